	.target	sm_80

	.elftype	@"ET_EXEC"


//--------------------- .note.nv.tkinfo           --------------------------
	.section	.note.nv.tkinfo,"",@"SHT_NOTE"
	.sectionflags	@"SHF_NOTE_NV_TKINFO"
	.tkinfo
        /*0018*/ 	.word	0x00000002
        /*0030*/ 	.string	""
        /*0030*/ 	.string	"ptxas"
        /*0030*/ 	.string	"Cuda compilation tools, release 13.0, V13.0.88"
        /*0030*/ 	.string	"Build cuda_13.0.r13.0/compiler.36424714_0"
        /*0030*/ 	.string	"-arch sm_80 -m 64 "



//--------------------- .note.nv.cuinfo           --------------------------
	.section	.note.nv.cuinfo,"",@"SHT_NOTE"
	.sectionflags	@"SHF_NOTE_NV_CUINFO"
        /*0018*/ 	.short	0x0002
        /*001a*/ 	.short	0x0050
        /*001c*/ 	.short	0x0082
	.zero		2


//--------------------- .nv.info                  --------------------------
	.section	.nv.info,"",@"SHT_CUDA_INFO"
	.align	4


	//----- nvinfo : EIATTR_REGCOUNT
	.align		4
        /*0000*/ 	.byte	0x04, 0x2f
        /*0002*/ 	.short	(.L_12 - .L_11)
	.align		4
.L_11:
        /*0004*/ 	.word	index@(_ZN5flash24flash_fwd_splitkv_kernelI23Flash_fwd_kernel_traitsILi256ELi64ELi64ELi4ELb0ELb0EN7cutlass6half_tE19Flash_kernel_traitsILi256ELi64ELi64ELi4ES3_EELb1ELb0ELb1ELb0ELb0ELb1ELb1ELb1EEEvNS_16Flash_fwd_paramsE)
        /*0008*/ 	.word	0x000000ff


	//----- nvinfo : EIATTR_FRAME_SIZE
	.align		4
.L_12:
        /*000c*/ 	.byte	0x04, 0x11
        /*000e*/ 	.short	(.L_14 - .L_13)
	.align		4
.L_13:
        /*0010*/ 	.word	index@($__internal_22_$__cuda_sm70_shflsync_bfly_p)
        /*0014*/ 	.word	0x00000000


	//----- nvinfo : EIATTR_FRAME_SIZE
	.align		4
.L_14:
        /*0018*/ 	.byte	0x04, 0x11
        /*001a*/ 	.short	(.L_16 - .L_15)
	.align		4
.L_15:
        /*001c*/ 	.word	index@($_ZN5flash24flash_fwd_splitkv_kernelI23Flash_fwd_kernel_traitsILi256ELi64ELi64ELi4ELb0ELb0EN7cutlass6half_tE19Flash_kernel_traitsILi256ELi64ELi64ELi4ES3_EELb1ELb0ELb1ELb0ELb0ELb1ELb1ELb1EEEvNS_16Flash_fwd_paramsE$_ZN5flash30compute_attn_1rowblock_splitkvI23Flash_fwd_kernel_traitsILi256ELi64ELi64ELi4ELb0ELb0EN7cutlass6half_tE19Flash_kernel_traitsILi256ELi64ELi64ELi4ES3_EELb1ELb0ELb1ELb0ELb0ELb1ELb1ELb1ENS_16Flash_fwd_paramsEEEvRKT8_iiiii)
        /*0020*/ 	.word	0x00000000


	//----- nvinfo : EIATTR_FRAME_SIZE
	.align		4
.L_16:
        /*0024*/ 	.byte	0x04, 0x11
        /*0026*/ 	.short	(.L_18 - .L_17)
	.align		4
.L_17:
        /*0028*/ 	.word	index@(_ZN5flash24flash_fwd_splitkv_kernelI23Flash_fwd_kernel_traitsILi256ELi64ELi64ELi4ELb0ELb0EN7cutlass6half_tE19Flash_kernel_traitsILi256ELi64ELi64ELi4ES3_EELb1ELb0ELb1ELb0ELb0ELb1ELb1ELb1EEEvNS_16Flash_fwd_paramsE)
        /*002c*/ 	.word	0x00000040


	//----- nvinfo : EIATTR_REGCOUNT
	.align		4
.L_18:
        /*0030*/ 	.byte	0x04, 0x2f
        /*0032*/ 	.short	(.L_20 - .L_19)
	.align		4
.L_19:
        /*0034*/ 	.word	index@(_ZN5flash24flash_fwd_splitkv_kernelI23Flash_fwd_kernel_traitsILi256ELi64ELi64ELi4ELb0ELb0EN7cutlass6half_tE19Flash_kernel_traitsILi256ELi64ELi64ELi4ES3_EELb1ELb0ELb1ELb0ELb0ELb0ELb1ELb1EEEvNS_16Flash_fwd_paramsE)
        /*0038*/ 	.word	0x000000ff


	//----- nvinfo : EIATTR_FRAME_SIZE
	.align		4
.L_20:
        /*003c*/ 	.byte	0x04, 0x11
        /*003e*/ 	.short	(.L_22 - .L_21)
	.align		4
.L_21:
        /*0040*/ 	.word	index@($__internal_21_$__cuda_sm70_shflsync_bfly_p)
        /*0044*/ 	.word	0x00000000


	//----- nvinfo : EIATTR_FRAME_SIZE
	.align		4
.L_22:
        /*0048*/ 	.byte	0x04, 0x11
        /*004a*/ 	.short	(.L_24 - .L_23)
	.align		4
.L_23:
        /*004c*/ 	.word	index@($_ZN5flash24flash_fwd_splitkv_kernelI23Flash_fwd_kernel_traitsILi256ELi64ELi64ELi4ELb0ELb0EN7cutlass6half_tE19Flash_kernel_traitsILi256ELi64ELi64ELi4ES3_EELb1ELb0ELb1ELb0ELb0ELb0ELb1ELb1EEEvNS_16Flash_fwd_paramsE$_ZN5flash30compute_attn_1rowblock_splitkvI23Flash_fwd_kernel_traitsILi256ELi64ELi64ELi4ELb0ELb0EN7cutlass6half_tE19Flash_kernel_traitsILi256ELi64ELi64ELi4ES3_EELb1ELb0ELb1ELb0ELb0ELb0ELb1ELb1ENS_16Flash_fwd_paramsEEEvRKT8_iiiii)
        /*0050*/ 	.word	0x00000000


	//----- nvinfo : EIATTR_FRAME_SIZE
	.align		4
.L_24:
        /*0054*/ 	.byte	0x04, 0x11
        /*0056*/ 	.short	(.L_26 - .L_25)
	.align		4
.L_25:
        /*0058*/ 	.word	index@(_ZN5flash24flash_fwd_splitkv_kernelI23Flash_fwd_kernel_traitsILi256ELi64ELi64ELi4ELb0ELb0EN7cutlass6half_tE19Flash_kernel_traitsILi256ELi64ELi64ELi4ES3_EELb1ELb0ELb1ELb0ELb0ELb0ELb1ELb1EEEvNS_16Flash_fwd_paramsE)
        /*005c*/ 	.word	0x00000000


	//----- nvinfo : EIATTR_REGCOUNT
	.align		4
.L_26:
        /*0060*/ 	.byte	0x04, 0x2f
        /*0062*/ 	.short	(.L_28 - .L_27)
	.align		4
.L_27:
        /*0064*/ 	.word	index@(_ZN5flash24flash_fwd_splitkv_kernelI23Flash_fwd_kernel_traitsILi256ELi64ELi64ELi4ELb0ELb0EN7cutlass6half_tE19Flash_kernel_traitsILi256ELi64ELi64ELi4ES3_EELb1ELb0ELb0ELb0ELb1ELb1ELb1ELb1EEEvNS_16Flash_fwd_paramsE)
        /*0068*/ 	.word	0x000000ff


	//----- nvinfo : EIATTR_FRAME_SIZE
	.align		4
.L_28:
        /*006c*/ 	.byte	0x04, 0x11
        /*006e*/ 	.short	(.L_30 - .L_29)
	.align		4
.L_29:
        /*0070*/ 	.word	index@($__internal_20_$__cuda_sm70_shflsync_bfly_p)
        /*0074*/ 	.word	0x00000000


	//----- nvinfo : EIATTR_FRAME_SIZE
	.align		4
.L_30:
        /*0078*/ 	.byte	0x04, 0x11
        /*007a*/ 	.short	(.L_32 - .L_31)
	.align		4
.L_31:
        /*007c*/ 	.word	index@($_ZN5flash24flash_fwd_splitkv_kernelI23Flash_fwd_kernel_traitsILi256ELi64ELi64ELi4ELb0ELb0EN7cutlass6half_tE19Flash_kernel_traitsILi256ELi64ELi64ELi4ES3_EELb1ELb0ELb0ELb0ELb1ELb1ELb1ELb1EEEvNS_16Flash_fwd_paramsE$_ZN5flash30compute_attn_1rowblock_splitkvI23Flash_fwd_kernel_traitsILi256ELi64ELi64ELi4ELb0ELb0EN7cutlass6half_tE19Flash_kernel_traitsILi256ELi64ELi64ELi4ES3_EELb1ELb0ELb0ELb0ELb1ELb1ELb1ELb1ENS_16Flash_fwd_paramsEEEvRKT8_iiiii)
        /*0080*/ 	.word	0x00000000


	//----- nvinfo : EIATTR_FRAME_SIZE
	.align		4
.L_32:
        /*0084*/ 	.byte	0x04, 0x11
        /*0086*/ 	.short	(.L_34 - .L_33)
	.align		4
.L_33:
        /*0088*/ 	.word	index@(_ZN5flash24flash_fwd_splitkv_kernelI23Flash_fwd_kernel_traitsILi256ELi64ELi64ELi4ELb0ELb0EN7cutlass6half_tE19Flash_kernel_traitsILi256ELi64ELi64ELi4ES3_EELb1ELb0ELb0ELb0ELb1ELb1ELb1ELb1EEEvNS_16Flash_fwd_paramsE)
        /*008c*/ 	.word	0x00000008


	//----- nvinfo : EIATTR_REGCOUNT
	.align		4
.L_34:
        /*0090*/ 	.byte	0x04, 0x2f
        /*0092*/ 	.short	(.L_36 - .L_35)
	.align		4
.L_35:
        /*0094*/ 	.word	index@(_ZN5flash24flash_fwd_splitkv_kernelI23Flash_fwd_kernel_traitsILi256ELi64ELi64ELi4ELb0ELb0EN7cutlass6half_tE19Flash_kernel_traitsILi256ELi64ELi64ELi4ES3_EELb1ELb0ELb0ELb0ELb1ELb0ELb1ELb1EEEvNS_16Flash_fwd_paramsE)
        /*0098*/ 	.word	0x000000fe


	//----- nvinfo : EIATTR_FRAME_SIZE
	.align		4
.L_36:
        /*009c*/ 	.byte	0x04, 0x11
        /*009e*/ 	.short	(.L_38 - .L_37)
	.align		4
.L_37:
        /*00a0*/ 	.word	index@(_ZN5flash24flash_fwd_splitkv_kernelI23Flash_fwd_kernel_traitsILi256ELi64ELi64ELi4ELb0ELb0EN7cutlass6half_tE19Flash_kernel_traitsILi256ELi64ELi64ELi4ES3_EELb1ELb0ELb0ELb0ELb1ELb0ELb1ELb1EEEvNS_16Flash_fwd_paramsE)
        /*00a4*/ 	.word	0x00000000


	//----- nvinfo : EIATTR_REGCOUNT
	.align		4
.L_38:
        /*00a8*/ 	.byte	0x04, 0x2f
        /*00aa*/ 	.short	(.L_40 - .L_39)
	.align		4
.L_39:
        /*00ac*/ 	.word	index@(_ZN5flash24flash_fwd_splitkv_kernelI23Flash_fwd_kernel_traitsILi256ELi64ELi64ELi4ELb0ELb0EN7cutlass6half_tE19Flash_kernel_traitsILi256ELi64ELi64ELi4ES3_EELb1ELb0ELb1ELb0ELb0ELb1ELb1ELb0EEEvNS_16Flash_fwd_paramsE)
        /*00b0*/ 	.word	0x000000ff


	//----- nvinfo : EIATTR_FRAME_SIZE
	.align		4
.L_40:
        /*00b4*/ 	.byte	0x04, 0x11
        /*00b6*/ 	.short	(.L_42 - .L_41)
	.align		4
.L_41:
        /*00b8*/ 	.word	index@(_ZN5flash24flash_fwd_splitkv_kernelI23Flash_fwd_kernel_traitsILi256ELi64ELi64ELi4ELb0ELb0EN7cutlass6half_tE19Flash_kernel_traitsILi256ELi64ELi64ELi4ES3_EELb1ELb0ELb1ELb0ELb0ELb1ELb1ELb0EEEvNS_16Flash_fwd_paramsE)
        /*00bc*/ 	.word	0x00000000


	//----- nvinfo : EIATTR_REGCOUNT
	.align		4
.L_42:
        /*00c0*/ 	.byte	0x04, 0x2f
        /*00c2*/ 	.short	(.L_44 - .L_43)
	.align		4
.L_43:
        /*00c4*/ 	.word	index@(_ZN5flash24flash_fwd_splitkv_kernelI23Flash_fwd_kernel_traitsILi256ELi64ELi64ELi4ELb0ELb0EN7cutlass6half_tE19Flash_kernel_traitsILi256ELi64ELi64ELi4ES3_EELb1ELb0ELb1ELb0ELb0ELb0ELb1ELb0EEEvNS_16Flash_fwd_paramsE)
        /*00c8*/ 	.word	0x000000fe


	//----- nvinfo : EIATTR_FRAME_SIZE
	.align		4
.L_44:
        /*00cc*/ 	.byte	0x04, 0x11
        /*00ce*/ 	.short	(.L_46 - .L_45)
	.align		4
.L_45:
        /*00d0*/ 	.word	index@(_ZN5flash24flash_fwd_splitkv_kernelI23Flash_fwd_kernel_traitsILi256ELi64ELi64ELi4ELb0ELb0EN7cutlass6half_tE19Flash_kernel_traitsILi256ELi64ELi64ELi4ES3_EELb1ELb0ELb1ELb0ELb0ELb0ELb1ELb0EEEvNS_16Flash_fwd_paramsE)
        /*00d4*/ 	.word	0x00000000


	//----- nvinfo : EIATTR_REGCOUNT
	.align		4
.L_46:
        /*00d8*/ 	.byte	0x04, 0x2f
        /*00da*/ 	.short	(.L_48 - .L_47)
	.align		4
.L_47:
        /*00dc*/ 	.word	index@(_ZN5flash24flash_fwd_splitkv_kernelI23Flash_fwd_kernel_traitsILi256ELi64ELi64ELi4ELb0ELb0EN7cutlass6half_tE19Flash_kernel_traitsILi256ELi64ELi64ELi4ES3_EELb1ELb0ELb0ELb0ELb1ELb1ELb1ELb0EEEvNS_16Flash_fwd_paramsE)
        /*00e0*/ 	.word	0x000000fd


	//----- nvinfo : EIATTR_FRAME_SIZE
	.align		4
.L_48:
        /*00e4*/ 	.byte	0x04, 0x11
        /*00e6*/ 	.short	(.L_50 - .L_49)
	.align		4
.L_49:
        /*00e8*/ 	.word	index@(_ZN5flash24flash_fwd_splitkv_kernelI23Flash_fwd_kernel_traitsILi256ELi64ELi64ELi4ELb0ELb0EN7cutlass6half_tE19Flash_kernel_traitsILi256ELi64ELi64ELi4ES3_EELb1ELb0ELb0ELb0ELb1ELb1ELb1ELb0EEEvNS_16Flash_fwd_paramsE)
        /*00ec*/ 	.word	0x00000000


	//----- nvinfo : EIATTR_REGCOUNT
	.align		4
.L_50:
        /*00f0*/ 	.byte	0x04, 0x2f
        /*00f2*/ 	.short	(.L_52 - .L_51)
	.align		4
.L_51:
        /*00f4*/ 	.word	index@(_ZN5flash24flash_fwd_splitkv_kernelI23Flash_fwd_kernel_traitsILi256ELi64ELi64ELi4ELb0ELb0EN7cutlass6half_tE19Flash_kernel_traitsILi256ELi64ELi64ELi4ES3_EELb1ELb0ELb0ELb0ELb1ELb0ELb1ELb0EEEvNS_16Flash_fwd_paramsE)
        /*00f8*/ 	.word	0x000000fe


	//----- nvinfo : EIATTR_FRAME_SIZE
	.align		4
.L_52:
        /*00fc*/ 	.byte	0x04, 0x11
        /*00fe*/ 	.short	(.L_54 - .L_53)
	.align		4
.L_53:
        /*0100*/ 	.word	index@(_ZN5flash24flash_fwd_splitkv_kernelI23Flash_fwd_kernel_traitsILi256ELi64ELi64ELi4ELb0ELb0EN7cutlass6half_tE19Flash_kernel_traitsILi256ELi64ELi64ELi4ES3_EELb1ELb0ELb0ELb0ELb1ELb0ELb1ELb0EEEvNS_16Flash_fwd_paramsE)
        /*0104*/ 	.word	0x00000000


	//----- nvinfo : EIATTR_REGCOUNT
	.align		4
.L_54:
        /*0108*/ 	.byte	0x04, 0x2f
        /*010a*/ 	.short	(.L_56 - .L_55)
	.align		4
.L_55:
        /*010c*/ 	.word	index@(_ZN5flash24flash_fwd_splitkv_kernelI23Flash_fwd_kernel_traitsILi256ELi64ELi64ELi4ELb0ELb0EN7cutlass6half_tE19Flash_kernel_traitsILi256ELi64ELi64ELi4ES3_EELb1ELb0ELb1ELb0ELb0ELb1ELb0ELb1EEEvNS_16Flash_fwd_paramsE)
        /*0110*/ 	.word	0x000000ff


	//----- nvinfo : EIATTR_FRAME_SIZE
	.align		4
.L_56:
        /*0114*/ 	.byte	0x04, 0x11
        /*0116*/ 	.short	(.L_58 - .L_57)
	.align		4
.L_57:
        /*0118*/ 	.word	index@($__internal_19_$__cuda_sm70_shflsync_bfly_p)
        /*011c*/ 	.word	0x00000000


	//----- nvinfo : EIATTR_FRAME_SIZE
	.align		4
.L_58:
        /*0120*/ 	.byte	0x04, 0x11
        /*0122*/ 	.short	(.L_60 - .L_59)
	.align		4
.L_59:
        /*0124*/ 	.word	index@($_ZN5flash24flash_fwd_splitkv_kernelI23Flash_fwd_kernel_traitsILi256ELi64ELi64ELi4ELb0ELb0EN7cutlass6half_tE19Flash_kernel_traitsILi256ELi64ELi64ELi4ES3_EELb1ELb0ELb1ELb0ELb0ELb1ELb0ELb1EEEvNS_16Flash_fwd_paramsE$_ZN5flash30compute_attn_1rowblock_splitkvI23Flash_fwd_kernel_traitsILi256ELi64ELi64ELi4ELb0ELb0EN7cutlass6half_tE19Flash_kernel_traitsILi256ELi64ELi64ELi4ES3_EELb1ELb0ELb1ELb0ELb0ELb1ELb0ELb1ENS_16Flash_fwd_paramsEEEvRKT8_iiiii)
        /*0128*/ 	.word	0x00000000


	//----- nvinfo : EIATTR_FRAME_SIZE
	.align		4
.L_60:
        /*012c*/ 	.byte	0x04, 0x11
        /*012e*/ 	.short	(.L_62 - .L_61)
	.align		4
.L_61:
        /*0130*/ 	.word	index@(_ZN5flash24flash_fwd_splitkv_kernelI23Flash_fwd_kernel_traitsILi256ELi64ELi64ELi4ELb0ELb0EN7cutlass6half_tE19Flash_kernel_traitsILi256ELi64ELi64ELi4ES3_EELb1ELb0ELb1ELb0ELb0ELb1ELb0ELb1EEEvNS_16Flash_fwd_paramsE)
        /*0134*/ 	.word	0x00000008


	//----- nvinfo : EIATTR_REGCOUNT
	.align		4
.L_62:
        /*0138*/ 	.byte	0x04, 0x2f
        /*013a*/ 	.short	(.L_64 - .L_63)
	.align		4
.L_63:
        /*013c*/ 	.word	index@(_ZN5flash24flash_fwd_splitkv_kernelI23Flash_fwd_kernel_traitsILi256ELi64ELi64ELi4ELb0ELb0EN7cutlass6half_tE19Flash_kernel_traitsILi256ELi64ELi64ELi4ES3_EELb1ELb0ELb1ELb0ELb0ELb0ELb0ELb1EEEvNS_16Flash_fwd_paramsE)
        /*0140*/ 	.word	0x000000fe


	//----- nvinfo : EIATTR_FRAME_SIZE
	.align		4
.L_64:
        /*0144*/ 	.byte	0x04, 0x11
        /*0146*/ 	.short	(.L_66 - .L_65)
	.align		4
.L_65:
        /*0148*/ 	.word	index@($__internal_18_$__cuda_sm70_shflsync_bfly_p)
        /*014c*/ 	.word	0x00000000


	//----- nvinfo : EIATTR_FRAME_SIZE
	.align		4
.L_66:
        /*0150*/ 	.byte	0x04, 0x11
        /*0152*/ 	.short	(.L_68 - .L_67)
	.align		4
.L_67:
        /*0154*/ 	.word	index@($_ZN5flash24flash_fwd_splitkv_kernelI23Flash_fwd_kernel_traitsILi256ELi64ELi64ELi4ELb0ELb0EN7cutlass6half_tE19Flash_kernel_traitsILi256ELi64ELi64ELi4ES3_EELb1ELb0ELb1ELb0ELb0ELb0ELb0ELb1EEEvNS_16Flash_fwd_paramsE$_ZN5flash30compute_attn_1rowblock_splitkvI23Flash_fwd_kernel_traitsILi256ELi64ELi64ELi4ELb0ELb0EN7cutlass6half_tE19Flash_kernel_traitsILi256ELi64ELi64ELi4ES3_EELb1ELb0ELb1ELb0ELb0ELb0ELb0ELb1ENS_16Flash_fwd_paramsEEEvRKT8_iiiii)
        /*0158*/ 	.word	0x00000000


	//----- nvinfo : EIATTR_FRAME_SIZE
	.align		4
.L_68:
        /*015c*/ 	.byte	0x04, 0x11
        /*015e*/ 	.short	(.L_70 - .L_69)
	.align		4
.L_69:
        /*0160*/ 	.word	index@(_ZN5flash24flash_fwd_splitkv_kernelI23Flash_fwd_kernel_traitsILi256ELi64ELi64ELi4ELb0ELb0EN7cutlass6half_tE19Flash_kernel_traitsILi256ELi64ELi64ELi4ES3_EELb1ELb0ELb1ELb0ELb0ELb0ELb0ELb1EEEvNS_16Flash_fwd_paramsE)
        /*0164*/ 	.word	0x00000000


	//----- nvinfo : EIATTR_REGCOUNT
	.align		4
.L_70:
        /*0168*/ 	.byte	0x04, 0x2f
        /*016a*/ 	.short	(.L_72 - .L_71)
	.align		4
.L_71:
        /*016c*/ 	.word	index@(_ZN5flash24flash_fwd_splitkv_kernelI23Flash_fwd_kernel_traitsILi256ELi64ELi64ELi4ELb0ELb0EN7cutlass6half_tE19Flash_kernel_traitsILi256ELi64ELi64ELi4ES3_EELb1ELb0ELb0ELb0ELb1ELb1ELb0ELb1EEEvNS_16Flash_fwd_paramsE)
        /*0170*/ 	.word	0x000000ff


	//----- nvinfo : EIATTR_FRAME_SIZE
	.align		4
.L_72:
        /*0174*/ 	.byte	0x04, 0x11
        /*0176*/ 	.short	(.L_74 - .L_73)
	.align		4
.L_73:
        /*0178*/ 	.word	index@(_ZN5flash24flash_fwd_splitkv_kernelI23Flash_fwd_kernel_traitsILi256ELi64ELi64ELi4ELb0ELb0EN7cutlass6half_tE19Flash_kernel_traitsILi256ELi64ELi64ELi4ES3_EELb1ELb0ELb0ELb0ELb1ELb1ELb0ELb1EEEvNS_16Flash_fwd_paramsE)
        /*017c*/ 	.word	0x00000008


	//----- nvinfo : EIATTR_REGCOUNT
	.align		4
.L_74:
        /*0180*/ 	.byte	0x04, 0x2f
        /*0182*/ 	.short	(.L_76 - .L_75)
	.align		4
.L_75:
        /*0184*/ 	.word	index@(_ZN5flash24flash_fwd_splitkv_kernelI23Flash_fwd_kernel_traitsILi256ELi64ELi64ELi4ELb0ELb0EN7cutlass6half_tE19Flash_kernel_traitsILi256ELi64ELi64ELi4ES3_EELb1ELb0ELb0ELb0ELb1ELb0ELb0ELb1EEEvNS_16Flash_fwd_paramsE)
        /*0188*/ 	.word	0x000000fd


	//----- nvinfo : EIATTR_FRAME_SIZE
	.align		4
.L_76:
        /*018c*/ 	.byte	0x04, 0x11
        /*018e*/ 	.short	(.L_78 - .L_77)
	.align		4
.L_77:
        /*0190*/ 	.word	index@(_ZN5flash24flash_fwd_splitkv_kernelI23Flash_fwd_kernel_traitsILi256ELi64ELi64ELi4ELb0ELb0EN7cutlass6half_tE19Flash_kernel_traitsILi256ELi64ELi64ELi4ES3_EELb1ELb0ELb0ELb0ELb1ELb0ELb0ELb1EEEvNS_16Flash_fwd_paramsE)
        /*0194*/ 	.word	0x00000000


	//----- nvinfo : EIATTR_REGCOUNT
	.align		4
.L_78:
        /*0198*/ 	.byte	0x04, 0x2f
        /*019a*/ 	.short	(.L_80 - .L_79)
	.align		4
.L_79:
        /*019c*/ 	.word	index@(_ZN5flash24flash_fwd_splitkv_kernelI23Flash_fwd_kernel_traitsILi256ELi64ELi64ELi4ELb0ELb0EN7cutlass6half_tE19Flash_kernel_traitsILi256ELi64ELi64ELi4ES3_EELb1ELb0ELb1ELb0ELb0ELb1ELb0ELb0EEEvNS_16Flash_fwd_paramsE)
        /*01a0*/ 	.word	0x000000fe


	//----- nvinfo : EIATTR_FRAME_SIZE
	.align		4
.L_80:
        /*01a4*/ 	.byte	0x04, 0x11
        /*01a6*/ 	.short	(.L_82 - .L_81)
	.align		4
.L_81:
        /*01a8*/ 	.word	index@(_ZN5flash24flash_fwd_splitkv_kernelI23Flash_fwd_kernel_traitsILi256ELi64ELi64ELi4ELb0ELb0EN7cutlass6half_tE19Flash_kernel_traitsILi256ELi64ELi64ELi4ES3_EELb1ELb0ELb1ELb0ELb0ELb1ELb0ELb0EEEvNS_16Flash_fwd_paramsE)
        /*01ac*/ 	.word	0x00000000


	//----- nvinfo : EIATTR_REGCOUNT
	.align		4
.L_82:
        /*01b0*/ 	.byte	0x04, 0x2f
        /*01b2*/ 	.short	(.L_84 - .L_83)
	.align		4
.L_83:
        /*01b4*/ 	.word	index@(_ZN5flash24flash_fwd_splitkv_kernelI23Flash_fwd_kernel_traitsILi256ELi64ELi64ELi4ELb0ELb0EN7cutlass6half_tE19Flash_kernel_traitsILi256ELi64ELi64ELi4ES3_EELb1ELb0ELb1ELb0ELb0ELb0ELb0ELb0EEEvNS_16Flash_fwd_paramsE)
        /*01b8*/ 	.word	0x000000fe


	//----- nvinfo : EIATTR_FRAME_SIZE
	.align		4
.L_84:
        /*01bc*/ 	.byte	0x04, 0x11
        /*01be*/ 	.short	(.L_86 - .L_85)
	.align		4
.L_85:
        /*01c0*/ 	.word	index@(_ZN5flash24flash_fwd_splitkv_kernelI23Flash_fwd_kernel_traitsILi256ELi64ELi64ELi4ELb0ELb0EN7cutlass6half_tE19Flash_kernel_traitsILi256ELi64ELi64ELi4ES3_EELb1ELb0ELb1ELb0ELb0ELb0ELb0ELb0EEEvNS_16Flash_fwd_paramsE)
        /*01c4*/ 	.word	0x00000000


	//----- nvinfo : EIATTR_REGCOUNT
	.align		4
.L_86:
        /*01c8*/ 	.byte	0x04, 0x2f
        /*01ca*/ 	.short	(.L_88 - .L_87)
	.align		4
.L_87:
        /*01cc*/ 	.word	index@(_ZN5flash24flash_fwd_splitkv_kernelI23Flash_fwd_kernel_traitsILi256ELi64ELi64ELi4ELb0ELb0EN7cutlass6half_tE19Flash_kernel_traitsILi256ELi64ELi64ELi4ES3_EELb1ELb0ELb0ELb0ELb1ELb1ELb0ELb0EEEvNS_16Flash_fwd_paramsE)
        /*01d0*/ 	.word	0x000000ff


	//----- nvinfo : EIATTR_FRAME_SIZE
	.align		4
.L_88:
        /*01d4*/ 	.byte	0x04, 0x11
        /*01d6*/ 	.short	(.L_90 - .L_89)
	.align		4
.L_89:
        /*01d8*/ 	.word	index@(_ZN5flash24flash_fwd_splitkv_kernelI23Flash_fwd_kernel_traitsILi256ELi64ELi64ELi4ELb0ELb0EN7cutlass6half_tE19Flash_kernel_traitsILi256ELi64ELi64ELi4ES3_EELb1ELb0ELb0ELb0ELb1ELb1ELb0ELb0EEEvNS_16Flash_fwd_paramsE)
        /*01dc*/ 	.word	0x00000000


	//----- nvinfo : EIATTR_REGCOUNT
	.align		4
.L_90:
        /*01e0*/ 	.byte	0x04, 0x2f
        /*01e2*/ 	.short	(.L_92 - .L_91)
	.align		4
.L_91:
        /*01e4*/ 	.word	index@(_ZN5flash24flash_fwd_splitkv_kernelI23Flash_fwd_kernel_traitsILi256ELi64ELi64ELi4ELb0ELb0EN7cutlass6half_tE19Flash_kernel_traitsILi256ELi64ELi64ELi4ES3_EELb1ELb0ELb0ELb0ELb1ELb0ELb0ELb0EEEvNS_16Flash_fwd_paramsE)
        /*01e8*/ 	.word	0x000000fe


	//----- nvinfo : EIATTR_FRAME_SIZE
	.align		4
.L_92:
        /*01ec*/ 	.byte	0x04, 0x11
        /*01ee*/ 	.short	(.L_94 - .L_93)
	.align		4
.L_93:
        /*01f0*/ 	.word	index@(_ZN5flash24flash_fwd_splitkv_kernelI23Flash_fwd_kernel_traitsILi256ELi64ELi64ELi4ELb0ELb0EN7cutlass6half_tE19Flash_kernel_traitsILi256ELi64ELi64ELi4ES3_EELb1ELb0ELb0ELb0ELb1ELb0ELb0ELb0EEEvNS_16Flash_fwd_paramsE)
        /*01f4*/ 	.word	0x00000000


	//----- nvinfo : EIATTR_REGCOUNT
	.align		4
.L_94:
        /*01f8*/ 	.byte	0x04, 0x2f
        /*01fa*/ 	.short	(.L_96 - .L_95)
	.align		4
.L_95:
        /*01fc*/ 	.word	index@(_ZN5flash24flash_fwd_splitkv_kernelI23Flash_fwd_kernel_traitsILi256ELi64ELi64ELi4ELb0ELb0EN7cutlass6half_tE19Flash_kernel_traitsILi256ELi64ELi64ELi4ES3_EELb1ELb0ELb0ELb0ELb0ELb1ELb1ELb1EEEvNS_16Flash_fwd_paramsE)
        /*0200*/ 	.word	0x000000ff


	//----- nvinfo : EIATTR_FRAME_SIZE
	.align		4
.L_96:
        /*0204*/ 	.byte	0x04, 0x11
        /*0206*/ 	.short	(.L_98 - .L_97)
	.align		4
.L_97:
        /*0208*/ 	.word	index@($__internal_17_$__cuda_sm70_shflsync_bfly_p)
        /*020c*/ 	.word	0x00000000


	//----- nvinfo : EIATTR_FRAME_SIZE
	.align		4
.L_98:
        /*0210*/ 	.byte	0x04, 0x11
        /*0212*/ 	.short	(.L_100 - .L_99)
	.align		4
.L_99:
        /*0214*/ 	.word	index@($_ZN5flash24flash_fwd_splitkv_kernelI23Flash_fwd_kernel_traitsILi256ELi64ELi64ELi4ELb0ELb0EN7cutlass6half_tE19Flash_kernel_traitsILi256ELi64ELi64ELi4ES3_EELb1ELb0ELb0ELb0ELb0ELb1ELb1ELb1EEEvNS_16Flash_fwd_paramsE$_ZN5flash30compute_attn_1rowblock_splitkvI23Flash_fwd_kernel_traitsILi256ELi64ELi64ELi4ELb0ELb0EN7cutlass6half_tE19Flash_kernel_traitsILi256ELi64ELi64ELi4ES3_EELb1ELb0ELb0ELb0ELb0ELb1ELb1ELb1ENS_16Flash_fwd_paramsEEEvRKT8_iiiii)
        /*0218*/ 	.word	0x00000000


	//----- nvinfo : EIATTR_FRAME_SIZE
	.align		4
.L_100:
        /*021c*/ 	.byte	0x04, 0x11
        /*021e*/ 	.short	(.L_102 - .L_101)
	.align		4
.L_101:
        /*0220*/ 	.word	index@(_ZN5flash24flash_fwd_splitkv_kernelI23Flash_fwd_kernel_traitsILi256ELi64ELi64ELi4ELb0ELb0EN7cutlass6half_tE19Flash_kernel_traitsILi256ELi64ELi64ELi4ES3_EELb1ELb0ELb0ELb0ELb0ELb1ELb1ELb1EEEvNS_16Flash_fwd_paramsE)
        /*0224*/ 	.word	0x00000008


	//----- nvinfo : EIATTR_REGCOUNT
	.align		4
.L_102:
        /*0228*/ 	.byte	0x04, 0x2f
        /*022a*/ 	.short	(.L_104 - .L_103)
	.align		4
.L_103:
        /*022c*/ 	.word	index@(_ZN5flash24flash_fwd_splitkv_kernelI23Flash_fwd_kernel_traitsILi256ELi64ELi64ELi4ELb0ELb0EN7cutlass6half_tE19Flash_kernel_traitsILi256ELi64ELi64ELi4ES3_EELb1ELb0ELb0ELb0ELb0ELb0ELb1ELb1EEEvNS_16Flash_fwd_paramsE)
        /*0230*/ 	.word	0x000000ff


	//----- nvinfo : EIATTR_FRAME_SIZE
	.align		4
.L_104:
        /*0234*/ 	.byte	0x04, 0x11
        /*0236*/ 	.short	(.L_106 - .L_105)
	.align		4
.L_105:
        /*0238*/ 	.word	index@($__internal_16_$__cuda_sm70_shflsync_bfly_p)
        /*023c*/ 	.word	0x00000000


	//----- nvinfo : EIATTR_FRAME_SIZE
	.align		4
.L_106:
        /*0240*/ 	.byte	0x04, 0x11
        /*0242*/ 	.short	(.L_108 - .L_107)
	.align		4
.L_107:
        /*0244*/ 	.word	index@($_ZN5flash24flash_fwd_splitkv_kernelI23Flash_fwd_kernel_traitsILi256ELi64ELi64ELi4ELb0ELb0EN7cutlass6half_tE19Flash_kernel_traitsILi256ELi64ELi64ELi4ES3_EELb1ELb0ELb0ELb0ELb0ELb0ELb1ELb1EEEvNS_16Flash_fwd_paramsE$_ZN5flash30compute_attn_1rowblock_splitkvI23Flash_fwd_kernel_traitsILi256ELi64ELi64ELi4ELb0ELb0EN7cutlass6half_tE19Flash_kernel_traitsILi256ELi64ELi64ELi4ES3_EELb1ELb0ELb0ELb0ELb0ELb0ELb1ELb1ENS_16Flash_fwd_paramsEEEvRKT8_iiiii)
        /*0248*/ 	.word	0x00000000


	//----- nvinfo : EIATTR_FRAME_SIZE
	.align		4
.L_108:
        /*024c*/ 	.byte	0x04, 0x11
        /*024e*/ 	.short	(.L_110 - .L_109)
	.align		4
.L_109:
        /*0250*/ 	.word	index@(_ZN5flash24flash_fwd_splitkv_kernelI23Flash_fwd_kernel_traitsILi256ELi64ELi64ELi4ELb0ELb0EN7cutlass6half_tE19Flash_kernel_traitsILi256ELi64ELi64ELi4ES3_EELb1ELb0ELb0ELb0ELb0ELb0ELb1ELb1EEEvNS_16Flash_fwd_paramsE)
        /*0254*/ 	.word	0x00000008


	//----- nvinfo : EIATTR_REGCOUNT
	.align		4
.L_110:
        /*0258*/ 	.byte	0x04, 0x2f
        /*025a*/ 	.short	(.L_112 - .L_111)
	.align		4
.L_111:
        /*025c*/ 	.word	index@(_ZN5flash24flash_fwd_splitkv_kernelI23Flash_fwd_kernel_traitsILi256ELi64ELi64ELi4ELb0ELb0EN7cutlass6half_tE19Flash_kernel_traitsILi256ELi64ELi64ELi4ES3_EELb1ELb0ELb0ELb0ELb0ELb1ELb1ELb0EEEvNS_16Flash_fwd_paramsE)
        /*0260*/ 	.word	0x000000ff


	//----- nvinfo : EIATTR_FRAME_SIZE
	.align		4
.L_112:
        /*0264*/ 	.byte	0x04, 0x11
        /*0266*/ 	.short	(.L_114 - .L_113)
	.align		4
.L_113:
        /*0268*/ 	.word	index@(_ZN5flash24flash_fwd_splitkv_kernelI23Flash_fwd_kernel_traitsILi256ELi64ELi64ELi4ELb0ELb0EN7cutlass6half_tE19Flash_kernel_traitsILi256ELi64ELi64ELi4ES3_EELb1ELb0ELb0ELb0ELb0ELb1ELb1ELb0EEEvNS_16Flash_fwd_paramsE)
        /*026c*/ 	.word	0x00000000


	//----- nvinfo : EIATTR_REGCOUNT
	.align		4
.L_114:
        /*0270*/ 	.byte	0x04, 0x2f
        /*0272*/ 	.short	(.L_116 - .L_115)
	.align		4
.L_115:
        /*0274*/ 	.word	index@(_ZN5flash24flash_fwd_splitkv_kernelI23Flash_fwd_kernel_traitsILi256ELi64ELi64ELi4ELb0ELb0EN7cutlass6half_tE19Flash_kernel_traitsILi256ELi64ELi64ELi4ES3_EELb1ELb0ELb0ELb0ELb0ELb0ELb1ELb0EEEvNS_16Flash_fwd_paramsE)
        /*0278*/ 	.word	0x000000fe


	//----- nvinfo : EIATTR_FRAME_SIZE
	.align		4
.L_116:
        /*027c*/ 	.byte	0x04, 0x11
        /*027e*/ 	.short	(.L_118 - .L_117)
	.align		4
.L_117:
        /*0280*/ 	.word	index@(_ZN5flash24flash_fwd_splitkv_kernelI23Flash_fwd_kernel_traitsILi256ELi64ELi64ELi4ELb0ELb0EN7cutlass6half_tE19Flash_kernel_traitsILi256ELi64ELi64ELi4ES3_EELb1ELb0ELb0ELb0ELb0ELb0ELb1ELb0EEEvNS_16Flash_fwd_paramsE)
        /*0284*/ 	.word	0x00000000


	//----- nvinfo : EIATTR_REGCOUNT
	.align		4
.L_118:
        /*0288*/ 	.byte	0x04, 0x2f
        /*028a*/ 	.short	(.L_120 - .L_119)
	.align		4
.L_119:
        /*028c*/ 	.word	index@(_ZN5flash24flash_fwd_splitkv_kernelI23Flash_fwd_kernel_traitsILi256ELi64ELi64ELi4ELb0ELb0EN7cutlass6half_tE19Flash_kernel_traitsILi256ELi64ELi64ELi4ES3_EELb1ELb0ELb0ELb0ELb0ELb1ELb0ELb1EEEvNS_16Flash_fwd_paramsE)
        /*0290*/ 	.word	0x000000ff


	//----- nvinfo : EIATTR_FRAME_SIZE
	.align		4
.L_120:
        /*0294*/ 	.byte	0x04, 0x11
        /*0296*/ 	.short	(.L_122 - .L_121)
	.align		4
.L_121:
        /*0298*/ 	.word	index@($__internal_15_$__cuda_sm70_shflsync_bfly_p)
        /*029c*/ 	.word	0x00000000


	//----- nvinfo : EIATTR_FRAME_SIZE
	.align		4
.L_122:
        /*02a0*/ 	.byte	0x04, 0x11
        /*02a2*/ 	.short	(.L_124 - .L_123)
	.align		4
.L_123:
        /*02a4*/ 	.word	index@($_ZN5flash24flash_fwd_splitkv_kernelI23Flash_fwd_kernel_traitsILi256ELi64ELi64ELi4ELb0ELb0EN7cutlass6half_tE19Flash_kernel_traitsILi256ELi64ELi64ELi4ES3_EELb1ELb0ELb0ELb0ELb0ELb1ELb0ELb1EEEvNS_16Flash_fwd_paramsE$_ZN5flash30compute_attn_1rowblock_splitkvI23Flash_fwd_kernel_traitsILi256ELi64ELi64ELi4ELb0ELb0EN7cutlass6half_tE19Flash_kernel_traitsILi256ELi64ELi64ELi4ES3_EELb1ELb0ELb0ELb0ELb0ELb1ELb0ELb1ENS_16Flash_fwd_paramsEEEvRKT8_iiiii)
        /*02a8*/ 	.word	0x00000000


	//----- nvinfo : EIATTR_FRAME_SIZE
	.align		4
.L_124:
        /*02ac*/ 	.byte	0x04, 0x11
        /*02ae*/ 	.short	(.L_126 - .L_125)
	.align		4
.L_125:
        /*02b0*/ 	.word	index@(_ZN5flash24flash_fwd_splitkv_kernelI23Flash_fwd_kernel_traitsILi256ELi64ELi64ELi4ELb0ELb0EN7cutlass6half_tE19Flash_kernel_traitsILi256ELi64ELi64ELi4ES3_EELb1ELb0ELb0ELb0ELb0ELb1ELb0ELb1EEEvNS_16Flash_fwd_paramsE)
        /*02b4*/ 	.word	0x00000008


	//----- nvinfo : EIATTR_REGCOUNT
	.align		4
.L_126:
        /*02b8*/ 	.byte	0x04, 0x2f
        /*02ba*/ 	.short	(.L_128 - .L_127)
	.align		4
.L_127:
        /*02bc*/ 	.word	index@(_ZN5flash24flash_fwd_splitkv_kernelI23Flash_fwd_kernel_traitsILi256ELi64ELi64ELi4ELb0ELb0EN7cutlass6half_tE19Flash_kernel_traitsILi256ELi64ELi64ELi4ES3_EELb1ELb0ELb0ELb0ELb0ELb0ELb0ELb1EEEvNS_16Flash_fwd_paramsE)
        /*02c0*/ 	.word	0x000000ff


	//----- nvinfo : EIATTR_FRAME_SIZE
	.align		4
.L_128:
        /*02c4*/ 	.byte	0x04, 0x11
        /*02c6*/ 	.short	(.L_130 - .L_129)
	.align		4
.L_129:
        /*02c8*/ 	.word	index@($__internal_14_$__cuda_sm70_shflsync_bfly_p)
        /*02cc*/ 	.word	0x00000000


	//----- nvinfo : EIATTR_FRAME_SIZE
	.align		4
.L_130:
        /*02d0*/ 	.byte	0x04, 0x11
        /*02d2*/ 	.short	(.L_132 - .L_131)
	.align		4
.L_131:
        /*02d4*/ 	.word	index@($_ZN5flash24flash_fwd_splitkv_kernelI23Flash_fwd_kernel_traitsILi256ELi64ELi64ELi4ELb0ELb0EN7cutlass6half_tE19Flash_kernel_traitsILi256ELi64ELi64ELi4ES3_EELb1ELb0ELb0ELb0ELb0ELb0ELb0ELb1EEEvNS_16Flash_fwd_paramsE$_ZN5flash30compute_attn_1rowblock_splitkvI23Flash_fwd_kernel_traitsILi256ELi64ELi64ELi4ELb0ELb0EN7cutlass6half_tE19Flash_kernel_traitsILi256ELi64ELi64ELi4ES3_EELb1ELb0ELb0ELb0ELb0ELb0ELb0ELb1ENS_16Flash_fwd_paramsEEEvRKT8_iiiii)
        /*02d8*/ 	.word	0x00000000


	//----- nvinfo : EIATTR_FRAME_SIZE
	.align		4
.L_132:
        /*02dc*/ 	.byte	0x04, 0x11
        /*02de*/ 	.short	(.L_134 - .L_133)
	.align		4
.L_133:
        /*02e0*/ 	.word	index@(_ZN5flash24flash_fwd_splitkv_kernelI23Flash_fwd_kernel_traitsILi256ELi64ELi64ELi4ELb0ELb0EN7cutlass6half_tE19Flash_kernel_traitsILi256ELi64ELi64ELi4ES3_EELb1ELb0ELb0ELb0ELb0ELb0ELb0ELb1EEEvNS_16Flash_fwd_paramsE)
        /*02e4*/ 	.word	0x00000008


	//----- nvinfo : EIATTR_REGCOUNT
	.align		4
.L_134:
        /*02e8*/ 	.byte	0x04, 0x2f
        /*02ea*/ 	.short	(.L_136 - .L_135)
	.align		4
.L_135:
        /*02ec*/ 	.word	index@(_ZN5flash24flash_fwd_splitkv_kernelI23Flash_fwd_kernel_traitsILi256ELi64ELi64ELi4ELb0ELb0EN7cutlass6half_tE19Flash_kernel_traitsILi256ELi64ELi64ELi4ES3_EELb1ELb0ELb0ELb0ELb0ELb1ELb0ELb0EEEvNS_16Flash_fwd_paramsE)
        /*02f0*/ 	.word	0x000000ff


	//----- nvinfo : EIATTR_FRAME_SIZE
	.align		4
.L_136:
        /*02f4*/ 	.byte	0x04, 0x11
        /*02f6*/ 	.short	(.L_138 - .L_137)
	.align		4
.L_137:
        /*02f8*/ 	.word	index@(_ZN5flash24flash_fwd_splitkv_kernelI23Flash_fwd_kernel_traitsILi256ELi64ELi64ELi4ELb0ELb0EN7cutlass6half_tE19Flash_kernel_traitsILi256ELi64ELi64ELi4ES3_EELb1ELb0ELb0ELb0ELb0ELb1ELb0ELb0EEEvNS_16Flash_fwd_paramsE)
        /*02fc*/ 	.word	0x00000008


	//----- nvinfo : EIATTR_REGCOUNT
	.align		4
.L_138:
        /*0300*/ 	.byte	0x04, 0x2f
        /*0302*/ 	.short	(.L_140 - .L_139)
	.align		4
.L_139:
        /*0304*/ 	.word	index@(_ZN5flash24flash_fwd_splitkv_kernelI23Flash_fwd_kernel_traitsILi256ELi64ELi64ELi4ELb0ELb0EN7cutlass6half_tE19Flash_kernel_traitsILi256ELi64ELi64ELi4ES3_EELb1ELb0ELb0ELb0ELb0ELb0ELb0ELb0EEEvNS_16Flash_fwd_paramsE)
        /*0308*/ 	.word	0x000000fe


	//----- nvinfo : EIATTR_FRAME_SIZE
	.align		4
.L_140:
        /*030c*/ 	.byte	0x04, 0x11
        /*030e*/ 	.short	(.L_142 - .L_141)
	.align		4
.L_141:
        /*0310*/ 	.word	index@(_ZN5flash24flash_fwd_splitkv_kernelI23Flash_fwd_kernel_traitsILi256ELi64ELi64ELi4ELb0ELb0EN7cutlass6half_tE19Flash_kernel_traitsILi256ELi64ELi64ELi4ES3_EELb1ELb0ELb0ELb0ELb0ELb0ELb0ELb0EEEvNS_16Flash_fwd_paramsE)
        /*0314*/ 	.word	0x00000000


	//----- nvinfo : EIATTR_REGCOUNT
	.align		4
.L_142:
        /*0318*/ 	.byte	0x04, 0x2f
        /*031a*/ 	.short	(.L_144 - .L_143)
	.align		4
.L_143:
        /*031c*/ 	.word	index@(_ZN5flash32flash_fwd_splitkv_combine_kernelI23Flash_fwd_kernel_traitsILi256ELi64ELi64ELi4ELb0ELb0EN7cutlass6half_tE19Flash_kernel_traitsILi256ELi64ELi64ELi4ES3_EELi4ELi1ELb1EEEvNS_16Flash_fwd_paramsE)
        /*0320*/ 	.word	0x00000038


	//----- nvinfo : EIATTR_FRAME_SIZE
	.align		4
.L_144:
        /*0324*/ 	.byte	0x04, 0x11
        /*0326*/ 	.short	(.L_146 - .L_145)
	.align		4
.L_145:
        /*0328*/ 	.word	index@($__internal_13_$__cuda_sm20_div_s64)
        /*032c*/ 	.word	0x00000000


	//----- nvinfo : EIATTR_FRAME_SIZE
	.align		4
.L_146:
        /*0330*/ 	.byte	0x04, 0x11
        /*0332*/ 	.short	(.L_148 - .L_147)
	.align		4
.L_147:
        /*0334*/ 	.word	index@(_ZN5flash32flash_fwd_splitkv_combine_kernelI23Flash_fwd_kernel_traitsILi256ELi64ELi64ELi4ELb0ELb0EN7cutlass6half_tE19Flash_kernel_traitsILi256ELi64ELi64ELi4ES3_EELi4ELi1ELb1EEEvNS_16Flash_fwd_paramsE)
        /*0338*/ 	.word	0x00000000


	//----- nvinfo : EIATTR_REGCOUNT
	.align		4
.L_148:
        /*033c*/ 	.byte	0x04, 0x2f
        /*033e*/ 	.short	(.L_150 - .L_149)
	.align		4
.L_149:
        /*0340*/ 	.word	index@(_ZN5flash32flash_fwd_splitkv_combine_kernelI23Flash_fwd_kernel_traitsILi256ELi64ELi64ELi4ELb0ELb0EN7cutlass6half_tE19Flash_kernel_traitsILi256ELi64ELi64ELi4ES3_EELi4ELi2ELb1EEEvNS_16Flash_fwd_paramsE)
        /*0344*/ 	.word	0x00000036


	//----- nvinfo : EIATTR_FRAME_SIZE
	.align		4
.L_150:
        /*0348*/ 	.byte	0x04, 0x11
        /*034a*/ 	.short	(.L_152 - .L_151)
	.align		4
.L_151:
        /*034c*/ 	.word	index@($__internal_12_$__cuda_sm20_div_s64)
        /*0350*/ 	.word	0x00000000


	//----- nvinfo : EIATTR_FRAME_SIZE
	.align		4
.L_152:
        /*0354*/ 	.byte	0x04, 0x11
        /*0356*/ 	.short	(.L_154 - .L_153)
	.align		4
.L_153:
        /*0358*/ 	.word	index@(_ZN5flash32flash_fwd_splitkv_combine_kernelI23Flash_fwd_kernel_traitsILi256ELi64ELi64ELi4ELb0ELb0EN7cutlass6half_tE19Flash_kernel_traitsILi256ELi64ELi64ELi4ES3_EELi4ELi2ELb1EEEvNS_16Flash_fwd_paramsE)
        /*035c*/ 	.word	0x00000000


	//----- nvinfo : EIATTR_REGCOUNT
	.align		4
.L_154:
        /*0360*/ 	.byte	0x04, 0x2f
        /*0362*/ 	.short	(.L_156 - .L_155)
	.align		4
.L_155:
        /*0364*/ 	.word	index@(_ZN5flash32flash_fwd_splitkv_combine_kernelI23Flash_fwd_kernel_traitsILi256ELi64ELi64ELi4ELb0ELb0EN7cutlass6half_tE19Flash_kernel_traitsILi256ELi64ELi64ELi4ES3_EELi4ELi3ELb1EEEvNS_16Flash_fwd_paramsE)
        /*0368*/ 	.word	0x00000034


	//----- nvinfo : EIATTR_FRAME_SIZE
	.align		4
.L_156:
        /*036c*/ 	.byte	0x04, 0x11
        /*036e*/ 	.short	(.L_158 - .L_157)
	.align		4
.L_157:
        /*0370*/ 	.word	index@($__internal_11_$__cuda_sm20_div_s64)
        /*0374*/ 	.word	0x00000000


	//----- nvinfo : EIATTR_FRAME_SIZE
	.align		4
.L_158:
        /*0378*/ 	.byte	0x04, 0x11
        /*037a*/ 	.short	(.L_160 - .L_159)
	.align		4
.L_159:
        /*037c*/ 	.word	index@(_ZN5flash32flash_fwd_splitkv_combine_kernelI23Flash_fwd_kernel_traitsILi256ELi64ELi64ELi4ELb0ELb0EN7cutlass6half_tE19Flash_kernel_traitsILi256ELi64ELi64ELi4ES3_EELi4ELi3ELb1EEEvNS_16Flash_fwd_paramsE)
        /*0380*/ 	.word	0x00000000


	//----- nvinfo : EIATTR_REGCOUNT
	.align		4
.L_160:
        /*0384*/ 	.byte	0x04, 0x2f
        /*0386*/ 	.short	(.L_162 - .L_161)
	.align		4
.L_161:
        /*0388*/ 	.word	index@(_ZN5flash32flash_fwd_splitkv_combine_kernelI23Flash_fwd_kernel_traitsILi256ELi64ELi64ELi4ELb0ELb0EN7cutlass6half_tE19Flash_kernel_traitsILi256ELi64ELi64ELi4ES3_EELi4ELi4ELb1EEEvNS_16Flash_fwd_paramsE)
        /*038c*/ 	.word	0x00000034


	//----- nvinfo : EIATTR_FRAME_SIZE
	.align		4
.L_162:
        /*0390*/ 	.byte	0x04, 0x11
        /*0392*/ 	.short	(.L_164 - .L_163)
	.align		4
.L_163:
        /*0394*/ 	.word	index@($__internal_10_$__cuda_sm20_div_s64)
        /*0398*/ 	.word	0x00000000


	//----- nvinfo : EIATTR_FRAME_SIZE
	.align		4
.L_164:
        /*039c*/ 	.byte	0x04, 0x11
        /*039e*/ 	.short	(.L_166 - .L_165)
	.align		4
.L_165:
        /*03a0*/ 	.word	index@(_ZN5flash32flash_fwd_splitkv_combine_kernelI23Flash_fwd_kernel_traitsILi256ELi64ELi64ELi4ELb0ELb0EN7cutlass6half_tE19Flash_kernel_traitsILi256ELi64ELi64ELi4ES3_EELi4ELi4ELb1EEEvNS_16Flash_fwd_paramsE)
        /*03a4*/ 	.word	0x00000000


	//----- nvinfo : EIATTR_REGCOUNT
	.align		4
.L_166:
        /*03a8*/ 	.byte	0x04, 0x2f
        /*03aa*/ 	.short	(.L_168 - .L_167)
	.align		4
.L_167:
        /*03ac*/ 	.word	index@(_ZN5flash32flash_fwd_splitkv_combine_kernelI23Flash_fwd_kernel_traitsILi256ELi64ELi64ELi4ELb0ELb0EN7cutlass6half_tE19Flash_kernel_traitsILi256ELi64ELi64ELi4ES3_EELi4ELi5ELb1EEEvNS_16Flash_fwd_paramsE)
        /*03b0*/ 	.word	0x00000034


	//----- nvinfo : EIATTR_FRAME_SIZE
	.align		4
.L_168:
        /*03b4*/ 	.byte	0x04, 0x11
        /*03b6*/ 	.short	(.L_170 - .L_169)
	.align		4
.L_169:
        /*03b8*/ 	.word	index@($__internal_9_$__cuda_sm20_div_s64)
        /*03bc*/ 	.word	0x00000000


	//----- nvinfo : EIATTR_FRAME_SIZE
	.align		4
.L_170:
        /*03c0*/ 	.byte	0x04, 0x11
        /*03c2*/ 	.short	(.L_172 - .L_171)
	.align		4
.L_171:
        /*03c4*/ 	.word	index@(_ZN5flash32flash_fwd_splitkv_combine_kernelI23Flash_fwd_kernel_traitsILi256ELi64ELi64ELi4ELb0ELb0EN7cutlass6half_tE19Flash_kernel_traitsILi256ELi64ELi64ELi4ES3_EELi4ELi5ELb1EEEvNS_16Flash_fwd_paramsE)
        /*03c8*/ 	.word	0x00000000


	//----- nvinfo : EIATTR_REGCOUNT
	.align		4
.L_172:
        /*03cc*/ 	.byte	0x04, 0x2f
        /*03ce*/ 	.short	(.L_174 - .L_173)
	.align		4
.L_173:
        /*03d0*/ 	.word	index@(_ZN5flash32flash_fwd_splitkv_combine_kernelI23Flash_fwd_kernel_traitsILi256ELi64ELi64ELi4ELb0ELb0EN7cutlass6half_tE19Flash_kernel_traitsILi256ELi64ELi64ELi4ES3_EELi4ELi6ELb1EEEvNS_16Flash_fwd_paramsE)
        /*03d4*/ 	.word	0x0000003c


	//----- nvinfo : EIATTR_FRAME_SIZE
	.align		4
.L_174:
        /*03d8*/ 	.byte	0x04, 0x11
        /*03da*/ 	.short	(.L_176 - .L_175)
	.align		4
.L_175:
        /*03dc*/ 	.word	index@($__internal_8_$__cuda_sm20_div_s64)
        /*03e0*/ 	.word	0x00000000


	//----- nvinfo : EIATTR_FRAME_SIZE
	.align		4
.L_176:
        /*03e4*/ 	.byte	0x04, 0x11
        /*03e6*/ 	.short	(.L_178 - .L_177)
	.align		4
.L_177:
        /*03e8*/ 	.word	index@(_ZN5flash32flash_fwd_splitkv_combine_kernelI23Flash_fwd_kernel_traitsILi256ELi64ELi64ELi4ELb0ELb0EN7cutlass6half_tE19Flash_kernel_traitsILi256ELi64ELi64ELi4ES3_EELi4ELi6ELb1EEEvNS_16Flash_fwd_paramsE)
        /*03ec*/ 	.word	0x00000000


	//----- nvinfo : EIATTR_REGCOUNT
	.align		4
.L_178:
        /*03f0*/ 	.byte	0x04, 0x2f
        /*03f2*/ 	.short	(.L_180 - .L_179)
	.align		4
.L_179:
        /*03f4*/ 	.word	index@(_ZN5flash32flash_fwd_splitkv_combine_kernelI23Flash_fwd_kernel_traitsILi256ELi64ELi64ELi4ELb0ELb0EN7cutlass6half_tE19Flash_kernel_traitsILi256ELi64ELi64ELi4ES3_EELi4ELi7ELb1EEEvNS_16Flash_fwd_paramsE)
        /*03f8*/ 	.word	0x0000003e


	//----- nvinfo : EIATTR_FRAME_SIZE
	.align		4
.L_180:
        /*03fc*/ 	.byte	0x04, 0x11
        /*03fe*/ 	.short	(.L_182 - .L_181)
	.align		4
.L_181:
        /*0400*/ 	.word	index@($__internal_7_$__cuda_sm20_div_s64)
        /*0404*/ 	.word	0x00000000


	//----- nvinfo : EIATTR_FRAME_SIZE
	.align		4
.L_182:
        /*0408*/ 	.byte	0x04, 0x11
        /*040a*/ 	.short	(.L_184 - .L_183)
	.align		4
.L_183:
        /*040c*/ 	.word	index@(_ZN5flash32flash_fwd_splitkv_combine_kernelI23Flash_fwd_kernel_traitsILi256ELi64ELi64ELi4ELb0ELb0EN7cutlass6half_tE19Flash_kernel_traitsILi256ELi64ELi64ELi4ES3_EELi4ELi7ELb1EEEvNS_16Flash_fwd_paramsE)
        /*0410*/ 	.word	0x00000000


	//----- nvinfo : EIATTR_REGCOUNT
	.align		4
.L_184:
        /*0414*/ 	.byte	0x04, 0x2f
        /*0416*/ 	.short	(.L_186 - .L_185)
	.align		4
.L_185:
        /*0418*/ 	.word	index@(_ZN5flash32flash_fwd_splitkv_combine_kernelI23Flash_fwd_kernel_traitsILi256ELi64ELi64ELi4ELb0ELb0EN7cutlass6half_tE19Flash_kernel_traitsILi256ELi64ELi64ELi4ES3_EELi4ELi1ELb0EEEvNS_16Flash_fwd_paramsE)
        /*041c*/ 	.word	0x00000036


	//----- nvinfo : EIATTR_FRAME_SIZE
	.align		4
.L_186:
        /*0420*/ 	.byte	0x04, 0x11
        /*0422*/ 	.short	(.L_188 - .L_187)
	.align		4
.L_187:
        /*0424*/ 	.word	index@($__internal_6_$__cuda_sm20_div_s64)
        /*0428*/ 	.word	0x00000000


	//----- nvinfo : EIATTR_FRAME_SIZE
	.align		4
.L_188:
        /*042c*/ 	.byte	0x04, 0x11
        /*042e*/ 	.short	(.L_190 - .L_189)
	.align		4
.L_189:
        /*0430*/ 	.word	index@(_ZN5flash32flash_fwd_splitkv_combine_kernelI23Flash_fwd_kernel_traitsILi256ELi64ELi64ELi4ELb0ELb0EN7cutlass6half_tE19Flash_kernel_traitsILi256ELi64ELi64ELi4ES3_EELi4ELi1ELb0EEEvNS_16Flash_fwd_paramsE)
        /*0434*/ 	.word	0x00000000


	//----- nvinfo : EIATTR_REGCOUNT
	.align		4
.L_190:
        /*0438*/ 	.byte	0x04, 0x2f
        /*043a*/ 	.short	(.L_192 - .L_191)
	.align		4
.L_191:
        /*043c*/ 	.word	index@(_ZN5flash32flash_fwd_splitkv_combine_kernelI23Flash_fwd_kernel_traitsILi256ELi64ELi64ELi4ELb0ELb0EN7cutlass6half_tE19Flash_kernel_traitsILi256ELi64ELi64ELi4ES3_EELi4ELi2ELb0EEEvNS_16Flash_fwd_paramsE)
        /*0440*/ 	.word	0x00000036


	//----- nvinfo : EIATTR_FRAME_SIZE
	.align		4
.L_192:
        /*0444*/ 	.byte	0x04, 0x11
        /*0446*/ 	.short	(.L_194 - .L_193)
	.align		4
.L_193:
        /*0448*/ 	.word	index@($__internal_5_$__cuda_sm20_div_s64)
        /*044c*/ 	.word	0x00000000


	//----- nvinfo : EIATTR_FRAME_SIZE
	.align		4
.L_194:
        /*0450*/ 	.byte	0x04, 0x11
        /*0452*/ 	.short	(.L_196 - .L_195)
	.align		4
.L_195:
        /*0454*/ 	.word	index@(_ZN5flash32flash_fwd_splitkv_combine_kernelI23Flash_fwd_kernel_traitsILi256ELi64ELi64ELi4ELb0ELb0EN7cutlass6half_tE19Flash_kernel_traitsILi256ELi64ELi64ELi4ES3_EELi4ELi2ELb0EEEvNS_16Flash_fwd_paramsE)
        /*0458*/ 	.word	0x00000000


	//----- nvinfo : EIATTR_REGCOUNT
	.align		4
.L_196:
        /*045c*/ 	.byte	0x04, 0x2f
        /*045e*/ 	.short	(.L_198 - .L_197)
	.align		4
.L_197:
        /*0460*/ 	.word	index@(_ZN5flash32flash_fwd_splitkv_combine_kernelI23Flash_fwd_kernel_traitsILi256ELi64ELi64ELi4ELb0ELb0EN7cutlass6half_tE19Flash_kernel_traitsILi256ELi64ELi64ELi4ES3_EELi4ELi3ELb0EEEvNS_16Flash_fwd_paramsE)
        /*0464*/ 	.word	0x00000034


	//----- nvinfo : EIATTR_FRAME_SIZE
	.align		4
.L_198:
        /*0468*/ 	.byte	0x04, 0x11
        /*046a*/ 	.short	(.L_200 - .L_199)
	.align		4
.L_199:
        /*046c*/ 	.word	index@($__internal_4_$__cuda_sm20_div_s64)
        /*0470*/ 	.word	0x00000000


	//----- nvinfo : EIATTR_FRAME_SIZE
	.align		4
.L_200:
        /*0474*/ 	.byte	0x04, 0x11
        /*0476*/ 	.short	(.L_202 - .L_201)
	.align		4
.L_201:
        /*0478*/ 	.word	index@(_ZN5flash32flash_fwd_splitkv_combine_kernelI23Flash_fwd_kernel_traitsILi256ELi64ELi64ELi4ELb0ELb0EN7cutlass6half_tE19Flash_kernel_traitsILi256ELi64ELi64ELi4ES3_EELi4ELi3ELb0EEEvNS_16Flash_fwd_paramsE)
        /*047c*/ 	.word	0x00000000


	//----- nvinfo : EIATTR_REGCOUNT
	.align		4
.L_202:
        /*0480*/ 	.byte	0x04, 0x2f
        /*0482*/ 	.short	(.L_204 - .L_203)
	.align		4
.L_203:
        /*0484*/ 	.word	index@(_ZN5flash32flash_fwd_splitkv_combine_kernelI23Flash_fwd_kernel_traitsILi256ELi64ELi64ELi4ELb0ELb0EN7cutlass6half_tE19Flash_kernel_traitsILi256ELi64ELi64ELi4ES3_EELi4ELi4ELb0EEEvNS_16Flash_fwd_paramsE)
        /*0488*/ 	.word	0x00000034


	//----- nvinfo : EIATTR_FRAME_SIZE
	.align		4
.L_204:
        /*048c*/ 	.byte	0x04, 0x11
        /*048e*/ 	.short	(.L_206 - .L_205)
	.align		4
.L_205:
        /*0490*/ 	.word	index@($__internal_3_$__cuda_sm20_div_s64)
        /*0494*/ 	.word	0x00000000


	//----- nvinfo : EIATTR_FRAME_SIZE
	.align		4
.L_206:
        /*0498*/ 	.byte	0x04, 0x11
        /*049a*/ 	.short	(.L_208 - .L_207)
	.align		4
.L_207:
        /*049c*/ 	.word	index@(_ZN5flash32flash_fwd_splitkv_combine_kernelI23Flash_fwd_kernel_traitsILi256ELi64ELi64ELi4ELb0ELb0EN7cutlass6half_tE19Flash_kernel_traitsILi256ELi64ELi64ELi4ES3_EELi4ELi4ELb0EEEvNS_16Flash_fwd_paramsE)
        /*04a0*/ 	.word	0x00000000


	//----- nvinfo : EIATTR_REGCOUNT
	.align		4
.L_208:
        /*04a4*/ 	.byte	0x04, 0x2f
        /*04a6*/ 	.short	(.L_210 - .L_209)
	.align		4
.L_209:
        /*04a8*/ 	.word	index@(_ZN5flash32flash_fwd_splitkv_combine_kernelI23Flash_fwd_kernel_traitsILi256ELi64ELi64ELi4ELb0ELb0EN7cutlass6half_tE19Flash_kernel_traitsILi256ELi64ELi64ELi4ES3_EELi4ELi5ELb0EEEvNS_16Flash_fwd_paramsE)
        /*04ac*/ 	.word	0x00000034


	//----- nvinfo : EIATTR_FRAME_SIZE
	.align		4
.L_210:
        /*04b0*/ 	.byte	0x04, 0x11
        /*04b2*/ 	.short	(.L_212 - .L_211)
	.align		4
.L_211:
        /*04b4*/ 	.word	index@($__internal_2_$__cuda_sm20_div_s64)
        /*04b8*/ 	.word	0x00000000


	//----- nvinfo : EIATTR_FRAME_SIZE
	.align		4
.L_212:
        /*04bc*/ 	.byte	0x04, 0x11
        /*04be*/ 	.short	(.L_214 - .L_213)
	.align		4
.L_213:
        /*04c0*/ 	.word	index@(_ZN5flash32flash_fwd_splitkv_combine_kernelI23Flash_fwd_kernel_traitsILi256ELi64ELi64ELi4ELb0ELb0EN7cutlass6half_tE19Flash_kernel_traitsILi256ELi64ELi64ELi4ES3_EELi4ELi5ELb0EEEvNS_16Flash_fwd_paramsE)
        /*04c4*/ 	.word	0x00000000


	//----- nvinfo : EIATTR_REGCOUNT
	.align		4
.L_214:
        /*04c8*/ 	.byte	0x04, 0x2f
        /*04ca*/ 	.short	(.L_216 - .L_215)
	.align		4
.L_215:
        /*04cc*/ 	.word	index@(_ZN5flash32flash_fwd_splitkv_combine_kernelI23Flash_fwd_kernel_traitsILi256ELi64ELi64ELi4ELb0ELb0EN7cutlass6half_tE19Flash_kernel_traitsILi256ELi64ELi64ELi4ES3_EELi4ELi6ELb0EEEvNS_16Flash_fwd_paramsE)
        /*04d0*/ 	.word	0x0000003c


	//----- nvinfo : EIATTR_FRAME_SIZE
	.align		4
.L_216:
        /*04d4*/ 	.byte	0x04, 0x11
        /*04d6*/ 	.short	(.L_218 - .L_217)
	.align		4
.L_217:
        /*04d8*/ 	.word	index@($__internal_1_$__cuda_sm20_div_s64)
        /*04dc*/ 	.word	0x00000000


	//----- nvinfo : EIATTR_FRAME_SIZE
	.align		4
.L_218:
        /*04e0*/ 	.byte	0x04, 0x11
        /*04e2*/ 	.short	(.L_220 - .L_219)
	.align		4
.L_219:
        /*04e4*/ 	.word	index@(_ZN5flash32flash_fwd_splitkv_combine_kernelI23Flash_fwd_kernel_traitsILi256ELi64ELi64ELi4ELb0ELb0EN7cutlass6half_tE19Flash_kernel_traitsILi256ELi64ELi64ELi4ES3_EELi4ELi6ELb0EEEvNS_16Flash_fwd_paramsE)
        /*04e8*/ 	.word	0x00000000


	//----- nvinfo : EIATTR_REGCOUNT
	.align		4
.L_220:
        /*04ec*/ 	.byte	0x04, 0x2f
        /*04ee*/ 	.short	(.L_222 - .L_221)
	.align		4
.L_221:
        /*04f0*/ 	.word	index@(_ZN5flash32flash_fwd_splitkv_combine_kernelI23Flash_fwd_kernel_traitsILi256ELi64ELi64ELi4ELb0ELb0EN7cutlass6half_tE19Flash_kernel_traitsILi256ELi64ELi64ELi4ES3_EELi4ELi7ELb0EEEvNS_16Flash_fwd_paramsE)
        /*04f4*/ 	.word	0x0000003e


	//----- nvinfo : EIATTR_FRAME_SIZE
	.align		4
.L_222:
        /*04f8*/ 	.byte	0x04, 0x11
        /*04fa*/ 	.short	(.L_224 - .L_223)
	.align		4
.L_223:
        /*04fc*/ 	.word	index@($__internal_0_$__cuda_sm20_div_s64)
        /*0500*/ 	.word	0x00000000


	//----- nvinfo : EIATTR_FRAME_SIZE
	.align		4
.L_224:
        /*0504*/ 	.byte	0x04, 0x11
        /*0506*/ 	.short	(.L_226 - .L_225)
	.align		4
.L_225:
        /*0508*/ 	.word	index@(_ZN5flash32flash_fwd_splitkv_combine_kernelI23Flash_fwd_kernel_traitsILi256ELi64ELi64ELi4ELb0ELb0EN7cutlass6half_tE19Flash_kernel_traitsILi256ELi64ELi64ELi4ES3_EELi4ELi7ELb0EEEvNS_16Flash_fwd_paramsE)
        /*050c*/ 	.word	0x00000000


	//----- nvinfo : EIATTR_MIN_STACK_SIZE
	.align		4
.L_226:
        /*0510*/ 	.byte	0x04, 0x12
        /*0512*/ 	.short	(.L_228 - .L_227)
	.align		4
.L_227:
        /*0514*/ 	.word	index@(_ZN5flash32flash_fwd_splitkv_combine_kernelI23Flash_fwd_kernel_traitsILi256ELi64ELi64ELi4ELb0ELb0EN7cutlass6half_tE19Flash_kernel_traitsILi256ELi64ELi64ELi4ES3_EELi4ELi7ELb0EEEvNS_16Flash_fwd_paramsE)
        /*0518*/ 	.word	0x00000000


	//----- nvinfo : EIATTR_MIN_STACK_SIZE
	.align		4
.L_228:
        /*051c*/ 	.byte	0x04, 0x12
        /*051e*/ 	.short	(.L_230 - .L_229)
	.align		4
.L_229:
        /*0520*/ 	.word	index@(_ZN5flash32flash_fwd_splitkv_combine_kernelI23Flash_fwd_kernel_traitsILi256ELi64ELi64ELi4ELb0ELb0EN7cutlass6half_tE19Flash_kernel_traitsILi256ELi64ELi64ELi4ES3_EELi4ELi6ELb0EEEvNS_16Flash_fwd_paramsE)
        /*0524*/ 	.word	0x00000000


	//----- nvinfo : EIATTR_MIN_STACK_SIZE
	.align		4
.L_230:
        /*0528*/ 	.byte	0x04, 0x12
        /*052a*/ 	.short	(.L_232 - .L_231)
	.align		4
.L_231:
        /*052c*/ 	.word	index@(_ZN5flash32flash_fwd_splitkv_combine_kernelI23Flash_fwd_kernel_traitsILi256ELi64ELi64ELi4ELb0ELb0EN7cutlass6half_tE19Flash_kernel_traitsILi256ELi64ELi64ELi4ES3_EELi4ELi5ELb0EEEvNS_16Flash_fwd_paramsE)
        /*0530*/ 	.word	0x00000000


	//----- nvinfo : EIATTR_MIN_STACK_SIZE
	.align		4
.L_232:
        /*0534*/ 	.byte	0x04, 0x12
        /*0536*/ 	.short	(.L_234 - .L_233)
	.align		4
.L_233:
        /*0538*/ 	.word	index@(_ZN5flash32flash_fwd_splitkv_combine_kernelI23Flash_fwd_kernel_traitsILi256ELi64ELi64ELi4ELb0ELb0EN7cutlass6half_tE19Flash_kernel_traitsILi256ELi64ELi64ELi4ES3_EELi4ELi4ELb0EEEvNS_16Flash_fwd_paramsE)
        /*053c*/ 	.word	0x00000000


	//----- nvinfo : EIATTR_MIN_STACK_SIZE
	.align		4
.L_234:
        /*0540*/ 	.byte	0x04, 0x12
        /*0542*/ 	.short	(.L_236 - .L_235)
	.align		4
.L_235:
        /*0544*/ 	.word	index@(_ZN5flash32flash_fwd_splitkv_combine_kernelI23Flash_fwd_kernel_traitsILi256ELi64ELi64ELi4ELb0ELb0EN7cutlass6half_tE19Flash_kernel_traitsILi256ELi64ELi64ELi4ES3_EELi4ELi3ELb0EEEvNS_16Flash_fwd_paramsE)
        /*0548*/ 	.word	0x00000000


	//----- nvinfo : EIATTR_MIN_STACK_SIZE
	.align		4
.L_236:
        /*054c*/ 	.byte	0x04, 0x12
        /*054e*/ 	.short	(.L_238 - .L_237)
	.align		4
.L_237:
        /*0550*/ 	.word	index@(_ZN5flash32flash_fwd_splitkv_combine_kernelI23Flash_fwd_kernel_traitsILi256ELi64ELi64ELi4ELb0ELb0EN7cutlass6half_tE19Flash_kernel_traitsILi256ELi64ELi64ELi4ES3_EELi4ELi2ELb0EEEvNS_16Flash_fwd_paramsE)
        /*0554*/ 	.word	0x00000000


	//----- nvinfo : EIATTR_MIN_STACK_SIZE
	.align		4
.L_238:
        /*0558*/ 	.byte	0x04, 0x12
        /*055a*/ 	.short	(.L_240 - .L_239)
	.align		4
.L_239:
        /*055c*/ 	.word	index@(_ZN5flash32flash_fwd_splitkv_combine_kernelI23Flash_fwd_kernel_traitsILi256ELi64ELi64ELi4ELb0ELb0EN7cutlass6half_tE19Flash_kernel_traitsILi256ELi64ELi64ELi4ES3_EELi4ELi1ELb0EEEvNS_16Flash_fwd_paramsE)
        /*0560*/ 	.word	0x00000000


	//----- nvinfo : EIATTR_MIN_STACK_SIZE
	.align		4
.L_240:
        /*0564*/ 	.byte	0x04, 0x12
        /*0566*/ 	.short	(.L_242 - .L_241)
	.align		4
.L_241:
        /*0568*/ 	.word	index@(_ZN5flash32flash_fwd_splitkv_combine_kernelI23Flash_fwd_kernel_traitsILi256ELi64ELi64ELi4ELb0ELb0EN7cutlass6half_tE19Flash_kernel_traitsILi256ELi64ELi64ELi4ES3_EELi4ELi7ELb1EEEvNS_16Flash_fwd_paramsE)
        /*056c*/ 	.word	0x00000000


	//----- nvinfo : EIATTR_MIN_STACK_SIZE
	.align		4
.L_242:
        /*0570*/ 	.byte	0x04, 0x12
        /*0572*/ 	.short	(.L_244 - .L_243)
	.align		4
.L_243:
        /*0574*/ 	.word	index@(_ZN5flash32flash_fwd_splitkv_combine_kernelI23Flash_fwd_kernel_traitsILi256ELi64ELi64ELi4ELb0ELb0EN7cutlass6half_tE19Flash_kernel_traitsILi256ELi64ELi64ELi4ES3_EELi4ELi6ELb1EEEvNS_16Flash_fwd_paramsE)
        /*0578*/ 	.word	0x00000000


	//----- nvinfo : EIATTR_MIN_STACK_SIZE
	.align		4
.L_244:
        /*057c*/ 	.byte	0x04, 0x12
        /*057e*/ 	.short	(.L_246 - .L_245)
	.align		4
.L_245:
        /*0580*/ 	.word	index@(_ZN5flash32flash_fwd_splitkv_combine_kernelI23Flash_fwd_kernel_traitsILi256ELi64ELi64ELi4ELb0ELb0EN7cutlass6half_tE19Flash_kernel_traitsILi256ELi64ELi64ELi4ES3_EELi4ELi5ELb1EEEvNS_16Flash_fwd_paramsE)
        /*0584*/ 	.word	0x00000000


	//----- nvinfo : EIATTR_MIN_STACK_SIZE
	.align		4
.L_246:
        /*0588*/ 	.byte	0x04, 0x12
        /*058a*/ 	.short	(.L_248 - .L_247)
	.align		4
.L_247:
        /*058c*/ 	.word	index@(_ZN5flash32flash_fwd_splitkv_combine_kernelI23Flash_fwd_kernel_traitsILi256ELi64ELi64ELi4ELb0ELb0EN7cutlass6half_tE19Flash_kernel_traitsILi256ELi64ELi64ELi4ES3_EELi4ELi4ELb1EEEvNS_16Flash_fwd_paramsE)
        /*0590*/ 	.word	0x00000000


	//----- nvinfo : EIATTR_MIN_STACK_SIZE
	.align		4
.L_248:
        /*0594*/ 	.byte	0x04, 0x12
        /*0596*/ 	.short	(.L_250 - .L_249)
	.align		4
.L_249:
        /*0598*/ 	.word	index@(_ZN5flash32flash_fwd_splitkv_combine_kernelI23Flash_fwd_kernel_traitsILi256ELi64ELi64ELi4ELb0ELb0EN7cutlass6half_tE19Flash_kernel_traitsILi256ELi64ELi64ELi4ES3_EELi4ELi3ELb1EEEvNS_16Flash_fwd_paramsE)
        /*059c*/ 	.word	0x00000000


	//----- nvinfo : EIATTR_MIN_STACK_SIZE
	.align		4
.L_250:
        /*05a0*/ 	.byte	0x04, 0x12
        /*05a2*/ 	.short	(.L_252 - .L_251)
	.align		4
.L_251:
        /*05a4*/ 	.word	index@(_ZN5flash32flash_fwd_splitkv_combine_kernelI23Flash_fwd_kernel_traitsILi256ELi64ELi64ELi4ELb0ELb0EN7cutlass6half_tE19Flash_kernel_traitsILi256ELi64ELi64ELi4ES3_EELi4ELi2ELb1EEEvNS_16Flash_fwd_paramsE)
        /*05a8*/ 	.word	0x00000000


	//----- nvinfo : EIATTR_MIN_STACK_SIZE
	.align		4
.L_252:
        /*05ac*/ 	.byte	0x04, 0x12
        /*05ae*/ 	.short	(.L_254 - .L_253)
	.align		4
.L_253:
        /*05b0*/ 	.word	index@(_ZN5flash32flash_fwd_splitkv_combine_kernelI23Flash_fwd_kernel_traitsILi256ELi64ELi64ELi4ELb0ELb0EN7cutlass6half_tE19Flash_kernel_traitsILi256ELi64ELi64ELi4ES3_EELi4ELi1ELb1EEEvNS_16Flash_fwd_paramsE)
        /*05b4*/ 	.word	0x00000000


	//----- nvinfo : EIATTR_MIN_STACK_SIZE
	.align		4
.L_254:
        /*05b8*/ 	.byte	0x04, 0x12
        /*05ba*/ 	.short	(.L_256 - .L_255)
	.align		4
.L_255:
        /*05bc*/ 	.word	index@(_ZN5flash24flash_fwd_splitkv_kernelI23Flash_fwd_kernel_traitsILi256ELi64ELi64ELi4ELb0ELb0EN7cutlass6half_tE19Flash_kernel_traitsILi256ELi64ELi64ELi4ES3_EELb1ELb0ELb0ELb0ELb0ELb0ELb0ELb0EEEvNS_16Flash_fwd_paramsE)
        /*05c0*/ 	.word	0x00000000


	//----- nvinfo : EIATTR_MIN_STACK_SIZE
	.align		4
.L_256:
        /*05c4*/ 	.byte	0x04, 0x12
        /*05c6*/ 	.short	(.L_258 - .L_257)
	.align		4
.L_257:
        /*05c8*/ 	.word	index@(_ZN5flash24flash_fwd_splitkv_kernelI23Flash_fwd_kernel_traitsILi256ELi64ELi64ELi4ELb0ELb0EN7cutlass6half_tE19Flash_kernel_traitsILi256ELi64ELi64ELi4ES3_EELb1ELb0ELb0ELb0ELb0ELb1ELb0ELb0EEEvNS_16Flash_fwd_paramsE)
        /*05cc*/ 	.word	0x00000008


	//----- nvinfo : EIATTR_MIN_STACK_SIZE
	.align		4
.L_258:
        /*05d0*/ 	.byte	0x04, 0x12
        /*05d2*/ 	.short	(.L_260 - .L_259)
	.align		4
.L_259:
        /*05d4*/ 	.word	index@(_ZN5flash24flash_fwd_splitkv_kernelI23Flash_fwd_kernel_traitsILi256ELi64ELi64ELi4ELb0ELb0EN7cutlass6half_tE19Flash_kernel_traitsILi256ELi64ELi64ELi4ES3_EELb1ELb0ELb0ELb0ELb0ELb0ELb0ELb1EEEvNS_16Flash_fwd_paramsE)
        /*05d8*/ 	.word	0x00000008


	//----- nvinfo : EIATTR_MIN_STACK_SIZE
	.align		4
.L_260:
        /*05dc*/ 	.byte	0x04, 0x12
        /*05de*/ 	.short	(.L_262 - .L_261)
	.align		4
.L_261:
        /*05e0*/ 	.word	index@(_ZN5flash24flash_fwd_splitkv_kernelI23Flash_fwd_kernel_traitsILi256ELi64ELi64ELi4ELb0ELb0EN7cutlass6half_tE19Flash_kernel_traitsILi256ELi64ELi64ELi4ES3_EELb1ELb0ELb0ELb0ELb0ELb1ELb0ELb1EEEvNS_16Flash_fwd_paramsE)
        /*05e4*/ 	.word	0x00000008


	//----- nvinfo : EIATTR_MIN_STACK_SIZE
	.align		4
.L_262:
        /*05e8*/ 	.byte	0x04, 0x12
        /*05ea*/ 	.short	(.L_264 - .L_263)
	.align		4
.L_263:
        /*05ec*/ 	.word	index@(_ZN5flash24flash_fwd_splitkv_kernelI23Flash_fwd_kernel_traitsILi256ELi64ELi64ELi4ELb0ELb0EN7cutlass6half_tE19Flash_kernel_traitsILi256ELi64ELi64ELi4ES3_EELb1ELb0ELb0ELb0ELb0ELb0ELb1ELb0EEEvNS_16Flash_fwd_paramsE)
        /*05f0*/ 	.word	0x00000000


	//----- nvinfo : EIATTR_MIN_STACK_SIZE
	.align		4
.L_264:
        /*05f4*/ 	.byte	0x04, 0x12
        /*05f6*/ 	.short	(.L_266 - .L_265)
	.align		4
.L_265:
        /*05f8*/ 	.word	index@(_ZN5flash24flash_fwd_splitkv_kernelI23Flash_fwd_kernel_traitsILi256ELi64ELi64ELi4ELb0ELb0EN7cutlass6half_tE19Flash_kernel_traitsILi256ELi64ELi64ELi4ES3_EELb1ELb0ELb0ELb0ELb0ELb1ELb1ELb0EEEvNS_16Flash_fwd_paramsE)
        /*05fc*/ 	.word	0x00000000


	//----- nvinfo : EIATTR_MIN_STACK_SIZE
	.align		4
.L_266:
        /*0600*/ 	.byte	0x04, 0x12
        /*0602*/ 	.short	(.L_268 - .L_267)
	.align		4
.L_267:
        /*0604*/ 	.word	index@(_ZN5flash24flash_fwd_splitkv_kernelI23Flash_fwd_kernel_traitsILi256ELi64ELi64ELi4ELb0ELb0EN7cutlass6half_tE19Flash_kernel_traitsILi256ELi64ELi64ELi4ES3_EELb1ELb0ELb0ELb0ELb0ELb0ELb1ELb1EEEvNS_16Flash_fwd_paramsE)
        /*0608*/ 	.word	0x00000008


	//----- nvinfo : EIATTR_MIN_STACK_SIZE
	.align		4
.L_268:
        /*060c*/ 	.byte	0x04, 0x12
        /*060e*/ 	.short	(.L_270 - .L_269)
	.align		4
.L_269:
        /*0610*/ 	.word	index@(_ZN5flash24flash_fwd_splitkv_kernelI23Flash_fwd_kernel_traitsILi256ELi64ELi64ELi4ELb0ELb0EN7cutlass6half_tE19Flash_kernel_traitsILi256ELi64ELi64ELi4ES3_EELb1ELb0ELb0ELb0ELb0ELb1ELb1ELb1EEEvNS_16Flash_fwd_paramsE)
        /*0614*/ 	.word	0x00000008


	//----- nvinfo : EIATTR_MIN_STACK_SIZE
	.align		4
.L_270:
        /*0618*/ 	.byte	0x04, 0x12
        /*061a*/ 	.short	(.L_272 - .L_271)
	.align		4
.L_271:
        /*061c*/ 	.word	index@(_ZN5flash24flash_fwd_splitkv_kernelI23Flash_fwd_kernel_traitsILi256ELi64ELi64ELi4ELb0ELb0EN7cutlass6half_tE19Flash_kernel_traitsILi256ELi64ELi64ELi4ES3_EELb1ELb0ELb0ELb0ELb1ELb0ELb0ELb0EEEvNS_16Flash_fwd_paramsE)
        /*0620*/ 	.word	0x00000000


	//----- nvinfo : EIATTR_MIN_STACK_SIZE
	.align		4
.L_272:
        /*0624*/ 	.byte	0x04, 0x12
        /*0626*/ 	.short	(.L_274 - .L_273)
	.align		4
.L_273:
        /*0628*/ 	.word	index@(_ZN5flash24flash_fwd_splitkv_kernelI23Flash_fwd_kernel_traitsILi256ELi64ELi64ELi4ELb0ELb0EN7cutlass6half_tE19Flash_kernel_traitsILi256ELi64ELi64ELi4ES3_EELb1ELb0ELb0ELb0ELb1ELb1ELb0ELb0EEEvNS_16Flash_fwd_paramsE)
        /*062c*/ 	.word	0x00000000


	//----- nvinfo : EIATTR_MIN_STACK_SIZE
	.align		4
.L_274:
        /*0630*/ 	.byte	0x04, 0x12
        /*0632*/ 	.short	(.L_276 - .L_275)
	.align		4
.L_275:
        /*0634*/ 	.word	index@(_ZN5flash24flash_fwd_splitkv_kernelI23Flash_fwd_kernel_traitsILi256ELi64ELi64ELi4ELb0ELb0EN7cutlass6half_tE19Flash_kernel_traitsILi256ELi64ELi64ELi4ES3_EELb1ELb0ELb1ELb0ELb0ELb0ELb0ELb0EEEvNS_16Flash_fwd_paramsE)
        /*0638*/ 	.word	0x00000000


	//----- nvinfo : EIATTR_MIN_STACK_SIZE
	.align		4
.L_276:
        /*063c*/ 	.byte	0x04, 0x12
        /*063e*/ 	.short	(.L_278 - .L_277)
	.align		4
.L_277:
        /*0640*/ 	.word	index@(_ZN5flash24flash_fwd_splitkv_kernelI23Flash_fwd_kernel_traitsILi256ELi64ELi64ELi4ELb0ELb0EN7cutlass6half_tE19Flash_kernel_traitsILi256ELi64ELi64ELi4ES3_EELb1ELb0ELb1ELb0ELb0ELb1ELb0ELb0EEEvNS_16Flash_fwd_paramsE)
        /*0644*/ 	.word	0x00000000


	//----- nvinfo : EIATTR_MIN_STACK_SIZE
	.align		4
.L_278:
        /*0648*/ 	.byte	0x04, 0x12
        /*064a*/ 	.short	(.L_280 - .L_279)
	.align		4
.L_279:
        /*064c*/ 	.word	index@(_ZN5flash24flash_fwd_splitkv_kernelI23Flash_fwd_kernel_traitsILi256ELi64ELi64ELi4ELb0ELb0EN7cutlass6half_tE19Flash_kernel_traitsILi256ELi64ELi64ELi4ES3_EELb1ELb0ELb0ELb0ELb1ELb0ELb0ELb1EEEvNS_16Flash_fwd_paramsE)
        /*0650*/ 	.word	0x00000000


	//----- nvinfo : EIATTR_MIN_STACK_SIZE
	.align		4
.L_280:
        /*0654*/ 	.byte	0x04, 0x12
        /*0656*/ 	.short	(.L_282 - .L_281)
	.align		4
.L_281:
        /*0658*/ 	.word	index@(_ZN5flash24flash_fwd_splitkv_kernelI23Flash_fwd_kernel_traitsILi256ELi64ELi64ELi4ELb0ELb0EN7cutlass6half_tE19Flash_kernel_traitsILi256ELi64ELi64ELi4ES3_EELb1ELb0ELb0ELb0ELb1ELb1ELb0ELb1EEEvNS_16Flash_fwd_paramsE)
        /*065c*/ 	.word	0x00000008


	//----- nvinfo : EIATTR_MIN_STACK_SIZE
	.align		4
.L_282:
        /*0660*/ 	.byte	0x04, 0x12
        /*0662*/ 	.short	(.L_284 - .L_283)
	.align		4
.L_283:
        /*0664*/ 	.word	index@(_ZN5flash24flash_fwd_splitkv_kernelI23Flash_fwd_kernel_traitsILi256ELi64ELi64ELi4ELb0ELb0EN7cutlass6half_tE19Flash_kernel_traitsILi256ELi64ELi64ELi4ES3_EELb1ELb0ELb1ELb0ELb0ELb0ELb0ELb1EEEvNS_16Flash_fwd_paramsE)
        /*0668*/ 	.word	0x00000000


	//----- nvinfo : EIATTR_MIN_STACK_SIZE
	.align		4
.L_284:
        /*066c*/ 	.byte	0x04, 0x12
        /*066e*/ 	.short	(.L_286 - .L_285)
	.align		4
.L_285:
        /*0670*/ 	.word	index@(_ZN5flash24flash_fwd_splitkv_kernelI23Flash_fwd_kernel_traitsILi256ELi64ELi64ELi4ELb0ELb0EN7cutlass6half_tE19Flash_kernel_traitsILi256ELi64ELi64ELi4ES3_EELb1ELb0ELb1ELb0ELb0ELb1ELb0ELb1EEEvNS_16Flash_fwd_paramsE)
        /*0674*/ 	.word	0x00000008


	//----- nvinfo : EIATTR_MIN_STACK_SIZE
	.align		4
.L_286:
        /*0678*/ 	.byte	0x04, 0x12
        /*067a*/ 	.short	(.L_288 - .L_287)
	.align		4
.L_287:
        /*067c*/ 	.word	index@(_ZN5flash24flash_fwd_splitkv_kernelI23Flash_fwd_kernel_traitsILi256ELi64ELi64ELi4ELb0ELb0EN7cutlass6half_tE19Flash_kernel_traitsILi256ELi64ELi64ELi4ES3_EELb1ELb0ELb0ELb0ELb1ELb0ELb1ELb0EEEvNS_16Flash_fwd_paramsE)
        /*0680*/ 	.word	0x00000000


	//----- nvinfo : EIATTR_MIN_STACK_SIZE
	.align		4
.L_288:
        /*0684*/ 	.byte	0x04, 0x12
        /*0686*/ 	.short	(.L_290 - .L_289)
	.align		4
.L_289:
        /*0688*/ 	.word	index@(_ZN5flash24flash_fwd_splitkv_kernelI23Flash_fwd_kernel_traitsILi256ELi64ELi64ELi4ELb0ELb0EN7cutlass6half_tE19Flash_kernel_traitsILi256ELi64ELi64ELi4ES3_EELb1ELb0ELb0ELb0ELb1ELb1ELb1ELb0EEEvNS_16Flash_fwd_paramsE)
        /*068c*/ 	.word	0x00000000


	//----- nvinfo : EIATTR_MIN_STACK_SIZE
	.align		4
.L_290:
        /*0690*/ 	.byte	0x04, 0x12
        /*0692*/ 	.short	(.L_292 - .L_291)
	.align		4
.L_291:
        /*0694*/ 	.word	index@(_ZN5flash24flash_fwd_splitkv_kernelI23Flash_fwd_kernel_traitsILi256ELi64ELi64ELi4ELb0ELb0EN7cutlass6half_tE19Flash_kernel_traitsILi256ELi64ELi64ELi4ES3_EELb1ELb0ELb1ELb0ELb0ELb0ELb1ELb0EEEvNS_16Flash_fwd_paramsE)
        /*0698*/ 	.word	0x00000000


	//----- nvinfo : EIATTR_MIN_STACK_SIZE
	.align		4
.L_292:
        /*069c*/ 	.byte	0x04, 0x12
        /*069e*/ 	.short	(.L_294 - .L_293)
	.align		4
.L_293:
        /*06a0*/ 	.word	index@(_ZN5flash24flash_fwd_splitkv_kernelI23Flash_fwd_kernel_traitsILi256ELi64ELi64ELi4ELb0ELb0EN7cutlass6half_tE19Flash_kernel_traitsILi256ELi64ELi64ELi4ES3_EELb1ELb0ELb1ELb0ELb0ELb1ELb1ELb0EEEvNS_16Flash_fwd_paramsE)
        /*06a4*/ 	.word	0x00000000


	//----- nvinfo : EIATTR_MIN_STACK_SIZE
	.align		4
.L_294:
        /*06a8*/ 	.byte	0x04, 0x12
        /*06aa*/ 	.short	(.L_296 - .L_295)
	.align		4
.L_295:
        /*06ac*/ 	.word	index@(_ZN5flash24flash_fwd_splitkv_kernelI23Flash_fwd_kernel_traitsILi256ELi64ELi64ELi4ELb0ELb0EN7cutlass6half_tE19Flash_kernel_traitsILi256ELi64ELi64ELi4ES3_EELb1ELb0ELb0ELb0ELb1ELb0ELb1ELb1EEEvNS_16Flash_fwd_paramsE)
        /*06b0*/ 	.word	0x00000000


	//----- nvinfo : EIATTR_MIN_STACK_SIZE
	.align		4
.L_296:
        /*06b4*/ 	.byte	0x04, 0x12
        /*06b6*/ 	.short	(.L_298 - .L_297)
	.align		4
.L_297:
        /*06b8*/ 	.word	index@(_ZN5flash24flash_fwd_splitkv_kernelI23Flash_fwd_kernel_traitsILi256ELi64ELi64ELi4ELb0ELb0EN7cutlass6half_tE19Flash_kernel_traitsILi256ELi64ELi64ELi4ES3_EELb1ELb0ELb0ELb0ELb1ELb1ELb1ELb1EEEvNS_16Flash_fwd_paramsE)
        /*06bc*/ 	.word	0x00000008


	//----- nvinfo : EIATTR_MIN_STACK_SIZE
	.align		4
.L_298:
        /*06c0*/ 	.byte	0x04, 0x12
        /*06c2*/ 	.short	(.L_300 - .L_299)
	.align		4
.L_299:
        /*06c4*/ 	.word	index@(_ZN5flash24flash_fwd_splitkv_kernelI23Flash_fwd_kernel_traitsILi256ELi64ELi64ELi4ELb0ELb0EN7cutlass6half_tE19Flash_kernel_traitsILi256ELi64ELi64ELi4ES3_EELb1ELb0ELb1ELb0ELb0ELb0ELb1ELb1EEEvNS_16Flash_fwd_paramsE)
        /*06c8*/ 	.word	0x00000000


	//----- nvinfo : EIATTR_MIN_STACK_SIZE
	.align		4
.L_300:
        /*06cc*/ 	.byte	0x04, 0x12
        /*06ce*/ 	.short	(.L_302 - .L_301)
	.align		4
.L_301:
        /*06d0*/ 	.word	index@(_ZN5flash24flash_fwd_splitkv_kernelI23Flash_fwd_kernel_traitsILi256ELi64ELi64ELi4ELb0ELb0EN7cutlass6half_tE19Flash_kernel_traitsILi256ELi64ELi64ELi4ES3_EELb1ELb0ELb1ELb0ELb0ELb1ELb1ELb1EEEvNS_16Flash_fwd_paramsE)
        /*06d4*/ 	.word	0x00000040
.L_302:


//--------------------- .nv.info._ZN5flash32flash_fwd_splitkv_combine_kernelI23Flash_fwd_kernel_traitsILi256ELi64ELi64ELi4ELb0ELb0EN7cutlass6half_tE19Flash_kernel_traitsILi256ELi64ELi64ELi4ES3_EELi4ELi7ELb0EEEvNS_16Flash_fwd_paramsE --------------------------
	.section	.nv.info._ZN5flash32flash_fwd_splitkv_combine_kernelI23Flash_fwd_kernel_traitsILi256ELi64ELi64ELi4ELb0ELb0EN7cutlass6half_tE19Flash_kernel_traitsILi256ELi64ELi64ELi4ES3_EELi4ELi7ELb0EEEvNS_16Flash_fwd_paramsE,"",@"SHT_CUDA_INFO"
	.sectionflags	@""
	.align	4


	//----- nvinfo : EIATTR_CUDA_API_VERSION
	.align		4
        /*0000*/ 	.byte	0x04, 0x37
        /*0002*/ 	.short	(.L_304 - .L_303)
.L_303:
        /*0004*/ 	.word	0x00000082


	//----- nvinfo : EIATTR_SW2861232_WAR
	.align		4
.L_304:
        /*0008*/ 	.byte	0x01, 0x35
	.zero		2


	//----- nvinfo : EIATTR_PARAM_CBANK
	.align		4
        /*000c*/ 	.byte	0x04, 0x0a
        /*000e*/ 	.short	(.L_306 - .L_305)
	.align		4
.L_305:
        /*0010*/ 	.word	index@(.nv.constant0._ZN5flash32flash_fwd_splitkv_combine_kernelI23Flash_fwd_kernel_traitsILi256ELi64ELi64ELi4ELb0ELb0EN7cutlass6half_tE19Flash_kernel_traitsILi256ELi64ELi64ELi4ES3_EELi4ELi7ELb0EEEvNS_16Flash_fwd_paramsE)
        /*0014*/ 	.short	0x0160
        /*0016*/ 	.short	0x01d0


	//----- nvinfo : EIATTR_CBANK_PARAM_SIZE
	.align		4
.L_306:
        /*0018*/ 	.byte	0x03, 0x19
        /*001a*/ 	.short	0x01d0


	//----- nvinfo : EIATTR_KPARAM_INFO
	.align		4
        /*001c*/ 	.byte	0x04, 0x17
        /*001e*/ 	.short	(.L_308 - .L_307)
.L_307:
        /*0020*/ 	.word	0x00000000
        /*0024*/ 	.short	0x0000
        /*0026*/ 	.short	0x0000
        /*0028*/ 	.byte	0x00, 0xf0, 0x41, 0x07


	//----- nvinfo : EIATTR_MAXREG_COUNT
	.align		4
.L_308:
        /*002c*/ 	.byte	0x03, 0x1b
        /*002e*/ 	.short	0x00ff


	//----- nvinfo : EIATTR_NUM_BARRIERS
	.align		4
        /*0030*/ 	.byte	0x02, 0x4c
        /*0032*/ 	.byte	0x01
	.zero		1


	//----- nvinfo : EIATTR_MERCURY_ISA_VERSION
	.align		4
        /*0034*/ 	.byte	0x03, 0x5f
        /*0036*/ 	.short	0x0000


	//----- nvinfo : EIATTR_COOP_GROUP_MASK_REGIDS
	.align		4
        /*0038*/ 	.byte	0x04, 0x29
        /*003a*/ 	.short	(.L_310 - .L_309)


	//   ....[0]....
.L_309:
        /*003c*/ 	.word	0xffffffff


	//   ....[1]....
        /*0040*/ 	.word	0xffffffff


	//   ....[2]....
        /*0044*/ 	.word	0xffffffff


	//   ....[3]....
        /*0048*/ 	.word	0xffffffff


	//   ....[4]....
        /*004c*/ 	.word	0xffffffff


	//   ....[5]....
        /*0050*/ 	.word	0xffffffff


	//   ....[6]....
        /*0054*/ 	.word	0xffffffff


	//   ....[7]....
        /*0058*/ 	.word	0xffffffff


	//   ....[8]....
        /*005c*/ 	.word	0xffffffff


	//   ....[9]....
        /*0060*/ 	.word	0xffffffff


	//----- nvinfo : EIATTR_COOP_GROUP_INSTR_OFFSETS
	.align		4
.L_310:
        /*0064*/ 	.byte	0x04, 0x28
        /*0066*/ 	.short	(.L_312 - .L_311)


	//   ....[0]....
.L_311:
        /*0068*/ 	.word	0x00001ab0


	//   ....[1]....
        /*006c*/ 	.word	0x00001ad0


	//   ....[2]....
        /*0070*/ 	.word	0x00001af0


	//   ....[3]....
        /*0074*/ 	.word	0x00001b10


	//   ....[4]....
        /*0078*/ 	.word	0x00001b30


	//   ....[5]....
        /*007c*/ 	.word	0x00001c90


	//   ....[6]....
        /*0080*/ 	.word	0x00001ce0


	//   ....[7]....
        /*0084*/ 	.word	0x00001da0


	//   ....[8]....
        /*0088*/ 	.word	0x00001e20


	//   ....[9]....
        /*008c*/ 	.word	0x00001ef0


	//----- nvinfo : EIATTR_EXIT_INSTR_OFFSETS
	.align		4
.L_312:
        /*0090*/ 	.byte	0x04, 0x1c
        /*0092*/ 	.short	(.L_314 - .L_313)


	//   ....[0]....
.L_313:
        /*0094*/ 	.word	0x000043a0


	//   ....[1]....
        /*0098*/ 	.word	0x00004860


	//   ....[2]....
        /*009c*/ 	.word	0x000048c0


	//----- nvinfo : EIATTR_CRS_STACK_SIZE
	.align		4
.L_314:
        /*00a0*/ 	.byte	0x04, 0x1e
        /*00a2*/ 	.short	(.L_316 - .L_315)
.L_315:
        /*00a4*/ 	.word	0x00000000
.L_316:


//--------------------- .nv.info._ZN5flash32flash_fwd_splitkv_combine_kernelI23Flash_fwd_kernel_traitsILi256ELi64ELi64ELi4ELb0ELb0EN7cutlass6half_tE19Flash_kernel_traitsILi256ELi64ELi64ELi4ES3_EELi4ELi6ELb0EEEvNS_16Flash_fwd_paramsE --------------------------
	.section	.nv.info._ZN5flash32flash_fwd_splitkv_combine_kernelI23Flash_fwd_kernel_traitsILi256ELi64ELi64ELi4ELb0ELb0EN7cutlass6half_tE19Flash_kernel_traitsILi256ELi64ELi64ELi4ES3_EELi4ELi6ELb0EEEvNS_16Flash_fwd_paramsE,"",@"SHT_CUDA_INFO"
	.sectionflags	@""
	.align	4


	//----- nvinfo : EIATTR_CUDA_API_VERSION
	.align		4
        /*0000*/ 	.byte	0x04, 0x37
        /*0002*/ 	.short	(.L_318 - .L_317)
.L_317:
        /*0004*/ 	.word	0x00000082


	//----- nvinfo : EIATTR_SW2861232_WAR
	.align		4
.L_318:
        /*0008*/ 	.byte	0x01, 0x35
	.zero		2


	//----- nvinfo : EIATTR_PARAM_CBANK
	.align		4
        /*000c*/ 	.byte	0x04, 0x0a
        /*000e*/ 	.short	(.L_320 - .L_319)
	.align		4
.L_319:
        /*0010*/ 	.word	index@(.nv.constant0._ZN5flash32flash_fwd_splitkv_combine_kernelI23Flash_fwd_kernel_traitsILi256ELi64ELi64ELi4ELb0ELb0EN7cutlass6half_tE19Flash_kernel_traitsILi256ELi64ELi64ELi4ES3_EELi4ELi6ELb0EEEvNS_16Flash_fwd_paramsE)
        /*0014*/ 	.short	0x0160
        /*0016*/ 	.short	0x01d0


	//----- nvinfo : EIATTR_CBANK_PARAM_SIZE
	.align		4
.L_320:
        /*0018*/ 	.byte	0x03, 0x19
        /*001a*/ 	.short	0x01d0


	//----- nvinfo : EIATTR_KPARAM_INFO
	.align		4
        /*001c*/ 	.byte	0x04, 0x17
        /*001e*/ 	.short	(.L_322 - .L_321)
.L_321:
        /*0020*/ 	.word	0x00000000
        /*0024*/ 	.short	0x0000
        /*0026*/ 	.short	0x0000
        /*0028*/ 	.byte	0x00, 0xf0, 0x41, 0x07


	//----- nvinfo : EIATTR_MAXREG_COUNT
	.align		4
.L_322:
        /*002c*/ 	.byte	0x03, 0x1b
        /*002e*/ 	.short	0x00ff


	//----- nvinfo : EIATTR_NUM_BARRIERS
	.align		4
        /*0030*/ 	.byte	0x02, 0x4c
        /*0032*/ 	.byte	0x01
	.zero		1


	//----- nvinfo : EIATTR_MERCURY_ISA_VERSION
	.align		4
        /*0034*/ 	.byte	0x03, 0x5f
        /*0036*/ 	.short	0x0000


	//----- nvinfo : EIATTR_COOP_GROUP_MASK_REGIDS
	.align		4
        /*0038*/ 	.byte	0x04, 0x29
        /*003a*/ 	.short	(.L_324 - .L_323)


	//   ....[0]....
.L_323:
        /*003c*/ 	.word	0xffffffff


	//   ....[1]....
        /*0040*/ 	.word	0xffffffff


	//   ....[2]....
        /*0044*/ 	.word	0xffffffff


	//   ....[3]....
        /*0048*/ 	.word	0xffffffff


	//   ....[4]....
        /*004c*/ 	.word	0xffffffff


	//   ....[5]....
        /*0050*/ 	.word	0xffffffff


	//   ....[6]....
        /*0054*/ 	.word	0xffffffff


	//   ....[7]....
        /*0058*/ 	.word	0xffffffff


	//   ....[8]....
        /*005c*/ 	.word	0xffffffff


	//   ....[9]....
        /*0060*/ 	.word	0xffffffff


	//----- nvinfo : EIATTR_COOP_GROUP_INSTR_OFFSETS
	.align		4
.L_324:
        /*0064*/ 	.byte	0x04, 0x28
        /*0066*/ 	.short	(.L_326 - .L_325)


	//   ....[0]....
.L_325:
        /*0068*/ 	.word	0x000016f0


	//   ....[1]....
        /*006c*/ 	.word	0x00001710


	//   ....[2]....
        /*0070*/ 	.word	0x00001730


	//   ....[3]....
        /*0074*/ 	.word	0x00001760


	//   ....[4]....
        /*0078*/ 	.word	0x000017e0


	//   ....[5]....
        /*007c*/ 	.word	0x00001990


	//   ....[6]....
        /*0080*/ 	.word	0x00001a10


	//   ....[7]....
        /*0084*/ 	.word	0x00001ab0


	//   ....[8]....
        /*0088*/ 	.word	0x00001b50


	//   ....[9]....
        /*008c*/ 	.word	0x00001c40


	//----- nvinfo : EIATTR_EXIT_INSTR_OFFSETS
	.align		4
.L_326:
        /*0090*/ 	.byte	0x04, 0x1c
        /*0092*/ 	.short	(.L_328 - .L_327)


	//   ....[0]....
.L_327:
        /*0094*/ 	.word	0x00004030


	//   ....[1]....
        /*0098*/ 	.word	0x000044f0


	//   ....[2]....
        /*009c*/ 	.word	0x00004550


	//----- nvinfo : EIATTR_CRS_STACK_SIZE
	.align		4
.L_328:
        /*00a0*/ 	.byte	0x04, 0x1e
        /*00a2*/ 	.short	(.L_330 - .L_329)
.L_329:
        /*00a4*/ 	.word	0x00000000
.L_330:


//--------------------- .nv.info._ZN5flash32flash_fwd_splitkv_combine_kernelI23Flash_fwd_kernel_traitsILi256ELi64ELi64ELi4ELb0ELb0EN7cutlass6half_tE19Flash_kernel_traitsILi256ELi64ELi64ELi4ES3_EELi4ELi5ELb0EEEvNS_16Flash_fwd_paramsE --------------------------
	.section	.nv.info._ZN5flash32flash_fwd_splitkv_combine_kernelI23Flash_fwd_kernel_traitsILi256ELi64ELi64ELi4ELb0ELb0EN7cutlass6half_tE19Flash_kernel_traitsILi256ELi64ELi64ELi4ES3_EELi4ELi5ELb0EEEvNS_16Flash_fwd_paramsE,"",@"SHT_CUDA_INFO"
	.sectionflags	@""
	.align	4


	//----- nvinfo : EIATTR_CUDA_API_VERSION
	.align		4
        /*0000*/ 	.byte	0x04, 0x37
        /*0002*/ 	.short	(.L_332 - .L_331)
.L_331:
        /*0004*/ 	.word	0x00000082


	//----- nvinfo : EIATTR_SW2861232_WAR
	.align		4
.L_332:
        /*0008*/ 	.byte	0x01, 0x35
	.zero		2


	//----- nvinfo : EIATTR_PARAM_CBANK
	.align		4
        /*000c*/ 	.byte	0x04, 0x0a
        /*000e*/ 	.short	(.L_334 - .L_333)
	.align		4
.L_333:
        /*0010*/ 	.word	index@(.nv.constant0._ZN5flash32flash_fwd_splitkv_combine_kernelI23Flash_fwd_kernel_traitsILi256ELi64ELi64ELi4ELb0ELb0EN7cutlass6half_tE19Flash_kernel_traitsILi256ELi64ELi64ELi4ES3_EELi4ELi5ELb0EEEvNS_16Flash_fwd_paramsE)
        /*0014*/ 	.short	0x0160
        /*0016*/ 	.short	0x01d0


	//----- nvinfo : EIATTR_CBANK_PARAM_SIZE
	.align		4
.L_334:
        /*0018*/ 	.byte	0x03, 0x19
        /*001a*/ 	.short	0x01d0


	//----- nvinfo : EIATTR_KPARAM_INFO
	.align		4
        /*001c*/ 	.byte	0x04, 0x17
        /*001e*/ 	.short	(.L_336 - .L_335)
.L_335:
        /*0020*/ 	.word	0x00000000
        /*0024*/ 	.short	0x0000
        /*0026*/ 	.short	0x0000
        /*0028*/ 	.byte	0x00, 0xf0, 0x41, 0x07


	//----- nvinfo : EIATTR_MAXREG_COUNT
	.align		4
.L_336:
        /*002c*/ 	.byte	0x03, 0x1b
        /*002e*/ 	.short	0x00ff


	//----- nvinfo : EIATTR_NUM_BARRIERS
	.align		4
        /*0030*/ 	.byte	0x02, 0x4c
        /*0032*/ 	.byte	0x01
	.zero		1


	//----- nvinfo : EIATTR_MERCURY_ISA_VERSION
	.align		4
        /*0034*/ 	.byte	0x03, 0x5f
        /*0036*/ 	.short	0x0000


	//----- nvinfo : EIATTR_COOP_GROUP_MASK_REGIDS
	.align		4
        /*0038*/ 	.byte	0x04, 0x29
        /*003a*/ 	.short	(.L_338 - .L_337)


	//   ....[0]....
.L_337:
        /*003c*/ 	.word	0xffffffff


	//   ....[1]....
        /*0040*/ 	.word	0xffffffff


	//   ....[2]....
        /*0044*/ 	.word	0xffffffff


	//   ....[3]....
        /*0048*/ 	.word	0xffffffff


	//   ....[4]....
        /*004c*/ 	.word	0xffffffff


	//   ....[5]....
        /*0050*/ 	.word	0xffffffff


	//   ....[6]....
        /*0054*/ 	.word	0xffffffff


	//   ....[7]....
        /*0058*/ 	.word	0xffffffff


	//   ....[8]....
        /*005c*/ 	.word	0xffffffff


	//   ....[9]....
        /*0060*/ 	.word	0xffffffff


	//----- nvinfo : EIATTR_COOP_GROUP_INSTR_OFFSETS
	.align		4
.L_338:
        /*0064*/ 	.byte	0x04, 0x28
        /*0066*/ 	.short	(.L_340 - .L_339)


	//   ....[0]....
.L_339:
        /*0068*/ 	.word	0x00001c20


	//   ....[1]....
        /*006c*/ 	.word	0x00001c40


	//   ....[2]....
        /*0070*/ 	.word	0x00001c60


	//   ....[3]....
        /*0074*/ 	.word	0x00001c80


	//   ....[4]....
        /*0078*/ 	.word	0x00001ca0


	//   ....[5]....
        /*007c*/ 	.word	0x00001d10


	//   ....[6]....
        /*0080*/ 	.word	0x00001d30


	//   ....[7]....
        /*0084*/ 	.word	0x00001d60


	//   ....[8]....
        /*0088*/ 	.word	0x00001d80


	//   ....[9]....
        /*008c*/ 	.word	0x00001da0


	//----- nvinfo : EIATTR_EXIT_INSTR_OFFSETS
	.align		4
.L_340:
        /*0090*/ 	.byte	0x04, 0x1c
        /*0092*/ 	.short	(.L_342 - .L_341)


	//   ....[0]....
.L_341:
        /*0094*/ 	.word	0x00003f90


	//   ....[1]....
        /*0098*/ 	.word	0x00004450


	//   ....[2]....
        /*009c*/ 	.word	0x000044b0


	//----- nvinfo : EIATTR_CRS_STACK_SIZE
	.align		4
.L_342:
        /*00a0*/ 	.byte	0x04, 0x1e
        /*00a2*/ 	.short	(.L_344 - .L_343)
.L_343:
        /*00a4*/ 	.word	0x00000000
.L_344:


//--------------------- .nv.info._ZN5flash32flash_fwd_splitkv_combine_kernelI23Flash_fwd_kernel_traitsILi256ELi64ELi64ELi4ELb0ELb0EN7cutlass6half_tE19Flash_kernel_traitsILi256ELi64ELi64ELi4ES3_EELi4ELi4ELb0EEEvNS_16Flash_fwd_paramsE --------------------------
	.section	.nv.info._ZN5flash32flash_fwd_splitkv_combine_kernelI23Flash_fwd_kernel_traitsILi256ELi64ELi64ELi4ELb0ELb0EN7cutlass6half_tE19Flash_kernel_traitsILi256ELi64ELi64ELi4ES3_EELi4ELi4ELb0EEEvNS_16Flash_fwd_paramsE,"",@"SHT_CUDA_INFO"
	.sectionflags	@""
	.align	4


	//----- nvinfo : EIATTR_CUDA_API_VERSION
	.align		4
        /*0000*/ 	.byte	0x04, 0x37
        /*0002*/ 	.short	(.L_346 - .L_345)
.L_345:
        /*0004*/ 	.word	0x00000082


	//----- nvinfo : EIATTR_SW2861232_WAR
	.align		4
.L_346:
        /*0008*/ 	.byte	0x01, 0x35
	.zero		2


	//----- nvinfo : EIATTR_PARAM_CBANK
	.align		4
        /*000c*/ 	.byte	0x04, 0x0a
        /*000e*/ 	.short	(.L_348 - .L_347)
	.align		4
.L_347:
        /*0010*/ 	.word	index@(.nv.constant0._ZN5flash32flash_fwd_splitkv_combine_kernelI23Flash_fwd_kernel_traitsILi256ELi64ELi64ELi4ELb0ELb0EN7cutlass6half_tE19Flash_kernel_traitsILi256ELi64ELi64ELi4ES3_EELi4ELi4ELb0EEEvNS_16Flash_fwd_paramsE)
        /*0014*/ 	.short	0x0160
        /*0016*/ 	.short	0x01d0


	//----- nvinfo : EIATTR_CBANK_PARAM_SIZE
	.align		4
.L_348:
        /*0018*/ 	.byte	0x03, 0x19
        /*001a*/ 	.short	0x01d0


	//----- nvinfo : EIATTR_KPARAM_INFO
	.align		4
        /*001c*/ 	.byte	0x04, 0x17
        /*001e*/ 	.short	(.L_350 - .L_349)
.L_349:
        /*0020*/ 	.word	0x00000000
        /*0024*/ 	.short	0x0000
        /*0026*/ 	.short	0x0000
        /*0028*/ 	.byte	0x00, 0xf0, 0x41, 0x07


	//----- nvinfo : EIATTR_MAXREG_COUNT
	.align		4
.L_350:
        /*002c*/ 	.byte	0x03, 0x1b
        /*002e*/ 	.short	0x00ff


	//----- nvinfo : EIATTR_NUM_BARRIERS
	.align		4
        /*0030*/ 	.byte	0x02, 0x4c
        /*0032*/ 	.byte	0x01
	.zero		1


	//----- nvinfo : EIATTR_MERCURY_ISA_VERSION
	.align		4
        /*0034*/ 	.byte	0x03, 0x5f
        /*0036*/ 	.short	0x0000


	//----- nvinfo : EIATTR_COOP_GROUP_MASK_REGIDS
	.align		4
        /*0038*/ 	.byte	0x04, 0x29
        /*003a*/ 	.short	(.L_352 - .L_351)


	//   ....[0]....
.L_351:
        /*003c*/ 	.word	0xffffffff


	//   ....[1]....
        /*0040*/ 	.word	0xffffffff


	//   ....[2]....
        /*0044*/ 	.word	0xffffffff


	//   ....[3]....
        /*0048*/ 	.word	0xffffffff


	//   ....[4]....
        /*004c*/ 	.word	0xffffffff


	//   ....[5]....
        /*0050*/ 	.word	0xffffffff


	//   ....[6]....
        /*0054*/ 	.word	0xffffffff


	//   ....[7]....
        /*0058*/ 	.word	0xffffffff


	//----- nvinfo : EIATTR_COOP_GROUP_INSTR_OFFSETS
	.align		4
.L_352:
        /*005c*/ 	.byte	0x04, 0x28
        /*005e*/ 	.short	(.L_354 - .L_353)


	//   ....[0]....
.L_353:
        /*0060*/ 	.word	0x00001c20


	//   ....[1]....
        /*0064*/ 	.word	0x00001c40


	//   ....[2]....
        /*0068*/ 	.word	0x00001c60


	//   ....[3]....
        /*006c*/ 	.word	0x00001c80


	//   ....[4]....
        /*0070*/ 	.word	0x00001cf0


	//   ....[5]....
        /*0074*/ 	.word	0x00001d20


	//   ....[6]....
        /*0078*/ 	.word	0x00001d40


	//   ....[7]....
        /*007c*/ 	.word	0x00001d60


	//----- nvinfo : EIATTR_EXIT_INSTR_OFFSETS
	.align		4
.L_354:
        /*0080*/ 	.byte	0x04, 0x1c
        /*0082*/ 	.short	(.L_356 - .L_355)


	//   ....[0]....
.L_355:
        /*0084*/ 	.word	0x00003f80


	//   ....[1]....
        /*0088*/ 	.word	0x00004440


	//   ....[2]....
        /*008c*/ 	.word	0x000044a0


	//----- nvinfo : EIATTR_CRS_STACK_SIZE
	.align		4
.L_356:
        /*0090*/ 	.byte	0x04, 0x1e
        /*0092*/ 	.short	(.L_358 - .L_357)
.L_357:
        /*0094*/ 	.word	0x00000000
.L_358:


//--------------------- .nv.info._ZN5flash32flash_fwd_splitkv_combine_kernelI23Flash_fwd_kernel_traitsILi256ELi64ELi64ELi4ELb0ELb0EN7cutlass6half_tE19Flash_kernel_traitsILi256ELi64ELi64ELi4ES3_EELi4ELi3ELb0EEEvNS_16Flash_fwd_paramsE --------------------------
	.section	.nv.info._ZN5flash32flash_fwd_splitkv_combine_kernelI23Flash_fwd_kernel_traitsILi256ELi64ELi64ELi4ELb0ELb0EN7cutlass6half_tE19Flash_kernel_traitsILi256ELi64ELi64ELi4ES3_EELi4ELi3ELb0EEEvNS_16Flash_fwd_paramsE,"",@"SHT_CUDA_INFO"
	.sectionflags	@""
	.align	4


	//----- nvinfo : EIATTR_CUDA_API_VERSION
	.align		4
        /*0000*/ 	.byte	0x04, 0x37
        /*0002*/ 	.short	(.L_360 - .L_359)
.L_359:
        /*0004*/ 	.word	0x00000082


	//----- nvinfo : EIATTR_SW2861232_WAR
	.align		4
.L_360:
        /*0008*/ 	.byte	0x01, 0x35
	.zero		2


	//----- nvinfo : EIATTR_PARAM_CBANK
	.align		4
        /*000c*/ 	.byte	0x04, 0x0a
        /*000e*/ 	.short	(.L_362 - .L_361)
	.align		4
.L_361:
        /*0010*/ 	.word	index@(.nv.constant0._ZN5flash32flash_fwd_splitkv_combine_kernelI23Flash_fwd_kernel_traitsILi256ELi64ELi64ELi4ELb0ELb0EN7cutlass6half_tE19Flash_kernel_traitsILi256ELi64ELi64ELi4ES3_EELi4ELi3ELb0EEEvNS_16Flash_fwd_paramsE)
        /*0014*/ 	.short	0x0160
        /*0016*/ 	.short	0x01d0


	//----- nvinfo : EIATTR_CBANK_PARAM_SIZE
	.align		4
.L_362:
        /*0018*/ 	.byte	0x03, 0x19
        /*001a*/ 	.short	0x01d0


	//----- nvinfo : EIATTR_KPARAM_INFO
	.align		4
        /*001c*/ 	.byte	0x04, 0x17
        /*001e*/ 	.short	(.L_364 - .L_363)
.L_363:
        /*0020*/ 	.word	0x00000000
        /*0024*/ 	.short	0x0000
        /*0026*/ 	.short	0x0000
        /*0028*/ 	.byte	0x00, 0xf0, 0x41, 0x07


	//----- nvinfo : EIATTR_MAXREG_COUNT
	.align		4
.L_364:
        /*002c*/ 	.byte	0x03, 0x1b
        /*002e*/ 	.short	0x00ff


	//----- nvinfo : EIATTR_NUM_BARRIERS
	.align		4
        /*0030*/ 	.byte	0x02, 0x4c
        /*0032*/ 	.byte	0x01
	.zero		1


	//----- nvinfo : EIATTR_MERCURY_ISA_VERSION
	.align		4
        /*0034*/ 	.byte	0x03, 0x5f
        /*0036*/ 	.short	0x0000


	//----- nvinfo : EIATTR_COOP_GROUP_MASK_REGIDS
	.align		4
        /*0038*/ 	.byte	0x04, 0x29
        /*003a*/ 	.short	(.L_366 - .L_365)


	//   ....[0]....
.L_365:
        /*003c*/ 	.word	0xffffffff


	//   ....[1]....
        /*0040*/ 	.word	0xffffffff


	//   ....[2]....
        /*0044*/ 	.word	0xffffffff


	//   ....[3]....
        /*0048*/ 	.word	0xffffffff


	//   ....[4]....
        /*004c*/ 	.word	0xffffffff


	//   ....[5]....
        /*0050*/ 	.word	0xffffffff


	//----- nvinfo : EIATTR_COOP_GROUP_INSTR_OFFSETS
	.align		4
.L_366:
        /*0054*/ 	.byte	0x04, 0x28
        /*0056*/ 	.short	(.L_368 - .L_367)


	//   ....[0]....
.L_367:
        /*0058*/ 	.word	0x00001c20


	//   ....[1]....
        /*005c*/ 	.word	0x00001c40


	//   ....[2]....
        /*0060*/ 	.word	0x00001c70


	//   ....[3]....
        /*0064*/ 	.word	0x00001ce0


	//   ....[4]....
        /*0068*/ 	.word	0x00001d00


	//   ....[5]....
        /*006c*/ 	.word	0x00001d20


	//----- nvinfo : EIATTR_EXIT_INSTR_OFFSETS
	.align		4
.L_368:
        /*0070*/ 	.byte	0x04, 0x1c
        /*0072*/ 	.short	(.L_370 - .L_369)


	//   ....[0]....
.L_369:
        /*0074*/ 	.word	0x00003f40


	//   ....[1]....
        /*0078*/ 	.word	0x00004400


	//   ....[2]....
        /*007c*/ 	.word	0x00004460


	//----- nvinfo : EIATTR_CRS_STACK_SIZE
	.align		4
.L_370:
        /*0080*/ 	.byte	0x04, 0x1e
        /*0082*/ 	.short	(.L_372 - .L_371)
.L_371:
        /*0084*/ 	.word	0x00000000
.L_372:


//--------------------- .nv.info._ZN5flash32flash_fwd_splitkv_combine_kernelI23Flash_fwd_kernel_traitsILi256ELi64ELi64ELi4ELb0ELb0EN7cutlass6half_tE19Flash_kernel_traitsILi256ELi64ELi64ELi4ES3_EELi4ELi2ELb0EEEvNS_16Flash_fwd_paramsE --------------------------
	.section	.nv.info._ZN5flash32flash_fwd_splitkv_combine_kernelI23Flash_fwd_kernel_traitsILi256ELi64ELi64ELi4ELb0ELb0EN7cutlass6half_tE19Flash_kernel_traitsILi256ELi64ELi64ELi4ES3_EELi4ELi2ELb0EEEvNS_16Flash_fwd_paramsE,"",@"SHT_CUDA_INFO"
	.sectionflags	@""
	.align	4


	//----- nvinfo : EIATTR_CUDA_API_VERSION
	.align		4
        /*0000*/ 	.byte	0x04, 0x37
        /*0002*/ 	.short	(.L_374 - .L_373)
.L_373:
        /*0004*/ 	.word	0x00000082


	//----- nvinfo : EIATTR_SW2861232_WAR
	.align		4
.L_374:
        /*0008*/ 	.byte	0x01, 0x35
	.zero		2


	//----- nvinfo : EIATTR_PARAM_CBANK
	.align		4
        /*000c*/ 	.byte	0x04, 0x0a
        /*000e*/ 	.short	(.L_376 - .L_375)
	.align		4
.L_375:
        /*0010*/ 	.word	index@(.nv.constant0._ZN5flash32flash_fwd_splitkv_combine_kernelI23Flash_fwd_kernel_traitsILi256ELi64ELi64ELi4ELb0ELb0EN7cutlass6half_tE19Flash_kernel_traitsILi256ELi64ELi64ELi4ES3_EELi4ELi2ELb0EEEvNS_16Flash_fwd_paramsE)
        /*0014*/ 	.short	0x0160
        /*0016*/ 	.short	0x01d0


	//----- nvinfo : EIATTR_CBANK_PARAM_SIZE
	.align		4
.L_376:
        /*0018*/ 	.byte	0x03, 0x19
        /*001a*/ 	.short	0x01d0


	//----- nvinfo : EIATTR_KPARAM_INFO
	.align		4
        /*001c*/ 	.byte	0x04, 0x17
        /*001e*/ 	.short	(.L_378 - .L_377)
.L_377:
        /*0020*/ 	.word	0x00000000
        /*0024*/ 	.short	0x0000
        /*0026*/ 	.short	0x0000
        /*0028*/ 	.byte	0x00, 0xf0, 0x41, 0x07


	//----- nvinfo : EIATTR_MAXREG_COUNT
	.align		4
.L_378:
        /*002c*/ 	.byte	0x03, 0x1b
        /*002e*/ 	.short	0x00ff


	//----- nvinfo : EIATTR_NUM_BARRIERS
	.align		4
        /*0030*/ 	.byte	0x02, 0x4c
        /*0032*/ 	.byte	0x01
	.zero		1


	//----- nvinfo : EIATTR_MERCURY_ISA_VERSION
	.align		4
        /*0034*/ 	.byte	0x03, 0x5f
        /*0036*/ 	.short	0x0000


	//----- nvinfo : EIATTR_COOP_GROUP_MASK_REGIDS
	.align		4
        /*0038*/ 	.byte	0x04, 0x29
        /*003a*/ 	.short	(.L_380 - .L_379)


	//   ....[0]....
.L_379:
        /*003c*/ 	.word	0xffffffff


	//   ....[1]....
        /*0040*/ 	.word	0xffffffff


	//   ....[2]....
        /*0044*/ 	.word	0xffffffff


	//   ....[3]....
        /*0048*/ 	.word	0xffffffff


	//----- nvinfo : EIATTR_COOP_GROUP_INSTR_OFFSETS
	.align		4
.L_380:
        /*004c*/ 	.byte	0x04, 0x28
        /*004e*/ 	.short	(.L_382 - .L_381)


	//   ....[0]....
.L_381:
        /*0050*/ 	.word	0x00001bf0


	//   ....[1]....
        /*0054*/ 	.word	0x00001c10


	//   ....[2]....
        /*0058*/ 	.word	0x00001c80


	//   ....[3]....
        /*005c*/ 	.word	0x00001ca0


	//----- nvinfo : EIATTR_EXIT_INSTR_OFFSETS
	.align		4
.L_382:
        /*0060*/ 	.byte	0x04, 0x1c
        /*0062*/ 	.short	(.L_384 - .L_383)


	//   ....[0]....
.L_383:
        /*0064*/ 	.word	0x00003e80


	//   ....[1]....
        /*0068*/ 	.word	0x00004340


	//   ....[2]....
        /*006c*/ 	.word	0x000043a0


	//----- nvinfo : EIATTR_CRS_STACK_SIZE
	.align		4
.L_384:
        /*0070*/ 	.byte	0x04, 0x1e
        /*0072*/ 	.short	(.L_386 - .L_385)
.L_385:
        /*0074*/ 	.word	0x00000000
.L_386:


//--------------------- .nv.info._ZN5flash32flash_fwd_splitkv_combine_kernelI23Flash_fwd_kernel_traitsILi256ELi64ELi64ELi4ELb0ELb0EN7cutlass6half_tE19Flash_kernel_traitsILi256ELi64ELi64ELi4ES3_EELi4ELi1ELb0EEEvNS_16Flash_fwd_paramsE --------------------------
	.section	.nv.info._ZN5flash32flash_fwd_splitkv_combine_kernelI23Flash_fwd_kernel_traitsILi256ELi64ELi64ELi4ELb0ELb0EN7cutlass6half_tE19Flash_kernel_traitsILi256ELi64ELi64ELi4ES3_EELi4ELi1ELb0EEEvNS_16Flash_fwd_paramsE,"",@"SHT_CUDA_INFO"
	.sectionflags	@""
	.align	4


	//----- nvinfo : EIATTR_CUDA_API_VERSION
	.align		4
        /*0000*/ 	.byte	0x04, 0x37
        /*0002*/ 	.short	(.L_388 - .L_387)
.L_387:
        /*0004*/ 	.word	0x00000082


	//----- nvinfo : EIATTR_SW2861232_WAR
	.align		4
.L_388:
        /*0008*/ 	.byte	0x01, 0x35
	.zero		2


	//----- nvinfo : EIATTR_PARAM_CBANK
	.align		4
        /*000c*/ 	.byte	0x04, 0x0a
        /*000e*/ 	.short	(.L_390 - .L_389)
	.align		4
.L_389:
        /*0010*/ 	.word	index@(.nv.constant0._ZN5flash32flash_fwd_splitkv_combine_kernelI23Flash_fwd_kernel_traitsILi256ELi64ELi64ELi4ELb0ELb0EN7cutlass6half_tE19Flash_kernel_traitsILi256ELi64ELi64ELi4ES3_EELi4ELi1ELb0EEEvNS_16Flash_fwd_paramsE)
        /*0014*/ 	.short	0x0160
        /*0016*/ 	.short	0x01d0


	//----- nvinfo : EIATTR_CBANK_PARAM_SIZE
	.align		4
.L_390:
        /*0018*/ 	.byte	0x03, 0x19
        /*001a*/ 	.short	0x01d0


	//----- nvinfo : EIATTR_KPARAM_INFO
	.align		4
        /*001c*/ 	.byte	0x04, 0x17
        /*001e*/ 	.short	(.L_392 - .L_391)
.L_391:
        /*0020*/ 	.word	0x00000000
        /*0024*/ 	.short	0x0000
        /*0026*/ 	.short	0x0000
        /*0028*/ 	.byte	0x00, 0xf0, 0x41, 0x07


	//----- nvinfo : EIATTR_MAXREG_COUNT
	.align		4
.L_392:
        /*002c*/ 	.byte	0x03, 0x1b
        /*002e*/ 	.short	0x00ff


	//----- nvinfo : EIATTR_NUM_BARRIERS
	.align		4
        /*0030*/ 	.byte	0x02, 0x4c
        /*0032*/ 	.byte	0x01
	.zero		1


	//----- nvinfo : EIATTR_MERCURY_ISA_VERSION
	.align		4
        /*0034*/ 	.byte	0x03, 0x5f
        /*0036*/ 	.short	0x0000


	//----- nvinfo : EIATTR_COOP_GROUP_MASK_REGIDS
	.align		4
        /*0038*/ 	.byte	0x04, 0x29
        /*003a*/ 	.short	(.L_394 - .L_393)


	//   ....[0]....
.L_393:
        /*003c*/ 	.word	0xffffffff


	//   ....[1]....
        /*0040*/ 	.word	0xffffffff


	//----- nvinfo : EIATTR_COOP_GROUP_INSTR_OFFSETS
	.align		4
.L_394:
        /*0044*/ 	.byte	0x04, 0x28
        /*0046*/ 	.short	(.L_396 - .L_395)


	//   ....[0]....
.L_395:
        /*0048*/ 	.word	0x00001c70


	//   ....[1]....
        /*004c*/ 	.word	0x00001d00


	//----- nvinfo : EIATTR_EXIT_INSTR_OFFSETS
	.align		4
.L_396:
        /*0050*/ 	.byte	0x04, 0x1c
        /*0052*/ 	.short	(.L_398 - .L_397)


	//   ....[0]....
.L_397:
        /*0054*/ 	.word	0x00003ee0


	//   ....[1]....
        /*0058*/ 	.word	0x00004380


	//   ....[2]....
        /*005c*/ 	.word	0x000043e0


	//----- nvinfo : EIATTR_CRS_STACK_SIZE
	.align		4
.L_398:
        /*0060*/ 	.byte	0x04, 0x1e
        /*0062*/ 	.short	(.L_400 - .L_399)
.L_399:
        /*0064*/ 	.word	0x00000000
.L_400:


//--------------------- .nv.info._ZN5flash32flash_fwd_splitkv_combine_kernelI23Flash_fwd_kernel_traitsILi256ELi64ELi64ELi4ELb0ELb0EN7cutlass6half_tE19Flash_kernel_traitsILi256ELi64ELi64ELi4ES3_EELi4ELi7ELb1EEEvNS_16Flash_fwd_paramsE --------------------------
	.section	.nv.info._ZN5flash32flash_fwd_splitkv_combine_kernelI23Flash_fwd_kernel_traitsILi256ELi64ELi64ELi4ELb0ELb0EN7cutlass6half_tE19Flash_kernel_traitsILi256ELi64ELi64ELi4ES3_EELi4ELi7ELb1EEEvNS_16Flash_fwd_paramsE,"",@"SHT_CUDA_INFO"
	.sectionflags	@""
	.align	4


	//----- nvinfo : EIATTR_CUDA_API_VERSION
	.align		4
        /*0000*/ 	.byte	0x04, 0x37
        /*0002*/ 	.short	(.L_402 - .L_401)
.L_401:
        /*0004*/ 	.word	0x00000082


	//----- nvinfo : EIATTR_SW2861232_WAR
	.align		4
.L_402:
        /*0008*/ 	.byte	0x01, 0x35
	.zero		2


	//----- nvinfo : EIATTR_PARAM_CBANK
	.align		4
        /*000c*/ 	.byte	0x04, 0x0a
        /*000e*/ 	.short	(.L_404 - .L_403)
	.align		4
.L_403:
        /*0010*/ 	.word	index@(.nv.constant0._ZN5flash32flash_fwd_splitkv_combine_kernelI23Flash_fwd_kernel_traitsILi256ELi64ELi64ELi4ELb0ELb0EN7cutlass6half_tE19Flash_kernel_traitsILi256ELi64ELi64ELi4ES3_EELi4ELi7ELb1EEEvNS_16Flash_fwd_paramsE)
        /*0014*/ 	.short	0x0160
        /*0016*/ 	.short	0x01d0


	//----- nvinfo : EIATTR_CBANK_PARAM_SIZE
	.align		4
.L_404:
        /*0018*/ 	.byte	0x03, 0x19
        /*001a*/ 	.short	0x01d0


	//----- nvinfo : EIATTR_KPARAM_INFO
	.align		4
        /*001c*/ 	.byte	0x04, 0x17
        /*001e*/ 	.short	(.L_406 - .L_405)
.L_405:
        /*0020*/ 	.word	0x00000000
        /*0024*/ 	.short	0x0000
        /*0026*/ 	.short	0x0000
        /*0028*/ 	.byte	0x00, 0xf0, 0x41, 0x07


	//----- nvinfo : EIATTR_MAXREG_COUNT
	.align		4
.L_406:
        /*002c*/ 	.byte	0x03, 0x1b
        /*002e*/ 	.short	0x00ff


	//----- nvinfo : EIATTR_NUM_BARRIERS
	.align		4
        /*0030*/ 	.byte	0x02, 0x4c
        /*0032*/ 	.byte	0x01
	.zero		1


	//----- nvinfo : EIATTR_MERCURY_ISA_VERSION
	.align		4
        /*0034*/ 	.byte	0x03, 0x5f
        /*0036*/ 	.short	0x0000


	//----- nvinfo : EIATTR_COOP_GROUP_MASK_REGIDS
	.align		4
        /*0038*/ 	.byte	0x04, 0x29
        /*003a*/ 	.short	(.L_408 - .L_407)


	//   ....[0]....
.L_407:
        /*003c*/ 	.word	0xffffffff


	//   ....[1]....
        /*0040*/ 	.word	0xffffffff


	//   ....[2]....
        /*0044*/ 	.word	0xffffffff


	//   ....[3]....
        /*0048*/ 	.word	0xffffffff


	//   ....[4]....
        /*004c*/ 	.word	0xffffffff


	//   ....[5]....
        /*0050*/ 	.word	0xffffffff


	//   ....[6]....
        /*0054*/ 	.word	0xffffffff


	//   ....[7]....
        /*0058*/ 	.word	0xffffffff


	//   ....[8]....
        /*005c*/ 	.word	0xffffffff


	//   ....[9]....
        /*0060*/ 	.word	0xffffffff


	//----- nvinfo : EIATTR_COOP_GROUP_INSTR_OFFSETS
	.align		4
.L_408:
        /*0064*/ 	.byte	0x04, 0x28
        /*0066*/ 	.short	(.L_410 - .L_409)


	//   ....[0]....
.L_409:
        /*0068*/ 	.word	0x00001ab0


	//   ....[1]....
        /*006c*/ 	.word	0x00001ad0


	//   ....[2]....
        /*0070*/ 	.word	0x00001af0


	//   ....[3]....
        /*0074*/ 	.word	0x00001b10


	//   ....[4]....
        /*0078*/ 	.word	0x00001b30


	//   ....[5]....
        /*007c*/ 	.word	0x00001c90


	//   ....[6]....
        /*0080*/ 	.word	0x00001ce0


	//   ....[7]....
        /*0084*/ 	.word	0x00001da0


	//   ....[8]....
        /*0088*/ 	.word	0x00001e20


	//   ....[9]....
        /*008c*/ 	.word	0x00001ef0


	//----- nvinfo : EIATTR_EXIT_INSTR_OFFSETS
	.align		4
.L_410:
        /*0090*/ 	.byte	0x04, 0x1c
        /*0092*/ 	.short	(.L_412 - .L_411)


	//   ....[0]....
.L_411:
        /*0094*/ 	.word	0x00004910


	//   ....[1]....
        /*0098*/ 	.word	0x00004e10


	//----- nvinfo : EIATTR_CRS_STACK_SIZE
	.align		4
.L_412:
        /*009c*/ 	.byte	0x04, 0x1e
        /*009e*/ 	.short	(.L_414 - .L_413)
.L_413:
        /*00a0*/ 	.word	0x00000000
.L_414:


//--------------------- .nv.info._ZN5flash32flash_fwd_splitkv_combine_kernelI23Flash_fwd_kernel_traitsILi256ELi64ELi64ELi4ELb0ELb0EN7cutlass6half_tE19Flash_kernel_traitsILi256ELi64ELi64ELi4ES3_EELi4ELi6ELb1EEEvNS_16Flash_fwd_paramsE --------------------------
	.section	.nv.info._ZN5flash32flash_fwd_splitkv_combine_kernelI23Flash_fwd_kernel_traitsILi256ELi64ELi64ELi4ELb0ELb0EN7cutlass6half_tE19Flash_kernel_traitsILi256ELi64ELi64ELi4ES3_EELi4ELi6ELb1EEEvNS_16Flash_fwd_paramsE,"",@"SHT_CUDA_INFO"
	.sectionflags	@""
	.align	4


	//----- nvinfo : EIATTR_CUDA_API_VERSION
	.align		4
        /*0000*/ 	.byte	0x04, 0x37
        /*0002*/ 	.short	(.L_416 - .L_415)
.L_415:
        /*0004*/ 	.word	0x00000082


	//----- nvinfo : EIATTR_SW2861232_WAR
	.align		4
.L_416:
        /*0008*/ 	.byte	0x01, 0x35
	.zero		2


	//----- nvinfo : EIATTR_PARAM_CBANK
	.align		4
        /*000c*/ 	.byte	0x04, 0x0a
        /*000e*/ 	.short	(.L_418 - .L_417)
	.align		4
.L_417:
        /*0010*/ 	.word	index@(.nv.constant0._ZN5flash32flash_fwd_splitkv_combine_kernelI23Flash_fwd_kernel_traitsILi256ELi64ELi64ELi4ELb0ELb0EN7cutlass6half_tE19Flash_kernel_traitsILi256ELi64ELi64ELi4ES3_EELi4ELi6ELb1EEEvNS_16Flash_fwd_paramsE)
        /*0014*/ 	.short	0x0160
        /*0016*/ 	.short	0x01d0


	//----- nvinfo : EIATTR_CBANK_PARAM_SIZE
	.align		4
.L_418:
        /*0018*/ 	.byte	0x03, 0x19
        /*001a*/ 	.short	0x01d0


	//----- nvinfo : EIATTR_KPARAM_INFO
	.align		4
        /*001c*/ 	.byte	0x04, 0x17
        /*001e*/ 	.short	(.L_420 - .L_419)
.L_419:
        /*0020*/ 	.word	0x00000000
        /*0024*/ 	.short	0x0000
        /*0026*/ 	.short	0x0000
        /*0028*/ 	.byte	0x00, 0xf0, 0x41, 0x07


	//----- nvinfo : EIATTR_MAXREG_COUNT
	.align		4
.L_420:
        /*002c*/ 	.byte	0x03, 0x1b
        /*002e*/ 	.short	0x00ff


	//----- nvinfo : EIATTR_NUM_BARRIERS
	.align		4
        /*0030*/ 	.byte	0x02, 0x4c
        /*0032*/ 	.byte	0x01
	.zero		1


	//----- nvinfo : EIATTR_MERCURY_ISA_VERSION
	.align		4
        /*0034*/ 	.byte	0x03, 0x5f
        /*0036*/ 	.short	0x0000


	//----- nvinfo : EIATTR_COOP_GROUP_MASK_REGIDS
	.align		4
        /*0038*/ 	.byte	0x04, 0x29
        /*003a*/ 	.short	(.L_422 - .L_421)


	//   ....[0]....
.L_421:
        /*003c*/ 	.word	0xffffffff


	//   ....[1]....
        /*0040*/ 	.word	0xffffffff


	//   ....[2]....
        /*0044*/ 	.word	0xffffffff


	//   ....[3]....
        /*0048*/ 	.word	0xffffffff


	//   ....[4]....
        /*004c*/ 	.word	0xffffffff


	//   ....[5]....
        /*0050*/ 	.word	0xffffffff


	//   ....[6]....
        /*0054*/ 	.word	0xffffffff


	//   ....[7]....
        /*0058*/ 	.word	0xffffffff


	//   ....[8]....
        /*005c*/ 	.word	0xffffffff


	//   ....[9]....
        /*0060*/ 	.word	0xffffffff


	//----- nvinfo : EIATTR_COOP_GROUP_INSTR_OFFSETS
	.align		4
.L_422:
        /*0064*/ 	.byte	0x04, 0x28
        /*0066*/ 	.short	(.L_424 - .L_423)


	//   ....[0]....
.L_423:
        /*0068*/ 	.word	0x000016f0


	//   ....[1]....
        /*006c*/ 	.word	0x00001710


	//   ....[2]....
        /*0070*/ 	.word	0x00001730


	//   ....[3]....
        /*0074*/ 	.word	0x00001760


	//   ....[4]....
        /*0078*/ 	.word	0x000017e0


	//   ....[5]....
        /*007c*/ 	.word	0x00001990


	//   ....[6]....
        /*0080*/ 	.word	0x00001a10


	//   ....[7]....
        /*0084*/ 	.word	0x00001ab0


	//   ....[8]....
        /*0088*/ 	.word	0x00001b50


	//   ....[9]....
        /*008c*/ 	.word	0x00001c40


	//----- nvinfo : EIATTR_EXIT_INSTR_OFFSETS
	.align		4
.L_424:
        /*0090*/ 	.byte	0x04, 0x1c
        /*0092*/ 	.short	(.L_426 - .L_425)


	//   ....[0]....
.L_425:
        /*0094*/ 	.word	0x000045a0


	//   ....[1]....
        /*0098*/ 	.word	0x00004aa0


	//----- nvinfo : EIATTR_CRS_STACK_SIZE
	.align		4
.L_426:
        /*009c*/ 	.byte	0x04, 0x1e
        /*009e*/ 	.short	(.L_428 - .L_427)
.L_427:
        /*00a0*/ 	.word	0x00000000
.L_428:


//--------------------- .nv.info._ZN5flash32flash_fwd_splitkv_combine_kernelI23Flash_fwd_kernel_traitsILi256ELi64ELi64ELi4ELb0ELb0EN7cutlass6half_tE19Flash_kernel_traitsILi256ELi64ELi64ELi4ES3_EELi4ELi5ELb1EEEvNS_16Flash_fwd_paramsE --------------------------
	.section	.nv.info._ZN5flash32flash_fwd_splitkv_combine_kernelI23Flash_fwd_kernel_traitsILi256ELi64ELi64ELi4ELb0ELb0EN7cutlass6half_tE19Flash_kernel_traitsILi256ELi64ELi64ELi4ES3_EELi4ELi5ELb1EEEvNS_16Flash_fwd_paramsE,"",@"SHT_CUDA_INFO"
	.sectionflags	@""
	.align	4


	//----- nvinfo : EIATTR_CUDA_API_VERSION
	.align		4
        /*0000*/ 	.byte	0x04, 0x37
        /*0002*/ 	.short	(.L_430 - .L_429)
.L_429:
        /*0004*/ 	.word	0x00000082


	//----- nvinfo : EIATTR_SW2861232_WAR
	.align		4
.L_430:
        /*0008*/ 	.byte	0x01, 0x35
	.zero		2


	//----- nvinfo : EIATTR_PARAM_CBANK
	.align		4
        /*000c*/ 	.byte	0x04, 0x0a
        /*000e*/ 	.short	(.L_432 - .L_431)
	.align		4
.L_431:
        /*0010*/ 	.word	index@(.nv.constant0._ZN5flash32flash_fwd_splitkv_combine_kernelI23Flash_fwd_kernel_traitsILi256ELi64ELi64ELi4ELb0ELb0EN7cutlass6half_tE19Flash_kernel_traitsILi256ELi64ELi64ELi4ES3_EELi4ELi5ELb1EEEvNS_16Flash_fwd_paramsE)
        /*0014*/ 	.short	0x0160
        /*0016*/ 	.short	0x01d0


	//----- nvinfo : EIATTR_CBANK_PARAM_SIZE
	.align		4
.L_432:
        /*0018*/ 	.byte	0x03, 0x19
        /*001a*/ 	.short	0x01d0


	//----- nvinfo : EIATTR_KPARAM_INFO
	.align		4
        /*001c*/ 	.byte	0x04, 0x17
        /*001e*/ 	.short	(.L_434 - .L_433)
.L_433:
        /*0020*/ 	.word	0x00000000
        /*0024*/ 	.short	0x0000
        /*0026*/ 	.short	0x0000
        /*0028*/ 	.byte	0x00, 0xf0, 0x41, 0x07


	//----- nvinfo : EIATTR_MAXREG_COUNT
	.align		4
.L_434:
        /*002c*/ 	.byte	0x03, 0x1b
        /*002e*/ 	.short	0x00ff


	//----- nvinfo : EIATTR_NUM_BARRIERS
	.align		4
        /*0030*/ 	.byte	0x02, 0x4c
        /*0032*/ 	.byte	0x01
	.zero		1


	//----- nvinfo : EIATTR_MERCURY_ISA_VERSION
	.align		4
        /*0034*/ 	.byte	0x03, 0x5f
        /*0036*/ 	.short	0x0000


	//----- nvinfo : EIATTR_COOP_GROUP_MASK_REGIDS
	.align		4
        /*0038*/ 	.byte	0x04, 0x29
        /*003a*/ 	.short	(.L_436 - .L_435)


	//   ....[0]....
.L_435:
        /*003c*/ 	.word	0xffffffff


	//   ....[1]....
        /*0040*/ 	.word	0xffffffff


	//   ....[2]....
        /*0044*/ 	.word	0xffffffff


	//   ....[3]....
        /*0048*/ 	.word	0xffffffff


	//   ....[4]....
        /*004c*/ 	.word	0xffffffff


	//   ....[5]....
        /*0050*/ 	.word	0xffffffff


	//   ....[6]....
        /*0054*/ 	.word	0xffffffff


	//   ....[7]....
        /*0058*/ 	.word	0xffffffff


	//   ....[8]....
        /*005c*/ 	.word	0xffffffff


	//   ....[9]....
        /*0060*/ 	.word	0xffffffff


	//----- nvinfo : EIATTR_COOP_GROUP_INSTR_OFFSETS
	.align		4
.L_436:
        /*0064*/ 	.byte	0x04, 0x28
        /*0066*/ 	.short	(.L_438 - .L_437)


	//   ....[0]....
.L_437:
        /*0068*/ 	.word	0x00001c20


	//   ....[1]....
        /*006c*/ 	.word	0x00001c40


	//   ....[2]....
        /*0070*/ 	.word	0x00001c60


	//   ....[3]....
        /*0074*/ 	.word	0x00001c80


	//   ....[4]....
        /*0078*/ 	.word	0x00001ca0


	//   ....[5]....
        /*007c*/ 	.word	0x00001d10


	//   ....[6]....
        /*0080*/ 	.word	0x00001d30


	//   ....[7]....
        /*0084*/ 	.word	0x00001d60


	//   ....[8]....
        /*0088*/ 	.word	0x00001d80


	//   ....[9]....
        /*008c*/ 	.word	0x00001da0


	//----- nvinfo : EIATTR_EXIT_INSTR_OFFSETS
	.align		4
.L_438:
        /*0090*/ 	.byte	0x04, 0x1c
        /*0092*/ 	.short	(.L_440 - .L_439)


	//   ....[0]....
.L_439:
        /*0094*/ 	.word	0x00004530


	//   ....[1]....
        /*0098*/ 	.word	0x00004a30


	//----- nvinfo : EIATTR_CRS_STACK_SIZE
	.align		4
.L_440:
        /*009c*/ 	.byte	0x04, 0x1e
        /*009e*/ 	.short	(.L_442 - .L_441)
.L_441:
        /*00a0*/ 	.word	0x00000000
.L_442:


//--------------------- .nv.info._ZN5flash32flash_fwd_splitkv_combine_kernelI23Flash_fwd_kernel_traitsILi256ELi64ELi64ELi4ELb0ELb0EN7cutlass6half_tE19Flash_kernel_traitsILi256ELi64ELi64ELi4ES3_EELi4ELi4ELb1EEEvNS_16Flash_fwd_paramsE --------------------------
	.section	.nv.info._ZN5flash32flash_fwd_splitkv_combine_kernelI23Flash_fwd_kernel_traitsILi256ELi64ELi64ELi4ELb0ELb0EN7cutlass6half_tE19Flash_kernel_traitsILi256ELi64ELi64ELi4ES3_EELi4ELi4ELb1EEEvNS_16Flash_fwd_paramsE,"",@"SHT_CUDA_INFO"
	.sectionflags	@""
	.align	4


	//----- nvinfo : EIATTR_CUDA_API_VERSION
	.align		4
        /*0000*/ 	.byte	0x04, 0x37
        /*0002*/ 	.short	(.L_444 - .L_443)
.L_443:
        /*0004*/ 	.word	0x00000082


	//----- nvinfo : EIATTR_SW2861232_WAR
	.align		4
.L_444:
        /*0008*/ 	.byte	0x01, 0x35
	.zero		2


	//----- nvinfo : EIATTR_PARAM_CBANK
	.align		4
        /*000c*/ 	.byte	0x04, 0x0a
        /*000e*/ 	.short	(.L_446 - .L_445)
	.align		4
.L_445:
        /*0010*/ 	.word	index@(.nv.constant0._ZN5flash32flash_fwd_splitkv_combine_kernelI23Flash_fwd_kernel_traitsILi256ELi64ELi64ELi4ELb0ELb0EN7cutlass6half_tE19Flash_kernel_traitsILi256ELi64ELi64ELi4ES3_EELi4ELi4ELb1EEEvNS_16Flash_fwd_paramsE)
        /*0014*/ 	.short	0x0160
        /*0016*/ 	.short	0x01d0


	//----- nvinfo : EIATTR_CBANK_PARAM_SIZE
	.align		4
.L_446:
        /*0018*/ 	.byte	0x03, 0x19
        /*001a*/ 	.short	0x01d0


	//----- nvinfo : EIATTR_KPARAM_INFO
	.align		4
        /*001c*/ 	.byte	0x04, 0x17
        /*001e*/ 	.short	(.L_448 - .L_447)
.L_447:
        /*0020*/ 	.word	0x00000000
        /*0024*/ 	.short	0x0000
        /*0026*/ 	.short	0x0000
        /*0028*/ 	.byte	0x00, 0xf0, 0x41, 0x07


	//----- nvinfo : EIATTR_MAXREG_COUNT
	.align		4
.L_448:
        /*002c*/ 	.byte	0x03, 0x1b
        /*002e*/ 	.short	0x00ff


	//----- nvinfo : EIATTR_NUM_BARRIERS
	.align		4
        /*0030*/ 	.byte	0x02, 0x4c
        /*0032*/ 	.byte	0x01
	.zero		1


	//----- nvinfo : EIATTR_MERCURY_ISA_VERSION
	.align		4
        /*0034*/ 	.byte	0x03, 0x5f
        /*0036*/ 	.short	0x0000


	//----- nvinfo : EIATTR_COOP_GROUP_MASK_REGIDS
	.align		4
        /*0038*/ 	.byte	0x04, 0x29
        /*003a*/ 	.short	(.L_450 - .L_449)


	//   ....[0]....
.L_449:
        /*003c*/ 	.word	0xffffffff


	//   ....[1]....
        /*0040*/ 	.word	0xffffffff


	//   ....[2]....
        /*0044*/ 	.word	0xffffffff


	//   ....[3]....
        /*0048*/ 	.word	0xffffffff


	//   ....[4]....
        /*004c*/ 	.word	0xffffffff


	//   ....[5]....
        /*0050*/ 	.word	0xffffffff


	//   ....[6]....
        /*0054*/ 	.word	0xffffffff


	//   ....[7]....
        /*0058*/ 	.word	0xffffffff


	//----- nvinfo : EIATTR_COOP_GROUP_INSTR_OFFSETS
	.align		4
.L_450:
        /*005c*/ 	.byte	0x04, 0x28
        /*005e*/ 	.short	(.L_452 - .L_451)


	//   ....[0]....
.L_451:
        /*0060*/ 	.word	0x00001c20


	//   ....[1]....
        /*0064*/ 	.word	0x00001c40


	//   ....[2]....
        /*0068*/ 	.word	0x00001c60


	//   ....[3]....
        /*006c*/ 	.word	0x00001c80


	//   ....[4]....
        /*0070*/ 	.word	0x00001cf0


	//   ....[5]....
        /*0074*/ 	.word	0x00001d20


	//   ....[6]....
        /*0078*/ 	.word	0x00001d40


	//   ....[7]....
        /*007c*/ 	.word	0x00001d60


	//----- nvinfo : EIATTR_EXIT_INSTR_OFFSETS
	.align		4
.L_452:
        /*0080*/ 	.byte	0x04, 0x1c
        /*0082*/ 	.short	(.L_454 - .L_453)


	//   ....[0]....
.L_453:
        /*0084*/ 	.word	0x00004500


	//   ....[1]....
        /*0088*/ 	.word	0x00004a00


	//----- nvinfo : EIATTR_CRS_STACK_SIZE
	.align		4
.L_454:
        /*008c*/ 	.byte	0x04, 0x1e
        /*008e*/ 	.short	(.L_456 - .L_455)
.L_455:
        /*0090*/ 	.word	0x00000000
.L_456:


//--------------------- .nv.info._ZN5flash32flash_fwd_splitkv_combine_kernelI23Flash_fwd_kernel_traitsILi256ELi64ELi64ELi4ELb0ELb0EN7cutlass6half_tE19Flash_kernel_traitsILi256ELi64ELi64ELi4ES3_EELi4ELi3ELb1EEEvNS_16Flash_fwd_paramsE --------------------------
	.section	.nv.info._ZN5flash32flash_fwd_splitkv_combine_kernelI23Flash_fwd_kernel_traitsILi256ELi64ELi64ELi4ELb0ELb0EN7cutlass6half_tE19Flash_kernel_traitsILi256ELi64ELi64ELi4ES3_EELi4ELi3ELb1EEEvNS_16Flash_fwd_paramsE,"",@"SHT_CUDA_INFO"
	.sectionflags	@""
	.align	4


	//----- nvinfo : EIATTR_CUDA_API_VERSION
	.align		4
        /*0000*/ 	.byte	0x04, 0x37
        /*0002*/ 	.short	(.L_458 - .L_457)
.L_457:
        /*0004*/ 	.word	0x00000082


	//----- nvinfo : EIATTR_SW2861232_WAR
	.align		4
.L_458:
        /*0008*/ 	.byte	0x01, 0x35
	.zero		2


	//----- nvinfo : EIATTR_PARAM_CBANK
	.align		4
        /*000c*/ 	.byte	0x04, 0x0a
        /*000e*/ 	.short	(.L_460 - .L_459)
	.align		4
.L_459:
        /*0010*/ 	.word	index@(.nv.constant0._ZN5flash32flash_fwd_splitkv_combine_kernelI23Flash_fwd_kernel_traitsILi256ELi64ELi64ELi4ELb0ELb0EN7cutlass6half_tE19Flash_kernel_traitsILi256ELi64ELi64ELi4ES3_EELi4ELi3ELb1EEEvNS_16Flash_fwd_paramsE)
        /*0014*/ 	.short	0x0160
        /*0016*/ 	.short	0x01d0


	//----- nvinfo : EIATTR_CBANK_PARAM_SIZE
	.align		4
.L_460:
        /*0018*/ 	.byte	0x03, 0x19
        /*001a*/ 	.short	0x01d0


	//----- nvinfo : EIATTR_KPARAM_INFO
	.align		4
        /*001c*/ 	.byte	0x04, 0x17
        /*001e*/ 	.short	(.L_462 - .L_461)
.L_461:
        /*0020*/ 	.word	0x00000000
        /*0024*/ 	.short	0x0000
        /*0026*/ 	.short	0x0000
        /*0028*/ 	.byte	0x00, 0xf0, 0x41, 0x07


	//----- nvinfo : EIATTR_MAXREG_COUNT
	.align		4
.L_462:
        /*002c*/ 	.byte	0x03, 0x1b
        /*002e*/ 	.short	0x00ff


	//----- nvinfo : EIATTR_NUM_BARRIERS
	.align		4
        /*0030*/ 	.byte	0x02, 0x4c
        /*0032*/ 	.byte	0x01
	.zero		1


	//----- nvinfo : EIATTR_MERCURY_ISA_VERSION
	.align		4
        /*0034*/ 	.byte	0x03, 0x5f
        /*0036*/ 	.short	0x0000


	//----- nvinfo : EIATTR_COOP_GROUP_MASK_REGIDS
	.align		4
        /*0038*/ 	.byte	0x04, 0x29
        /*003a*/ 	.short	(.L_464 - .L_463)


	//   ....[0]....
.L_463:
        /*003c*/ 	.word	0xffffffff


	//   ....[1]....
        /*0040*/ 	.word	0xffffffff


	//   ....[2]....
        /*0044*/ 	.word	0xffffffff


	//   ....[3]....
        /*0048*/ 	.word	0xffffffff


	//   ....[4]....
        /*004c*/ 	.word	0xffffffff


	//   ....[5]....
        /*0050*/ 	.word	0xffffffff


	//----- nvinfo : EIATTR_COOP_GROUP_INSTR_OFFSETS
	.align		4
.L_464:
        /*0054*/ 	.byte	0x04, 0x28
        /*0056*/ 	.short	(.L_466 - .L_465)


	//   ....[0]....
.L_465:
        /*0058*/ 	.word	0x00001c20


	//   ....[1]....
        /*005c*/ 	.word	0x00001c40


	//   ....[2]....
        /*0060*/ 	.word	0x00001c70


	//   ....[3]....
        /*0064*/ 	.word	0x00001ce0


	//   ....[4]....
        /*0068*/ 	.word	0x00001d00


	//   ....[5]....
        /*006c*/ 	.word	0x00001d20


	//----- nvinfo : EIATTR_EXIT_INSTR_OFFSETS
	.align		4
.L_466:
        /*0070*/ 	.byte	0x04, 0x1c
        /*0072*/ 	.short	(.L_468 - .L_467)


	//   ....[0]....
.L_467:
        /*0074*/ 	.word	0x000044c0


	//   ....[1]....
        /*0078*/ 	.word	0x000049c0


	//----- nvinfo : EIATTR_CRS_STACK_SIZE
	.align		4
.L_468:
        /*007c*/ 	.byte	0x04, 0x1e
        /*007e*/ 	.short	(.L_470 - .L_469)
.L_469:
        /*0080*/ 	.word	0x00000000
.L_470:


//--------------------- .nv.info._ZN5flash32flash_fwd_splitkv_combine_kernelI23Flash_fwd_kernel_traitsILi256ELi64ELi64ELi4ELb0ELb0EN7cutlass6half_tE19Flash_kernel_traitsILi256ELi64ELi64ELi4ES3_EELi4ELi2ELb1EEEvNS_16Flash_fwd_paramsE --------------------------
	.section	.nv.info._ZN5flash32flash_fwd_splitkv_combine_kernelI23Flash_fwd_kernel_traitsILi256ELi64ELi64ELi4ELb0ELb0EN7cutlass6half_tE19Flash_kernel_traitsILi256ELi64ELi64ELi4ES3_EELi4ELi2ELb1EEEvNS_16Flash_fwd_paramsE,"",@"SHT_CUDA_INFO"
	.sectionflags	@""
	.align	4


	//----- nvinfo : EIATTR_CUDA_API_VERSION
	.align		4
        /*0000*/ 	.byte	0x04, 0x37
        /*0002*/ 	.short	(.L_472 - .L_471)
.L_471:
        /*0004*/ 	.word	0x00000082


	//----- nvinfo : EIATTR_SW2861232_WAR
	.align		4
.L_472:
        /*0008*/ 	.byte	0x01, 0x35
	.zero		2


	//----- nvinfo : EIATTR_PARAM_CBANK
	.align		4
        /*000c*/ 	.byte	0x04, 0x0a
        /*000e*/ 	.short	(.L_474 - .L_473)
	.align		4
.L_473:
        /*0010*/ 	.word	index@(.nv.constant0._ZN5flash32flash_fwd_splitkv_combine_kernelI23Flash_fwd_kernel_traitsILi256ELi64ELi64ELi4ELb0ELb0EN7cutlass6half_tE19Flash_kernel_traitsILi256ELi64ELi64ELi4ES3_EELi4ELi2ELb1EEEvNS_16Flash_fwd_paramsE)
        /*0014*/ 	.short	0x0160
        /*0016*/ 	.short	0x01d0


	//----- nvinfo : EIATTR_CBANK_PARAM_SIZE
	.align		4
.L_474:
        /*0018*/ 	.byte	0x03, 0x19
        /*001a*/ 	.short	0x01d0


	//----- nvinfo : EIATTR_KPARAM_INFO
	.align		4
        /*001c*/ 	.byte	0x04, 0x17
        /*001e*/ 	.short	(.L_476 - .L_475)
.L_475:
        /*0020*/ 	.word	0x00000000
        /*0024*/ 	.short	0x0000
        /*0026*/ 	.short	0x0000
        /*0028*/ 	.byte	0x00, 0xf0, 0x41, 0x07


	//----- nvinfo : EIATTR_MAXREG_COUNT
	.align		4
.L_476:
        /*002c*/ 	.byte	0x03, 0x1b
        /*002e*/ 	.short	0x00ff


	//----- nvinfo : EIATTR_NUM_BARRIERS
	.align		4
        /*0030*/ 	.byte	0x02, 0x4c
        /*0032*/ 	.byte	0x01
	.zero		1


	//----- nvinfo : EIATTR_MERCURY_ISA_VERSION
	.align		4
        /*0034*/ 	.byte	0x03, 0x5f
        /*0036*/ 	.short	0x0000


	//----- nvinfo : EIATTR_COOP_GROUP_MASK_REGIDS
	.align		4
        /*0038*/ 	.byte	0x04, 0x29
        /*003a*/ 	.short	(.L_478 - .L_477)


	//   ....[0]....
.L_477:
        /*003c*/ 	.word	0xffffffff


	//   ....[1]....
        /*0040*/ 	.word	0xffffffff


	//   ....[2]....
        /*0044*/ 	.word	0xffffffff


	//   ....[3]....
        /*0048*/ 	.word	0xffffffff


	//----- nvinfo : EIATTR_COOP_GROUP_INSTR_OFFSETS
	.align		4
.L_478:
        /*004c*/ 	.byte	0x04, 0x28
        /*004e*/ 	.short	(.L_480 - .L_479)


	//   ....[0]....
.L_479:
        /*0050*/ 	.word	0x00001bf0


	//   ....[1]....
        /*0054*/ 	.word	0x00001c10


	//   ....[2]....
        /*0058*/ 	.word	0x00001c80


	//   ....[3]....
        /*005c*/ 	.word	0x00001ca0


	//----- nvinfo : EIATTR_EXIT_INSTR_OFFSETS
	.align		4
.L_480:
        /*0060*/ 	.byte	0x04, 0x1c
        /*0062*/ 	.short	(.L_482 - .L_481)


	//   ....[0]....
.L_481:
        /*0064*/ 	.word	0x00004400


	//   ....[1]....
        /*0068*/ 	.word	0x00004900


	//----- nvinfo : EIATTR_CRS_STACK_SIZE
	.align		4
.L_482:
        /*006c*/ 	.byte	0x04, 0x1e
        /*006e*/ 	.short	(.L_484 - .L_483)
.L_483:
        /*0070*/ 	.word	0x00000000
.L_484:


//--------------------- .nv.info._ZN5flash32flash_fwd_splitkv_combine_kernelI23Flash_fwd_kernel_traitsILi256ELi64ELi64ELi4ELb0ELb0EN7cutlass6half_tE19Flash_kernel_traitsILi256ELi64ELi64ELi4ES3_EELi4ELi1ELb1EEEvNS_16Flash_fwd_paramsE --------------------------
	.section	.nv.info._ZN5flash32flash_fwd_splitkv_combine_kernelI23Flash_fwd_kernel_traitsILi256ELi64ELi64ELi4ELb0ELb0EN7cutlass6half_tE19Flash_kernel_traitsILi256ELi64ELi64ELi4ES3_EELi4ELi1ELb1EEEvNS_16Flash_fwd_paramsE,"",@"SHT_CUDA_INFO"
	.sectionflags	@""
	.align	4


	//----- nvinfo : EIATTR_CUDA_API_VERSION
	.align		4
        /*0000*/ 	.byte	0x04, 0x37
        /*0002*/ 	.short	(.L_486 - .L_485)
.L_485:
        /*0004*/ 	.word	0x00000082


	//----- nvinfo : EIATTR_SW2861232_WAR
	.align		4
.L_486:
        /*0008*/ 	.byte	0x01, 0x35
	.zero		2


	//----- nvinfo : EIATTR_PARAM_CBANK
	.align		4
        /*000c*/ 	.byte	0x04, 0x0a
        /*000e*/ 	.short	(.L_488 - .L_487)
	.align		4
.L_487:
        /*0010*/ 	.word	index@(.nv.constant0._ZN5flash32flash_fwd_splitkv_combine_kernelI23Flash_fwd_kernel_traitsILi256ELi64ELi64ELi4ELb0ELb0EN7cutlass6half_tE19Flash_kernel_traitsILi256ELi64ELi64ELi4ES3_EELi4ELi1ELb1EEEvNS_16Flash_fwd_paramsE)
        /*0014*/ 	.short	0x0160
        /*0016*/ 	.short	0x01d0


	//----- nvinfo : EIATTR_CBANK_PARAM_SIZE
	.align		4
.L_488:
        /*0018*/ 	.byte	0x03, 0x19
        /*001a*/ 	.short	0x01d0


	//----- nvinfo : EIATTR_KPARAM_INFO
	.align		4
        /*001c*/ 	.byte	0x04, 0x17
        /*001e*/ 	.short	(.L_490 - .L_489)
.L_489:
        /*0020*/ 	.word	0x00000000
        /*0024*/ 	.short	0x0000
        /*0026*/ 	.short	0x0000
        /*0028*/ 	.byte	0x00, 0xf0, 0x41, 0x07


	//----- nvinfo : EIATTR_MAXREG_COUNT
	.align		4
.L_490:
        /*002c*/ 	.byte	0x03, 0x1b
        /*002e*/ 	.short	0x00ff


	//----- nvinfo : EIATTR_NUM_BARRIERS
	.align		4
        /*0030*/ 	.byte	0x02, 0x4c
        /*0032*/ 	.byte	0x01
	.zero		1


	//----- nvinfo : EIATTR_MERCURY_ISA_VERSION
	.align		4
        /*0034*/ 	.byte	0x03, 0x5f
        /*0036*/ 	.short	0x0000


	//----- nvinfo : EIATTR_COOP_GROUP_MASK_REGIDS
	.align		4
        /*0038*/ 	.byte	0x04, 0x29
        /*003a*/ 	.short	(.L_492 - .L_491)


	//   ....[0]....
.L_491:
        /*003c*/ 	.word	0xffffffff


	//   ....[1]....
        /*0040*/ 	.word	0xffffffff


	//----- nvinfo : EIATTR_COOP_GROUP_INSTR_OFFSETS
	.align		4
.L_492:
        /*0044*/ 	.byte	0x04, 0x28
        /*0046*/ 	.short	(.L_494 - .L_493)


	//   ....[0]....
.L_493:
        /*0048*/ 	.word	0x00001ca0


	//   ....[1]....
        /*004c*/ 	.word	0x00001d10


	//----- nvinfo : EIATTR_EXIT_INSTR_OFFSETS
	.align		4
.L_494:
        /*0050*/ 	.byte	0x04, 0x1c
        /*0052*/ 	.short	(.L_496 - .L_495)


	//   ....[0]....
.L_495:
        /*0054*/ 	.word	0x00004470


	//   ....[1]....
        /*0058*/ 	.word	0x00004950


	//----- nvinfo : EIATTR_CRS_STACK_SIZE
	.align		4
.L_496:
        /*005c*/ 	.byte	0x04, 0x1e
        /*005e*/ 	.short	(.L_498 - .L_497)
.L_497:
        /*0060*/ 	.word	0x00000000
.L_498:


//--------------------- .nv.info._ZN5flash24flash_fwd_splitkv_kernelI23Flash_fwd_kernel_traitsILi256ELi64ELi64ELi4ELb0ELb0EN7cutlass6half_tE19Flash_kernel_traitsILi256ELi64ELi64ELi4ES3_EELb1ELb0ELb0ELb0ELb0ELb0ELb0ELb0EEEvNS_16Flash_fwd_paramsE --------------------------
	.section	.nv.info._ZN5flash24flash_fwd_splitkv_kernelI23Flash_fwd_kernel_traitsILi256ELi64ELi64ELi4ELb0ELb0EN7cutlass6half_tE19Flash_kernel_traitsILi256ELi64ELi64ELi4ES3_EELb1ELb0ELb0ELb0ELb0ELb0ELb0ELb0EEEvNS_16Flash_fwd_paramsE,"",@"SHT_CUDA_INFO"
	.sectionflags	@""
	.align	4


	//----- nvinfo : EIATTR_CUDA_API_VERSION
	.align		4
        /*0000*/ 	.byte	0x04, 0x37
        /*0002*/ 	.short	(.L_500 - .L_499)
.L_499:
        /*0004*/ 	.word	0x00000082


	//----- nvinfo : EIATTR_SW2861232_WAR
	.align		4
.L_500:
        /*0008*/ 	.byte	0x01, 0x35
	.zero		2


	//----- nvinfo : EIATTR_PARAM_CBANK
	.align		4
        /*000c*/ 	.byte	0x04, 0x0a
        /*000e*/ 	.short	(.L_502 - .L_501)
	.align		4
.L_501:
        /*0010*/ 	.word	index@(.nv.constant0._ZN5flash24flash_fwd_splitkv_kernelI23Flash_fwd_kernel_traitsILi256ELi64ELi64ELi4ELb0ELb0EN7cutlass6half_tE19Flash_kernel_traitsILi256ELi64ELi64ELi4ES3_EELb1ELb0ELb0ELb0ELb0ELb0ELb0ELb0EEEvNS_16Flash_fwd_paramsE)
        /*0014*/ 	.short	0x0160
        /*0016*/ 	.short	0x01d0


	//----- nvinfo : EIATTR_CBANK_PARAM_SIZE
	.align		4
.L_502:
        /*0018*/ 	.byte	0x03, 0x19
        /*001a*/ 	.short	0x01d0


	//----- nvinfo : EIATTR_KPARAM_INFO
	.align		4
        /*001c*/ 	.byte	0x04, 0x17
        /*001e*/ 	.short	(.L_504 - .L_503)
.L_503:
        /*0020*/ 	.word	0x00000000
        /*0024*/ 	.short	0x0000
        /*0026*/ 	.short	0x0000
        /*0028*/ 	.byte	0x00, 0xf0, 0x41, 0x07


	//----- nvinfo : EIATTR_MAXREG_COUNT
	.align		4
.L_504:
        /*002c*/ 	.byte	0x03, 0x1b
        /*002e*/ 	.short	0x00ff


	//----- nvinfo : EIATTR_NUM_BARRIERS
	.align		4
        /*0030*/ 	.byte	0x02, 0x4c
        /*0032*/ 	.byte	0x01
	.zero		1


	//----- nvinfo : EIATTR_MERCURY_ISA_VERSION
	.align		4
        /*0034*/ 	.byte	0x03, 0x5f
        /*0036*/ 	.short	0x0000


	//----- nvinfo : EIATTR_INT_WARP_WIDE_INSTR_OFFSETS
	.align		4
        /*0038*/ 	.byte	0x04, 0x31
        /*003a*/ 	.short	(.L_506 - .L_505)


	//   ....[0]....
.L_505:
        /*003c*/ 	.word	0x0000a410


	//----- nvinfo : EIATTR_COOP_GROUP_MASK_REGIDS
	.align		4
.L_506:
        /*0040*/ 	.byte	0x04, 0x29
        /*0042*/ 	.short	(.L_508 - .L_507)


	//   ....[0]....
.L_507:
        /*0044*/ 	.word	0xffffffff


	//   ....[1]....
        /*0048*/ 	.word	0xffffffff


	//   ....[2]....
        /*004c*/ 	.word	0xffffffff


	//   ....[3]....
        /*0050*/ 	.word	0xffffffff


	//   ....[4]....
        /*0054*/ 	.word	0xffffffff


	//   ....[5]....
        /*0058*/ 	.word	0xffffffff


	//   ....[6]....
        /*005c*/ 	.word	0xffffffff


	//   ....[7]....
        /*0060*/ 	.word	0xffffffff


	//   ....[8]....
        /*0064*/ 	.word	0xffffffff


	//   ....[9]....
        /*0068*/ 	.word	0xffffffff


	//   ....[10]....
        /*006c*/ 	.word	0xffffffff


	//   ....[11]....
        /*0070*/ 	.word	0xffffffff


	//   ....[12]....
        /*0074*/ 	.word	0xffffffff


	//   ....[13]....
        /*0078*/ 	.word	0xffffffff


	//   ....[14]....
        /*007c*/ 	.word	0xffffffff


	//   ....[15]....
        /*0080*/ 	.word	0xffffffff


	//----- nvinfo : EIATTR_COOP_GROUP_INSTR_OFFSETS
	.align		4
.L_508:
        /*0084*/ 	.byte	0x04, 0x28
        /*0086*/ 	.short	(.L_510 - .L_509)


	//   ....[0]....
.L_509:
        /*0088*/ 	.word	0x000069e0


	//   ....[1]....
        /*008c*/ 	.word	0x00006aa0


	//   ....[2]....
        /*0090*/ 	.word	0x00006ab0


	//   ....[3]....
        /*0094*/ 	.word	0x00006ae0


	//   ....[4]....
        /*0098*/ 	.word	0x0000afa0


	//   ....[5]....
        /*009c*/ 	.word	0x0000afb0


	//   ....[6]....
        /*00a0*/ 	.word	0x0000afe0


	//   ....[7]....
        /*00a4*/ 	.word	0x0000aff0


	//   ....[8]....
        /*00a8*/ 	.word	0x0000f720


	//   ....[9]....
        /*00ac*/ 	.word	0x0000f740


	//   ....[10]....
        /*00b0*/ 	.word	0x0000f770


	//   ....[11]....
        /*00b4*/ 	.word	0x0000f780


	//   ....[12]....
        /*00b8*/ 	.word	0x00011350


	//   ....[13]....
        /*00bc*/ 	.word	0x00011390


	//   ....[14]....
        /*00c0*/ 	.word	0x00011450


	//   ....[15]....
        /*00c4*/ 	.word	0x00011480


	//----- nvinfo : EIATTR_EXIT_INSTR_OFFSETS
	.align		4
.L_510:
        /*00c8*/ 	.byte	0x04, 0x1c
        /*00ca*/ 	.short	(.L_512 - .L_511)


	//   ....[0]....
.L_511:
        /*00cc*/ 	.word	0x000004c0


	//   ....[1]....
        /*00d0*/ 	.word	0x00000f50


	//   ....[2]....
        /*00d4*/ 	.word	0x00000f80


	//   ....[3]....
        /*00d8*/ 	.word	0x000130e0


	//   ....[4]....
        /*00dc*/ 	.word	0x000131f0


	//   ....[5]....
        /*00e0*/ 	.word	0x00013210


	//----- nvinfo : EIATTR_CTAIDZ_USED
	.align		4
.L_512:
        /*00e4*/ 	.byte	0x01, 0x04
	.zero		2


	//----- nvinfo : EIATTR_CRS_STACK_SIZE
	.align		4
        /*00e8*/ 	.byte	0x04, 0x1e
        /*00ea*/ 	.short	(.L_514 - .L_513)
.L_513:
        /*00ec*/ 	.word	0x00000000
.L_514:


//--------------------- .nv.info._ZN5flash24flash_fwd_splitkv_kernelI23Flash_fwd_kernel_traitsILi256ELi64ELi64ELi4ELb0ELb0EN7cutlass6half_tE19Flash_kernel_traitsILi256ELi64ELi64ELi4ES3_EELb1ELb0ELb0ELb0ELb0ELb1ELb0ELb0EEEvNS_16Flash_fwd_paramsE --------------------------
	.section	.nv.info._ZN5flash24flash_fwd_splitkv_kernelI23Flash_fwd_kernel_traitsILi256ELi64ELi64ELi4ELb0ELb0EN7cutlass6half_tE19Flash_kernel_traitsILi256ELi64ELi64ELi4ES3_EELb1ELb0ELb0ELb0ELb0ELb1ELb0ELb0EEEvNS_16Flash_fwd_paramsE,"",@"SHT_CUDA_INFO"
	.sectionflags	@""
	.align	4


	//----- nvinfo : EIATTR_CUDA_API_VERSION
	.align		4
        /*0000*/ 	.byte	0x04, 0x37
        /*0002*/ 	.short	(.L_516 - .L_515)
.L_515:
        /*0004*/ 	.word	0x00000082


	//----- nvinfo : EIATTR_SW2861232_WAR
	.align		4
.L_516:
        /*0008*/ 	.byte	0x01, 0x35
	.zero		2


	//----- nvinfo : EIATTR_PARAM_CBANK
	.align		4
        /*000c*/ 	.byte	0x04, 0x0a
        /*000e*/ 	.short	(.L_518 - .L_517)
	.align		4
.L_517:
        /*0010*/ 	.word	index@(.nv.constant0._ZN5flash24flash_fwd_splitkv_kernelI23Flash_fwd_kernel_traitsILi256ELi64ELi64ELi4ELb0ELb0EN7cutlass6half_tE19Flash_kernel_traitsILi256ELi64ELi64ELi4ES3_EELb1ELb0ELb0ELb0ELb0ELb1ELb0ELb0EEEvNS_16Flash_fwd_paramsE)
        /*0014*/ 	.short	0x0160
        /*0016*/ 	.short	0x01d0


	//----- nvinfo : EIATTR_CBANK_PARAM_SIZE
	.align		4
.L_518:
        /*0018*/ 	.byte	0x03, 0x19
        /*001a*/ 	.short	0x01d0


	//----- nvinfo : EIATTR_KPARAM_INFO
	.align		4
        /*001c*/ 	.byte	0x04, 0x17
        /*001e*/ 	.short	(.L_520 - .L_519)
.L_519:
        /*0020*/ 	.word	0x00000000
        /*0024*/ 	.short	0x0000
        /*0026*/ 	.short	0x0000
        /*0028*/ 	.byte	0x00, 0xf0, 0x41, 0x07


	//----- nvinfo : EIATTR_MAXREG_COUNT
	.align		4
.L_520:
        /*002c*/ 	.byte	0x03, 0x1b
        /*002e*/ 	.short	0x00ff


	//----- nvinfo : EIATTR_NUM_BARRIERS
	.align		4
        /*0030*/ 	.byte	0x02, 0x4c
        /*0032*/ 	.byte	0x01
	.zero		1


	//----- nvinfo : EIATTR_ANNOTATIONS
	.align		4
        /*0034*/ 	.byte	0x04, 0x55
        /*0036*/ 	.short	(.L_522 - .L_521)


	//   ....[0]....
.L_521:
        /*0038*/ 	.word	0x00000001
        /*003c*/ 	.byte	0x50, 0x7e, 0x00, 0x00, 0x01, 0x00, 0x00, 0x00, 0x80, 0x80, 0x00, 0x00, 0x01, 0x00, 0x00, 0x00
        /*004c*/ 	.byte	0xc0, 0xd1, 0x00, 0x00, 0x01, 0x00, 0x00, 0x00, 0x50, 0xd3, 0x00, 0x00, 0x01, 0x00, 0x00, 0x00
        /*005c*/ 	.byte	0x10, 0x02, 0x01, 0x00, 0x01, 0x00, 0x00, 0x00, 0x20, 0x04, 0x01, 0x00, 0x01, 0x00, 0x00, 0x00
        /*006c*/ 	.byte	0xf0, 0x1b, 0x01, 0x00, 0x01, 0x00, 0x00, 0x00, 0x70, 0x1c, 0x01, 0x00, 0x01, 0x00, 0x00, 0x00
        /*007c*/ 	.byte	0xe0, 0x1f, 0x01, 0x00, 0x01, 0x00, 0x00, 0x00, 0x20, 0x20, 0x01, 0x00


	//----- nvinfo : EIATTR_MERCURY_ISA_VERSION
	.align		4
.L_522:
        /*0088*/ 	.byte	0x03, 0x5f
        /*008a*/ 	.short	0x0000


	//----- nvinfo : EIATTR_INT_WARP_WIDE_INSTR_OFFSETS
	.align		4
        /*008c*/ 	.byte	0x04, 0x31
        /*008e*/ 	.short	(.L_524 - .L_523)


	//   ....[0]....
.L_523:
        /*0090*/ 	.word	0x0000ac40


	//----- nvinfo : EIATTR_COOP_GROUP_MASK_REGIDS
	.align		4
.L_524:
        /*0094*/ 	.byte	0x04, 0x29
        /*0096*/ 	.short	(.L_526 - .L_525)


	//   ....[0]....
.L_525:
        /*0098*/ 	.word	0xffffffff


	//   ....[1]....
        /*009c*/ 	.word	0xffffffff


	//   ....[2]....
        /*00a0*/ 	.word	0xffffffff


	//   ....[3]....
        /*00a4*/ 	.word	0xffffffff


	//   ....[4]....
        /*00a8*/ 	.word	0xffffffff


	//   ....[5]....
        /*00ac*/ 	.word	0xffffffff


	//   ....[6]....
        /*00b0*/ 	.word	0xffffffff


	//   ....[7]....
        /*00b4*/ 	.word	0xffffffff


	//   ....[8]....
        /*00b8*/ 	.word	0xffffffff


	//   ....[9]....
        /*00bc*/ 	.word	0xffffffff


	//   ....[10]....
        /*00c0*/ 	.word	0xffffffff


	//   ....[11]....
        /*00c4*/ 	.word	0xffffffff


	//   ....[12]....
        /*00c8*/ 	.word	0xffffffff


	//   ....[13]....
        /*00cc*/ 	.word	0xffffffff


	//   ....[14]....
        /*00d0*/ 	.word	0xffffffff


	//   ....[15]....
        /*00d4*/ 	.word	0xffffffff


	//----- nvinfo : EIATTR_COOP_GROUP_INSTR_OFFSETS
	.align		4
.L_526:
        /*00d8*/ 	.byte	0x04, 0x28
        /*00da*/ 	.short	(.L_528 - .L_527)


	//   ....[0]....
.L_527:
        /*00dc*/ 	.word	0x00006e80


	//   ....[1]....
        /*00e0*/ 	.word	0x00006ea0


	//   ....[2]....
        /*00e4*/ 	.word	0x00006ec0


	//   ....[3]....
        /*00e8*/ 	.word	0x00006ee0


	//   ....[4]....
        /*00ec*/ 	.word	0x0000b7d0


	//   ....[5]....
        /*00f0*/ 	.word	0x0000b7e0


	//   ....[6]....
        /*00f4*/ 	.word	0x0000b810


	//   ....[7]....
        /*00f8*/ 	.word	0x0000b820


	//   ....[8]....
        /*00fc*/ 	.word	0x00010360


	//   ....[9]....
        /*0100*/ 	.word	0x00010380


	//   ....[10]....
        /*0104*/ 	.word	0x000103a0


	//   ....[11]....
        /*0108*/ 	.word	0x000103c0


	//   ....[12]....
        /*010c*/ 	.word	0x000121b0


	//   ....[13]....
        /*0110*/ 	.word	0x000121c0


	//   ....[14]....
        /*0114*/ 	.word	0x000121f0


	//   ....[15]....
        /*0118*/ 	.word	0x00012210


	//----- nvinfo : EIATTR_EXIT_INSTR_OFFSETS
	.align		4
.L_528:
        /*011c*/ 	.byte	0x04, 0x1c
        /*011e*/ 	.short	(.L_530 - .L_529)


	//   ....[0]....
.L_529:
        /*0120*/ 	.word	0x000004d0


	//   ....[1]....
        /*0124*/ 	.word	0x00000f60


	//   ....[2]....
        /*0128*/ 	.word	0x00000f90


	//   ....[3]....
        /*012c*/ 	.word	0x00013d90


	//   ....[4]....
        /*0130*/ 	.word	0x00013ea0


	//   ....[5]....
        /*0134*/ 	.word	0x00013ec0


	//----- nvinfo : EIATTR_CTAIDZ_USED
	.align		4
.L_530:
        /*0138*/ 	.byte	0x01, 0x04
	.zero		2


	//----- nvinfo : EIATTR_CRS_STACK_SIZE
	.align		4
        /*013c*/ 	.byte	0x04, 0x1e
        /*013e*/ 	.short	(.L_532 - .L_531)
.L_531:
        /*0140*/ 	.word	0x00000000
.L_532:


//--------------------- .nv.info._ZN5flash24flash_fwd_splitkv_kernelI23Flash_fwd_kernel_traitsILi256ELi64ELi64ELi4ELb0ELb0EN7cutlass6half_tE19Flash_kernel_traitsILi256ELi64ELi64ELi4ES3_EELb1ELb0ELb0ELb0ELb0ELb0ELb0ELb1EEEvNS_16Flash_fwd_paramsE --------------------------
	.section	.nv.info._ZN5flash24flash_fwd_splitkv_kernelI23Flash_fwd_kernel_traitsILi256ELi64ELi64ELi4ELb0ELb0EN7cutlass6half_tE19Flash_kernel_traitsILi256ELi64ELi64ELi4ES3_EELb1ELb0ELb0ELb0ELb0ELb0ELb0ELb1EEEvNS_16Flash_fwd_paramsE,"",@"SHT_CUDA_INFO"
	.sectionflags	@""
	.align	4


	//----- nvinfo : EIATTR_CUDA_API_VERSION
	.align		4
        /*0000*/ 	.byte	0x04, 0x37
        /*0002*/ 	.short	(.L_534 - .L_533)
.L_533:
        /*0004*/ 	.word	0x00000082


	//----- nvinfo : EIATTR_SW2861232_WAR
	.align		4
.L_534:
        /*0008*/ 	.byte	0x01, 0x35
	.zero		2


	//----- nvinfo : EIATTR_PARAM_CBANK
	.align		4
        /*000c*/ 	.byte	0x04, 0x0a
        /*000e*/ 	.short	(.L_536 - .L_535)
	.align		4
.L_535:
        /*0010*/ 	.word	index@(.nv.constant0._ZN5flash24flash_fwd_splitkv_kernelI23Flash_fwd_kernel_traitsILi256ELi64ELi64ELi4ELb0ELb0EN7cutlass6half_tE19Flash_kernel_traitsILi256ELi64ELi64ELi4ES3_EELb1ELb0ELb0ELb0ELb0ELb0ELb0ELb1EEEvNS_16Flash_fwd_paramsE)
        /*0014*/ 	.short	0x0160
        /*0016*/ 	.short	0x01d0


	//----- nvinfo : EIATTR_CBANK_PARAM_SIZE
	.align		4
.L_536:
        /*0018*/ 	.byte	0x03, 0x19
        /*001a*/ 	.short	0x01d0


	//----- nvinfo : EIATTR_KPARAM_INFO
	.align		4
        /*001c*/ 	.byte	0x04, 0x17
        /*001e*/ 	.short	(.L_538 - .L_537)
.L_537:
        /*0020*/ 	.word	0x00000000
        /*0024*/ 	.short	0x0000
        /*0026*/ 	.short	0x0000
        /*0028*/ 	.byte	0x00, 0xf0, 0x41, 0x07


	//----- nvinfo : EIATTR_MAXREG_COUNT
	.align		4
.L_538:
        /*002c*/ 	.byte	0x03, 0x1b
        /*002e*/ 	.short	0x00ff


	//----- nvinfo : EIATTR_NUM_BARRIERS
	.align		4
        /*0030*/ 	.byte	0x02, 0x4c
        /*0032*/ 	.byte	0x01
	.zero		1


	//----- nvinfo : EIATTR_ANNOTATIONS
	.align		4
        /*0034*/ 	.byte	0x04, 0x55
        /*0036*/ 	.short	(.L_540 - .L_539)


	//   ....[0]....
.L_539:
        /*0038*/ 	.word	0x00000001
        /*003c*/ 	.byte	0x20, 0x1e, 0x02, 0x00, 0x01, 0x00, 0x00, 0x00, 0x50, 0x33, 0x02, 0x00


	//----- nvinfo : EIATTR_MERCURY_ISA_VERSION
	.align		4
.L_540:
        /*0048*/ 	.byte	0x03, 0x5f
        /*004a*/ 	.short	0x0000


	//----- nvinfo : EIATTR_COOP_GROUP_MASK_REGIDS
	.align		4
        /*004c*/ 	.byte	0x04, 0x29
        /*004e*/ 	.short	(.L_542 - .L_541)


	//   ....[0]....
.L_541:
        /*0050*/ 	.word	0xffffffff


	//   ....[1]....
        /*0054*/ 	.word	0xffffffff


	//   ....[2]....
        /*0058*/ 	.word	0xffffffff


	//   ....[3]....
        /*005c*/ 	.word	0xffffffff


	//   ....[4]....
        /*0060*/ 	.word	0xffffffff


	//   ....[5]....
        /*0064*/ 	.word	0xffffffff


	//   ....[6]....
        /*0068*/ 	.word	0xffffffff


	//   ....[7]....
        /*006c*/ 	.word	0xffffffff


	//   ....[8]....
        /*0070*/ 	.word	0xffffffff


	//   ....[9]....
        /*0074*/ 	.word	0xffffffff


	//   ....[10]....
        /*0078*/ 	.word	0xffffffff


	//   ....[11]....
        /*007c*/ 	.word	0xffffffff


	//   ....[12]....
        /*0080*/ 	.word	0xffffffff


	//   ....[13]....
        /*0084*/ 	.word	0xffffffff


	//   ....[14]....
        /*0088*/ 	.word	0xffffffff


	//   ....[15]....
        /*008c*/ 	.word	0xffffffff


	//   ....[16]....
        /*0090*/ 	.word	0xffffffff


	//   ....[17]....
        /*0094*/ 	.word	0xffffffff


	//   ....[18]....
        /*0098*/ 	.word	0xffffffff


	//   ....[19]....
        /*009c*/ 	.word	0xffffffff


	//----- nvinfo : EIATTR_COOP_GROUP_INSTR_OFFSETS
	.align		4
.L_542:
        /*00a0*/ 	.byte	0x04, 0x28
        /*00a2*/ 	.short	(.L_544 - .L_543)


	//   ....[0]....
.L_543:
        /*00a4*/ 	.word	0x0001bb50


	//   ....[1]....
        /*00a8*/ 	.word	0x0001bbe0


	//   ....[2]....
        /*00ac*/ 	.word	0x0001bc00


	//   ....[3]....
        /*00b0*/ 	.word	0x0001bc30


	//   ....[4]....
        /*00b4*/ 	.word	0x0001fc20


	//   ....[5]....
        /*00b8*/ 	.word	0x0001fc70


	//   ....[6]....
        /*00bc*/ 	.word	0x0001fc90


	//   ....[7]....
        /*00c0*/ 	.word	0x0001fcb0


	//   ....[8]....
        /*00c4*/ 	.word	0x000241c0


	//   ....[9]....
        /*00c8*/ 	.word	0x000241e0


	//   ....[10]....
        /*00cc*/ 	.word	0x00024200


	//   ....[11]....
        /*00d0*/ 	.word	0x00024220


	//   ....[12]....
        /*00d4*/ 	.word	0x00025ee0


	//   ....[13]....
        /*00d8*/ 	.word	0x00025f10


	//   ....[14]....
        /*00dc*/ 	.word	0x00025f20


	//   ....[15]....
        /*00e0*/ 	.word	0x00025f50


	//   ....[16]....
        /*00e4*/ 	.word	0x00027fa0


	//   ....[17]....
        /*00e8*/ 	.word	0x00027fe0


	//   ....[18]....
        /*00ec*/ 	.word	0x00028030


	//   ....[19]....
        /*00f0*/ 	.word	0x00028080


	//----- nvinfo : EIATTR_EXIT_INSTR_OFFSETS
	.align		4
.L_544:
        /*00f4*/ 	.byte	0x04, 0x1c
        /*00f6*/ 	.short	(.L_546 - .L_545)


	//   ....[0]....
.L_545:
        /*00f8*/ 	.word	0x000000c0


	//----- nvinfo : EIATTR_CTAIDZ_USED
	.align		4
.L_546:
        /*00fc*/ 	.byte	0x01, 0x04
	.zero		2


	//----- nvinfo : EIATTR_CRS_STACK_SIZE
	.align		4
        /*0100*/ 	.byte	0x04, 0x1e
        /*0102*/ 	.short	(.L_548 - .L_547)
.L_547:
        /*0104*/ 	.word	0x00000000
.L_548:


//--------------------- .nv.info._ZN5flash24flash_fwd_splitkv_kernelI23Flash_fwd_kernel_traitsILi256ELi64ELi64ELi4ELb0ELb0EN7cutlass6half_tE19Flash_kernel_traitsILi256ELi64ELi64ELi4ES3_EELb1ELb0ELb0ELb0ELb0ELb1ELb0ELb1EEEvNS_16Flash_fwd_paramsE --------------------------
	.section	.nv.info._ZN5flash24flash_fwd_splitkv_kernelI23Flash_fwd_kernel_traitsILi256ELi64ELi64ELi4ELb0ELb0EN7cutlass6half_tE19Flash_kernel_traitsILi256ELi64ELi64ELi4ES3_EELb1ELb0ELb0ELb0ELb0ELb1ELb0ELb1EEEvNS_16Flash_fwd_paramsE,"",@"SHT_CUDA_INFO"
	.sectionflags	@""
	.align	4


	//----- nvinfo : EIATTR_CUDA_API_VERSION
	.align		4
        /*0000*/ 	.byte	0x04, 0x37
        /*0002*/ 	.short	(.L_550 - .L_549)
.L_549:
        /*0004*/ 	.word	0x00000082


	//----- nvinfo : EIATTR_SW2861232_WAR
	.align		4
.L_550:
        /*0008*/ 	.byte	0x01, 0x35
	.zero		2


	//----- nvinfo : EIATTR_PARAM_CBANK
	.align		4
        /*000c*/ 	.byte	0x04, 0x0a
        /*000e*/ 	.short	(.L_552 - .L_551)
	.align		4
.L_551:
        /*0010*/ 	.word	index@(.nv.constant0._ZN5flash24flash_fwd_splitkv_kernelI23Flash_fwd_kernel_traitsILi256ELi64ELi64ELi4ELb0ELb0EN7cutlass6half_tE19Flash_kernel_traitsILi256ELi64ELi64ELi4ES3_EELb1ELb0ELb0ELb0ELb0ELb1ELb0ELb1EEEvNS_16Flash_fwd_paramsE)
        /*0014*/ 	.short	0x0160
        /*0016*/ 	.short	0x01d0


	//----- nvinfo : EIATTR_CBANK_PARAM_SIZE
	.align		4
.L_552:
        /*0018*/ 	.byte	0x03, 0x19
        /*001a*/ 	.short	0x01d0


	//----- nvinfo : EIATTR_KPARAM_INFO
	.align		4
        /*001c*/ 	.byte	0x04, 0x17
        /*001e*/ 	.short	(.L_554 - .L_553)
.L_553:
        /*0020*/ 	.word	0x00000000
        /*0024*/ 	.short	0x0000
        /*0026*/ 	.short	0x0000
        /*0028*/ 	.byte	0x00, 0xf0, 0x41, 0x07


	//----- nvinfo : EIATTR_MAXREG_COUNT
	.align		4
.L_554:
        /*002c*/ 	.byte	0x03, 0x1b
        /*002e*/ 	.short	0x00ff


	//----- nvinfo : EIATTR_NUM_BARRIERS
	.align		4
        /*0030*/ 	.byte	0x02, 0x4c
        /*0032*/ 	.byte	0x01
	.zero		1


	//----- nvinfo : EIATTR_ANNOTATIONS
	.align		4
        /*0034*/ 	.byte	0x04, 0x55
        /*0036*/ 	.short	(.L_556 - .L_555)


	//   ....[0]....
.L_555:
        /*0038*/ 	.word	0x00000001
        /*003c*/ 	.byte	0x20, 0xd0, 0x01, 0x00, 0x01, 0x00, 0x00, 0x00, 0xa0, 0x1e, 0x02, 0x00, 0x01, 0x00, 0x00, 0x00
        /*004c*/ 	.byte	0xa0, 0x69, 0x02, 0x00, 0x01, 0x00, 0x00, 0x00, 0xf0, 0x6c, 0x02, 0x00, 0x01, 0x00, 0x00, 0x00
        /*005c*/ 	.byte	0xb0, 0x6d, 0x02, 0x00, 0x01, 0x00, 0x00, 0x00, 0xd0, 0x6d, 0x02, 0x00, 0x01, 0x00, 0x00, 0x00
        /*006c*/ 	.byte	0x70, 0x8e, 0x02, 0x00


	//----- nvinfo : EIATTR_MERCURY_ISA_VERSION
	.align		4
.L_556:
        /*0070*/ 	.byte	0x03, 0x5f
        /*0072*/ 	.short	0x0000


	//----- nvinfo : EIATTR_COOP_GROUP_MASK_REGIDS
	.align		4
        /*0074*/ 	.byte	0x04, 0x29
        /*0076*/ 	.short	(.L_558 - .L_557)


	//   ....[0]....
.L_557:
        /*0078*/ 	.word	0xffffffff


	//   ....[1]....
        /*007c*/ 	.word	0xffffffff


	//   ....[2]....
        /*0080*/ 	.word	0xffffffff


	//   ....[3]....
        /*0084*/ 	.word	0xffffffff


	//   ....[4]....
        /*0088*/ 	.word	0xffffffff


	//   ....[5]....
        /*008c*/ 	.word	0xffffffff


	//   ....[6]....
        /*0090*/ 	.word	0xffffffff


	//   ....[7]....
        /*0094*/ 	.word	0xffffffff


	//   ....[8]....
        /*0098*/ 	.word	0xffffffff


	//   ....[9]....
        /*009c*/ 	.word	0xffffffff


	//   ....[10]....
        /*00a0*/ 	.word	0xffffffff


	//   ....[11]....
        /*00a4*/ 	.word	0xffffffff


	//   ....[12]....
        /*00a8*/ 	.word	0xffffffff


	//   ....[13]....
        /*00ac*/ 	.word	0xffffffff


	//   ....[14]....
        /*00b0*/ 	.word	0xffffffff


	//   ....[15]....
        /*00b4*/ 	.word	0xffffffff


	//   ....[16]....
        /*00b8*/ 	.word	0xffffffff


	//   ....[17]....
        /*00bc*/ 	.word	0xffffffff


	//   ....[18]....
        /*00c0*/ 	.word	0xffffffff


	//   ....[19]....
        /*00c4*/ 	.word	0xffffffff


	//----- nvinfo : EIATTR_COOP_GROUP_INSTR_OFFSETS
	.align		4
.L_558:
        /*00c8*/ 	.byte	0x04, 0x28
        /*00ca*/ 	.short	(.L_560 - .L_559)


	//   ....[0]....
.L_559:
        /*00cc*/ 	.word	0x0001bff0


	//   ....[1]....
        /*00d0*/ 	.word	0x0001c010


	//   ....[2]....
        /*00d4*/ 	.word	0x0001c030


	//   ....[3]....
        /*00d8*/ 	.word	0x0001c050


	//   ....[4]....
        /*00dc*/ 	.word	0x000204a0


	//   ....[5]....
        /*00e0*/ 	.word	0x000204d0


	//   ....[6]....
        /*00e4*/ 	.word	0x000204f0


	//   ....[7]....
        /*00e8*/ 	.word	0x00020510


	//   ....[8]....
        /*00ec*/ 	.word	0x00024e50


	//   ....[9]....
        /*00f0*/ 	.word	0x00024e70


	//   ....[10]....
        /*00f4*/ 	.word	0x00024e90


	//   ....[11]....
        /*00f8*/ 	.word	0x00024eb0


	//   ....[12]....
        /*00fc*/ 	.word	0x00026dc0


	//   ....[13]....
        /*0100*/ 	.word	0x00026e00


	//   ....[14]....
        /*0104*/ 	.word	0x00026e10


	//   ....[15]....
        /*0108*/ 	.word	0x00026e40


	//   ....[16]....
        /*010c*/ 	.word	0x00028ea0


	//   ....[17]....
        /*0110*/ 	.word	0x00028ee0


	//   ....[18]....
        /*0114*/ 	.word	0x00028f30


	//   ....[19]....
        /*0118*/ 	.word	0x00028f80


	//----- nvinfo : EIATTR_EXIT_INSTR_OFFSETS
	.align		4
.L_560:
        /*011c*/ 	.byte	0x04, 0x1c
        /*011e*/ 	.short	(.L_562 - .L_561)


	//   ....[0]....
.L_561:
        /*0120*/ 	.word	0x000000c0


	//----- nvinfo : EIATTR_CTAIDZ_USED
	.align		4
.L_562:
        /*0124*/ 	.byte	0x01, 0x04
	.zero		2


	//----- nvinfo : EIATTR_CRS_STACK_SIZE
	.align		4
        /*0128*/ 	.byte	0x04, 0x1e
        /*012a*/ 	.short	(.L_564 - .L_563)
.L_563:
        /*012c*/ 	.word	0x00000000
.L_564:


//--------------------- .nv.info._ZN5flash24flash_fwd_splitkv_kernelI23Flash_fwd_kernel_traitsILi256ELi64ELi64ELi4ELb0ELb0EN7cutlass6half_tE19Flash_kernel_traitsILi256ELi64ELi64ELi4ES3_EELb1ELb0ELb0ELb0ELb0ELb0ELb1ELb0EEEvNS_16Flash_fwd_paramsE --------------------------
	.section	.nv.info._ZN5flash24flash_fwd_splitkv_kernelI23Flash_fwd_kernel_traitsILi256ELi64ELi64ELi4ELb0ELb0EN7cutlass6half_tE19Flash_kernel_traitsILi256ELi64ELi64ELi4ES3_EELb1ELb0ELb0ELb0ELb0ELb0ELb1ELb0EEEvNS_16Flash_fwd_paramsE,"",@"SHT_CUDA_INFO"
	.sectionflags	@""
	.align	4


	//----- nvinfo : EIATTR_CUDA_API_VERSION
	.align		4
        /*0000*/ 	.byte	0x04, 0x37
        /*0002*/ 	.short	(.L_566 - .L_565)
.L_565:
        /*0004*/ 	.word	0x00000082


	//----- nvinfo : EIATTR_SW2861232_WAR
	.align		4
.L_566:
        /*0008*/ 	.byte	0x01, 0x35
	.zero		2


	//----- nvinfo : EIATTR_PARAM_CBANK
	.align		4
        /*000c*/ 	.byte	0x04, 0x0a
        /*000e*/ 	.short	(.L_568 - .L_567)
	.align		4
.L_567:
        /*0010*/ 	.word	index@(.nv.constant0._ZN5flash24flash_fwd_splitkv_kernelI23Flash_fwd_kernel_traitsILi256ELi64ELi64ELi4ELb0ELb0EN7cutlass6half_tE19Flash_kernel_traitsILi256ELi64ELi64ELi4ES3_EELb1ELb0ELb0ELb0ELb0ELb0ELb1ELb0EEEvNS_16Flash_fwd_paramsE)
        /*0014*/ 	.short	0x0160
        /*0016*/ 	.short	0x01d0


	//----- nvinfo : EIATTR_CBANK_PARAM_SIZE
	.align		4
.L_568:
        /*0018*/ 	.byte	0x03, 0x19
        /*001a*/ 	.short	0x01d0


	//----- nvinfo : EIATTR_KPARAM_INFO
	.align		4
        /*001c*/ 	.byte	0x04, 0x17
        /*001e*/ 	.short	(.L_570 - .L_569)
.L_569:
        /*0020*/ 	.word	0x00000000
        /*0024*/ 	.short	0x0000
        /*0026*/ 	.short	0x0000
        /*0028*/ 	.byte	0x00, 0xf0, 0x41, 0x07


	//----- nvinfo : EIATTR_MAXREG_COUNT
	.align		4
.L_570:
        /*002c*/ 	.byte	0x03, 0x1b
        /*002e*/ 	.short	0x00ff


	//----- nvinfo : EIATTR_NUM_BARRIERS
	.align		4
        /*0030*/ 	.byte	0x02, 0x4c
        /*0032*/ 	.byte	0x01
	.zero		1


	//----- nvinfo : EIATTR_MERCURY_ISA_VERSION
	.align		4
        /*0034*/ 	.byte	0x03, 0x5f
        /*0036*/ 	.short	0x0000


	//----- nvinfo : EIATTR_INT_WARP_WIDE_INSTR_OFFSETS
	.align		4
        /*0038*/ 	.byte	0x04, 0x31
        /*003a*/ 	.short	(.L_572 - .L_571)


	//   ....[0]....
.L_571:
        /*003c*/ 	.word	0x0000a890


	//----- nvinfo : EIATTR_COOP_GROUP_MASK_REGIDS
	.align		4
.L_572:
        /*0040*/ 	.byte	0x04, 0x29
        /*0042*/ 	.short	(.L_574 - .L_573)


	//   ....[0]....
.L_573:
        /*0044*/ 	.word	0xffffffff


	//   ....[1]....
        /*0048*/ 	.word	0xffffffff


	//   ....[2]....
        /*004c*/ 	.word	0xffffffff


	//   ....[3]....
        /*0050*/ 	.word	0xffffffff


	//   ....[4]....
        /*0054*/ 	.word	0xffffffff


	//   ....[5]....
        /*0058*/ 	.word	0xffffffff


	//   ....[6]....
        /*005c*/ 	.word	0xffffffff


	//   ....[7]....
        /*0060*/ 	.word	0xffffffff


	//   ....[8]....
        /*0064*/ 	.word	0xffffffff


	//   ....[9]....
        /*0068*/ 	.word	0xffffffff


	//   ....[10]....
        /*006c*/ 	.word	0xffffffff


	//   ....[11]....
        /*0070*/ 	.word	0xffffffff


	//   ....[12]....
        /*0074*/ 	.word	0xffffffff


	//   ....[13]....
        /*0078*/ 	.word	0xffffffff


	//   ....[14]....
        /*007c*/ 	.word	0xffffffff


	//   ....[15]....
        /*0080*/ 	.word	0xffffffff


	//----- nvinfo : EIATTR_COOP_GROUP_INSTR_OFFSETS
	.align		4
.L_574:
        /*0084*/ 	.byte	0x04, 0x28
        /*0086*/ 	.short	(.L_576 - .L_575)


	//   ....[0]....
.L_575:
        /*0088*/ 	.word	0x00006ee0


	//   ....[1]....
        /*008c*/ 	.word	0x00006f10


	//   ....[2]....
        /*0090*/ 	.word	0x00006f40


	//   ....[3]....
        /*0094*/ 	.word	0x00006f60


	//   ....[4]....
        /*0098*/ 	.word	0x0000b430


	//   ....[5]....
        /*009c*/ 	.word	0x0000b440


	//   ....[6]....
        /*00a0*/ 	.word	0x0000b470


	//   ....[7]....
        /*00a4*/ 	.word	0x0000b480


	//   ....[8]....
        /*00a8*/ 	.word	0x0000fbb0


	//   ....[9]....
        /*00ac*/ 	.word	0x0000fbd0


	//   ....[10]....
        /*00b0*/ 	.word	0x0000fc00


	//   ....[11]....
        /*00b4*/ 	.word	0x0000fc10


	//   ....[12]....
        /*00b8*/ 	.word	0x000117e0


	//   ....[13]....
        /*00bc*/ 	.word	0x00011820


	//   ....[14]....
        /*00c0*/ 	.word	0x000118e0


	//   ....[15]....
        /*00c4*/ 	.word	0x000118f0


	//----- nvinfo : EIATTR_EXIT_INSTR_OFFSETS
	.align		4
.L_576:
        /*00c8*/ 	.byte	0x04, 0x1c
        /*00ca*/ 	.short	(.L_578 - .L_577)


	//   ....[0]....
.L_577:
        /*00cc*/ 	.word	0x00000620


	//   ....[1]....
        /*00d0*/ 	.word	0x00001360


	//   ....[2]....
        /*00d4*/ 	.word	0x00001390


	//   ....[3]....
        /*00d8*/ 	.word	0x00013450


	//   ....[4]....
        /*00dc*/ 	.word	0x000134f0


	//   ....[5]....
        /*00e0*/ 	.word	0x00013510


	//----- nvinfo : EIATTR_CTAIDZ_USED
	.align		4
.L_578:
        /*00e4*/ 	.byte	0x01, 0x04
	.zero		2


	//----- nvinfo : EIATTR_CRS_STACK_SIZE
	.align		4
        /*00e8*/ 	.byte	0x04, 0x1e
        /*00ea*/ 	.short	(.L_580 - .L_579)
.L_579:
        /*00ec*/ 	.word	0x00000000
.L_580:


//--------------------- .nv.info._ZN5flash24flash_fwd_splitkv_kernelI23Flash_fwd_kernel_traitsILi256ELi64ELi64ELi4ELb0ELb0EN7cutlass6half_tE19Flash_kernel_traitsILi256ELi64ELi64ELi4ES3_EELb1ELb0ELb0ELb0ELb0ELb1ELb1ELb0EEEvNS_16Flash_fwd_paramsE --------------------------
	.section	.nv.info._ZN5flash24flash_fwd_splitkv_kernelI23Flash_fwd_kernel_traitsILi256ELi64ELi64ELi4ELb0ELb0EN7cutlass6half_tE19Flash_kernel_traitsILi256ELi64ELi64ELi4ES3_EELb1ELb0ELb0ELb0ELb0ELb1ELb1ELb0EEEvNS_16Flash_fwd_paramsE,"",@"SHT_CUDA_INFO"
	.sectionflags	@""
	.align	4


	//----- nvinfo : EIATTR_CUDA_API_VERSION
	.align		4
        /*0000*/ 	.byte	0x04, 0x37
        /*0002*/ 	.short	(.L_582 - .L_581)
.L_581:
        /*0004*/ 	.word	0x00000082


	//----- nvinfo : EIATTR_SW2861232_WAR
	.align		4
.L_582:
        /*0008*/ 	.byte	0x01, 0x35
	.zero		2


	//----- nvinfo : EIATTR_PARAM_CBANK
	.align		4
        /*000c*/ 	.byte	0x04, 0x0a
        /*000e*/ 	.short	(.L_584 - .L_583)
	.align		4
.L_583:
        /*0010*/ 	.word	index@(.nv.constant0._ZN5flash24flash_fwd_splitkv_kernelI23Flash_fwd_kernel_traitsILi256ELi64ELi64ELi4ELb0ELb0EN7cutlass6half_tE19Flash_kernel_traitsILi256ELi64ELi64ELi4ES3_EELb1ELb0ELb0ELb0ELb0ELb1ELb1ELb0EEEvNS_16Flash_fwd_paramsE)
        /*0014*/ 	.short	0x0160
        /*0016*/ 	.short	0x01d0


	//----- nvinfo : EIATTR_CBANK_PARAM_SIZE
	.align		4
.L_584:
        /*0018*/ 	.byte	0x03, 0x19
        /*001a*/ 	.short	0x01d0


	//----- nvinfo : EIATTR_KPARAM_INFO
	.align		4
        /*001c*/ 	.byte	0x04, 0x17
        /*001e*/ 	.short	(.L_586 - .L_585)
.L_585:
        /*0020*/ 	.word	0x00000000
        /*0024*/ 	.short	0x0000
        /*0026*/ 	.short	0x0000
        /*0028*/ 	.byte	0x00, 0xf0, 0x41, 0x07


	//----- nvinfo : EIATTR_MAXREG_COUNT
	.align		4
.L_586:
        /*002c*/ 	.byte	0x03, 0x1b
        /*002e*/ 	.short	0x00ff


	//----- nvinfo : EIATTR_NUM_BARRIERS
	.align		4
        /*0030*/ 	.byte	0x02, 0x4c
        /*0032*/ 	.byte	0x01
	.zero		1


	//----- nvinfo : EIATTR_MERCURY_ISA_VERSION
	.align		4
        /*0034*/ 	.byte	0x03, 0x5f
        /*0036*/ 	.short	0x0000


	//----- nvinfo : EIATTR_INT_WARP_WIDE_INSTR_OFFSETS
	.align		4
        /*0038*/ 	.byte	0x04, 0x31
        /*003a*/ 	.short	(.L_588 - .L_587)


	//   ....[0]....
.L_587:
        /*003c*/ 	.word	0x0000b0b0


	//----- nvinfo : EIATTR_COOP_GROUP_MASK_REGIDS
	.align		4
.L_588:
        /*0040*/ 	.byte	0x04, 0x29
        /*0042*/ 	.short	(.L_590 - .L_589)


	//   ....[0]....
.L_589:
        /*0044*/ 	.word	0xffffffff


	//   ....[1]....
        /*0048*/ 	.word	0xffffffff


	//   ....[2]....
        /*004c*/ 	.word	0xffffffff


	//   ....[3]....
        /*0050*/ 	.word	0xffffffff


	//   ....[4]....
        /*0054*/ 	.word	0xffffffff


	//   ....[5]....
        /*0058*/ 	.word	0xffffffff


	//   ....[6]....
        /*005c*/ 	.word	0xffffffff


	//   ....[7]....
        /*0060*/ 	.word	0xffffffff


	//   ....[8]....
        /*0064*/ 	.word	0xffffffff


	//   ....[9]....
        /*0068*/ 	.word	0xffffffff


	//   ....[10]....
        /*006c*/ 	.word	0xffffffff


	//   ....[11]....
        /*0070*/ 	.word	0xffffffff


	//   ....[12]....
        /*0074*/ 	.word	0xffffffff


	//   ....[13]....
        /*0078*/ 	.word	0xffffffff


	//   ....[14]....
        /*007c*/ 	.word	0xffffffff


	//   ....[15]....
        /*0080*/ 	.word	0xffffffff


	//----- nvinfo : EIATTR_COOP_GROUP_INSTR_OFFSETS
	.align		4
.L_590:
        /*0084*/ 	.byte	0x04, 0x28
        /*0086*/ 	.short	(.L_592 - .L_591)


	//   ....[0]....
.L_591:
        /*0088*/ 	.word	0x00007300


	//   ....[1]....
        /*008c*/ 	.word	0x00007320


	//   ....[2]....
        /*0090*/ 	.word	0x00007340


	//   ....[3]....
        /*0094*/ 	.word	0x00007360


	//   ....[4]....
        /*0098*/ 	.word	0x0000bc50


	//   ....[5]....
        /*009c*/ 	.word	0x0000bc60


	//   ....[6]....
        /*00a0*/ 	.word	0x0000bc90


	//   ....[7]....
        /*00a4*/ 	.word	0x0000bca0


	//   ....[8]....
        /*00a8*/ 	.word	0x000107d0


	//   ....[9]....
        /*00ac*/ 	.word	0x000107e0


	//   ....[10]....
        /*00b0*/ 	.word	0x00010810


	//   ....[11]....
        /*00b4*/ 	.word	0x00010820


	//   ....[12]....
        /*00b8*/ 	.word	0x00012400


	//   ....[13]....
        /*00bc*/ 	.word	0x00012440


	//   ....[14]....
        /*00c0*/ 	.word	0x00012500


	//   ....[15]....
        /*00c4*/ 	.word	0x00012510


	//----- nvinfo : EIATTR_EXIT_INSTR_OFFSETS
	.align		4
.L_592:
        /*00c8*/ 	.byte	0x04, 0x1c
        /*00ca*/ 	.short	(.L_594 - .L_593)


	//   ....[0]....
.L_593:
        /*00cc*/ 	.word	0x00000620


	//   ....[1]....
        /*00d0*/ 	.word	0x00001360


	//   ....[2]....
        /*00d4*/ 	.word	0x00001390


	//   ....[3]....
        /*00d8*/ 	.word	0x00014070


	//   ....[4]....
        /*00dc*/ 	.word	0x00014110


	//   ....[5]....
        /*00e0*/ 	.word	0x00014130


	//----- nvinfo : EIATTR_CTAIDZ_USED
	.align		4
.L_594:
        /*00e4*/ 	.byte	0x01, 0x04
	.zero		2


	//----- nvinfo : EIATTR_CRS_STACK_SIZE
	.align		4
        /*00e8*/ 	.byte	0x04, 0x1e
        /*00ea*/ 	.short	(.L_596 - .L_595)
.L_595:
        /*00ec*/ 	.word	0x00000000
.L_596:


//--------------------- .nv.info._ZN5flash24flash_fwd_splitkv_kernelI23Flash_fwd_kernel_traitsILi256ELi64ELi64ELi4ELb0ELb0EN7cutlass6half_tE19Flash_kernel_traitsILi256ELi64ELi64ELi4ES3_EELb1ELb0ELb0ELb0ELb0ELb0ELb1ELb1EEEvNS_16Flash_fwd_paramsE --------------------------
	.section	.nv.info._ZN5flash24flash_fwd_splitkv_kernelI23Flash_fwd_kernel_traitsILi256ELi64ELi64ELi4ELb0ELb0EN7cutlass6half_tE19Flash_kernel_traitsILi256ELi64ELi64ELi4ES3_EELb1ELb0ELb0ELb0ELb0ELb0ELb1ELb1EEEvNS_16Flash_fwd_paramsE,"",@"SHT_CUDA_INFO"
	.sectionflags	@""
	.align	4


	//----- nvinfo : EIATTR_CUDA_API_VERSION
	.align		4
        /*0000*/ 	.byte	0x04, 0x37
        /*0002*/ 	.short	(.L_598 - .L_597)
.L_597:
        /*0004*/ 	.word	0x00000082


	//----- nvinfo : EIATTR_SW2861232_WAR
	.align		4
.L_598:
        /*0008*/ 	.byte	0x01, 0x35
	.zero		2


	//----- nvinfo : EIATTR_PARAM_CBANK
	.align		4
        /*000c*/ 	.byte	0x04, 0x0a
        /*000e*/ 	.short	(.L_600 - .L_599)
	.align		4
.L_599:
        /*0010*/ 	.word	index@(.nv.constant0._ZN5flash24flash_fwd_splitkv_kernelI23Flash_fwd_kernel_traitsILi256ELi64ELi64ELi4ELb0ELb0EN7cutlass6half_tE19Flash_kernel_traitsILi256ELi64ELi64ELi4ES3_EELb1ELb0ELb0ELb0ELb0ELb0ELb1ELb1EEEvNS_16Flash_fwd_paramsE)
        /*0014*/ 	.short	0x0160
        /*0016*/ 	.short	0x01d0


	//----- nvinfo : EIATTR_CBANK_PARAM_SIZE
	.align		4
.L_600:
        /*0018*/ 	.byte	0x03, 0x19
        /*001a*/ 	.short	0x01d0


	//----- nvinfo : EIATTR_KPARAM_INFO
	.align		4
        /*001c*/ 	.byte	0x04, 0x17
        /*001e*/ 	.short	(.L_602 - .L_601)
.L_601:
        /*0020*/ 	.word	0x00000000
        /*0024*/ 	.short	0x0000
        /*0026*/ 	.short	0x0000
        /*0028*/ 	.byte	0x00, 0xf0, 0x41, 0x07


	//----- nvinfo : EIATTR_MAXREG_COUNT
	.align		4
.L_602:
        /*002c*/ 	.byte	0x03, 0x1b
        /*002e*/ 	.short	0x00ff


	//----- nvinfo : EIATTR_NUM_BARRIERS
	.align		4
        /*0030*/ 	.byte	0x02, 0x4c
        /*0032*/ 	.byte	0x01
	.zero		1


	//----- nvinfo : EIATTR_ANNOTATIONS
	.align		4
        /*0034*/ 	.byte	0x04, 0x55
        /*0036*/ 	.short	(.L_604 - .L_603)


	//   ....[0]....
.L_603:
        /*0038*/ 	.word	0x00000001
        /*003c*/ 	.byte	0xa0, 0xd0, 0x01, 0x00, 0x01, 0x00, 0x00, 0x00, 0xe0, 0x1a, 0x02, 0x00, 0x01, 0x00, 0x00, 0x00
        /*004c*/ 	.byte	0x10, 0x5c, 0x02, 0x00, 0x01, 0x00, 0x00, 0x00, 0x00, 0x62, 0x02, 0x00, 0x01, 0x00, 0x00, 0x00
        /*005c*/ 	.byte	0x00, 0x63, 0x02, 0x00, 0x01, 0x00, 0x00, 0x00, 0x20, 0x63, 0x02, 0x00, 0x01, 0x00, 0x00, 0x00
        /*006c*/ 	.byte	0x40, 0x81, 0x02, 0x00


	//----- nvinfo : EIATTR_MERCURY_ISA_VERSION
	.align		4
.L_604:
        /*0070*/ 	.byte	0x03, 0x5f
        /*0072*/ 	.short	0x0000


	//----- nvinfo : EIATTR_COOP_GROUP_MASK_REGIDS
	.align		4
        /*0074*/ 	.byte	0x04, 0x29
        /*0076*/ 	.short	(.L_606 - .L_605)


	//   ....[0]....
.L_605:
        /*0078*/ 	.word	0xffffffff


	//   ....[1]....
        /*007c*/ 	.word	0xffffffff


	//   ....[2]....
        /*0080*/ 	.word	0xffffffff


	//   ....[3]....
        /*0084*/ 	.word	0xffffffff


	//   ....[4]....
        /*0088*/ 	.word	0xffffffff


	//   ....[5]....
        /*008c*/ 	.word	0xffffffff


	//   ....[6]....
        /*0090*/ 	.word	0xffffffff


	//   ....[7]....
        /*0094*/ 	.word	0xffffffff


	//   ....[8]....
        /*0098*/ 	.word	0xffffffff


	//   ....[9]....
        /*009c*/ 	.word	0xffffffff


	//   ....[10]....
        /*00a0*/ 	.word	0xffffffff


	//   ....[11]....
        /*00a4*/ 	.word	0xffffffff


	//   ....[12]....
        /*00a8*/ 	.word	0xffffffff


	//   ....[13]....
        /*00ac*/ 	.word	0xffffffff


	//   ....[14]....
        /*00b0*/ 	.word	0xffffffff


	//   ....[15]....
        /*00b4*/ 	.word	0xffffffff


	//   ....[16]....
        /*00b8*/ 	.word	0xffffffff


	//   ....[17]....
        /*00bc*/ 	.word	0xffffffff


	//   ....[18]....
        /*00c0*/ 	.word	0xffffffff


	//   ....[19]....
        /*00c4*/ 	.word	0xffffffff


	//----- nvinfo : EIATTR_COOP_GROUP_INSTR_OFFSETS
	.align		4
.L_606:
        /*00c8*/ 	.byte	0x04, 0x28
        /*00ca*/ 	.short	(.L_608 - .L_607)


	//   ....[0]....
.L_607:
        /*00cc*/ 	.word	0x0001bfd0


	//   ....[1]....
        /*00d0*/ 	.word	0x0001c090


	//   ....[2]....
        /*00d4*/ 	.word	0x0001c0a0


	//   ....[3]....
        /*00d8*/ 	.word	0x0001c0e0


	//   ....[4]....
        /*00dc*/ 	.word	0x000200d0


	//   ....[5]....
        /*00e0*/ 	.word	0x00020120


	//   ....[6]....
        /*00e4*/ 	.word	0x00020150


	//   ....[7]....
        /*00e8*/ 	.word	0x00020170


	//   ....[8]....
        /*00ec*/ 	.word	0x000245f0


	//   ....[9]....
        /*00f0*/ 	.word	0x00024610


	//   ....[10]....
        /*00f4*/ 	.word	0x00024630


	//   ....[11]....
        /*00f8*/ 	.word	0x00024650


	//   ....[12]....
        /*00fc*/ 	.word	0x00026310


	//   ....[13]....
        /*0100*/ 	.word	0x00026350


	//   ....[14]....
        /*0104*/ 	.word	0x00026360


	//   ....[15]....
        /*0108*/ 	.word	0x00026390


	//   ....[16]....
        /*010c*/ 	.word	0x00028170


	//   ....[17]....
        /*0110*/ 	.word	0x000281b0


	//   ....[18]....
        /*0114*/ 	.word	0x00028200


	//   ....[19]....
        /*0118*/ 	.word	0x00028250


	//----- nvinfo : EIATTR_EXIT_INSTR_OFFSETS
	.align		4
.L_608:
        /*011c*/ 	.byte	0x04, 0x1c
        /*011e*/ 	.short	(.L_610 - .L_609)


	//   ....[0]....
.L_609:
        /*0120*/ 	.word	0x00000200


	//----- nvinfo : EIATTR_CTAIDZ_USED
	.align		4
.L_610:
        /*0124*/ 	.byte	0x01, 0x04
	.zero		2


	//----- nvinfo : EIATTR_CRS_STACK_SIZE
	.align		4
        /*0128*/ 	.byte	0x04, 0x1e
        /*012a*/ 	.short	(.L_612 - .L_611)
.L_611:
        /*012c*/ 	.word	0x00000000
.L_612:


//--------------------- .nv.info._ZN5flash24flash_fwd_splitkv_kernelI23Flash_fwd_kernel_traitsILi256ELi64ELi64ELi4ELb0ELb0EN7cutlass6half_tE19Flash_kernel_traitsILi256ELi64ELi64ELi4ES3_EELb1ELb0ELb0ELb0ELb0ELb1ELb1ELb1EEEvNS_16Flash_fwd_paramsE --------------------------
	.section	.nv.info._ZN5flash24flash_fwd_splitkv_kernelI23Flash_fwd_kernel_traitsILi256ELi64ELi64ELi4ELb0ELb0EN7cutlass6half_tE19Flash_kernel_traitsILi256ELi64ELi64ELi4ES3_EELb1ELb0ELb0ELb0ELb0ELb1ELb1ELb1EEEvNS_16Flash_fwd_paramsE,"",@"SHT_CUDA_INFO"
	.sectionflags	@""
	.align	4


	//----- nvinfo : EIATTR_CUDA_API_VERSION
	.align		4
        /*0000*/ 	.byte	0x04, 0x37
        /*0002*/ 	.short	(.L_614 - .L_613)
.L_613:
        /*0004*/ 	.word	0x00000082


	//----- nvinfo : EIATTR_SW2861232_WAR
	.align		4
.L_614:
        /*0008*/ 	.byte	0x01, 0x35
	.zero		2


	//----- nvinfo : EIATTR_PARAM_CBANK
	.align		4
        /*000c*/ 	.byte	0x04, 0x0a
        /*000e*/ 	.short	(.L_616 - .L_615)
	.align		4
.L_615:
        /*0010*/ 	.word	index@(.nv.constant0._ZN5flash24flash_fwd_splitkv_kernelI23Flash_fwd_kernel_traitsILi256ELi64ELi64ELi4ELb0ELb0EN7cutlass6half_tE19Flash_kernel_traitsILi256ELi64ELi64ELi4ES3_EELb1ELb0ELb0ELb0ELb0ELb1ELb1ELb1EEEvNS_16Flash_fwd_paramsE)
        /*0014*/ 	.short	0x0160
        /*0016*/ 	.short	0x01d0


	//----- nvinfo : EIATTR_CBANK_PARAM_SIZE
	.align		4
.L_616:
        /*0018*/ 	.byte	0x03, 0x19
        /*001a*/ 	.short	0x01d0


	//----- nvinfo : EIATTR_KPARAM_INFO
	.align		4
        /*001c*/ 	.byte	0x04, 0x17
        /*001e*/ 	.short	(.L_618 - .L_617)
.L_617:
        /*0020*/ 	.word	0x00000000
        /*0024*/ 	.short	0x0000
        /*0026*/ 	.short	0x0000
        /*0028*/ 	.byte	0x00, 0xf0, 0x41, 0x07


	//----- nvinfo : EIATTR_MAXREG_COUNT
	.align		4
.L_618:
        /*002c*/ 	.byte	0x03, 0x1b
        /*002e*/ 	.short	0x00ff


	//----- nvinfo : EIATTR_NUM_BARRIERS
	.align		4
        /*0030*/ 	.byte	0x02, 0x4c
        /*0032*/ 	.byte	0x01
	.zero		1


	//----- nvinfo : EIATTR_ANNOTATIONS
	.align		4
        /*0034*/ 	.byte	0x04, 0x55
        /*0036*/ 	.short	(.L_620 - .L_619)


	//   ....[0]....
.L_619:
        /*0038*/ 	.word	0x00000001
        /*003c*/ 	.byte	0x80, 0xe7, 0x01, 0x00, 0x01, 0x00, 0x00, 0x00, 0x30, 0x36, 0x02, 0x00, 0x01, 0x00, 0x00, 0x00
        /*004c*/ 	.byte	0x10, 0x83, 0x02, 0x00, 0x01, 0x00, 0x00, 0x00, 0x30, 0x86, 0x02, 0x00, 0x01, 0x00, 0x00, 0x00
        /*005c*/ 	.byte	0x00, 0x87, 0x02, 0x00, 0x01, 0x00, 0x00, 0x00, 0x20, 0x87, 0x02, 0x00, 0x01, 0x00, 0x00, 0x00
        /*006c*/ 	.byte	0x60, 0xa5, 0x02, 0x00


	//----- nvinfo : EIATTR_MERCURY_ISA_VERSION
	.align		4
.L_620:
        /*0070*/ 	.byte	0x03, 0x5f
        /*0072*/ 	.short	0x0000


	//----- nvinfo : EIATTR_COOP_GROUP_MASK_REGIDS
	.align		4
        /*0074*/ 	.byte	0x04, 0x29
        /*0076*/ 	.short	(.L_622 - .L_621)


	//   ....[0]....
.L_621:
        /*0078*/ 	.word	0xffffffff


	//   ....[1]....
        /*007c*/ 	.word	0xffffffff


	//   ....[2]....
        /*0080*/ 	.word	0xffffffff


	//   ....[3]....
        /*0084*/ 	.word	0xffffffff


	//   ....[4]....
        /*0088*/ 	.word	0xffffffff


	//   ....[5]....
        /*008c*/ 	.word	0xffffffff


	//   ....[6]....
        /*0090*/ 	.word	0xffffffff


	//   ....[7]....
        /*0094*/ 	.word	0xffffffff


	//   ....[8]....
        /*0098*/ 	.word	0xffffffff


	//   ....[9]....
        /*009c*/ 	.word	0xffffffff


	//   ....[10]....
        /*00a0*/ 	.word	0xffffffff


	//   ....[11]....
        /*00a4*/ 	.word	0xffffffff


	//   ....[12]....
        /*00a8*/ 	.word	0xffffffff


	//   ....[13]....
        /*00ac*/ 	.word	0xffffffff


	//   ....[14]....
        /*00b0*/ 	.word	0xffffffff


	//   ....[15]....
        /*00b4*/ 	.word	0xffffffff


	//   ....[16]....
        /*00b8*/ 	.word	0xffffffff


	//   ....[17]....
        /*00bc*/ 	.word	0xffffffff


	//   ....[18]....
        /*00c0*/ 	.word	0xffffffff


	//   ....[19]....
        /*00c4*/ 	.word	0xffffffff


	//----- nvinfo : EIATTR_COOP_GROUP_INSTR_OFFSETS
	.align		4
.L_622:
        /*00c8*/ 	.byte	0x04, 0x28
        /*00ca*/ 	.short	(.L_624 - .L_623)


	//   ....[0]....
.L_623:
        /*00cc*/ 	.word	0x0001da40


	//   ....[1]....
        /*00d0*/ 	.word	0x0001da60


	//   ....[2]....
        /*00d4*/ 	.word	0x0001da80


	//   ....[3]....
        /*00d8*/ 	.word	0x0001daa0


	//   ....[4]....
        /*00dc*/ 	.word	0x00021f70


	//   ....[5]....
        /*00e0*/ 	.word	0x00021f80


	//   ....[6]....
        /*00e4*/ 	.word	0x00021fb0


	//   ....[7]....
        /*00e8*/ 	.word	0x00021fc0


	//   ....[8]....
        /*00ec*/ 	.word	0x00026880


	//   ....[9]....
        /*00f0*/ 	.word	0x000268a0


	//   ....[10]....
        /*00f4*/ 	.word	0x000268c0


	//   ....[11]....
        /*00f8*/ 	.word	0x000268e0


	//   ....[12]....
        /*00fc*/ 	.word	0x00028710


	//   ....[13]....
        /*0100*/ 	.word	0x00028750


	//   ....[14]....
        /*0104*/ 	.word	0x00028760


	//   ....[15]....
        /*0108*/ 	.word	0x00028790


	//   ....[16]....
        /*010c*/ 	.word	0x0002a590


	//   ....[17]....
        /*0110*/ 	.word	0x0002a5f0


	//   ....[18]....
        /*0114*/ 	.word	0x0002a640


	//   ....[19]....
        /*0118*/ 	.word	0x0002a690


	//----- nvinfo : EIATTR_EXIT_INSTR_OFFSETS
	.align		4
.L_624:
        /*011c*/ 	.byte	0x04, 0x1c
        /*011e*/ 	.short	(.L_626 - .L_625)


	//   ....[0]....
.L_625:
        /*0120*/ 	.word	0x00000200


	//----- nvinfo : EIATTR_CTAIDZ_USED
	.align		4
.L_626:
        /*0124*/ 	.byte	0x01, 0x04
	.zero		2


	//----- nvinfo : EIATTR_CRS_STACK_SIZE
	.align		4
        /*0128*/ 	.byte	0x04, 0x1e
        /*012a*/ 	.short	(.L_628 - .L_627)
.L_627:
        /*012c*/ 	.word	0x00000000
.L_628:


//--------------------- .nv.info._ZN5flash24flash_fwd_splitkv_kernelI23Flash_fwd_kernel_traitsILi256ELi64ELi64ELi4ELb0ELb0EN7cutlass6half_tE19Flash_kernel_traitsILi256ELi64ELi64ELi4ES3_EELb1ELb0ELb0ELb0ELb1ELb0ELb0ELb0EEEvNS_16Flash_fwd_paramsE --------------------------
	.section	.nv.info._ZN5flash24flash_fwd_splitkv_kernelI23Flash_fwd_kernel_traitsILi256ELi64ELi64ELi4ELb0ELb0EN7cutlass6half_tE19Flash_kernel_traitsILi256ELi64ELi64ELi4ES3_EELb1ELb0ELb0ELb0ELb1ELb0ELb0ELb0EEEvNS_16Flash_fwd_paramsE,"",@"SHT_CUDA_INFO"
	.sectionflags	@""
	.align	4


	//----- nvinfo : EIATTR_CUDA_API_VERSION
	.align		4
        /*0000*/ 	.byte	0x04, 0x37
        /*0002*/ 	.short	(.L_630 - .L_629)
.L_629:
        /*0004*/ 	.word	0x00000082


	//----- nvinfo : EIATTR_SW2861232_WAR
	.align		4
.L_630:
        /*0008*/ 	.byte	0x01, 0x35
	.zero		2


	//----- nvinfo : EIATTR_PARAM_CBANK
	.align		4
        /*000c*/ 	.byte	0x04, 0x0a
        /*000e*/ 	.short	(.L_632 - .L_631)
	.align		4
.L_631:
        /*0010*/ 	.word	index@(.nv.constant0._ZN5flash24flash_fwd_splitkv_kernelI23Flash_fwd_kernel_traitsILi256ELi64ELi64ELi4ELb0ELb0EN7cutlass6half_tE19Flash_kernel_traitsILi256ELi64ELi64ELi4ES3_EELb1ELb0ELb0ELb0ELb1ELb0ELb0ELb0EEEvNS_16Flash_fwd_paramsE)
        /*0014*/ 	.short	0x0160
        /*0016*/ 	.short	0x01d0


	//----- nvinfo : EIATTR_CBANK_PARAM_SIZE
	.align		4
.L_632:
        /*0018*/ 	.byte	0x03, 0x19
        /*001a*/ 	.short	0x01d0


	//----- nvinfo : EIATTR_KPARAM_INFO
	.align		4
        /*001c*/ 	.byte	0x04, 0x17
        /*001e*/ 	.short	(.L_634 - .L_633)
.L_633:
        /*0020*/ 	.word	0x00000000
        /*0024*/ 	.short	0x0000
        /*0026*/ 	.short	0x0000
        /*0028*/ 	.byte	0x00, 0xf0, 0x41, 0x07


	//----- nvinfo : EIATTR_MAXREG_COUNT
	.align		4
.L_634:
        /*002c*/ 	.byte	0x03, 0x1b
        /*002e*/ 	.short	0x00ff


	//----- nvinfo : EIATTR_NUM_BARRIERS
	.align		4
        /*0030*/ 	.byte	0x02, 0x4c
        /*0032*/ 	.byte	0x01
	.zero		1


	//----- nvinfo : EIATTR_MERCURY_ISA_VERSION
	.align		4
        /*0034*/ 	.byte	0x03, 0x5f
        /*0036*/ 	.short	0x0000


	//----- nvinfo : EIATTR_COOP_GROUP_MASK_REGIDS
	.align		4
        /*0038*/ 	.byte	0x04, 0x29
        /*003a*/ 	.short	(.L_636 - .L_635)


	//   ....[0]....
.L_635:
        /*003c*/ 	.word	0xffffffff


	//   ....[1]....
        /*0040*/ 	.word	0xffffffff


	//   ....[2]....
        /*0044*/ 	.word	0xffffffff


	//   ....[3]....
        /*0048*/ 	.word	0xffffffff


	//   ....[4]....
        /*004c*/ 	.word	0xffffffff


	//   ....[5]....
        /*0050*/ 	.word	0xffffffff


	//   ....[6]....
        /*0054*/ 	.word	0xffffffff


	//   ....[7]....
        /*0058*/ 	.word	0xffffffff


	//   ....[8]....
        /*005c*/ 	.word	0xffffffff


	//   ....[9]....
        /*0060*/ 	.word	0xffffffff


	//   ....[10]....
        /*0064*/ 	.word	0xffffffff


	//   ....[11]....
        /*0068*/ 	.word	0xffffffff


	//   ....[12]....
        /*006c*/ 	.word	0xffffffff


	//   ....[13]....
        /*0070*/ 	.word	0xffffffff


	//   ....[14]....
        /*0074*/ 	.word	0xffffffff


	//   ....[15]....
        /*0078*/ 	.word	0xffffffff


	//----- nvinfo : EIATTR_COOP_GROUP_INSTR_OFFSETS
	.align		4
.L_636:
        /*007c*/ 	.byte	0x04, 0x28
        /*007e*/ 	.short	(.L_638 - .L_637)


	//   ....[0]....
.L_637:
        /*0080*/ 	.word	0x00004320


	//   ....[1]....
        /*0084*/ 	.word	0x00004340


	//   ....[2]....
        /*0088*/ 	.word	0x000043e0


	//   ....[3]....
        /*008c*/ 	.word	0x000043f0


	//   ....[4]....
        /*0090*/ 	.word	0x00007980


	//   ....[5]....
        /*0094*/ 	.word	0x00007990


	//   ....[6]....
        /*0098*/ 	.word	0x000079c0


	//   ....[7]....
        /*009c*/ 	.word	0x000079d0


	//   ....[8]....
        /*00a0*/ 	.word	0x0000b200


	//   ....[9]....
        /*00a4*/ 	.word	0x0000b220


	//   ....[10]....
        /*00a8*/ 	.word	0x0000b250


	//   ....[11]....
        /*00ac*/ 	.word	0x0000b260


	//   ....[12]....
        /*00b0*/ 	.word	0x0000ce50


	//   ....[13]....
        /*00b4*/ 	.word	0x0000ce90


	//   ....[14]....
        /*00b8*/ 	.word	0x0000cf00


	//   ....[15]....
        /*00bc*/ 	.word	0x0000cf10


	//----- nvinfo : EIATTR_EXIT_INSTR_OFFSETS
	.align		4
.L_638:
        /*00c0*/ 	.byte	0x04, 0x1c
        /*00c2*/ 	.short	(.L_640 - .L_639)


	//   ....[0]....
.L_639:
        /*00c4*/ 	.word	0x000002e0


	//   ....[1]....
        /*00c8*/ 	.word	0x00000b60


	//   ....[2]....
        /*00cc*/ 	.word	0x00000b90


	//   ....[3]....
        /*00d0*/ 	.word	0x0000eaa0


	//   ....[4]....
        /*00d4*/ 	.word	0x0000eb80


	//----- nvinfo : EIATTR_CTAIDZ_USED
	.align		4
.L_640:
        /*00d8*/ 	.byte	0x01, 0x04
	.zero		2


	//----- nvinfo : EIATTR_CRS_STACK_SIZE
	.align		4
        /*00dc*/ 	.byte	0x04, 0x1e
        /*00de*/ 	.short	(.L_642 - .L_641)
.L_641:
        /*00e0*/ 	.word	0x00000000
.L_642:


//--------------------- .nv.info._ZN5flash24flash_fwd_splitkv_kernelI23Flash_fwd_kernel_traitsILi256ELi64ELi64ELi4ELb0ELb0EN7cutlass6half_tE19Flash_kernel_traitsILi256ELi64ELi64ELi4ES3_EELb1ELb0ELb0ELb0ELb1ELb1ELb0ELb0EEEvNS_16Flash_fwd_paramsE --------------------------
	.section	.nv.info._ZN5flash24flash_fwd_splitkv_kernelI23Flash_fwd_kernel_traitsILi256ELi64ELi64ELi4ELb0ELb0EN7cutlass6half_tE19Flash_kernel_traitsILi256ELi64ELi64ELi4ES3_EELb1ELb0ELb0ELb0ELb1ELb1ELb0ELb0EEEvNS_16Flash_fwd_paramsE,"",@"SHT_CUDA_INFO"
	.sectionflags	@""
	.align	4


	//----- nvinfo : EIATTR_CUDA_API_VERSION
	.align		4
        /*0000*/ 	.byte	0x04, 0x37
        /*0002*/ 	.short	(.L_644 - .L_643)
.L_643:
        /*0004*/ 	.word	0x00000082


	//----- nvinfo : EIATTR_SW2861232_WAR
	.align		4
.L_644:
        /*0008*/ 	.byte	0x01, 0x35
	.zero		2


	//----- nvinfo : EIATTR_PARAM_CBANK
	.align		4
        /*000c*/ 	.byte	0x04, 0x0a
        /*000e*/ 	.short	(.L_646 - .L_645)
	.align		4
.L_645:
        /*0010*/ 	.word	index@(.nv.constant0._ZN5flash24flash_fwd_splitkv_kernelI23Flash_fwd_kernel_traitsILi256ELi64ELi64ELi4ELb0ELb0EN7cutlass6half_tE19Flash_kernel_traitsILi256ELi64ELi64ELi4ES3_EELb1ELb0ELb0ELb0ELb1ELb1ELb0ELb0EEEvNS_16Flash_fwd_paramsE)
        /*0014*/ 	.short	0x0160
        /*0016*/ 	.short	0x01d0


	//----- nvinfo : EIATTR_CBANK_PARAM_SIZE
	.align		4
.L_646:
        /*0018*/ 	.byte	0x03, 0x19
        /*001a*/ 	.short	0x01d0


	//----- nvinfo : EIATTR_KPARAM_INFO
	.align		4
        /*001c*/ 	.byte	0x04, 0x17
        /*001e*/ 	.short	(.L_648 - .L_647)
.L_647:
        /*0020*/ 	.word	0x00000000
        /*0024*/ 	.short	0x0000
        /*0026*/ 	.short	0x0000
        /*0028*/ 	.byte	0x00, 0xf0, 0x41, 0x07


	//----- nvinfo : EIATTR_MAXREG_COUNT
	.align		4
.L_648:
        /*002c*/ 	.byte	0x03, 0x1b
        /*002e*/ 	.short	0x00ff


	//----- nvinfo : EIATTR_NUM_BARRIERS
	.align		4
        /*0030*/ 	.byte	0x02, 0x4c
        /*0032*/ 	.byte	0x01
	.zero		1


	//----- nvinfo : EIATTR_MERCURY_ISA_VERSION
	.align		4
        /*0034*/ 	.byte	0x03, 0x5f
        /*0036*/ 	.short	0x0000


	//----- nvinfo : EIATTR_COOP_GROUP_MASK_REGIDS
	.align		4
        /*0038*/ 	.byte	0x04, 0x29
        /*003a*/ 	.short	(.L_650 - .L_649)


	//   ....[0]....
.L_649:
        /*003c*/ 	.word	0xffffffff


	//   ....[1]....
        /*0040*/ 	.word	0xffffffff


	//   ....[2]....
        /*0044*/ 	.word	0xffffffff


	//   ....[3]....
        /*0048*/ 	.word	0xffffffff


	//   ....[4]....
        /*004c*/ 	.word	0xffffffff


	//   ....[5]....
        /*0050*/ 	.word	0xffffffff


	//   ....[6]....
        /*0054*/ 	.word	0xffffffff


	//   ....[7]....
        /*0058*/ 	.word	0xffffffff


	//   ....[8]....
        /*005c*/ 	.word	0xffffffff


	//   ....[9]....
        /*0060*/ 	.word	0xffffffff


	//   ....[10]....
        /*0064*/ 	.word	0xffffffff


	//   ....[11]....
        /*0068*/ 	.word	0xffffffff


	//   ....[12]....
        /*006c*/ 	.word	0xffffffff


	//   ....[13]....
        /*0070*/ 	.word	0xffffffff


	//   ....[14]....
        /*0074*/ 	.word	0xffffffff


	//   ....[15]....
        /*0078*/ 	.word	0xffffffff


	//----- nvinfo : EIATTR_COOP_GROUP_INSTR_OFFSETS
	.align		4
.L_650:
        /*007c*/ 	.byte	0x04, 0x28
        /*007e*/ 	.short	(.L_652 - .L_651)


	//   ....[0]....
.L_651:
        /*0080*/ 	.word	0x00004840


	//   ....[1]....
        /*0084*/ 	.word	0x00004860


	//   ....[2]....
        /*0088*/ 	.word	0x00004900


	//   ....[3]....
        /*008c*/ 	.word	0x00004910


	//   ....[4]....
        /*0090*/ 	.word	0x00008310


	//   ....[5]....
        /*0094*/ 	.word	0x00008320


	//   ....[6]....
        /*0098*/ 	.word	0x00008350


	//   ....[7]....
        /*009c*/ 	.word	0x00008360


	//   ....[8]....
        /*00a0*/ 	.word	0x0000bf70


	//   ....[9]....
        /*00a4*/ 	.word	0x0000bf80


	//   ....[10]....
        /*00a8*/ 	.word	0x0000bfb0


	//   ....[11]....
        /*00ac*/ 	.word	0x0000bfc0


	//   ....[12]....
        /*00b0*/ 	.word	0x0000dbe0


	//   ....[13]....
        /*00b4*/ 	.word	0x0000dc20


	//   ....[14]....
        /*00b8*/ 	.word	0x0000dcb0


	//   ....[15]....
        /*00bc*/ 	.word	0x0000dcc0


	//----- nvinfo : EIATTR_EXIT_INSTR_OFFSETS
	.align		4
.L_652:
        /*00c0*/ 	.byte	0x04, 0x1c
        /*00c2*/ 	.short	(.L_654 - .L_653)


	//   ....[0]....
.L_653:
        /*00c4*/ 	.word	0x000002e0


	//   ....[1]....
        /*00c8*/ 	.word	0x00000b70


	//   ....[2]....
        /*00cc*/ 	.word	0x00000ba0


	//   ....[3]....
        /*00d0*/ 	.word	0x0000f830


	//   ....[4]....
        /*00d4*/ 	.word	0x0000f920


	//----- nvinfo : EIATTR_CTAIDZ_USED
	.align		4
.L_654:
        /*00d8*/ 	.byte	0x01, 0x04
	.zero		2


	//----- nvinfo : EIATTR_CRS_STACK_SIZE
	.align		4
        /*00dc*/ 	.byte	0x04, 0x1e
        /*00de*/ 	.short	(.L_656 - .L_655)
.L_655:
        /*00e0*/ 	.word	0x00000000
.L_656:


//--------------------- .nv.info._ZN5flash24flash_fwd_splitkv_kernelI23Flash_fwd_kernel_traitsILi256ELi64ELi64ELi4ELb0ELb0EN7cutlass6half_tE19Flash_kernel_traitsILi256ELi64ELi64ELi4ES3_EELb1ELb0ELb1ELb0ELb0ELb0ELb0ELb0EEEvNS_16Flash_fwd_paramsE --------------------------
	.section	.nv.info._ZN5flash24flash_fwd_splitkv_kernelI23Flash_fwd_kernel_traitsILi256ELi64ELi64ELi4ELb0ELb0EN7cutlass6half_tE19Flash_kernel_traitsILi256ELi64ELi64ELi4ES3_EELb1ELb0ELb1ELb0ELb0ELb0ELb0ELb0EEEvNS_16Flash_fwd_paramsE,"",@"SHT_CUDA_INFO"
	.sectionflags	@""
	.align	4


	//----- nvinfo : EIATTR_CUDA_API_VERSION
	.align		4
        /*0000*/ 	.byte	0x04, 0x37
        /*0002*/ 	.short	(.L_658 - .L_657)
.L_657:
        /*0004*/ 	.word	0x00000082


	//----- nvinfo : EIATTR_SW2861232_WAR
	.align		4
.L_658:
        /*0008*/ 	.byte	0x01, 0x35
	.zero		2


	//----- nvinfo : EIATTR_PARAM_CBANK
	.align		4
        /*000c*/ 	.byte	0x04, 0x0a
        /*000e*/ 	.short	(.L_660 - .L_659)
	.align		4
.L_659:
        /*0010*/ 	.word	index@(.nv.constant0._ZN5flash24flash_fwd_splitkv_kernelI23Flash_fwd_kernel_traitsILi256ELi64ELi64ELi4ELb0ELb0EN7cutlass6half_tE19Flash_kernel_traitsILi256ELi64ELi64ELi4ES3_EELb1ELb0ELb1ELb0ELb0ELb0ELb0ELb0EEEvNS_16Flash_fwd_paramsE)
        /*0014*/ 	.short	0x0160
        /*0016*/ 	.short	0x01d0


	//----- nvinfo : EIATTR_CBANK_PARAM_SIZE
	.align		4
.L_660:
        /*0018*/ 	.byte	0x03, 0x19
        /*001a*/ 	.short	0x01d0


	//----- nvinfo : EIATTR_KPARAM_INFO
	.align		4
        /*001c*/ 	.byte	0x04, 0x17
        /*001e*/ 	.short	(.L_662 - .L_661)
.L_661:
        /*0020*/ 	.word	0x00000000
        /*0024*/ 	.short	0x0000
        /*0026*/ 	.short	0x0000
        /*0028*/ 	.byte	0x00, 0xf0, 0x41, 0x07


	//----- nvinfo : EIATTR_MAXREG_COUNT
	.align		4
.L_662:
        /*002c*/ 	.byte	0x03, 0x1b
        /*002e*/ 	.short	0x00ff


	//----- nvinfo : EIATTR_NUM_BARRIERS
	.align		4
        /*0030*/ 	.byte	0x02, 0x4c
        /*0032*/ 	.byte	0x01
	.zero		1


	//----- nvinfo : EIATTR_MERCURY_ISA_VERSION
	.align		4
        /*0034*/ 	.byte	0x03, 0x5f
        /*0036*/ 	.short	0x0000


	//----- nvinfo : EIATTR_INT_WARP_WIDE_INSTR_OFFSETS
	.align		4
        /*0038*/ 	.byte	0x04, 0x31
        /*003a*/ 	.short	(.L_664 - .L_663)


	//   ....[0]....
.L_663:
        /*003c*/ 	.word	0x0000aaa0


	//----- nvinfo : EIATTR_COOP_GROUP_MASK_REGIDS
	.align		4
.L_664:
        /*0040*/ 	.byte	0x04, 0x29
        /*0042*/ 	.short	(.L_666 - .L_665)


	//   ....[0]....
.L_665:
        /*0044*/ 	.word	0xffffffff


	//   ....[1]....
        /*0048*/ 	.word	0xffffffff


	//   ....[2]....
        /*004c*/ 	.word	0xffffffff


	//   ....[3]....
        /*0050*/ 	.word	0xffffffff


	//   ....[4]....
        /*0054*/ 	.word	0xffffffff


	//   ....[5]....
        /*0058*/ 	.word	0xffffffff


	//   ....[6]....
        /*005c*/ 	.word	0xffffffff


	//   ....[7]....
        /*0060*/ 	.word	0xffffffff


	//   ....[8]....
        /*0064*/ 	.word	0xffffffff


	//   ....[9]....
        /*0068*/ 	.word	0xffffffff


	//   ....[10]....
        /*006c*/ 	.word	0xffffffff


	//   ....[11]....
        /*0070*/ 	.word	0xffffffff


	//   ....[12]....
        /*0074*/ 	.word	0xffffffff


	//   ....[13]....
        /*0078*/ 	.word	0xffffffff


	//   ....[14]....
        /*007c*/ 	.word	0xffffffff


	//   ....[15]....
        /*0080*/ 	.word	0xffffffff


	//----- nvinfo : EIATTR_COOP_GROUP_INSTR_OFFSETS
	.align		4
.L_666:
        /*0084*/ 	.byte	0x04, 0x28
        /*0086*/ 	.short	(.L_668 - .L_667)


	//   ....[0]....
.L_667:
        /*0088*/ 	.word	0x00006d70


	//   ....[1]....
        /*008c*/ 	.word	0x00006d90


	//   ....[2]....
        /*0090*/ 	.word	0x00006e30


	//   ....[3]....
        /*0094*/ 	.word	0x00006e40


	//   ....[4]....
        /*0098*/ 	.word	0x0000b640


	//   ....[5]....
        /*009c*/ 	.word	0x0000b650


	//   ....[6]....
        /*00a0*/ 	.word	0x0000b680


	//   ....[7]....
        /*00a4*/ 	.word	0x0000b690


	//   ....[8]....
        /*00a8*/ 	.word	0x000101b0


	//   ....[9]....
        /*00ac*/ 	.word	0x000101d0


	//   ....[10]....
        /*00b0*/ 	.word	0x000101f0


	//   ....[11]....
        /*00b4*/ 	.word	0x00010210


	//   ....[12]....
        /*00b8*/ 	.word	0x00011df0


	//   ....[13]....
        /*00bc*/ 	.word	0x00011e30


	//   ....[14]....
        /*00c0*/ 	.word	0x00011e60


	//   ....[15]....
        /*00c4*/ 	.word	0x00011e70


	//----- nvinfo : EIATTR_EXIT_INSTR_OFFSETS
	.align		4
.L_668:
        /*00c8*/ 	.byte	0x04, 0x1c
        /*00ca*/ 	.short	(.L_670 - .L_669)


	//   ....[0]....
.L_669:
        /*00cc*/ 	.word	0x000004c0


	//   ....[1]....
        /*00d0*/ 	.word	0x00000f50


	//   ....[2]....
        /*00d4*/ 	.word	0x00000f80


	//   ....[3]....
        /*00d8*/ 	.word	0x00013bc0


	//   ....[4]....
        /*00dc*/ 	.word	0x00013cd0


	//   ....[5]....
        /*00e0*/ 	.word	0x00013cf0


	//----- nvinfo : EIATTR_CTAIDZ_USED
	.align		4
.L_670:
        /*00e4*/ 	.byte	0x01, 0x04
	.zero		2


	//----- nvinfo : EIATTR_CRS_STACK_SIZE
	.align		4
        /*00e8*/ 	.byte	0x04, 0x1e
        /*00ea*/ 	.short	(.L_672 - .L_671)
.L_671:
        /*00ec*/ 	.word	0x00000000
.L_672:


//--------------------- .nv.info._ZN5flash24flash_fwd_splitkv_kernelI23Flash_fwd_kernel_traitsILi256ELi64ELi64ELi4ELb0ELb0EN7cutlass6half_tE19Flash_kernel_traitsILi256ELi64ELi64ELi4ES3_EELb1ELb0ELb1ELb0ELb0ELb1ELb0ELb0EEEvNS_16Flash_fwd_paramsE --------------------------
	.section	.nv.info._ZN5flash24flash_fwd_splitkv_kernelI23Flash_fwd_kernel_traitsILi256ELi64ELi64ELi4ELb0ELb0EN7cutlass6half_tE19Flash_kernel_traitsILi256ELi64ELi64ELi4ES3_EELb1ELb0ELb1ELb0ELb0ELb1ELb0ELb0EEEvNS_16Flash_fwd_paramsE,"",@"SHT_CUDA_INFO"
	.sectionflags	@""
	.align	4


	//----- nvinfo : EIATTR_CUDA_API_VERSION
	.align		4
        /*0000*/ 	.byte	0x04, 0x37
        /*0002*/ 	.short	(.L_674 - .L_673)
.L_673:
        /*0004*/ 	.word	0x00000082


	//----- nvinfo : EIATTR_SW2861232_WAR
	.align		4
.L_674:
        /*0008*/ 	.byte	0x01, 0x35
	.zero		2


	//----- nvinfo : EIATTR_PARAM_CBANK
	.align		4
        /*000c*/ 	.byte	0x04, 0x0a
        /*000e*/ 	.short	(.L_676 - .L_675)
	.align		4
.L_675:
        /*0010*/ 	.word	index@(.nv.constant0._ZN5flash24flash_fwd_splitkv_kernelI23Flash_fwd_kernel_traitsILi256ELi64ELi64ELi4ELb0ELb0EN7cutlass6half_tE19Flash_kernel_traitsILi256ELi64ELi64ELi4ES3_EELb1ELb0ELb1ELb0ELb0ELb1ELb0ELb0EEEvNS_16Flash_fwd_paramsE)
        /*0014*/ 	.short	0x0160
        /*0016*/ 	.short	0x01d0


	//----- nvinfo : EIATTR_CBANK_PARAM_SIZE
	.align		4
.L_676:
        /*0018*/ 	.byte	0x03, 0x19
        /*001a*/ 	.short	0x01d0


	//----- nvinfo : EIATTR_KPARAM_INFO
	.align		4
        /*001c*/ 	.byte	0x04, 0x17
        /*001e*/ 	.short	(.L_678 - .L_677)
.L_677:
        /*0020*/ 	.word	0x00000000
        /*0024*/ 	.short	0x0000
        /*0026*/ 	.short	0x0000
        /*0028*/ 	.byte	0x00, 0xf0, 0x41, 0x07


	//----- nvinfo : EIATTR_MAXREG_COUNT
	.align		4
.L_678:
        /*002c*/ 	.byte	0x03, 0x1b
        /*002e*/ 	.short	0x00ff


	//----- nvinfo : EIATTR_NUM_BARRIERS
	.align		4
        /*0030*/ 	.byte	0x02, 0x4c
        /*0032*/ 	.byte	0x01
	.zero		1


	//----- nvinfo : EIATTR_MERCURY_ISA_VERSION
	.align		4
        /*0034*/ 	.byte	0x03, 0x5f
        /*0036*/ 	.short	0x0000


	//----- nvinfo : EIATTR_INT_WARP_WIDE_INSTR_OFFSETS
	.align		4
        /*0038*/ 	.byte	0x04, 0x31
        /*003a*/ 	.short	(.L_680 - .L_679)


	//   ....[0]....
.L_679:
        /*003c*/ 	.word	0x0000b3f0


	//----- nvinfo : EIATTR_COOP_GROUP_MASK_REGIDS
	.align		4
.L_680:
        /*0040*/ 	.byte	0x04, 0x29
        /*0042*/ 	.short	(.L_682 - .L_681)


	//   ....[0]....
.L_681:
        /*0044*/ 	.word	0xffffffff


	//   ....[1]....
        /*0048*/ 	.word	0xffffffff


	//   ....[2]....
        /*004c*/ 	.word	0xffffffff


	//   ....[3]....
        /*0050*/ 	.word	0xffffffff


	//   ....[4]....
        /*0054*/ 	.word	0xffffffff


	//   ....[5]....
        /*0058*/ 	.word	0xffffffff


	//   ....[6]....
        /*005c*/ 	.word	0xffffffff


	//   ....[7]....
        /*0060*/ 	.word	0xffffffff


	//   ....[8]....
        /*0064*/ 	.word	0xffffffff


	//   ....[9]....
        /*0068*/ 	.word	0xffffffff


	//   ....[10]....
        /*006c*/ 	.word	0xffffffff


	//   ....[11]....
        /*0070*/ 	.word	0xffffffff


	//   ....[12]....
        /*0074*/ 	.word	0xffffffff


	//   ....[13]....
        /*0078*/ 	.word	0xffffffff


	//   ....[14]....
        /*007c*/ 	.word	0xffffffff


	//   ....[15]....
        /*0080*/ 	.word	0xffffffff


	//----- nvinfo : EIATTR_COOP_GROUP_INSTR_OFFSETS
	.align		4
.L_682:
        /*0084*/ 	.byte	0x04, 0x28
        /*0086*/ 	.short	(.L_684 - .L_683)


	//   ....[0]....
.L_683:
        /*0088*/ 	.word	0x000072c0


	//   ....[1]....
        /*008c*/ 	.word	0x000072e0


	//   ....[2]....
        /*0090*/ 	.word	0x00007380


	//   ....[3]....
        /*0094*/ 	.word	0x00007390


	//   ....[4]....
        /*0098*/ 	.word	0x0000bf80


	//   ....[5]....
        /*009c*/ 	.word	0x0000bf90


	//   ....[6]....
        /*00a0*/ 	.word	0x0000bfc0


	//   ....[7]....
        /*00a4*/ 	.word	0x0000bfd0


	//   ....[8]....
        /*00a8*/ 	.word	0x00011110


	//   ....[9]....
        /*00ac*/ 	.word	0x00011120


	//   ....[10]....
        /*00b0*/ 	.word	0x00011140


	//   ....[11]....
        /*00b4*/ 	.word	0x00011160


	//   ....[12]....
        /*00b8*/ 	.word	0x00012d60


	//   ....[13]....
        /*00bc*/ 	.word	0x00012da0


	//   ....[14]....
        /*00c0*/ 	.word	0x00012de0


	//   ....[15]....
        /*00c4*/ 	.word	0x00012e00


	//----- nvinfo : EIATTR_EXIT_INSTR_OFFSETS
	.align		4
.L_684:
        /*00c8*/ 	.byte	0x04, 0x1c
        /*00ca*/ 	.short	(.L_686 - .L_685)


	//   ....[0]....
.L_685:
        /*00cc*/ 	.word	0x000004c0


	//   ....[1]....
        /*00d0*/ 	.word	0x00000f50


	//   ....[2]....
        /*00d4*/ 	.word	0x00000f80


	//   ....[3]....
        /*00d8*/ 	.word	0x00014b30


	//   ....[4]....
        /*00dc*/ 	.word	0x00014c50


	//   ....[5]....
        /*00e0*/ 	.word	0x00014c70


	//----- nvinfo : EIATTR_CTAIDZ_USED
	.align		4
.L_686:
        /*00e4*/ 	.byte	0x01, 0x04
	.zero		2


	//----- nvinfo : EIATTR_CRS_STACK_SIZE
	.align		4
        /*00e8*/ 	.byte	0x04, 0x1e
        /*00ea*/ 	.short	(.L_688 - .L_687)
.L_687:
        /*00ec*/ 	.word	0x00000000
.L_688:


//--------------------- .nv.info._ZN5flash24flash_fwd_splitkv_kernelI23Flash_fwd_kernel_traitsILi256ELi64ELi64ELi4ELb0ELb0EN7cutlass6half_tE19Flash_kernel_traitsILi256ELi64ELi64ELi4ES3_EELb1ELb0ELb0ELb0ELb1ELb0ELb0ELb1EEEvNS_16Flash_fwd_paramsE --------------------------
	.section	.nv.info._ZN5flash24flash_fwd_splitkv_kernelI23Flash_fwd_kernel_traitsILi256ELi64ELi64ELi4ELb0ELb0EN7cutlass6half_tE19Flash_kernel_traitsILi256ELi64ELi64ELi4ES3_EELb1ELb0ELb0ELb0ELb1ELb0ELb0ELb1EEEvNS_16Flash_fwd_paramsE,"",@"SHT_CUDA_INFO"
	.sectionflags	@""
	.align	4


	//----- nvinfo : EIATTR_CUDA_API_VERSION
	.align		4
        /*0000*/ 	.byte	0x04, 0x37
        /*0002*/ 	.short	(.L_690 - .L_689)
.L_689:
        /*0004*/ 	.word	0x00000082


	//----- nvinfo : EIATTR_SW2861232_WAR
	.align		4
.L_690:
        /*0008*/ 	.byte	0x01, 0x35
	.zero		2


	//----- nvinfo : EIATTR_PARAM_CBANK
	.align		4
        /*000c*/ 	.byte	0x04, 0x0a
        /*000e*/ 	.short	(.L_692 - .L_691)
	.align		4
.L_691:
        /*0010*/ 	.word	index@(.nv.constant0._ZN5flash24flash_fwd_splitkv_kernelI23Flash_fwd_kernel_traitsILi256ELi64ELi64ELi4ELb0ELb0EN7cutlass6half_tE19Flash_kernel_traitsILi256ELi64ELi64ELi4ES3_EELb1ELb0ELb0ELb0ELb1ELb0ELb0ELb1EEEvNS_16Flash_fwd_paramsE)
        /*0014*/ 	.short	0x0160
        /*0016*/ 	.short	0x01d0


	//----- nvinfo : EIATTR_CBANK_PARAM_SIZE
	.align		4
.L_692:
        /*0018*/ 	.byte	0x03, 0x19
        /*001a*/ 	.short	0x01d0


	//----- nvinfo : EIATTR_KPARAM_INFO
	.align		4
        /*001c*/ 	.byte	0x04, 0x17
        /*001e*/ 	.short	(.L_694 - .L_693)
.L_693:
        /*0020*/ 	.word	0x00000000
        /*0024*/ 	.short	0x0000
        /*0026*/ 	.short	0x0000
        /*0028*/ 	.byte	0x00, 0xf0, 0x41, 0x07


	//----- nvinfo : EIATTR_MAXREG_COUNT
	.align		4
.L_694:
        /*002c*/ 	.byte	0x03, 0x1b
        /*002e*/ 	.short	0x00ff


	//----- nvinfo : EIATTR_NUM_BARRIERS
	.align		4
        /*0030*/ 	.byte	0x02, 0x4c
        /*0032*/ 	.byte	0x01
	.zero		1


	//----- nvinfo : EIATTR_MERCURY_ISA_VERSION
	.align		4
        /*0034*/ 	.byte	0x03, 0x5f
        /*0036*/ 	.short	0x0000


	//----- nvinfo : EIATTR_COOP_GROUP_MASK_REGIDS
	.align		4
        /*0038*/ 	.byte	0x04, 0x29
        /*003a*/ 	.short	(.L_696 - .L_695)


	//   ....[0]....
.L_695:
        /*003c*/ 	.word	0xffffffff


	//   ....[1]....
        /*0040*/ 	.word	0xffffffff


	//   ....[2]....
        /*0044*/ 	.word	0xffffffff


	//   ....[3]....
        /*0048*/ 	.word	0xffffffff


	//   ....[4]....
        /*004c*/ 	.word	0xffffffff


	//   ....[5]....
        /*0050*/ 	.word	0xffffffff


	//   ....[6]....
        /*0054*/ 	.word	0xffffffff


	//   ....[7]....
        /*0058*/ 	.word	0xffffffff


	//   ....[8]....
        /*005c*/ 	.word	0xffffffff


	//   ....[9]....
        /*0060*/ 	.word	0xffffffff


	//   ....[10]....
        /*0064*/ 	.word	0xffffffff


	//   ....[11]....
        /*0068*/ 	.word	0xffffffff


	//   ....[12]....
        /*006c*/ 	.word	0xffffffff


	//   ....[13]....
        /*0070*/ 	.word	0xffffffff


	//   ....[14]....
        /*0074*/ 	.word	0xffffffff


	//   ....[15]....
        /*0078*/ 	.word	0xffffffff


	//----- nvinfo : EIATTR_COOP_GROUP_INSTR_OFFSETS
	.align		4
.L_696:
        /*007c*/ 	.byte	0x04, 0x28
        /*007e*/ 	.short	(.L_698 - .L_697)


	//   ....[0]....
.L_697:
        /*0080*/ 	.word	0x00018060


	//   ....[1]....
        /*0084*/ 	.word	0x00018080


	//   ....[2]....
        /*0088*/ 	.word	0x00018120


	//   ....[3]....
        /*008c*/ 	.word	0x00018130


	//   ....[4]....
        /*0090*/ 	.word	0x0001b5f0


	//   ....[5]....
        /*0094*/ 	.word	0x0001b600


	//   ....[6]....
        /*0098*/ 	.word	0x0001b630


	//   ....[7]....
        /*009c*/ 	.word	0x0001b640


	//   ....[8]....
        /*00a0*/ 	.word	0x0001eea0


	//   ....[9]....
        /*00a4*/ 	.word	0x0001eec0


	//   ....[10]....
        /*00a8*/ 	.word	0x0001eef0


	//   ....[11]....
        /*00ac*/ 	.word	0x0001ef00


	//   ....[12]....
        /*00b0*/ 	.word	0x00020af0


	//   ....[13]....
        /*00b4*/ 	.word	0x00020b30


	//   ....[14]....
        /*00b8*/ 	.word	0x00020b60


	//   ....[15]....
        /*00bc*/ 	.word	0x00020b70


	//----- nvinfo : EIATTR_EXIT_INSTR_OFFSETS
	.align		4
.L_698:
        /*00c0*/ 	.byte	0x04, 0x1c
        /*00c2*/ 	.short	(.L_700 - .L_699)


	//   ....[0]....
.L_699:
        /*00c4*/ 	.word	0x00000320


	//   ....[1]....
        /*00c8*/ 	.word	0x00000ba0


	//   ....[2]....
        /*00cc*/ 	.word	0x00000bd0


	//   ....[3]....
        /*00d0*/ 	.word	0x000227d0


	//   ....[4]....
        /*00d4*/ 	.word	0x000228c0


	//----- nvinfo : EIATTR_CTAIDZ_USED
	.align		4
.L_700:
        /*00d8*/ 	.byte	0x01, 0x04
	.zero		2


	//----- nvinfo : EIATTR_CRS_STACK_SIZE
	.align		4
        /*00dc*/ 	.byte	0x04, 0x1e
        /*00de*/ 	.short	(.L_702 - .L_701)
.L_701:
        /*00e0*/ 	.word	0x00000000
.L_702:


//--------------------- .nv.info._ZN5flash24flash_fwd_splitkv_kernelI23Flash_fwd_kernel_traitsILi256ELi64ELi64ELi4ELb0ELb0EN7cutlass6half_tE19Flash_kernel_traitsILi256ELi64ELi64ELi4ES3_EELb1ELb0ELb0ELb0ELb1ELb1ELb0ELb1EEEvNS_16Flash_fwd_paramsE --------------------------
	.section	.nv.info._ZN5flash24flash_fwd_splitkv_kernelI23Flash_fwd_kernel_traitsILi256ELi64ELi64ELi4ELb0ELb0EN7cutlass6half_tE19Flash_kernel_traitsILi256ELi64ELi64ELi4ES3_EELb1ELb0ELb0ELb0ELb1ELb1ELb0ELb1EEEvNS_16Flash_fwd_paramsE,"",@"SHT_CUDA_INFO"
	.sectionflags	@""
	.align	4


	//----- nvinfo : EIATTR_CUDA_API_VERSION
	.align		4
        /*0000*/ 	.byte	0x04, 0x37
        /*0002*/ 	.short	(.L_704 - .L_703)
.L_703:
        /*0004*/ 	.word	0x00000082


	//----- nvinfo : EIATTR_SW2861232_WAR
	.align		4
.L_704:
        /*0008*/ 	.byte	0x01, 0x35
	.zero		2


	//----- nvinfo : EIATTR_PARAM_CBANK
	.align		4
        /*000c*/ 	.byte	0x04, 0x0a
        /*000e*/ 	.short	(.L_706 - .L_705)
	.align		4
.L_705:
        /*0010*/ 	.word	index@(.nv.constant0._ZN5flash24flash_fwd_splitkv_kernelI23Flash_fwd_kernel_traitsILi256ELi64ELi64ELi4ELb0ELb0EN7cutlass6half_tE19Flash_kernel_traitsILi256ELi64ELi64ELi4ES3_EELb1ELb0ELb0ELb0ELb1ELb1ELb0ELb1EEEvNS_16Flash_fwd_paramsE)
        /*0014*/ 	.short	0x0160
        /*0016*/ 	.short	0x01d0


	//----- nvinfo : EIATTR_CBANK_PARAM_SIZE
	.align		4
.L_706:
        /*0018*/ 	.byte	0x03, 0x19
        /*001a*/ 	.short	0x01d0


	//----- nvinfo : EIATTR_KPARAM_INFO
	.align		4
        /*001c*/ 	.byte	0x04, 0x17
        /*001e*/ 	.short	(.L_708 - .L_707)
.L_707:
        /*0020*/ 	.word	0x00000000
        /*0024*/ 	.short	0x0000
        /*0026*/ 	.short	0x0000
        /*0028*/ 	.byte	0x00, 0xf0, 0x41, 0x07


	//----- nvinfo : EIATTR_MAXREG_COUNT
	.align		4
.L_708:
        /*002c*/ 	.byte	0x03, 0x1b
        /*002e*/ 	.short	0x00ff


	//----- nvinfo : EIATTR_NUM_BARRIERS
	.align		4
        /*0030*/ 	.byte	0x02, 0x4c
        /*0032*/ 	.byte	0x01
	.zero		1


	//----- nvinfo : EIATTR_ANNOTATIONS
	.align		4
        /*0034*/ 	.byte	0x04, 0x55
        /*0036*/ 	.short	(.L_710 - .L_709)


	//   ....[0]....
.L_709:
        /*0038*/ 	.word	0x00000001
        /*003c*/ 	.byte	0xb0, 0xa6, 0x01, 0x00, 0x01, 0x00, 0x00, 0x00, 0x00, 0xe9, 0x01, 0x00, 0x01, 0x00, 0x00, 0x00
        /*004c*/ 	.byte	0xc0, 0x0d, 0x02, 0x00, 0x01, 0x00, 0x00, 0x00, 0xb0, 0x27, 0x02, 0x00, 0x01, 0x00, 0x00, 0x00
        /*005c*/ 	.byte	0x80, 0x2b, 0x02, 0x00


	//----- nvinfo : EIATTR_MERCURY_ISA_VERSION
	.align		4
.L_710:
        /*0060*/ 	.byte	0x03, 0x5f
        /*0062*/ 	.short	0x0000


	//----- nvinfo : EIATTR_COOP_GROUP_MASK_REGIDS
	.align		4
        /*0064*/ 	.byte	0x04, 0x29
        /*0066*/ 	.short	(.L_712 - .L_711)


	//   ....[0]....
.L_711:
        /*0068*/ 	.word	0xffffffff


	//   ....[1]....
        /*006c*/ 	.word	0xffffffff


	//   ....[2]....
        /*0070*/ 	.word	0xffffffff


	//   ....[3]....
        /*0074*/ 	.word	0xffffffff


	//   ....[4]....
        /*0078*/ 	.word	0xffffffff


	//   ....[5]....
        /*007c*/ 	.word	0xffffffff


	//   ....[6]....
        /*0080*/ 	.word	0xffffffff


	//   ....[7]....
        /*0084*/ 	.word	0xffffffff


	//   ....[8]....
        /*0088*/ 	.word	0xffffffff


	//   ....[9]....
        /*008c*/ 	.word	0xffffffff


	//   ....[10]....
        /*0090*/ 	.word	0xffffffff


	//   ....[11]....
        /*0094*/ 	.word	0xffffffff


	//   ....[12]....
        /*0098*/ 	.word	0xffffffff


	//   ....[13]....
        /*009c*/ 	.word	0xffffffff


	//   ....[14]....
        /*00a0*/ 	.word	0xffffffff


	//   ....[15]....
        /*00a4*/ 	.word	0xffffffff


	//----- nvinfo : EIATTR_COOP_GROUP_INSTR_OFFSETS
	.align		4
.L_712:
        /*00a8*/ 	.byte	0x04, 0x28
        /*00aa*/ 	.short	(.L_714 - .L_713)


	//   ....[0]....
.L_713:
        /*00ac*/ 	.word	0x00019840


	//   ....[1]....
        /*00b0*/ 	.word	0x00019860


	//   ....[2]....
        /*00b4*/ 	.word	0x00019900


	//   ....[3]....
        /*00b8*/ 	.word	0x00019910


	//   ....[4]....
        /*00bc*/ 	.word	0x0001d230


	//   ....[5]....
        /*00c0*/ 	.word	0x0001d240


	//   ....[6]....
        /*00c4*/ 	.word	0x0001d270


	//   ....[7]....
        /*00c8*/ 	.word	0x0001d280


	//   ....[8]....
        /*00cc*/ 	.word	0x00020f00


	//   ....[9]....
        /*00d0*/ 	.word	0x00020f10


	//   ....[10]....
        /*00d4*/ 	.word	0x00020f30


	//   ....[11]....
        /*00d8*/ 	.word	0x00020f50


	//   ....[12]....
        /*00dc*/ 	.word	0x00022ba0


	//   ....[13]....
        /*00e0*/ 	.word	0x00022be0


	//   ....[14]....
        /*00e4*/ 	.word	0x00022d60


	//   ....[15]....
        /*00e8*/ 	.word	0x00022d90


	//----- nvinfo : EIATTR_EXIT_INSTR_OFFSETS
	.align		4
.L_714:
        /*00ec*/ 	.byte	0x04, 0x1c
        /*00ee*/ 	.short	(.L_716 - .L_715)


	//   ....[0]....
.L_715:
        /*00f0*/ 	.word	0x00000330


	//   ....[1]....
        /*00f4*/ 	.word	0x00000bb0


	//   ....[2]....
        /*00f8*/ 	.word	0x00000be0


	//   ....[3]....
        /*00fc*/ 	.word	0x00024870


	//   ....[4]....
        /*0100*/ 	.word	0x00024960


	//----- nvinfo : EIATTR_CTAIDZ_USED
	.align		4
.L_716:
        /*0104*/ 	.byte	0x01, 0x04
	.zero		2


	//----- nvinfo : EIATTR_CRS_STACK_SIZE
	.align		4
        /*0108*/ 	.byte	0x04, 0x1e
        /*010a*/ 	.short	(.L_718 - .L_717)
.L_717:
        /*010c*/ 	.word	0x00000000
.L_718:


//--------------------- .nv.info._ZN5flash24flash_fwd_splitkv_kernelI23Flash_fwd_kernel_traitsILi256ELi64ELi64ELi4ELb0ELb0EN7cutlass6half_tE19Flash_kernel_traitsILi256ELi64ELi64ELi4ES3_EELb1ELb0ELb1ELb0ELb0ELb0ELb0ELb1EEEvNS_16Flash_fwd_paramsE --------------------------
	.section	.nv.info._ZN5flash24flash_fwd_splitkv_kernelI23Flash_fwd_kernel_traitsILi256ELi64ELi64ELi4ELb0ELb0EN7cutlass6half_tE19Flash_kernel_traitsILi256ELi64ELi64ELi4ES3_EELb1ELb0ELb1ELb0ELb0ELb0ELb0ELb1EEEvNS_16Flash_fwd_paramsE,"",@"SHT_CUDA_INFO"
	.sectionflags	@""
	.align	4


	//----- nvinfo : EIATTR_CUDA_API_VERSION
	.align		4
        /*0000*/ 	.byte	0x04, 0x37
        /*0002*/ 	.short	(.L_720 - .L_719)
.L_719:
        /*0004*/ 	.word	0x00000082


	//----- nvinfo : EIATTR_SW2861232_WAR
	.align		4
.L_720:
        /*0008*/ 	.byte	0x01, 0x35
	.zero		2


	//----- nvinfo : EIATTR_PARAM_CBANK
	.align		4
        /*000c*/ 	.byte	0x04, 0x0a
        /*000e*/ 	.short	(.L_722 - .L_721)
	.align		4
.L_721:
        /*0010*/ 	.word	index@(.nv.constant0._ZN5flash24flash_fwd_splitkv_kernelI23Flash_fwd_kernel_traitsILi256ELi64ELi64ELi4ELb0ELb0EN7cutlass6half_tE19Flash_kernel_traitsILi256ELi64ELi64ELi4ES3_EELb1ELb0ELb1ELb0ELb0ELb0ELb0ELb1EEEvNS_16Flash_fwd_paramsE)
        /*0014*/ 	.short	0x0160
        /*0016*/ 	.short	0x01d0


	//----- nvinfo : EIATTR_CBANK_PARAM_SIZE
	.align		4
.L_722:
        /*0018*/ 	.byte	0x03, 0x19
        /*001a*/ 	.short	0x01d0


	//----- nvinfo : EIATTR_KPARAM_INFO
	.align		4
        /*001c*/ 	.byte	0x04, 0x17
        /*001e*/ 	.short	(.L_724 - .L_723)
.L_723:
        /*0020*/ 	.word	0x00000000
        /*0024*/ 	.short	0x0000
        /*0026*/ 	.short	0x0000
        /*0028*/ 	.byte	0x00, 0xf0, 0x41, 0x07


	//----- nvinfo : EIATTR_MAXREG_COUNT
	.align		4
.L_724:
        /*002c*/ 	.byte	0x03, 0x1b
        /*002e*/ 	.short	0x00ff


	//----- nvinfo : EIATTR_NUM_BARRIERS
	.align		4
        /*0030*/ 	.byte	0x02, 0x4c
        /*0032*/ 	.byte	0x01
	.zero		1


	//----- nvinfo : EIATTR_MERCURY_ISA_VERSION
	.align		4
        /*0034*/ 	.byte	0x03, 0x5f
        /*0036*/ 	.short	0x0000


	//----- nvinfo : EIATTR_COOP_GROUP_MASK_REGIDS
	.align		4
        /*0038*/ 	.byte	0x04, 0x29
        /*003a*/ 	.short	(.L_726 - .L_725)


	//   ....[0]....
.L_725:
        /*003c*/ 	.word	0xffffffff


	//   ....[1]....
        /*0040*/ 	.word	0xffffffff


	//   ....[2]....
        /*0044*/ 	.word	0xffffffff


	//   ....[3]....
        /*0048*/ 	.word	0xffffffff


	//   ....[4]....
        /*004c*/ 	.word	0xffffffff


	//   ....[5]....
        /*0050*/ 	.word	0xffffffff


	//   ....[6]....
        /*0054*/ 	.word	0xffffffff


	//   ....[7]....
        /*0058*/ 	.word	0xffffffff


	//   ....[8]....
        /*005c*/ 	.word	0xffffffff


	//   ....[9]....
        /*0060*/ 	.word	0xffffffff


	//   ....[10]....
        /*0064*/ 	.word	0xffffffff


	//   ....[11]....
        /*0068*/ 	.word	0xffffffff


	//   ....[12]....
        /*006c*/ 	.word	0xffffffff


	//   ....[13]....
        /*0070*/ 	.word	0xffffffff


	//   ....[14]....
        /*0074*/ 	.word	0xffffffff


	//   ....[15]....
        /*0078*/ 	.word	0xffffffff


	//   ....[16]....
        /*007c*/ 	.word	0xffffffff


	//   ....[17]....
        /*0080*/ 	.word	0xffffffff


	//   ....[18]....
        /*0084*/ 	.word	0xffffffff


	//   ....[19]....
        /*0088*/ 	.word	0xffffffff


	//----- nvinfo : EIATTR_COOP_GROUP_INSTR_OFFSETS
	.align		4
.L_726:
        /*008c*/ 	.byte	0x04, 0x28
        /*008e*/ 	.short	(.L_728 - .L_727)


	//   ....[0]....
.L_727:
        /*0090*/ 	.word	0x0001d4d0


	//   ....[1]....
        /*0094*/ 	.word	0x0001d580


	//   ....[2]....
        /*0098*/ 	.word	0x0001d590


	//   ....[3]....
        /*009c*/ 	.word	0x0001d610


	//   ....[4]....
        /*00a0*/ 	.word	0x00021990


	//   ....[5]....
        /*00a4*/ 	.word	0x000219a0


	//   ....[6]....
        /*00a8*/ 	.word	0x000219d0


	//   ....[7]....
        /*00ac*/ 	.word	0x000219e0


	//   ....[8]....
        /*00b0*/ 	.word	0x000262b0


	//   ....[9]....
        /*00b4*/ 	.word	0x000262c0


	//   ....[10]....
        /*00b8*/ 	.word	0x000262e0


	//   ....[11]....
        /*00bc*/ 	.word	0x00026300


	//   ....[12]....
        /*00c0*/ 	.word	0x00027fb0


	//   ....[13]....
        /*00c4*/ 	.word	0x00027fe0


	//   ....[14]....
        /*00c8*/ 	.word	0x00027ff0


	//   ....[15]....
        /*00cc*/ 	.word	0x00028020


	//   ....[16]....
        /*00d0*/ 	.word	0x0002a0a0


	//   ....[17]....
        /*00d4*/ 	.word	0x0002a0f0


	//   ....[18]....
        /*00d8*/ 	.word	0x0002a140


	//   ....[19]....
        /*00dc*/ 	.word	0x0002a190


	//----- nvinfo : EIATTR_EXIT_INSTR_OFFSETS
	.align		4
.L_728:
        /*00e0*/ 	.byte	0x04, 0x1c
        /*00e2*/ 	.short	(.L_730 - .L_729)


	//   ....[0]....
.L_729:
        /*00e4*/ 	.word	0x000000b0


	//----- nvinfo : EIATTR_CTAIDZ_USED
	.align		4
.L_730:
        /*00e8*/ 	.byte	0x01, 0x04
	.zero		2


	//----- nvinfo : EIATTR_CRS_STACK_SIZE
	.align		4
        /*00ec*/ 	.byte	0x04, 0x1e
        /*00ee*/ 	.short	(.L_732 - .L_731)
.L_731:
        /*00f0*/ 	.word	0x00000000
.L_732:


//--------------------- .nv.info._ZN5flash24flash_fwd_splitkv_kernelI23Flash_fwd_kernel_traitsILi256ELi64ELi64ELi4ELb0ELb0EN7cutlass6half_tE19Flash_kernel_traitsILi256ELi64ELi64ELi4ES3_EELb1ELb0ELb1ELb0ELb0ELb1ELb0ELb1EEEvNS_16Flash_fwd_paramsE --------------------------
	.section	.nv.info._ZN5flash24flash_fwd_splitkv_kernelI23Flash_fwd_kernel_traitsILi256ELi64ELi64ELi4ELb0ELb0EN7cutlass6half_tE19Flash_kernel_traitsILi256ELi64ELi64ELi4ES3_EELb1ELb0ELb1ELb0ELb0ELb1ELb0ELb1EEEvNS_16Flash_fwd_paramsE,"",@"SHT_CUDA_INFO"
	.sectionflags	@""
	.align	4


	//----- nvinfo : EIATTR_CUDA_API_VERSION
	.align		4
        /*0000*/ 	.byte	0x04, 0x37
        /*0002*/ 	.short	(.L_734 - .L_733)
.L_733:
        /*0004*/ 	.word	0x00000082


	//----- nvinfo : EIATTR_SW2861232_WAR
	.align		4
.L_734:
        /*0008*/ 	.byte	0x01, 0x35
	.zero		2


	//----- nvinfo : EIATTR_PARAM_CBANK
	.align		4
        /*000c*/ 	.byte	0x04, 0x0a
        /*000e*/ 	.short	(.L_736 - .L_735)
	.align		4
.L_735:
        /*0010*/ 	.word	index@(.nv.constant0._ZN5flash24flash_fwd_splitkv_kernelI23Flash_fwd_kernel_traitsILi256ELi64ELi64ELi4ELb0ELb0EN7cutlass6half_tE19Flash_kernel_traitsILi256ELi64ELi64ELi4ES3_EELb1ELb0ELb1ELb0ELb0ELb1ELb0ELb1EEEvNS_16Flash_fwd_paramsE)
        /*0014*/ 	.short	0x0160
        /*0016*/ 	.short	0x01d0


	//----- nvinfo : EIATTR_CBANK_PARAM_SIZE
	.align		4
.L_736:
        /*0018*/ 	.byte	0x03, 0x19
        /*001a*/ 	.short	0x01d0


	//----- nvinfo : EIATTR_KPARAM_INFO
	.align		4
        /*001c*/ 	.byte	0x04, 0x17
        /*001e*/ 	.short	(.L_738 - .L_737)
.L_737:
        /*0020*/ 	.word	0x00000000
        /*0024*/ 	.short	0x0000
        /*0026*/ 	.short	0x0000
        /*0028*/ 	.byte	0x00, 0xf0, 0x41, 0x07


	//----- nvinfo : EIATTR_MAXREG_COUNT
	.align		4
.L_738:
        /*002c*/ 	.byte	0x03, 0x1b
        /*002e*/ 	.short	0x00ff


	//----- nvinfo : EIATTR_NUM_BARRIERS
	.align		4
        /*0030*/ 	.byte	0x02, 0x4c
        /*0032*/ 	.byte	0x01
	.zero		1


	//----- nvinfo : EIATTR_ANNOTATIONS
	.align		4
        /*0034*/ 	.byte	0x04, 0x55
        /*0036*/ 	.short	(.L_740 - .L_739)


	//   ....[0]....
.L_739:
        /*0038*/ 	.word	0x00000001
        /*003c*/ 	.byte	0x20, 0xd4, 0x01, 0x00, 0x01, 0x00, 0x00, 0x00, 0x50, 0x25, 0x02, 0x00, 0x01, 0x00, 0x00, 0x00
        /*004c*/ 	.byte	0x50, 0x72, 0x02, 0x00, 0x01, 0x00, 0x00, 0x00, 0xf0, 0x75, 0x02, 0x00, 0x01, 0x00, 0x00, 0x00
        /*005c*/ 	.byte	0xb0, 0x76, 0x02, 0x00, 0x01, 0x00, 0x00, 0x00, 0xd0, 0x76, 0x02, 0x00, 0x01, 0x00, 0x00, 0x00
        /*006c*/ 	.byte	0x70, 0x97, 0x02, 0x00


	//----- nvinfo : EIATTR_MERCURY_ISA_VERSION
	.align		4
.L_740:
        /*0070*/ 	.byte	0x03, 0x5f
        /*0072*/ 	.short	0x0000


	//----- nvinfo : EIATTR_COOP_GROUP_MASK_REGIDS
	.align		4
        /*0074*/ 	.byte	0x04, 0x29
        /*0076*/ 	.short	(.L_742 - .L_741)


	//   ....[0]....
.L_741:
        /*0078*/ 	.word	0xffffffff


	//   ....[1]....
        /*007c*/ 	.word	0xffffffff


	//   ....[2]....
        /*0080*/ 	.word	0xffffffff


	//   ....[3]....
        /*0084*/ 	.word	0xffffffff


	//   ....[4]....
        /*0088*/ 	.word	0xffffffff


	//   ....[5]....
        /*008c*/ 	.word	0xffffffff


	//   ....[6]....
        /*0090*/ 	.word	0xffffffff


	//   ....[7]....
        /*0094*/ 	.word	0xffffffff


	//   ....[8]....
        /*0098*/ 	.word	0xffffffff


	//   ....[9]....
        /*009c*/ 	.word	0xffffffff


	//   ....[10]....
        /*00a0*/ 	.word	0xffffffff


	//   ....[11]....
        /*00a4*/ 	.word	0xffffffff


	//   ....[12]....
        /*00a8*/ 	.word	0xffffffff


	//   ....[13]....
        /*00ac*/ 	.word	0xffffffff


	//   ....[14]....
        /*00b0*/ 	.word	0xffffffff


	//   ....[15]....
        /*00b4*/ 	.word	0xffffffff


	//   ....[16]....
        /*00b8*/ 	.word	0xffffffff


	//   ....[17]....
        /*00bc*/ 	.word	0xffffffff


	//   ....[18]....
        /*00c0*/ 	.word	0xffffffff


	//   ....[19]....
        /*00c4*/ 	.word	0xffffffff


	//----- nvinfo : EIATTR_COOP_GROUP_INSTR_OFFSETS
	.align		4
.L_742:
        /*00c8*/ 	.byte	0x04, 0x28
        /*00ca*/ 	.short	(.L_744 - .L_743)


	//   ....[0]....
.L_743:
        /*00cc*/ 	.word	0x0001c3a0


	//   ....[1]....
        /*00d0*/ 	.word	0x0001c410


	//   ....[2]....
        /*00d4*/ 	.word	0x0001c430


	//   ....[3]....
        /*00d8*/ 	.word	0x0001c450


	//   ....[4]....
        /*00dc*/ 	.word	0x00020b30


	//   ....[5]....
        /*00e0*/ 	.word	0x00020b80


	//   ....[6]....
        /*00e4*/ 	.word	0x00020ba0


	//   ....[7]....
        /*00e8*/ 	.word	0x00020bd0


	//   ....[8]....
        /*00ec*/ 	.word	0x000258a0


	//   ....[9]....
        /*00f0*/ 	.word	0x000258b0


	//   ....[10]....
        /*00f4*/ 	.word	0x000258d0


	//   ....[11]....
        /*00f8*/ 	.word	0x000258f0


	//   ....[12]....
        /*00fc*/ 	.word	0x000276c0


	//   ....[13]....
        /*0100*/ 	.word	0x00027700


	//   ....[14]....
        /*0104*/ 	.word	0x00027710


	//   ....[15]....
        /*0108*/ 	.word	0x00027740


	//   ....[16]....
        /*010c*/ 	.word	0x000297a0


	//   ....[17]....
        /*0110*/ 	.word	0x000297e0


	//   ....[18]....
        /*0114*/ 	.word	0x00029830


	//   ....[19]....
        /*0118*/ 	.word	0x00029880


	//----- nvinfo : EIATTR_EXIT_INSTR_OFFSETS
	.align		4
.L_744:
        /*011c*/ 	.byte	0x04, 0x1c
        /*011e*/ 	.short	(.L_746 - .L_745)


	//   ....[0]....
.L_745:
        /*0120*/ 	.word	0x000000c0


	//----- nvinfo : EIATTR_CTAIDZ_USED
	.align		4
.L_746:
        /*0124*/ 	.byte	0x01, 0x04
	.zero		2


	//----- nvinfo : EIATTR_CRS_STACK_SIZE
	.align		4
        /*0128*/ 	.byte	0x04, 0x1e
        /*012a*/ 	.short	(.L_748 - .L_747)
.L_747:
        /*012c*/ 	.word	0x00000000
.L_748:


//--------------------- .nv.info._ZN5flash24flash_fwd_splitkv_kernelI23Flash_fwd_kernel_traitsILi256ELi64ELi64ELi4ELb0ELb0EN7cutlass6half_tE19Flash_kernel_traitsILi256ELi64ELi64ELi4ES3_EELb1ELb0ELb0ELb0ELb1ELb0ELb1ELb0EEEvNS_16Flash_fwd_paramsE --------------------------
	.section	.nv.info._ZN5flash24flash_fwd_splitkv_kernelI23Flash_fwd_kernel_traitsILi256ELi64ELi64ELi4ELb0ELb0EN7cutlass6half_tE19Flash_kernel_traitsILi256ELi64ELi64ELi4ES3_EELb1ELb0ELb0ELb0ELb1ELb0ELb1ELb0EEEvNS_16Flash_fwd_paramsE,"",@"SHT_CUDA_INFO"
	.sectionflags	@""
	.align	4


	//----- nvinfo : EIATTR_CUDA_API_VERSION
	.align		4
        /*0000*/ 	.byte	0x04, 0x37
        /*0002*/ 	.short	(.L_750 - .L_749)
.L_749:
        /*0004*/ 	.word	0x00000082


	//----- nvinfo : EIATTR_SW2861232_WAR
	.align		4
.L_750:
        /*0008*/ 	.byte	0x01, 0x35
	.zero		2


	//----- nvinfo : EIATTR_PARAM_CBANK
	.align		4
        /*000c*/ 	.byte	0x04, 0x0a
        /*000e*/ 	.short	(.L_752 - .L_751)
	.align		4
.L_751:
        /*0010*/ 	.word	index@(.nv.constant0._ZN5flash24flash_fwd_splitkv_kernelI23Flash_fwd_kernel_traitsILi256ELi64ELi64ELi4ELb0ELb0EN7cutlass6half_tE19Flash_kernel_traitsILi256ELi64ELi64ELi4ES3_EELb1ELb0ELb0ELb0ELb1ELb0ELb1ELb0EEEvNS_16Flash_fwd_paramsE)
        /*0014*/ 	.short	0x0160
        /*0016*/ 	.short	0x01d0


	//----- nvinfo : EIATTR_CBANK_PARAM_SIZE
	.align		4
.L_752:
        /*0018*/ 	.byte	0x03, 0x19
        /*001a*/ 	.short	0x01d0


	//----- nvinfo : EIATTR_KPARAM_INFO
	.align		4
        /*001c*/ 	.byte	0x04, 0x17
        /*001e*/ 	.short	(.L_754 - .L_753)
.L_753:
        /*0020*/ 	.word	0x00000000
        /*0024*/ 	.short	0x0000
        /*0026*/ 	.short	0x0000
        /*0028*/ 	.byte	0x00, 0xf0, 0x41, 0x07


	//----- nvinfo : EIATTR_MAXREG_COUNT
	.align		4
.L_754:
        /*002c*/ 	.byte	0x03, 0x1b
        /*002e*/ 	.short	0x00ff


	//----- nvinfo : EIATTR_NUM_BARRIERS
	.align		4
        /*0030*/ 	.byte	0x02, 0x4c
        /*0032*/ 	.byte	0x01
	.zero		1


	//----- nvinfo : EIATTR_MERCURY_ISA_VERSION
	.align		4
        /*0034*/ 	.byte	0x03, 0x5f
        /*0036*/ 	.short	0x0000


	//----- nvinfo : EIATTR_COOP_GROUP_MASK_REGIDS
	.align		4
        /*0038*/ 	.byte	0x04, 0x29
        /*003a*/ 	.short	(.L_756 - .L_755)


	//   ....[0]....
.L_755:
        /*003c*/ 	.word	0xffffffff


	//   ....[1]....
        /*0040*/ 	.word	0xffffffff


	//   ....[2]....
        /*0044*/ 	.word	0xffffffff


	//   ....[3]....
        /*0048*/ 	.word	0xffffffff


	//   ....[4]....
        /*004c*/ 	.word	0xffffffff


	//   ....[5]....
        /*0050*/ 	.word	0xffffffff


	//   ....[6]....
        /*0054*/ 	.word	0xffffffff


	//   ....[7]....
        /*0058*/ 	.word	0xffffffff


	//   ....[8]....
        /*005c*/ 	.word	0xffffffff


	//   ....[9]....
        /*0060*/ 	.word	0xffffffff


	//   ....[10]....
        /*0064*/ 	.word	0xffffffff


	//   ....[11]....
        /*0068*/ 	.word	0xffffffff


	//   ....[12]....
        /*006c*/ 	.word	0xffffffff


	//   ....[13]....
        /*0070*/ 	.word	0xffffffff


	//   ....[14]....
        /*0074*/ 	.word	0xffffffff


	//   ....[15]....
        /*0078*/ 	.word	0xffffffff


	//----- nvinfo : EIATTR_COOP_GROUP_INSTR_OFFSETS
	.align		4
.L_756:
        /*007c*/ 	.byte	0x04, 0x28
        /*007e*/ 	.short	(.L_758 - .L_757)


	//   ....[0]....
.L_757:
        /*0080*/ 	.word	0x00004560


	//   ....[1]....
        /*0084*/ 	.word	0x000045f0


	//   ....[2]....
        /*0088*/ 	.word	0x00004610


	//   ....[3]....
        /*008c*/ 	.word	0x00004630


	//   ....[4]....
        /*0090*/ 	.word	0x00007b10


	//   ....[5]....
        /*0094*/ 	.word	0x00007b20


	//   ....[6]....
        /*0098*/ 	.word	0x00007b50


	//   ....[7]....
        /*009c*/ 	.word	0x00007b60


	//   ....[8]....
        /*00a0*/ 	.word	0x0000b3b0


	//   ....[9]....
        /*00a4*/ 	.word	0x0000b3d0


	//   ....[10]....
        /*00a8*/ 	.word	0x0000b400


	//   ....[11]....
        /*00ac*/ 	.word	0x0000b410


	//   ....[12]....
        /*00b0*/ 	.word	0x0000cff0


	//   ....[13]....
        /*00b4*/ 	.word	0x0000d030


	//   ....[14]....
        /*00b8*/ 	.word	0x0000d080


	//   ....[15]....
        /*00bc*/ 	.word	0x0000d090


	//----- nvinfo : EIATTR_EXIT_INSTR_OFFSETS
	.align		4
.L_758:
        /*00c0*/ 	.byte	0x04, 0x1c
        /*00c2*/ 	.short	(.L_760 - .L_759)


	//   ....[0]....
.L_759:
        /*00c4*/ 	.word	0x00000420


	//   ....[1]....
        /*00c8*/ 	.word	0x00000cc0


	//   ....[2]....
        /*00cc*/ 	.word	0x00000cf0


	//   ....[3]....
        /*00d0*/ 	.word	0x0000e800


	//   ....[4]....
        /*00d4*/ 	.word	0x0000e850


	//----- nvinfo : EIATTR_CTAIDZ_USED
	.align		4
.L_760:
        /*00d8*/ 	.byte	0x01, 0x04
	.zero		2


	//----- nvinfo : EIATTR_CRS_STACK_SIZE
	.align		4
        /*00dc*/ 	.byte	0x04, 0x1e
        /*00de*/ 	.short	(.L_762 - .L_761)
.L_761:
        /*00e0*/ 	.word	0x00000000
.L_762:


//--------------------- .nv.info._ZN5flash24flash_fwd_splitkv_kernelI23Flash_fwd_kernel_traitsILi256ELi64ELi64ELi4ELb0ELb0EN7cutlass6half_tE19Flash_kernel_traitsILi256ELi64ELi64ELi4ES3_EELb1ELb0ELb0ELb0ELb1ELb1ELb1ELb0EEEvNS_16Flash_fwd_paramsE --------------------------
	.section	.nv.info._ZN5flash24flash_fwd_splitkv_kernelI23Flash_fwd_kernel_traitsILi256ELi64ELi64ELi4ELb0ELb0EN7cutlass6half_tE19Flash_kernel_traitsILi256ELi64ELi64ELi4ES3_EELb1ELb0ELb0ELb0ELb1ELb1ELb1ELb0EEEvNS_16Flash_fwd_paramsE,"",@"SHT_CUDA_INFO"
	.sectionflags	@""
	.align	4


	//----- nvinfo : EIATTR_CUDA_API_VERSION
	.align		4
        /*0000*/ 	.byte	0x04, 0x37
        /*0002*/ 	.short	(.L_764 - .L_763)
.L_763:
        /*0004*/ 	.word	0x00000082


	//----- nvinfo : EIATTR_SW2861232_WAR
	.align		4
.L_764:
        /*0008*/ 	.byte	0x01, 0x35
	.zero		2


	//----- nvinfo : EIATTR_PARAM_CBANK
	.align		4
        /*000c*/ 	.byte	0x04, 0x0a
        /*000e*/ 	.short	(.L_766 - .L_765)
	.align		4
.L_765:
        /*0010*/ 	.word	index@(.nv.constant0._ZN5flash24flash_fwd_splitkv_kernelI23Flash_fwd_kernel_traitsILi256ELi64ELi64ELi4ELb0ELb0EN7cutlass6half_tE19Flash_kernel_traitsILi256ELi64ELi64ELi4ES3_EELb1ELb0ELb0ELb0ELb1ELb1ELb1ELb0EEEvNS_16Flash_fwd_paramsE)
        /*0014*/ 	.short	0x0160
        /*0016*/ 	.short	0x01d0


	//----- nvinfo : EIATTR_CBANK_PARAM_SIZE
	.align		4
.L_766:
        /*0018*/ 	.byte	0x03, 0x19
        /*001a*/ 	.short	0x01d0


	//----- nvinfo : EIATTR_KPARAM_INFO
	.align		4
        /*001c*/ 	.byte	0x04, 0x17
        /*001e*/ 	.short	(.L_768 - .L_767)
.L_767:
        /*0020*/ 	.word	0x00000000
        /*0024*/ 	.short	0x0000
        /*0026*/ 	.short	0x0000
        /*0028*/ 	.byte	0x00, 0xf0, 0x41, 0x07


	//----- nvinfo : EIATTR_MAXREG_COUNT
	.align		4
.L_768:
        /*002c*/ 	.byte	0x03, 0x1b
        /*002e*/ 	.short	0x00ff


	//----- nvinfo : EIATTR_NUM_BARRIERS
	.align		4
        /*0030*/ 	.byte	0x02, 0x4c
        /*0032*/ 	.byte	0x01
	.zero		1


	//----- nvinfo : EIATTR_MERCURY_ISA_VERSION
	.align		4
        /*0034*/ 	.byte	0x03, 0x5f
        /*0036*/ 	.short	0x0000


	//----- nvinfo : EIATTR_COOP_GROUP_MASK_REGIDS
	.align		4
        /*0038*/ 	.byte	0x04, 0x29
        /*003a*/ 	.short	(.L_770 - .L_769)


	//   ....[0]....
.L_769:
        /*003c*/ 	.word	0xffffffff


	//   ....[1]....
        /*0040*/ 	.word	0xffffffff


	//   ....[2]....
        /*0044*/ 	.word	0xffffffff


	//   ....[3]....
        /*0048*/ 	.word	0xffffffff


	//   ....[4]....
        /*004c*/ 	.word	0xffffffff


	//   ....[5]....
        /*0050*/ 	.word	0xffffffff


	//   ....[6]....
        /*0054*/ 	.word	0xffffffff


	//   ....[7]....
        /*0058*/ 	.word	0xffffffff


	//   ....[8]....
        /*005c*/ 	.word	0xffffffff


	//   ....[9]....
        /*0060*/ 	.word	0xffffffff


	//   ....[10]....
        /*0064*/ 	.word	0xffffffff


	//   ....[11]....
        /*0068*/ 	.word	0xffffffff


	//   ....[12]....
        /*006c*/ 	.word	0xffffffff


	//   ....[13]....
        /*0070*/ 	.word	0xffffffff


	//   ....[14]....
        /*0074*/ 	.word	0xffffffff


	//   ....[15]....
        /*0078*/ 	.word	0xffffffff


	//----- nvinfo : EIATTR_COOP_GROUP_INSTR_OFFSETS
	.align		4
.L_770:
        /*007c*/ 	.byte	0x04, 0x28
        /*007e*/ 	.short	(.L_772 - .L_771)


	//   ....[0]....
.L_771:
        /*0080*/ 	.word	0x00004a00


	//   ....[1]....
        /*0084*/ 	.word	0x00004ae0


	//   ....[2]....
        /*0088*/ 	.word	0x00004af0


	//   ....[3]....
        /*008c*/ 	.word	0x00004b20


	//   ....[4]....
        /*0090*/ 	.word	0x00008450


	//   ....[5]....
        /*0094*/ 	.word	0x00008460


	//   ....[6]....
        /*0098*/ 	.word	0x00008490


	//   ....[7]....
        /*009c*/ 	.word	0x000084a0


	//   ....[8]....
        /*00a0*/ 	.word	0x0000c0a0


	//   ....[9]....
        /*00a4*/ 	.word	0x0000c0b0


	//   ....[10]....
        /*00a8*/ 	.word	0x0000c0e0


	//   ....[11]....
        /*00ac*/ 	.word	0x0000c0f0


	//   ....[12]....
        /*00b0*/ 	.word	0x0000dcf0


	//   ....[13]....
        /*00b4*/ 	.word	0x0000dd30


	//   ....[14]....
        /*00b8*/ 	.word	0x0000dd80


	//   ....[15]....
        /*00bc*/ 	.word	0x0000dd90


	//----- nvinfo : EIATTR_EXIT_INSTR_OFFSETS
	.align		4
.L_772:
        /*00c0*/ 	.byte	0x04, 0x1c
        /*00c2*/ 	.short	(.L_774 - .L_773)


	//   ....[0]....
.L_773:
        /*00c4*/ 	.word	0x00000420


	//   ....[1]....
        /*00c8*/ 	.word	0x00000cd0


	//   ....[2]....
        /*00cc*/ 	.word	0x00000d00


	//   ....[3]....
        /*00d0*/ 	.word	0x0000f500


	//   ....[4]....
        /*00d4*/ 	.word	0x0000f550


	//----- nvinfo : EIATTR_CTAIDZ_USED
	.align		4
.L_774:
        /*00d8*/ 	.byte	0x01, 0x04
	.zero		2


	//----- nvinfo : EIATTR_CRS_STACK_SIZE
	.align		4
        /*00dc*/ 	.byte	0x04, 0x1e
        /*00de*/ 	.short	(.L_776 - .L_775)
.L_775:
        /*00e0*/ 	.word	0x00000000
.L_776:


//--------------------- .nv.info._ZN5flash24flash_fwd_splitkv_kernelI23Flash_fwd_kernel_traitsILi256ELi64ELi64ELi4ELb0ELb0EN7cutlass6half_tE19Flash_kernel_traitsILi256ELi64ELi64ELi4ES3_EELb1ELb0ELb1ELb0ELb0ELb0ELb1ELb0EEEvNS_16Flash_fwd_paramsE --------------------------
	.section	.nv.info._ZN5flash24flash_fwd_splitkv_kernelI23Flash_fwd_kernel_traitsILi256ELi64ELi64ELi4ELb0ELb0EN7cutlass6half_tE19Flash_kernel_traitsILi256ELi64ELi64ELi4ES3_EELb1ELb0ELb1ELb0ELb0ELb0ELb1ELb0EEEvNS_16Flash_fwd_paramsE,"",@"SHT_CUDA_INFO"
	.sectionflags	@""
	.align	4


	//----- nvinfo : EIATTR_CUDA_API_VERSION
	.align		4
        /*0000*/ 	.byte	0x04, 0x37
        /*0002*/ 	.short	(.L_778 - .L_777)
.L_777:
        /*0004*/ 	.word	0x00000082


	//----- nvinfo : EIATTR_SW2861232_WAR
	.align		4
.L_778:
        /*0008*/ 	.byte	0x01, 0x35
	.zero		2


	//----- nvinfo : EIATTR_PARAM_CBANK
	.align		4
        /*000c*/ 	.byte	0x04, 0x0a
        /*000e*/ 	.short	(.L_780 - .L_779)
	.align		4
.L_779:
        /*0010*/ 	.word	index@(.nv.constant0._ZN5flash24flash_fwd_splitkv_kernelI23Flash_fwd_kernel_traitsILi256ELi64ELi64ELi4ELb0ELb0EN7cutlass6half_tE19Flash_kernel_traitsILi256ELi64ELi64ELi4ES3_EELb1ELb0ELb1ELb0ELb0ELb0ELb1ELb0EEEvNS_16Flash_fwd_paramsE)
        /*0014*/ 	.short	0x0160
        /*0016*/ 	.short	0x01d0


	//----- nvinfo : EIATTR_CBANK_PARAM_SIZE
	.align		4
.L_780:
        /*0018*/ 	.byte	0x03, 0x19
        /*001a*/ 	.short	0x01d0


	//----- nvinfo : EIATTR_KPARAM_INFO
	.align		4
        /*001c*/ 	.byte	0x04, 0x17
        /*001e*/ 	.short	(.L_782 - .L_781)
.L_781:
        /*0020*/ 	.word	0x00000000
        /*0024*/ 	.short	0x0000
        /*0026*/ 	.short	0x0000
        /*0028*/ 	.byte	0x00, 0xf0, 0x41, 0x07


	//----- nvinfo : EIATTR_MAXREG_COUNT
	.align		4
.L_782:
        /*002c*/ 	.byte	0x03, 0x1b
        /*002e*/ 	.short	0x00ff


	//----- nvinfo : EIATTR_NUM_BARRIERS
	.align		4
        /*0030*/ 	.byte	0x02, 0x4c
        /*0032*/ 	.byte	0x01
	.zero		1


	//----- nvinfo : EIATTR_MERCURY_ISA_VERSION
	.align		4
        /*0034*/ 	.byte	0x03, 0x5f
        /*0036*/ 	.short	0x0000


	//----- nvinfo : EIATTR_INT_WARP_WIDE_INSTR_OFFSETS
	.align		4
        /*0038*/ 	.byte	0x04, 0x31
        /*003a*/ 	.short	(.L_784 - .L_783)


	//   ....[0]....
.L_783:
        /*003c*/ 	.word	0x0000af40


	//----- nvinfo : EIATTR_COOP_GROUP_MASK_REGIDS
	.align		4
.L_784:
        /*0040*/ 	.byte	0x04, 0x29
        /*0042*/ 	.short	(.L_786 - .L_785)


	//   ....[0]....
.L_785:
        /*0044*/ 	.word	0xffffffff


	//   ....[1]....
        /*0048*/ 	.word	0xffffffff


	//   ....[2]....
        /*004c*/ 	.word	0xffffffff


	//   ....[3]....
        /*0050*/ 	.word	0xffffffff


	//   ....[4]....
        /*0054*/ 	.word	0xffffffff


	//   ....[5]....
        /*0058*/ 	.word	0xffffffff


	//   ....[6]....
        /*005c*/ 	.word	0xffffffff


	//   ....[7]....
        /*0060*/ 	.word	0xffffffff


	//   ....[8]....
        /*0064*/ 	.word	0xffffffff


	//   ....[9]....
        /*0068*/ 	.word	0xffffffff


	//   ....[10]....
        /*006c*/ 	.word	0xffffffff


	//   ....[11]....
        /*0070*/ 	.word	0xffffffff


	//   ....[12]....
        /*0074*/ 	.word	0xffffffff


	//   ....[13]....
        /*0078*/ 	.word	0xffffffff


	//   ....[14]....
        /*007c*/ 	.word	0xffffffff


	//   ....[15]....
        /*0080*/ 	.word	0xffffffff


	//----- nvinfo : EIATTR_COOP_GROUP_INSTR_OFFSETS
	.align		4
.L_786:
        /*0084*/ 	.byte	0x04, 0x28
        /*0086*/ 	.short	(.L_788 - .L_787)


	//   ....[0]....
.L_787:
        /*0088*/ 	.word	0x000071a0


	//   ....[1]....
        /*008c*/ 	.word	0x000071c0


	//   ....[2]....
        /*0090*/ 	.word	0x00007260


	//   ....[3]....
        /*0094*/ 	.word	0x00007270


	//   ....[4]....
        /*0098*/ 	.word	0x0000baf0


	//   ....[5]....
        /*009c*/ 	.word	0x0000bb00


	//   ....[6]....
        /*00a0*/ 	.word	0x0000bb30


	//   ....[7]....
        /*00a4*/ 	.word	0x0000bb40


	//   ....[8]....
        /*00a8*/ 	.word	0x00010640


	//   ....[9]....
        /*00ac*/ 	.word	0x00010660


	//   ....[10]....
        /*00b0*/ 	.word	0x00010680


	//   ....[11]....
        /*00b4*/ 	.word	0x000106a0


	//   ....[12]....
        /*00b8*/ 	.word	0x00012280


	//   ....[13]....
        /*00bc*/ 	.word	0x000122c0


	//   ....[14]....
        /*00c0*/ 	.word	0x00012380


	//   ....[15]....
        /*00c4*/ 	.word	0x00012390


	//----- nvinfo : EIATTR_EXIT_INSTR_OFFSETS
	.align		4
.L_788:
        /*00c8*/ 	.byte	0x04, 0x1c
        /*00ca*/ 	.short	(.L_790 - .L_789)


	//   ....[0]....
.L_789:
        /*00cc*/ 	.word	0x00000620


	//   ....[1]....
        /*00d0*/ 	.word	0x00001360


	//   ....[2]....
        /*00d4*/ 	.word	0x00001390


	//   ....[3]....
        /*00d8*/ 	.word	0x00013ef0


	//   ....[4]....
        /*00dc*/ 	.word	0x00013f90


	//   ....[5]....
        /*00e0*/ 	.word	0x00013fb0


	//----- nvinfo : EIATTR_CTAIDZ_USED
	.align		4
.L_790:
        /*00e4*/ 	.byte	0x01, 0x04
	.zero		2


	//----- nvinfo : EIATTR_CRS_STACK_SIZE
	.align		4
        /*00e8*/ 	.byte	0x04, 0x1e
        /*00ea*/ 	.short	(.L_792 - .L_791)
.L_791:
        /*00ec*/ 	.word	0x00000000
.L_792:


//--------------------- .nv.info._ZN5flash24flash_fwd_splitkv_kernelI23Flash_fwd_kernel_traitsILi256ELi64ELi64ELi4ELb0ELb0EN7cutlass6half_tE19Flash_kernel_traitsILi256ELi64ELi64ELi4ES3_EELb1ELb0ELb1ELb0ELb0ELb1ELb1ELb0EEEvNS_16Flash_fwd_paramsE --------------------------
	.section	.nv.info._ZN5flash24flash_fwd_splitkv_kernelI23Flash_fwd_kernel_traitsILi256ELi64ELi64ELi4ELb0ELb0EN7cutlass6half_tE19Flash_kernel_traitsILi256ELi64ELi64ELi4ES3_EELb1ELb0ELb1ELb0ELb0ELb1ELb1ELb0EEEvNS_16Flash_fwd_paramsE,"",@"SHT_CUDA_INFO"
	.sectionflags	@""
	.align	4


	//----- nvinfo : EIATTR_CUDA_API_VERSION
	.align		4
        /*0000*/ 	.byte	0x04, 0x37
        /*0002*/ 	.short	(.L_794 - .L_793)
.L_793:
        /*0004*/ 	.word	0x00000082


	//----- nvinfo : EIATTR_SW2861232_WAR
	.align		4
.L_794:
        /*0008*/ 	.byte	0x01, 0x35
	.zero		2


	//----- nvinfo : EIATTR_PARAM_CBANK
	.align		4
        /*000c*/ 	.byte	0x04, 0x0a
        /*000e*/ 	.short	(.L_796 - .L_795)
	.align		4
.L_795:
        /*0010*/ 	.word	index@(.nv.constant0._ZN5flash24flash_fwd_splitkv_kernelI23Flash_fwd_kernel_traitsILi256ELi64ELi64ELi4ELb0ELb0EN7cutlass6half_tE19Flash_kernel_traitsILi256ELi64ELi64ELi4ES3_EELb1ELb0ELb1ELb0ELb0ELb1ELb1ELb0EEEvNS_16Flash_fwd_paramsE)
        /*0014*/ 	.short	0x0160
        /*0016*/ 	.short	0x01d0


	//----- nvinfo : EIATTR_CBANK_PARAM_SIZE
	.align		4
.L_796:
        /*0018*/ 	.byte	0x03, 0x19
        /*001a*/ 	.short	0x01d0


	//----- nvinfo : EIATTR_KPARAM_INFO
	.align		4
        /*001c*/ 	.byte	0x04, 0x17
        /*001e*/ 	.short	(.L_798 - .L_797)
.L_797:
        /*0020*/ 	.word	0x00000000
        /*0024*/ 	.short	0x0000
        /*0026*/ 	.short	0x0000
        /*0028*/ 	.byte	0x00, 0xf0, 0x41, 0x07


	//----- nvinfo : EIATTR_MAXREG_COUNT
	.align		4
.L_798:
        /*002c*/ 	.byte	0x03, 0x1b
        /*002e*/ 	.short	0x00ff


	//----- nvinfo : EIATTR_NUM_BARRIERS
	.align		4
        /*0030*/ 	.byte	0x02, 0x4c
        /*0032*/ 	.byte	0x01
	.zero		1


	//----- nvinfo : EIATTR_MERCURY_ISA_VERSION
	.align		4
        /*0034*/ 	.byte	0x03, 0x5f
        /*0036*/ 	.short	0x0000


	//----- nvinfo : EIATTR_INT_WARP_WIDE_INSTR_OFFSETS
	.align		4
        /*0038*/ 	.byte	0x04, 0x31
        /*003a*/ 	.short	(.L_800 - .L_799)


	//   ....[0]....
.L_799:
        /*003c*/ 	.word	0x0000b760


	//----- nvinfo : EIATTR_COOP_GROUP_MASK_REGIDS
	.align		4
.L_800:
        /*0040*/ 	.byte	0x04, 0x29
        /*0042*/ 	.short	(.L_802 - .L_801)


	//   ....[0]....
.L_801:
        /*0044*/ 	.word	0xffffffff


	//   ....[1]....
        /*0048*/ 	.word	0xffffffff


	//   ....[2]....
        /*004c*/ 	.word	0xffffffff


	//   ....[3]....
        /*0050*/ 	.word	0xffffffff


	//   ....[4]....
        /*0054*/ 	.word	0xffffffff


	//   ....[5]....
        /*0058*/ 	.word	0xffffffff


	//   ....[6]....
        /*005c*/ 	.word	0xffffffff


	//   ....[7]....
        /*0060*/ 	.word	0xffffffff


	//   ....[8]....
        /*0064*/ 	.word	0xffffffff


	//   ....[9]....
        /*0068*/ 	.word	0xffffffff


	//   ....[10]....
        /*006c*/ 	.word	0xffffffff


	//   ....[11]....
        /*0070*/ 	.word	0xffffffff


	//   ....[12]....
        /*0074*/ 	.word	0xffffffff


	//   ....[13]....
        /*0078*/ 	.word	0xffffffff


	//   ....[14]....
        /*007c*/ 	.word	0xffffffff


	//   ....[15]....
        /*0080*/ 	.word	0xffffffff


	//----- nvinfo : EIATTR_COOP_GROUP_INSTR_OFFSETS
	.align		4
.L_802:
        /*0084*/ 	.byte	0x04, 0x28
        /*0086*/ 	.short	(.L_804 - .L_803)


	//   ....[0]....
.L_803:
        /*0088*/ 	.word	0x000075e0


	//   ....[1]....
        /*008c*/ 	.word	0x00007610


	//   ....[2]....
        /*0090*/ 	.word	0x00007690


	//   ....[3]....
        /*0094*/ 	.word	0x000076a0


	//   ....[4]....
        /*0098*/ 	.word	0x0000c2f0


	//   ....[5]....
        /*009c*/ 	.word	0x0000c300


	//   ....[6]....
        /*00a0*/ 	.word	0x0000c330


	//   ....[7]....
        /*00a4*/ 	.word	0x0000c340


	//   ....[8]....
        /*00a8*/ 	.word	0x00011250


	//   ....[9]....
        /*00ac*/ 	.word	0x00011260


	//   ....[10]....
        /*00b0*/ 	.word	0x00011280


	//   ....[11]....
        /*00b4*/ 	.word	0x000112a0


	//   ....[12]....
        /*00b8*/ 	.word	0x00012ea0


	//   ....[13]....
        /*00bc*/ 	.word	0x00012ee0


	//   ....[14]....
        /*00c0*/ 	.word	0x00012fa0


	//   ....[15]....
        /*00c4*/ 	.word	0x00012fb0


	//----- nvinfo : EIATTR_EXIT_INSTR_OFFSETS
	.align		4
.L_804:
        /*00c8*/ 	.byte	0x04, 0x1c
        /*00ca*/ 	.short	(.L_806 - .L_805)


	//   ....[0]....
.L_805:
        /*00cc*/ 	.word	0x00000620


	//   ....[1]....
        /*00d0*/ 	.word	0x00001360


	//   ....[2]....
        /*00d4*/ 	.word	0x00001390


	//   ....[3]....
        /*00d8*/ 	.word	0x00014b10


	//   ....[4]....
        /*00dc*/ 	.word	0x00014bb0


	//   ....[5]....
        /*00e0*/ 	.word	0x00014bd0


	//----- nvinfo : EIATTR_CTAIDZ_USED
	.align		4
.L_806:
        /*00e4*/ 	.byte	0x01, 0x04
	.zero		2


	//----- nvinfo : EIATTR_CRS_STACK_SIZE
	.align		4
        /*00e8*/ 	.byte	0x04, 0x1e
        /*00ea*/ 	.short	(.L_808 - .L_807)
.L_807:
        /*00ec*/ 	.word	0x00000000
.L_808:


//--------------------- .nv.info._ZN5flash24flash_fwd_splitkv_kernelI23Flash_fwd_kernel_traitsILi256ELi64ELi64ELi4ELb0ELb0EN7cutlass6half_tE19Flash_kernel_traitsILi256ELi64ELi64ELi4ES3_EELb1ELb0ELb0ELb0ELb1ELb0ELb1ELb1EEEvNS_16Flash_fwd_paramsE --------------------------
	.section	.nv.info._ZN5flash24flash_fwd_splitkv_kernelI23Flash_fwd_kernel_traitsILi256ELi64ELi64ELi4ELb0ELb0EN7cutlass6half_tE19Flash_kernel_traitsILi256ELi64ELi64ELi4ES3_EELb1ELb0ELb0ELb0ELb1ELb0ELb1ELb1EEEvNS_16Flash_fwd_paramsE,"",@"SHT_CUDA_INFO"
	.sectionflags	@""
	.align	4


	//----- nvinfo : EIATTR_CUDA_API_VERSION
	.align		4
        /*0000*/ 	.byte	0x04, 0x37
        /*0002*/ 	.short	(.L_810 - .L_809)
.L_809:
        /*0004*/ 	.word	0x00000082


	//----- nvinfo : EIATTR_SW2861232_WAR
	.align		4
.L_810:
        /*0008*/ 	.byte	0x01, 0x35
	.zero		2


	//----- nvinfo : EIATTR_PARAM_CBANK
	.align		4
        /*000c*/ 	.byte	0x04, 0x0a
        /*000e*/ 	.short	(.L_812 - .L_811)
	.align		4
.L_811:
        /*0010*/ 	.word	index@(.nv.constant0._ZN5flash24flash_fwd_splitkv_kernelI23Flash_fwd_kernel_traitsILi256ELi64ELi64ELi4ELb0ELb0EN7cutlass6half_tE19Flash_kernel_traitsILi256ELi64ELi64ELi4ES3_EELb1ELb0ELb0ELb0ELb1ELb0ELb1ELb1EEEvNS_16Flash_fwd_paramsE)
        /*0014*/ 	.short	0x0160
        /*0016*/ 	.short	0x01d0


	//----- nvinfo : EIATTR_CBANK_PARAM_SIZE
	.align		4
.L_812:
        /*0018*/ 	.byte	0x03, 0x19
        /*001a*/ 	.short	0x01d0


	//----- nvinfo : EIATTR_KPARAM_INFO
	.align		4
        /*001c*/ 	.byte	0x04, 0x17
        /*001e*/ 	.short	(.L_814 - .L_813)
.L_813:
        /*0020*/ 	.word	0x00000000
        /*0024*/ 	.short	0x0000
        /*0026*/ 	.short	0x0000
        /*0028*/ 	.byte	0x00, 0xf0, 0x41, 0x07


	//----- nvinfo : EIATTR_MAXREG_COUNT
	.align		4
.L_814:
        /*002c*/ 	.byte	0x03, 0x1b
        /*002e*/ 	.short	0x00ff


	//----- nvinfo : EIATTR_NUM_BARRIERS
	.align		4
        /*0030*/ 	.byte	0x02, 0x4c
        /*0032*/ 	.byte	0x01
	.zero		1


	//----- nvinfo : EIATTR_MERCURY_ISA_VERSION
	.align		4
        /*0034*/ 	.byte	0x03, 0x5f
        /*0036*/ 	.short	0x0000


	//----- nvinfo : EIATTR_COOP_GROUP_MASK_REGIDS
	.align		4
        /*0038*/ 	.byte	0x04, 0x29
        /*003a*/ 	.short	(.L_816 - .L_815)


	//   ....[0]....
.L_815:
        /*003c*/ 	.word	0xffffffff


	//   ....[1]....
        /*0040*/ 	.word	0xffffffff


	//   ....[2]....
        /*0044*/ 	.word	0xffffffff


	//   ....[3]....
        /*0048*/ 	.word	0xffffffff


	//   ....[4]....
        /*004c*/ 	.word	0xffffffff


	//   ....[5]....
        /*0050*/ 	.word	0xffffffff


	//   ....[6]....
        /*0054*/ 	.word	0xffffffff


	//   ....[7]....
        /*0058*/ 	.word	0xffffffff


	//   ....[8]....
        /*005c*/ 	.word	0xffffffff


	//   ....[9]....
        /*0060*/ 	.word	0xffffffff


	//   ....[10]....
        /*0064*/ 	.word	0xffffffff


	//   ....[11]....
        /*0068*/ 	.word	0xffffffff


	//   ....[12]....
        /*006c*/ 	.word	0xffffffff


	//   ....[13]....
        /*0070*/ 	.word	0xffffffff


	//   ....[14]....
        /*0074*/ 	.word	0xffffffff


	//   ....[15]....
        /*0078*/ 	.word	0xffffffff


	//----- nvinfo : EIATTR_COOP_GROUP_INSTR_OFFSETS
	.align		4
.L_816:
        /*007c*/ 	.byte	0x04, 0x28
        /*007e*/ 	.short	(.L_818 - .L_817)


	//   ....[0]....
.L_817:
        /*0080*/ 	.word	0x00018240


	//   ....[1]....
        /*0084*/ 	.word	0x00018260


	//   ....[2]....
        /*0088*/ 	.word	0x00018300


	//   ....[3]....
        /*008c*/ 	.word	0x00018310


	//   ....[4]....
        /*0090*/ 	.word	0x0001b7f0


	//   ....[5]....
        /*0094*/ 	.word	0x0001b800


	//   ....[6]....
        /*0098*/ 	.word	0x0001b830


	//   ....[7]....
        /*009c*/ 	.word	0x0001b840


	//   ....[8]....
        /*00a0*/ 	.word	0x0001f0b0


	//   ....[9]....
        /*00a4*/ 	.word	0x0001f0d0


	//   ....[10]....
        /*00a8*/ 	.word	0x0001f100


	//   ....[11]....
        /*00ac*/ 	.word	0x0001f110


	//   ....[12]....
        /*00b0*/ 	.word	0x00020cf0


	//   ....[13]....
        /*00b4*/ 	.word	0x00020d30


	//   ....[14]....
        /*00b8*/ 	.word	0x00020d90


	//   ....[15]....
        /*00bc*/ 	.word	0x00020da0


	//----- nvinfo : EIATTR_EXIT_INSTR_OFFSETS
	.align		4
.L_818:
        /*00c0*/ 	.byte	0x04, 0x1c
        /*00c2*/ 	.short	(.L_820 - .L_819)


	//   ....[0]....
.L_819:
        /*00c4*/ 	.word	0x00000430


	//   ....[1]....
        /*00c8*/ 	.word	0x00000ce0


	//   ....[2]....
        /*00cc*/ 	.word	0x00000d10


	//   ....[3]....
        /*00d0*/ 	.word	0x00022540


	//   ....[4]....
        /*00d4*/ 	.word	0x00022590


	//----- nvinfo : EIATTR_CTAIDZ_USED
	.align		4
.L_820:
        /*00d8*/ 	.byte	0x01, 0x04
	.zero		2


	//----- nvinfo : EIATTR_CRS_STACK_SIZE
	.align		4
        /*00dc*/ 	.byte	0x04, 0x1e
        /*00de*/ 	.short	(.L_822 - .L_821)
.L_821:
        /*00e0*/ 	.word	0x00000000
.L_822:


//--------------------- .nv.info._ZN5flash24flash_fwd_splitkv_kernelI23Flash_fwd_kernel_traitsILi256ELi64ELi64ELi4ELb0ELb0EN7cutlass6half_tE19Flash_kernel_traitsILi256ELi64ELi64ELi4ES3_EELb1ELb0ELb0ELb0ELb1ELb1ELb1ELb1EEEvNS_16Flash_fwd_paramsE --------------------------
	.section	.nv.info._ZN5flash24flash_fwd_splitkv_kernelI23Flash_fwd_kernel_traitsILi256ELi64ELi64ELi4ELb0ELb0EN7cutlass6half_tE19Flash_kernel_traitsILi256ELi64ELi64ELi4ES3_EELb1ELb0ELb0ELb0ELb1ELb1ELb1ELb1EEEvNS_16Flash_fwd_paramsE,"",@"SHT_CUDA_INFO"
	.sectionflags	@""
	.align	4


	//----- nvinfo : EIATTR_CUDA_API_VERSION
	.align		4
        /*0000*/ 	.byte	0x04, 0x37
        /*0002*/ 	.short	(.L_824 - .L_823)
.L_823:
        /*0004*/ 	.word	0x00000082


	//----- nvinfo : EIATTR_SW2861232_WAR
	.align		4
.L_824:
        /*0008*/ 	.byte	0x01, 0x35
	.zero		2


	//----- nvinfo : EIATTR_PARAM_CBANK
	.align		4
        /*000c*/ 	.byte	0x04, 0x0a
        /*000e*/ 	.short	(.L_826 - .L_825)
	.align		4
.L_825:
        /*0010*/ 	.word	index@(.nv.constant0._ZN5flash24flash_fwd_splitkv_kernelI23Flash_fwd_kernel_traitsILi256ELi64ELi64ELi4ELb0ELb0EN7cutlass6half_tE19Flash_kernel_traitsILi256ELi64ELi64ELi4ES3_EELb1ELb0ELb0ELb0ELb1ELb1ELb1ELb1EEEvNS_16Flash_fwd_paramsE)
        /*0014*/ 	.short	0x0160
        /*0016*/ 	.short	0x01d0


	//----- nvinfo : EIATTR_CBANK_PARAM_SIZE
	.align		4
.L_826:
        /*0018*/ 	.byte	0x03, 0x19
        /*001a*/ 	.short	0x01d0


	//----- nvinfo : EIATTR_KPARAM_INFO
	.align		4
        /*001c*/ 	.byte	0x04, 0x17
        /*001e*/ 	.short	(.L_828 - .L_827)
.L_827:
        /*0020*/ 	.word	0x00000000
        /*0024*/ 	.short	0x0000
        /*0026*/ 	.short	0x0000
        /*0028*/ 	.byte	0x00, 0xf0, 0x41, 0x07


	//----- nvinfo : EIATTR_MAXREG_COUNT
	.align		4
.L_828:
        /*002c*/ 	.byte	0x03, 0x1b
        /*002e*/ 	.short	0x00ff


	//----- nvinfo : EIATTR_NUM_BARRIERS
	.align		4
        /*0030*/ 	.byte	0x02, 0x4c
        /*0032*/ 	.byte	0x01
	.zero		1


	//----- nvinfo : EIATTR_ANNOTATIONS
	.align		4
        /*0034*/ 	.byte	0x04, 0x55
        /*0036*/ 	.short	(.L_830 - .L_829)


	//   ....[0]....
.L_829:
        /*0038*/ 	.word	0x00000001
        /*003c*/ 	.byte	0xb0, 0xe0, 0x01, 0x00, 0x01, 0x00, 0x00, 0x00, 0xd0, 0xe0, 0x01, 0x00, 0x01, 0x00, 0x00, 0x00
        /*004c*/ 	.byte	0xb0, 0xfd, 0x01, 0x00, 0x01, 0x00, 0x00, 0x00, 0xe0, 0xfd, 0x01, 0x00


	//----- nvinfo : EIATTR_MERCURY_ISA_VERSION
	.align		4
.L_830:
        /*0058*/ 	.byte	0x03, 0x5f
        /*005a*/ 	.short	0x0000


	//----- nvinfo : EIATTR_COOP_GROUP_MASK_REGIDS
	.align		4
        /*005c*/ 	.byte	0x04, 0x29
        /*005e*/ 	.short	(.L_832 - .L_831)


	//   ....[0]....
.L_831:
        /*0060*/ 	.word	0xffffffff


	//   ....[1]....
        /*0064*/ 	.word	0xffffffff


	//   ....[2]....
        /*0068*/ 	.word	0xffffffff


	//   ....[3]....
        /*006c*/ 	.word	0xffffffff


	//   ....[4]....
        /*0070*/ 	.word	0xffffffff


	//   ....[5]....
        /*0074*/ 	.word	0xffffffff


	//   ....[6]....
        /*0078*/ 	.word	0xffffffff


	//   ....[7]....
        /*007c*/ 	.word	0xffffffff


	//   ....[8]....
        /*0080*/ 	.word	0xffffffff


	//   ....[9]....
        /*0084*/ 	.word	0xffffffff


	//   ....[10]....
        /*0088*/ 	.word	0xffffffff


	//   ....[11]....
        /*008c*/ 	.word	0xffffffff


	//   ....[12]....
        /*0090*/ 	.word	0xffffffff


	//   ....[13]....
        /*0094*/ 	.word	0xffffffff


	//   ....[14]....
        /*0098*/ 	.word	0xffffffff


	//   ....[15]....
        /*009c*/ 	.word	0xffffffff


	//   ....[16]....
        /*00a0*/ 	.word	0xffffffff


	//   ....[17]....
        /*00a4*/ 	.word	0xffffffff


	//   ....[18]....
        /*00a8*/ 	.word	0xffffffff


	//   ....[19]....
        /*00ac*/ 	.word	0xffffffff


	//----- nvinfo : EIATTR_COOP_GROUP_INSTR_OFFSETS
	.align		4
.L_832:
        /*00b0*/ 	.byte	0x04, 0x28
        /*00b2*/ 	.short	(.L_834 - .L_833)


	//   ....[0]....
.L_833:
        /*00b4*/ 	.word	0x00018ab0


	//   ....[1]....
        /*00b8*/ 	.word	0x00018b00


	//   ....[2]....
        /*00bc*/ 	.word	0x00018b20


	//   ....[3]....
        /*00c0*/ 	.word	0x00018b50


	//   ....[4]....
        /*00c4*/ 	.word	0x0001c3a0


	//   ....[5]....
        /*00c8*/ 	.word	0x0001c3f0


	//   ....[6]....
        /*00cc*/ 	.word	0x0001c410


	//   ....[7]....
        /*00d0*/ 	.word	0x0001c430


	//   ....[8]....
        /*00d4*/ 	.word	0x000201f0


	//   ....[9]....
        /*00d8*/ 	.word	0x00020210


	//   ....[10]....
        /*00dc*/ 	.word	0x00020230


	//   ....[11]....
        /*00e0*/ 	.word	0x00020250


	//   ....[12]....
        /*00e4*/ 	.word	0x00021f30


	//   ....[13]....
        /*00e8*/ 	.word	0x00021f60


	//   ....[14]....
        /*00ec*/ 	.word	0x00021f70


	//   ....[15]....
        /*00f0*/ 	.word	0x00021fa0


	//   ....[16]....
        /*00f4*/ 	.word	0x00023870


	//   ....[17]....
        /*00f8*/ 	.word	0x000238c0


	//   ....[18]....
        /*00fc*/ 	.word	0x00023910


	//   ....[19]....
        /*0100*/ 	.word	0x00023950


	//----- nvinfo : EIATTR_EXIT_INSTR_OFFSETS
	.align		4
.L_834:
        /*0104*/ 	.byte	0x04, 0x1c
        /*0106*/ 	.short	(.L_836 - .L_835)


	//   ....[0]....
.L_835:
        /*0108*/ 	.word	0x00000200


	//----- nvinfo : EIATTR_CTAIDZ_USED
	.align		4
.L_836:
        /*010c*/ 	.byte	0x01, 0x04
	.zero		2


	//----- nvinfo : EIATTR_CRS_STACK_SIZE
	.align		4
        /*0110*/ 	.byte	0x04, 0x1e
        /*0112*/ 	.short	(.L_838 - .L_837)
.L_837:
        /*0114*/ 	.word	0x00000000
.L_838:


//--------------------- .nv.info._ZN5flash24flash_fwd_splitkv_kernelI23Flash_fwd_kernel_traitsILi256ELi64ELi64ELi4ELb0ELb0EN7cutlass6half_tE19Flash_kernel_traitsILi256ELi64ELi64ELi4ES3_EELb1ELb0ELb1ELb0ELb0ELb0ELb1ELb1EEEvNS_16Flash_fwd_paramsE --------------------------
	.section	.nv.info._ZN5flash24flash_fwd_splitkv_kernelI23Flash_fwd_kernel_traitsILi256ELi64ELi64ELi4ELb0ELb0EN7cutlass6half_tE19Flash_kernel_traitsILi256ELi64ELi64ELi4ES3_EELb1ELb0ELb1ELb0ELb0ELb0ELb1ELb1EEEvNS_16Flash_fwd_paramsE,"",@"SHT_CUDA_INFO"
	.sectionflags	@""
	.align	4


	//----- nvinfo : EIATTR_CUDA_API_VERSION
	.align		4
        /*0000*/ 	.byte	0x04, 0x37
        /*0002*/ 	.short	(.L_840 - .L_839)
.L_839:
        /*0004*/ 	.word	0x00000082


	//----- nvinfo : EIATTR_SW2861232_WAR
	.align		4
.L_840:
        /*0008*/ 	.byte	0x01, 0x35
	.zero		2


	//----- nvinfo : EIATTR_PARAM_CBANK
	.align		4
        /*000c*/ 	.byte	0x04, 0x0a
        /*000e*/ 	.short	(.L_842 - .L_841)
	.align		4
.L_841:
        /*0010*/ 	.word	index@(.nv.constant0._ZN5flash24flash_fwd_splitkv_kernelI23Flash_fwd_kernel_traitsILi256ELi64ELi64ELi4ELb0ELb0EN7cutlass6half_tE19Flash_kernel_traitsILi256ELi64ELi64ELi4ES3_EELb1ELb0ELb1ELb0ELb0ELb0ELb1ELb1EEEvNS_16Flash_fwd_paramsE)
        /*0014*/ 	.short	0x0160
        /*0016*/ 	.short	0x01d0


	//----- nvinfo : EIATTR_CBANK_PARAM_SIZE
	.align		4
.L_842:
        /*0018*/ 	.byte	0x03, 0x19
        /*001a*/ 	.short	0x01d0


	//----- nvinfo : EIATTR_KPARAM_INFO
	.align		4
        /*001c*/ 	.byte	0x04, 0x17
        /*001e*/ 	.short	(.L_844 - .L_843)
.L_843:
        /*0020*/ 	.word	0x00000000
        /*0024*/ 	.short	0x0000
        /*0026*/ 	.short	0x0000
        /*0028*/ 	.byte	0x00, 0xf0, 0x41, 0x07


	//----- nvinfo : EIATTR_MAXREG_COUNT
	.align		4
.L_844:
        /*002c*/ 	.byte	0x03, 0x1b
        /*002e*/ 	.short	0x00ff


	//----- nvinfo : EIATTR_NUM_BARRIERS
	.align		4
        /*0030*/ 	.byte	0x02, 0x4c
        /*0032*/ 	.byte	0x01
	.zero		1


	//----- nvinfo : EIATTR_MERCURY_ISA_VERSION
	.align		4
        /*0034*/ 	.byte	0x03, 0x5f
        /*0036*/ 	.short	0x0000


	//----- nvinfo : EIATTR_COOP_GROUP_MASK_REGIDS
	.align		4
        /*0038*/ 	.byte	0x04, 0x29
        /*003a*/ 	.short	(.L_846 - .L_845)


	//   ....[0]....
.L_845:
        /*003c*/ 	.word	0xffffffff


	//   ....[1]....
        /*0040*/ 	.word	0xffffffff


	//   ....[2]....
        /*0044*/ 	.word	0xffffffff


	//   ....[3]....
        /*0048*/ 	.word	0xffffffff


	//   ....[4]....
        /*004c*/ 	.word	0xffffffff


	//   ....[5]....
        /*0050*/ 	.word	0xffffffff


	//   ....[6]....
        /*0054*/ 	.word	0xffffffff


	//   ....[7]....
        /*0058*/ 	.word	0xffffffff


	//   ....[8]....
        /*005c*/ 	.word	0xffffffff


	//   ....[9]....
        /*0060*/ 	.word	0xffffffff


	//   ....[10]....
        /*0064*/ 	.word	0xffffffff


	//   ....[11]....
        /*0068*/ 	.word	0xffffffff


	//   ....[12]....
        /*006c*/ 	.word	0xffffffff


	//   ....[13]....
        /*0070*/ 	.word	0xffffffff


	//   ....[14]....
        /*0074*/ 	.word	0xffffffff


	//   ....[15]....
        /*0078*/ 	.word	0xffffffff


	//   ....[16]....
        /*007c*/ 	.word	0xffffffff


	//   ....[17]....
        /*0080*/ 	.word	0xffffffff


	//   ....[18]....
        /*0084*/ 	.word	0xffffffff


	//   ....[19]....
        /*0088*/ 	.word	0xffffffff


	//----- nvinfo : EIATTR_COOP_GROUP_INSTR_OFFSETS
	.align		4
.L_846:
        /*008c*/ 	.byte	0x04, 0x28
        /*008e*/ 	.short	(.L_848 - .L_847)


	//   ....[0]....
.L_847:
        /*0090*/ 	.word	0x0001c340


	//   ....[1]....
        /*0094*/ 	.word	0x0001c3b0


	//   ....[2]....
        /*0098*/ 	.word	0x0001c3f0


	//   ....[3]....
        /*009c*/ 	.word	0x0001c410


	//   ....[4]....
        /*00a0*/ 	.word	0x00020770


	//   ....[5]....
        /*00a4*/ 	.word	0x000207b0


	//   ....[6]....
        /*00a8*/ 	.word	0x000207d0


	//   ....[7]....
        /*00ac*/ 	.word	0x000207f0


	//   ....[8]....
        /*00b0*/ 	.word	0x00025090


	//   ....[9]....
        /*00b4*/ 	.word	0x000250b0


	//   ....[10]....
        /*00b8*/ 	.word	0x000250d0


	//   ....[11]....
        /*00bc*/ 	.word	0x000250f0


	//   ....[12]....
        /*00c0*/ 	.word	0x00026d90


	//   ....[13]....
        /*00c4*/ 	.word	0x00026dc0


	//   ....[14]....
        /*00c8*/ 	.word	0x00026dd0


	//   ....[15]....
        /*00cc*/ 	.word	0x00026e00


	//   ....[16]....
        /*00d0*/ 	.word	0x00028bd0


	//   ....[17]....
        /*00d4*/ 	.word	0x00028c20


	//   ....[18]....
        /*00d8*/ 	.word	0x00028c70


	//   ....[19]....
        /*00dc*/ 	.word	0x00028cc0


	//----- nvinfo : EIATTR_EXIT_INSTR_OFFSETS
	.align		4
.L_848:
        /*00e0*/ 	.byte	0x04, 0x1c
        /*00e2*/ 	.short	(.L_850 - .L_849)


	//   ....[0]....
.L_849:
        /*00e4*/ 	.word	0x000001f0


	//----- nvinfo : EIATTR_CTAIDZ_USED
	.align		4
.L_850:
        /*00e8*/ 	.byte	0x01, 0x04
	.zero		2


	//----- nvinfo : EIATTR_CRS_STACK_SIZE
	.align		4
        /*00ec*/ 	.byte	0x04, 0x1e
        /*00ee*/ 	.short	(.L_852 - .L_851)
.L_851:
        /*00f0*/ 	.word	0x00000000
.L_852:


//--------------------- .nv.info._ZN5flash24flash_fwd_splitkv_kernelI23Flash_fwd_kernel_traitsILi256ELi64ELi64ELi4ELb0ELb0EN7cutlass6half_tE19Flash_kernel_traitsILi256ELi64ELi64ELi4ES3_EELb1ELb0ELb1ELb0ELb0ELb1ELb1ELb1EEEvNS_16Flash_fwd_paramsE --------------------------
	.section	.nv.info._ZN5flash24flash_fwd_splitkv_kernelI23Flash_fwd_kernel_traitsILi256ELi64ELi64ELi4ELb0ELb0EN7cutlass6half_tE19Flash_kernel_traitsILi256ELi64ELi64ELi4ES3_EELb1ELb0ELb1ELb0ELb0ELb1ELb1ELb1EEEvNS_16Flash_fwd_paramsE,"",@"SHT_CUDA_INFO"
	.sectionflags	@""
	.align	4


	//----- nvinfo : EIATTR_CUDA_API_VERSION
	.align		4
        /*0000*/ 	.byte	0x04, 0x37
        /*0002*/ 	.short	(.L_854 - .L_853)
.L_853:
        /*0004*/ 	.word	0x00000082


	//----- nvinfo : EIATTR_SW2861232_WAR
	.align		4
.L_854:
        /*0008*/ 	.byte	0x01, 0x35
	.zero		2


	//----- nvinfo : EIATTR_PARAM_CBANK
	.align		4
        /*000c*/ 	.byte	0x04, 0x0a
        /*000e*/ 	.short	(.L_856 - .L_855)
	.align		4
.L_855:
        /*0010*/ 	.word	index@(.nv.constant0._ZN5flash24flash_fwd_splitkv_kernelI23Flash_fwd_kernel_traitsILi256ELi64ELi64ELi4ELb0ELb0EN7cutlass6half_tE19Flash_kernel_traitsILi256ELi64ELi64ELi4ES3_EELb1ELb0ELb1ELb0ELb0ELb1ELb1ELb1EEEvNS_16Flash_fwd_paramsE)
        /*0014*/ 	.short	0x0160
        /*0016*/ 	.short	0x01d0


	//----- nvinfo : EIATTR_CBANK_PARAM_SIZE
	.align		4
.L_856:
        /*0018*/ 	.byte	0x03, 0x19
        /*001a*/ 	.short	0x01d0


	//----- nvinfo : EIATTR_KPARAM_INFO
	.align		4
        /*001c*/ 	.byte	0x04, 0x17
        /*001e*/ 	.short	(.L_858 - .L_857)
.L_857:
        /*0020*/ 	.word	0x00000000
        /*0024*/ 	.short	0x0000
        /*0026*/ 	.short	0x0000
        /*0028*/ 	.byte	0x00, 0xf0, 0x41, 0x07


	//----- nvinfo : EIATTR_MAXREG_COUNT
	.align		4
.L_858:
        /*002c*/ 	.byte	0x03, 0x1b
        /*002e*/ 	.short	0x00ff


	//----- nvinfo : EIATTR_NUM_BARRIERS
	.align		4
        /*0030*/ 	.byte	0x02, 0x4c
        /*0032*/ 	.byte	0x01
	.zero		1


	//----- nvinfo : EIATTR_ANNOTATIONS
	.align		4
        /*0034*/ 	.byte	0x04, 0x55
        /*0036*/ 	.short	(.L_860 - .L_859)


	//   ....[0]....
.L_859:
        /*0038*/ 	.word	0x00000001
        /*003c*/ 	.byte	0xb0, 0x01, 0x00, 0x00, 0x01, 0x00, 0x00, 0x00, 0xd0, 0x01, 0x00, 0x00, 0x01, 0x00, 0x00, 0x00
        /* <DEDUP_REMOVED lines=21> */
        /*019c*/ 	.byte	0xd0, 0xaf, 0x02, 0x00


	//----- nvinfo : EIATTR_MERCURY_ISA_VERSION
	.align		4
.L_860:
        /*01a0*/ 	.byte	0x03, 0x5f
        /*01a2*/ 	.short	0x0000


	//----- nvinfo : EIATTR_COOP_GROUP_MASK_REGIDS
	.align		4
        /*01a4*/ 	.byte	0x04, 0x29
        /*01a6*/ 	.short	(.L_862 - .L_861)


	//   ....[0]....
.L_861:
        /*01a8*/ 	.word	0xffffffff


	//   ....[1]....
        /*01ac*/ 	.word	0xffffffff


	//   ....[2]....
        /*01b0*/ 	.word	0xffffffff


	//   ....[3]....
        /*01b4*/ 	.word	0xffffffff


	//   ....[4]....
        /*01b8*/ 	.word	0xffffffff


	//   ....[5]....
        /*01bc*/ 	.word	0xffffffff


	//   ....[6]....
        /*01c0*/ 	.word	0xffffffff


	//   ....[7]....
        /*01c4*/ 	.word	0xffffffff


	//   ....[8]....
        /*01c8*/ 	.word	0xffffffff


	//   ....[9]....
        /*01cc*/ 	.word	0xffffffff


	//   ....[10]....
        /*01d0*/ 	.word	0xffffffff


	//   ....[11]....
        /*01d4*/ 	.word	0xffffffff


	//   ....[12]....
        /*01d8*/ 	.word	0xffffffff


	//   ....[13]....
        /*01dc*/ 	.word	0xffffffff


	//   ....[14]....
        /*01e0*/ 	.word	0xffffffff


	//   ....[15]....
        /*01e4*/ 	.word	0xffffffff


	//   ....[16]....
        /*01e8*/ 	.word	0xffffffff


	//   ....[17]....
        /*01ec*/ 	.word	0xffffffff


	//   ....[18]....
        /*01f0*/ 	.word	0xffffffff


	//   ....[19]....
        /*01f4*/ 	.word	0xffffffff


	//----- nvinfo : EIATTR_COOP_GROUP_INSTR_OFFSETS
	.align		4
.L_862:
        /*01f8*/ 	.byte	0x04, 0x28
        /*01fa*/ 	.short	(.L_864 - .L_863)


	//   ....[0]....
.L_863:
        /*01fc*/ 	.word	0x0001d9d0


	//   ....[1]....
        /*0200*/ 	.word	0x0001da10


	//   ....[2]....
        /*0204*/ 	.word	0x0001da30


	//   ....[3]....
        /*0208*/ 	.word	0x0001da50


	//   ....[4]....
        /*020c*/ 	.word	0x00023b50


	//   ....[5]....
        /*0210*/ 	.word	0x00023ba0


	//   ....[6]....
        /*0214*/ 	.word	0x00023bc0


	//   ....[7]....
        /*0218*/ 	.word	0x00023be0


	//   ....[8]....
        /*021c*/ 	.word	0x00029110


	//   ....[9]....
        /*0220*/ 	.word	0x00029120


	//   ....[10]....
        /*0224*/ 	.word	0x00029140


	//   ....[11]....
        /*0228*/ 	.word	0x00029160


	//   ....[12]....
        /*022c*/ 	.word	0x0002ae40


	//   ....[13]....
        /*0230*/ 	.word	0x0002ae70


	//   ....[14]....
        /*0234*/ 	.word	0x0002ae80


	//   ....[15]....
        /*0238*/ 	.word	0x0002aeb0


	//   ....[16]....
        /*023c*/ 	.word	0x0002cd10


	//   ....[17]....
        /*0240*/ 	.word	0x0002cd60


	//   ....[18]....
        /*0244*/ 	.word	0x0002cdb0


	//   ....[19]....
        /*0248*/ 	.word	0x0002ce00


	//----- nvinfo : EIATTR_EXIT_INSTR_OFFSETS
	.align		4
.L_864:
        /*024c*/ 	.byte	0x04, 0x1c
        /*024e*/ 	.short	(.L_866 - .L_865)


	//   ....[0]....
.L_865:
        /*0250*/ 	.word	0x00000200


	//----- nvinfo : EIATTR_CTAIDZ_USED
	.align		4
.L_866:
        /*0254*/ 	.byte	0x01, 0x04
	.zero		2


	//----- nvinfo : EIATTR_CRS_STACK_SIZE
	.align		4
        /*0258*/ 	.byte	0x04, 0x1e
        /*025a*/ 	.short	(.L_868 - .L_867)
.L_867:
        /*025c*/ 	.word	0x00000000
.L_868:


//--------------------- .nv.callgraph             --------------------------
	.section	.nv.callgraph,"",@"SHT_CUDA_CALLGRAPH"
	.align	4
	.sectionentsize	8
	.align		4
        /*0000*/ 	.word	0x00000000
	.align		4
        /*0004*/ 	.word	0xffffffff
	.align		4
        /*0008*/ 	.word	0x00000000
	.align		4
        /*000c*/ 	.word	0xfffffffe
	.align		4
        /*0010*/ 	.word	0x00000000
	.align		4
        /*0014*/ 	.word	0xfffffffd
	.align		4
        /*0018*/ 	.word	0x00000000
	.align		4
        /*001c*/ 	.word	0xfffffffc


//--------------------- .nv.rel.action            --------------------------
	.section	.nv.rel.action,"",@"SHT_CUDA_RELOCINFO"
	.align	8
	.sectionentsize	8
        /*0000*/ 	.byte	0x73, 0x00, 0x00, 0x00, 0x00, 0x00, 0x00, 0x00, 0x00, 0x00, 0x00, 0x11, 0x25, 0x00, 0x05, 0x36


//--------------------- .nv.constant4             --------------------------
	.section	.nv.constant4,"a",@progbits
	.align	8
	.align		8
.nv.constant4:
        /*0000*/ 	.dword	_ZN79_INTERNAL_7a85c845_43_flash_fwd_split_hdim256_fp16_causal_sm80_cu_4022bc09_34934cuda3std3__45__cpo5beginE
	.align		8
        /*0008*/ 	.dword	_ZN79_INTERNAL_7a85c845_43_flash_fwd_split_hdim256_fp16_causal_sm80_cu_4022bc09_34934cuda3std3__45__cpo3endE
	.align		8
        /*0010*/ 	.dword	_ZN79_INTERNAL_7a85c845_43_flash_fwd_split_hdim256_fp16_causal_sm80_cu_4022bc09_34934cuda3std3__45__cpo6cbeginE
	.align		8
        /*0018*/ 	.dword	_ZN79_INTERNAL_7a85c845_43_flash_fwd_split_hdim256_fp16_causal_sm80_cu_4022bc09_34934cuda3std3__45__cpo4cendE
	.align		8
        /*0020*/ 	.dword	_ZN79_INTERNAL_7a85c845_43_flash_fwd_split_hdim256_fp16_causal_sm80_cu_4022bc09_34934cuda3std3__481_GLOBAL__N__7a85c845_43_flash_fwd_split_hdim256_fp16_causal_sm80_cu_4022bc09_34936ignoreE
	.align		8
        /*0028*/ 	.dword	_ZN79_INTERNAL_7a85c845_43_flash_fwd_split_hdim256_fp16_causal_sm80_cu_4022bc09_34934cuda3std3__419piecewise_constructE
	.align		8
        /*0030*/ 	.dword	_ZN79_INTERNAL_7a85c845_43_flash_fwd_split_hdim256_fp16_causal_sm80_cu_4022bc09_34934cuda3std3__48in_placeE
	.align		8
        /*0038*/ 	.dword	_ZN79_INTERNAL_7a85c845_43_flash_fwd_split_hdim256_fp16_causal_sm80_cu_4022bc09_34934cuda3std6ranges3__45__cpo4swapE
	.align		8
        /*0040*/ 	.dword	_ZN79_INTERNAL_7a85c845_43_flash_fwd_split_hdim256_fp16_causal_sm80_cu_4022bc09_34934cuda3std6ranges3__45__cpo9iter_moveE
	.align		8
        /*0048*/ 	.dword	_ZN79_INTERNAL_7a85c845_43_flash_fwd_split_hdim256_fp16_causal_sm80_cu_4022bc09_34934cute7productE
	.align		8
        /*0050*/ 	.dword	_ZN79_INTERNAL_7a85c845_43_flash_fwd_split_hdim256_fp16_causal_sm80_cu_4022bc09_34934cute1_E


//--------------------- .nv.constant0._ZN5flash32flash_fwd_splitkv_combine_kernelI23Flash_fwd_kernel_traitsILi256ELi64ELi64ELi4ELb0ELb0EN7cutlass6half_tE19Flash_kernel_traitsILi256ELi64ELi64ELi4ES3_EELi4ELi7ELb0EEEvNS_16Flash_fwd_paramsE --------------------------
	.section	.nv.constant0._ZN5flash32flash_fwd_splitkv_combine_kernelI23Flash_fwd_kernel_traitsILi256ELi64ELi64ELi4ELb0ELb0EN7cutlass6half_tE19Flash_kernel_traitsILi256ELi64ELi64ELi4ES3_EELi4ELi7ELb0EEEvNS_16Flash_fwd_paramsE,"a",@progbits
	.sectionflags	@""
	.align	4
.nv.constant0._ZN5flash32flash_fwd_splitkv_combine_kernelI23Flash_fwd_kernel_traitsILi256ELi64ELi64ELi4ELb0ELb0EN7cutlass6half_tE19Flash_kernel_traitsILi256ELi64ELi64ELi4ES3_EELi4ELi7ELb0EEEvNS_16Flash_fwd_paramsE:
	.zero		816


//--------------------- .nv.constant0._ZN5flash32flash_fwd_splitkv_combine_kernelI23Flash_fwd_kernel_traitsILi256ELi64ELi64ELi4ELb0ELb0EN7cutlass6half_tE19Flash_kernel_traitsILi256ELi64ELi64ELi4ES3_EELi4ELi6ELb0EEEvNS_16Flash_fwd_paramsE --------------------------
	.section	.nv.constant0._ZN5flash32flash_fwd_splitkv_combine_kernelI23Flash_fwd_kernel_traitsILi256ELi64ELi64ELi4ELb0ELb0EN7cutlass6half_tE19Flash_kernel_traitsILi256ELi64ELi64ELi4ES3_EELi4ELi6ELb0EEEvNS_16Flash_fwd_paramsE,"a",@progbits
	.sectionflags	@""
	.align	4
.nv.constant0._ZN5flash32flash_fwd_splitkv_combine_kernelI23Flash_fwd_kernel_traitsILi256ELi64ELi64ELi4ELb0ELb0EN7cutlass6half_tE19Flash_kernel_traitsILi256ELi64ELi64ELi4ES3_EELi4ELi6ELb0EEEvNS_16Flash_fwd_paramsE:
	.zero		816


//--------------------- .nv.constant0._ZN5flash32flash_fwd_splitkv_combine_kernelI23Flash_fwd_kernel_traitsILi256ELi64ELi64ELi4ELb0ELb0EN7cutlass6half_tE19Flash_kernel_traitsILi256ELi64ELi64ELi4ES3_EELi4ELi5ELb0EEEvNS_16Flash_fwd_paramsE --------------------------
	.section	.nv.constant0._ZN5flash32flash_fwd_splitkv_combine_kernelI23Flash_fwd_kernel_traitsILi256ELi64ELi64ELi4ELb0ELb0EN7cutlass6half_tE19Flash_kernel_traitsILi256ELi64ELi64ELi4ES3_EELi4ELi5ELb0EEEvNS_16Flash_fwd_paramsE,"a",@progbits
	.sectionflags	@""
	.align	4
.nv.constant0._ZN5flash32flash_fwd_splitkv_combine_kernelI23Flash_fwd_kernel_traitsILi256ELi64ELi64ELi4ELb0ELb0EN7cutlass6half_tE19Flash_kernel_traitsILi256ELi64ELi64ELi4ES3_EELi4ELi5ELb0EEEvNS_16Flash_fwd_paramsE:
	.zero		816


//--------------------- .nv.constant0._ZN5flash32flash_fwd_splitkv_combine_kernelI23Flash_fwd_kernel_traitsILi256ELi64ELi64ELi4ELb0ELb0EN7cutlass6half_tE19Flash_kernel_traitsILi256ELi64ELi64ELi4ES3_EELi4ELi4ELb0EEEvNS_16Flash_fwd_paramsE --------------------------
	.section	.nv.constant0._ZN5flash32flash_fwd_splitkv_combine_kernelI23Flash_fwd_kernel_traitsILi256ELi64ELi64ELi4ELb0ELb0EN7cutlass6half_tE19Flash_kernel_traitsILi256ELi64ELi64ELi4ES3_EELi4ELi4ELb0EEEvNS_16Flash_fwd_paramsE,"a",@progbits
	.sectionflags	@""
	.align	4
.nv.constant0._ZN5flash32flash_fwd_splitkv_combine_kernelI23Flash_fwd_kernel_traitsILi256ELi64ELi64ELi4ELb0ELb0EN7cutlass6half_tE19Flash_kernel_traitsILi256ELi64ELi64ELi4ES3_EELi4ELi4ELb0EEEvNS_16Flash_fwd_paramsE:
	.zero		816


//--------------------- .nv.constant0._ZN5flash32flash_fwd_splitkv_combine_kernelI23Flash_fwd_kernel_traitsILi256ELi64ELi64ELi4ELb0ELb0EN7cutlass6half_tE19Flash_kernel_traitsILi256ELi64ELi64ELi4ES3_EELi4ELi3ELb0EEEvNS_16Flash_fwd_paramsE --------------------------
	.section	.nv.constant0._ZN5flash32flash_fwd_splitkv_combine_kernelI23Flash_fwd_kernel_traitsILi256ELi64ELi64ELi4ELb0ELb0EN7cutlass6half_tE19Flash_kernel_traitsILi256ELi64ELi64ELi4ES3_EELi4ELi3ELb0EEEvNS_16Flash_fwd_paramsE,"a",@progbits
	.sectionflags	@""
	.align	4
.nv.constant0._ZN5flash32flash_fwd_splitkv_combine_kernelI23Flash_fwd_kernel_traitsILi256ELi64ELi64ELi4ELb0ELb0EN7cutlass6half_tE19Flash_kernel_traitsILi256ELi64ELi64ELi4ES3_EELi4ELi3ELb0EEEvNS_16Flash_fwd_paramsE:
	.zero		816


//--------------------- .nv.constant0._ZN5flash32flash_fwd_splitkv_combine_kernelI23Flash_fwd_kernel_traitsILi256ELi64ELi64ELi4ELb0ELb0EN7cutlass6half_tE19Flash_kernel_traitsILi256ELi64ELi64ELi4ES3_EELi4ELi2ELb0EEEvNS_16Flash_fwd_paramsE --------------------------
	.section	.nv.constant0._ZN5flash32flash_fwd_splitkv_combine_kernelI23Flash_fwd_kernel_traitsILi256ELi64ELi64ELi4ELb0ELb0EN7cutlass6half_tE19Flash_kernel_traitsILi256ELi64ELi64ELi4ES3_EELi4ELi2ELb0EEEvNS_16Flash_fwd_paramsE,"a",@progbits
	.sectionflags	@""
	.align	4
.nv.constant0._ZN5flash32flash_fwd_splitkv_combine_kernelI23Flash_fwd_kernel_traitsILi256ELi64ELi64ELi4ELb0ELb0EN7cutlass6half_tE19Flash_kernel_traitsILi256ELi64ELi64ELi4ES3_EELi4ELi2ELb0EEEvNS_16Flash_fwd_paramsE:
	.zero		816


//--------------------- .nv.constant0._ZN5flash32flash_fwd_splitkv_combine_kernelI23Flash_fwd_kernel_traitsILi256ELi64ELi64ELi4ELb0ELb0EN7cutlass6half_tE19Flash_kernel_traitsILi256ELi64ELi64ELi4ES3_EELi4ELi1ELb0EEEvNS_16Flash_fwd_paramsE --------------------------
	.section	.nv.constant0._ZN5flash32flash_fwd_splitkv_combine_kernelI23Flash_fwd_kernel_traitsILi256ELi64ELi64ELi4ELb0ELb0EN7cutlass6half_tE19Flash_kernel_traitsILi256ELi64ELi64ELi4ES3_EELi4ELi1ELb0EEEvNS_16Flash_fwd_paramsE,"a",@progbits
	.sectionflags	@""
	.align	4
.nv.constant0._ZN5flash32flash_fwd_splitkv_combine_kernelI23Flash_fwd_kernel_traitsILi256ELi64ELi64ELi4ELb0ELb0EN7cutlass6half_tE19Flash_kernel_traitsILi256ELi64ELi64ELi4ES3_EELi4ELi1ELb0EEEvNS_16Flash_fwd_paramsE:
	.zero		816


//--------------------- .nv.constant0._ZN5flash32flash_fwd_splitkv_combine_kernelI23Flash_fwd_kernel_traitsILi256ELi64ELi64ELi4ELb0ELb0EN7cutlass6half_tE19Flash_kernel_traitsILi256ELi64ELi64ELi4ES3_EELi4ELi7ELb1EEEvNS_16Flash_fwd_paramsE --------------------------
	.section	.nv.constant0._ZN5flash32flash_fwd_splitkv_combine_kernelI23Flash_fwd_kernel_traitsILi256ELi64ELi64ELi4ELb0ELb0EN7cutlass6half_tE19Flash_kernel_traitsILi256ELi64ELi64ELi4ES3_EELi4ELi7ELb1EEEvNS_16Flash_fwd_paramsE,"a",@progbits
	.sectionflags	@""
	.align	4
.nv.constant0._ZN5flash32flash_fwd_splitkv_combine_kernelI23Flash_fwd_kernel_traitsILi256ELi64ELi64ELi4ELb0ELb0EN7cutlass6half_tE19Flash_kernel_traitsILi256ELi64ELi64ELi4ES3_EELi4ELi7ELb1EEEvNS_16Flash_fwd_paramsE:
	.zero		816


//--------------------- .nv.constant0._ZN5flash32flash_fwd_splitkv_combine_kernelI23Flash_fwd_kernel_traitsILi256ELi64ELi64ELi4ELb0ELb0EN7cutlass6half_tE19Flash_kernel_traitsILi256ELi64ELi64ELi4ES3_EELi4ELi6ELb1EEEvNS_16Flash_fwd_paramsE --------------------------
	.section	.nv.constant0._ZN5flash32flash_fwd_splitkv_combine_kernelI23Flash_fwd_kernel_traitsILi256ELi64ELi64ELi4ELb0ELb0EN7cutlass6half_tE19Flash_kernel_traitsILi256ELi64ELi64ELi4ES3_EELi4ELi6ELb1EEEvNS_16Flash_fwd_paramsE,"a",@progbits
	.sectionflags	@""
	.align	4
.nv.constant0._ZN5flash32flash_fwd_splitkv_combine_kernelI23Flash_fwd_kernel_traitsILi256ELi64ELi64ELi4ELb0ELb0EN7cutlass6half_tE19Flash_kernel_traitsILi256ELi64ELi64ELi4ES3_EELi4ELi6ELb1EEEvNS_16Flash_fwd_paramsE:
	.zero		816


//--------------------- .nv.constant0._ZN5flash32flash_fwd_splitkv_combine_kernelI23Flash_fwd_kernel_traitsILi256ELi64ELi64ELi4ELb0ELb0EN7cutlass6half_tE19Flash_kernel_traitsILi256ELi64ELi64ELi4ES3_EELi4ELi5ELb1EEEvNS_16Flash_fwd_paramsE --------------------------
	.section	.nv.constant0._ZN5flash32flash_fwd_splitkv_combine_kernelI23Flash_fwd_kernel_traitsILi256ELi64ELi64ELi4ELb0ELb0EN7cutlass6half_tE19Flash_kernel_traitsILi256ELi64ELi64ELi4ES3_EELi4ELi5ELb1EEEvNS_16Flash_fwd_paramsE,"a",@progbits
	.sectionflags	@""
	.align	4
.nv.constant0._ZN5flash32flash_fwd_splitkv_combine_kernelI23Flash_fwd_kernel_traitsILi256ELi64ELi64ELi4ELb0ELb0EN7cutlass6half_tE19Flash_kernel_traitsILi256ELi64ELi64ELi4ES3_EELi4ELi5ELb1EEEvNS_16Flash_fwd_paramsE:
	.zero		816


//--------------------- .nv.constant0._ZN5flash32flash_fwd_splitkv_combine_kernelI23Flash_fwd_kernel_traitsILi256ELi64ELi64ELi4ELb0ELb0EN7cutlass6half_tE19Flash_kernel_traitsILi256ELi64ELi64ELi4ES3_EELi4ELi4ELb1EEEvNS_16Flash_fwd_paramsE --------------------------
	.section	.nv.constant0._ZN5flash32flash_fwd_splitkv_combine_kernelI23Flash_fwd_kernel_traitsILi256ELi64ELi64ELi4ELb0ELb0EN7cutlass6half_tE19Flash_kernel_traitsILi256ELi64ELi64ELi4ES3_EELi4ELi4ELb1EEEvNS_16Flash_fwd_paramsE,"a",@progbits
	.sectionflags	@""
	.align	4
.nv.constant0._ZN5flash32flash_fwd_splitkv_combine_kernelI23Flash_fwd_kernel_traitsILi256ELi64ELi64ELi4ELb0ELb0EN7cutlass6half_tE19Flash_kernel_traitsILi256ELi64ELi64ELi4ES3_EELi4ELi4ELb1EEEvNS_16Flash_fwd_paramsE:
	.zero		816


//--------------------- .nv.constant0._ZN5flash32flash_fwd_splitkv_combine_kernelI23Flash_fwd_kernel_traitsILi256ELi64ELi64ELi4ELb0ELb0EN7cutlass6half_tE19Flash_kernel_traitsILi256ELi64ELi64ELi4ES3_EELi4ELi3ELb1EEEvNS_16Flash_fwd_paramsE --------------------------
	.section	.nv.constant0._ZN5flash32flash_fwd_splitkv_combine_kernelI23Flash_fwd_kernel_traitsILi256ELi64ELi64ELi4ELb0ELb0EN7cutlass6half_tE19Flash_kernel_traitsILi256ELi64ELi64ELi4ES3_EELi4ELi3ELb1EEEvNS_16Flash_fwd_paramsE,"a",@progbits
	.sectionflags	@""
	.align	4
.nv.constant0._ZN5flash32flash_fwd_splitkv_combine_kernelI23Flash_fwd_kernel_traitsILi256ELi64ELi64ELi4ELb0ELb0EN7cutlass6half_tE19Flash_kernel_traitsILi256ELi64ELi64ELi4ES3_EELi4ELi3ELb1EEEvNS_16Flash_fwd_paramsE:
	.zero		816


//--------------------- .nv.constant0._ZN5flash32flash_fwd_splitkv_combine_kernelI23Flash_fwd_kernel_traitsILi256ELi64ELi64ELi4ELb0ELb0EN7cutlass6half_tE19Flash_kernel_traitsILi256ELi64ELi64ELi4ES3_EELi4ELi2ELb1EEEvNS_16Flash_fwd_paramsE --------------------------
	.section	.nv.constant0._ZN5flash32flash_fwd_splitkv_combine_kernelI23Flash_fwd_kernel_traitsILi256ELi64ELi64ELi4ELb0ELb0EN7cutlass6half_tE19Flash_kernel_traitsILi256ELi64ELi64ELi4ES3_EELi4ELi2ELb1EEEvNS_16Flash_fwd_paramsE,"a",@progbits
	.sectionflags	@""
	.align	4
.nv.constant0._ZN5flash32flash_fwd_splitkv_combine_kernelI23Flash_fwd_kernel_traitsILi256ELi64ELi64ELi4ELb0ELb0EN7cutlass6half_tE19Flash_kernel_traitsILi256ELi64ELi64ELi4ES3_EELi4ELi2ELb1EEEvNS_16Flash_fwd_paramsE:
	.zero		816


//--------------------- .nv.constant0._ZN5flash32flash_fwd_splitkv_combine_kernelI23Flash_fwd_kernel_traitsILi256ELi64ELi64ELi4ELb0ELb0EN7cutlass6half_tE19Flash_kernel_traitsILi256ELi64ELi64ELi4ES3_EELi4ELi1ELb1EEEvNS_16Flash_fwd_paramsE --------------------------
	.section	.nv.constant0._ZN5flash32flash_fwd_splitkv_combine_kernelI23Flash_fwd_kernel_traitsILi256ELi64ELi64ELi4ELb0ELb0EN7cutlass6half_tE19Flash_kernel_traitsILi256ELi64ELi64ELi4ES3_EELi4ELi1ELb1EEEvNS_16Flash_fwd_paramsE,"a",@progbits
	.sectionflags	@""
	.align	4
.nv.constant0._ZN5flash32flash_fwd_splitkv_combine_kernelI23Flash_fwd_kernel_traitsILi256ELi64ELi64ELi4ELb0ELb0EN7cutlass6half_tE19Flash_kernel_traitsILi256ELi64ELi64ELi4ES3_EELi4ELi1ELb1EEEvNS_16Flash_fwd_paramsE:
	.zero		816


//--------------------- .nv.constant0._ZN5flash24flash_fwd_splitkv_kernelI23Flash_fwd_kernel_traitsILi256ELi64ELi64ELi4ELb0ELb0EN7cutlass6half_tE19Flash_kernel_traitsILi256ELi64ELi64ELi4ES3_EELb1ELb0ELb0ELb0ELb0ELb0ELb0ELb0EEEvNS_16Flash_fwd_paramsE --------------------------
	.section	.nv.constant0._ZN5flash24flash_fwd_splitkv_kernelI23Flash_fwd_kernel_traitsILi256ELi64ELi64ELi4ELb0ELb0EN7cutlass6half_tE19Flash_kernel_traitsILi256ELi64ELi64ELi4ES3_EELb1ELb0ELb0ELb0ELb0ELb0ELb0ELb0EEEvNS_16Flash_fwd_paramsE,"a",@progbits
	.sectionflags	@""
	.align	4
.nv.constant0._ZN5flash24flash_fwd_splitkv_kernelI23Flash_fwd_kernel_traitsILi256ELi64ELi64ELi4ELb0ELb0EN7cutlass6half_tE19Flash_kernel_traitsILi256ELi64ELi64ELi4ES3_EELb1ELb0ELb0ELb0ELb0ELb0ELb0ELb0EEEvNS_16Flash_fwd_paramsE:
	.zero		816


//--------------------- .nv.constant0._ZN5flash24flash_fwd_splitkv_kernelI23Flash_fwd_kernel_traitsILi256ELi64ELi64ELi4ELb0ELb0EN7cutlass6half_tE19Flash_kernel_traitsILi256ELi64ELi64ELi4ES3_EELb1ELb0ELb0ELb0ELb0ELb1ELb0ELb0EEEvNS_16Flash_fwd_paramsE --------------------------
	.section	.nv.constant0._ZN5flash24flash_fwd_splitkv_kernelI23Flash_fwd_kernel_traitsILi256ELi64ELi64ELi4ELb0ELb0EN7cutlass6half_tE19Flash_kernel_traitsILi256ELi64ELi64ELi4ES3_EELb1ELb0ELb0ELb0ELb0ELb1ELb0ELb0EEEvNS_16Flash_fwd_paramsE,"a",@progbits
	.sectionflags	@""
	.align	4
.nv.constant0._ZN5flash24flash_fwd_splitkv_kernelI23Flash_fwd_kernel_traitsILi256ELi64ELi64ELi4ELb0ELb0EN7cutlass6half_tE19Flash_kernel_traitsILi256ELi64ELi64ELi4ES3_EELb1ELb0ELb0ELb0ELb0ELb1ELb0ELb0EEEvNS_16Flash_fwd_paramsE:
	.zero		816


//--------------------- .nv.constant0._ZN5flash24flash_fwd_splitkv_kernelI23Flash_fwd_kernel_traitsILi256ELi64ELi64ELi4ELb0ELb0EN7cutlass6half_tE19Flash_kernel_traitsILi256ELi64ELi64ELi4ES3_EELb1ELb0ELb0ELb0ELb0ELb0ELb0ELb1EEEvNS_16Flash_fwd_paramsE --------------------------
	.section	.nv.constant0._ZN5flash24flash_fwd_splitkv_kernelI23Flash_fwd_kernel_traitsILi256ELi64ELi64ELi4ELb0ELb0EN7cutlass6half_tE19Flash_kernel_traitsILi256ELi64ELi64ELi4ES3_EELb1ELb0ELb0ELb0ELb0ELb0ELb0ELb1EEEvNS_16Flash_fwd_paramsE,"a",@progbits
	.sectionflags	@""
	.align	4
.nv.constant0._ZN5flash24flash_fwd_splitkv_kernelI23Flash_fwd_kernel_traitsILi256ELi64ELi64ELi4ELb0ELb0EN7cutlass6half_tE19Flash_kernel_traitsILi256ELi64ELi64ELi4ES3_EELb1ELb0ELb0ELb0ELb0ELb0ELb0ELb1EEEvNS_16Flash_fwd_paramsE:
	.zero		816


//--------------------- .nv.constant0._ZN5flash24flash_fwd_splitkv_kernelI23Flash_fwd_kernel_traitsILi256ELi64ELi64ELi4ELb0ELb0EN7cutlass6half_tE19Flash_kernel_traitsILi256ELi64ELi64ELi4ES3_EELb1ELb0ELb0ELb0ELb0ELb1ELb0ELb1EEEvNS_16Flash_fwd_paramsE --------------------------
	.section	.nv.constant0._ZN5flash24flash_fwd_splitkv_kernelI23Flash_fwd_kernel_traitsILi256ELi64ELi64ELi4ELb0ELb0EN7cutlass6half_tE19Flash_kernel_traitsILi256ELi64ELi64ELi4ES3_EELb1ELb0ELb0ELb0ELb0ELb1ELb0ELb1EEEvNS_16Flash_fwd_paramsE,"a",@progbits
	.sectionflags	@""
	.align	4
.nv.constant0._ZN5flash24flash_fwd_splitkv_kernelI23Flash_fwd_kernel_traitsILi256ELi64ELi64ELi4ELb0ELb0EN7cutlass6half_tE19Flash_kernel_traitsILi256ELi64ELi64ELi4ES3_EELb1ELb0ELb0ELb0ELb0ELb1ELb0ELb1EEEvNS_16Flash_fwd_paramsE:
	.zero		816


//--------------------- .nv.constant0._ZN5flash24flash_fwd_splitkv_kernelI23Flash_fwd_kernel_traitsILi256ELi64ELi64ELi4ELb0ELb0EN7cutlass6half_tE19Flash_kernel_traitsILi256ELi64ELi64ELi4ES3_EELb1ELb0ELb0ELb0ELb0ELb0ELb1ELb0EEEvNS_16Flash_fwd_paramsE --------------------------
	.section	.nv.constant0._ZN5flash24flash_fwd_splitkv_kernelI23Flash_fwd_kernel_traitsILi256ELi64ELi64ELi4ELb0ELb0EN7cutlass6half_tE19Flash_kernel_traitsILi256ELi64ELi64ELi4ES3_EELb1ELb0ELb0ELb0ELb0ELb0ELb1ELb0EEEvNS_16Flash_fwd_paramsE,"a",@progbits
	.sectionflags	@""
	.align	4
.nv.constant0._ZN5flash24flash_fwd_splitkv_kernelI23Flash_fwd_kernel_traitsILi256ELi64ELi64ELi4ELb0ELb0EN7cutlass6half_tE19Flash_kernel_traitsILi256ELi64ELi64ELi4ES3_EELb1ELb0ELb0ELb0ELb0ELb0ELb1ELb0EEEvNS_16Flash_fwd_paramsE:
	.zero		816


//--------------------- .nv.constant0._ZN5flash24flash_fwd_splitkv_kernelI23Flash_fwd_kernel_traitsILi256ELi64ELi64ELi4ELb0ELb0EN7cutlass6half_tE19Flash_kernel_traitsILi256ELi64ELi64ELi4ES3_EELb1ELb0ELb0ELb0ELb0ELb1ELb1ELb0EEEvNS_16Flash_fwd_paramsE --------------------------
	.section	.nv.constant0._ZN5flash24flash_fwd_splitkv_kernelI23Flash_fwd_kernel_traitsILi256ELi64ELi64ELi4ELb0ELb0EN7cutlass6half_tE19Flash_kernel_traitsILi256ELi64ELi64ELi4ES3_EELb1ELb0ELb0ELb0ELb0ELb1ELb1ELb0EEEvNS_16Flash_fwd_paramsE,"a",@progbits
	.sectionflags	@""
	.align	4
.nv.constant0._ZN5flash24flash_fwd_splitkv_kernelI23Flash_fwd_kernel_traitsILi256ELi64ELi64ELi4ELb0ELb0EN7cutlass6half_tE19Flash_kernel_traitsILi256ELi64ELi64ELi4ES3_EELb1ELb0ELb0ELb0ELb0ELb1ELb1ELb0EEEvNS_16Flash_fwd_paramsE:
	.zero		816


//--------------------- .nv.constant0._ZN5flash24flash_fwd_splitkv_kernelI23Flash_fwd_kernel_traitsILi256ELi64ELi64ELi4ELb0ELb0EN7cutlass6half_tE19Flash_kernel_traitsILi256ELi64ELi64ELi4ES3_EELb1ELb0ELb0ELb0ELb0ELb0ELb1ELb1EEEvNS_16Flash_fwd_paramsE --------------------------
	.section	.nv.constant0._ZN5flash24flash_fwd_splitkv_kernelI23Flash_fwd_kernel_traitsILi256ELi64ELi64ELi4ELb0ELb0EN7cutlass6half_tE19Flash_kernel_traitsILi256ELi64ELi64ELi4ES3_EELb1ELb0ELb0ELb0ELb0ELb0ELb1ELb1EEEvNS_16Flash_fwd_paramsE,"a",@progbits
	.sectionflags	@""
	.align	4
.nv.constant0._ZN5flash24flash_fwd_splitkv_kernelI23Flash_fwd_kernel_traitsILi256ELi64ELi64ELi4ELb0ELb0EN7cutlass6half_tE19Flash_kernel_traitsILi256ELi64ELi64ELi4ES3_EELb1ELb0ELb0ELb0ELb0ELb0ELb1ELb1EEEvNS_16Flash_fwd_paramsE:
	.zero		816


//--------------------- .nv.constant0._ZN5flash24flash_fwd_splitkv_kernelI23Flash_fwd_kernel_traitsILi256ELi64ELi64ELi4ELb0ELb0EN7cutlass6half_tE19Flash_kernel_traitsILi256ELi64ELi64ELi4ES3_EELb1ELb0ELb0ELb0ELb0ELb1ELb1ELb1EEEvNS_16Flash_fwd_paramsE --------------------------
	.section	.nv.constant0._ZN5flash24flash_fwd_splitkv_kernelI23Flash_fwd_kernel_traitsILi256ELi64ELi64ELi4ELb0ELb0EN7cutlass6half_tE19Flash_kernel_traitsILi256ELi64ELi64ELi4ES3_EELb1ELb0ELb0ELb0ELb0ELb1ELb1ELb1EEEvNS_16Flash_fwd_paramsE,"a",@progbits
	.sectionflags	@""
	.align	4
.nv.constant0._ZN5flash24flash_fwd_splitkv_kernelI23Flash_fwd_kernel_traitsILi256ELi64ELi64ELi4ELb0ELb0EN7cutlass6half_tE19Flash_kernel_traitsILi256ELi64ELi64ELi4ES3_EELb1ELb0ELb0ELb0ELb0ELb1ELb1ELb1EEEvNS_16Flash_fwd_paramsE:
	.zero		816


//--------------------- .nv.constant0._ZN5flash24flash_fwd_splitkv_kernelI23Flash_fwd_kernel_traitsILi256ELi64ELi64ELi4ELb0ELb0EN7cutlass6half_tE19Flash_kernel_traitsILi256ELi64ELi64ELi4ES3_EELb1ELb0ELb0ELb0ELb1ELb0ELb0ELb0EEEvNS_16Flash_fwd_paramsE --------------------------
	.section	.nv.constant0._ZN5flash24flash_fwd_splitkv_kernelI23Flash_fwd_kernel_traitsILi256ELi64ELi64ELi4ELb0ELb0EN7cutlass6half_tE19Flash_kernel_traitsILi256ELi64ELi64ELi4ES3_EELb1ELb0ELb0ELb0ELb1ELb0ELb0ELb0EEEvNS_16Flash_fwd_paramsE,"a",@progbits
	.sectionflags	@""
	.align	4
.nv.constant0._ZN5flash24flash_fwd_splitkv_kernelI23Flash_fwd_kernel_traitsILi256ELi64ELi64ELi4ELb0ELb0EN7cutlass6half_tE19Flash_kernel_traitsILi256ELi64ELi64ELi4ES3_EELb1ELb0ELb0ELb0ELb1ELb0ELb0ELb0EEEvNS_16Flash_fwd_paramsE:
	.zero		816


//--------------------- .nv.constant0._ZN5flash24flash_fwd_splitkv_kernelI23Flash_fwd_kernel_traitsILi256ELi64ELi64ELi4ELb0ELb0EN7cutlass6half_tE19Flash_kernel_traitsILi256ELi64ELi64ELi4ES3_EELb1ELb0ELb0ELb0ELb1ELb1ELb0ELb0EEEvNS_16Flash_fwd_paramsE --------------------------
	.section	.nv.constant0._ZN5flash24flash_fwd_splitkv_kernelI23Flash_fwd_kernel_traitsILi256ELi64ELi64ELi4ELb0ELb0EN7cutlass6half_tE19Flash_kernel_traitsILi256ELi64ELi64ELi4ES3_EELb1ELb0ELb0ELb0ELb1ELb1ELb0ELb0EEEvNS_16Flash_fwd_paramsE,"a",@progbits
	.sectionflags	@""
	.align	4
.nv.constant0._ZN5flash24flash_fwd_splitkv_kernelI23Flash_fwd_kernel_traitsILi256ELi64ELi64ELi4ELb0ELb0EN7cutlass6half_tE19Flash_kernel_traitsILi256ELi64ELi64ELi4ES3_EELb1ELb0ELb0ELb0ELb1ELb1ELb0ELb0EEEvNS_16Flash_fwd_paramsE:
	.zero		816


//--------------------- .nv.constant0._ZN5flash24flash_fwd_splitkv_kernelI23Flash_fwd_kernel_traitsILi256ELi64ELi64ELi4ELb0ELb0EN7cutlass6half_tE19Flash_kernel_traitsILi256ELi64ELi64ELi4ES3_EELb1ELb0ELb1ELb0ELb0ELb0ELb0ELb0EEEvNS_16Flash_fwd_paramsE --------------------------
	.section	.nv.constant0._ZN5flash24flash_fwd_splitkv_kernelI23Flash_fwd_kernel_traitsILi256ELi64ELi64ELi4ELb0ELb0EN7cutlass6half_tE19Flash_kernel_traitsILi256ELi64ELi64ELi4ES3_EELb1ELb0ELb1ELb0ELb0ELb0ELb0ELb0EEEvNS_16Flash_fwd_paramsE,"a",@progbits
	.sectionflags	@""
	.align	4
.nv.constant0._ZN5flash24flash_fwd_splitkv_kernelI23Flash_fwd_kernel_traitsILi256ELi64ELi64ELi4ELb0ELb0EN7cutlass6half_tE19Flash_kernel_traitsILi256ELi64ELi64ELi4ES3_EELb1ELb0ELb1ELb0ELb0ELb0ELb0ELb0EEEvNS_16Flash_fwd_paramsE:
	.zero		816


//--------------------- .nv.constant0._ZN5flash24flash_fwd_splitkv_kernelI23Flash_fwd_kernel_traitsILi256ELi64ELi64ELi4ELb0ELb0EN7cutlass6half_tE19Flash_kernel_traitsILi256ELi64ELi64ELi4ES3_EELb1ELb0ELb1ELb0ELb0ELb1ELb0ELb0EEEvNS_16Flash_fwd_paramsE --------------------------
	.section	.nv.constant0._ZN5flash24flash_fwd_splitkv_kernelI23Flash_fwd_kernel_traitsILi256ELi64ELi64ELi4ELb0ELb0EN7cutlass6half_tE19Flash_kernel_traitsILi256ELi64ELi64ELi4ES3_EELb1ELb0ELb1ELb0ELb0ELb1ELb0ELb0EEEvNS_16Flash_fwd_paramsE,"a",@progbits
	.sectionflags	@""
	.align	4
.nv.constant0._ZN5flash24flash_fwd_splitkv_kernelI23Flash_fwd_kernel_traitsILi256ELi64ELi64ELi4ELb0ELb0EN7cutlass6half_tE19Flash_kernel_traitsILi256ELi64ELi64ELi4ES3_EELb1ELb0ELb1ELb0ELb0ELb1ELb0ELb0EEEvNS_16Flash_fwd_paramsE:
	.zero		816


//--------------------- .nv.constant0._ZN5flash24flash_fwd_splitkv_kernelI23Flash_fwd_kernel_traitsILi256ELi64ELi64ELi4ELb0ELb0EN7cutlass6half_tE19Flash_kernel_traitsILi256ELi64ELi64ELi4ES3_EELb1ELb0ELb0ELb0ELb1ELb0ELb0ELb1EEEvNS_16Flash_fwd_paramsE --------------------------
	.section	.nv.constant0._ZN5flash24flash_fwd_splitkv_kernelI23Flash_fwd_kernel_traitsILi256ELi64ELi64ELi4ELb0ELb0EN7cutlass6half_tE19Flash_kernel_traitsILi256ELi64ELi64ELi4ES3_EELb1ELb0ELb0ELb0ELb1ELb0ELb0ELb1EEEvNS_16Flash_fwd_paramsE,"a",@progbits
	.sectionflags	@""
	.align	4
.nv.constant0._ZN5flash24flash_fwd_splitkv_kernelI23Flash_fwd_kernel_traitsILi256ELi64ELi64ELi4ELb0ELb0EN7cutlass6half_tE19Flash_kernel_traitsILi256ELi64ELi64ELi4ES3_EELb1ELb0ELb0ELb0ELb1ELb0ELb0ELb1EEEvNS_16Flash_fwd_paramsE:
	.zero		816


//--------------------- .nv.constant0._ZN5flash24flash_fwd_splitkv_kernelI23Flash_fwd_kernel_traitsILi256ELi64ELi64ELi4ELb0ELb0EN7cutlass6half_tE19Flash_kernel_traitsILi256ELi64ELi64ELi4ES3_EELb1ELb0ELb0ELb0ELb1ELb1ELb0ELb1EEEvNS_16Flash_fwd_paramsE --------------------------
	.section	.nv.constant0._ZN5flash24flash_fwd_splitkv_kernelI23Flash_fwd_kernel_traitsILi256ELi64ELi64ELi4ELb0ELb0EN7cutlass6half_tE19Flash_kernel_traitsILi256ELi64ELi64ELi4ES3_EELb1ELb0ELb0ELb0ELb1ELb1ELb0ELb1EEEvNS_16Flash_fwd_paramsE,"a",@progbits
	.sectionflags	@""
	.align	4
.nv.constant0._ZN5flash24flash_fwd_splitkv_kernelI23Flash_fwd_kernel_traitsILi256ELi64ELi64ELi4ELb0ELb0EN7cutlass6half_tE19Flash_kernel_traitsILi256ELi64ELi64ELi4ES3_EELb1ELb0ELb0ELb0ELb1ELb1ELb0ELb1EEEvNS_16Flash_fwd_paramsE:
	.zero		816


//--------------------- .nv.constant0._ZN5flash24flash_fwd_splitkv_kernelI23Flash_fwd_kernel_traitsILi256ELi64ELi64ELi4ELb0ELb0EN7cutlass6half_tE19Flash_kernel_traitsILi256ELi64ELi64ELi4ES3_EELb1ELb0ELb1ELb0ELb0ELb0ELb0ELb1EEEvNS_16Flash_fwd_paramsE --------------------------
	.section	.nv.constant0._ZN5flash24flash_fwd_splitkv_kernelI23Flash_fwd_kernel_traitsILi256ELi64ELi64ELi4ELb0ELb0EN7cutlass6half_tE19Flash_kernel_traitsILi256ELi64ELi64ELi4ES3_EELb1ELb0ELb1ELb0ELb0ELb0ELb0ELb1EEEvNS_16Flash_fwd_paramsE,"a",@progbits
	.sectionflags	@""
	.align	4
.nv.constant0._ZN5flash24flash_fwd_splitkv_kernelI23Flash_fwd_kernel_traitsILi256ELi64ELi64ELi4ELb0ELb0EN7cutlass6half_tE19Flash_kernel_traitsILi256ELi64ELi64ELi4ES3_EELb1ELb0ELb1ELb0ELb0ELb0ELb0ELb1EEEvNS_16Flash_fwd_paramsE:
	.zero		816


//--------------------- .nv.constant0._ZN5flash24flash_fwd_splitkv_kernelI23Flash_fwd_kernel_traitsILi256ELi64ELi64ELi4ELb0ELb0EN7cutlass6half_tE19Flash_kernel_traitsILi256ELi64ELi64ELi4ES3_EELb1ELb0ELb1ELb0ELb0ELb1ELb0ELb1EEEvNS_16Flash_fwd_paramsE --------------------------
	.section	.nv.constant0._ZN5flash24flash_fwd_splitkv_kernelI23Flash_fwd_kernel_traitsILi256ELi64ELi64ELi4ELb0ELb0EN7cutlass6half_tE19Flash_kernel_traitsILi256ELi64ELi64ELi4ES3_EELb1ELb0ELb1ELb0ELb0ELb1ELb0ELb1EEEvNS_16Flash_fwd_paramsE,"a",@progbits
	.sectionflags	@""
	.align	4
.nv.constant0._ZN5flash24flash_fwd_splitkv_kernelI23Flash_fwd_kernel_traitsILi256ELi64ELi64ELi4ELb0ELb0EN7cutlass6half_tE19Flash_kernel_traitsILi256ELi64ELi64ELi4ES3_EELb1ELb0ELb1ELb0ELb0ELb1ELb0ELb1EEEvNS_16Flash_fwd_paramsE:
	.zero		816


//--------------------- .nv.constant0._ZN5flash24flash_fwd_splitkv_kernelI23Flash_fwd_kernel_traitsILi256ELi64ELi64ELi4ELb0ELb0EN7cutlass6half_tE19Flash_kernel_traitsILi256ELi64ELi64ELi4ES3_EELb1ELb0ELb0ELb0ELb1ELb0ELb1ELb0EEEvNS_16Flash_fwd_paramsE --------------------------
	.section	.nv.constant0._ZN5flash24flash_fwd_splitkv_kernelI23Flash_fwd_kernel_traitsILi256ELi64ELi64ELi4ELb0ELb0EN7cutlass6half_tE19Flash_kernel_traitsILi256ELi64ELi64ELi4ES3_EELb1ELb0ELb0ELb0ELb1ELb0ELb1ELb0EEEvNS_16Flash_fwd_paramsE,"a",@progbits
	.sectionflags	@""
	.align	4
.nv.constant0._ZN5flash24flash_fwd_splitkv_kernelI23Flash_fwd_kernel_traitsILi256ELi64ELi64ELi4ELb0ELb0EN7cutlass6half_tE19Flash_kernel_traitsILi256ELi64ELi64ELi4ES3_EELb1ELb0ELb0ELb0ELb1ELb0ELb1ELb0EEEvNS_16Flash_fwd_paramsE:
	.zero		816


//--------------------- .nv.constant0._ZN5flash24flash_fwd_splitkv_kernelI23Flash_fwd_kernel_traitsILi256ELi64ELi64ELi4ELb0ELb0EN7cutlass6half_tE19Flash_kernel_traitsILi256ELi64ELi64ELi4ES3_EELb1ELb0ELb0ELb0ELb1ELb1ELb1ELb0EEEvNS_16Flash_fwd_paramsE --------------------------
	.section	.nv.constant0._ZN5flash24flash_fwd_splitkv_kernelI23Flash_fwd_kernel_traitsILi256ELi64ELi64ELi4ELb0ELb0EN7cutlass6half_tE19Flash_kernel_traitsILi256ELi64ELi64ELi4ES3_EELb1ELb0ELb0ELb0ELb1ELb1ELb1ELb0EEEvNS_16Flash_fwd_paramsE,"a",@progbits
	.sectionflags	@""
	.align	4
.nv.constant0._ZN5flash24flash_fwd_splitkv_kernelI23Flash_fwd_kernel_traitsILi256ELi64ELi64ELi4ELb0ELb0EN7cutlass6half_tE19Flash_kernel_traitsILi256ELi64ELi64ELi4ES3_EELb1ELb0ELb0ELb0ELb1ELb1ELb1ELb0EEEvNS_16Flash_fwd_paramsE:
	.zero		816


//--------------------- .nv.constant0._ZN5flash24flash_fwd_splitkv_kernelI23Flash_fwd_kernel_traitsILi256ELi64ELi64ELi4ELb0ELb0EN7cutlass6half_tE19Flash_kernel_traitsILi256ELi64ELi64ELi4ES3_EELb1ELb0ELb1ELb0ELb0ELb0ELb1ELb0EEEvNS_16Flash_fwd_paramsE --------------------------
	.section	.nv.constant0._ZN5flash24flash_fwd_splitkv_kernelI23Flash_fwd_kernel_traitsILi256ELi64ELi64ELi4ELb0ELb0EN7cutlass6half_tE19Flash_kernel_traitsILi256ELi64ELi64ELi4ES3_EELb1ELb0ELb1ELb0ELb0ELb0ELb1ELb0EEEvNS_16Flash_fwd_paramsE,"a",@progbits
	.sectionflags	@""
	.align	4
.nv.constant0._ZN5flash24flash_fwd_splitkv_kernelI23Flash_fwd_kernel_traitsILi256ELi64ELi64ELi4ELb0ELb0EN7cutlass6half_tE19Flash_kernel_traitsILi256ELi64ELi64ELi4ES3_EELb1ELb0ELb1ELb0ELb0ELb0ELb1ELb0EEEvNS_16Flash_fwd_paramsE:
	.zero		816


//--------------------- .nv.constant0._ZN5flash24flash_fwd_splitkv_kernelI23Flash_fwd_kernel_traitsILi256ELi64ELi64ELi4ELb0ELb0EN7cutlass6half_tE19Flash_kernel_traitsILi256ELi64ELi64ELi4ES3_EELb1ELb0ELb1ELb0ELb0ELb1ELb1ELb0EEEvNS_16Flash_fwd_paramsE --------------------------
	.section	.nv.constant0._ZN5flash24flash_fwd_splitkv_kernelI23Flash_fwd_kernel_traitsILi256ELi64ELi64ELi4ELb0ELb0EN7cutlass6half_tE19Flash_kernel_traitsILi256ELi64ELi64ELi4ES3_EELb1ELb0ELb1ELb0ELb0ELb1ELb1ELb0EEEvNS_16Flash_fwd_paramsE,"a",@progbits
	.sectionflags	@""
	.align	4
.nv.constant0._ZN5flash24flash_fwd_splitkv_kernelI23Flash_fwd_kernel_traitsILi256ELi64ELi64ELi4ELb0ELb0EN7cutlass6half_tE19Flash_kernel_traitsILi256ELi64ELi64ELi4ES3_EELb1ELb0ELb1ELb0ELb0ELb1ELb1ELb0EEEvNS_16Flash_fwd_paramsE:
	.zero		816


//--------------------- .nv.constant0._ZN5flash24flash_fwd_splitkv_kernelI23Flash_fwd_kernel_traitsILi256ELi64ELi64ELi4ELb0ELb0EN7cutlass6half_tE19Flash_kernel_traitsILi256ELi64ELi64ELi4ES3_EELb1ELb0ELb0ELb0ELb1ELb0ELb1ELb1EEEvNS_16Flash_fwd_paramsE --------------------------
	.section	.nv.constant0._ZN5flash24flash_fwd_splitkv_kernelI23Flash_fwd_kernel_traitsILi256ELi64ELi64ELi4ELb0ELb0EN7cutlass6half_tE19Flash_kernel_traitsILi256ELi64ELi64ELi4ES3_EELb1ELb0ELb0ELb0ELb1ELb0ELb1ELb1EEEvNS_16Flash_fwd_paramsE,"a",@progbits
	.sectionflags	@""
	.align	4
.nv.constant0._ZN5flash24flash_fwd_splitkv_kernelI23Flash_fwd_kernel_traitsILi256ELi64ELi64ELi4ELb0ELb0EN7cutlass6half_tE19Flash_kernel_traitsILi256ELi64ELi64ELi4ES3_EELb1ELb0ELb0ELb0ELb1ELb0ELb1ELb1EEEvNS_16Flash_fwd_paramsE:
	.zero		816


//--------------------- .nv.constant0._ZN5flash24flash_fwd_splitkv_kernelI23Flash_fwd_kernel_traitsILi256ELi64ELi64ELi4ELb0ELb0EN7cutlass6half_tE19Flash_kernel_traitsILi256ELi64ELi64ELi4ES3_EELb1ELb0ELb0ELb0ELb1ELb1ELb1ELb1EEEvNS_16Flash_fwd_paramsE --------------------------
	.section	.nv.constant0._ZN5flash24flash_fwd_splitkv_kernelI23Flash_fwd_kernel_traitsILi256ELi64ELi64ELi4ELb0ELb0EN7cutlass6half_tE19Flash_kernel_traitsILi256ELi64ELi64ELi4ES3_EELb1ELb0ELb0ELb0ELb1ELb1ELb1ELb1EEEvNS_16Flash_fwd_paramsE,"a",@progbits
	.sectionflags	@""
	.align	4
.nv.constant0._ZN5flash24flash_fwd_splitkv_kernelI23Flash_fwd_kernel_traitsILi256ELi64ELi64ELi4ELb0ELb0EN7cutlass6half_tE19Flash_kernel_traitsILi256ELi64ELi64ELi4ES3_EELb1ELb0ELb0ELb0ELb1ELb1ELb1ELb1EEEvNS_16Flash_fwd_paramsE:
	.zero		816


//--------------------- .nv.constant0._ZN5flash24flash_fwd_splitkv_kernelI23Flash_fwd_kernel_traitsILi256ELi64ELi64ELi4ELb0ELb0EN7cutlass6half_tE19Flash_kernel_traitsILi256ELi64ELi64ELi4ES3_EELb1ELb0ELb1ELb0ELb0ELb0ELb1ELb1EEEvNS_16Flash_fwd_paramsE --------------------------
	.section	.nv.constant0._ZN5flash24flash_fwd_splitkv_kernelI23Flash_fwd_kernel_traitsILi256ELi64ELi64ELi4ELb0ELb0EN7cutlass6half_tE19Flash_kernel_traitsILi256ELi64ELi64ELi4ES3_EELb1ELb0ELb1ELb0ELb0ELb0ELb1ELb1EEEvNS_16Flash_fwd_paramsE,"a",@progbits
	.sectionflags	@""
	.align	4
.nv.constant0._ZN5flash24flash_fwd_splitkv_kernelI23Flash_fwd_kernel_traitsILi256ELi64ELi64ELi4ELb0ELb0EN7cutlass6half_tE19Flash_kernel_traitsILi256ELi64ELi64ELi4ES3_EELb1ELb0ELb1ELb0ELb0ELb0ELb1ELb1EEEvNS_16Flash_fwd_paramsE:
	.zero		816


//--------------------- .nv.constant0._ZN5flash24flash_fwd_splitkv_kernelI23Flash_fwd_kernel_traitsILi256ELi64ELi64ELi4ELb0ELb0EN7cutlass6half_tE19Flash_kernel_traitsILi256ELi64ELi64ELi4ES3_EELb1ELb0ELb1ELb0ELb0ELb1ELb1ELb1EEEvNS_16Flash_fwd_paramsE --------------------------
	.section	.nv.constant0._ZN5flash24flash_fwd_splitkv_kernelI23Flash_fwd_kernel_traitsILi256ELi64ELi64ELi4ELb0ELb0EN7cutlass6half_tE19Flash_kernel_traitsILi256ELi64ELi64ELi4ES3_EELb1ELb0ELb1ELb0ELb0ELb1ELb1ELb1EEEvNS_16Flash_fwd_paramsE,"a",@progbits
	.sectionflags	@""
	.align	4
.nv.constant0._ZN5flash24flash_fwd_splitkv_kernelI23Flash_fwd_kernel_traitsILi256ELi64ELi64ELi4ELb0ELb0EN7cutlass6half_tE19Flash_kernel_traitsILi256ELi64ELi64ELi4ES3_EELb1ELb0ELb1ELb0ELb0ELb1ELb1ELb1EEEvNS_16Flash_fwd_paramsE:
	.zero		816


//--------------------- .text._ZN5flash32flash_fwd_splitkv_combine_kernelI23Flash_fwd_kernel_traitsILi256ELi64ELi64ELi4ELb0ELb0EN7cutlass6half_tE19Flash_kernel_traitsILi256ELi64ELi64ELi4ES3_EELi4ELi7ELb0EEEvNS_16Flash_fwd_paramsE --------------------------
	.section	.text._ZN5flash32flash_fwd_splitkv_combine_kernelI23Flash_fwd_kernel_traitsILi256ELi64ELi64ELi4ELb0ELb0EN7cutlass6half_tE19Flash_kernel_traitsILi256ELi64ELi64ELi4ES3_EELi4ELi7ELb0EEEvNS_16Flash_fwd_paramsE,"ax",@progbits
	.sectioninfo	@"SHI_REGISTERS=62"
	.align	128
        .global         _ZN5flash32flash_fwd_splitkv_combine_kernelI23Flash_fwd_kernel_traitsILi256ELi64ELi64ELi4ELb0ELb0EN7cutlass6half_tE19Flash_kernel_traitsILi256ELi64ELi64ELi4ES3_EELi4ELi7ELb0EEEvNS_16Flash_fwd_paramsE
        .type           _ZN5flash32flash_fwd_splitkv_combine_kernelI23Flash_fwd_kernel_traitsILi256ELi64ELi64ELi4ELb0ELb0EN7cutlass6half_tE19Flash_kernel_traitsILi256ELi64ELi64ELi4ES3_EELi4ELi7ELb0EEEvNS_16Flash_fwd_paramsE,@function
        .size           _ZN5flash32flash_fwd_splitkv_combine_kernelI23Flash_fwd_kernel_traitsILi256ELi64ELi64ELi4ELb0ELb0EN7cutlass6half_tE19Flash_kernel_traitsILi256ELi64ELi64ELi4ES3_EELi4ELi7ELb0EEEvNS_16Flash_fwd_paramsE,(.L_x_4783 - _ZN5flash32flash_fwd_splitkv_combine_kernelI23Flash_fwd_kernel_traitsILi256ELi64ELi64ELi4ELb0ELb0EN7cutlass6half_tE19Flash_kernel_traitsILi256ELi64ELi64ELi4ES3_EELi4ELi7ELb0EEEvNS_16Flash_fwd_paramsE)
        .other          _ZN5flash32flash_fwd_splitkv_combine_kernelI23Flash_fwd_kernel_traitsILi256ELi64ELi64ELi4ELb0ELb0EN7cutlass6half_tE19Flash_kernel_traitsILi256ELi64ELi64ELi4ES3_EELi4ELi7ELb0EEEvNS_16Flash_fwd_paramsE,@"STO_CUDA_ENTRY STV_DEFAULT"
_ZN5flash32flash_fwd_splitkv_combine_kernelI23Flash_fwd_kernel_traitsILi256ELi64ELi64ELi4ELb0ELb0EN7cutlass6half_tE19Flash_kernel_traitsILi256ELi64ELi64ELi4ES3_EELi4ELi7ELb0EEEvNS_16Flash_fwd_paramsE:
.text._ZN5flash32flash_fwd_splitkv_combine_kernelI23Flash_fwd_kernel_traitsILi256ELi64ELi64ELi4ELb0ELb0EN7cutlass6half_tE19Flash_kernel_traitsILi256ELi64ELi64ELi4ES3_EELi4ELi7ELb0EEEvNS_16Flash_fwd_paramsE:
[----:B------:R-:W-:Y:S02]  /*0000*/  MOV R1, c[0x0][0x28] ;  /* 0x00000a0000017a02 */ /* 0x000fe40000000f00 */
[----:B------:R-:W-:Y:S01]  /*0010*/  IMAD.MOV.U32 R2, RZ, RZ, c[0x0][0x1c0] ;  /* 0x00007000ff027624 */ /* 0x000fe200078e00ff */
[----:B------:R-:W0:Y:S01]  /*0020*/  S2UR UR7, SR_CTAID.X ;  /* 0x00000000000779c3 */ /* 0x000e220000002500 */
[----:B------:R-:W-:Y:S02]  /*0030*/  IMAD.MOV.U32 R5, RZ, RZ, c[0x0][0x214] ;  /* 0x00008500ff057624 */ /* 0x000fe400078e00ff */
[----:B------:R-:W-:Y:S01]  /*0040*/  IMAD R20, R2, c[0x0][0x210], RZ ;  /* 0x0000840002147a24 */ /* 0x000fe200078e02ff */
[----:B------:R-:W-:Y:S02]  /*0050*/  SHF.R.S32.HI R2, RZ, 0x1f, R2 ;  /* 0x0000001fff027819 */ /* 0x000fe40000011402 */
[----:B------:R-:W-:Y:S01]  /*0060*/  SHF.R.S32.HI R5, RZ, 0x1f, R5 ;  /* 0x0000001fff057819 */ /* 0x000fe20000011405 */
[----:B------:R-:W-:-:S05]  /*0070*/  IMAD R20, R20, c[0x0][0x214], RZ ;  /* 0x0000850014147a24 */ /* 0x000fca00078e02ff */
[----:B------:R-:W-:Y:S02]  /*0080*/  ISETP.LT.U32.AND P0, PT, R20, c[0x0][0x214], PT ;  /* 0x0000850014007a0c */ /* 0x000fe40003f01070 */
[----:B------:R-:W-:-:S04]  /*0090*/  SHF.R.S32.HI R0, RZ, 0x1f, R20 ;  /* 0x0000001fff007819 */ /* 0x000fc80000011414 */
[----:B------:R-:W-:-:S04]  /*00a0*/  ISETP.LT.AND.EX P0, PT, R0, R5, PT, P0 ;  /* 0x000000050000720c */ /* 0x000fc80003f01300 */
[----:B------:R-:W-:Y:S01]  /*00b0*/  SEL R5, R0, R5, P0 ;  /* 0x0000000500057207 */ /* 0x000fe20000000000 */
[----:B0-----:R-:W-:Y:S01]  /*00c0*/  USHF.L.U32 UR7, UR7, 0x2, URZ ;  /* 0x0000000207077899 */ /* 0x001fe2000800063f */
[----:B------:R-:W-:Y:S02]  /*00d0*/  SEL R35, R20, c[0x0][0x214], P0 ;  /* 0x0000850014237a07 */ /* 0x000fe40000000000 */
[----:B------:R-:W-:Y:S01]  /*00e0*/  LOP3.LUT R3, R0, R5, RZ, 0xfc, !PT ;  /* 0x0000000500037212 */ /* 0x000fe200078efcff */
[----:B------:R-:W-:-:S03]  /*00f0*/  USHF.R.S32.HI UR6, URZ, 0x1f, UR7 ;  /* 0x0000001f3f067899 */ /* 0x000fc60008011407 */
[----:B------:R-:W-:-:S13]  /*0100*/  ISETP.NE.U32.AND P1, PT, R3, RZ, PT ;  /* 0x000000ff0300720c */ /* 0x000fda0003f25070 */
[----:B------:R-:W-:Y:S05]  /*0110*/  @!P1 BRA `(.L_x_0) ;  /* 0x0000007000009947 */ /* 0x000fea0003800000 */
[----:B------:R-:W-:Y:S01]  /*0120*/  IMAD.MOV.U32 R18, RZ, RZ, R20 ;  /* 0x000000ffff127224 */ /* 0x000fe200078e0014 */
[----:B------:R-:W-:Y:S01]  /*0130*/  MOV R26, R35 ;  /* 0x00000023001a7202 */ /* 0x000fe20000000f00 */
[----:B------:R-:W-:Y:S01]  /*0140*/  IMAD.MOV.U32 R17, RZ, RZ, R0 ;  /* 0x000000ffff117224 */ /* 0x000fe200078e0000 */
[----:B------:R-:W-:Y:S02]  /*0150*/  MOV R25, R5 ;  /* 0x0000000500197202 */ /* 0x000fe40000000f00 */
[----:B------:R-:W-:Y:S02]  /*0160*/  MOV R24, 0x180 ;  /* 0x0000018000187802 */ /* 0x000fe40000000f00 */
[----:B------:R-:W-:Y:S05]  /*0170*/  CALL.REL.NOINC `($__internal_0_$__cuda_sm20_div_s64) ;  /* 0x0000475000007944 */ /* 0x000fea0003c00000 */
[----:B------:R-:W-:Y:S05]  /*0180*/  BRA `(.L_x_1) ;  /* 0x0000013000007947 */ /* 0x000fea0003800000 */
.L_x_0:
[----:B------:R-:W0:Y:S01]  /*0190*/  I2F.U32.RP R8, R35 ;  /* 0x0000002300087306 */ /* 0x000e220000209000 */
[----:B------:R-:W-:Y:S01]  /*01a0*/  ISETP.NE.U32.AND P0, PT, R35, RZ, PT ;  /* 0x000000ff2300720c */ /* 0x000fe20003f05070 */
[----:B------:R-:W-:-:S06]  /*01b0*/  HFMA2.MMA R23, -RZ, RZ, 0, 0 ;  /* 0x00000000ff177435 */ /* 0x000fcc00000001ff */
[----:B0-----:R-:W0:Y:S02]  /*01c0*/  MUFU.RCP R6, R8 ;  /* 0x0000000800067308 */ /* 0x001e240000001000 */
[----:B0-----:R-:W-:-:S06]  /*01d0*/  IADD3 R6, R6, 0xffffffe, RZ ;  /* 0x0ffffffe06067810 */ /* 0x001fcc0007ffe0ff */
[----:B------:R-:W0:Y:S02]  /*01e0*/  F2I.FTZ.U32.TRUNC.NTZ R7, R6 ;  /* 0x0000000600077305 */ /* 0x000e24000021f000 */
[----:B0-----:R-:W-:Y:S02]  /*01f0*/  IMAD.MOV R3, RZ, RZ, -R7 ;  /* 0x000000ffff037224 */ /* 0x001fe400078e0a07 */
[----:B------:R-:W-:Y:S02]  /*0200*/  IMAD.MOV.U32 R6, RZ, RZ, RZ ;  /* 0x000000ffff067224 */ /* 0x000fe400078e00ff */
[----:B------:R-:W-:-:S04]  /*0210*/  IMAD R3, R3, R35, RZ ;  /* 0x0000002303037224 */ /* 0x000fc800078e02ff */
[----:B------:R-:W-:-:S06]  /*0220*/  IMAD.HI.U32 R3, R7, R3, R6 ;  /* 0x0000000307037227 */ /* 0x000fcc00078e0006 */
[----:B------:R-:W-:-:S05]  /*0230*/  IMAD.HI.U32 R22, R3, R20, RZ ;  /* 0x0000001403167227 */ /* 0x000fca00078e00ff */
[----:B------:R-:W-:-:S05]  /*0240*/  IADD3 R3, -R22, RZ, RZ ;  /* 0x000000ff16037210 */ /* 0x000fca0007ffe1ff */
[----:B------:R-:W-:-:S05]  /*0250*/  IMAD R4, R35, R3, R20 ;  /* 0x0000000323047224 */ /* 0x000fca00078e0214 */
[----:B------:R-:W-:-:S13]  /*0260*/  ISETP.GE.U32.AND P2, PT, R4, R35, PT ;  /* 0x000000230400720c */ /* 0x000fda0003f46070 */
[----:B------:R-:W-:Y:S01]  /*0270*/  @P2 IMAD.IADD R4, R4, 0x1, -R35 ;  /* 0x0000000104042824 */ /* 0x000fe200078e0a23 */
[----:B------:R-:W-:-:S04]  /*0280*/  @P2 IADD3 R22, R22, 0x1, RZ ;  /* 0x0000000116162810 */ /* 0x000fc80007ffe0ff */
[----:B------:R-:W-:-:S13]  /*0290*/  ISETP.GE.U32.AND P1, PT, R4, R35, PT ;  /* 0x000000230400720c */ /* 0x000fda0003f26070 */
[----:B------:R-:W-:Y:S02]  /*02a0*/  @P1 IADD3 R22, R22, 0x1, RZ ;  /* 0x0000000116161810 */ /* 0x000fe40007ffe0ff */
[----:B------:R-:W-:-:S04]  /*02b0*/  @!P0 LOP3.LUT R22, RZ, R35, RZ, 0x33, !PT ;  /* 0x00000023ff168212 */ /* 0x000fc800078e33ff */
.L_x_1:
[----:B------:R-:W-:Y:S01]  /*02c0*/  ISETP.LT.U32.AND P0, PT, R22, c[0x0][0x1c0], PT ;  /* 0x0000700016007a0c */ /* 0x000fe20003f01070 */
[----:B------:R-:W-:Y:S03]  /*02d0*/  BSSY B0, `(.L_x_2) ;  /* 0x0000021000007945 */ /* 0x000fe60003800000 */
[----:B------:R-:W-:-:S04]  /*02e0*/  ISETP.LT.AND.EX P0, PT, R23, R2, PT, P0 ;  /* 0x000000021700720c */ /* 0x000fc80003f01300 */
[C---:B------:R-:W-:Y:S02]  /*02f0*/  SEL R25, R23.reuse, R2, P0 ;  /* 0x0000000217197207 */ /* 0x040fe40000000000 */
[----:B------:R-:W-:Y:S02]  /*0300*/  SEL R26, R22, c[0x0][0x1c0], P0 ;  /* 0x00007000161a7a07 */ /* 0x000fe40000000000 */
[----:B------:R-:W-:-:S04]  /*0310*/  LOP3.LUT R2, R23, R25, RZ, 0xfc, !PT ;  /* 0x0000001917027212 */ /* 0x000fc800078efcff */
[----:B------:R-:W-:-:S13]  /*0320*/  ISETP.NE.U32.AND P1, PT, R2, RZ, PT ;  /* 0x000000ff0200720c */ /* 0x000fda0003f25070 */
[----:B------:R-:W-:Y:S05]  /*0330*/  @!P1 BRA `(.L_x_3) ;  /* 0x0000007000009947 */ /* 0x000fea0003800000 */
[----:B------:R-:W-:Y:S01]  /*0340*/  IMAD.MOV.U32 R18, RZ, RZ, R22 ;  /* 0x000000ffff127224 */ /* 0x000fe200078e0016 */
[----:B------:R-:W-:Y:S02]  /*0350*/  MOV R17, R23 ;  /* 0x0000001700117202 */ /* 0x000fe40000000f00 */
[----:B------:R-:W-:Y:S02]  /*0360*/  MOV R24, 0x380 ;  /* 0x0000038000187802 */ /* 0x000fe40000000f00 */
[----:B------:R-:W-:Y:S05]  /*0370*/  CALL.REL.NOINC `($__internal_0_$__cuda_sm20_div_s64) ;  /* 0x0000455000007944 */ /* 0x000fea0003c00000 */
[----:B------:R-:W-:Y:S02]  /*0380*/  MOV R32, R22 ;  /* 0x0000001600207202 */ /* 0x000fe40000000f00 */
[----:B------:R-:W-:Y:S01]  /*0390*/  MOV R33, R23 ;  /* 0x0000001700217202 */ /* 0x000fe20000000f00 */
[----:B------:R-:W-:Y:S05]  /*03a0*/  BRA `(.L_x_4) ;  /* 0x0000013000007947 */ /* 0x000fea0003800000 */
.L_x_3:
[----:B------:R-:W0:Y:S01]  /*03b0*/  I2F.U32.RP R6, R26 ;  /* 0x0000001a00067306 */ /* 0x000e220000209000 */
[----:B------:R-:W-:Y:S01]  /*03c0*/  ISETP.NE.U32.AND P0, PT, R26, RZ, PT ;  /* 0x000000ff1a00720c */ /* 0x000fe20003f05070 */
[----:B------:R-:W-:-:S06]  /*03d0*/  HFMA2.MMA R33, -RZ, RZ, 0, 0 ;  /* 0x00000000ff217435 */ /* 0x000fcc00000001ff */
[----:B0-----:R-:W0:Y:S02]  /*03e0*/  MUFU.RCP R4, R6 ;  /* 0x0000000600047308 */ /* 0x001e240000001000 */
[----:B0-----:R-:W-:-:S06]  /*03f0*/  IADD3 R4, R4, 0xffffffe, RZ ;  /* 0x0ffffffe04047810 */ /* 0x001fcc0007ffe0ff */
[----:B------:R-:W0:Y:S02]  /*0400*/  F2I.FTZ.U32.TRUNC.NTZ R3, R4 ;  /* 0x0000000400037305 */ /* 0x000e24000021f000 */
[----:B0-----:R-:W-:-:S04]  /*0410*/  IMAD.MOV R2, RZ, RZ, -R3 ;  /* 0x000000ffff027224 */ /* 0x001fc800078e0a03 */
[----:B------:R-:W-:Y:S02]  /*0420*/  IMAD R7, R2, R26, RZ ;  /* 0x0000001a02077224 */ /* 0x000fe400078e02ff */
[----:B------:R-:W-:-:S04]  /*0430*/  IMAD.MOV.U32 R2, RZ, RZ, RZ ;  /* 0x000000ffff027224 */ /* 0x000fc800078e00ff */
        /* <DEDUP_REMOVED lines=9> */
[----:B------:R-:W-:Y:S02]  /*04d0*/  @!P0 LOP3.LUT R32, RZ, R26, RZ, 0x33, !PT ;  /* 0x0000001aff208212 */ /* 0x000fe400078e33ff */
.L_x_4:
[----:B------:R-:W-:Y:S05]  /*04e0*/  BSYNC B0 ;  /* 0x0000000000007941 */ /* 0x000fea0003800000 */
.L_x_2:
[----:B------:R-:W-:Y:S01]  /*04f0*/  IABS R4, c[0x0][0x214] ;  /* 0x0000850000047a13 */ /* 0x000fe20000000000 */
[----:B------:R-:W-:Y:S01]  /*0500*/  ULDC UR4, c[0x0][0x214] ;  /* 0x0000850000047ab9 */ /* 0x000fe20000000800 */
[----:B------:R-:W-:Y:S01]  /*0510*/  BSSY B0, `(.L_x_5) ;  /* 0x000004a000007945 */ /* 0x000fe20003800000 */
[----:B------:R-:W-:Y:S01]  /*0520*/  UIADD3 UR8, UR4, -0x1, URZ ;  /* 0xffffffff04087890 */ /* 0x000fe2000fffe03f */
[----:B------:R-:W0:Y:S01]  /*0530*/  I2F.RP R6, R4 ;  /* 0x0000000400067306 */ /* 0x000e220000209400 */
[----:B------:R-:W-:Y:S02]  /*0540*/  UISETP.LT.AND UP0, UPT, URZ, UR4, UPT ;  /* 0x000000043f00728c */ /* 0x000fe4000bf01270 */
[----:B------:R-:W-:Y:S02]  /*0550*/  USHF.R.S32.HI UR5, URZ, 0x1f, UR4 ;  /* 0x0000001f3f057899 */ /* 0x000fe40008011404 */
[----:B------:R-:W-:Y:S01]  /*0560*/  IADD3 R7, R4, UR8, RZ ;  /* 0x0000000804077c10 */ /* 0x000fe2000fffe0ff */
[----:B------:R-:W-:-:S03]  /*0570*/  ULEA.HI.SX32 UR4, UR4, 0x1, 0x1 ;  /* 0x0000000104047891 */ /* 0x000fc6000f8f0a3f */
[----:B------:R-:W-:-:S03]  /*0580*/  IABS R2, R7 ;  /* 0x0000000700027213 */ /* 0x000fc60000000000 */
[----:B------:R-:W-:Y:S01]  /*0590*/  @!UP0 UIADD3 UR4, UR5, URZ, URZ ;  /* 0x0000003f05048290 */ /* 0x000fe2000fffe03f */
[----:B0-----:R-:W0:Y:S02]  /*05a0*/  MUFU.RCP R8, R6 ;  /* 0x0000000600087308 */ /* 0x001e240000001000 */
[----:B0-----:R-:W-:Y:S01]  /*05b0*/  IADD3 R8, R8, 0xffffffe, RZ ;  /* 0x0ffffffe08087810 */ /* 0x001fe20007ffe0ff */
[----:B------:R-:W-:-:S05]  /*05c0*/  IMAD.MOV.U32 R6, RZ, RZ, R2 ;  /* 0x000000ffff067224 */ /* 0x000fca00078e0002 */
[----:B------:R-:W0:Y:S02]  /*05d0*/  F2I.FTZ.U32.TRUNC.NTZ R9, R8 ;  /* 0x0000000800097305 */ /* 0x000e24000021f000 */
[----:B0-----:R-:W-:Y:S02]  /*05e0*/  IMAD.MOV R3, RZ, RZ, -R9 ;  /* 0x000000ffff037224 */ /* 0x001fe400078e0a09 */
[----:B------:R-:W-:Y:S02]  /*05f0*/  IMAD.MOV.U32 R8, RZ, RZ, RZ ;  /* 0x000000ffff087224 */ /* 0x000fe400078e00ff */
[----:B------:R-:W-:-:S04]  /*0600*/  IMAD R3, R3, R4, RZ ;  /* 0x0000000403037224 */ /* 0x000fc800078e02ff */
[----:B------:R-:W-:-:S06]  /*0610*/  IMAD.HI.U32 R3, R9, R3, R8 ;  /* 0x0000000309037227 */ /* 0x000fcc00078e0008 */
[----:B------:R-:W-:-:S04]  /*0620*/  IMAD.HI.U32 R2, R3, R6, RZ ;  /* 0x0000000603027227 */ /* 0x000fc800078e00ff */
[----:B------:R-:W-:-:S04]  /*0630*/  IMAD.MOV R3, RZ, RZ, -R2 ;  /* 0x000000ffff037224 */ /* 0x000fc800078e0a02 */
[----:B------:R-:W-:-:S05]  /*0640*/  IMAD R3, R4, R3, R6 ;  /* 0x0000000304037224 */ /* 0x000fca00078e0206 */
[----:B------:R-:W-:-:S13]  /*0650*/  ISETP.GT.U32.AND P1, PT, R4, R3, PT ;  /* 0x000000030400720c */ /* 0x000fda0003f24070 */
[----:B------:R-:W-:Y:S01]  /*0660*/  @!P1 IMAD.IADD R3, R3, 0x1, -R4 ;  /* 0x0000000103039824 */ /* 0x000fe200078e0a04 */
[----:B------:R-:W-:Y:S02]  /*0670*/  @!P1 IADD3 R2, R2, 0x1, RZ ;  /* 0x0000000102029810 */ /* 0x000fe40007ffe0ff */
[----:B------:R-:W-:Y:S02]  /*0680*/  ISETP.NE.AND P1, PT, RZ, c[0x0][0x214], PT ;  /* 0x00008500ff007a0c */ /* 0x000fe40003f25270 */
[-C--:B------:R-:W-:Y:S02]  /*0690*/  ISETP.GE.U32.AND P2, PT, R3, R4.reuse, PT ;  /* 0x000000040300720c */ /* 0x080fe40003f46070 */
[C---:B------:R-:W-:Y:S02]  /*06a0*/  LOP3.LUT R3, R7.reuse, R4, RZ, 0x3c, !PT ;  /* 0x0000000407037212 */ /* 0x040fe400078e3cff */
[----:B------:R-:W-:Y:S02]  /*06b0*/  LOP3.LUT R7, R7, c[0x0][0x214], RZ, 0x3c, !PT ;  /* 0x0000850007077a12 */ /* 0x000fe400078e3cff */
[----:B------:R-:W-:-:S07]  /*06c0*/  ISETP.GE.AND P0, PT, R3, RZ, PT ;  /* 0x000000ff0300720c */ /* 0x000fce0003f06270 */
[----:B------:R-:W-:Y:S02]  /*06d0*/  @P2 IADD3 R2, R2, 0x1, RZ ;  /* 0x0000000102022810 */ /* 0x000fe40007ffe0ff */
[----:B------:R-:W-:-:S03]  /*06e0*/  ISETP.NE.AND P2, PT, RZ, c[0x0][0x214], PT ;  /* 0x00008500ff007a0c */ /* 0x000fc60003f45270 */
[--C-:B------:R-:W-:Y:S02]  /*06f0*/  IMAD.MOV.U32 R9, RZ, RZ, R2.reuse ;  /* 0x000000ffff097224 */ /* 0x100fe400078e0002 */
[----:B------:R-:W-:Y:S02]  /*0700*/  IMAD.MOV.U32 R3, RZ, RZ, R2 ;  /* 0x000000ffff037224 */ /* 0x000fe400078e0002 */
[----:B------:R-:W-:Y:S01]  /*0710*/  @!P0 IMAD.MOV R9, RZ, RZ, -R9 ;  /* 0x000000ffff098224 */ /* 0x000fe200078e0a09 */
[----:B------:R-:W-:Y:S02]  /*0720*/  @!P1 LOP3.LUT R9, RZ, R4, RZ, 0x33, !PT ;  /* 0x00000004ff099212 */ /* 0x000fe400078e33ff */
[----:B------:R-:W-:Y:S02]  /*0730*/  ISETP.GE.AND P1, PT, R7, RZ, PT ;  /* 0x000000ff0700720c */ /* 0x000fe40003f26270 */
[----:B------:R-:W-:Y:S02]  /*0740*/  ISETP.LT.U32.AND P0, PT, R26, R9, PT ;  /* 0x000000091a00720c */ /* 0x000fe40003f01070 */
[----:B------:R-:W-:-:S04]  /*0750*/  SHF.R.S32.HI R4, RZ, 0x1f, R9 ;  /* 0x0000001fff047819 */ /* 0x000fc80000011409 */
[----:B------:R-:W-:-:S04]  /*0760*/  ISETP.LT.AND.EX P0, PT, R25, R4, PT, P0 ;  /* 0x000000041900720c */ /* 0x000fc80003f01300 */
[C---:B------:R-:W-:Y:S01]  /*0770*/  SEL R15, R25.reuse, R4, P0 ;  /* 0x00000004190f7207 */ /* 0x040fe20000000000 */
[----:B------:R-:W-:Y:S01]  /*0780*/  @!P1 IMAD.MOV R3, RZ, RZ, -R3 ;  /* 0x000000ffff039224 */ /* 0x000fe200078e0a03 */
[----:B------:R-:W-:Y:S02]  /*0790*/  @!P2 LOP3.LUT R3, RZ, c[0x0][0x214], RZ, 0x33, !PT ;  /* 0x00008500ff03aa12 */ /* 0x000fe400078e33ff */
[----:B------:R-:W-:Y:S02]  /*07a0*/  LOP3.LUT R2, R25, R15, RZ, 0xfc, !PT ;  /* 0x0000000f19027212 */ /* 0x000fe400078efcff */
[----:B------:R-:W-:Y:S01]  /*07b0*/  SEL R16, R26, R9, P0 ;  /* 0x000000091a107207 */ /* 0x000fe20000000000 */
[----:B------:R-:W-:Y:S01]  /*07c0*/  IMAD R3, R3, UR4, RZ ;  /* 0x0000000403037c24 */ /* 0x000fe2000f8e02ff */
        /* <DEDUP_REMOVED lines=8> */
[----:B------:R-:W-:Y:S02]  /*0850*/  MOV R8, R22 ;  /* 0x0000001600087202 */ /* 0x000fe40000000f00 */
[----:B------:R-:W-:Y:S01]  /*0860*/  MOV R9, R23 ;  /* 0x0000001700097202 */ /* 0x000fe20000000f00 */
[----:B------:R-:W-:Y:S05]  /*0870*/  BRA `(.L_x_7) ;  /* 0x0000013000007947 */ /* 0x000fea0003800000 */
.L_x_6:
[----:B------:R-:W0:Y:S01]  /*0880*/  I2F.U32.RP R4, R16 ;  /* 0x0000001000047306 */ /* 0x000e220000209000 */
[----:B------:R-:W-:-:S07]  /*0890*/  ISETP.NE.U32.AND P0, PT, R16, RZ, PT ;  /* 0x000000ff1000720c */ /* 0x000fce0003f05070 */
[----:B0-----:R-:W0:Y:S02]  /*08a0*/  MUFU.RCP R6, R4 ;  /* 0x0000000400067308 */ /* 0x001e240000001000 */
[----:B0-----:R-:W-:-:S06]  /*08b0*/  IADD3 R6, R6, 0xffffffe, RZ ;  /* 0x0ffffffe06067810 */ /* 0x001fcc0007ffe0ff */
[----:B------:R-:W0:Y:S02]  /*08c0*/  F2I.FTZ.U32.TRUNC.NTZ R7, R6 ;  /* 0x0000000600077305 */ /* 0x000e24000021f000 */
[----:B0-----:R-:W-:Y:S02]  /*08d0*/  IMAD.MOV R2, RZ, RZ, -R7 ;  /* 0x000000ffff027224 */ /* 0x001fe400078e0a07 */
[----:B------:R-:W-:Y:S02]  /*08e0*/  IMAD.MOV.U32 R6, RZ, RZ, RZ ;  /* 0x000000ffff067224 */ /* 0x000fe400078e00ff */
[----:B------:R-:W-:-:S04]  /*08f0*/  IMAD R9, R2, R16, RZ ;  /* 0x0000001002097224 */ /* 0x000fc800078e02ff */
[----:B------:R-:W-:-:S06]  /*0900*/  IMAD.HI.U32 R9, R7, R9, R6 ;  /* 0x0000000907097227 */ /* 0x000fcc00078e0006 */
[----:B------:R-:W-:Y:S01]  /*0910*/  IMAD.HI.U32 R8, R9, R26, RZ ;  /* 0x0000001a09087227 */ /* 0x000fe200078e00ff */
[----:B------:R-:W-:-:S04]  /*0920*/  HFMA2.MMA R9, -RZ, RZ, 0, 0 ;  /* 0x00000000ff097435 */ /* 0x000fc800000001ff */
        /* <DEDUP_REMOVED lines=8> */
.L_x_7:
[----:B------:R-:W-:Y:S05]  /*09b0*/  BSYNC B0 ;  /* 0x0000000000007941 */ /* 0x000fea0003800000 */
.L_x_5:
[----:B------:R-:W-:Y:S01]  /*09c0*/  IMAD.MOV.U32 R6, RZ, RZ, c[0x0][0x1c0] ;  /* 0x00007000ff067624 */ /* 0x000fe200078e00ff */
[----:B------:R-:W-:Y:S01]  /*09d0*/  IABS R19, R3 ;  /* 0x0000000300137213 */ /* 0x000fe20000000000 */
[----:B------:R-:W0:Y:S01]  /*09e0*/  S2R R38, SR_TID.X ;  /* 0x0000000000267919 */ /* 0x000e220000002100 */
[----:B------:R-:W-:Y:S01]  /*09f0*/  IABS R14, c[0x0][0x214] ;  /* 0x00008500000e7a13 */ /* 0x000fe20000000000 */
[C---:B------:R-:W-:Y:S01]  /*0a00*/  IMAD R2, R6.reuse, c[0x0][0x214], RZ ;  /* 0x0000850006027a24 */ /* 0x040fe200078e02ff */
[----:B------:R-:W1:Y:S01]  /*0a10*/  I2F.RP R22, R19 ;  /* 0x0000001300167306 */ /* 0x000e620000209400 */
[----:B------:R-:W-:Y:S01]  /*0a20*/  IADD3 R6, R6, -0x1, RZ ;  /* 0xffffffff06067810 */ /* 0x000fe20007ffe0ff */
[----:B------:R-:W-:Y:S01]  /*0a30*/  BSSY B0, `(.L_x_8) ;  /* 0x0000074000007945 */ /* 0x000fe20003800000 */
[----:B------:R-:W-:-:S02]  /*0a40*/  ISETP.NE.AND P5, PT, R3, RZ, PT ;  /* 0x000000ff0300720c */ /* 0x000fc40003fa5270 */
[----:B------:R-:W-:-:S03]  /*0a50*/  IABS R17, R2 ;  /* 0x0000000200117213 */ /* 0x000fc60000000000 */
[----:B------:R-:W-:Y:S08]  /*0a60*/  I2F.RP R7, R14 ;  /* 0x0000000e00077306 */ /* 0x000ff00000209400 */
[----:B------:R-:W2:Y:S08]  /*0a70*/  I2F.RP R21, R17 ;  /* 0x0000001100157306 */ /* 0x000eb00000209400 */
[----:B-1----:R-:W1:Y:S08]  /*0a80*/  MUFU.RCP R4, R22 ;  /* 0x0000001600047308 */ /* 0x002e700000001000 */
[----:B--2---:R-:W2:Y:S01]  /*0a90*/  MUFU.RCP R10, R21 ;  /* 0x00000015000a7308 */ /* 0x004ea20000001000 */
[----:B-1----:R-:W-:-:S07]  /*0aa0*/  IADD3 R12, R4, 0xffffffe, RZ ;  /* 0x0ffffffe040c7810 */ /* 0x002fce0007ffe0ff */
[----:B------:R-:W1:Y:S01]  /*0ab0*/  MUFU.RCP R24, R7 ;  /* 0x0000000700187308 */ /* 0x000e620000001000 */
[----:B------:R-:W-:Y:S02]  /*0ac0*/  IADD3 R22, R17, UR8, RZ ;  /* 0x0000000811167c10 */ /* 0x000fe4000fffe0ff */
[----:B--2---:R-:W-:-:S05]  /*0ad0*/  IADD3 R10, R10, 0xffffffe, RZ ;  /* 0x0ffffffe0a0a7810 */ /* 0x004fca0007ffe0ff */
[----:B------:R-:W2:Y:S08]  /*0ae0*/  F2I.FTZ.U32.TRUNC.NTZ R13, R12 ;  /* 0x0000000c000d7305 */ /* 0x000eb0000021f000 */
[----:B------:R-:W3:Y:S01]  /*0af0*/  F2I.FTZ.U32.TRUNC.NTZ R11, R10 ;  /* 0x0000000a000b7305 */ /* 0x000ee2000021f000 */
[----:B-1----:R-:W-:Y:S01]  /*0b00*/  IADD3 R24, R24, 0xffffffe, RZ ;  /* 0x0ffffffe18187810 */ /* 0x002fe20007ffe0ff */
[----:B--2---:R-:W-:-:S06]  /*0b10*/  IMAD.MOV R4, RZ, RZ, -R13 ;  /* 0x000000ffff047224 */ /* 0x004fcc00078e0a0d */
[----:B------:R-:W1:Y:S01]  /*0b20*/  F2I.FTZ.U32.TRUNC.NTZ R25, R24 ;  /* 0x0000001800197305 */ /* 0x000e62000021f000 */
[----:B------:R-:W-:Y:S02]  /*0b30*/  IMAD.MOV.U32 R12, RZ, RZ, RZ ;  /* 0x000000ffff0c7224 */ /* 0x000fe400078e00ff */
[----:B------:R-:W-:Y:S02]  /*0b40*/  IMAD R21, R4, R19, RZ ;  /* 0x0000001304157224 */ /* 0x000fe400078e02ff */
[----:B------:R-:W-:Y:S02]  /*0b50*/  IMAD.IADD R4, R6, 0x1, R19 ;  /* 0x0000000106047824 */ /* 0x000fe400078e0213 */
[----:B---3--:R-:W-:Y:S02]  /*0b60*/  IMAD.MOV R18, RZ, RZ, -R11 ;  /* 0x000000ffff127224 */ /* 0x008fe400078e0a0b */
[----:B------:R-:W-:Y:S02]  /*0b70*/  IMAD.MOV.U32 R10, RZ, RZ, RZ ;  /* 0x000000ffff0a7224 */ /* 0x000fe400078e00ff */
[----:B------:R-:W-:-:S02]  /*0b80*/  IMAD R18, R18, R17, RZ ;  /* 0x0000001112127224 */ /* 0x000fc400078e02ff */
[----:B------:R-:W-:Y:S01]  /*0b90*/  IMAD.HI.U32 R21, R13, R21, R12 ;  /* 0x000000150d157227 */ /* 0x000fe200078e000c */
[----:B------:R-:W-:Y:S02]  /*0ba0*/  IABS R13, R22 ;  /* 0x00000016000d7213 */ /* 0x000fe40000000000 */
[----:B------:R-:W-:Y:S01]  /*0bb0*/  IABS R12, R4 ;  /* 0x00000004000c7213 */ /* 0x000fe20000000000 */
[----:B------:R-:W-:Y:S01]  /*0bc0*/  IMAD.HI.U32 R18, R11, R18, R10 ;  /* 0x000000120b127227 */ /* 0x000fe200078e000a */
[----:B------:R-:W-:Y:S02]  /*0bd0*/  IABS R10, R2 ;  /* 0x00000002000a7213 */ /* 0x000fe40000000000 */
[----:B------:R-:W-:Y:S01]  /*0be0*/  IABS R11, R3 ;  /* 0x00000003000b7213 */ /* 0x000fe20000000000 */
[----:B-1----:R-:W-:Y:S02]  /*0bf0*/  IMAD.MOV R7, RZ, RZ, -R25 ;  /* 0x000000ffff077224 */ /* 0x002fe400078e0a19 */
[----:B------:R-:W-:-:S02]  /*0c00*/  IMAD.MOV R10, RZ, RZ, -R10 ;  /* 0x000000ffff0a7224 */ /* 0x000fc400078e0a0a */
[----:B------:R-:W-:-:S04]  /*0c10*/  IMAD.HI.U32 R18, R18, R13, RZ ;  /* 0x0000000d12127227 */ /* 0x000fc800078e00ff */
[----:B------:R-:W-:Y:S02]  /*0c20*/  IMAD R10, R18, R10, R13 ;  /* 0x0000000a120a7224 */ /* 0x000fe400078e020d */
[----:B------:R-:W-:Y:S02]  /*0c30*/  IMAD.MOV R11, RZ, RZ, -R11 ;  /* 0x000000ffff0b7224 */ /* 0x000fe400078e0a0b */
[----:B------:R-:W-:Y:S01]  /*0c40*/  IMAD.HI.U32 R21, R21, R12, RZ ;  /* 0x0000000c15157227 */ /* 0x000fe200078e00ff */
[----:B------:R-:W-:-:S03]  /*0c50*/  ISETP.GT.U32.AND P4, PT, R17, R10, PT ;  /* 0x0000000a1100720c */ /* 0x000fc60003f84070 */
[----:B------:R-:W-:Y:S02]  /*0c60*/  IMAD R7, R7, R14, RZ ;  /* 0x0000000e07077224 */ /* 0x000fe400078e02ff */
[----:B------:R-:W-:Y:S02]  /*0c70*/  IMAD.MOV.U32 R24, RZ, RZ, RZ ;  /* 0x000000ffff187224 */ /* 0x000fe400078e00ff */
[----:B------:R-:W-:Y:S01]  /*0c80*/  IMAD R12, R21, R11, R12 ;  /* 0x0000000b150c7224 */ /* 0x000fe200078e020c */
[----:B------:R-:W-:Y:S01]  /*0c90*/  SHF.R.S32.HI R11, RZ, 0x1f, R2 ;  /* 0x0000001fff0b7819 */ /* 0x000fe20000011402 */
[----:B------:R-:W-:-:S03]  /*0ca0*/  IMAD.HI.U32 R24, R25, R7, R24 ;  /* 0x0000000719187227 */ /* 0x000fc600078e0018 */
[----:B------:R-:W-:Y:S01]  /*0cb0*/  ISETP.GT.U32.AND P3, PT, R19, R12, PT ;  /* 0x0000000c1300720c */ /* 0x000fe20003f64070 */
[----:B------:R-:W-:Y:S01]  /*0cc0*/  @!P4 IMAD.IADD R10, R10, 0x1, -R17 ;  /* 0x000000010a0ac824 */ /* 0x000fe200078e0a11 */
[----:B------:R-:W-:Y:S01]  /*0cd0*/  @!P4 IADD3 R18, R18, 0x1, RZ ;  /* 0x000000011212c810 */ /* 0x000fe20007ffe0ff */
[----:B------:R-:W-:Y:S01]  /*0ce0*/  IMAD.HI.U32 R24, R24, R13, RZ ;  /* 0x0000000d18187227 */ /* 0x000fe200078e00ff */
[----:B------:R-:W-:Y:S02]  /*0cf0*/  ISETP.NE.AND P4, PT, R2, RZ, PT ;  /* 0x000000ff0200720c */ /* 0x000fe40003f85270 */
[-C--:B------:R-:W-:Y:S01]  /*0d00*/  ISETP.GE.U32.AND P2, PT, R10, R17.reuse, PT ;  /* 0x000000110a00720c */ /* 0x080fe20003f46070 */
[----:B------:R-:W-:Y:S01]  /*0d10*/  IMAD.MOV R7, RZ, RZ, -R24 ;  /* 0x000000ffff077224 */ /* 0x000fe200078e0a18 */
[C---:B------:R-:W-:Y:S02]  /*0d20*/  LOP3.LUT R10, R22.reuse, R17, RZ, 0x3c, !PT ;  /* 0x00000011160a7212 */ /* 0x040fe400078e3cff */
[----:B------:R-:W-:Y:S01]  /*0d30*/  LOP3.LUT R22, R22, c[0x0][0x214], RZ, 0x3c, !PT ;  /* 0x0000850016167a12 */ /* 0x000fe200078e3cff */
[----:B------:R-:W-:Y:S01]  /*0d40*/  IMAD R7, R14, R7, R13 ;  /* 0x000000070e077224 */ /* 0x000fe200078e020d */
[----:B------:R-:W-:Y:S01]  /*0d50*/  ISETP.GE.AND P1, PT, R10, RZ, PT ;  /* 0x000000ff0a00720c */ /* 0x000fe20003f26270 */
[----:B------:R-:W-:Y:S01]  /*0d60*/  @!P3 IMAD.IADD R12, R12, 0x1, -R19 ;  /* 0x000000010c0cb824 */ /* 0x000fe200078e0a13 */
[----:B------:R-:W-:-:S02]  /*0d70*/  LOP3.LUT R10, R4, R19, RZ, 0x3c, !PT ;  /* 0x00000013040a7212 */ /* 0x000fc400078e3cff */
[----:B------:R-:W-:Y:S02]  /*0d80*/  ISETP.GT.U32.AND P0, PT, R14, R7, PT ;  /* 0x000000070e00720c */ /* 0x000fe40003f04070 */
[----:B------:R-:W-:Y:S02]  /*0d90*/  ISETP.GE.U32.AND P6, PT, R12, R19, PT ;  /* 0x000000130c00720c */ /* 0x000fe40003fc6070 */
[----:B------:R-:W-:Y:S02]  /*0da0*/  @P2 IADD3 R18, R18, 0x1, RZ ;  /* 0x0000000112122810 */ /* 0x000fe40007ffe0ff */
[----:B------:R-:W-:Y:S02]  /*0db0*/  ISETP.GE.AND P2, PT, R10, RZ, PT ;  /* 0x000000ff0a00720c */ /* 0x000fe40003f46270 */
[----:B------:R-:W-:Y:S01]  /*0dc0*/  @!P3 IADD3 R21, R21, 0x1, RZ ;  /* 0x000000011515b810 */ /* 0x000fe20007ffe0ff */
[----:B------:R-:W-:Y:S01]  /*0dd0*/  @!P1 IMAD.MOV R18, RZ, RZ, -R18 ;  /* 0x000000ffff129224 */ /* 0x000fe200078e0a12 */
[----:B------:R-:W-:-:S02]  /*0de0*/  @!P4 LOP3.LUT R18, RZ, R17, RZ, 0x33, !PT ;  /* 0x00000011ff12c212 */ /* 0x000fc400078e33ff */
[----:B------:R-:W-:Y:S01]  /*0df0*/  ISETP.GE.AND P1, PT, R22, RZ, PT ;  /* 0x000000ff1600720c */ /* 0x000fe20003f26270 */
[----:B------:R-:W-:Y:S01]  /*0e00*/  @!P0 IMAD.IADD R7, R7, 0x1, -R14 ;  /* 0x0000000107078824 */ /* 0x000fe200078e0a0e */
[----:B------:R-:W-:Y:S02]  /*0e10*/  @!P0 IADD3 R24, R24, 0x1, RZ ;  /* 0x0000000118188810 */ /* 0x000fe40007ffe0ff */
[----:B------:R-:W-:Y:S02]  /*0e20*/  @P6 IADD3 R21, R21, 0x1, RZ ;  /* 0x0000000115156810 */ /* 0x000fe40007ffe0ff */
[----:B------:R-:W-:Y:S02]  /*0e30*/  ISETP.GE.U32.AND P3, PT, R7, R14, PT ;  /* 0x0000000e0700720c */ /* 0x000fe40003f66070 */
[----:B------:R-:W-:Y:S01]  /*0e40*/  ISETP.LT.U32.AND P0, PT, R32, R18, PT ;  /* 0x000000122000720c */ /* 0x000fe20003f01070 */
[----:B------:R-:W-:Y:S01]  /*0e50*/  @!P2 IMAD.MOV R21, RZ, RZ, -R21 ;  /* 0x000000ffff15a224 */ /* 0x000fe200078e0a15 */
[----:B------:R-:W-:-:S02]  /*0e60*/  SHF.R.S32.HI R7, RZ, 0x1f, R18 ;  /* 0x0000001fff077819 */ /* 0x000fc40000011412 */
[C---:B------:R-:W-:Y:S02]  /*0e70*/  ISETP.GT.AND P2, PT, R2.reuse, RZ, PT ;  /* 0x000000ff0200720c */ /* 0x040fe40003f44270 */
[CC--:B------:R-:W-:Y:S02]  /*0e80*/  ISETP.LT.AND.EX P0, PT, R33.reuse, R7.reuse, PT, P0 ;  /* 0x000000072100720c */ /* 0x0c0fe40003f01300 */
[----:B------:R-:W-:Y:S02]  /*0e90*/  ISETP.NE.AND P4, PT, RZ, c[0x0][0x214], PT ;  /* 0x00008500ff007a0c */ /* 0x000fe40003f85270 */
[C---:B------:R-:W-:Y:S02]  /*0ea0*/  SEL R10, R33.reuse, R7, P0 ;  /* 0x00000007210a7207 */ /* 0x040fe40000000000 */
[----:B------:R-:W-:Y:S02]  /*0eb0*/  LEA.HI.SX32 R7, R2, 0x1, 0x1 ;  /* 0x0000000102077811 */ /* 0x000fe400078f0aff */
[----:B------:R-:W-:-:S02]  /*0ec0*/  LOP3.LUT R2, R33, R10, RZ, 0xfc, !PT ;  /* 0x0000000a21027212 */ /* 0x000fc400078efcff */
[----:B------:R-:W-:Y:S01]  /*0ed0*/  @P3 IADD3 R24, R24, 0x1, RZ ;  /* 0x0000000118183810 */ /* 0x000fe20007ffe0ff */
[----:B------:R-:W-:Y:S01]  /*0ee0*/  @!P2 IMAD.MOV R7, RZ, RZ, R11 ;  /* 0x000000ffff07a224 */ /* 0x000fe200078e020b */
[----:B------:R-:W-:Y:S02]  /*0ef0*/  ISETP.NE.U32.AND P2, PT, R2, RZ, PT ;  /* 0x000000ff0200720c */ /* 0x000fe40003f45070 */
[----:B------:R-:W-:Y:S01]  /*0f00*/  @!P5 LOP3.LUT R21, RZ, R19, RZ, 0x33, !PT ;  /* 0x00000013ff15d212 */ /* 0x000fe200078e33ff */
[----:B------:R-:W-:Y:S01]  /*0f10*/  @!P1 IMAD.MOV R24, RZ, RZ, -R24 ;  /* 0x000000ffff189224 */ /* 0x000fe200078e0a18 */
[----:B------:R-:W-:Y:S02]  /*0f20*/  @!P4 LOP3.LUT R24, RZ, c[0x0][0x214], RZ, 0x33, !PT ;  /* 0x00008500ff18ca12 */ /* 0x000fe400078e33ff */
[----:B------:R-:W-:Y:S02]  /*0f30*/  ISETP.LT.U32.AND P1, PT, R8, R21, PT ;  /* 0x000000150800720c */ /* 0x000fe40003f21070 */
[----:B------:R-:W-:Y:S01]  /*0f40*/  SHF.R.S32.HI R13, RZ, 0x1f, R21 ;  /* 0x0000001fff0d7819 */ /* 0x000fe20000011415 */
[----:B------:R-:W-:Y:S01]  /*0f50*/  IMAD R2, R24, R7, RZ ;  /* 0x0000000718027224 */ /* 0x000fe200078e02ff */
[----:B------:R-:W-:-:S02]  /*0f60*/  SEL R12, R32, R18, P0 ;  /* 0x00000012200c7207 */ /* 0x000fc40000000000 */
[----:B------:R-:W-:-:S04]  /*0f70*/  ISETP.LT.AND.EX P1, PT, R9, R13, PT, P1 ;  /* 0x0000000d0900720c */ /* 0x000fc80003f21310 */
[----:B------:R-:W-:Y:S02]  /*0f80*/  SEL R14, R8, R21, P1 ;  /* 0x00000015080e7207 */ /* 0x000fe40000800000 */
[----:B------:R-:W-:Y:S01]  /*0f90*/  SEL R13, R9, R13, P1 ;  /* 0x0000000d090d7207 */ /* 0x000fe20000800000 */
[----:B------:R-:W-:Y:S05]  /*0fa0*/  @!P2 BRA `(.L_x_9) ;  /* 0x000000900000a947 */ /* 0x000fea0003800000 */
[----:B0-----:R-:W-:Y:S01]  /*0fb0*/  IMAD.MOV.U32 R18, RZ, RZ, R32 ;  /* 0x000000ffff127224 */ /* 0x001fe200078e0020 */
        /* <DEDUP_REMOVED lines=8> */
.L_x_9:
[----:B0-----:R-:W0:Y:S01]  /*1040*/  I2F.U32.RP R11, R12 ;  /* 0x0000000c000b7306 */ /* 0x001e220000209000 */
        /* <DEDUP_REMOVED lines=18> */
.L_x_10:
[----:B------:R-:W-:Y:S05]  /*1170*/  BSYNC B0 ;  /* 0x0000000000007941 */ /* 0x000fea0003800000 */
.L_x_8:
[----:B------:R-:W-:Y:S01]  /*1180*/  SHF.R.S32.HI R7, RZ, 0x1f, R38 ;  /* 0x0000001fff077819 */ /* 0x000fe20000011426 */
[----:B------:R-:W-:Y:S01]  /*1190*/  ULDC.64 UR8, c[0x0][0x118] ;  /* 0x0000460000087ab9 */ /* 0x000fe20000000a00 */
[----:B------:R-:W-:Y:S02]  /*11a0*/  IADD3 R11, P0, R20, -UR7, RZ ;  /* 0x80000007140b7c10 */ /* 0x000fe4000ff1e0ff */
[----:B------:R-:W-:Y:S02]  /*11b0*/  LEA.HI R23, R7, R38, RZ, 0x2 ;  /* 0x0000002607177211 */ /* 0x000fe400078f10ff */
[----:B------:R-:W-:Y:S02]  /*11c0*/  IADD3.X R18, R0, ~UR6, RZ, P0, !PT ;  /* 0x8000000600127c10 */ /* 0x000fe400087fe4ff */
[----:B------:R-:W-:-:S02]  /*11d0*/  LOP3.LUT R17, R23, 0xfffffffc, RZ, 0xc0, !PT ;  /* 0xfffffffc17117812 */ /* 0x000fc400078ec0ff */
[----:B------:R-:W-:-:S03]  /*11e0*/  SHF.R.S32.HI R23, RZ, 0x2, R23 ;  /* 0x00000002ff177819 */ /* 0x000fc60000011417 */
[----:B------:R-:W-:Y:S01]  /*11f0*/  IMAD.IADD R22, R38, 0x1, -R17 ;  /* 0x0000000126167824 */ /* 0x000fe200078e0a11 */
[C---:B------:R-:W-:Y:S02]  /*1200*/  IADD3 R25, R23.reuse, 0x20, RZ ;  /* 0x0000002017197810 */ /* 0x040fe40007ffe0ff */
[----:B------:R-:W-:Y:S02]  /*1210*/  IADD3 R21, R23, 0x60, RZ ;  /* 0x0000006017157810 */ /* 0x000fe40007ffe0ff */
[----:B------:R-:W-:Y:S02]  /*1220*/  ISETP.GT.U32.AND P3, PT, R11, R22, PT ;  /* 0x000000160b00720c */ /* 0x000fe40003f64070 */
[----:B------:R-:W-:Y:S02]  /*1230*/  SHF.R.S32.HI R17, RZ, 0x1f, R22 ;  /* 0x0000001fff117819 */ /* 0x000fe40000011416 */
[----:B------:R-:W-:Y:S02]  /*1240*/  IADD3 R11, R23, 0x40, RZ ;  /* 0x00000040170b7810 */ /* 0x000fe40007ffe0ff */
[----:B------:R-:W-:-:S02]  /*1250*/  ISETP.GT.AND.EX P3, PT, R18, R17, PT, P3 ;  /* 0x000000111200720c */ /* 0x000fc40003f64330 */
[----:B------:R-:W-:Y:S02]  /*1260*/  IADD3 R32, P0, R22, UR7, RZ ;  /* 0x0000000716207c10 */ /* 0x000fe4000ff1e0ff */
[----:B------:R-:W-:Y:S02]  /*1270*/  ISETP.GE.OR P5, PT, R25, c[0x0][0x314], !P3 ;  /* 0x0000c50019007a0c */ /* 0x000fe40005fa6670 */
[----:B------:R-:W-:Y:S02]  /*1280*/  ISETP.GE.OR P4, PT, R11, c[0x0][0x314], !P3 ;  /* 0x0000c5000b007a0c */ /* 0x000fe40005f86670 */
[----:B------:R-:W-:Y:S02]  /*1290*/  ISETP.GE.OR P6, PT, R23, c[0x0][0x314], !P3 ;  /* 0x0000c50017007a0c */ /* 0x000fe40005fc6670 */
[----:B------:R-:W-:Y:S02]  /*12a0*/  ISETP.GE.OR P3, PT, R21, c[0x0][0x314], !P3 ;  /* 0x0000c50015007a0c */ /* 0x000fe40005f66670 */
[----:B------:R-:W-:-:S05]  /*12b0*/  IADD3.X R33, R17, UR6, RZ, P0, !PT ;  /* 0x0000000611217c10 */ /* 0x000fca00087fe4ff */
[----:B------:R-:W-:Y:S01]  /*12c0*/  @!P5 SHF.R.S32.HI R19, RZ, 0x1f, R25 ;  /* 0x0000001fff13d819 */ /* 0x000fe20000011419 */
[----:B------:R-:W-:Y:S01]  /*12d0*/  @!P5 IMAD.WIDE.U32 R28, R20, R25, R32 ;  /* 0x00000019141cd225 */ /* 0x000fe200078e0020 */
[----:B------:R-:W-:-:S03]  /*12e0*/  @!P4 SHF.R.S32.HI R17, RZ, 0x1f, R11 ;  /* 0x0000001fff11c819 */ /* 0x000fc6000001140b */
[-C--:B------:R-:W-:Y:S01]  /*12f0*/  @!P5 IMAD R19, R19, R20.reuse, RZ ;  /* 0x000000141313d224 */ /* 0x080fe200078e02ff */
[----:B------:R-:W-:Y:S01]  /*1300*/  @!P5 LEA R26, P0, R28, c[0x0][0x208], 0x2 ;  /* 0x000082001c1ada11 */ /* 0x000fe200078010ff */
[----:B------:R-:W-:Y:S02]  /*1310*/  @!P4 IMAD R17, R17, R20, RZ ;  /* 0x000000141111c224 */ /* 0x000fe400078e02ff */
[-C--:B------:R-:W-:Y:S01]  /*1320*/  @!P5 IMAD R18, R25, R0.reuse, R19 ;  /* 0x000000001912d224 */ /* 0x080fe200078e0213 */
[----:B------:R-:W-:Y:S01]  /*1330*/  @!P6 SHF.R.S32.HI R19, RZ, 0x1f, R23 ;  /* 0x0000001fff13e819 */ /* 0x000fe20000011417 */
[----:B------:R-:W-:Y:S02]  /*1340*/  @!P4 IMAD.MOV.U32 R24, RZ, RZ, R32 ;  /* 0x000000ffff18c224 */ /* 0x000fe400078e0020 */
[----:B------:R-:W-:Y:S02]  /*1350*/  @!P4 IMAD.MOV.U32 R25, RZ, RZ, R33 ;  /* 0x000000ffff19c224 */ /* 0x000fe400078e0021 */
[----:B------:R-:W-:-:S02]  /*1360*/  @!P4 IMAD R17, R11, R0, R17 ;  /* 0x000000000b11c224 */ /* 0x000fc400078e0211 */
[----:B------:R-:W-:Y:S01]  /*1370*/  @!P4 IMAD.WIDE.U32 R24, R20, R11, R24 ;  /* 0x0000000b1418c225 */ /* 0x000fe200078e0018 */
[----:B------:R-:W-:-:S03]  /*1380*/  @!P3 SHF.R.S32.HI R11, RZ, 0x1f, R21 ;  /* 0x0000001fff0bb819 */ /* 0x000fc60000011415 */
[----:B------:R-:W-:Y:S02]  /*1390*/  @!P6 IMAD.MOV.U32 R30, RZ, RZ, R32 ;  /* 0x000000ffff1ee224 */ /* 0x000fe400078e0020 */
[-C--:B------:R-:W-:Y:S02]  /*13a0*/  @!P3 IMAD R11, R11, R20.reuse, RZ ;  /* 0x000000140b0bb224 */ /* 0x080fe400078e02ff */
[--C-:B------:R-:W-:Y:S02]  /*13b0*/  @!P6 IMAD.MOV.U32 R31, RZ, RZ, R33.reuse ;  /* 0x000000ffff1fe224 */ /* 0x100fe400078e0021 */
[----:B------:R-:W-:Y:S02]  /*13c0*/  @!P6 IMAD R19, R19, R20, RZ ;  /* 0x000000141313e224 */ /* 0x000fe400078e02ff */
[----:B------:R-:W-:Y:S02]  /*13d0*/  @!P5 IMAD.IADD R18, R29, 0x1, R18 ;  /* 0x000000011d12d824 */ /* 0x000fe400078e0212 */
[----:B------:R-:W-:-:S03]  /*13e0*/  @!P3 IMAD.WIDE.U32 R32, R20, R21, R32 ;  /* 0x000000151420b225 */ /* 0x000fc600078e0020 */
[----:B------:R-:W-:Y:S01]  /*13f0*/  @!P5 LEA.HI.X R27, R28, c[0x0][0x20c], R18, 0x2, P0 ;  /* 0x000083001c1bda11 */ /* 0x000fe200000f1412 */
[----:B------:R-:W-:Y:S01]  /*1400*/  @!P3 IMAD R11, R21, R0, R11 ;  /* 0x00000000150bb224 */ /* 0x000fe200078e020b */
[----:B------:R-:W-:Y:S01]  /*1410*/  @!P3 LEA R36, P0, R32, c[0x0][0x208], 0x2 ;  /* 0x000082002024ba11 */ /* 0x000fe200078010ff */
[----:B------:R-:W-:Y:S01]  /*1420*/  @!P6 IMAD.WIDE.U32 R30, R20, R23, R30 ;  /* 0x00000017141ee225 */ /* 0x000fe200078e001e */
[----:B------:R-:W-:-:S03]  /*1430*/  @!P4 LEA R18, P1, R24, c[0x0][0x208], 0x2 ;  /* 0x000082001812ca11 */ /* 0x000fc600078210ff */
[----:B------:R-:W-:Y:S01]  /*1440*/  @!P6 IMAD R19, R23, R0, R19 ;  /* 0x000000001713e224 */ /* 0x000fe200078e0213 */
[----:B------:R-:W-:Y:S01]  /*1450*/  @!P6 LEA R28, P2, R30, c[0x0][0x208], 0x2 ;  /* 0x000082001e1cea11 */ /* 0x000fe200078410ff */
[----:B------:R-:W-:Y:S02]  /*1460*/  @!P3 IMAD.IADD R11, R33, 0x1, R11 ;  /* 0x00000001210bb824 */ /* 0x000fe400078e020b */
[----:B------:R-:W-:Y:S02]  /*1470*/  @!P6 IMAD.IADD R19, R31, 0x1, R19 ;  /* 0x000000011f13e824 */ /* 0x000fe400078e0213 */
[----:B------:R-:W-:Y:S01]  /*1480*/  @!P4 IMAD.IADD R17, R25, 0x1, R17 ;  /* 0x000000011911c824 */ /* 0x000fe200078e0211 */
[----:B------:R-:W-:Y:S01]  /*1490*/  @!P3 LEA.HI.X R37, R32, c[0x0][0x20c], R11, 0x2, P0 ;  /* 0x000083002025ba11 */ /* 0x000fe200000f140b */
[----:B------:R-:W-:Y:S01]  /*14a0*/  IMAD.MOV.U32 R21, RZ, RZ, -0x800000 ;  /* 0xff800000ff157424 */ /* 0x000fe200078e00ff */
[----:B------:R-:W-:Y:S01]  /*14b0*/  @!P6 LEA.HI.X R29, R30, c[0x0][0x20c], R19, 0x2, P2 ;  /* 0x000083001e1dea11 */ /* 0x000fe200010f1413 */
[----:B------:R-:W-:Y:S01]  /*14c0*/  IMAD.MOV.U32 R11, RZ, RZ, -0x800000 ;  /* 0xff800000ff0b7424 */ /* 0x000fe200078e00ff */
[----:B------:R-:W-:Y:S01]  /*14d0*/  @!P4 LEA.HI.X R19, R24, c[0x0][0x20c], R17, 0x2, P1 ;  /* 0x000083001813ca11 */ /* 0x000fe200008f1411 */
[----:B------:R-:W-:-:S02]  /*14e0*/  IMAD.MOV.U32 R17, RZ, RZ, -0x800000 ;  /* 0xff800000ff117424 */ /* 0x000fc400078e00ff */
[----:B------:R-:W-:Y:S01]  /*14f0*/  IMAD.MOV.U32 R24, RZ, RZ, -0x800000 ;  /* 0xff800000ff187424 */ /* 0x000fe200078e00ff */
[----:B------:R-:W2:Y:S04]  /*1500*/  @!P3 LDG.E R21, [R36.64] ;  /* 0x000000082415b981 */ /* 0x000ea8000c1e1900 */
[----:B------:R-:W3:Y:S04]  /*1510*/  @!P6 LDG.E R11, [R28.64] ;  /* 0x000000081c0be981 */ /* 0x000ee8000c1e1900 */
[----:B------:R0:W4:Y:S04]  /*1520*/  @!P5 LDG.E R17, [R26.64] ;  /* 0x000000081a11d981 */ /* 0x000128000c1e1900 */
[----:B------:R1:W5:Y:S01]  /*1530*/  @!P4 LDG.E R24, [R18.64] ;  /* 0x000000081218c981 */ /* 0x000362000c1e1900 */
[----:B------:R-:W-:-:S04]  /*1540*/  IABS R25, c[0x0][0x1c0] ;  /* 0x0000700000197a13 */ /* 0x000fc80000000000 */
[----:B------:R-:W0:Y:S08]  /*1550*/  I2F.U32.RP R32, R25 ;  /* 0x0000001900207306 */ /* 0x000e300000209000 */
[----:B0-----:R-:W0:Y:S02]  /*1560*/  MUFU.RCP R30, R32 ;  /* 0x00000020001e7308 */ /* 0x001e240000001000 */
[----:B0-----:R-:W-:-:S06]  /*1570*/  IADD3 R30, R30, 0xffffffe, RZ ;  /* 0x0ffffffe1e1e7810 */ /* 0x001fcc0007ffe0ff */
[----:B------:R-:W0:Y:S01]  /*1580*/  F2I.FTZ.U32.TRUNC.NTZ R31, R30 ;  /* 0x0000001e001f7305 */ /* 0x000e22000021f000 */
[----:B-1----:R-:W-:Y:S02]  /*1590*/  IABS R19, R4 ;  /* 0x0000000400137213 */ /* 0x002fe40000000000 */
[----:B------:R-:W-:Y:S01]  /*15a0*/  IABS R18, c[0x0][0x1c0] ;  /* 0x0000700000127a13 */ /* 0x000fe20000000000 */
[----:B0-----:R-:W-:Y:S02]  /*15b0*/  IMAD.MOV R26, RZ, RZ, -R31 ;  /* 0x000000ffff1a7224 */ /* 0x001fe400078e0a1f */
[----:B------:R-:W-:Y:S02]  /*15c0*/  IMAD.MOV.U32 R30, RZ, RZ, RZ ;  /* 0x000000ffff1e7224 */ /* 0x000fe400078e00ff */
[----:B------:R-:W-:-:S04]  /*15d0*/  IMAD R26, R26, R25, RZ ;  /* 0x000000191a1a7224 */ /* 0x000fc800078e02ff */
[----:B------:R-:W-:-:S04]  /*15e0*/  IMAD.HI.U32 R26, R31, R26, R30 ;  /* 0x0000001a1f1a7227 */ /* 0x000fc800078e001e */
[----:B------:R-:W-:Y:S02]  /*15f0*/  IMAD.MOV R18, RZ, RZ, -R18 ;  /* 0x000000ffff127224 */ /* 0x000fe400078e0a12 */
[----:B------:R-:W-:-:S04]  /*1600*/  IMAD.HI.U32 R26, R26, R19, RZ ;  /* 0x000000131a1a7227 */ /* 0x000fc800078e00ff */
[----:B------:R-:W-:-:S05]  /*1610*/  IMAD R18, R26, R18, R19 ;  /* 0x000000121a127224 */ /* 0x000fca00078e0213 */
[----:B------:R-:W-:Y:S02]  /*1620*/  ISETP.GT.U32.AND P3, PT, R25, R18, PT ;  /* 0x000000121900720c */ /* 0x000fe40003f64070 */
[C---:B------:R-:W-:Y:S02]  /*1630*/  ISETP.GT.AND P6, PT, R38.reuse, 0x7f, PT ;  /* 0x0000007f2600780c */ /* 0x040fe40003fc4270 */
[C---:B------:R-:W-:Y:S02]  /*1640*/  ISETP.GT.AND P2, PT, R38.reuse, 0x1ff, PT ;  /* 0x000001ff2600780c */ /* 0x040fe40003f44270 */
[C---:B------:R-:W-:Y:S02]  /*1650*/  ISETP.GT.AND P1, PT, R38.reuse, 0x17f, PT ;  /* 0x0000017f2600780c */ /* 0x040fe40003f24270 */
[----:B------:R-:W-:Y:S01]  /*1660*/  ISETP.GT.AND P0, PT, R38, 0xff, PT ;  /* 0x000000ff2600780c */ /* 0x000fe20003f04270 */
[----:B------:R-:W-:-:S04]  /*1670*/  IMAD R22, R23, 0x5, R22 ;  /* 0x0000000517167824 */ /* 0x000fc800078e0216 */
[----:B------:R-:W-:-:S05]  /*1680*/  @!P3 IMAD.IADD R18, R18, 0x1, -R25 ;  /* 0x000000011212b824 */ /* 0x000fca00078e0a19 */
[----:B------:R-:W-:Y:S02]  /*1690*/  ISETP.GE.U32.AND P4, PT, R18, R25, PT ;  /* 0x000000191200720c */ /* 0x000fe40003f86070 */
[----:B------:R-:W-:Y:S02]  /*16a0*/  LOP3.LUT R18, R9, R13, RZ, 0xfc, !PT ;  /* 0x0000000d09127212 */ /* 0x000fe400078efcff */
[----:B------:R-:W-:Y:S02]  /*16b0*/  LOP3.LUT R4, R4, c[0x0][0x1c0], RZ, 0x3c, !PT ;  /* 0x0000700004047a12 */ /* 0x000fe400078e3cff */
[----:B------:R-:W-:-:S07]  /*16c0*/  @!P3 IADD3 R26, R26, 0x1, RZ ;  /* 0x000000011a1ab810 */ /* 0x000fce0007ffe0ff */
[----:B------:R-:W-:Y:S01]  /*16d0*/  @P4 IADD3 R26, R26, 0x1, RZ ;  /* 0x000000011a1a4810 */ /* 0x000fe20007ffe0ff */
[----:B------:R-:W-:Y:S01]  /*16e0*/  BSSY B0, `(.L_x_11) ;  /* 0x0000028000007945 */ /* 0x000fe20003800000 */
[----:B--2---:R0:W-:Y:S04]  /*16f0*/  @!P6 STS [R22.X4+0x780], R21 ;  /* 0x000780151600e388 */ /* 0x0041e80000004800 */
[----:B---3--:R0:W-:Y:S01]  /*1700*/  @!P2 STS [R22.X4], R11 ;  /* 0x0000000b1600a388 */ /* 0x0081e20000004800 */
[----:B------:R-:W-:-:S03]  /*1710*/  ISETP.NE.U32.AND P2, PT, R18, RZ, PT ;  /* 0x000000ff1200720c */ /* 0x000fc60003f45070 */
[----:B----4-:R0:W-:Y:S01]  /*1720*/  @!P1 STS [R22.X4+0x280], R17 ;  /* 0x0002801116009388 */ /* 0x0101e20000004800 */
[----:B------:R-:W-:-:S03]  /*1730*/  ISETP.GE.AND P1, PT, R4, RZ, PT ;  /* 0x000000ff0400720c */ /* 0x000fc60003f26270 */
[----:B-----5:R0:W-:Y:S01]  /*1740*/  @!P0 STS [R22.X4+0x500], R24 ;  /* 0x0005001816008388 */ /* 0x0201e20000004800 */
[----:B------:R-:W-:Y:S01]  /*1750*/  ISETP.NE.AND P0, PT, RZ, c[0x0][0x1c0], PT ;  /* 0x00007000ff007a0c */ /* 0x000fe20003f05270 */
[----:B------:R-:W-:-:S08]  /*1760*/  IMAD.MOV.U32 R4, RZ, RZ, R26 ;  /* 0x000000ffff047224 */ /* 0x000fd000078e001a */
[----:B------:R-:W-:-:S04]  /*1770*/  @!P1 IMAD.MOV R4, RZ, RZ, -R4 ;  /* 0x000000ffff049224 */ /* 0x000fc800078e0a04 */
[----:B------:R-:W-:Y:S01]  /*1780*/  @!P0 LOP3.LUT R4, RZ, c[0x0][0x1c0], RZ, 0x33, !PT ;  /* 0x00007000ff048a12 */ /* 0x000fe200078e33ff */
[----:B------:R-:W-:Y:S05]  /*1790*/  @!P2 BRA `(.L_x_12) ;  /* 0x000000900000a947 */ /* 0x000fea0003800000 */
[----:B------:R-:W-:Y:S01]  /*17a0*/  IMAD.MOV.U32 R18, RZ, RZ, R8 ;  /* 0x000000ffff127224 */ /* 0x000fe200078e0008 */
[----:B------:R-:W-:Y:S01]  /*17b0*/  MOV R26, R14 ;  /* 0x0000000e001a7202 */ /* 0x000fe20000000f00 */
[----:B0-----:R-:W-:Y:S01]  /*17c0*/  IMAD.MOV.U32 R17, RZ, RZ, R9 ;  /* 0x000000ffff117224 */ /* 0x001fe200078e0009 */
[----:B------:R-:W-:Y:S02]  /*17d0*/  MOV R25, R13 ;  /* 0x0000000d00197202 */ /* 0x000fe40000000f00 */
[----:B------:R-:W-:Y:S02]  /*17e0*/  MOV R24, 0x1800 ;  /* 0x0000180000187802 */ /* 0x000fe40000000f00 */
[----:B------:R-:W-:Y:S05]  /*17f0*/  CALL.REL.NOINC `($__internal_0_$__cuda_sm20_div_s64) ;  /* 0x000030d000007944 */ /* 0x000fea0003c00000 */
[----:B------:R-:W-:Y:S02]  /*1800*/  MOV R42, R22 ;  /* 0x00000016002a7202 */ /* 0x000fe40000000f00 */
[----:B------:R-:W-:Y:S01]  /*1810*/  MOV R43, R23 ;  /* 0x00000017002b7202 */ /* 0x000fe20000000f00 */
[----:B------:R-:W-:Y:S05]  /*1820*/  BRA `(.L_x_13) ;  /* 0x0000013000007947 */ /* 0x000fea0003800000 */
.L_x_12:
        /* <DEDUP_REMOVED lines=19> */
.L_x_13:
[----:B------:R-:W-:Y:S05]  /*1960*/  BSYNC B0 ;  /* 0x0000000000007941 */ /* 0x000fea0003800000 */
.L_x_11:
[----:B------:R-:W-:Y:S01]  /*1970*/  BAR.SYNC.DEFER_BLOCKING 0x0 ;  /* 0x0000000000007b1d */ /* 0x000fe20000010000 */
[----:B------:R-:W-:Y:S01]  /*1980*/  LEA.HI R11, R7, R38, RZ, 0x5 ;  /* 0x00000026070b7211 */ /* 0x000fe200078f28ff */
[----:B------:R-:W-:Y:S02]  /*1990*/  IMAD.MOV.U32 R36, RZ, RZ, -0x800000 ;  /* 0xff800000ff247424 */ /* 0x000fe400078e00ff */
[----:B------:R-:W-:Y:S01]  /*19a0*/  IMAD.MOV.U32 R33, RZ, RZ, -0x800000 ;  /* 0xff800000ff217424 */ /* 0x000fe200078e00ff */
[----:B------:R-:W-:Y:S01]  /*19b0*/  LOP3.LUT R7, R11, 0xffffffe0, RZ, 0xc0, !PT ;  /* 0xffffffe00b077812 */ /* 0x000fe200078ec0ff */
[----:B------:R-:W-:Y:S01]  /*19c0*/  IMAD.MOV.U32 R32, RZ, RZ, -0x800000 ;  /* 0xff800000ff207424 */ /* 0x000fe200078e00ff */
[----:B------:R-:W-:Y:S01]  /*19d0*/  SHF.R.S32.HI R11, RZ, 0x5, R11 ;  /* 0x00000005ff0b7819 */ /* 0x000fe2000001140b */
[----:B------:R-:W-:Y:S01]  /*19e0*/  IMAD.MOV.U32 R34, RZ, RZ, -0x800000 ;  /* 0xff800000ff227424 */ /* 0x000fe200078e00ff */
[----:B------:R-:W-:Y:S01]  /*19f0*/  ULDC.U8 UR4, c[0x0][0x329] ;  /* 0x0000ca4000047ab9 */ /* 0x000fe20000000000 */
[----:B------:R-:W-:Y:S01]  /*1a00*/  IMAD.IADD R38, R38, 0x1, -R7 ;  /* 0x0000000126267824 */ /* 0x000fe200078e0a07 */
[----:B------:R-:W-:Y:S01]  /*1a10*/  BSSY B1, `(.L_x_14) ;  /* 0x0000240000017945 */ /* 0x000fe20003800000 */
[----:B------:R-:W-:-:S02]  /*1a20*/  IMAD.MOV.U32 R31, RZ, RZ, 0x7f800000 ;  /* 0x7f800000ff1f7424 */ /* 0x000fc400078e00ff */
[----:B------:R-:W-:-:S05]  /*1a30*/  IMAD R27, R38, 0x5, R11 ;  /* 0x00000005261b7824 */ /* 0x000fca00078e020b */
[----:B------:R-:W-:Y:S04]  /*1a40*/  @!P6 LDS R36, [R27.X4] ;  /* 0x000000001b24e984 */ /* 0x000fe80000004800 */
[----:B------:R-:W0:Y:S04]  /*1a50*/  @!P6 LDS R33, [R27.X4+0x280] ;  /* 0x000280001b21e984 */ /* 0x000e280000004800 */
[----:B------:R-:W1:Y:S04]  /*1a60*/  @!P6 LDS R32, [R27.X4+0x500] ;  /* 0x000500001b20e984 */ /* 0x000e680000004800 */
[----:B------:R-:W2:Y:S01]  /*1a70*/  @!P6 LDS R34, [R27.X4+0x780] ;  /* 0x000780001b22e984 */ /* 0x000ea20000004800 */
[----:B0-----:R-:W-:-:S04]  /*1a80*/  FMNMX.FTZ R7, R36, R33, !PT ;  /* 0x0000002124077209 */ /* 0x001fc80007810000 */
[----:B-1----:R-:W-:-:S04]  /*1a90*/  FMNMX.FTZ R7, R7, R32, !PT ;  /* 0x0000002007077209 */ /* 0x002fc80007810000 */
[----:B--2---:R-:W-:-:S05]  /*1aa0*/  FMNMX.FTZ R18, R7, R34, !PT ;  /* 0x0000002207127209 */ /* 0x004fca0007810000 */
[----:B------:R-:W0:Y:S02]  /*1ab0*/  SHFL.BFLY PT, R19, R18, 0x10, 0x1f ;  /* 0x0e001f0012137f89 */ /* 0x000e2400000e0000 */
[----:B0-----:R-:W-:-:S05]  /*1ac0*/  FMNMX.FTZ R19, R18, R19, !PT ;  /* 0x0000001312137209 */ /* 0x001fca0007810000 */
[----:B------:R-:W0:Y:S02]  /*1ad0*/  SHFL.BFLY PT, R22, R19, 0x8, 0x1f ;  /* 0x0d001f0013167f89 */ /* 0x000e2400000e0000 */
[----:B0-----:R-:W-:-:S05]  /*1ae0*/  FMNMX.FTZ R22, R19, R22, !PT ;  /* 0x0000001613167209 */ /* 0x001fca0007810000 */
[----:B------:R-:W0:Y:S02]  /*1af0*/  SHFL.BFLY PT, R9, R22, 0x4, 0x1f ;  /* 0x0c801f0016097f89 */ /* 0x000e2400000e0000 */
[----:B0-----:R-:W-:-:S05]  /*1b00*/  FMNMX.FTZ R9, R22, R9, !PT ;  /* 0x0000000916097209 */ /* 0x001fca0007810000 */
[----:B------:R-:W0:Y:S02]  /*1b10*/  SHFL.BFLY PT, R8, R9, 0x2, 0x1f ;  /* 0x0c401f0009087f89 */ /* 0x000e2400000e0000 */
[----:B0-----:R-:W-:-:S05]  /*1b20*/  FMNMX.FTZ R8, R9, R8, !PT ;  /* 0x0000000809087209 */ /* 0x001fca0007810000 */
[----:B------:R-:W0:Y:S02]  /*1b30*/  SHFL.BFLY PT, R7, R8, 0x1, 0x1f ;  /* 0x0c201f0008077f89 */ /* 0x000e2400000e0000 */
[----:B0-----:R-:W-:-:S04]  /*1b40*/  FMNMX.FTZ R7, R8, R7, !PT ;  /* 0x0000000708077209 */ /* 0x001fc80007810000 */
[----:B------:R-:W-:-:S04]  /*1b50*/  FSETP.NEU.FTZ.AND P0, PT, R7, -INF , PT ;  /* 0xff8000000700780b */ /* 0x000fc80003f1d000 */
[----:B------:R-:W-:-:S05]  /*1b60*/  FSEL R17, R7, RZ, P0 ;  /* 0x000000ff07117208 */ /* 0x000fca0000000000 */
[C---:B------:R-:W-:Y:S02]  /*1b70*/  FADD.FTZ R18, -R17.reuse, R36 ;  /* 0x0000002411127221 */ /* 0x040fe40000010100 */
[C---:B------:R-:W-:Y:S02]  /*1b80*/  FADD.FTZ R24, -R17.reuse, R33 ;  /* 0x0000002111187221 */ /* 0x040fe40000010100 */
[----:B------:R-:W-:Y:S02]  /*1b90*/  FMUL.FTZ R18, R18, 1.4426950216293334961 ;  /* 0x3fb8aa3b12127820 */ /* 0x000fe40000410000 */
[----:B------:R-:W-:Y:S02]  /*1ba0*/  FMUL.FTZ R24, R24, 1.4426950216293334961 ;  /* 0x3fb8aa3b18187820 */ /* 0x000fe40000410000 */
[C---:B------:R-:W-:Y:S02]  /*1bb0*/  FADD.FTZ R19, -R17.reuse, R32 ;  /* 0x0000002011137221 */ /* 0x040fe40000010100 */
[----:B------:R-:W-:Y:S01]  /*1bc0*/  MUFU.EX2 R18, R18 ;  /* 0x0000001200127308 */ /* 0x000fe20000000800 */
[----:B------:R-:W-:-:S02]  /*1bd0*/  FADD.FTZ R21, -R17, R34 ;  /* 0x0000002211157221 */ /* 0x000fc40000010100 */
[----:B------:R-:W-:Y:S02]  /*1be0*/  FMUL.FTZ R19, R19, 1.4426950216293334961 ;  /* 0x3fb8aa3b13137820 */ /* 0x000fe40000410000 */
[----:B------:R-:W-:-:S03]  /*1bf0*/  FMUL.FTZ R21, R21, 1.4426950216293334961 ;  /* 0x3fb8aa3b15157820 */ /* 0x000fc60000410000 */
[----:B------:R-:W0:Y:S08]  /*1c00*/  MUFU.EX2 R9, R24 ;  /* 0x0000001800097308 */ /* 0x000e300000000800 */
[----:B------:R-:W1:Y:S08]  /*1c10*/  MUFU.EX2 R8, R19 ;  /* 0x0000001300087308 */ /* 0x000e700000000800 */
[----:B------:R-:W2:Y:S01]  /*1c20*/  MUFU.EX2 R7, R21 ;  /* 0x0000001500077308 */ /* 0x000ea20000000800 */
[----:B0-----:R-:W-:-:S04]  /*1c30*/  FADD.FTZ R9, R18, R9 ;  /* 0x0000000912097221 */ /* 0x001fc80000010000 */
[----:B-1----:R-:W-:Y:S01]  /*1c40*/  FADD.FTZ R8, R9, R8 ;  /* 0x0000000809087221 */ /* 0x002fe20000010000 */
[----:B------:R-:W-:-:S03]  /*1c50*/  IABS R9, R2 ;  /* 0x0000000200097213 */ /* 0x000fc60000000000 */
[----:B--2---:R-:W-:Y:S01]  /*1c60*/  FADD.FTZ R23, R8, R7 ;  /* 0x0000000708177221 */ /* 0x004fe20000010000 */
[----:B------:R-:W-:Y:S01]  /*1c70*/  IABS R8, c[0x0][0x1c0] ;  /* 0x0000700000087a13 */ /* 0x000fe20000000000 */
[----:B------:R-:W0:Y:S03]  /*1c80*/  I2F.RP R7, R9 ;  /* 0x0000000900077306 */ /* 0x000e260000209400 */
[----:B------:R-:W1:Y:S05]  /*1c90*/  SHFL.BFLY PT, R22, R23, 0x10, 0x1f ;  /* 0x0e001f0017167f89 */ /* 0x000e6a00000e0000 */
[----:B------:R-:W2:Y:S08]  /*1ca0*/  I2F.U32.RP R21, R8 ;  /* 0x0000000800157306 */ /* 0x000eb00000209000 */
[----:B0-----:R-:W0:Y:S08]  /*1cb0*/  MUFU.RCP R7, R7 ;  /* 0x0000000700077308 */ /* 0x001e300000001000 */
[----:B--2---:R-:W2:Y:S01]  /*1cc0*/  MUFU.RCP R25, R21 ;  /* 0x0000001500197308 */ /* 0x004ea20000001000 */
[----:B-1----:R-:W-:-:S05]  /*1cd0*/  FADD.FTZ R22, R23, R22 ;  /* 0x0000001617167221 */ /* 0x002fca0000010000 */
[----:B------:R-:W1:Y:S01]  /*1ce0*/  SHFL.BFLY PT, R19, R22, 0x8, 0x1f ;  /* 0x0d001f0016137f89 */ /* 0x000e6200000e0000 */
[----:B0-----:R-:W-:Y:S02]  /*1cf0*/  IADD3 R28, R7, 0xffffffe, RZ ;  /* 0x0ffffffe071c7810 */ /* 0x001fe40007ffe0ff */
[----:B------:R-:W-:Y:S02]  /*1d00*/  IABS R7, R2 ;  /* 0x0000000200077213 */ /* 0x000fe40000000000 */
[----:B------:R-:W0:Y:S01]  /*1d10*/  F2I.FTZ.U32.TRUNC.NTZ R29, R28 ;  /* 0x0000001c001d7305 */ /* 0x000e22000021f000 */
[----:B--2---:R-:W-:Y:S02]  /*1d20*/  IADD3 R25, R25, 0xffffffe, RZ ;  /* 0x0ffffffe19197810 */ /* 0x004fe40007ffe0ff */
[----:B------:R-:W-:-:S05]  /*1d30*/  IMAD.MOV R7, RZ, RZ, -R7 ;  /* 0x000000ffff077224 */ /* 0x000fca00078e0a07 */
[----:B------:R-:W2:Y:S01]  /*1d40*/  F2I.FTZ.U32.TRUNC.NTZ R25, R25 ;  /* 0x0000001900197305 */ /* 0x000ea2000021f000 */
[----:B0-----:R-:W-:Y:S02]  /*1d50*/  IMAD.MOV R24, RZ, RZ, -R29 ;  /* 0x000000ffff187224 */ /* 0x001fe400078e0a1d */
[----:B------:R-:W-:Y:S02]  /*1d60*/  IMAD.MOV.U32 R28, RZ, RZ, RZ ;  /* 0x000000ffff1c7224 */ /* 0x000fe400078e00ff */
[----:B-1----:R-:W-:Y:S02]  /*1d70*/  FADD.FTZ R19, R22, R19 ;  /* 0x0000001316137221 */ /* 0x002fe40000010000 */
[----:B------:R-:W-:Y:S02]  /*1d80*/  IMAD.IADD R22, R6, 0x1, R9 ;  /* 0x0000000106167824 */ /* 0x000fe400078e0209 */
[----:B------:R-:W-:Y:S01]  /*1d90*/  IMAD R21, R24, R9, RZ ;  /* 0x0000000918157224 */ /* 0x000fe200078e02ff */
[----:B------:R-:W0:Y:S01]  /*1da0*/  SHFL.BFLY PT, R18, R19, 0x4, 0x1f ;  /* 0x0c801f0013127f89 */ /* 0x000e2200000e0000 */
[----:B--2---:R-:W-:-:S02]  /*1db0*/  IMAD.MOV R6, RZ, RZ, -R25 ;  /* 0x000000ffff067224 */ /* 0x004fc400078e0a19 */
[----:B------:R-:W-:-:S04]  /*1dc0*/  IMAD.HI.U32 R21, R29, R21, R28 ;  /* 0x000000151d157227 */ /* 0x000fc800078e001c */
[----:B------:R-:W-:Y:S02]  /*1dd0*/  IMAD R29, R6, R8, RZ ;  /* 0x00000008061d7224 */ /* 0x000fe400078e02ff */
[----:B------:R-:W-:-:S04]  /*1de0*/  IMAD.MOV.U32 R24, RZ, RZ, RZ ;  /* 0x000000ffff187224 */ /* 0x000fc800078e00ff */
[----:B------:R-:W-:-:S04]  /*1df0*/  IMAD.HI.U32 R29, R25, R29, R24 ;  /* 0x0000001d191d7227 */ /* 0x000fc800078e0018 */
[----:B0-----:R-:W-:Y:S01]  /*1e00*/  FADD.FTZ R18, R19, R18 ;  /* 0x0000001213127221 */ /* 0x001fe20000010000 */
[----:B------:R-:W-:-:S04]  /*1e10*/  IABS R19, R22 ;  /* 0x0000001600137213 */ /* 0x000fc80000000000 */
[----:B------:R-:W0:Y:S01]  /*1e20*/  SHFL.BFLY PT, R23, R18, 0x2, 0x1f ;  /* 0x0c401f0012177f89 */ /* 0x000e2200000e0000 */
[----:B------:R-:W-:Y:S01]  /*1e30*/  IMAD.MOV.U32 R26, RZ, RZ, R19 ;  /* 0x000000ffff1a7224 */ /* 0x000fe200078e0013 */
[----:B------:R-:W-:-:S03]  /*1e40*/  IABS R19, c[0x0][0x1c0] ;  /* 0x0000700000137a13 */ /* 0x000fc60000000000 */
[----:B------:R-:W-:-:S04]  /*1e50*/  IMAD.HI.U32 R21, R21, R26, RZ ;  /* 0x0000001a15157227 */ /* 0x000fc800078e00ff */
[----:B------:R-:W-:Y:S02]  /*1e60*/  IMAD R6, R21, R7, R26 ;  /* 0x0000000715067224 */ /* 0x000fe400078e021a */
[----:B------:R-:W-:Y:S02]  /*1e70*/  IMAD.MOV R19, RZ, RZ, -R19 ;  /* 0x000000ffff137224 */ /* 0x000fe400078e0a13 */
[----:B------:R-:W-:Y:S01]  /*1e80*/  IMAD.HI.U32 R29, R29, R26, RZ ;  /* 0x0000001a1d1d7227 */ /* 0x000fe200078e00ff */
[----:B------:R-:W-:-:S03]  /*1e90*/  ISETP.GT.U32.AND P0, PT, R9, R6, PT ;  /* 0x000000060900720c */ /* 0x000fc60003f04070 */
[----:B------:R-:W-:-:S05]  /*1ea0*/  IMAD R19, R29, R19, R26 ;  /* 0x000000131d137224 */ /* 0x000fca00078e021a */
[----:B------:R-:W-:Y:S01]  /*1eb0*/  ISETP.GT.U32.AND P5, PT, R8, R19, PT ;  /* 0x000000130800720c */ /* 0x000fe20003fa4070 */
[----:B0-----:R-:W-:-:S04]  /*1ec0*/  FADD.FTZ R18, R18, R23 ;  /* 0x0000001712127221 */ /* 0x001fc80000010000 */
[----:B------:R-:W-:Y:S01]  /*1ed0*/  @!P0 IMAD.IADD R6, R6, 0x1, -R9 ;  /* 0x0000000106068824 */ /* 0x000fe200078e0a09 */
[----:B------:R-:W-:Y:S01]  /*1ee0*/  @!P0 IADD3 R21, R21, 0x1, RZ ;  /* 0x0000000115158810 */ /* 0x000fe20007ffe0ff */
[----:B------:R-:W0:Y:S01]  /*1ef0*/  SHFL.BFLY PT, R7, R18, 0x1, 0x1f ;  /* 0x0c201f0012077f89 */ /* 0x000e2200000e0000 */
[----:B------:R-:W-:Y:S02]  /*1f00*/  ISETP.GT.AND P0, PT, R2, RZ, PT ;  /* 0x000000ff0200720c */ /* 0x000fe40003f04270 */
[-C--:B------:R-:W-:Y:S02]  /*1f10*/  ISETP.GE.U32.AND P4, PT, R6, R9.reuse, PT ;  /* 0x000000090600720c */ /* 0x080fe40003f86070 */
[C---:B------:R-:W-:Y:S01]  /*1f20*/  LOP3.LUT R6, R22.reuse, R9, RZ, 0x3c, !PT ;  /* 0x0000000916067212 */ /* 0x040fe200078e3cff */
[----:B------:R-:W-:Y:S01]  /*1f30*/  @!P5 IMAD.IADD R19, R19, 0x1, -R8 ;  /* 0x000000011313d824 */ /* 0x000fe200078e0a08 */
[----:B------:R-:W-:Y:S02]  /*1f40*/  LOP3.LUT R22, R22, c[0x0][0x1c0], RZ, 0x3c, !PT ;  /* 0x0000700016167a12 */ /* 0x000fe400078e3cff */
[----:B------:R-:W-:-:S02]  /*1f50*/  ISETP.GE.AND P3, PT, R6, RZ, PT ;  /* 0x000000ff0600720c */ /* 0x000fc40003f66270 */
[----:B------:R-:W-:Y:S01]  /*1f60*/  ISETP.GE.U32.AND P1, PT, R19, R8, PT ;  /* 0x000000081300720c */ /* 0x000fe20003f26070 */
[----:B------:R-:W1:Y:S01]  /*1f70*/  S2R R6, SR_TID.X ;  /* 0x0000000000067919 */ /* 0x000e620000002100 */
[----:B------:R-:W-:Y:S02]  /*1f80*/  @!P5 IADD3 R29, R29, 0x1, RZ ;  /* 0x000000011d1dd810 */ /* 0x000fe40007ffe0ff */
[----:B------:R-:W-:Y:S02]  /*1f90*/  ISETP.GE.AND P2, PT, R22, RZ, PT ;  /* 0x000000ff1600720c */ /* 0x000fe40003f46270 */
[----:B------:R-:W-:Y:S02]  /*1fa0*/  @P4 IADD3 R21, R21, 0x1, RZ ;  /* 0x0000000115154810 */ /* 0x000fe40007ffe0ff */
[----:B------:R-:W-:Y:S02]  /*1fb0*/  ISETP.GT.AND P4, PT, R3, RZ, PT ;  /* 0x000000ff0300720c */ /* 0x000fe40003f84270 */
[----:B------:R-:W-:Y:S01]  /*1fc0*/  SHF.R.S32.HI R22, RZ, 0x1f, R2 ;  /* 0x0000001fff167819 */ /* 0x000fe20000011402 */
[----:B------:R-:W-:Y:S01]  /*1fd0*/  @!P3 IMAD.MOV R21, RZ, RZ, -R21 ;  /* 0x000000ffff15b224 */ /* 0x000fe200078e0a15 */
[----:B------:R-:W-:Y:S01]  /*1fe0*/  ISETP.NE.AND P5, PT, R2, RZ, PT ;  /* 0x000000ff0200720c */ /* 0x000fe20003fa5270 */
[----:B0-----:R-:W-:Y:S01]  /*1ff0*/  FADD.FTZ R18, R18, R7 ;  /* 0x0000000712127221 */ /* 0x001fe20000010000 */
[----:B------:R-:W-:-:S02]  /*2000*/  @P1 IADD3 R29, R29, 0x1, RZ ;  /* 0x000000011d1d1810 */ /* 0x000fc40007ffe0ff */
[----:B------:R-:W-:Y:S01]  /*2010*/  LEA.HI.SX32 R7, R2, 0x1, 0x1 ;  /* 0x0000000102077811 */ /* 0x000fe200078f0aff */
[----:B------:R-:W-:Y:S01]  /*2020*/  @!P0 IMAD.MOV R7, RZ, RZ, R22 ;  /* 0x000000ffff078224 */ /* 0x000fe200078e0216 */
[----:B------:R-:W-:Y:S01]  /*2030*/  FSETP.NE.FTZ.AND P1, PT, R18, RZ, PT ;  /* 0x000000ff1200720b */ /* 0x000fe20003f35000 */
[----:B------:R-:W-:Y:S01]  /*2040*/  @!P2 IMAD.MOV R29, RZ, RZ, -R29 ;  /* 0x000000ffff1da224 */ /* 0x000fe200078e0a1d */
[----:B------:R-:W-:Y:S02]  /*2050*/  ISETP.NE.AND P0, PT, RZ, c[0x0][0x1c0], PT ;  /* 0x00007000ff007a0c */ /* 0x000fe40003f05270 */
[----:B------:R-:W-:Y:S02]  /*2060*/  SHF.R.S32.HI R19, RZ, 0x1f, R3 ;  /* 0x0000001fff137819 */ /* 0x000fe40000011403 */
[----:B------:R-:W-:Y:S02]  /*2070*/  LEA.HI.SX32 R8, R3, 0x1, 0x1 ;  /* 0x0000000103087811 */ /* 0x000fe400078f0aff */
[C---:B-1----:R-:W-:Y:S01]  /*2080*/  LOP3.LUT P2, RZ, R6.reuse, 0x1f, RZ, 0xc0, !PT ;  /* 0x0000001f06ff7812 */ /* 0x042fe2000784c0ff */
[----:B------:R-:W-:Y:S01]  /*2090*/  @!P4 IMAD.MOV R8, RZ, RZ, R19 ;  /* 0x000000ffff08c224 */ /* 0x000fe200078e0213 */
[----:B------:R-:W-:Y:S01]  /*20a0*/  ISETP.NE.AND P3, PT, RZ, UR4, PT ;  /* 0x00000004ff007c0c */ /* 0x000fe2000bf65270 */
[----:B------:R-:W-:Y:S01]  /*20b0*/  IMAD.MOV.U32 R19, RZ, RZ, c[0x0][0x214] ;  /* 0x00008500ff137624 */ /* 0x000fe200078e00ff */
[----:B------:R-:W-:Y:S01]  /*20c0*/  ISETP.GT.OR P2, PT, R6, 0x7f, P2 ;  /* 0x0000007f0600780c */ /* 0x000fe20001744670 */
[----:B------:R-:W0:Y:S01]  /*20d0*/  @P1 MUFU.LG2 R18, R18 ;  /* 0x0000001200121308 */ /* 0x000e220000000c00 */
[----:B------:R-:W-:-:S02]  /*20e0*/  @!P5 LOP3.LUT R21, RZ, R9, RZ, 0x33, !PT ;  /* 0x00000009ff15d212 */ /* 0x000fc400078e33ff */
[----:B------:R-:W-:Y:S02]  /*20f0*/  SEL R9, R19, 0x1, !P3 ;  /* 0x0000000113097807 */ /* 0x000fe40005800000 */
[----:B------:R-:W-:Y:S02]  /*2100*/  @!P0 LOP3.LUT R29, RZ, c[0x0][0x1c0], RZ, 0x33, !PT ;  /* 0x00007000ff1d8a12 */ /* 0x000fe400078e33ff */
[----:B------:R-:W-:Y:S01]  /*2110*/  ISETP.LT.U32.AND P0, PT, R40, R21, PT ;  /* 0x000000152800720c */ /* 0x000fe20003f01070 */
[-C--:B------:R-:W-:Y:S01]  /*2120*/  IMAD R23, R4, R9.reuse, RZ ;  /* 0x0000000904177224 */ /* 0x080fe200078e02ff */
[----:B------:R-:W-:Y:S01]  /*2130*/  SHF.R.S32.HI R19, RZ, 0x1f, R21 ;  /* 0x0000001fff137819 */ /* 0x000fe20000011415 */
[----:B------:R-:W-:Y:S02]  /*2140*/  IMAD R4, R29, R9, RZ ;  /* 0x000000091d047224 */ /* 0x000fe400078e02ff */
[----:B------:R-:W-:Y:S01]  /*2150*/  IMAD R6, R23, R8, RZ ;  /* 0x0000000817067224 */ /* 0x000fe200078e02ff */
[----:B------:R-:W-:Y:S01]  /*2160*/  ISETP.LT.AND.EX P0, PT, R41, R19, PT, P0 ;  /* 0x000000132900720c */ /* 0x000fe20003f01300 */
[----:B------:R-:W-:-:S02]  /*2170*/  IMAD R7, R7, R4, RZ ;  /* 0x0000000407077224 */ /* 0x000fc400078e02ff */
[----:B0-----:R-:W-:Y:S01]  /*2180*/  @P1 FFMA.FTZ R31, R18, 0.69314718246459960938, R17 ;  /* 0x3f317218121f1823 */ /* 0x001fe20000010011 */
[----:B------:R-:W-:Y:S02]  /*2190*/  SEL R9, R40, R21, P0 ;  /* 0x0000001528097207 */ /* 0x000fe40000000000 */
[----:B------:R-:W-:Y:S01]  /*21a0*/  SEL R8, R41, R19, P0 ;  /* 0x0000001329087207 */ /* 0x000fe20000000000 */
[----:B------:R-:W-:Y:S05]  /*21b0*/  @P2 BRA `(.L_x_15) ;  /* 0x00001c5000002947 */ /* 0x000fea0003800000 */
[----:B------:R-:W-:Y:S01]  /*21c0*/  ULDC.U8 UR4, c[0x0][0x328] ;  /* 0x0000ca0000047ab9 */ /* 0x000fe20000000000 */
[C---:B------:R-:W-:Y:S02]  /*21d0*/  IADD3 R40, P0, R11.reuse, UR7, RZ ;  /* 0x000000070b287c10 */ /* 0x040fe4000ff1e0ff */
[----:B------:R-:W-:Y:S02]  /*21e0*/  ISETP.NE.AND P1, PT, RZ, UR4, PT ;  /* 0x00000004ff007c0c */ /* 0x000fe4000bf25270 */
[----:B------:R-:W-:-:S11]  /*21f0*/  LEA.HI.X.SX32 R41, R11, UR6, 0x1, P0 ;  /* 0x000000060b297c11 */ /* 0x000fd600080f0eff */
[----:B------:R-:W-:Y:S05]  /*2200*/  @!P1 BRA `(.L_x_16) ;  /* 0x00001bd000009947 */ /* 0x000fea0003800000 */
[----:B------:R-:W-:Y:S01]  /*2210*/  ISETP.GE.U32.AND P1, PT, R40, R20, PT ;  /* 0x000000142800720c */ /* 0x000fe20003f26070 */
[----:B------:R-:W-:-:S03]  /*2220*/  IMAD.MOV.U32 R4, RZ, RZ, c[0x0][0x1c0] ;  /* 0x00007000ff047624 */ /* 0x000fc600078e00ff */
[----:B------:R-:W-:Y:S02]  /*2230*/  ISETP.GE.AND.EX P1, PT, R41, R0, PT, P1 ;  /* 0x000000002900720c */ /* 0x000fe40003f26310 */
[----:B------:R-:W-:Y:S02]  /*2240*/  ISETP.LT.U32.AND P0, PT, R4, 0x1, PT ;  /* 0x000000010400780c */ /* 0x000fe40003f01070 */
[----:B------:R-:W-:-:S04]  /*2250*/  SHF.R.S32.HI R17, RZ, 0x1f, R4 ;  /* 0x0000001fff117819 */ /* 0x000fc80000011404 */
[----:B------:R-:W-:-:S04]  /*2260*/  ISETP.LT.AND.EX P0, PT, R17, RZ, PT, P0 ;  /* 0x000000ff1100720c */ /* 0x000fc80003f01300 */
[----:B------:R-:W-:Y:S02]  /*2270*/  SEL R4, R4, 0x1, P0 ;  /* 0x0000000104047807 */ /* 0x000fe40000000000 */
[----:B------:R-:W-:Y:S01]  /*2280*/  SEL R0, R17, RZ, P0 ;  /* 0x000000ff11007207 */ /* 0x000fe20000000000 */
[----:B------:R-:W-:Y:S05]  /*2290*/  @P1 BRA `(.L_x_15) ;  /* 0x00001b7000001947 */ /* 0x000fea0003800000 */
[----:B------:R-:W-:Y:S01]  /*22a0*/  IADD3 R17, P1, R4, 0x1, RZ ;  /* 0x0000000104117810 */ /* 0x000fe20007f3e0ff */
[----:B------:R-:W-:Y:S03]  /*22b0*/  BSSY B0, `(.L_x_17) ;  /* 0x0000036000007945 */ /* 0x000fe60003800000 */
[----:B------:R-:W-:Y:S01]  /*22c0*/  ISETP.GE.U32.AND P0, PT, R17, 0x3, PT ;  /* 0x000000031100780c */ /* 0x000fe20003f06070 */
[----:B------:R-:W-:-:S05]  /*22d0*/  IMAD.X R17, RZ, RZ, R0, P1 ;  /* 0x000000ffff117224 */ /* 0x000fca00008e0600 */
[----:B------:R-:W-:-:S04]  /*22e0*/  ISETP.GE.U32.AND.EX P0, PT, R17, RZ, PT, P0 ;  /* 0x000000ff1100720c */ /* 0x000fc80003f06100 */
[----:B------:R-:W-:Y:S02]  /*22f0*/  SEL R18, R0, RZ, !P0 ;  /* 0x000000ff00127207 */ /* 0x000fe40004000000 */
[----:B------:R-:W-:-:S03]  /*2300*/  SEL R22, R4, RZ, !P0 ;  /* 0x000000ff04167207 */ /* 0x000fc60004000000 */
[-C--:B------:R-:W-:Y:S02]  /*2310*/  IMAD R18, R18, R35.reuse, RZ ;  /* 0x0000002312127224 */ /* 0x080fe400078e02ff */
[----:B------:R-:W-:-:S04]  /*2320*/  IMAD.WIDE.U32 R24, R22, R35, RZ ;  /* 0x0000002316187225 */ /* 0x000fc800078e00ff */
[----:B------:R-:W-:Y:S02]  /*2330*/  IMAD R17, R22, R5, R18 ;  /* 0x0000000516117224 */ /* 0x000fe400078e0212 */
[----:B------:R-:W-:-:S03]  /*2340*/  IMAD.WIDE.U32 R44, R24, R4, RZ ;  /* 0x00000004182c7225 */ /* 0x000fc600078e00ff */
[----:B------:R-:W-:-:S05]  /*2350*/  IADD3 R17, R25, R17, RZ ;  /* 0x0000001119117210 */ /* 0x000fca0007ffe0ff */
[----:B------:R-:W-:-:S04]  /*2360*/  IMAD R25, R17, R4, RZ ;  /* 0x0000000411197224 */ /* 0x000fc800078e02ff */
[----:B------:R-:W-:-:S04]  /*2370*/  IMAD R25, R0, R24, R25 ;  /* 0x0000001800197224 */ /* 0x000fc800078e0219 */
[----:B------:R-:W-:-:S05]  /*2380*/  IMAD.IADD R25, R45, 0x1, R25 ;  /* 0x000000012d197824 */ /* 0x000fca00078e0219 */
[----:B------:R-:W-:-:S04]  /*2390*/  LOP3.LUT R17, R41, R25, RZ, 0xfc, !PT ;  /* 0x0000001929117212 */ /* 0x000fc800078efcff */
[----:B------:R-:W-:-:S13]  /*23a0*/  ISETP.NE.U32.AND P0, PT, R17, RZ, PT ;  /* 0x000000ff1100720c */ /* 0x000fda0003f05070 */
[----:B------:R-:W-:Y:S05]  /*23b0*/  @!P0 BRA `(.L_x_18) ;  /* 0x000000f000008947 */ /* 0x000fea0003800000 */
[----:B------:R-:W-:Y:S01]  /*23c0*/  IMAD.MOV.U32 R18, RZ, RZ, R40 ;  /* 0x000000ffff127224 */ /* 0x000fe200078e0028 */
[----:B------:R-:W-:Y:S01]  /*23d0*/  MOV R17, R41 ;  /* 0x0000002900117202 */ /* 0x000fe20000000f00 */
[----:B------:R-:W-:Y:S01]  /*23e0*/  IMAD.MOV.U32 R26, RZ, RZ, R44 ;  /* 0x000000ffff1a7224 */ /* 0x000fe200078e002c */
[----:B------:R-:W-:Y:S02]  /*23f0*/  MOV R24, 0x2410 ;  /* 0x0000241000187802 */ /* 0x000fe40000000f00 */
[----:B------:R-:W-:Y:S05]  /*2400*/  CALL.REL.NOINC `($__internal_0_$__cuda_sm20_div_s64) ;  /* 0x000024c000007944 */ /* 0x000fea0003c00000 */
[-C--:B------:R-:W-:Y:S02]  /*2410*/  IADD3 R19, P0, RZ, -R22.reuse, RZ ;  /* 0x80000016ff137210 */ /* 0x080fe40007f1e0ff */
[----:B------:R-:W-:Y:S02]  /*2420*/  MOV R50, R22 ;  /* 0x0000001600327202 */ /* 0x000fe40000000f00 */
[----:B------:R-:W-:Y:S01]  /*2430*/  IADD3.X R17, RZ, ~R23, RZ, P0, !PT ;  /* 0x80000017ff117210 */ /* 0x000fe200007fe4ff */
[----:B------:R-:W-:Y:S01]  /*2440*/  IMAD.WIDE.U32 R40, R44, R19, R40 ;  /* 0x000000132c287225 */ /* 0x000fe200078e0028 */
[----:B------:R-:W-:-:S03]  /*2450*/  MOV R51, R23 ;  /* 0x0000001700337202 */ /* 0x000fc60000000f00 */
[----:B------:R-:W-:-:S04]  /*2460*/  IMAD R18, R17, R44, RZ ;  /* 0x0000002c11127224 */ /* 0x000fc800078e02ff */
[----:B------:R-:W-:Y:S01]  /*2470*/  IMAD R17, R25, R19, R18 ;  /* 0x0000001319117224 */ /* 0x000fe200078e0212 */
[----:B------:R-:W-:-:S04]  /*2480*/  MOV R18, R40 ;  /* 0x0000002800127202 */ /* 0x000fc80000000f00 */
[----:B------:R-:W-:Y:S01]  /*2490*/  IADD3 R17, R41, R17, RZ ;  /* 0x0000001129117210 */ /* 0x000fe20007ffe0ff */
[----:B------:R-:W-:Y:S05]  /*24a0*/  BRA `(.L_x_19) ;  /* 0x0000016000007947 */ /* 0x000fea0003800000 */
.L_x_18:
[----:B------:R-:W0:Y:S01]  /*24b0*/  I2F.U32.RP R21, R44 ;  /* 0x0000002c00157306 */ /* 0x000e220000209000 */
[----:B------:R-:W-:Y:S01]  /*24c0*/  ISETP.NE.U32.AND P0, PT, R44, RZ, PT ;  /* 0x000000ff2c00720c */ /* 0x000fe20003f05070 */
[----:B------:R-:W-:-:S06]  /*24d0*/  IMAD.MOV.U32 R51, RZ, RZ, RZ ;  /* 0x000000ffff337224 */ /* 0x000fcc00078e00ff */
[----:B0-----:R-:W0:Y:S02]  /*24e0*/  MUFU.RCP R18, R21 ;  /* 0x0000001500127308 */ /* 0x001e240000001000 */
[----:B0-----:R-:W-:-:S06]  /*24f0*/  IADD3 R18, R18, 0xffffffe, RZ ;  /* 0x0ffffffe12127810 */ /* 0x001fcc0007ffe0ff */
[----:B------:R0:W1:Y:S02]  /*2500*/  F2I.FTZ.U32.TRUNC.NTZ R19, R18 ;  /* 0x0000001200137305 */ /* 0x000064000021f000 */
[----:B0-----:R-:W-:Y:S01]  /*2510*/  HFMA2.MMA R18, -RZ, RZ, 0, 0 ;  /* 0x00000000ff127435 */ /* 0x001fe200000001ff */
[----:B-1----:R-:W-:-:S04]  /*2520*/  IMAD.MOV R17, RZ, RZ, -R19 ;  /* 0x000000ffff117224 */ /* 0x002fc800078e0a13 */
[----:B------:R-:W-:-:S05]  /*2530*/  IMAD R17, R17, R44, RZ ;  /* 0x0000002c11117224 */ /* 0x000fca00078e02ff */
[----:B------:R-:W-:-:S06]  /*2540*/  IMAD.HI.U32 R17, R19, R17, R18 ;  /* 0x0000001113117227 */ /* 0x000fcc00078e0012 */
[----:B------:R-:W-:-:S04]  /*2550*/  IMAD.HI.U32 R50, R17, R40, RZ ;  /* 0x0000002811327227 */ /* 0x000fc800078e00ff */
[----:B------:R-:W-:-:S04]  /*2560*/  IMAD.MOV R17, RZ, RZ, -R50 ;  /* 0x000000ffff117224 */ /* 0x000fc800078e0a32 */
[----:B------:R-:W-:-:S05]  /*2570*/  IMAD R17, R44, R17, R40 ;  /* 0x000000112c117224 */ /* 0x000fca00078e0228 */
[----:B------:R-:W-:-:S13]  /*2580*/  ISETP.GE.U32.AND P2, PT, R17, R44, PT ;  /* 0x0000002c1100720c */ /* 0x000fda0003f46070 */
[-C--:B------:R-:W-:Y:S02]  /*2590*/  @P2 IADD3 R17, R17, -R44.reuse, RZ ;  /* 0x8000002c11112210 */ /* 0x080fe40007ffe0ff */
[----:B------:R-:W-:Y:S02]  /*25a0*/  @P2 IADD3 R50, R50, 0x1, RZ ;  /* 0x0000000132322810 */ /* 0x000fe40007ffe0ff */
[----:B------:R-:W-:Y:S02]  /*25b0*/  ISETP.GE.U32.AND P1, PT, R17, R44, PT ;  /* 0x0000002c1100720c */ /* 0x000fe40003f26070 */
[----:B------:R-:W-:-:S11]  /*25c0*/  MOV R17, RZ ;  /* 0x000000ff00117202 */ /* 0x000fd60000000f00 */
[----:B------:R-:W-:Y:S02]  /*25d0*/  @P1 IADD3 R50, R50, 0x1, RZ ;  /* 0x0000000132321810 */ /* 0x000fe40007ffe0ff */
[----:B------:R-:W-:-:S05]  /*25e0*/  @!P0 LOP3.LUT R50, RZ, R44, RZ, 0x33, !PT ;  /* 0x0000002cff328212 */ /* 0x000fca00078e33ff */
[----:B------:R-:W-:-:S04]  /*25f0*/  IMAD.MOV R19, RZ, RZ, -R50 ;  /* 0x000000ffff137224 */ /* 0x000fc800078e0a32 */
[----:B------:R-:W-:Y:S02]  /*2600*/  IMAD R18, R44, R19, R40 ;  /* 0x000000132c127224 */ /* 0x000fe400078e0228 */
.L_x_19:
[----:B------:R-:W-:Y:S05]  /*2610*/  BSYNC B0 ;  /* 0x0000000000007941 */ /* 0x000fea0003800000 */
.L_x_17:
[----:B------:R-:W-:Y:S01]  /*2620*/  LOP3.LUT R19, R17, R5, RZ, 0xfc, !PT ;  /* 0x0000000511137212 */ /* 0x000fe200078efcff */
[----:B------:R-:W-:Y:S03]  /*2630*/  BSSY B0, `(.L_x_20) ;  /* 0x0000027000007945 */ /* 0x000fe60003800000 */
[----:B------:R-:W-:-:S13]  /*2640*/  ISETP.NE.U32.AND P0, PT, R19, RZ, PT ;  /* 0x000000ff1300720c */ /* 0x000fda0003f05070 */
[----:B------:R-:W-:Y:S05]  /*2650*/  @!P0 BRA `(.L_x_21) ;  /* 0x000000e000008947 */ /* 0x000fea0003800000 */
[----:B------:R-:W-:Y:S01]  /*2660*/  IMAD.MOV.U32 R26, RZ, RZ, R35 ;  /* 0x000000ffff1a7224 */ /* 0x000fe200078e0023 */
[----:B------:R-:W-:Y:S02]  /*2670*/  MOV R25, R5 ;  /* 0x0000000500197202 */ /* 0x000fe40000000f00 */
[----:B------:R-:W-:Y:S02]  /*2680*/  MOV R24, 0x26a0 ;  /* 0x000026a000187802 */ /* 0x000fe40000000f00 */
[----:B------:R-:W-:Y:S05]  /*2690*/  CALL.REL.NOINC `($__internal_0_$__cuda_sm20_div_s64) ;  /* 0x0000223000007944 */ /* 0x000fea0003c00000 */
[-C--:B------:R-:W-:Y:S02]  /*26a0*/  IADD3 R26, P0, RZ, -R22.reuse, RZ ;  /* 0x80000016ff1a7210 */ /* 0x080fe40007f1e0ff */
[----:B------:R-:W-:Y:S02]  /*26b0*/  MOV R19, R17 ;  /* 0x0000001100137202 */ /* 0x000fe40000000f00 */
[-C--:B------:R-:W-:Y:S02]  /*26c0*/  IADD3.X R24, RZ, ~R23.reuse, RZ, P0, !PT ;  /* 0x80000017ff187210 */ /* 0x080fe400007fe4ff */
[----:B------:R-:W-:Y:S01]  /*26d0*/  MOV R44, R22 ;  /* 0x00000016002c7202 */ /* 0x000fe20000000f00 */
[----:B------:R-:W-:Y:S01]  /*26e0*/  IMAD.WIDE.U32 R40, R35, R26, R18 ;  /* 0x0000001a23287225 */ /* 0x000fe200078e0012 */
[----:B------:R-:W-:-:S03]  /*26f0*/  MOV R45, R23 ;  /* 0x00000017002d7202 */ /* 0x000fc60000000f00 */
[----:B------:R-:W-:-:S04]  /*2700*/  IMAD R24, R24, R35, RZ ;  /* 0x0000002318187224 */ /* 0x000fc800078e02ff */
[----:B------:R-:W-:-:S05]  /*2710*/  IMAD R5, R5, R26, R24 ;  /* 0x0000001a05057224 */ /* 0x000fca00078e0218 */
[----:B------:R-:W-:Y:S01]  /*2720*/  IADD3 R5, R41, R5, RZ ;  /* 0x0000000529057210 */ /* 0x000fe20007ffe0ff */
[----:B------:R-:W-:Y:S05]  /*2730*/  BRA `(.L_x_22) ;  /* 0x0000016000007947 */ /* 0x000fea0003800000 */
.L_x_21:
[----:B------:R-:W0:Y:S01]  /*2740*/  I2F.U32.RP R17, R35 ;  /* 0x0000002300117306 */ /* 0x000e220000209000 */
[----:B------:R-:W-:Y:S01]  /*2750*/  HFMA2.MMA R22, -RZ, RZ, 0, 0 ;  /* 0x00000000ff167435 */ /* 0x000fe200000001ff */
[----:B------:R-:W-:Y:S01]  /*2760*/  ISETP.NE.U32.AND P0, PT, R35, RZ, PT ;  /* 0x000000ff2300720c */ /* 0x000fe20003f05070 */
[----:B------:R-:W-:-:S05]  /*2770*/  IMAD.MOV.U32 R45, RZ, RZ, RZ ;  /* 0x000000ffff2d7224 */ /* 0x000fca00078e00ff */
[----:B0-----:R-:W0:Y:S02]  /*2780*/  MUFU.RCP R23, R17 ;  /* 0x0000001100177308 */ /* 0x001e240000001000 */
[----:B0-----:R-:W-:-:S06]  /*2790*/  IADD3 R23, R23, 0xffffffe, RZ ;  /* 0x0ffffffe17177810 */ /* 0x001fcc0007ffe0ff */
[----:B------:R-:W0:Y:S02]  /*27a0*/  F2I.FTZ.U32.TRUNC.NTZ R23, R23 ;  /* 0x0000001700177305 */ /* 0x000e24000021f000 */
[----:B0-----:R-:W-:-:S04]  /*27b0*/  IMAD.MOV R5, RZ, RZ, -R23 ;  /* 0x000000ffff057224 */ /* 0x001fc800078e0a17 */
[----:B------:R-:W-:-:S04]  /*27c0*/  IMAD R5, R5, R35, RZ ;  /* 0x0000002305057224 */ /* 0x000fc800078e02ff */
[----:B------:R-:W-:-:S06]  /*27d0*/  IMAD.HI.U32 R5, R23, R5, R22 ;  /* 0x0000000517057227 */ /* 0x000fcc00078e0016 */
[----:B------:R-:W-:-:S04]  /*27e0*/  IMAD.HI.U32 R44, R5, R18, RZ ;  /* 0x00000012052c7227 */ /* 0x000fc800078e00ff */
[----:B------:R-:W-:-:S04]  /*27f0*/  IMAD.MOV R5, RZ, RZ, -R44 ;  /* 0x000000ffff057224 */ /* 0x000fc800078e0a2c */
[----:B------:R-:W-:Y:S01]  /*2800*/  IMAD R22, R35, R5, R18 ;  /* 0x0000000523167224 */ /* 0x000fe200078e0212 */
[----:B------:R-:W-:-:S04]  /*2810*/  MOV R5, RZ ;  /* 0x000000ff00057202 */ /* 0x000fc80000000f00 */
[----:B------:R-:W-:-:S13]  /*2820*/  ISETP.GE.U32.AND P2, PT, R22, R35, PT ;  /* 0x000000231600720c */ /* 0x000fda0003f46070 */
[-C--:B------:R-:W-:Y:S02]  /*2830*/  @P2 IADD3 R22, R22, -R35.reuse, RZ ;  /* 0x8000002316162210 */ /* 0x080fe40007ffe0ff */
[----:B------:R-:W-:Y:S02]  /*2840*/  @P2 IADD3 R44, R44, 0x1, RZ ;  /* 0x000000012c2c2810 */ /* 0x000fe40007ffe0ff */
[----:B------:R-:W-:-:S13]  /*2850*/  ISETP.GE.U32.AND P1, PT, R22, R35, PT ;  /* 0x000000231600720c */ /* 0x000fda0003f26070 */
[----:B------:R-:W-:Y:S02]  /*2860*/  @P1 IADD3 R44, R44, 0x1, RZ ;  /* 0x000000012c2c1810 */ /* 0x000fe40007ffe0ff */
[----:B------:R-:W-:-:S05]  /*2870*/  @!P0 LOP3.LUT R44, RZ, R35, RZ, 0x33, !PT ;  /* 0x00000023ff2c8212 */ /* 0x000fca00078e33ff */
[----:B------:R-:W-:-:S04]  /*2880*/  IMAD.MOV R40, RZ, RZ, -R44 ;  /* 0x000000ffff287224 */ /* 0x000fc800078e0a2c */
[----:B------:R-:W-:Y:S02]  /*2890*/  IMAD R40, R35, R40, R18 ;  /* 0x0000002823287224 */ /* 0x000fe400078e0212 */
.L_x_22:
[----:B------:R-:W-:Y:S05]  /*28a0*/  BSYNC B0 ;  /* 0x0000000000007941 */ /* 0x000fea0003800000 */
.L_x_20:
[----:B------:R-:W-:Y:S01]  /*28b0*/  LOP3.LUT R17, R45, R0, RZ, 0xfc, !PT ;  /* 0x000000002d117212 */ /* 0x000fe200078efcff */
[----:B------:R-:W-:Y:S01]  /*28c0*/  IMAD.MOV.U32 R28, RZ, RZ, c[0x0][0x210] ;  /* 0x00008400ff1c7624 */ /* 0x000fe200078e00ff */
[----:B------:R-:W-:Y:S02]  /*28d0*/  BSSY B0, `(.L_x_23) ;  /* 0x0000027000007945 */ /* 0x000fe40003800000 */
[----:B------:R-:W-:Y:S02]  /*28e0*/  ISETP.NE.U32.AND P0, PT, R17, RZ, PT ;  /* 0x000000ff1100720c */ /* 0x000fe40003f05070 */
[----:B------:R-:W-:-:S11]  /*28f0*/  SEL R28, R28, 0x1, P3 ;  /* 0x000000011c1c7807 */ /* 0x000fd60001800000 */
[----:B------:R-:W-:Y:S05]  /*2900*/  @!P0 BRA `(.L_x_24) ;  /* 0x000000d000008947 */ /* 0x000fea0003800000 */
[----:B------:R-:W-:Y:S01]  /*2910*/  IMAD.MOV.U32 R18, RZ, RZ, R44 ;  /* 0x000000ffff127224 */ /* 0x000fe200078e002c */
[----:B------:R-:W-:Y:S01]  /*2920*/  MOV R26, R4 ;  /* 0x00000004001a7202 */ /* 0x000fe20000000f00 */
[----:B------:R-:W-:Y:S01]  /*2930*/  IMAD.MOV.U32 R17, RZ, RZ, R45 ;  /* 0x000000ffff117224 */ /* 0x000fe200078e002d */
[----:B------:R-:W-:Y:S02]  /*2940*/  MOV R25, R0 ;  /* 0x0000000000197202 */ /* 0x000fe40000000f00 */
[----:B------:R-:W-:Y:S02]  /*2950*/  MOV R24, 0x2970 ;  /* 0x0000297000187802 */ /* 0x000fe40000000f00 */
[----:B------:R-:W-:Y:S05]  /*2960*/  CALL.REL.NOINC `($__internal_0_$__cuda_sm20_div_s64) ;  /* 0x00001f6000007944 */ /* 0x000fea0003c00000 */
[----:B------:R-:W-:-:S04]  /*2970*/  IADD3 R19, P0, RZ, -R22, RZ ;  /* 0x80000016ff137210 */ /* 0x000fc80007f1e0ff */
[----:B------:R-:W-:Y:S01]  /*2980*/  IADD3.X R17, RZ, ~R23, RZ, P0, !PT ;  /* 0x80000017ff117210 */ /* 0x000fe200007fe4ff */
[----:B------:R-:W-:-:S04]  /*2990*/  IMAD.WIDE.U32 R44, R4, R19, R44 ;  /* 0x00000013042c7225 */ /* 0x000fc800078e002c */
[----:B------:R-:W-:-:S04]  /*29a0*/  IMAD R17, R17, R4, RZ ;  /* 0x0000000411117224 */ /* 0x000fc800078e02ff */
[----:B------:R-:W-:-:S05]  /*29b0*/  IMAD R0, R0, R19, R17 ;  /* 0x0000001300007224 */ /* 0x000fca00078e0211 */
[----:B------:R-:W-:Y:S01]  /*29c0*/  IADD3 R0, R45, R0, RZ ;  /* 0x000000002d007210 */ /* 0x000fe20007ffe0ff */
[----:B------:R-:W-:Y:S05]  /*29d0*/  BRA `(.L_x_25) ;  /* 0x0000016000007947 */ /* 0x000fea0003800000 */
.L_x_24:
        /* <DEDUP_REMOVED lines=9> */
[----:B------:R-:W-:Y:S01]  /*2a70*/  IMAD.HI.U32 R19, R19, R0, R18 ;  /* 0x0000000013137227 */ /* 0x000fe200078e0012 */
[----:B------:R-:W-:-:S05]  /*2a80*/  MOV R0, RZ ;  /* 0x000000ff00007202 */ /* 0x000fca0000000f00 */
[----:B------:R-:W-:-:S04]  /*2a90*/  IMAD.HI.U32 R22, R19, R44, RZ ;  /* 0x0000002c13167227 */ /* 0x000fc800078e00ff */
[----:B------:R-:W-:-:S04]  /*2aa0*/  IMAD.MOV R17, RZ, RZ, -R22 ;  /* 0x000000ffff117224 */ /* 0x000fc800078e0a16 */
[----:B------:R-:W-:-:S05]  /*2ab0*/  IMAD R17, R4, R17, R44 ;  /* 0x0000001104117224 */ /* 0x000fca00078e022c */
        /* <DEDUP_REMOVED lines=8> */
.L_x_25:
[----:B------:R-:W-:Y:S05]  /*2b40*/  BSYNC B0 ;  /* 0x0000000000007941 */ /* 0x000fea0003800000 */
.L_x_23:
[-C--:B------:R-:W-:Y:S01]  /*2b50*/  IMAD R4, R43, R16.reuse, RZ ;  /* 0x000000102b047224 */ /* 0x080fe200078e02ff */
[----:B------:R-:W-:Y:S01]  /*2b60*/  ULDC.U8 UR10, c[0x0][0x329] ;  /* 0x0000ca40000a7ab9 */ /* 0x000fe20000000000 */
[C---:B------:R-:W-:Y:S01]  /*2b70*/  IMAD.WIDE.U32 R48, R42.reuse, R16, RZ ;  /* 0x000000102a307225 */ /* 0x040fe200078e00ff */
[----:B------:R-:W-:Y:S01]  /*2b80*/  UISETP.NE.AND UP0, UPT, UR10, URZ, UPT ;  /* 0x0000003f0a00728c */ /* 0x000fe2000bf05270 */
[----:B------:R-:W-:Y:S01]  /*2b90*/  SHF.R.S32.HI R17, RZ, 0x1f, R28 ;  /* 0x0000001fff117819 */ /* 0x000fe2000001141c */
[----:B------:R-:W-:Y:S01]  /*2ba0*/  ULDC.64 UR4, c[0x0][0x210] ;  /* 0x0000840000047ab9 */ /* 0x000fe20000000a00 */
[----:B------:R-:W-:Y:S01]  /*2bb0*/  IMAD R43, R42, R15, R4 ;  /* 0x0000000f2a2b7224 */ /* 0x000fe200078e0204 */
[----:B------:R-:W-:Y:S01]  /*2bc0*/  UIMAD UR4, UR4, UR5, URZ ;  /* 0x00000005040472a4 */ /* 0x000fe2000f8e023f */
[----:B------:R-:W-:Y:S01]  /*2bd0*/  IMAD R5, R5, R28, RZ ;  /* 0x0000001c05057224 */ /* 0x000fe200078e02ff */
[----:B------:R-:W-:Y:S01]  /*2be0*/  USEL UR5, UR5, 0x1, !UP0 ;  /* 0x0000000105057887 */ /* 0x000fe2000c000000 */
[----:B------:R-:W-:Y:S01]  /*2bf0*/  BSSY B0, `(.L_x_26) ;  /* 0x0000040000007945 */ /* 0x000fe20003800000 */
[----:B------:R-:W-:Y:S01]  /*2c00*/  IADD3 R43, R49, R43, RZ ;  /* 0x0000002b312b7210 */ /* 0x000fe20007ffe0ff */
[----:B------:R-:W-:Y:S01]  /*2c10*/  USHF.R.S32.HI UR11, URZ, 0x1f, UR4 ;  /* 0x0000001f3f0b7899 */ /* 0x000fe20008011404 */
[----:B------:R-:W-:Y:S01]  /*2c20*/  IMAD R17, R17, R40, R5 ;  /* 0x0000002811117224 */ /* 0x000fe200078e0205 */
[----:B------:R-:W-:Y:S01]  /*2c30*/  USHF.R.S32.HI UR10, URZ, 0x1f, UR5 ;  /* 0x0000001f3f0a7899 */ /* 0x000fe20008011405 */
[----:B------:R-:W-:-:S02]  /*2c40*/  IMAD R19, R0, UR4, RZ ;  /* 0x0000000400137c24 */ /* 0x000fc4000f8e02ff */
[----:B------:R-:W-:Y:S02]  /*2c50*/  IMAD R4, R43, R14, RZ ;  /* 0x0000000e2b047224 */ /* 0x000fe400078e02ff */
[----:B------:R-:W-:Y:S02]  /*2c60*/  IMAD R5, R23, UR5, RZ ;  /* 0x0000000517057c24 */ /* 0x000fe4000f8e02ff */
[----:B------:R-:W-:Y:S02]  /*2c70*/  IMAD R25, R13, R48, R4 ;  /* 0x000000300d197224 */ /* 0x000fe400078e0204 */
[----:B------:R-:W-:-:S04]  /*2c80*/  IMAD.WIDE.U32 R48, R48, R14, RZ ;  /* 0x0000000e30307225 */ /* 0x000fc800078e00ff */
[----:B------:R-:W-:Y:S01]  /*2c90*/  IMAD R19, R44, UR11, R19 ;  /* 0x0000000b2c137c24 */ /* 0x000fe2000f8e0213 */
[----:B------:R-:W-:Y:S01]  /*2ca0*/  IADD3 R25, R49, R25, RZ ;  /* 0x0000001931197210 */ /* 0x000fe20007ffe0ff */
[----:B------:R-:W-:-:S03]  /*2cb0*/  IMAD.WIDE.U32 R40, R40, R28, RZ ;  /* 0x0000001c28287225 */ /* 0x000fc600078e00ff */
[----:B------:R-:W-:Y:S01]  /*2cc0*/  LOP3.LUT R4, R51, R25, RZ, 0xfc, !PT ;  /* 0x0000001933047212 */ /* 0x000fe200078efcff */
[----:B------:R-:W-:Y:S01]  /*2cd0*/  IMAD.WIDE.U32 R44, R44, UR4, RZ ;  /* 0x000000042c2c7c25 */ /* 0x000fe2000f8e00ff */
[----:B------:R-:W-:Y:S02]  /*2ce0*/  IADD3 R0, R41, R17, RZ ;  /* 0x0000001129007210 */ /* 0x000fe40007ffe0ff */
[----:B------:R-:W-:Y:S01]  /*2cf0*/  ISETP.NE.U32.AND P0, PT, R4, RZ, PT ;  /* 0x000000ff0400720c */ /* 0x000fe20003f05070 */
[C---:B------:R-:W-:Y:S01]  /*2d00*/  IMAD R5, R22.reuse, UR10, R5 ;  /* 0x0000000a16057c24 */ /* 0x040fe2000f8e0205 */
[----:B------:R-:W-:Y:S01]  /*2d10*/  IADD3 R4, R45, R19, RZ ;  /* 0x000000132d047210 */ /* 0x000fe20007ffe0ff */
[----:B------:R-:W-:-:S04]  /*2d20*/  IMAD.WIDE.U32 R42, R22, UR5, RZ ;  /* 0x00000005162a7c25 */ /* 0x000fc8000f8e00ff */
[----:B------:R-:W-:Y:S01]  /*2d30*/  IMAD R3, R3, UR4, RZ ;  /* 0x0000000403037c24 */ /* 0x000fe2000f8e02ff */
[----:B------:R-:W-:Y:S01]  /*2d40*/  IADD3 R5, R43, R5, RZ ;  /* 0x000000052b057210 */ /* 0x000fe20007ffe0ff */
[----:B------:R-:W-:-:S04]  /*2d50*/  IMAD R2, R2, UR4, RZ ;  /* 0x0000000402027c24 */ /* 0x000fc8000f8e02ff */
[----:B------:R-:W-:Y:S05]  /*2d60*/  @!P0 BRA `(.L_x_27) ;  /* 0x0000011000008947 */ /* 0x000fea0003800000 */
[----:B------:R-:W-:Y:S01]  /*2d70*/  IMAD.MOV.U32 R18, RZ, RZ, R50 ;  /* 0x000000ffff127224 */ /* 0x000fe200078e0032 */
[----:B------:R-:W-:Y:S01]  /*2d80*/  MOV R17, R51 ;  /* 0x0000003300117202 */ /* 0x000fe20000000f00 */
[----:B------:R-:W-:Y:S01]  /*2d90*/  IMAD.MOV.U32 R26, RZ, RZ, R48 ;  /* 0x000000ffff1a7224 */ /* 0x000fe200078e0030 */
[----:B------:R-:W-:Y:S02]  /*2da0*/  MOV R24, 0x2dc0 ;  /* 0x00002dc000187802 */ /* 0x000fe40000000f00 */
[----:B------:R-:W-:Y:S05]  /*2db0*/  CALL.REL.NOINC `($__internal_0_$__cuda_sm20_div_s64) ;  /* 0x00001b1000007944 */ /* 0x000fea0003c00000 */
[----:B------:R-:W-:Y:S01]  /*2dc0*/  IADD3 R18, P0, RZ, -R22, RZ ;  /* 0x80000016ff127210 */ /* 0x000fe20007f1e0ff */
[----:B------:R-:W-:Y:S01]  /*2dd0*/  IMAD.MOV.U32 R47, RZ, RZ, R51 ;  /* 0x000000ffff2f7224 */ /* 0x000fe200078e0033 */
[----:B------:R-:W-:Y:S02]  /*2de0*/  MOV R46, R50 ;  /* 0x00000032002e7202 */ /* 0x000fe40000000f00 */
[----:B------:R-:W-:-:S05]  /*2df0*/  IADD3.X R17, RZ, ~R23, RZ, P0, !PT ;  /* 0x80000017ff117210 */ /* 0x000fca00007fe4ff */
[-C--:B------:R-:W-:Y:S02]  /*2e00*/  IMAD R17, R17, R48.reuse, RZ ;  /* 0x0000003011117224 */ /* 0x080fe400078e02ff */
[----:B------:R-:W-:-:S04]  /*2e10*/  IMAD.WIDE.U32 R48, R18, R48, R46 ;  /* 0x0000003012307225 */ /* 0x000fc800078e002e */
[----:B------:R-:W-:Y:S01]  /*2e20*/  IMAD R17, R25, R18, R17 ;  /* 0x0000001219117224 */ /* 0x000fe200078e0211 */
[----:B------:R-:W-:Y:S02]  /*2e30*/  MOV R18, R48 ;  /* 0x0000003000127202 */ /* 0x000fe40000000f00 */
[----:B------:R-:W-:Y:S01]  /*2e40*/  MOV R48, R22 ;  /* 0x0000001600307202 */ /* 0x000fe20000000f00 */
[----:B------:R-:W-:Y:S01]  /*2e50*/  IMAD.IADD R17, R49, 0x1, R17 ;  /* 0x0000000131117824 */ /* 0x000fe200078e0211 */
[----:B------:R-:W-:Y:S01]  /*2e60*/  MOV R49, R23 ;  /* 0x0000001700317202 */ /* 0x000fe20000000f00 */
[----:B------:R-:W-:Y:S05]  /*2e70*/  BRA `(.L_x_28) ;  /* 0x0000017000007947 */ /* 0x000fea0003800000 */
.L_x_27:
[----:B------:R-:W0:Y:S01]  /*2e80*/  I2F.U32.RP R21, R48 ;  /* 0x0000003000157306 */ /* 0x000e220000209000 */
[----:B------:R-:W-:Y:S01]  /*2e90*/  ISETP.NE.U32.AND P0, PT, R48, RZ, PT ;  /* 0x000000ff3000720c */ /* 0x000fe20003f05070 */
[----:B------:R-:W-:-:S06]  /*2ea0*/  IMAD.MOV.U32 R49, RZ, RZ, RZ ;  /* 0x000000ffff317224 */ /* 0x000fcc00078e00ff */
        /* <DEDUP_REMOVED lines=13> */
[----:B------:R-:W-:Y:S01]  /*2f80*/  ISETP.GE.U32.AND P1, PT, R17, R48, PT ;  /* 0x000000301100720c */ /* 0x000fe20003f26070 */
[----:B------:R-:W-:-:S12]  /*2f90*/  IMAD.MOV.U32 R17, RZ, RZ, RZ ;  /* 0x000000ffff117224 */ /* 0x000fd800078e00ff */
[----:B------:R-:W-:Y:S02]  /*2fa0*/  @P1 IADD3 R19, R19, 0x1, RZ ;  /* 0x0000000113131810 */ /* 0x000fe40007ffe0ff */
[----:B------:R-:W-:-:S04]  /*2fb0*/  @!P0 LOP3.LUT R19, RZ, R48, RZ, 0x33, !PT ;  /* 0x00000030ff138212 */ /* 0x000fc800078e33ff */
[----:B------:R-:W-:-:S05]  /*2fc0*/  IADD3 R21, -R19, RZ, RZ ;  /* 0x000000ff13157210 */ /* 0x000fca0007ffe1ff */
[----:B------:R-:W-:Y:S01]  /*2fd0*/  IMAD R18, R48, R21, R50 ;  /* 0x0000001530127224 */ /* 0x000fe200078e0232 */
[----:B------:R-:W-:Y:S02]  /*2fe0*/  MOV R48, R19 ;  /* 0x0000001300307202 */ /* 0x000fe40000000f00 */
.L_x_28:
[----:B------:R-:W-:Y:S05]  /*2ff0*/  BSYNC B0 ;  /* 0x0000000000007941 */ /* 0x000fea0003800000 */
.L_x_26:
        /* <DEDUP_REMOVED lines=11> */
[----:B------:R-:W-:-:S03]  /*30b0*/  MOV R51, R23 ;  /* 0x0000001700337202 */ /* 0x000fc60000000f00 */
[----:B------:R-:W-:Y:S01]  /*30c0*/  IMAD R24, R19, R16, RZ ;  /* 0x0000001013187224 */ /* 0x000fe200078e02ff */
[----:B------:R-:W-:-:S03]  /*30d0*/  MOV R19, R17 ;  /* 0x0000001100137202 */ /* 0x000fc60000000f00 */
[-C--:B------:R-:W-:Y:S02]  /*30e0*/  IMAD R15, R15, R21.reuse, R24 ;  /* 0x000000150f0f7224 */ /* 0x080fe400078e0218 */
[----:B------:R-:W-:-:S05]  /*30f0*/  IMAD.WIDE.U32 R16, R16, R21, R18 ;  /* 0x0000001510107225 */ /* 0x000fca00078e0012 */
[----:B------:R-:W-:Y:S01]  /*3100*/  IADD3 R15, R17, R15, RZ ;  /* 0x0000000f110f7210 */ /* 0x000fe20007ffe0ff */
[----:B------:R-:W-:Y:S05]  /*3110*/  BRA `(.L_x_31) ;  /* 0x0000016000007947 */ /* 0x000fea0003800000 */
.L_x_30:
        /* <DEDUP_REMOVED lines=22> */
.L_x_31:
[----:B------:R-:W-:Y:S05]  /*3280*/  BSYNC B0 ;  /* 0x0000000000007941 */ /* 0x000fea0003800000 */
.L_x_29:
[----:B------:R-:W-:Y:S01]  /*3290*/  LOP3.LUT R17, R51, R13, RZ, 0xfc, !PT ;  /* 0x0000000d33117212 */ /* 0x000fe200078efcff */
[----:B------:R-:W-:Y:S03]  /*32a0*/  BSSY B0, `(.L_x_32) ;  /* 0x000002c000007945 */ /* 0x000fe60003800000 */
        /* <DEDUP_REMOVED lines=8> */
[----:B------:R-:W-:Y:S01]  /*3330*/  IADD3 R18, P0, RZ, -R22, RZ ;  /* 0x80000016ff127210 */ /* 0x000fe20007f1e0ff */
[----:B------:R-:W-:Y:S01]  /*3340*/  IMAD.MOV.U32 R25, RZ, RZ, R51 ;  /* 0x000000ffff197224 */ /* 0x000fe200078e0033 */
[----:B------:R-:W-:Y:S02]  /*3350*/  MOV R24, R50 ;  /* 0x0000003200187202 */ /* 0x000fe40000000f00 */
[----:B------:R-:W-:-:S03]  /*3360*/  IADD3.X R17, RZ, ~R23, RZ, P0, !PT ;  /* 0x80000017ff117210 */ /* 0x000fc600007fe4ff */
[----:B------:R-:W-:-:S04]  /*3370*/  IMAD.WIDE.U32 R24, R14, R18, R24 ;  /* 0x000000120e187225 */ /* 0x000fc800078e0018 */
[----:B------:R-:W-:Y:S01]  /*3380*/  IMAD R17, R17, R14, RZ ;  /* 0x0000000e11117224 */ /* 0x000fe200078e02ff */
[----:B------:R-:W-:Y:S02]  /*3390*/  MOV R14, R24 ;  /* 0x00000018000e7202 */ /* 0x000fe40000000f00 */
[----:B------:R-:W-:Y:S01]  /*33a0*/  MOV R24, R22 ;  /* 0x0000001600187202 */ /* 0x000fe20000000f00 */
[----:B------:R-:W-:-:S04]  /*33b0*/  IMAD R17, R13, R18, R17 ;  /* 0x000000120d117224 */ /* 0x000fc800078e0211 */
[----:B------:R-:W-:Y:S01]  /*33c0*/  IMAD.IADD R18, R25, 0x1, R17 ;  /* 0x0000000119127824 */ /* 0x000fe200078e0211 */
[----:B------:R-:W-:Y:S01]  /*33d0*/  MOV R25, R23 ;  /* 0x0000001700197202 */ /* 0x000fe20000000f00 */
[----:B------:R-:W-:Y:S05]  /*33e0*/  BRA `(.L_x_34) ;  /* 0x0000017000007947 */ /* 0x000fea0003800000 */
.L_x_33:
[----:B------:R-:W0:Y:S01]  /*33f0*/  I2F.U32.RP R18, R14 ;  /* 0x0000000e00127306 */ /* 0x000e220000209000 */
[----:B------:R-:W-:Y:S01]  /*3400*/  IMAD.MOV.U32 R22, RZ, RZ, RZ ;  /* 0x000000ffff167224 */ /* 0x000fe200078e00ff */
[----:B------:R-:W-:Y:S01]  /*3410*/  ISETP.NE.U32.AND P0, PT, R14, RZ, PT ;  /* 0x000000ff0e00720c */ /* 0x000fe20003f05070 */
[----:B------:R-:W-:-:S05]  /*3420*/  IMAD.MOV.U32 R25, RZ, RZ, RZ ;  /* 0x000000ffff197224 */ /* 0x000fca00078e00ff */
[----:B0-----:R-:W0:Y:S02]  /*3430*/  MUFU.RCP R17, R18 ;  /* 0x0000001200117308 */ /* 0x001e240000001000 */
[----:B0-----:R-:W-:Y:S01]  /*3440*/  IADD3 R17, R17, 0xffffffe, RZ ;  /* 0x0ffffffe11117810 */ /* 0x001fe20007ffe0ff */
[----:B------:R-:W-:-:S05]  /*3450*/  IMAD.MOV.U32 R18, RZ, RZ, RZ ;  /* 0x000000ffff127224 */ /* 0x000fca00078e00ff */
[----:B------:R-:W0:Y:S02]  /*3460*/  F2I.FTZ.U32.TRUNC.NTZ R23, R17 ;  /* 0x0000001100177305 */ /* 0x000e24000021f000 */
[----:B0-----:R-:W-:-:S04]  /*3470*/  IMAD.MOV R13, RZ, RZ, -R23 ;  /* 0x000000ffff0d7224 */ /* 0x001fc800078e0a17 */
        /* <DEDUP_REMOVED lines=11> */
[----:B------:R-:W-:Y:S02]  /*3530*/  IADD3 R13, -R22, RZ, RZ ;  /* 0x000000ff160d7210 */ /* 0x000fe40007ffe1ff */
[----:B------:R-:W-:-:S03]  /*3540*/  MOV R24, R22 ;  /* 0x0000001600187202 */ /* 0x000fc60000000f00 */
[----:B------:R-:W-:Y:S02]  /*3550*/  IMAD R14, R14, R13, R50 ;  /* 0x0000000d0e0e7224 */ /* 0x000fe400078e0232 */
.L_x_34:
[----:B------:R-:W-:Y:S05]  /*3560*/  BSYNC B0 ;  /* 0x0000000000007941 */ /* 0x000fea0003800000 */
.L_x_32:
[----:B------:R-:W-:Y:S01]  /*3570*/  IMAD R21, R18, R3, RZ ;  /* 0x0000000312157224 */ /* 0x000fe200078e02ff */
[----:B------:R-:W-:Y:S01]  /*3580*/  LOP3.LUT R18, R49, R10, RZ, 0xfc, !PT ;  /* 0x0000000a31127212 */ /* 0x000fe200078efcff */
[----:B------:R-:W-:Y:S01]  /*3590*/  IMAD R54, R28, c[0x0][0x214], RZ ;  /* 0x000085001c367a24 */ /* 0x000fe200078e02ff */
[----:B------:R-:W-:Y:S01]  /*35a0*/  SHF.R.S32.HI R13, RZ, 0x1f, R3 ;  /* 0x0000001fff0d7819 */ /* 0x000fe20000011403 */
[-C--:B------:R-:W-:Y:S01]  /*35b0*/  IMAD R17, R25, R6.reuse, RZ ;  /* 0x0000000619117224 */ /* 0x080fe200078e02ff */
[----:B------:R-:W-:Y:S01]  /*35c0*/  ISETP.NE.U32.AND P0, PT, R18, RZ, PT ;  /* 0x000000ff1200720c */ /* 0x000fe20003f05070 */
[----:B------:R-:W-:Y:S01]  /*35d0*/  IMAD.WIDE.U32 R50, R24, R6, RZ ;  /* 0x0000000618327225 */ /* 0x000fe200078e00ff */
[----:B------:R-:W-:Y:S01]  /*35e0*/  SHF.R.S32.HI R22, RZ, 0x1f, R6 ;  /* 0x0000001fff167819 */ /* 0x000fe20000011406 */
[----:B------:R-:W-:Y:S01]  /*35f0*/  BSSY B0, `(.L_x_35) ;  /* 0x0000035000007945 */ /* 0x000fe20003800000 */
[----:B------:R-:W-:Y:S01]  /*3600*/  SHF.R.S32.HI R19, RZ, 0x1f, R54 ;  /* 0x0000001fff137819 */ /* 0x000fe20000011436 */
[----:B------:R-:W-:-:S02]  /*3610*/  IMAD R6, R15, R54, RZ ;  /* 0x000000360f067224 */ /* 0x000fc400078e02ff */
[----:B------:R-:W-:Y:S02]  /*3620*/  IMAD R13, R13, R14, R21 ;  /* 0x0000000e0d0d7224 */ /* 0x000fe400078e0215 */
[----:B------:R-:W-:-:S04]  /*3630*/  IMAD.WIDE.U32 R14, R14, R3, RZ ;  /* 0x000000030e0e7225 */ /* 0x000fc800078e00ff */
[----:B------:R-:W-:Y:S01]  /*3640*/  IMAD R17, R22, R24, R17 ;  /* 0x0000001816117224 */ /* 0x000fe200078e0211 */
[----:B------:R-:W-:Y:S01]  /*3650*/  IADD3 R13, R15, R13, RZ ;  /* 0x0000000d0f0d7210 */ /* 0x000fe20007ffe0ff */
[----:B------:R-:W-:Y:S02]  /*3660*/  IMAD R3, R19, R16, R6 ;  /* 0x0000001013037224 */ /* 0x000fe400078e0206 */
[----:B------:R-:W-:Y:S01]  /*3670*/  IMAD.WIDE.U32 R54, R16, R54, RZ ;  /* 0x0000003610367225 */ /* 0x000fe200078e00ff */
[----:B------:R-:W-:-:S04]  /*3680*/  IADD3 R6, R51, R17, RZ ;  /* 0x0000001133067210 */ /* 0x000fc80007ffe0ff */
[----:B------:R-:W-:Y:S01]  /*3690*/  IADD3 R3, R55, R3, RZ ;  /* 0x0000000337037210 */ /* 0x000fe20007ffe0ff */
        /* <DEDUP_REMOVED lines=10> */
[----:B------:R-:W-:-:S02]  /*3740*/  IADD3.X R17, RZ, ~R23, RZ, P0, !PT ;  /* 0x80000017ff117210 */ /* 0x000fc400007fe4ff */
[----:B------:R-:W-:Y:S01]  /*3750*/  MOV R48, R22 ;  /* 0x0000001600307202 */ /* 0x000fe20000000f00 */
[----:B------:R-:W-:Y:S01]  /*3760*/  IMAD.WIDE.U32 R24, R12, R19, R24 ;  /* 0x000000130c187225 */ /* 0x000fe200078e0018 */
[----:B------:R-:W-:-:S03]  /*3770*/  MOV R49, R23 ;  /* 0x0000001700317202 */ /* 0x000fc60000000f00 */
[----:B------:R-:W-:Y:S01]  /*3780*/  IMAD R17, R17, R12, RZ ;  /* 0x0000000c11117224 */ /* 0x000fe200078e02ff */
[----:B------:R-:W-:-:S03]  /*3790*/  MOV R12, R24 ;  /* 0x00000018000c7202 */ /* 0x000fc60000000f00 */
[----:B------:R-:W-:-:S04]  /*37a0*/  IMAD R10, R10, R19, R17 ;  /* 0x000000130a0a7224 */ /* 0x000fc800078e0211 */
[----:B------:R-:W-:Y:S01]  /*37b0*/  IMAD.IADD R10, R25, 0x1, R10 ;  /* 0x00000001190a7824 */ /* 0x000fe200078e020a */
[----:B------:R-:W-:Y:S05]  /*37c0*/  BRA `(.L_x_37) ;  /* 0x0000017000007947 */ /* 0x000fea0003800000 */
.L_x_36:
[----:B------:R-:W0:Y:S01]  /*37d0*/  I2F.U32.RP R19, R12 ;  /* 0x0000000c00137306 */ /* 0x000e220000209000 */
[----:B------:R-:W-:Y:S01]  /*37e0*/  IMAD.MOV.U32 R16, RZ, RZ, RZ ;  /* 0x000000ffff107224 */ /* 0x000fe200078e00ff */
[----:B------:R-:W-:Y:S01]  /*37f0*/  ISETP.NE.U32.AND P0, PT, R12, RZ, PT ;  /* 0x000000ff0c00720c */ /* 0x000fe20003f05070 */
[----:B------:R-:W-:-:S05]  /*3800*/  IMAD.MOV.U32 R49, RZ, RZ, RZ ;  /* 0x000000ffff317224 */ /* 0x000fca00078e00ff */
[----:B0-----:R-:W0:Y:S02]  /*3810*/  MUFU.RCP R18, R19 ;  /* 0x0000001300127308 */ /* 0x001e240000001000 */
[----:B0-----:R-:W-:-:S06]  /*3820*/  IADD3 R18, R18, 0xffffffe, RZ ;  /* 0x0ffffffe12127810 */ /* 0x001fcc0007ffe0ff */
[----:B------:R-:W0:Y:S02]  /*3830*/  F2I.FTZ.U32.TRUNC.NTZ R17, R18 ;  /* 0x0000001200117305 */ /* 0x000e24000021f000 */
[----:B0-----:R-:W-:-:S04]  /*3840*/  IMAD.MOV R10, RZ, RZ, -R17 ;  /* 0x000000ffff0a7224 */ /* 0x001fc800078e0a11 */
[----:B------:R-:W-:-:S04]  /*3850*/  IMAD R10, R10, R12, RZ ;  /* 0x0000000c0a0a7224 */ /* 0x000fc800078e02ff */
[----:B------:R-:W-:-:S04]  /*3860*/  IMAD.HI.U32 R17, R17, R10, R16 ;  /* 0x0000000a11117227 */ /* 0x000fc800078e0010 */
[----:B------:R-:W-:Y:S02]  /*3870*/  IMAD.MOV.U32 R10, RZ, RZ, RZ ;  /* 0x000000ffff0a7224 */ /* 0x000fe400078e00ff */
        /* <DEDUP_REMOVED lines=9> */
[----:B------:R-:W-:-:S05]  /*3910*/  IADD3 R17, -R16, RZ, RZ ;  /* 0x000000ff10117210 */ /* 0x000fca0007ffe1ff */
[----:B------:R-:W-:Y:S01]  /*3920*/  IMAD R12, R12, R17, R48 ;  /* 0x000000110c0c7224 */ /* 0x000fe200078e0230 */
[----:B------:R-:W-:Y:S02]  /*3930*/  MOV R48, R16 ;  /* 0x0000001000307202 */ /* 0x000fe40000000f00 */
.L_x_37:
[----:B------:R-:W-:Y:S05]  /*3940*/  BSYNC B0 ;  /* 0x0000000000007941 */ /* 0x000fea0003800000 */
.L_x_35:
[----:B------:R-:W-:Y:S01]  /*3950*/  ULDC UR5, c[0x0][0x1c0] ;  /* 0x0000700000057ab9 */ /* 0x000fe20000000800 */
[----:B------:R-:W-:Y:S01]  /*3960*/  LOP3.LUT R16, R49, R8, RZ, 0xfc, !PT ;  /* 0x0000000831107212 */ /* 0x000fe200078efcff */
[----:B------:R-:W-:Y:S01]  /*3970*/  ULDC UR4, c[0x0][0x214] ;  /* 0x0000850000047ab9 */ /* 0x000fe20000000800 */
[----:B------:R-:W-:Y:S01]  /*3980*/  BSSY B0, `(.L_x_38) ;  /* 0x0000031000007945 */ /* 0x000fe20003800000 */
[----:B------:R-:W-:Y:S01]  /*3990*/  UIMAD UR4, UR5, UR4, URZ ;  /* 0x00000004050472a4 */ /* 0x000fe2000f8e023f */
[----:B------:R-:W-:-:S05]  /*39a0*/  ISETP.NE.U32.AND P0, PT, R16, RZ, PT ;  /* 0x000000ff1000720c */ /* 0x000fca0003f05070 */
[----:B------:R-:W-:-:S04]  /*39b0*/  IMAD R57, R28, UR4, RZ ;  /* 0x000000041c397c24 */ /* 0x000fc8000f8e02ff */
[-C--:B------:R-:W-:Y:S01]  /*39c0*/  IMAD R10, R10, R57.reuse, RZ ;  /* 0x000000390a0a7224 */ /* 0x080fe200078e02ff */
[----:B------:R-:W-:Y:S01]  /*39d0*/  SHF.R.S32.HI R17, RZ, 0x1f, R57 ;  /* 0x0000001fff117819 */ /* 0x000fe20000011439 */
[----:B------:R-:W-:-:S04]  /*39e0*/  IMAD.WIDE.U32 R56, R12, R57, RZ ;  /* 0x000000390c387225 */ /* 0x000fc800078e00ff */
[----:B------:R-:W-:-:S05]  /*39f0*/  IMAD R17, R17, R12, R10 ;  /* 0x0000000c11117224 */ /* 0x000fca00078e020a */
        /* <DEDUP_REMOVED lines=8> */
[----:B------:R-:W-:Y:S02]  /*3a80*/  IADD3 R16, P0, RZ, -R22, RZ ;  /* 0x80000016ff107210 */ /* 0x000fe40007f1e0ff */
[----:B------:R-:W-:Y:S02]  /*3a90*/  MOV R18, R48 ;  /* 0x0000003000127202 */ /* 0x000fe40000000f00 */
[----:B------:R-:W-:-:S02]  /*3aa0*/  IADD3.X R12, RZ, ~R23, RZ, P0, !PT ;  /* 0x80000017ff0c7210 */ /* 0x000fc400007fe4ff */
[----:B------:R-:W-:-:S03]  /*3ab0*/  MOV R19, R49 ;  /* 0x0000003100137202 */ /* 0x000fc60000000f00 */
[----:B------:R-:W-:Y:S02]  /*3ac0*/  IMAD R17, R12, R9, RZ ;  /* 0x000000090c117224 */ /* 0x000fe400078e02ff */
[----:B------:R-:W-:-:S04]  /*3ad0*/  IMAD.WIDE.U32 R18, R9, R16, R18 ;  /* 0x0000001009127225 */ /* 0x000fc800078e0012 */
[----:B------:R-:W-:Y:S01]  /*3ae0*/  IMAD R17, R8, R16, R17 ;  /* 0x0000001008117224 */ /* 0x000fe200078e0211 */
[----:B------:R-:W-:-:S04]  /*3af0*/  MOV R8, R18 ;  /* 0x0000001200087202 */ /* 0x000fc80000000f00 */
[----:B------:R-:W-:Y:S01]  /*3b00*/  IADD3 R17, R19, R17, RZ ;  /* 0x0000001113117210 */ /* 0x000fe20007ffe0ff */
[----:B------:R-:W-:Y:S05]  /*3b10*/  BRA `(.L_x_40) ;  /* 0x0000017000007947 */ /* 0x000fea0003800000 */
.L_x_39:
        /* <DEDUP_REMOVED lines=10> */
[----:B------:R-:W-:-:S04]  /*3bc0*/  IMAD.HI.U32 R12, R17, R48, RZ ;  /* 0x00000030110c7227 */ /* 0x000fc800078e00ff */
[----:B------:R-:W-:Y:S01]  /*3bd0*/  IMAD.MOV.U32 R17, RZ, RZ, RZ ;  /* 0x000000ffff117224 */ /* 0x000fe200078e00ff */
        /* <DEDUP_REMOVED lines=11> */
.L_x_40:
[----:B------:R-:W-:Y:S05]  /*3c90*/  BSYNC B0 ;  /* 0x0000000000007941 */ /* 0x000fea0003800000 */
.L_x_38:
[----:B------:R-:W-:Y:S01]  /*3ca0*/  IADD3 R41, P1, P0, R44, R42, R40 ;  /* 0x0000002a2c297210 */ /* 0x000fe2000783e028 */
[----:B------:R-:W-:-:S03]  /*3cb0*/  IMAD R17, R17, R2, RZ ;  /* 0x0000000211117224 */ /* 0x000fc600078e02ff */
[----:B------:R-:W-:Y:S02]  /*3cc0*/  IADD3 R41, P3, P2, R50, R41, R54 ;  /* 0x0000002932297210 */ /* 0x000fe40007a7e036 */
[----:B------:R-:W-:Y:S02]  /*3cd0*/  IADD3.X R0, R4, R5, R0, P1, P0 ;  /* 0x0000000504007210 */ /* 0x000fe40000fe0400 */
[----:B------:R-:W-:Y:S02]  /*3ce0*/  IADD3 R14, P1, P0, R56, R41, R14 ;  /* 0x00000029380e7210 */ /* 0x000fe4000783e00e */
[----:B------:R-:W-:Y:S01]  /*3cf0*/  IADD3.X R0, R6, R0, R3, P3, P2 ;  /* 0x0000000006007210 */ /* 0x000fe20001fe4403 */
[----:B------:R-:W-:Y:S01]  /*3d00*/  IMAD R3, R23, R7, RZ ;  /* 0x0000000717037224 */ /* 0x000fe200078e02ff */
[----:B------:R-:W-:Y:S02]  /*3d10*/  SHF.R.S32.HI R4, RZ, 0x1f, R7 ;  /* 0x0000001fff047819 */ /* 0x000fe40000011407 */
[----:B------:R-:W-:-:S02]  /*3d20*/  IADD3.X R15, R10, R0, R13, P1, P0 ;  /* 0x000000000a0f7210 */ /* 0x000fc40000fe040d */
[----:B------:R-:W-:Y:S01]  /*3d30*/  SHF.R.S32.HI R0, RZ, 0x1f, R2 ;  /* 0x0000001fff007819 */ /* 0x000fe20000011402 */
[-C--:B------:R-:W-:Y:S02]  /*3d40*/  IMAD R3, R4, R22.reuse, R3 ;  /* 0x0000001604037224 */ /* 0x080fe400078e0203 */
[----:B------:R-:W-:-:S04]  /*3d50*/  IMAD.WIDE.U32 R14, R7, R22, R14 ;  /* 0x00000016070e7225 */ /* 0x000fc800078e000e */
[----:B------:R-:W-:Y:S02]  /*3d60*/  IMAD.IADD R15, R15, 0x1, R3 ;  /* 0x000000010f0f7824 */ /* 0x000fe400078e0203 */
[-C--:B------:R-:W-:Y:S02]  /*3d70*/  IMAD R0, R0, R8.reuse, R17 ;  /* 0x0000000800007224 */ /* 0x080fe400078e0211 */
[----:B------:R-:W-:-:S04]  /*3d80*/  IMAD.WIDE.U32 R2, R2, R8, R14 ;  /* 0x0000000802027225 */ /* 0x000fc800078e000e */
[----:B------:R-:W-:Y:S01]  /*3d90*/  IMAD.IADD R3, R3, 0x1, R0 ;  /* 0x0000000103037824 */ /* 0x000fe200078e0200 */
[----:B------:R-:W-:-:S04]  /*3da0*/  LEA R4, P0, R2, c[0x0][0x200], 0x2 ;  /* 0x0000800002047a11 */ /* 0x000fc800078010ff */
[----:B------:R-:W-:-:S05]  /*3db0*/  LEA.HI.X R5, R2, c[0x0][0x204], R3, 0x2, P0 ;  /* 0x0000810002057a11 */ /* 0x000fca00000f1403 */
[----:B------:R0:W-:Y:S01]  /*3dc0*/  STG.E [R4.64], R31 ;  /* 0x0000001f04007986 */ /* 0x0001e2000c101908 */
[----:B------:R-:W-:Y:S05]  /*3dd0*/  BRA `(.L_x_15) ;  /* 0x0000003000007947 */ /* 0x000fea0003800000 */
.L_x_16:
[----:B------:R-:W-:-:S04]  /*3de0*/  LEA R2, P0, R40, c[0x0][0x200], 0x2 ;  /* 0x0000800028027a11 */ /* 0x000fc800078010ff */
[----:B------:R-:W-:-:S05]  /*3df0*/  LEA.HI.X R3, R40, c[0x0][0x204], R41, 0x2, P0 ;  /* 0x0000810028037a11 */ /* 0x000fca00000f1429 */
[----:B------:R0:W-:Y:S04]  /*3e00*/  STG.E [R2.64], R31 ;  /* 0x0000001f02007986 */ /* 0x0001e8000c101908 */
.L_x_15:
[----:B------:R-:W-:Y:S05]  /*3e10*/  BSYNC B1 ;  /* 0x0000000000017941 */ /* 0x000fea0003800000 */
.L_x_14:
[C---:B------:R-:W-:Y:S01]  /*3e20*/  IADD3 R0, R38.reuse, 0x20, RZ ;  /* 0x0000002026007810 */ /* 0x040fe20007ffe0ff */
[----:B0-----:R-:W-:Y:S01]  /*3e30*/  IMAD.MOV.U32 R2, RZ, RZ, c[0x0][0x314] ;  /* 0x0000c500ff027624 */ /* 0x001fe200078e00ff */
[----:B------:R-:W-:Y:S01]  /*3e40*/  ISETP.GE.OR P2, PT, R38, c[0x0][0x314], P6 ;  /* 0x0000c50026007a0c */ /* 0x000fe20003746670 */
[----:B------:R-:W-:Y:S01]  /*3e50*/  HFMA2.MMA R9, -RZ, RZ, 0, 0 ;  /* 0x00000000ff097435 */ /* 0x000fe200000001ff */
[----:B------:R-:W-:Y:S01]  /*3e60*/  ISETP.GE.OR P1, PT, R0, c[0x0][0x314], P6 ;  /* 0x0000c50000007a0c */ /* 0x000fe20003726670 */
[----:B------:R-:W-:Y:S01]  /*3e70*/  CS2R R6, SRZ ;  /* 0x0000000000067805 */ /* 0x000fe2000001ff00 */
[----:B------:R-:W-:Y:S01]  /*3e80*/  IADD3 R0, R38, 0x40, RZ ;  /* 0x0000004026007810 */ /* 0x000fe20007ffe0ff */
[----:B------:R-:W-:-:S03]  /*3e90*/  CS2R R4, SRZ ;  /* 0x0000000000047805 */ /* 0x000fc6000001ff00 */
[----:B------:R-:W-:Y:S02]  /*3ea0*/  ISETP.GE.OR P0, PT, R0, c[0x0][0x314], P6 ;  /* 0x0000c50000007a0c */ /* 0x000fe40003706670 */
[C---:B------:R-:W-:Y:S01]  /*3eb0*/  IADD3 R0, R38.reuse, 0x60, RZ ;  /* 0x0000006026007810 */ /* 0x040fe20007ffe0ff */
[----:B------:R-:W-:Y:S02]  /*3ec0*/  IMAD.SHL.U32 R38, R38, 0x4, RZ ;  /* 0x0000000426267824 */ /* 0x000fe400078e00ff */
[C---:B------:R-:W-:Y:S01]  /*3ed0*/  @!P2 FADD.FTZ R36, -R31.reuse, R36 ;  /* 0x000000241f24a221 */ /* 0x040fe20000010100 */
[----:B------:R-:W-:Y:S01]  /*3ee0*/  ISETP.GE.OR P6, PT, R0, c[0x0][0x314], P6 ;  /* 0x0000c50000007a0c */ /* 0x000fe200037c6670 */
[----:B------:R-:W-:Y:S01]  /*3ef0*/  @!P1 FADD.FTZ R33, -R31, R33 ;  /* 0x000000211f219221 */ /* 0x000fe20000010100 */
[----:B------:R-:W-:Y:S01]  /*3f00*/  IADD3 R25, R38, 0x80, RZ ;  /* 0x0000008026197810 */ /* 0x000fe20007ffe0ff */
[----:B------:R-:W-:Y:S02]  /*3f10*/  @!P2 FMUL.FTZ R36, R36, 1.4426950216293334961 ;  /* 0x3fb8aa3b2424a820 */ /* 0x000fe40000410000 */
[----:B------:R-:W-:-:S02]  /*3f20*/  @!P1 FMUL.FTZ R33, R33, 1.4426950216293334961 ;  /* 0x3fb8aa3b21219820 */ /* 0x000fc40000410000 */
[C---:B------:R-:W-:Y:S02]  /*3f30*/  @!P0 FADD.FTZ R32, -R31.reuse, R32 ;  /* 0x000000201f208221 */ /* 0x040fe40000010100 */
[----:B------:R-:W0:Y:S02]  /*3f40*/  @!P2 MUFU.EX2 R36, R36 ;  /* 0x000000240024a308 */ /* 0x000e240000000800 */
[----:B------:R-:W-:Y:S02]  /*3f50*/  @!P0 FMUL.FTZ R32, R32, 1.4426950216293334961 ;  /* 0x3fb8aa3b20208820 */ /* 0x000fe40000410000 */
[----:B------:R-:W-:-:S04]  /*3f60*/  @!P6 FADD.FTZ R31, -R31, R34 ;  /* 0x000000221f1fe221 */ /* 0x000fc80000010100 */
[----:B------:R-:W1:Y:S01]  /*3f70*/  @!P0 MUFU.EX2 R32, R32 ;  /* 0x0000002000208308 */ /* 0x000e620000000800 */
[----:B------:R-:W-:-:S07]  /*3f80*/  @!P6 FMUL.FTZ R8, R31, 1.4426950216293334961 ;  /* 0x3fb8aa3b1f08e820 */ /* 0x000fce0000410000 */
[----:B------:R-:W2:Y:S01]  /*3f90*/  @!P1 MUFU.EX2 R0, R33 ;  /* 0x0000002100009308 */ /* 0x000ea20000000800 */
[----:B0-----:R-:W-:Y:S07]  /*3fa0*/  @!P2 STS [R27.X4], R36 ;  /* 0x000000241b00a388 */ /* 0x001fee0000004800 */
[----:B------:R-:W0:Y:S01]  /*3fb0*/  @!P6 MUFU.EX2 R8, R8 ;  /* 0x000000080008e308 */ /* 0x000e220000000800 */
[----:B-1----:R-:W-:Y:S01]  /*3fc0*/  @!P0 STS [R27.X4+0x500], R32 ;  /* 0x000500201b008388 */ /* 0x002fe20000004800 */
[----:B------:R-:W-:-:S02]  /*3fd0*/  ISETP.GE.AND P0, PT, R2, 0x1, PT ;  /* 0x000000010200780c */ /* 0x000fc40003f06270 */
[----:B------:R-:W-:Y:S01]  /*3fe0*/  CS2R R2, SRZ ;  /* 0x0000000000027805 */ /* 0x000fe2000001ff00 */
[----:B--2---:R1:W-:Y:S04]  /*3ff0*/  @!P1 STS [R27.X4+0x280], R0 ;  /* 0x000280001b009388 */ /* 0x0043e80000004800 */
[----:B0-----:R0:W-:Y:S01]  /*4000*/  @!P6 STS [R27.X4+0x780], R8 ;  /* 0x000780081b00e388 */ /* 0x0011e20000004800 */
[----:B-1----:R-:W-:-:S03]  /*4010*/  MOV R0, RZ ;  /* 0x000000ff00007202 */ /* 0x002fc60000000f00 */
[----:B------:R-:W-:Y:S06]  /*4020*/  BAR.SYNC.DEFER_BLOCKING 0x0 ;  /* 0x0000000000007b1d */ /* 0x000fec0000010000 */
[----:B------:R-:W-:Y:S05]  /*4030*/  @!P0 BRA `(.L_x_41) ;  /* 0x0000030000008947 */ /* 0x000fea0003800000 */
[----:B------:R-:W-:Y:S01]  /*4040*/  ULDC UR5, c[0x0][0x22c] ;  /* 0x00008b0000057ab9 */ /* 0x000fe20000000800 */
[C---:B------:R-:W-:Y:S01]  /*4050*/  IMAD R21, R11.reuse, 0x100, R38 ;  /* 0x000001000b157824 */ /* 0x040fe200078e0226 */
[----:B------:R-:W-:Y:S01]  /*4060*/  UIMAD UR5, UR7, UR5, URZ ;  /* 0x00000005070572a4 */ /* 0x000fe2000f8e023f */
[C---:B------:R-:W-:Y:S01]  /*4070*/  IADD3 R10, R20.reuse, -UR7, RZ ;  /* 0x80000007140a7c10 */ /* 0x040fe2000fffe0ff */
[----:B------:R-:W-:Y:S01]  /*4080*/  IMAD R26, R20, c[0x0][0x22c], RZ ;  /* 0x00008b00141a7a24 */ /* 0x000fe200078e02ff */
[----:B------:R-:W-:Y:S01]  /*4090*/  CS2R R12, SRZ ;  /* 0x00000000000c7805 */ /* 0x000fe2000001ff00 */
[----:B------:R-:W-:Y:S01]  /*40a0*/  USHF.R.S32.HI UR4, URZ, 0x1f, UR5 ;  /* 0x0000001f3f047899 */ /* 0x000fe20008011405 */
[C---:B------:R-:W-:Y:S01]  /*40b0*/  ISETP.GE.AND P2, PT, R11.reuse, R10, PT ;  /* 0x0000000a0b00720c */ /* 0x040fe20003f46270 */
[----:B------:R-:W-:Y:S01]  /*40c0*/  IMAD.SHL.U32 R10, R11, 0x4, RZ ;  /* 0x000000040b0a7824 */ /* 0x000fe200078e00ff */
[C---:B0-----:R-:W-:Y:S01]  /*40d0*/  IADD3 R8, P0, R21.reuse, UR5, RZ ;  /* 0x0000000515087c10 */ /* 0x041fe2000ff1e0ff */
[----:B------:R-:W-:Y:S01]  /*40e0*/  IMAD.MOV.U32 R24, RZ, RZ, RZ ;  /* 0x000000ffff187224 */ /* 0x000fe200078e00ff */
[----:B------:R-:W-:Y:S01]  /*40f0*/  CS2R R14, SRZ ;  /* 0x00000000000e7805 */ /* 0x000fe2000001ff00 */
[----:B------:R-:W-:Y:S01]  /*4100*/  IMAD.MOV.U32 R9, RZ, RZ, RZ ;  /* 0x000000ffff097224 */ /* 0x000fe200078e00ff */
[----:B------:R-:W-:Y:S01]  /*4110*/  LEA.HI.X.SX32 R21, R21, UR4, 0x1, P0 ;  /* 0x0000000415157c11 */ /* 0x000fe200080f0eff */
[----:B------:R-:W-:Y:S01]  /*4120*/  CS2R R16, SRZ ;  /* 0x0000000000107805 */ /* 0x000fe2000001ff00 */
[----:B------:R-:W-:Y:S01]  /*4130*/  LEA R22, P0, R8, c[0x0][0x1d8], 0x2 ;  /* 0x0000760008167a11 */ /* 0x000fe200078010ff */
[----:B------:R-:W-:Y:S01]  /*4140*/  CS2R R18, SRZ ;  /* 0x0000000000127805 */ /* 0x000fe2000001ff00 */
[----:B------:R-:W-:-:S02]  /*4150*/  IMAD.WIDE R26, R26, 0x4, RZ ;  /* 0x000000041a1a7825 */ /* 0x000fc400078e02ff */
[----:B------:R-:W-:Y:S02]  /*4160*/  LEA.HI.X R21, R8, c[0x0][0x1dc], R21, 0x2, P0 ;  /* 0x0000770008157a11 */ /* 0x000fe400000f1415 */
[----:B------:R-:W-:-:S05]  /*4170*/  IADD3 R22, P0, R22, 0x200, RZ ;  /* 0x0000020016167810 */ /* 0x000fca0007f1e0ff */
[----:B------:R-:W-:-:S05]  /*4180*/  IMAD.X R21, RZ, RZ, R21, P0 ;  /* 0x000000ffff157224 */ /* 0x000fca00000e0615 */
.L_x_44:
[----:B------:R-:W-:Y:S01]  /*4190*/  MOV R23, R21 ;  /* 0x0000001500177202 */ /* 0x000fe20000000f00 */
[----:B------:R-:W-:Y:S01]  /*41a0*/  BSSY B0, `(.L_x_42) ;  /* 0x000000a000007945 */ /* 0x000fe20003800000 */
[----:B------:R-:W-:-:S05]  /*41b0*/  @P2 BRA `(.L_x_43) ;  /* 0x0000008000002947 */ /* 0x000fca0003800000 */
[----:B------:R-:W-:Y:S01]  /*41c0*/  ISETP.GE.AND P1, PT, R38, c[0x0][0x220], PT ;  /* 0x0000880026007a0c */ /* 0x000fe20003f26270 */
[----:B------:R-:W-:Y:S01]  /*41d0*/  CS2R R12, SRZ ;  /* 0x00000000000c7805 */ /* 0x000fe2000001ff00 */
[----:B------:R-:W-:Y:S01]  /*41e0*/  ISETP.GE.AND P0, PT, R25, c[0x0][0x220], PT ;  /* 0x0000880019007a0c */ /* 0x000fe20003f06270 */
[----:B------:R-:W-:Y:S01]  /*41f0*/  CS2R R14, SRZ ;  /* 0x00000000000e7805 */ /* 0x000fe2000001ff00 */
[----:B------:R-:W-:Y:S01]  /*4200*/  CS2R R16, SRZ ;  /* 0x0000000000107805 */ /* 0x000fe2000001ff00 */
[----:B------:R-:W-:Y:S08]  /*4210*/  CS2R R18, SRZ ;  /* 0x0000000000127805 */ /* 0x000ff0000001ff00 */
[----:B------:R0:W5:Y:S04]  /*4220*/  @!P1 LDG.E.128 R12, [R22.64+-0x200] ;  /* 0xfffe0008160c9981 */ /* 0x000168000c1e1d00 */
[----:B------:R0:W5:Y:S02]  /*4230*/  @!P0 LDG.E.128 R16, [R22.64] ;  /* 0x0000000816108981 */ /* 0x000164000c1e1d00 */
.L_x_43:
[----:B------:R-:W-:Y:S05]  /*4240*/  BSYNC B0 ;  /* 0x0000000000007941 */ /* 0x000fea0003800000 */
.L_x_42:
[----:B------:R1:W2:Y:S01]  /*4250*/  LDS R8, [R10] ;  /* 0x000000000a087984 */ /* 0x0002a20000000800 */
[----:B0-----:R-:W-:Y:S02]  /*4260*/  IADD3 R22, P0, R26, R22, RZ ;  /* 0x000000161a167210 */ /* 0x001fe40007f1e0ff */
[----:B------:R-:W-:Y:S02]  /*4270*/  IADD3 R24, R24, 0x1, RZ ;  /* 0x0000000118187810 */ /* 0x000fe40007ffe0ff */
[----:B------:R-:W-:Y:S02]  /*4280*/  IADD3.X R21, R27, R23, RZ, P0, !PT ;  /* 0x000000171b157210 */ /* 0x000fe400007fe4ff */
[----:B------:R-:W-:Y:S02]  /*4290*/  ISETP.GE.AND P0, PT, R24, c[0x0][0x314], PT ;  /* 0x0000c50018007a0c */ /* 0x000fe40003f06270 */
[----:B-1----:R-:W-:Y:S01]  /*42a0*/  IADD3 R10, R10, 0x14, RZ ;  /* 0x000000140a0a7810 */ /* 0x002fe20007ffe0ff */
[C---:B--2--5:R-:W-:Y:S02]  /*42b0*/  FFMA.FTZ R0, R8.reuse, R12, R0 ;  /* 0x0000000c08007223 */ /* 0x064fe40000010000 */
[C---:B------:R-:W-:Y:S02]  /*42c0*/  FFMA.FTZ R3, R8.reuse, R13, R3 ;  /* 0x0000000d08037223 */ /* 0x040fe40000010003 */
[C---:B------:R-:W-:Y:S02]  /*42d0*/  FFMA.FTZ R2, R8.reuse, R14, R2 ;  /* 0x0000000e08027223 */ /* 0x040fe40000010002 */
[C---:B------:R-:W-:Y:S02]  /*42e0*/  FFMA.FTZ R5, R8.reuse, R15, R5 ;  /* 0x0000000f08057223 */ /* 0x040fe40000010005 */
[C---:B------:R-:W-:Y:S02]  /*42f0*/  FFMA.FTZ R4, R8.reuse, R16, R4 ;  /* 0x0000001008047223 */ /* 0x040fe40000010004 */
[C---:B------:R-:W-:Y:S02]  /*4300*/  FFMA.FTZ R7, R8.reuse, R17, R7 ;  /* 0x0000001108077223 */ /* 0x040fe40000010007 */
[C---:B------:R-:W-:Y:S02]  /*4310*/  FFMA.FTZ R6, R8.reuse, R18, R6 ;  /* 0x0000001208067223 */ /* 0x040fe40000010006 */
[----:B------:R-:W-:Y:S01]  /*4320*/  FFMA.FTZ R9, R8, R19, R9 ;  /* 0x0000001308097223 */ /* 0x000fe20000010009 */
[----:B------:R-:W-:-:S05]  /*4330*/  @!P0 BRA `(.L_x_44) ;  /* 0xfffffe5000008947 */ /* 0x000fca000383ffff */
.L_x_41:
[----:B------:R-:W-:Y:S02]  /*4340*/  IADD3 R11, R11, UR7, RZ ;  /* 0x000000070b0b7c10 */ /* 0x000fe4000fffe0ff */
[----:B------:R-:W-:-:S02]  /*4350*/  F2FP.PACK_AB R15, R5, R2 ;  /* 0x00000002050f723e */ /* 0x000fc400000000ff */
[----:B------:R-:W-:Y:S02]  /*4360*/  ISETP.GE.AND P0, PT, R11, R20, PT ;  /* 0x000000140b00720c */ /* 0x000fe40003f06270 */
[----:B------:R-:W-:Y:S02]  /*4370*/  F2FP.PACK_AB R14, R3, R0 ;  /* 0x00000000030e723e */ /* 0x000fe400000000ff */
[----:B------:R-:W-:Y:S02]  /*4380*/  F2FP.PACK_AB R4, R7, R4 ;  /* 0x000000040704723e */ /* 0x000fe400000000ff */
[----:B------:R-:W-:-:S07]  /*4390*/  F2FP.PACK_AB R5, R9, R6 ;  /* 0x000000060905723e */ /* 0x000fce00000000ff */
[----:B------:R-:W-:Y:S05]  /*43a0*/  @P0 EXIT ;  /* 0x000000000000094d */ /* 0x000fea0003800000 */
[----:B------:R-:W-:Y:S01]  /*43b0*/  IMAD.MOV.U32 R6, RZ, RZ, c[0x0][0x1c0] ;  /* 0x00007000ff067624 */ /* 0x000fe200078e00ff */
[----:B------:R-:W-:Y:S02]  /*43c0*/  IABS R9, R11 ;  /* 0x0000000b00097213 */ /* 0x000fe40000000000 */
[----:B------:R-:W-:Y:S01]  /*43d0*/  IABS R3, c[0x0][0x214] ;  /* 0x0000850000037a13 */ /* 0x000fe20000000000 */
[----:B------:R-:W-:-:S05]  /*43e0*/  IMAD R6, R6, c[0x0][0x214], RZ ;  /* 0x0000850006067a24 */ /* 0x000fca00078e02ff */
[-C--:B0-----:R-:W-:Y:S02]  /*43f0*/  IABS R8, R6.reuse ;  /* 0x0000000600087213 */ /* 0x081fe40000000000 */
[----:B------:R-:W-:Y:S02]  /*4400*/  IABS R2, R6 ;  /* 0x0000000600027213 */ /* 0x000fe40000000000 */
[----:B------:R-:W0:Y:S03]  /*4410*/  I2F.RP R7, R8 ;  /* 0x0000000800077306 */ /* 0x000e260000209400 */
[----:B------:R-:W-:-:S05]  /*4420*/  IMAD.MOV R2, RZ, RZ, -R2 ;  /* 0x000000ffff027224 */ /* 0x000fca00078e0a02 */
[----:B0-----:R-:W0:Y:S02]  /*4430*/  MUFU.RCP R12, R7 ;  /* 0x00000007000c7308 */ /* 0x001e240000001000 */
[----:B0-----:R-:W-:-:S06]  /*4440*/  IADD3 R12, R12, 0xffffffe, RZ ;  /* 0x0ffffffe0c0c7810 */ /* 0x001fcc0007ffe0ff */
[----:B------:R-:W0:Y:S02]  /*4450*/  F2I.FTZ.U32.TRUNC.NTZ R13, R12 ;  /* 0x0000000c000d7305 */ /* 0x000e24000021f000 */
[----:B0-----:R-:W-:Y:S02]  /*4460*/  IMAD.MOV R0, RZ, RZ, -R13 ;  /* 0x000000ffff007224 */ /* 0x001fe400078e0a0d */
[----:B------:R-:W-:Y:S02]  /*4470*/  IMAD.MOV.U32 R12, RZ, RZ, RZ ;  /* 0x000000ffff0c7224 */ /* 0x000fe400078e00ff */
[----:B------:R-:W-:-:S04]  /*4480*/  IMAD R0, R0, R8, RZ ;  /* 0x0000000800007224 */ /* 0x000fc800078e02ff */
[----:B------:R-:W-:-:S06]  /*4490*/  IMAD.HI.U32 R0, R13, R0, R12 ;  /* 0x000000000d007227 */ /* 0x000fcc00078e000c */
[----:B------:R-:W-:Y:S02]  /*44a0*/  IMAD.HI.U32 R7, R0, R9, RZ ;  /* 0x0000000900077227 */ /* 0x000fe400078e00ff */
[----:B------:R-:W0:Y:S02]  /*44b0*/  I2F.RP R0, R3 ;  /* 0x0000000300007306 */ /* 0x000e240000209400 */
[----:B------:R-:W-:Y:S01]  /*44c0*/  IMAD R9, R7, R2, R9 ;  /* 0x0000000207097224 */ /* 0x000fe200078e0209 */
[----:B------:R-:W-:-:S04]  /*44d0*/  LOP3.LUT R2, R11, R6, RZ, 0x3c, !PT ;  /* 0x000000060b027212 */ /* 0x000fc800078e3cff */
[----:B------:R-:W-:Y:S02]  /*44e0*/  ISETP.GT.U32.AND P1, PT, R8, R9, PT ;  /* 0x000000090800720c */ /* 0x000fe40003f24070 */
[----:B------:R-:W-:Y:S01]  /*44f0*/  ISETP.GE.AND P0, PT, R2, RZ, PT ;  /* 0x000000ff0200720c */ /* 0x000fe20003f06270 */
[----:B0-----:R-:W0:Y:S10]  /*4500*/  MUFU.RCP R0, R0 ;  /* 0x0000000000007308 */ /* 0x001e340000001000 */
[----:B------:R-:W-:Y:S01]  /*4510*/  @!P1 IMAD.IADD R9, R9, 0x1, -R8 ;  /* 0x0000000109099824 */ /* 0x000fe200078e0a08 */
[----:B------:R-:W-:-:S02]  /*4520*/  @!P1 IADD3 R7, R7, 0x1, RZ ;  /* 0x0000000107079810 */ /* 0x000fc40007ffe0ff */
[----:B------:R-:W-:Y:S02]  /*4530*/  ISETP.NE.AND P1, PT, R6, RZ, PT ;  /* 0x000000ff0600720c */ /* 0x000fe40003f25270 */
[----:B------:R-:W-:Y:S02]  /*4540*/  ISETP.GE.U32.AND P2, PT, R9, R8, PT ;  /* 0x000000080900720c */ /* 0x000fe40003f46070 */
[----:B0-----:R-:W-:-:S04]  /*4550*/  IADD3 R12, R0, 0xffffffe, RZ ;  /* 0x0ffffffe000c7810 */ /* 0x001fc80007ffe0ff */
[----:B------:R-:W0:Y:S07]  /*4560*/  F2I.FTZ.U32.TRUNC.NTZ R13, R12 ;  /* 0x0000000c000d7305 */ /* 0x000e2e000021f000 */
[----:B------:R-:W-:-:S04]  /*4570*/  @P2 IADD3 R7, R7, 0x1, RZ ;  /* 0x0000000107072810 */ /* 0x000fc80007ffe0ff */
[----:B------:R-:W-:Y:S02]  /*4580*/  @!P0 IADD3 R7, -R7, RZ, RZ ;  /* 0x000000ff07078210 */ /* 0x000fe40007ffe1ff */
[----:B------:R-:W-:-:S05]  /*4590*/  @!P1 LOP3.LUT R7, RZ, R6, RZ, 0x33, !PT ;  /* 0x00000006ff079212 */ /* 0x000fca00078e33ff */
[----:B------:R-:W-:Y:S02]  /*45a0*/  IMAD R6, R7, R6, RZ ;  /* 0x0000000607067224 */ /* 0x000fe400078e02ff */
[--C-:B0-----:R-:W-:Y:S02]  /*45b0*/  IMAD.MOV R2, RZ, RZ, -R13.reuse ;  /* 0x000000ffff027224 */ /* 0x101fe400078e0a0d */
[----:B------:R-:W-:Y:S02]  /*45c0*/  IMAD.IADD R8, R11, 0x1, -R6 ;  /* 0x000000010b087824 */ /* 0x000fe400078e0a06 */
[----:B------:R-:W-:Y:S02]  /*45d0*/  IMAD R2, R2, R3, RZ ;  /* 0x0000000302027224 */ /* 0x000fe400078e02ff */
[----:B------:R-:W-:Y:S01]  /*45e0*/  IMAD.MOV.U32 R12, RZ, RZ, RZ ;  /* 0x000000ffff0c7224 */ /* 0x000fe200078e00ff */
[----:B------:R-:W-:Y:S02]  /*45f0*/  IABS R0, R8 ;  /* 0x0000000800007213 */ /* 0x000fe40000000000 */
[----:B------:R-:W-:Y:S01]  /*4600*/  LOP3.LUT R8, R8, c[0x0][0x214], RZ, 0x3c, !PT ;  /* 0x0000850008087a12 */ /* 0x000fe200078e3cff */
[----:B------:R-:W-:-:S03]  /*4610*/  IMAD.HI.U32 R2, R13, R2, R12 ;  /* 0x000000020d027227 */ /* 0x000fc600078e000c */
[----:B------:R-:W-:Y:S01]  /*4620*/  ISETP.GE.AND P1, PT, R8, RZ, PT ;  /* 0x000000ff0800720c */ /* 0x000fe20003f26270 */
[----:B------:R-:W-:-:S04]  /*4630*/  IMAD.WIDE.U32 R12, R7, c[0x0][0x1e0], RZ ;  /* 0x00007800070c7a25 */ /* 0x000fc800078e00ff */
[----:B------:R-:W-:-:S05]  /*4640*/  IMAD.HI.U32 R9, R2, R0, RZ ;  /* 0x0000000002097227 */ /* 0x000fca00078e00ff */
[----:B------:R-:W-:-:S05]  /*4650*/  IADD3 R2, -R9, RZ, RZ ;  /* 0x000000ff09027210 */ /* 0x000fca0007ffe1ff */
[----:B------:R-:W-:-:S05]  /*4660*/  IMAD R0, R3, R2, R0 ;  /* 0x0000000203007224 */ /* 0x000fca00078e0200 */
[----:B------:R-:W-:-:S13]  /*4670*/  ISETP.GT.U32.AND P0, PT, R3, R0, PT ;  /* 0x000000000300720c */ /* 0x000fda0003f04070 */
[----:B------:R-:W-:Y:S01]  /*4680*/  @!P0 IMAD.IADD R0, R0, 0x1, -R3 ;  /* 0x0000000100008824 */ /* 0x000fe200078e0a03 */
[----:B------:R-:W-:Y:S02]  /*4690*/  @!P0 IADD3 R9, R9, 0x1, RZ ;  /* 0x0000000109098810 */ /* 0x000fe40007ffe0ff */
[----:B------:R-:W-:Y:S02]  /*46a0*/  ISETP.NE.AND P0, PT, RZ, c[0x0][0x214], PT ;  /* 0x00008500ff007a0c */ /* 0x000fe40003f05270 */
[----:B------:R-:W-:Y:S02]  /*46b0*/  ISETP.GE.U32.AND P2, PT, R0, R3, PT ;  /* 0x000000030000720c */ /* 0x000fe40003f46070 */
[----:B------:R-:W-:-:S05]  /*46c0*/  SHF.R.S32.HI R0, RZ, 0x1f, R7 ;  /* 0x0000001fff007819 */ /* 0x000fca0000011407 */
[----:B------:R-:W-:-:S04]  /*46d0*/  IMAD R0, R0, c[0x0][0x1e0], RZ ;  /* 0x0000780000007a24 */ /* 0x000fc800078e02ff */
[----:B------:R-:W-:Y:S02]  /*46e0*/  IMAD R0, R7, c[0x0][0x1e4], R0 ;  /* 0x0000790007007a24 */ /* 0x000fe400078e0200 */
[----:B------:R-:W-:Y:S02]  /*46f0*/  @P2 IADD3 R9, R9, 0x1, RZ ;  /* 0x0000000109092810 */ /* 0x000fe40007ffe0ff */
[----:B------:R-:W-:-:S03]  /*4700*/  IMAD.IADD R13, R13, 0x1, R0 ;  /* 0x000000010d0d7824 */ /* 0x000fc600078e0200 */
[----:B------:R-:W-:Y:S01]  /*4710*/  @!P1 IMAD.MOV R9, RZ, RZ, -R9 ;  /* 0x000000ffff099224 */ /* 0x000fe200078e0a09 */
[----:B------:R-:W-:Y:S02]  /*4720*/  @!P0 LOP3.LUT R9, RZ, c[0x0][0x214], RZ, 0x33, !PT ;  /* 0x00008500ff098a12 */ /* 0x000fe400078e33ff */
[----:B------:R-:W-:Y:S02]  /*4730*/  ISETP.GE.AND P0, PT, R38, c[0x0][0x220], PT ;  /* 0x0000880026007a0c */ /* 0x000fe40003f06270 */
[----:B------:R-:W-:Y:S01]  /*4740*/  SHF.R.S32.HI R2, RZ, 0x1f, R9 ;  /* 0x0000001fff027819 */ /* 0x000fe20000011409 */
[C---:B------:R-:W-:Y:S02]  /*4750*/  IMAD R6, R9.reuse, c[0x0][0x214], R6 ;  /* 0x0000850009067a24 */ /* 0x040fe400078e0206 */
[----:B------:R-:W-:-:S03]  /*4760*/  IMAD.WIDE.U32 R12, R9, c[0x0][0x1f0], R12 ;  /* 0x00007c00090c7a25 */ /* 0x000fc600078e000c */
[----:B------:R-:W-:Y:S01]  /*4770*/  IADD3 R6, R11, -R6, RZ ;  /* 0x800000060b067210 */ /* 0x000fe20007ffe0ff */
[----:B------:R-:W-:-:S03]  /*4780*/  IMAD R2, R2, c[0x0][0x1f0], RZ ;  /* 0x00007c0002027a24 */ /* 0x000fc600078e02ff */
[----:B------:R-:W-:Y:S01]  /*4790*/  SHF.R.S32.HI R0, RZ, 0x1f, R6 ;  /* 0x0000001fff007819 */ /* 0x000fe20000011406 */
[----:B------:R-:W-:-:S04]  /*47a0*/  IMAD R2, R9, c[0x0][0x1f4], R2 ;  /* 0x00007d0009027a24 */ /* 0x000fc800078e0202 */
[----:B------:R-:W-:Y:S02]  /*47b0*/  IMAD R3, R0, c[0x0][0x1e8], RZ ;  /* 0x00007a0000037a24 */ /* 0x000fe400078e02ff */
[----:B------:R-:W-:Y:S02]  /*47c0*/  IMAD.IADD R13, R13, 0x1, R2 ;  /* 0x000000010d0d7824 */ /* 0x000fe400078e0202 */
[C---:B------:R-:W-:Y:S02]  /*47d0*/  IMAD R3, R6.reuse, c[0x0][0x1ec], R3 ;  /* 0x00007b0006037a24 */ /* 0x040fe400078e0203 */
[----:B------:R-:W-:-:S04]  /*47e0*/  IMAD.WIDE.U32 R6, R6, c[0x0][0x1e8], R12 ;  /* 0x00007a0006067a25 */ /* 0x000fc800078e000c */
[----:B------:R-:W-:Y:S01]  /*47f0*/  IMAD.IADD R3, R7, 0x1, R3 ;  /* 0x0000000107037824 */ /* 0x000fe200078e0203 */
[----:B------:R-:W-:-:S04]  /*4800*/  @!P0 IADD3 R0, P1, R38, R6, RZ ;  /* 0x0000000626008210 */ /* 0x000fc80007f3e0ff */
[----:B------:R-:W-:Y:S02]  /*4810*/  @!P0 LEA.HI.X.SX32 R9, R38, R3, 0x1, P1 ;  /* 0x0000000326098211 */ /* 0x000fe400008f0eff */
[----:B------:R-:W-:-:S04]  /*4820*/  @!P0 LEA R8, P1, R0, c[0x0][0x1d0], 0x1 ;  /* 0x0000740000088a11 */ /* 0x000fc800078208ff */
[----:B------:R-:W-:-:S05]  /*4830*/  @!P0 LEA.HI.X R9, R0, c[0x0][0x1d4], R9, 0x1, P1 ;  /* 0x0000750000098a11 */ /* 0x000fca00008f0c09 */
[----:B------:R0:W-:Y:S01]  /*4840*/  @!P0 STG.E.64 [R8.64], R14 ;  /* 0x0000000e08008986 */ /* 0x0001e2000c101b08 */
[----:B------:R-:W-:-:S13]  /*4850*/  ISETP.GE.AND P0, PT, R25, c[0x0][0x220], PT ;  /* 0x0000880019007a0c */ /* 0x000fda0003f06270 */
[----:B------:R-:W-:Y:S05]  /*4860*/  @P0 EXIT ;  /* 0x000000000000094d */ /* 0x000fea0003800000 */
[----:B------:R-:W-:-:S04]  /*4870*/  IADD3 R6, P0, R25, R6, RZ ;  /* 0x0000000619067210 */ /* 0x000fc80007f1e0ff */
[----:B------:R-:W-:Y:S02]  /*4880*/  LEA.HI.X.SX32 R3, R25, R3, 0x1, P0 ;  /* 0x0000000319037211 */ /* 0x000fe400000f0eff */
[----:B------:R-:W-:-:S04]  /*4890*/  LEA R2, P0, R6, c[0x0][0x1d0], 0x1 ;  /* 0x0000740006027a11 */ /* 0x000fc800078008ff */
[----:B------:R-:W-:-:S05]  /*48a0*/  LEA.HI.X R3, R6, c[0x0][0x1d4], R3, 0x1, P0 ;  /* 0x0000750006037a11 */ /* 0x000fca00000f0c03 */
[----:B------:R-:W-:Y:S01]  /*48b0*/  STG.E.64 [R2.64], R4 ;  /* 0x0000000402007986 */ /* 0x000fe2000c101b08 */
[----:B------:R-:W-:Y:S05]  /*48c0*/  EXIT ;  /* 0x000000000000794d */ /* 0x000fea0003800000 */
        .weak           $__internal_0_$__cuda_sm20_div_s64
        .type           $__internal_0_$__cuda_sm20_div_s64,@function
        .size           $__internal_0_$__cuda_sm20_div_s64,(.L_x_4783 - $__internal_0_$__cuda_sm20_div_s64)
$__internal_0_$__cuda_sm20_div_s64:
[----:B------:R-:W-:Y:S02]  /*48d0*/  IADD3 R47, P0, RZ, -R26, RZ ;  /* 0x8000001aff2f7210 */ /* 0x000fe40007f1e0ff */
[----:B------:R-:W-:-:S03]  /*48e0*/  ISETP.GE.AND P1, PT, R25, RZ, PT ;  /* 0x000000ff1900720c */ /* 0x000fc60003f26270 */
[----:B------:R-:W-:Y:S01]  /*48f0*/  IMAD.X R22, RZ, RZ, ~R25, P0 ;  /* 0x000000ffff167224 */ /* 0x000fe200000e0e19 */
[----:B------:R-:W-:-:S04]  /*4900*/  SEL R46, R47, R26, !P1 ;  /* 0x0000001a2f2e7207 */ /* 0x000fc80004800000 */
[----:B------:R-:W-:-:S04]  /*4910*/  SEL R47, R22, R25, !P1 ;  /* 0x00000019162f7207 */ /* 0x000fc80004800000 */
[----:B------:R-:W0:Y:S08]  /*4920*/  I2F.U64.RP R19, R46 ;  /* 0x0000002e00137312 */ /* 0x000e300000309000 */
[----:B0-----:R-:W0:Y:S02]  /*4930*/  MUFU.RCP R23, R19 ;  /* 0x0000001300177308 */ /* 0x001e240000001000 */
[----:B0-----:R-:W-:-:S06]  /*4940*/  IADD3 R23, R23, 0x1ffffffe, RZ ;  /* 0x1ffffffe17177810 */ /* 0x001fcc0007ffe0ff */
[----:B------:R-:W0:Y:S02]  /*4950*/  F2I.U64.TRUNC R58, R23 ;  /* 0x00000017003a7311 */ /* 0x000e24000020d800 */
[----:B0-----:R-:W-:-:S04]  /*4960*/  IMAD.WIDE.U32 R52, R58, R46, RZ ;  /* 0x0000002e3a347225 */ /* 0x001fc800078e00ff */
[C---:B------:R-:W-:Y:S01]  /*4970*/  IMAD R21, R58.reuse, R47, R53 ;  /* 0x0000002f3a157224 */ /* 0x040fe200078e0235 */
[----:B------:R-:W-:Y:S01]  /*4980*/  IADD3 R22, P0, RZ, -R52, RZ ;  /* 0x80000034ff167210 */ /* 0x000fe20007f1e0ff */
[----:B------:R-:W-:Y:S02]  /*4990*/  IMAD.MOV.U32 R53, RZ, RZ, R58 ;  /* 0x000000ffff357224 */ /* 0x000fe400078e003a */
[----:B------:R-:W-:Y:S02]  /*49a0*/  IMAD R21, R59, R46, R21 ;  /* 0x0000002e3b157224 */ /* 0x000fe400078e0215 */
[----:B------:R-:W-:-:S04]  /*49b0*/  IMAD.HI.U32 R52, R58, R22, RZ ;  /* 0x000000163a347227 */ /* 0x000fc800078e00ff */
[----:B------:R-:W-:-:S04]  /*49c0*/  IMAD.X R21, RZ, RZ, ~R21, P0 ;  /* 0x000000ffff157224 */ /* 0x000fc800000e0e15 */
[----:B------:R-:W-:-:S04]  /*49d0*/  IMAD.WIDE.U32 R52, P2, R58, R21, R52 ;  /* 0x000000153a347225 */ /* 0x000fc80007840034 */
[C---:B------:R-:W-:Y:S02]  /*49e0*/  IMAD R19, R59.reuse, R21, RZ ;  /* 0x000000153b137224 */ /* 0x040fe400078e02ff */
[----:B------:R-:W-:-:S04]  /*49f0*/  IMAD.HI.U32 R22, P1, R59, R22, R52 ;  /* 0x000000163b167227 */ /* 0x000fc80007820034 */
[----:B------:R-:W-:Y:S01]  /*4a00*/  IMAD.HI.U32 R21, R59, R21, RZ ;  /* 0x000000153b157227 */ /* 0x000fe200078e00ff */
[----:B------:R-:W-:-:S03]  /*4a10*/  IADD3 R53, P0, R19, R22, RZ ;  /* 0x0000001613357210 */ /* 0x000fc60007f1e0ff */
[----:B------:R-:W-:Y:S02]  /*4a20*/  IMAD.X R21, R21, 0x1, R59, P2 ;  /* 0x0000000115157824 */ /* 0x000fe400010e063b */
[----:B------:R-:W-:-:S03]  /*4a30*/  IMAD.WIDE.U32 R58, R53, R46, RZ ;  /* 0x0000002e353a7225 */ /* 0x000fc600078e00ff */
[----:B------:R-:W-:Y:S01]  /*4a40*/  IADD3.X R23, RZ, RZ, R21, P0, P1 ;  /* 0x000000ffff177210 */ /* 0x000fe200007e2415 */
[----:B------:R-:W-:Y:S01]  /*4a50*/  IMAD R22, R53, R47, R59 ;  /* 0x0000002f35167224 */ /* 0x000fe200078e023b */
[----:B------:R-:W-:Y:S01]  /*4a60*/  IADD3 R30, P0, RZ, -R58, RZ ;  /* 0x8000003aff1e7210 */ /* 0x000fe20007f1e0ff */
[----:B------:R-:W-:Y:S01]  /*4a70*/  IMAD.MOV.U32 R59, RZ, RZ, RZ ;  /* 0x000000ffff3b7224 */ /* 0x000fe200078e00ff */
[----:B------:R-:W-:Y:S01]  /*4a80*/  ISETP.GE.AND P1, PT, R17, RZ, PT ;  /* 0x000000ff1100720c */ /* 0x000fe20003f26270 */
[----:B------:R-:W-:Y:S02]  /*4a90*/  IMAD R22, R23, R46, R22 ;  /* 0x0000002e17167224 */ /* 0x000fe400078e0216 */
[----:B------:R-:W-:-:S04]  /*4aa0*/  IMAD.HI.U32 R52, R53, R30, RZ ;  /* 0x0000001e35347227 */ /* 0x000fc800078e00ff */
[----:B------:R-:W-:Y:S01]  /*4ab0*/  IMAD.X R22, RZ, RZ, ~R22, P0 ;  /* 0x000000ffff167224 */ /* 0x000fe200000e0e16 */
[----:B------:R-:W-:-:S03]  /*4ac0*/  IADD3 R21, P0, RZ, -R18, RZ ;  /* 0x80000012ff157210 */ /* 0x000fc60007f1e0ff */
[----:B------:R-:W-:Y:S01]  /*4ad0*/  IMAD.WIDE.U32 R52, P5, R53, R22, R52 ;  /* 0x0000001635347225 */ /* 0x000fe200078a0034 */
[----:B------:R-:W-:-:S05]  /*4ae0*/  SEL R21, R21, R18, !P1 ;  /* 0x0000001215157207 */ /* 0x000fca0004800000 */
[----:B------:R-:W-:-:S04]  /*4af0*/  IMAD.HI.U32 R19, P4, R23, R30, R52 ;  /* 0x0000001e17137227 */ /* 0x000fc80007880034 */
[CC--:B------:R-:W-:Y:S02]  /*4b00*/  IMAD R30, R23.reuse, R22.reuse, RZ ;  /* 0x00000016171e7224 */ /* 0x0c0fe400078e02ff */
[----:B------:R-:W-:Y:S02]  /*4b10*/  IMAD.X R52, RZ, RZ, ~R17, P0 ;  /* 0x000000ffff347224 */ /* 0x000fe400000e0e11 */
[----:B------:R-:W-:Y:S01]  /*4b20*/  IMAD.HI.U32 R22, R23, R22, RZ ;  /* 0x0000001617167227 */ /* 0x000fe200078e00ff */
[----:B------:R-:W-:Y:S02]  /*4b30*/  IADD3 R30, P2, R30, R19, RZ ;  /* 0x000000131e1e7210 */ /* 0x000fe40007f5e0ff */
[----:B------:R-:W-:Y:S01]  /*4b40*/  SEL R19, R52, R17, !P1 ;  /* 0x0000001134137207 */ /* 0x000fe20004800000 */
[----:B------:R-:W-:Y:S02]  /*4b50*/  IMAD.X R22, R22, 0x1, R23, P5 ;  /* 0x0000000116167824 */ /* 0x000fe400028e0617 */
[----:B------:R-:W-:-:S03]  /*4b60*/  IMAD.HI.U32 R58, R30, R21, RZ ;  /* 0x000000151e3a7227 */ /* 0x000fc600078e00ff */
[----:B------:R-:W-:-:S03]  /*4b70*/  IADD3.X R22, RZ, RZ, R22, P2, P4 ;  /* 0x000000ffff167210 */ /* 0x000fc600017e8416 */
[----:B------:R-:W-:-:S04]  /*4b80*/  IMAD.WIDE.U32 R58, R30, R19, R58 ;  /* 0x000000131e3a7225 */ /* 0x000fc800078e003a */
[C---:B------:R-:W-:Y:S02]  /*4b90*/  IMAD R30, R22.reuse, R19, RZ ;  /* 0x00000013161e7224 */ /* 0x040fe400078e02ff */
[----:B------:R-:W-:-:S04]  /*4ba0*/  IMAD.HI.U32 R23, P1, R22, R21, R58 ;  /* 0x0000001516177227 */ /* 0x000fc8000782003a */
[----:B------:R-:W-:Y:S01]  /*4bb0*/  IMAD.HI.U32 R22, R22, R19, RZ ;  /* 0x0000001316167227 */ /* 0x000fe200078e00ff */
[----:B------:R-:W-:-:S04]  /*4bc0*/  IADD3 R30, P0, R30, R23, RZ ;  /* 0x000000171e1e7210 */ /* 0x000fc80007f1e0ff */
[----:B------:R-:W-:Y:S01]  /*4bd0*/  IADD3.X R22, R22, RZ, RZ, P1, !PT ;  /* 0x000000ff16167210 */ /* 0x000fe20000ffe4ff */
[----:B------:R-:W-:-:S04]  /*4be0*/  IMAD.WIDE.U32 R52, R30, R46, RZ ;  /* 0x0000002e1e347225 */ /* 0x000fc800078e00ff */
[----:B------:R-:W-:Y:S01]  /*4bf0*/  IMAD.X R29, RZ, RZ, R22, P0 ;  /* 0x000000ffff1d7224 */ /* 0x000fe200000e0616 */
[----:B------:R-:W-:Y:S01]  /*4c00*/  IADD3 R21, P0, -R52, R21, RZ ;  /* 0x0000001534157210 */ /* 0x000fe20007f1e1ff */
[----:B------:R-:W-:-:S03]  /*4c10*/  IMAD R22, R30, R47, R53 ;  /* 0x0000002f1e167224 */ /* 0x000fc600078e0235 */
[-C--:B------:R-:W-:Y:S01]  /*4c20*/  ISETP.GE.U32.AND P2, PT, R21, R46.reuse, PT ;  /* 0x0000002e1500720c */ /* 0x080fe20003f46070 */
[----:B------:R-:W-:-:S04]  /*4c30*/  IMAD R22, R29, R46, R22 ;  /* 0x0000002e1d167224 */ /* 0x000fc800078e0216 */
[----:B------:R-:W-:Y:S01]  /*4c40*/  IMAD.X R19, R19, 0x1, ~R22, P0 ;  /* 0x0000000113137824 */ /* 0x000fe200000e0e16 */
[----:B------:R-:W-:Y:S02]  /*4c50*/  IADD3 R22, P1, R21, -R46, RZ ;  /* 0x8000002e15167210 */ /* 0x000fe40007f3e0ff */
[----:B------:R-:W-:Y:S02]  /*4c60*/  IADD3 R23, P0, R30, 0x1, RZ ;  /* 0x000000011e177810 */ /* 0x000fe40007f1e0ff */
[----:B------:R-:W-:-:S04]  /*4c70*/  ISETP.GE.U32.AND.EX P2, PT, R19, R47, PT, P2 ;  /* 0x0000002f1300720c */ /* 0x000fc80003f46120 */
[----:B------:R-:W-:Y:S01]  /*4c80*/  SEL R21, R22, R21, P2 ;  /* 0x0000001516157207 */ /* 0x000fe20001000000 */
[----:B------:R-:W-:Y:S01]  /*4c90*/  IMAD.X R22, R19, 0x1, ~R47, P1 ;  /* 0x0000000113167824 */ /* 0x000fe200008e0e2f */
[----:B------:R-:W-:Y:S01]  /*4ca0*/  SEL R23, R23, R30, P2 ;  /* 0x0000001e17177207 */ /* 0x000fe20001000000 */
[----:B------:R-:W-:Y:S01]  /*4cb0*/  IMAD.X R30, RZ, RZ, R29, P0 ;  /* 0x000000ffff1e7224 */ /* 0x000fe200000e061d */
[----:B------:R-:W-:Y:S01]  /*4cc0*/  ISETP.GE.U32.AND P0, PT, R21, R46, PT ;  /* 0x0000002e1500720c */ /* 0x000fe20003f06070 */
[----:B------:R-:W-:Y:S01]  /*4cd0*/  IMAD.MOV.U32 R46, RZ, RZ, R24 ;  /* 0x000000ffff2e7224 */ /* 0x000fe200078e0018 */
[----:B------:R-:W-:Y:S02]  /*4ce0*/  SEL R19, R22, R19, P2 ;  /* 0x0000001316137207 */ /* 0x000fe40001000000 */
[----:B------:R-:W-:Y:S02]  /*4cf0*/  SEL R30, R30, R29, P2 ;  /* 0x0000001d1e1e7207 */ /* 0x000fe40001000000 */
[----:B------:R-:W-:-:S02]  /*4d00*/  IADD3 R22, P1, R23, 0x1, RZ ;  /* 0x0000000117167810 */ /* 0x000fc40007f3e0ff */
[----:B------:R-:W-:Y:S01]  /*4d10*/  ISETP.GE.U32.AND.EX P0, PT, R19, R47, PT, P0 ;  /* 0x0000002f1300720c */ /* 0x000fe20003f06100 */
[----:B------:R-:W-:Y:S01]  /*4d20*/  IMAD.MOV.U32 R47, RZ, RZ, 0x0 ;  /* 0x00000000ff2f7424 */ /* 0x000fe200078e00ff */
[-C--:B------:R-:W-:Y:S02]  /*4d30*/  IADD3.X R19, RZ, R30.reuse, RZ, P1, !PT ;  /* 0x0000001eff137210 */ /* 0x080fe40000ffe4ff */
[----:B------:R-:W-:Y:S02]  /*4d40*/  SEL R22, R22, R23, P0 ;  /* 0x0000001716167207 */ /* 0x000fe40000000000 */
[----:B------:R-:W-:Y:S02]  /*4d50*/  SEL R30, R19, R30, P0 ;  /* 0x0000001e131e7207 */ /* 0x000fe40000000000 */
[----:B------:R-:W-:Y:S02]  /*4d60*/  LOP3.LUT R21, R25, R17, RZ, 0x3c, !PT ;  /* 0x0000001119157212 */ /* 0x000fe400078e3cff */
[----:B------:R-:W-:-:S02]  /*4d70*/  IADD3 R19, P1, RZ, -R22, RZ ;  /* 0x80000016ff137210 */ /* 0x000fc40007f3e0ff */
[----:B------:R-:W-:Y:S02]  /*4d80*/  ISETP.GE.AND P2, PT, R21, RZ, PT ;  /* 0x000000ff1500720c */ /* 0x000fe40003f46270 */
[----:B------:R-:W-:Y:S01]  /*4d90*/  ISETP.NE.U32.AND P0, PT, R26, RZ, PT ;  /* 0x000000ff1a00720c */ /* 0x000fe20003f05070 */
[----:B------:R-:W-:Y:S01]  /*4da0*/  IMAD.X R21, RZ, RZ, ~R30, P1 ;  /* 0x000000ffff157224 */ /* 0x000fe200008e0e1e */
[----:B------:R-:W-:Y:S02]  /*4db0*/  SEL R19, R19, R22, !P2 ;  /* 0x0000001613137207 */ /* 0x000fe40005000000 */
[----:B------:R-:W-:Y:S02]  /*4dc0*/  ISETP.NE.AND.EX P0, PT, R25, RZ, PT, P0 ;  /* 0x000000ff1900720c */ /* 0x000fe40003f05300 */
[----:B------:R-:W-:Y:S02]  /*4dd0*/  SEL R21, R21, R30, !P2 ;  /* 0x0000001e15157207 */ /* 0x000fe40005000000 */
[----:B------:R-:W-:-:S02]  /*4de0*/  SEL R22, R19, 0xffffffff, P0 ;  /* 0xffffffff13167807 */ /* 0x000fc40000000000 */
[----:B------:R-:W-:Y:S01]  /*4df0*/  SEL R23, R21, 0xffffffff, P0 ;  /* 0xffffffff15177807 */ /* 0x000fe20000000000 */
[----:B------:R-:W-:Y:S06]  /*4e00*/  RET.REL.NODEC R46 `(_ZN5flash32flash_fwd_splitkv_combine_kernelI23Flash_fwd_kernel_traitsILi256ELi64ELi64ELi4ELb0ELb0EN7cutlass6half_tE19Flash_kernel_traitsILi256ELi64ELi64ELi4ES3_EELi4ELi7ELb0EEEvNS_16Flash_fwd_paramsE) ;  /* 0xffffb1f02e007950 */ /* 0x000fec0003c3ffff */
.L_x_45:
[----:B------:R-:W-:-:S00]  /*4e10*/  BRA `(.L_x_45) ;  /* 0xfffffff000007947 */ /* 0x000fc0000383ffff */
[----:B------:R-:W-:-:S00]  /*4e20*/  NOP ;  /* 0x0000000000007918 */ /* 0x000fc00000000000 */
        /* <DEDUP_REMOVED lines=13> */
.L_x_4783:


//--------------------- .text._ZN5flash32flash_fwd_splitkv_combine_kernelI23Flash_fwd_kernel_traitsILi256ELi64ELi64ELi4ELb0ELb0EN7cutlass6half_tE19Flash_kernel_traitsILi256ELi64ELi64ELi4ES3_EELi4ELi6ELb0EEEvNS_16Flash_fwd_paramsE --------------------------
	.section	.text._ZN5flash32flash_fwd_splitkv_combine_kernelI23Flash_fwd_kernel_traitsILi256ELi64ELi64ELi4ELb0ELb0EN7cutlass6half_tE19Flash_kernel_traitsILi256ELi64ELi64ELi4ES3_EELi4ELi6ELb0EEEvNS_16Flash_fwd_paramsE,"ax",@progbits
	.sectioninfo	@"SHI_REGISTERS=60"
	.align	128
        .global         _ZN5flash32flash_fwd_splitkv_combine_kernelI23Flash_fwd_kernel_traitsILi256ELi64ELi64ELi4ELb0ELb0EN7cutlass6half_tE19Flash_kernel_traitsILi256ELi64ELi64ELi4ES3_EELi4ELi6ELb0EEEvNS_16Flash_fwd_paramsE
        .type           _ZN5flash32flash_fwd_splitkv_combine_kernelI23Flash_fwd_kernel_traitsILi256ELi64ELi64ELi4ELb0ELb0EN7cutlass6half_tE19Flash_kernel_traitsILi256ELi64ELi64ELi4ES3_EELi4ELi6ELb0EEEvNS_16Flash_fwd_paramsE,@function
        .size           _ZN5flash32flash_fwd_splitkv_combine_kernelI23Flash_fwd_kernel_traitsILi256ELi64ELi64ELi4ELb0ELb0EN7cutlass6half_tE19Flash_kernel_traitsILi256ELi64ELi64ELi4ES3_EELi4ELi6ELb0EEEvNS_16Flash_fwd_paramsE,(.L_x_4784 - _ZN5flash32flash_fwd_splitkv_combine_kernelI23Flash_fwd_kernel_traitsILi256ELi64ELi64ELi4ELb0ELb0EN7cutlass6half_tE19Flash_kernel_traitsILi256ELi64ELi64ELi4ES3_EELi4ELi6ELb0EEEvNS_16Flash_fwd_paramsE)
        .other          _ZN5flash32flash_fwd_splitkv_combine_kernelI23Flash_fwd_kernel_traitsILi256ELi64ELi64ELi4ELb0ELb0EN7cutlass6half_tE19Flash_kernel_traitsILi256ELi64ELi64ELi4ES3_EELi4ELi6ELb0EEEvNS_16Flash_fwd_paramsE,@"STO_CUDA_ENTRY STV_DEFAULT"
_ZN5flash32flash_fwd_splitkv_combine_kernelI23Flash_fwd_kernel_traitsILi256ELi64ELi64ELi4ELb0ELb0EN7cutlass6half_tE19Flash_kernel_traitsILi256ELi64ELi64ELi4ES3_EELi4ELi6ELb0EEEvNS_16Flash_fwd_paramsE:
.text._ZN5flash32flash_fwd_splitkv_combine_kernelI23Flash_fwd_kernel_traitsILi256ELi64ELi64ELi4ELb0ELb0EN7cutlass6half_tE19Flash_kernel_traitsILi256ELi64ELi64ELi4ES3_EELi4ELi6ELb0EEEvNS_16Flash_fwd_paramsE:
        /* <DEDUP_REMOVED lines=11> */
[C---:B------:R-:W-:Y:S01]  /*00b0*/  SEL R0, R5.reuse, R0, P0 ;  /* 0x0000000005007207 */ /* 0x040fe20000000000 */
        /* <DEDUP_REMOVED lines=11> */
[----:B------:R-:W-:Y:S05]  /*0170*/  CALL.REL.NOINC `($__internal_1_$__cuda_sm20_div_s64) ;  /* 0x000043e000007944 */ /* 0x000fea0003c00000 */
[----:B------:R-:W-:Y:S05]  /*0180*/  BRA `(.L_x_47) ;  /* 0x0000013000007947 */ /* 0x000fea0003800000 */
.L_x_46:
        /* <DEDUP_REMOVED lines=19> */
.L_x_47:
        /* <DEDUP_REMOVED lines=11> */
[----:B------:R-:W-:Y:S05]  /*0370*/  CALL.REL.NOINC `($__internal_1_$__cuda_sm20_div_s64) ;  /* 0x000041e000007944 */ /* 0x000fea0003c00000 */
[----:B------:R-:W-:Y:S02]  /*0380*/  MOV R8, R22 ;  /* 0x0000001600087202 */ /* 0x000fe40000000f00 */
[----:B------:R-:W-:Y:S01]  /*0390*/  MOV R9, R23 ;  /* 0x0000001700097202 */ /* 0x000fe20000000f00 */
[----:B------:R-:W-:Y:S05]  /*03a0*/  BRA `(.L_x_50) ;  /* 0x0000013000007947 */ /* 0x000fea0003800000 */
.L_x_49:
        /* <DEDUP_REMOVED lines=19> */
.L_x_50:
[----:B------:R-:W-:Y:S05]  /*04e0*/  BSYNC B0 ;  /* 0x0000000000007941 */ /* 0x000fea0003800000 */
.L_x_48:
[----:B------:R-:W-:Y:S01]  /*04f0*/  IABS R7, c[0x0][0x214] ;  /* 0x0000850000077a13 */ /* 0x000fe20000000000 */
[----:B------:R-:W-:Y:S01]  /*0500*/  ULDC UR6, c[0x0][0x214] ;  /* 0x0000850000067ab9 */ /* 0x000fe20000000800 */
[----:B------:R-:W-:Y:S01]  /*0510*/  BSSY B0, `(.L_x_51) ;  /* 0x000003b000007945 */ /* 0x000fe20003800000 */
[----:B------:R-:W-:Y:S01]  /*0520*/  UIADD3 UR6, UR6, -0x1, URZ ;  /* 0xffffffff06067890 */ /* 0x000fe2000fffe03f */
[----:B------:R-:W0:Y:S05]  /*0530*/  I2F.RP R6, R7 ;  /* 0x0000000700067306 */ /* 0x000e2a0000209400 */
[----:B------:R-:W-:-:S04]  /*0540*/  IADD3 R2, R7, UR6, RZ ;  /* 0x0000000607027c10 */ /* 0x000fc8000fffe0ff */
[----:B------:R-:W-:Y:S01]  /*0550*/  IABS R3, R2 ;  /* 0x0000000200037213 */ /* 0x000fe20000000000 */
        /* <DEDUP_REMOVED lines=8> */
[----:B------:R-:W-:-:S04]  /*05e0*/  IMAD.MOV R4, RZ, RZ, -R6 ;  /* 0x000000ffff047224 */ /* 0x000fc800078e0a06 */
[----:B------:R-:W-:Y:S01]  /*05f0*/  IMAD R4, R7, R4, R3 ;  /* 0x0000000407047224 */ /* 0x000fe200078e0203 */
[----:B------:R-:W-:-:S04]  /*0600*/  LOP3.LUT R3, R2, R7, RZ, 0x3c, !PT ;  /* 0x0000000702037212 */ /* 0x000fc800078e3cff */
[----:B------:R-:W-:Y:S02]  /*0610*/  ISETP.GT.U32.AND P1, PT, R7, R4, PT ;  /* 0x000000040700720c */ /* 0x000fe40003f24070 */
[----:B------:R-:W-:-:S11]  /*0620*/  ISETP.GE.AND P0, PT, R3, RZ, PT ;  /* 0x000000ff0300720c */ /* 0x000fd60003f06270 */
[----:B------:R-:W-:Y:S01]  /*0630*/  @!P1 IMAD.IADD R4, R4, 0x1, -R7 ;  /* 0x0000000104049824 */ /* 0x000fe200078e0a07 */
[----:B------:R-:W-:Y:S02]  /*0640*/  @!P1 IADD3 R6, R6, 0x1, RZ ;  /* 0x0000000106069810 */ /* 0x000fe40007ffe0ff */
[----:B------:R-:W-:Y:S02]  /*0650*/  ISETP.NE.AND P1, PT, RZ, c[0x0][0x214], PT ;  /* 0x00008500ff007a0c */ /* 0x000fe40003f25270 */
[----:B------:R-:W-:-:S13]  /*0660*/  ISETP.GE.U32.AND P2, PT, R4, R7, PT ;  /* 0x000000070400720c */ /* 0x000fda0003f46070 */
[----:B------:R-:W-:-:S05]  /*0670*/  @P2 IADD3 R6, R6, 0x1, RZ ;  /* 0x0000000106062810 */ /* 0x000fca0007ffe0ff */
[----:B------:R-:W-:Y:S01]  /*0680*/  @!P0 IMAD.MOV R6, RZ, RZ, -R6 ;  /* 0x000000ffff068224 */ /* 0x000fe200078e0a06 */
[----:B------:R-:W-:-:S04]  /*0690*/  @!P1 LOP3.LUT R6, RZ, R7, RZ, 0x33, !PT ;  /* 0x00000007ff069212 */ /* 0x000fc800078e33ff */
[----:B------:R-:W-:Y:S02]  /*06a0*/  ISETP.LT.U32.AND P0, PT, R28, R6, PT ;  /* 0x000000061c00720c */ /* 0x000fe40003f01070 */
[----:B------:R-:W-:-:S04]  /*06b0*/  SHF.R.S32.HI R4, RZ, 0x1f, R6 ;  /* 0x0000001fff047819 */ /* 0x000fc80000011406 */
[----:B------:R-:W-:-:S04]  /*06c0*/  ISETP.LT.AND.EX P0, PT, R25, R4, PT, P0 ;  /* 0x000000041900720c */ /* 0x000fc80003f01300 */
[C---:B------:R-:W-:Y:S02]  /*06d0*/  SEL R15, R25.reuse, R4, P0 ;  /* 0x00000004190f7207 */ /* 0x040fe40000000000 */
[----:B------:R-:W-:Y:S02]  /*06e0*/  SEL R16, R28, R6, P0 ;  /* 0x000000061c107207 */ /* 0x000fe40000000000 */
[----:B------:R-:W-:-:S04]  /*06f0*/  LOP3.LUT R3, R25, R15, RZ, 0xfc, !PT ;  /* 0x0000000f19037212 */ /* 0x000fc800078efcff */
        /* <DEDUP_REMOVED lines=9> */
.L_x_52:
        /* <DEDUP_REMOVED lines=19> */
.L_x_53:
[----:B------:R-:W-:Y:S05]  /*08c0*/  BSYNC B0 ;  /* 0x0000000000007941 */ /* 0x000fea0003800000 */
.L_x_51:
[----:B------:R-:W-:Y:S01]  /*08d0*/  IABS R6, c[0x0][0x214] ;  /* 0x0000850000067a13 */ /* 0x000fe20000000000 */
[----:B------:R-:W-:Y:S01]  /*08e0*/  ULDC UR4, c[0x0][0x214] ;  /* 0x0000850000047ab9 */ /* 0x000fe20000000800 */
[----:B------:R-:W-:Y:S01]  /*08f0*/  BSSY B0, `(.L_x_54) ;  /* 0x000005e000007945 */ /* 0x000fe20003800000 */
[----:B------:R-:W-:Y:S01]  /*0900*/  UISETP.LT.AND UP0, UPT, URZ, UR4, UPT ;  /* 0x000000043f00728c */ /* 0x000fe2000bf01270 */
[----:B------:R-:W0:Y:S01]  /*0910*/  I2F.RP R12, R6 ;  /* 0x00000006000c7306 */ /* 0x000e220000209400 */
[----:B------:R-:W-:Y:S02]  /*0920*/  USHF.R.S32.HI UR5, URZ, 0x1f, UR4 ;  /* 0x0000001f3f057899 */ /* 0x000fe40008011404 */
[----:B------:R-:W-:-:S07]  /*0930*/  ULEA.HI.SX32 UR4, UR4, 0x1, 0x1 ;  /* 0x0000000104047891 */ /* 0x000fce000f8f0a3f */
[----:B------:R-:W-:Y:S01]  /*0940*/  @!UP0 UIADD3 UR4, UR5, URZ, URZ ;  /* 0x0000003f05048290 */ /* 0x000fe2000fffe03f */
[----:B0-----:R-:W0:Y:S02]  /*0950*/  MUFU.RCP R10, R12 ;  /* 0x0000000c000a7308 */ /* 0x001e240000001000 */
[----:B0-----:R-:W-:-:S06]  /*0960*/  IADD3 R10, R10, 0xffffffe, RZ ;  /* 0x0ffffffe0a0a7810 */ /* 0x001fcc0007ffe0ff */
[----:B------:R-:W0:Y:S02]  /*0970*/  F2I.FTZ.U32.TRUNC.NTZ R11, R10 ;  /* 0x0000000a000b7305 */ /* 0x000e24000021f000 */
[--C-:B0-----:R-:W-:Y:S02]  /*0980*/  IMAD.MOV R3, RZ, RZ, -R11.reuse ;  /* 0x000000ffff037224 */ /* 0x101fe400078e0a0b */
[----:B------:R-:W-:Y:S02]  /*0990*/  IMAD.MOV.U32 R10, RZ, RZ, RZ ;  /* 0x000000ffff0a7224 */ /* 0x000fe400078e00ff */
[----:B------:R-:W-:Y:S01]  /*09a0*/  IMAD R4, R3, R6, RZ ;  /* 0x0000000603047224 */ /* 0x000fe200078e02ff */
[----:B------:R-:W-:Y:S02]  /*09b0*/  IABS R3, R2 ;  /* 0x0000000200037213 */ /* 0x000fe40000000000 */
[----:B------:R-:W-:Y:S01]  /*09c0*/  LOP3.LUT R2, R2, c[0x0][0x214], RZ, 0x3c, !PT ;  /* 0x0000850002027a12 */ /* 0x000fe200078e3cff */
[----:B------:R-:W-:-:S03]  /*09d0*/  IMAD.HI.U32 R4, R11, R4, R10 ;  /* 0x000000040b047227 */ /* 0x000fc600078e000a */
[----:B------:R-:W-:Y:S01]  /*09e0*/  ISETP.GE.AND P2, PT, R2, RZ, PT ;  /* 0x000000ff0200720c */ /* 0x000fe20003f46270 */
[----:B------:R-:W-:Y:S02]  /*09f0*/  IMAD.MOV.U32 R7, RZ, RZ, R3 ;  /* 0x000000ffff077224 */ /* 0x000fe400078e0003 */
[----:B------:R-:W-:Y:S02]  /*0a00*/  IMAD.MOV.U32 R2, RZ, RZ, c[0x0][0x1c0] ;  /* 0x00007000ff027624 */ /* 0x000fe400078e00ff */
[----:B------:R-:W-:-:S04]  /*0a10*/  IMAD.HI.U32 R4, R4, R7, RZ ;  /* 0x0000000704047227 */ /* 0x000fc800078e00ff */
[----:B------:R-:W-:-:S04]  /*0a20*/  IMAD.MOV R3, RZ, RZ, -R4 ;  /* 0x000000ffff037224 */ /* 0x000fc800078e0a04 */
[----:B------:R-:W-:-:S05]  /*0a30*/  IMAD R3, R6, R3, R7 ;  /* 0x0000000306037224 */ /* 0x000fca00078e0207 */
[----:B------:R-:W-:-:S13]  /*0a40*/  ISETP.GT.U32.AND P1, PT, R6, R3, PT ;  /* 0x000000030600720c */ /* 0x000fda0003f24070 */
[----:B------:R-:W-:Y:S01]  /*0a50*/  @!P1 IMAD.IADD R3, R3, 0x1, -R6 ;  /* 0x0000000103039824 */ /* 0x000fe200078e0a06 */
[----:B------:R-:W-:Y:S02]  /*0a60*/  @!P1 IADD3 R4, R4, 0x1, RZ ;  /* 0x0000000104049810 */ /* 0x000fe40007ffe0ff */
[----:B------:R-:W-:Y:S02]  /*0a70*/  ISETP.NE.AND P1, PT, RZ, c[0x0][0x214], PT ;  /* 0x00008500ff007a0c */ /* 0x000fe40003f25270 */
[----:B------:R-:W-:Y:S02]  /*0a80*/  ISETP.GE.U32.AND P0, PT, R3, R6, PT ;  /* 0x000000060300720c */ /* 0x000fe40003f06070 */
[C---:B------:R-:W-:Y:S01]  /*0a90*/  IADD3 R6, R2.reuse, -0x1, RZ ;  /* 0xffffffff02067810 */ /* 0x040fe20007ffe0ff */
[----:B------:R-:W-:-:S10]  /*0aa0*/  IMAD R2, R2, c[0x0][0x214], RZ ;  /* 0x0000850002027a24 */ /* 0x000fd400078e02ff */
[----:B------:R-:W-:-:S05]  /*0ab0*/  @P0 IADD3 R4, R4, 0x1, RZ ;  /* 0x0000000104040810 */ /* 0x000fca0007ffe0ff */
[----:B------:R-:W-:Y:S01]  /*0ac0*/  @!P2 IMAD.MOV R4, RZ, RZ, -R4 ;  /* 0x000000ffff04a224 */ /* 0x000fe200078e0a04 */
[----:B------:R-:W-:-:S05]  /*0ad0*/  @!P1 LOP3.LUT R4, RZ, c[0x0][0x214], RZ, 0x33, !PT ;  /* 0x00008500ff049a12 */ /* 0x000fca00078e33ff */
[----:B------:R-:W-:-:S05]  /*0ae0*/  IMAD R3, R4, UR4, RZ ;  /* 0x0000000404037c24 */ /* 0x000fca000f8e02ff */
[-C--:B------:R-:W-:Y:S02]  /*0af0*/  IABS R13, R3.reuse ;  /* 0x00000003000d7213 */ /* 0x080fe40000000000 */
[----:B------:R-:W-:Y:S02]  /*0b00*/  IABS R7, R3 ;  /* 0x0000000300077213 */ /* 0x000fe40000000000 */
[----:B------:R-:W0:Y:S01]  /*0b10*/  I2F.RP R12, R13 ;  /* 0x0000000d000c7306 */ /* 0x000e220000209400 */
[----:B------:R-:W-:Y:S02]  /*0b20*/  IMAD.IADD R4, R6, 0x1, R13 ;  /* 0x0000000106047824 */ /* 0x000fe400078e020d */
[----:B------:R-:W-:-:S05]  /*0b30*/  IMAD.MOV R7, RZ, RZ, -R7 ;  /* 0x000000ffff077224 */ /* 0x000fca00078e0a07 */
[----:B0-----:R-:W0:Y:S02]  /*0b40*/  MUFU.RCP R18, R12 ;  /* 0x0000000c00127308 */ /* 0x001e240000001000 */
[----:B0-----:R-:W-:-:S06]  /*0b50*/  IADD3 R18, R18, 0xffffffe, RZ ;  /* 0x0ffffffe12127810 */ /* 0x001fcc0007ffe0ff */
[----:B------:R-:W0:Y:S02]  /*0b60*/  F2I.FTZ.U32.TRUNC.NTZ R19, R18 ;  /* 0x0000001200137305 */ /* 0x000e24000021f000 */
[----:B0-----:R-:W-:Y:S02]  /*0b70*/  IMAD.MOV R10, RZ, RZ, -R19 ;  /* 0x000000ffff0a7224 */ /* 0x001fe400078e0a13 */
[----:B------:R-:W-:Y:S02]  /*0b80*/  IMAD.MOV.U32 R18, RZ, RZ, RZ ;  /* 0x000000ffff127224 */ /* 0x000fe400078e00ff */
[----:B------:R-:W-:Y:S01]  /*0b90*/  IMAD R11, R10, R13, RZ ;  /* 0x0000000d0a0b7224 */ /* 0x000fe200078e02ff */
[----:B------:R-:W-:-:S03]  /*0ba0*/  IABS R10, R4 ;  /* 0x00000004000a7213 */ /* 0x000fc60000000000 */
[----:B------:R-:W-:-:S06]  /*0bb0*/  IMAD.HI.U32 R11, R19, R11, R18 ;  /* 0x0000000b130b7227 */ /* 0x000fcc00078e0012 */
[----:B------:R-:W-:-:S04]  /*0bc0*/  IMAD.HI.U32 R11, R11, R10, RZ ;  /* 0x0000000a0b0b7227 */ /* 0x000fc800078e00ff */
[----:B------:R-:W-:Y:S01]  /*0bd0*/  IMAD R10, R11, R7, R10 ;  /* 0x000000070b0a7224 */ /* 0x000fe200078e020a */
[----:B------:R-:W-:-:S04]  /*0be0*/  LOP3.LUT R7, R4, R13, RZ, 0x3c, !PT ;  /* 0x0000000d04077212 */ /* 0x000fc800078e3cff */
[----:B------:R-:W-:Y:S02]  /*0bf0*/  ISETP.GT.U32.AND P1, PT, R13, R10, PT ;  /* 0x0000000a0d00720c */ /* 0x000fe40003f24070 */
[----:B------:R-:W-:-:S11]  /*0c00*/  ISETP.GE.AND P0, PT, R7, RZ, PT ;  /* 0x000000ff0700720c */ /* 0x000fd60003f06270 */
[----:B------:R-:W-:Y:S01]  /*0c10*/  @!P1 IMAD.IADD R10, R10, 0x1, -R13 ;  /* 0x000000010a0a9824 */ /* 0x000fe200078e0a0d */
[----:B------:R-:W-:Y:S02]  /*0c20*/  @!P1 IADD3 R11, R11, 0x1, RZ ;  /* 0x000000010b0b9810 */ /* 0x000fe40007ffe0ff */
[----:B------:R-:W-:Y:S02]  /*0c30*/  ISETP.NE.AND P1, PT, R3, RZ, PT ;  /* 0x000000ff0300720c */ /* 0x000fe40003f25270 */
[----:B------:R-:W-:-:S13]  /*0c40*/  ISETP.GE.U32.AND P2, PT, R10, R13, PT ;  /* 0x0000000d0a00720c */ /* 0x000fda0003f46070 */
[----:B------:R-:W-:-:S05]  /*0c50*/  @P2 IADD3 R11, R11, 0x1, RZ ;  /* 0x000000010b0b2810 */ /* 0x000fca0007ffe0ff */
[----:B------:R-:W-:-:S04]  /*0c60*/  IMAD.MOV.U32 R7, RZ, RZ, R11 ;  /* 0x000000ffff077224 */ /* 0x000fc800078e000b */
        /* <DEDUP_REMOVED lines=16> */
[----:B------:R-:W-:Y:S02]  /*0d70*/  MOV R40, R22 ;  /* 0x0000001600287202 */ /* 0x000fe40000000f00 */
[----:B------:R-:W-:Y:S01]  /*0d80*/  MOV R41, R23 ;  /* 0x0000001700297202 */ /* 0x000fe20000000f00 */
[----:B------:R-:W-:Y:S05]  /*0d90*/  BRA `(.L_x_56) ;  /* 0x0000013000007947 */ /* 0x000fea0003800000 */
.L_x_55:
        /* <DEDUP_REMOVED lines=19> */
.L_x_56:
[----:B------:R-:W-:Y:S05]  /*0ed0*/  BSYNC B0 ;  /* 0x0000000000007941 */ /* 0x000fea0003800000 */
.L_x_54:
[-C--:B------:R-:W-:Y:S01]  /*0ee0*/  IABS R18, R2.reuse ;  /* 0x0000000200127213 */ /* 0x080fe20000000000 */
[----:B------:R-:W-:Y:S01]  /*0ef0*/  BSSY B0, `(.L_x_57) ;  /* 0x000003b000007945 */ /* 0x000fe20003800000 */
[----:B------:R-:W-:Y:S02]  /*0f00*/  IABS R10, R2 ;  /* 0x00000002000a7213 */ /* 0x000fe40000000000 */
[----:B------:R-:W0:Y:S01]  /*0f10*/  I2F.RP R17, R18 ;  /* 0x0000001200117306 */ /* 0x000e220000209400 */
[----:B------:R-:W-:Y:S02]  /*0f20*/  IADD3 R7, R18, UR6, RZ ;  /* 0x0000000612077c10 */ /* 0x000fe4000fffe0ff */
        /* <DEDUP_REMOVED lines=36> */
.L_x_58:
        /* <DEDUP_REMOVED lines=19> */
.L_x_59:
[----:B------:R-:W-:Y:S05]  /*12a0*/  BSYNC B0 ;  /* 0x0000000000007941 */ /* 0x000fea0003800000 */
.L_x_57:
[----:B------:R-:W0:Y:S01]  /*12b0*/  S2R R8, SR_TID.X ;  /* 0x0000000000087919 */ /* 0x000e220000002100 */
[----:B------:R-:W-:Y:S01]  /*12c0*/  IADD3 R19, P0, R20, -UR8, RZ ;  /* 0x8000000814137c10 */ /* 0x000fe2000ff1e0ff */
[----:B------:R-:W-:Y:S01]  /*12d0*/  ULDC.64 UR10, c[0x0][0x118] ;  /* 0x00004600000a7ab9 */ /* 0x000fe20000000a00 */
[----:B0-----:R-:W-:-:S04]  /*12e0*/  SHF.R.S32.HI R11, RZ, 0x1f, R8 ;  /* 0x0000001fff0b7819 */ /* 0x001fc80000011408 */
[----:B------:R-:W-:-:S04]  /*12f0*/  LEA.HI R9, R11, R8, RZ, 0x2 ;  /* 0x000000080b097211 */ /* 0x000fc800078f10ff */
[----:B------:R-:W-:Y:S02]  /*1300*/  LOP3.LUT R17, R9, 0xfffffffc, RZ, 0xc0, !PT ;  /* 0xfffffffc09117812 */ /* 0x000fe400078ec0ff */
[----:B------:R-:W-:-:S03]  /*1310*/  SHF.R.S32.HI R9, RZ, 0x2, R9 ;  /* 0x00000002ff097819 */ /* 0x000fc60000011409 */
[----:B------:R-:W-:Y:S01]  /*1320*/  IMAD.IADD R24, R8, 0x1, -R17 ;  /* 0x0000000108187824 */ /* 0x000fe200078e0a11 */
[----:B------:R-:W-:-:S04]  /*1330*/  IADD3.X R17, R5, ~UR7, RZ, P0, !PT ;  /* 0x8000000705117c10 */ /* 0x000fc800087fe4ff */
[----:B------:R-:W-:Y:S02]  /*1340*/  ISETP.GT.U32.AND P2, PT, R19, R24, PT ;  /* 0x000000181300720c */ /* 0x000fe40003f44070 */
[----:B------:R-:W-:Y:S02]  /*1350*/  SHF.R.S32.HI R18, RZ, 0x1f, R24 ;  /* 0x0000001fff127819 */ /* 0x000fe40000011418 */
[----:B------:R-:W-:Y:S02]  /*1360*/  IADD3 R34, P0, R24, UR8, RZ ;  /* 0x0000000818227c10 */ /* 0x000fe4000ff1e0ff */
[----:B------:R-:W-:Y:S02]  /*1370*/  ISETP.GT.AND.EX P2, PT, R17, R18, PT, P2 ;  /* 0x000000121100720c */ /* 0x000fe40003f44320 */
[C---:B------:R-:W-:Y:S02]  /*1380*/  IADD3 R17, R9.reuse, 0x20, RZ ;  /* 0x0000002009117810 */ /* 0x040fe40007ffe0ff */
[----:B------:R-:W-:-:S02]  /*1390*/  ISETP.GE.OR P3, PT, R9, c[0x0][0x314], !P2 ;  /* 0x0000c50009007a0c */ /* 0x000fc40005766670 */
[----:B------:R-:W-:Y:S02]  /*13a0*/  ISETP.GE.OR P2, PT, R17, c[0x0][0x314], !P2 ;  /* 0x0000c50011007a0c */ /* 0x000fe40005746670 */
[----:B------:R-:W-:-:S09]  /*13b0*/  IADD3.X R35, R18, UR7, RZ, P0, !PT ;  /* 0x0000000712237c10 */ /* 0x000fd200087fe4ff */
[----:B------:R-:W-:Y:S02]  /*13c0*/  @!P3 SHF.R.S32.HI R21, RZ, 0x1f, R9 ;  /* 0x0000001fff15b819 */ /* 0x000fe40000011409 */
[----:B------:R-:W-:Y:S01]  /*13d0*/  @!P2 SHF.R.S32.HI R19, RZ, 0x1f, R17 ;  /* 0x0000001fff13a819 */ /* 0x000fe20000011411 */
[----:B------:R-:W-:Y:S02]  /*13e0*/  @!P2 IMAD.MOV.U32 R26, RZ, RZ, R34 ;  /* 0x000000ffff1aa224 */ /* 0x000fe400078e0022 */
[----:B------:R-:W-:Y:S02]  /*13f0*/  @!P2 IMAD.MOV.U32 R27, RZ, RZ, R35 ;  /* 0x000000ffff1ba224 */ /* 0x000fe400078e0023 */
[-C--:B------:R-:W-:Y:S02]  /*1400*/  @!P3 IMAD R18, R21, R20.reuse, RZ ;  /* 0x000000141512b224 */ /* 0x080fe400078e02ff */
[----:B------:R-:W-:Y:S02]  /*1410*/  @!P2 IMAD R28, R19, R20, RZ ;  /* 0x00000014131ca224 */ /* 0x000fe400078e02ff */
[----:B------:R-:W-:-:S04]  /*1420*/  @!P2 IMAD.WIDE.U32 R26, R20, R17, R26 ;  /* 0x00000011141aa225 */ /* 0x000fc800078e001a */
[----:B------:R-:W-:Y:S01]  /*1430*/  @!P3 IMAD.WIDE.U32 R34, R20, R9, R34 ;  /* 0x000000091422b225 */ /* 0x000fe200078e0022 */
[----:B------:R-:W-:-:S03]  /*1440*/  @!P2 LEA R30, P0, R26, c[0x0][0x208], 0x2 ;  /* 0x000082001a1eaa11 */ /* 0x000fc600078010ff */
[-C--:B------:R-:W-:Y:S01]  /*1450*/  @!P3 IMAD R18, R9, R5.reuse, R18 ;  /* 0x000000050912b224 */ /* 0x080fe200078e0212 */
[----:B------:R-:W-:Y:S01]  /*1460*/  @!P3 LEA R32, P1, R34, c[0x0][0x208], 0x2 ;  /* 0x000082002220ba11 */ /* 0x000fe200078210ff */
[----:B------:R-:W-:Y:S02]  /*1470*/  @!P2 IMAD R17, R17, R5, R28 ;  /* 0x000000051111a224 */ /* 0x000fe400078e021c */
[----:B------:R-:W-:Y:S02]  /*1480*/  @!P3 IMAD.IADD R18, R35, 0x1, R18 ;  /* 0x000000012312b824 */ /* 0x000fe400078e0212 */
[----:B------:R-:W-:-:S03]  /*1490*/  @!P2 IMAD.IADD R17, R27, 0x1, R17 ;  /* 0x000000011b11a824 */ /* 0x000fc600078e0211 */
[----:B------:R-:W-:Y:S01]  /*14a0*/  @!P3 LEA.HI.X R33, R34, c[0x0][0x20c], R18, 0x2, P1 ;  /* 0x000083002221ba11 */ /* 0x000fe200008f1412 */
[----:B------:R-:W-:Y:S01]  /*14b0*/  IMAD.MOV.U32 R18, RZ, RZ, -0x800000 ;  /* 0xff800000ff127424 */ /* 0x000fe200078e00ff */
[----:B------:R-:W-:Y:S01]  /*14c0*/  @!P2 LEA.HI.X R31, R26, c[0x0][0x20c], R17, 0x2, P0 ;  /* 0x000083001a1faa11 */ /* 0x000fe200000f1411 */
[----:B------:R-:W-:-:S04]  /*14d0*/  IMAD.MOV.U32 R17, RZ, RZ, -0x800000 ;  /* 0xff800000ff117424 */ /* 0x000fc800078e00ff */
[----:B------:R0:W2:Y:S04]  /*14e0*/  @!P3 LDG.E R18, [R32.64] ;  /* 0x0000000a2012b981 */ /* 0x0000a8000c1e1900 */
[----:B------:R1:W3:Y:S01]  /*14f0*/  @!P2 LDG.E R17, [R30.64] ;  /* 0x0000000a1e11a981 */ /* 0x0002e2000c1e1900 */
[C---:B------:R-:W-:Y:S01]  /*1500*/  ISETP.GT.AND P0, PT, R8.reuse, 0xff, PT ;  /* 0x000000ff0800780c */ /* 0x040fe20003f04270 */
[----:B------:R-:W-:Y:S01]  /*1510*/  IMAD R24, R9, 0x5, R24 ;  /* 0x0000000509187824 */ /* 0x000fe200078e0218 */
[----:B------:R-:W-:Y:S01]  /*1520*/  ISETP.GT.AND P2, PT, R8, 0x7f, PT ;  /* 0x0000007f0800780c */ /* 0x000fe20003f44270 */
[----:B------:R-:W-:Y:S01]  /*1530*/  IMAD.MOV.U32 R34, RZ, RZ, -0x800000 ;  /* 0xff800000ff227424 */ /* 0x000fe200078e00ff */
[----:B------:R-:W-:Y:S01]  /*1540*/  LEA.HI R11, R11, R8, RZ, 0x5 ;  /* 0x000000080b0b7211 */ /* 0x000fe200078f28ff */
[----:B------:R-:W-:Y:S01]  /*1550*/  ULDC.U8 UR4, c[0x0][0x329] ;  /* 0x0000ca4000047ab9 */ /* 0x000fe20000000000 */
[----:B------:R-:W-:Y:S01]  /*1560*/  IABS R9, c[0x0][0x214] ;  /* 0x0000850000097a13 */ /* 0x000fe20000000000 */
[----:B------:R-:W-:Y:S01]  /*1570*/  BSSY B1, `(.L_x_60) ;  /* 0x000025f000017945 */ /* 0x000fe20003800000 */
[----:B------:R-:W-:-:S02]  /*1580*/  LOP3.LUT R19, R11, 0xffffffe0, RZ, 0xc0, !PT ;  /* 0xffffffe00b137812 */ /* 0x000fc400078ec0ff */
[----:B------:R-:W-:Y:S01]  /*1590*/  SHF.R.S32.HI R11, RZ, 0x5, R11 ;  /* 0x00000005ff0b7819 */ /* 0x000fe2000001140b */
[----:B------:R-:W1:Y:S01]  /*15a0*/  I2F.RP R25, R9 ;  /* 0x0000000900197306 */ /* 0x000e620000209400 */
[----:B------:R-:W-:Y:S01]  /*15b0*/  ISETP.GT.AND P4, PT, R2, RZ, PT ;  /* 0x000000ff0200720c */ /* 0x000fe20003f84270 */
[----:B------:R-:W-:-:S04]  /*15c0*/  IMAD.IADD R36, R8, 0x1, -R19 ;  /* 0x0000000108247824 */ /* 0x000fc800078e0a13 */
[----:B------:R-:W-:Y:S02]  /*15d0*/  IMAD R27, R36, 0x5, R11 ;  /* 0x00000005241b7824 */ /* 0x000fe400078e020b */
[----:B0-----:R-:W-:Y:S01]  /*15e0*/  IMAD.MOV.U32 R33, RZ, RZ, -0x800000 ;  /* 0xff800000ff217424 */ /* 0x001fe200078e00ff */
[----:B-1----:R-:W0:Y:S02]  /*15f0*/  MUFU.RCP R30, R25 ;  /* 0x00000019001e7308 */ /* 0x002e240000001000 */
[----:B0-----:R-:W-:-:S06]  /*1600*/  IADD3 R30, R30, 0xffffffe, RZ ;  /* 0x0ffffffe1e1e7810 */ /* 0x001fcc0007ffe0ff */
[----:B------:R0:W1:Y:S02]  /*1610*/  F2I.FTZ.U32.TRUNC.NTZ R31, R30 ;  /* 0x0000001e001f7305 */ /* 0x000064000021f000 */
[----:B0-----:R-:W-:Y:S01]  /*1620*/  IMAD.MOV.U32 R30, RZ, RZ, RZ ;  /* 0x000000ffff1e7224 */ /* 0x001fe200078e00ff */
[----:B--2---:R1:W-:Y:S04]  /*1630*/  @!P0 STS [R24.X4], R18 ;  /* 0x0000001218008388 */ /* 0x0043e80000004800 */
[----:B---3--:R0:W-:Y:S04]  /*1640*/  @!P2 STS [R24.X4+0x280], R17 ;  /* 0x000280111800a388 */ /* 0x0081e80000004800 */
[----:B------:R-:W-:Y:S01]  /*1650*/  BAR.SYNC.DEFER_BLOCKING 0x0 ;  /* 0x0000000000007b1d */ /* 0x000fe20000010000 */
[----:B-1----:R-:W-:-:S04]  /*1660*/  IMAD.MOV R18, RZ, RZ, -R31 ;  /* 0x000000ffff127224 */ /* 0x002fc800078e0a1f */
[----:B------:R-:W-:Y:S01]  /*1670*/  IMAD R18, R18, R9, RZ ;  /* 0x0000000912127224 */ /* 0x000fe200078e02ff */
[----:B0-----:R-:W-:Y:S01]  /*1680*/  IABS R17, R7 ;  /* 0x0000000700117213 */ /* 0x001fe20000000000 */
[----:B------:R-:W-:Y:S02]  /*1690*/  @!P2 LDS R34, [R27.X4] ;  /* 0x000000001b22a984 */ /* 0x000fe40000004800 */
[----:B------:R-:W-:Y:S01]  /*16a0*/  IMAD.HI.U32 R18, R31, R18, R30 ;  /* 0x000000121f127227 */ /* 0x000fe200078e001e */
[----:B------:R-:W-:Y:S01]  /*16b0*/  LOP3.LUT R7, R7, c[0x0][0x214], RZ, 0x3c, !PT ;  /* 0x0000850007077a12 */ /* 0x000fe200078e3cff */
[----:B------:R-:W0:Y:S04]  /*16c0*/  @!P2 LDS R33, [R27.X4+0x280] ;  /* 0x000280001b21a984 */ /* 0x000e280000004800 */
[----:B------:R-:W-:Y:S01]  /*16d0*/  IMAD.HI.U32 R18, R18, R17, RZ ;  /* 0x0000001112127227 */ /* 0x000fe200078e00ff */
[----:B0-----:R-:W-:-:S05]  /*16e0*/  FMNMX.FTZ R28, R34, R33, !PT ;  /* 0x00000021221c7209 */ /* 0x001fca0007810000 */
[----:B------:R-:W0:Y:S02]  /*16f0*/  SHFL.BFLY PT, R19, R28, 0x10, 0x1f ;  /* 0x0e001f001c137f89 */ /* 0x000e2400000e0000 */
[----:B0-----:R-:W-:-:S05]  /*1700*/  FMNMX.FTZ R19, R28, R19, !PT ;  /* 0x000000131c137209 */ /* 0x001fca0007810000 */
[----:B------:R-:W0:Y:S02]  /*1710*/  SHFL.BFLY PT, R26, R19, 0x8, 0x1f ;  /* 0x0d001f00131a7f89 */ /* 0x000e2400000e0000 */
[----:B0-----:R-:W-:-:S05]  /*1720*/  FMNMX.FTZ R26, R19, R26, !PT ;  /* 0x0000001a131a7209 */ /* 0x001fca0007810000 */
[----:B------:R-:W0:Y:S02]  /*1730*/  SHFL.BFLY PT, R21, R26, 0x4, 0x1f ;  /* 0x0c801f001a157f89 */ /* 0x000e2400000e0000 */
[----:B0-----:R-:W-:Y:S01]  /*1740*/  FMNMX.FTZ R21, R26, R21, !PT ;  /* 0x000000151a157209 */ /* 0x001fe20007810000 */
[----:B------:R-:W-:-:S04]  /*1750*/  IMAD.MOV R26, RZ, RZ, -R18 ;  /* 0x000000ffff1a7224 */ /* 0x000fc800078e0a12 */
[----:B------:R-:W0:Y:S01]  /*1760*/  SHFL.BFLY PT, R24, R21, 0x2, 0x1f ;  /* 0x0c401f0015187f89 */ /* 0x000e2200000e0000 */
[----:B------:R-:W-:-:S05]  /*1770*/  IMAD R26, R9, R26, R17 ;  /* 0x0000001a091a7224 */ /* 0x000fca00078e0211 */
[----:B------:R-:W-:-:S13]  /*1780*/  ISETP.GT.U32.AND P0, PT, R9, R26, PT ;  /* 0x0000001a0900720c */ /* 0x000fda0003f04070 */
[----:B------:R-:W-:Y:S01]  /*1790*/  @!P0 IMAD.IADD R26, R26, 0x1, -R9 ;  /* 0x000000011a1a8824 */ /* 0x000fe200078e0a09 */
[----:B------:R-:W-:Y:S02]  /*17a0*/  @!P0 IADD3 R18, R18, 0x1, RZ ;  /* 0x0000000112128810 */ /* 0x000fe40007ffe0ff */
[----:B------:R-:W-:Y:S02]  /*17b0*/  ISETP.NE.AND P0, PT, RZ, c[0x0][0x214], PT ;  /* 0x00008500ff007a0c */ /* 0x000fe40003f05270 */
[----:B0-----:R-:W-:Y:S02]  /*17c0*/  FMNMX.FTZ R24, R21, R24, !PT ;  /* 0x0000001815187209 */ /* 0x001fe40007810000 */
[----:B------:R-:W-:-:S03]  /*17d0*/  ISETP.GE.U32.AND P3, PT, R26, R9, PT ;  /* 0x000000091a00720c */ /* 0x000fc60003f66070 */
[----:B------:R-:W0:Y:S10]  /*17e0*/  SHFL.BFLY PT, R19, R24, 0x1, 0x1f ;  /* 0x0c201f0018137f89 */ /* 0x000e3400000e0000 */
[----:B------:R-:W-:-:S02]  /*17f0*/  @P3 IADD3 R18, R18, 0x1, RZ ;  /* 0x0000000112123810 */ /* 0x000fc40007ffe0ff */
[----:B0-----:R-:W-:-:S04]  /*1800*/  FMNMX.FTZ R19, R24, R19, !PT ;  /* 0x0000001318137209 */ /* 0x001fc80007810000 */
[----:B------:R-:W-:-:S04]  /*1810*/  FSETP.NEU.FTZ.AND P1, PT, R19, -INF , PT ;  /* 0xff8000001300780b */ /* 0x000fc80003f3d000 */
[----:B------:R-:W-:Y:S02]  /*1820*/  FSEL R17, R19, RZ, P1 ;  /* 0x000000ff13117208 */ /* 0x000fe40000800000 */
[----:B------:R-:W-:Y:S02]  /*1830*/  ISETP.GE.AND P1, PT, R7, RZ, PT ;  /* 0x000000ff0700720c */ /* 0x000fe40003f26270 */
[----:B------:R-:W-:Y:S01]  /*1840*/  LEA.HI.SX32 R7, R2, 0x1, 0x1 ;  /* 0x0000000102077811 */ /* 0x000fe200078f0aff */
[C---:B------:R-:W-:Y:S02]  /*1850*/  FADD.FTZ R19, -R17.reuse, R34 ;  /* 0x0000002211137221 */ /* 0x040fe40000010100 */
[----:B------:R-:W-:Y:S02]  /*1860*/  FADD.FTZ R9, -R17, R33 ;  /* 0x0000002111097221 */ /* 0x000fe40000010100 */
[----:B------:R-:W-:Y:S02]  /*1870*/  FMUL.FTZ R19, R19, 1.4426950216293334961 ;  /* 0x3fb8aa3b13137820 */ /* 0x000fe40000410000 */
[----:B------:R-:W-:Y:S01]  /*1880*/  FMUL.FTZ R24, R9, 1.4426950216293334961 ;  /* 0x3fb8aa3b09187820 */ /* 0x000fe20000410000 */
[----:B------:R-:W-:-:S03]  /*1890*/  SHF.R.S32.HI R9, RZ, 0x1f, R2 ;  /* 0x0000001fff097819 */ /* 0x000fc60000011402 */
[----:B------:R-:W-:Y:S01]  /*18a0*/  MUFU.EX2 R19, R19 ;  /* 0x0000001300137308 */ /* 0x000fe20000000800 */
[----:B------:R-:W-:Y:S01]  /*18b0*/  @!P1 IMAD.MOV R18, RZ, RZ, -R18 ;  /* 0x000000ffff129224 */ /* 0x000fe200078e0a12 */
[----:B------:R-:W-:Y:S01]  /*18c0*/  @!P0 LOP3.LUT R18, RZ, c[0x0][0x214], RZ, 0x33, !PT ;  /* 0x00008500ff128a12 */ /* 0x000fe200078e33ff */
[----:B------:R-:W-:-:S04]  /*18d0*/  @!P4 IMAD.MOV R7, RZ, RZ, R9 ;  /* 0x000000ffff07c224 */ /* 0x000fc800078e0209 */
[----:B------:R-:W-:Y:S01]  /*18e0*/  IMAD R2, R7, R18, RZ ;  /* 0x0000001207027224 */ /* 0x000fe200078e02ff */
[----:B------:R-:W0:Y:S01]  /*18f0*/  MUFU.EX2 R24, R24 ;  /* 0x0000001800187308 */ /* 0x000e220000000800 */
[----:B------:R-:W-:-:S03]  /*1900*/  IABS R7, c[0x0][0x1c0] ;  /* 0x0000700000077a13 */ /* 0x000fc60000000000 */
[-C--:B------:R-:W-:Y:S02]  /*1910*/  IABS R9, R2.reuse ;  /* 0x0000000200097213 */ /* 0x080fe40000000000 */
[----:B------:R-:W-:Y:S02]  /*1920*/  IABS R28, R2 ;  /* 0x00000002001c7213 */ /* 0x000fe40000000000 */
[----:B------:R-:W1:Y:S01]  /*1930*/  I2F.RP R21, R9 ;  /* 0x0000000900157306 */ /* 0x000e620000209400 */
[----:B------:R-:W-:Y:S02]  /*1940*/  ISETP.NE.AND P6, PT, R2, RZ, PT ;  /* 0x000000ff0200720c */ /* 0x000fe40003fc5270 */
[----:B------:R-:W-:Y:S02]  /*1950*/  IMAD.MOV R28, RZ, RZ, -R28 ;  /* 0x000000ffff1c7224 */ /* 0x000fe400078e0a1c */
[----:B0-----:R-:W-:-:S03]  /*1960*/  FADD.FTZ R31, R19, R24 ;  /* 0x00000018131f7221 */ /* 0x001fc60000010000 */
[----:B------:R-:W0:Y:S01]  /*1970*/  I2F.U32.RP R25, R7 ;  /* 0x0000000700197306 */ /* 0x000e220000209000 */
[----:B------:R-:W-:Y:S01]  /*1980*/  IMAD.IADD R24, R6, 0x1, R9 ;  /* 0x0000000106187824 */ /* 0x000fe200078e0209 */
[----:B------:R-:W2:Y:S06]  /*1990*/  SHFL.BFLY PT, R18, R31, 0x10, 0x1f ;  /* 0x0e001f001f127f89 */ /* 0x000eac00000e0000 */
[----:B-1----:R-:W1:Y:S08]  /*19a0*/  MUFU.RCP R21, R21 ;  /* 0x0000001500157308 */ /* 0x002e700000001000 */
[----:B0-----:R-:W0:Y:S01]  /*19b0*/  MUFU.RCP R38, R25 ;  /* 0x0000001900267308 */ /* 0x001e220000001000 */
[----:B-1----:R-:W-:-:S02]  /*19c0*/  IADD3 R42, R21, 0xffffffe, RZ ;  /* 0x0ffffffe152a7810 */ /* 0x002fc40007ffe0ff */
[----:B------:R-:W-:Y:S01]  /*19d0*/  IABS R21, R24 ;  /* 0x0000001800157213 */ /* 0x000fe20000000000 */
[----:B--2---:R-:W-:-:S04]  /*19e0*/  FADD.FTZ R18, R31, R18 ;  /* 0x000000121f127221 */ /* 0x004fc80000010000 */
[----:B------:R-:W1:Y:S01]  /*19f0*/  F2I.FTZ.U32.TRUNC.NTZ R43, R42 ;  /* 0x0000002a002b7305 */ /* 0x000e62000021f000 */
[----:B0-----:R-:W-:Y:S01]  /*1a00*/  IADD3 R38, R38, 0xffffffe, RZ ;  /* 0x0ffffffe26267810 */ /* 0x001fe20007ffe0ff */
[----:B------:R-:W0:Y:S06]  /*1a10*/  SHFL.BFLY PT, R19, R18, 0x8, 0x1f ;  /* 0x0d001f0012137f89 */ /* 0x000e2c00000e0000 */
[----:B------:R-:W2:Y:S01]  /*1a20*/  F2I.FTZ.U32.TRUNC.NTZ R39, R38 ;  /* 0x0000002600277305 */ /* 0x000ea2000021f000 */
[----:B-1----:R-:W-:Y:S02]  /*1a30*/  IMAD.MOV R30, RZ, RZ, -R43 ;  /* 0x000000ffff1e7224 */ /* 0x002fe400078e0a2b */
[----:B------:R-:W-:-:S02]  /*1a40*/  IMAD.MOV.U32 R42, RZ, RZ, RZ ;  /* 0x000000ffff2a7224 */ /* 0x000fc400078e00ff */
[----:B------:R-:W-:-:S04]  /*1a50*/  IMAD R30, R30, R9, RZ ;  /* 0x000000091e1e7224 */ /* 0x000fc800078e02ff */
[----:B------:R-:W-:-:S04]  /*1a60*/  IMAD.HI.U32 R30, R43, R30, R42 ;  /* 0x0000001e2b1e7227 */ /* 0x000fc800078e002a */
[----:B0-----:R-:W-:Y:S01]  /*1a70*/  FADD.FTZ R19, R18, R19 ;  /* 0x0000001312137221 */ /* 0x001fe20000010000 */
[----:B------:R-:W-:Y:S01]  /*1a80*/  IABS R18, c[0x0][0x1c0] ;  /* 0x0000700000127a13 */ /* 0x000fe20000000000 */
[----:B--2---:R-:W-:Y:S02]  /*1a90*/  IMAD.MOV R6, RZ, RZ, -R39 ;  /* 0x000000ffff067224 */ /* 0x004fe400078e0a27 */
[----:B------:R-:W-:Y:S01]  /*1aa0*/  IMAD.HI.U32 R30, R30, R21, RZ ;  /* 0x000000151e1e7227 */ /* 0x000fe200078e00ff */
[----:B------:R-:W0:Y:S03]  /*1ab0*/  SHFL.BFLY PT, R26, R19, 0x4, 0x1f ;  /* 0x0c801f00131a7f89 */ /* 0x000e2600000e0000 */
[----:B------:R-:W-:Y:S02]  /*1ac0*/  IMAD R28, R30, R28, R21 ;  /* 0x0000001c1e1c7224 */ /* 0x000fe400078e0215 */
[----:B------:R-:W-:-:S02]  /*1ad0*/  IMAD.MOV.U32 R38, RZ, RZ, RZ ;  /* 0x000000ffff267224 */ /* 0x000fc400078e00ff */
[----:B------:R-:W-:Y:S01]  /*1ae0*/  IMAD.MOV R18, RZ, RZ, -R18 ;  /* 0x000000ffff127224 */ /* 0x000fe200078e0a12 */
[----:B------:R-:W-:-:S13]  /*1af0*/  ISETP.GT.U32.AND P3, PT, R9, R28, PT ;  /* 0x0000001c0900720c */ /* 0x000fda0003f64070 */
[----:B------:R-:W-:Y:S01]  /*1b00*/  @!P3 IMAD.IADD R28, R28, 0x1, -R9 ;  /* 0x000000011c1cb824 */ /* 0x000fe200078e0a09 */
[----:B------:R-:W-:Y:S01]  /*1b10*/  @!P3 IADD3 R30, R30, 0x1, RZ ;  /* 0x000000011e1eb810 */ /* 0x000fe20007ffe0ff */
[----:B0-----:R-:W-:Y:S02]  /*1b20*/  FADD.FTZ R26, R19, R26 ;  /* 0x0000001a131a7221 */ /* 0x001fe40000010000 */
[----:B------:R-:W-:Y:S01]  /*1b30*/  IMAD R19, R6, R7, RZ ;  /* 0x0000000706137224 */ /* 0x000fe200078e02ff */
[----:B------:R-:W-:Y:S02]  /*1b40*/  IABS R6, R4 ;  /* 0x0000000400067213 */ /* 0x000fe40000000000 */
[----:B------:R-:W0:Y:S01]  /*1b50*/  SHFL.BFLY PT, R25, R26, 0x2, 0x1f ;  /* 0x0c401f001a197f89 */ /* 0x000e2200000e0000 */
[----:B------:R-:W-:Y:S01]  /*1b60*/  IMAD.HI.U32 R38, R39, R19, R38 ;  /* 0x0000001327267227 */ /* 0x000fe200078e0026 */
[----:B------:R-:W-:Y:S02]  /*1b70*/  ISETP.GE.U32.AND P4, PT, R28, R9, PT ;  /* 0x000000091c00720c */ /* 0x000fe40003f86070 */
[----:B------:R-:W-:-:S03]  /*1b80*/  LOP3.LUT R4, R4, c[0x0][0x1c0], RZ, 0x3c, !PT ;  /* 0x0000700004047a12 */ /* 0x000fc600078e3cff */
[----:B------:R-:W-:-:S04]  /*1b90*/  IMAD.HI.U32 R19, R38, R6, RZ ;  /* 0x0000000626137227 */ /* 0x000fc800078e00ff */
[----:B------:R-:W-:-:S04]  /*1ba0*/  IMAD.HI.U32 R38, R38, R21, RZ ;  /* 0x0000001526267227 */ /* 0x000fc800078e00ff */
[-C--:B------:R-:W-:Y:S01]  /*1bb0*/  IMAD R6, R19, R18.reuse, R6 ;  /* 0x0000001213067224 */ /* 0x080fe200078e0206 */
[----:B------:R-:W-:Y:S01]  /*1bc0*/  @P4 IADD3 R30, R30, 0x1, RZ ;  /* 0x000000011e1e4810 */ /* 0x000fe20007ffe0ff */
[----:B------:R-:W-:Y:S01]  /*1bd0*/  IMAD R18, R38, R18, R21 ;  /* 0x0000001226127224 */ /* 0x000fe200078e0215 */
[----:B------:R-:W-:Y:S02]  /*1be0*/  LOP3.LUT R21, R24, R9, RZ, 0x3c, !PT ;  /* 0x0000000918157212 */ /* 0x000fe400078e3cff */
[----:B------:R-:W-:Y:S02]  /*1bf0*/  ISETP.GT.U32.AND P0, PT, R7, R6, PT ;  /* 0x000000060700720c */ /* 0x000fe40003f04070 */
[----:B------:R-:W-:Y:S01]  /*1c00*/  ISETP.GE.AND P5, PT, R21, RZ, PT ;  /* 0x000000ff1500720c */ /* 0x000fe20003fa6270 */
[----:B0-----:R-:W-:Y:S01]  /*1c10*/  FADD.FTZ R26, R26, R25 ;  /* 0x000000191a1a7221 */ /* 0x001fe20000010000 */
[----:B------:R-:W-:Y:S02]  /*1c20*/  ISETP.GT.U32.AND P1, PT, R7, R18, PT ;  /* 0x000000120700720c */ /* 0x000fe40003f24070 */
[----:B------:R-:W-:-:S02]  /*1c30*/  ISETP.GT.AND P4, PT, R3, RZ, PT ;  /* 0x000000ff0300720c */ /* 0x000fc40003f84270 */
[----:B------:R-:W0:Y:S01]  /*1c40*/  SHFL.BFLY PT, R21, R26, 0x1, 0x1f ;  /* 0x0c201f001a157f89 */ /* 0x000e2200000e0000 */
[----:B------:R-:W-:-:S04]  /*1c50*/  LOP3.LUT R24, R24, c[0x0][0x1c0], RZ, 0x3c, !PT ;  /* 0x0000700018187a12 */ /* 0x000fc800078e3cff */
[--C-:B------:R-:W-:Y:S01]  /*1c60*/  @!P0 IMAD.IADD R6, R6, 0x1, -R7.reuse ;  /* 0x0000000106068824 */ /* 0x100fe200078e0a07 */
[----:B------:R-:W-:Y:S01]  /*1c70*/  @!P0 IADD3 R19, R19, 0x1, RZ ;  /* 0x0000000113138810 */ /* 0x000fe20007ffe0ff */
[----:B------:R-:W-:Y:S01]  /*1c80*/  @!P5 IMAD.MOV R30, RZ, RZ, -R30 ;  /* 0x000000ffff1ed224 */ /* 0x000fe200078e0a1e */
[----:B------:R-:W-:Y:S01]  /*1c90*/  ISETP.GE.AND P0, PT, R4, RZ, PT ;  /* 0x000000ff0400720c */ /* 0x000fe20003f06270 */
[----:B------:R-:W-:Y:S01]  /*1ca0*/  IMAD.MOV.U32 R4, RZ, RZ, c[0x0][0x214] ;  /* 0x00008500ff047624 */ /* 0x000fe200078e00ff */
[-C--:B------:R-:W-:Y:S01]  /*1cb0*/  ISETP.GE.U32.AND P3, PT, R6, R7.reuse, PT ;  /* 0x000000070600720c */ /* 0x080fe20003f66070 */
[----:B------:R-:W-:Y:S01]  /*1cc0*/  @!P1 IMAD.IADD R18, R18, 0x1, -R7 ;  /* 0x0000000112129824 */ /* 0x000fe200078e0a07 */
[----:B------:R-:W-:Y:S02]  /*1cd0*/  SHF.R.S32.HI R6, RZ, 0x1f, R3 ;  /* 0x0000001fff067819 */ /* 0x000fe40000011403 */
[----:B------:R-:W-:Y:S02]  /*1ce0*/  @!P1 IADD3 R38, R38, 0x1, RZ ;  /* 0x0000000126269810 */ /* 0x000fe40007ffe0ff */
[----:B------:R-:W-:-:S02]  /*1cf0*/  ISETP.GE.U32.AND P5, PT, R18, R7, PT ;  /* 0x000000071200720c */ /* 0x000fc40003fa6070 */
[----:B------:R-:W-:Y:S01]  /*1d00*/  LEA.HI.SX32 R7, R3, 0x1, 0x1 ;  /* 0x0000000103077811 */ /* 0x000fe200078f0aff */
[----:B------:R-:W-:Y:S01]  /*1d10*/  @!P4 IMAD.MOV R7, RZ, RZ, R6 ;  /* 0x000000ffff07c224 */ /* 0x000fe200078e0206 */
[----:B------:R-:W-:Y:S02]  /*1d20*/  ISETP.GE.AND P1, PT, R24, RZ, PT ;  /* 0x000000ff1800720c */ /* 0x000fe40003f26270 */
[----:B------:R-:W-:Y:S02]  /*1d30*/  LOP3.LUT R6, RZ, c[0x0][0x1c0], RZ, 0x33, !PT ;  /* 0x00007000ff067a12 */ /* 0x000fe400078e33ff */
[----:B------:R-:W-:Y:S01]  /*1d40*/  @P3 IADD3 R19, R19, 0x1, RZ ;  /* 0x0000000113133810 */ /* 0x000fe20007ffe0ff */
[----:B0-----:R-:W-:Y:S01]  /*1d50*/  FADD.FTZ R21, R26, R21 ;  /* 0x000000151a157221 */ /* 0x001fe20000010000 */
[----:B------:R-:W-:Y:S02]  /*1d60*/  ISETP.NE.AND P3, PT, RZ, UR4, PT ;  /* 0x00000004ff007c0c */ /* 0x000fe4000bf65270 */
[----:B------:R-:W-:Y:S01]  /*1d70*/  @!P6 LOP3.LUT R30, RZ, R9, RZ, 0x33, !PT ;  /* 0x00000009ff1ee212 */ /* 0x000fe200078e33ff */
[----:B------:R-:W-:Y:S01]  /*1d80*/  @!P0 IMAD.MOV R19, RZ, RZ, -R19 ;  /* 0x000000ffff138224 */ /* 0x000fe200078e0a13 */
[----:B------:R-:W-:-:S02]  /*1d90*/  FSETP.NE.FTZ.AND P4, PT, R21, RZ, PT ;  /* 0x000000ff1500720b */ /* 0x000fc40003f95000 */
[----:B------:R-:W-:Y:S02]  /*1da0*/  @P5 IADD3 R38, R38, 0x1, RZ ;  /* 0x0000000126265810 */ /* 0x000fe40007ffe0ff */
[----:B------:R-:W-:Y:S02]  /*1db0*/  LOP3.LUT P5, RZ, R8, 0x1f, RZ, 0xc0, !PT ;  /* 0x0000001f08ff7812 */ /* 0x000fe400078ac0ff */
[----:B------:R-:W-:Y:S01]  /*1dc0*/  ISETP.GT.AND P0, PT, R2, RZ, PT ;  /* 0x000000ff0200720c */ /* 0x000fe20003f04270 */
[----:B------:R-:W-:Y:S01]  /*1dd0*/  @!P1 IMAD.MOV R38, RZ, RZ, -R38 ;  /* 0x000000ffff269224 */ /* 0x000fe200078e0a26 */
[----:B------:R-:W-:Y:S02]  /*1de0*/  ISETP.GT.OR P5, PT, R8, 0x7f, P5 ;  /* 0x0000007f0800780c */ /* 0x000fe40002fa4670 */
[----:B------:R-:W-:Y:S02]  /*1df0*/  SEL R8, R4, 0x1, !P3 ;  /* 0x0000000104087807 */ /* 0x000fe40005800000 */
[----:B------:R-:W-:Y:S01]  /*1e00*/  ISETP.NE.AND P1, PT, RZ, c[0x0][0x1c0], PT ;  /* 0x00007000ff007a0c */ /* 0x000fe20003f25270 */
[----:B------:R-:W0:Y:S01]  /*1e10*/  @P4 MUFU.LG2 R4, R21 ;  /* 0x0000001500044308 */ /* 0x000e220000000c00 */
[----:B------:R-:W-:-:S02]  /*1e20*/  SHF.R.S32.HI R18, RZ, 0x1f, R2 ;  /* 0x0000001fff127819 */ /* 0x000fc40000011402 */
[C---:B------:R-:W-:Y:S02]  /*1e30*/  SEL R25, R6.reuse, R19, !P1 ;  /* 0x0000001306197207 */ /* 0x040fe40004800000 */
[----:B------:R-:W-:Y:S02]  /*1e40*/  SEL R31, R6, R38, !P1 ;  /* 0x00000026061f7207 */ /* 0x000fe40004800000 */
[----:B------:R-:W-:Y:S01]  /*1e50*/  ISETP.LT.U32.AND P1, PT, R22, R30, PT ;  /* 0x0000001e1600720c */ /* 0x000fe20003f21070 */
[-C--:B------:R-:W-:Y:S01]  /*1e60*/  IMAD R6, R25, R8.reuse, RZ ;  /* 0x0000000819067224 */ /* 0x080fe200078e02ff */
[----:B------:R-:W-:Y:S01]  /*1e70*/  SHF.R.S32.HI R19, RZ, 0x1f, R30 ;  /* 0x0000001fff137819 */ /* 0x000fe2000001141e */
[----:B------:R-:W-:Y:S01]  /*1e80*/  IMAD R8, R31, R8, RZ ;  /* 0x000000081f087224 */ /* 0x000fe200078e02ff */
[----:B------:R-:W-:Y:S01]  /*1e90*/  LEA.HI.SX32 R9, R2, 0x1, 0x1 ;  /* 0x0000000102097811 */ /* 0x000fe200078f0aff */
[----:B------:R-:W-:Y:S01]  /*1ea0*/  @!P0 IMAD.MOV R9, RZ, RZ, R18 ;  /* 0x000000ffff098224 */ /* 0x000fe200078e0212 */
[----:B------:R-:W-:Y:S01]  /*1eb0*/  ISETP.LT.AND.EX P1, PT, R23, R19, PT, P1 ;  /* 0x000000131700720c */ /* 0x000fe20003f21310 */
[----:B------:R-:W-:-:S02]  /*1ec0*/  IMAD R7, R7, R6, RZ ;  /* 0x0000000607077224 */ /* 0x000fc400078e02ff */
[----:B------:R-:W-:Y:S02]  /*1ed0*/  IMAD.MOV.U32 R31, RZ, RZ, 0x7f800000 ;  /* 0x7f800000ff1f7424 */ /* 0x000fe400078e00ff */
[----:B------:R-:W-:Y:S01]  /*1ee0*/  IMAD R6, R8, R9, RZ ;  /* 0x0000000908067224 */ /* 0x000fe200078e02ff */
[----:B------:R-:W-:Y:S01]  /*1ef0*/  SEL R9, R22, R30, P1 ;  /* 0x0000001e16097207 */ /* 0x000fe20000800000 */
[----:B0-----:R-:W-:Y:S01]  /*1f00*/  @P4 FFMA.FTZ R31, R4, 0.69314718246459960938, R17 ;  /* 0x3f317218041f4823 */ /* 0x001fe20000010011 */
        /* <DEDUP_REMOVED lines=38> */
[----:B------:R-:W-:Y:S05]  /*2170*/  CALL.REL.NOINC `($__internal_1_$__cuda_sm20_div_s64) ;  /* 0x000023e000007944 */ /* 0x000fea0003c00000 */
        /* <DEDUP_REMOVED lines=10> */
.L_x_64:
        /* <DEDUP_REMOVED lines=22> */
.L_x_65:
[----:B------:R-:W-:Y:S05]  /*2380*/  BSYNC B0 ;  /* 0x0000000000007941 */ /* 0x000fea0003800000 */
.L_x_63:
[----:B------:R-:W-:Y:S01]  /*2390*/  LOP3.LUT R19, R17, R0, RZ, 0xfc, !PT ;  /* 0x0000000011137212 */ /* 0x000fe200078efcff */
[----:B------:R-:W-:Y:S03]  /*23a0*/  BSSY B0, `(.L_x_66) ;  /* 0x0000028000007945 */ /* 0x000fe60003800000 */
[----:B------:R-:W-:-:S13]  /*23b0*/  ISETP.NE.U32.AND P0, PT, R19, RZ, PT ;  /* 0x000000ff1300720c */ /* 0x000fda0003f05070 */
[----:B------:R-:W-:Y:S05]  /*23c0*/  @!P0 BRA `(.L_x_67) ;  /* 0x000000f000008947 */ /* 0x000fea0003800000 */
[----:B------:R-:W-:Y:S01]  /*23d0*/  IMAD.MOV.U32 R28, RZ, RZ, R29 ;  /* 0x000000ffff1c7224 */ /* 0x000fe200078e001d */
[----:B------:R-:W-:Y:S02]  /*23e0*/  MOV R25, R0 ;  /* 0x0000000000197202 */ /* 0x000fe40000000f00 */
[----:B------:R-:W-:Y:S02]  /*23f0*/  MOV R26, 0x2410 ;  /* 0x00002410001a7802 */ /* 0x000fe40000000f00 */
[----:B------:R-:W-:Y:S05]  /*2400*/  CALL.REL.NOINC `($__internal_1_$__cuda_sm20_div_s64) ;  /* 0x0000215000007944 */ /* 0x000fea0003c00000 */
[----:B------:R-:W-:Y:S01]  /*2410*/  IADD3 R19, P0, RZ, -R22, RZ ;  /* 0x80000016ff137210 */ /* 0x000fe20007f1e0ff */
[----:B------:R-:W-:Y:S01]  /*2420*/  IMAD.MOV.U32 R43, RZ, RZ, R23 ;  /* 0x000000ffff2b7224 */ /* 0x000fe200078e0017 */
[----:B------:R-:W-:Y:S02]  /*2430*/  MOV R38, R18 ;  /* 0x0000001200267202 */ /* 0x000fe40000000f00 */
[----:B------:R-:W-:Y:S02]  /*2440*/  IADD3.X R24, RZ, ~R23, RZ, P0, !PT ;  /* 0x80000017ff187210 */ /* 0x000fe400007fe4ff */
[----:B------:R-:W-:Y:S02]  /*2450*/  MOV R39, R17 ;  /* 0x0000001100277202 */ /* 0x000fe40000000f00 */
[----:B------:R-:W-:Y:S01]  /*2460*/  MOV R42, R22 ;  /* 0x00000016002a7202 */ /* 0x000fe20000000f00 */
[----:B------:R-:W-:-:S02]  /*2470*/  IMAD R24, R24, R29, RZ ;  /* 0x0000001d18187224 */ /* 0x000fc400078e02ff */
[----:B------:R-:W-:-:S04]  /*2480*/  IMAD.WIDE.U32 R38, R29, R19, R38 ;  /* 0x000000131d267225 */ /* 0x000fc800078e0026 */
[----:B------:R-:W-:-:S04]  /*2490*/  IMAD R0, R0, R19, R24 ;  /* 0x0000001300007224 */ /* 0x000fc800078e0218 */
[----:B------:R-:W-:Y:S01]  /*24a0*/  IMAD.IADD R0, R39, 0x1, R0 ;  /* 0x0000000127007824 */ /* 0x000fe200078e0200 */
[----:B------:R-:W-:Y:S05]  /*24b0*/  BRA `(.L_x_68) ;  /* 0x0000016000007947 */ /* 0x000fea0003800000 */
.L_x_67:
        /* <DEDUP_REMOVED lines=22> */
.L_x_68:
[----:B------:R-:W-:Y:S05]  /*2620*/  BSYNC B0 ;  /* 0x0000000000007941 */ /* 0x000fea0003800000 */
.L_x_66:
        /* <DEDUP_REMOVED lines=11> */
[----:B------:R-:W-:Y:S05]  /*26e0*/  CALL.REL.NOINC `($__internal_1_$__cuda_sm20_div_s64) ;  /* 0x00001e7000007944 */ /* 0x000fea0003c00000 */
[----:B------:R-:W-:-:S04]  /*26f0*/  IADD3 R17, P0, RZ, -R22, RZ ;  /* 0x80000016ff117210 */ /* 0x000fc80007f1e0ff */
[----:B------:R-:W-:Y:S01]  /*2700*/  IADD3.X R18, RZ, ~R23, RZ, P0, !PT ;  /* 0x80000017ff127210 */ /* 0x000fe200007fe4ff */
[----:B------:R-:W-:-:S04]  /*2710*/  IMAD.WIDE.U32 R42, R5, R17, R42 ;  /* 0x00000011052a7225 */ /* 0x000fc800078e002a */
[----:B------:R-:W-:-:S04]  /*2720*/  IMAD R18, R18, R5, RZ ;  /* 0x0000000512127224 */ /* 0x000fc800078e02ff */
[----:B------:R-:W-:-:S05]  /*2730*/  IMAD R4, R4, R17, R18 ;  /* 0x0000001104047224 */ /* 0x000fca00078e0212 */
[----:B------:R-:W-:Y:S01]  /*2740*/  IADD3 R4, R43, R4, RZ ;  /* 0x000000042b047210 */ /* 0x000fe20007ffe0ff */
[----:B------:R-:W-:Y:S05]  /*2750*/  BRA `(.L_x_71) ;  /* 0x0000016000007947 */ /* 0x000fea0003800000 */
.L_x_70:
        /* <DEDUP_REMOVED lines=22> */
.L_x_71:
[----:B------:R-:W-:Y:S05]  /*28c0*/  BSYNC B0 ;  /* 0x0000000000007941 */ /* 0x000fea0003800000 */
.L_x_69:
[-C--:B------:R-:W-:Y:S01]  /*28d0*/  IMAD R5, R41, R16.reuse, RZ ;  /* 0x0000001029057224 */ /* 0x080fe200078e02ff */
[----:B------:R-:W-:Y:S01]  /*28e0*/  SHF.R.S32.HI R17, RZ, 0x1f, R29 ;  /* 0x0000001fff117819 */ /* 0x000fe2000001141d */
[C---:B------:R-:W-:Y:S01]  /*28f0*/  IMAD.WIDE.U32 R46, R40.reuse, R16, RZ ;  /* 0x00000010282e7225 */ /* 0x040fe200078e00ff */
[----:B------:R-:W-:Y:S01]  /*2900*/  ULDC.U8 UR6, c[0x0][0x329] ;  /* 0x0000ca4000067ab9 */ /* 0x000fe20000000000 */
[----:B------:R-:W-:Y:S01]  /*2910*/  BSSY B0, `(.L_x_72) ;  /* 0x0000046000007945 */ /* 0x000fe20003800000 */
[----:B------:R-:W-:Y:S01]  /*2920*/  UISETP.NE.AND UP0, UPT, UR6, URZ, UPT ;  /* 0x0000003f0600728c */ /* 0x000fe2000bf05270 */
[----:B------:R-:W-:Y:S01]  /*2930*/  IMAD R5, R40, R15, R5 ;  /* 0x0000000f28057224 */ /* 0x000fe200078e0205 */
[----:B------:R-:W-:Y:S01]  /*2940*/  ULDC.64 UR4, c[0x0][0x210] ;  /* 0x0000840000047ab9 */ /* 0x000fe20000000a00 */
[----:B------:R-:W-:Y:S01]  /*2950*/  IMAD R0, R0, R29, RZ ;  /* 0x0000001d00007224 */ /* 0x000fe200078e02ff */
[----:B------:R-:W-:Y:S02]  /*2960*/  UIMAD UR4, UR4, UR5, URZ ;  /* 0x00000005040472a4 */ /* 0x000fe4000f8e023f */
[----:B------:R-:W-:Y:S01]  /*2970*/  IADD3 R5, R47, R5, RZ ;  /* 0x000000052f057210 */ /* 0x000fe20007ffe0ff */
[----:B------:R-:W-:Y:S01]  /*2980*/  IMAD R17, R17, R38, R0 ;  /* 0x0000002611117224 */ /* 0x000fe200078e0200 */
[----:B------:R-:W-:Y:S01]  /*2990*/  USEL UR5, UR5, 0x1, !UP0 ;  /* 0x0000000105057887 */ /* 0x000fe2000c000000 */
[----:B------:R-:W-:Y:S01]  /*29a0*/  IMAD.WIDE.U32 R38, R38, R29, RZ ;  /* 0x0000001d26267225 */ /* 0x000fe200078e00ff */
[----:B------:R-:W-:-:S02]  /*29b0*/  USHF.R.S32.HI UR9, URZ, 0x1f, UR4 ;  /* 0x0000001f3f097899 */ /* 0x000fc40008011404 */
[----:B------:R-:W-:Y:S01]  /*29c0*/  USHF.R.S32.HI UR6, URZ, 0x1f, UR5 ;  /* 0x0000001f3f067899 */ /* 0x000fe20008011405 */
[----:B------:R-:W-:Y:S02]  /*29d0*/  IMAD R18, R5, R14, RZ ;  /* 0x0000000e05127224 */ /* 0x000fe400078e02ff */
[----:B------:R-:W-:Y:S02]  /*29e0*/  IMAD R19, R4, UR4, RZ ;  /* 0x0000000404137c24 */ /* 0x000fe4000f8e02ff */
[----:B------:R-:W-:Y:S02]  /*29f0*/  IMAD R25, R13, R46, R18 ;  /* 0x0000002e0d197224 */ /* 0x000fe400078e0212 */
[----:B------:R-:W-:-:S04]  /*2a00*/  IMAD.WIDE.U32 R46, R46, R14, RZ ;  /* 0x0000000e2e2e7225 */ /* 0x000fc800078e00ff */
[----:B------:R-:W-:Y:S01]  /*2a10*/  IMAD R5, R23, UR5, RZ ;  /* 0x0000000517057c24 */ /* 0x000fe2000f8e02ff */
[----:B------:R-:W-:Y:S01]  /*2a20*/  IADD3 R25, R47, R25, RZ ;  /* 0x000000192f197210 */ /* 0x000fe20007ffe0ff */
[C---:B------:R-:W-:Y:S02]  /*2a30*/  IMAD R19, R42.reuse, UR9, R19 ;  /* 0x000000092a137c24 */ /* 0x040fe4000f8e0213 */
[----:B------:R-:W-:Y:S01]  /*2a40*/  IMAD.WIDE.U32 R42, R42, UR4, RZ ;  /* 0x000000042a2a7c25 */ /* 0x000fe2000f8e00ff */
[----:B------:R-:W-:-:S03]  /*2a50*/  LOP3.LUT R0, R49, R25, RZ, 0xfc, !PT ;  /* 0x0000001931007212 */ /* 0x000fc600078efcff */
[----:B------:R-:W-:Y:S01]  /*2a60*/  IMAD R5, R22, UR6, R5 ;  /* 0x0000000616057c24 */ /* 0x000fe2000f8e0205 */
[----:B------:R-:W-:Y:S01]  /*2a70*/  ISETP.NE.U32.AND P0, PT, R0, RZ, PT ;  /* 0x000000ff0000720c */ /* 0x000fe20003f05070 */
[----:B------:R-:W-:Y:S01]  /*2a80*/  IMAD.WIDE.U32 R40, R22, UR5, RZ ;  /* 0x0000000516287c25 */ /* 0x000fe2000f8e00ff */
[----:B------:R-:W-:Y:S02]  /*2a90*/  IADD3 R0, R39, R17, RZ ;  /* 0x0000001127007210 */ /* 0x000fe40007ffe0ff */
[----:B------:R-:W-:Y:S01]  /*2aa0*/  IADD3 R4, R43, R19, RZ ;  /* 0x000000132b047210 */ /* 0x000fe20007ffe0ff */
[----:B------:R-:W-:Y:S01]  /*2ab0*/  IMAD R3, R3, UR4, RZ ;  /* 0x0000000403037c24 */ /* 0x000fe2000f8e02ff */
[----:B------:R-:W-:Y:S01]  /*2ac0*/  IADD3 R5, R41, R5, RZ ;  /* 0x0000000529057210 */ /* 0x000fe20007ffe0ff */
[----:B------:R-:W-:-:S06]  /*2ad0*/  IMAD R2, R2, UR4, RZ ;  /* 0x0000000402027c24 */ /* 0x000fcc000f8e02ff */
[----:B------:R-:W-:Y:S05]  /*2ae0*/  @!P0 BRA `(.L_x_73) ;  /* 0x0000011000008947 */ /* 0x000fea0003800000 */
[----:B------:R-:W-:Y:S01]  /*2af0*/  IMAD.MOV.U32 R18, RZ, RZ, R48 ;  /* 0x000000ffff127224 */ /* 0x000fe200078e0030 */
[----:B------:R-:W-:Y:S01]  /*2b00*/  MOV R17, R49 ;  /* 0x0000003100117202 */ /* 0x000fe20000000f00 */
[----:B------:R-:W-:Y:S01]  /*2b10*/  IMAD.MOV.U32 R28, RZ, RZ, R46 ;  /* 0x000000ffff1c7224 */ /* 0x000fe200078e002e */
[----:B------:R-:W-:Y:S02]  /*2b20*/  MOV R26, 0x2b40 ;  /* 0x00002b40001a7802 */ /* 0x000fe40000000f00 */
[----:B------:R-:W-:Y:S05]  /*2b30*/  CALL.REL.NOINC `($__internal_1_$__cuda_sm20_div_s64) ;  /* 0x00001a2000007944 */ /* 0x000fea0003c00000 */
        /* <DEDUP_REMOVED lines=12> */
.L_x_73:
        /* <DEDUP_REMOVED lines=23> */
.L_x_74:
[----:B------:R-:W-:Y:S05]  /*2d70*/  BSYNC B0 ;  /* 0x0000000000007941 */ /* 0x000fea0003800000 */
.L_x_72:
        /* <DEDUP_REMOVED lines=18> */
.L_x_76:
        /* <DEDUP_REMOVED lines=22> */
.L_x_77:
[----:B------:R-:W-:Y:S05]  /*3000*/  BSYNC B0 ;  /* 0x0000000000007941 */ /* 0x000fea0003800000 */
.L_x_75:
        /* <DEDUP_REMOVED lines=22> */
.L_x_79:
        /* <DEDUP_REMOVED lines=23> */
.L_x_80:
[----:B------:R-:W-:Y:S05]  /*32e0*/  BSYNC B0 ;  /* 0x0000000000007941 */ /* 0x000fea0003800000 */
.L_x_78:
        /* <DEDUP_REMOVED lines=11> */
[----:B------:R-:W-:-:S04]  /*33a0*/  IMAD.WIDE.U32 R50, R14, R3, RZ ;  /* 0x000000030e327225 */ /* 0x000fc800078e00ff */
[----:B------:R-:W-:Y:S02]  /*33b0*/  IMAD R13, R22, R24, R13 ;  /* 0x00000018160d7224 */ /* 0x000fe400078e020d */
[----:B------:R-:W-:Y:S02]  /*33c0*/  IMAD R7, R7, R14, R19 ;  /* 0x0000000e07077224 */ /* 0x000fe400078e0213 */
[----:B------:R-:W-:Y:S01]  /*33d0*/  IMAD R3, R17, R16, R15 ;  /* 0x0000001011037224 */ /* 0x000fe200078e020f */
[----:B------:R-:W-:Y:S01]  /*33e0*/  IADD3 R14, R49, R13, RZ ;  /* 0x0000000d310e7210 */ /* 0x000fe20007ffe0ff */
        /* <DEDUP_REMOVED lines=9> */
[----:B------:R-:W-:Y:S05]  /*3480*/  CALL.REL.NOINC `($__internal_1_$__cuda_sm20_div_s64) ;  /* 0x000010d000007944 */ /* 0x000fea0003c00000 */
[----:B------:R-:W-:Y:S02]  /*3490*/  IADD3 R15, P0, RZ, -R22, RZ ;  /* 0x80000016ff0f7210 */ /* 0x000fe40007f1e0ff */
[----:B------:R-:W-:Y:S02]  /*34a0*/  MOV R16, R46 ;  /* 0x0000002e00107202 */ /* 0x000fe40000000f00 */
[----:B------:R-:W-:-:S02]  /*34b0*/  IADD3.X R13, RZ, ~R23, RZ, P0, !PT ;  /* 0x80000017ff0d7210 */ /* 0x000fc400007fe4ff */
[----:B------:R-:W-:-:S03]  /*34c0*/  MOV R17, R47 ;  /* 0x0000002f00117202 */ /* 0x000fc60000000f00 */
[----:B------:R-:W-:Y:S02]  /*34d0*/  IMAD R13, R13, R12, RZ ;  /* 0x0000000c0d0d7224 */ /* 0x000fe400078e02ff */
[----:B------:R-:W-:Y:S01]  /*34e0*/  IMAD.WIDE.U32 R16, R12, R15, R16 ;  /* 0x0000000f0c107225 */ /* 0x000fe200078e0010 */
[----:B------:R-:W-:-:S03]  /*34f0*/  MOV R12, R22 ;  /* 0x00000016000c7202 */ /* 0x000fc60000000f00 */
[----:B------:R-:W-:Y:S02]  /*3500*/  IMAD R10, R10, R15, R13 ;  /* 0x0000000f0a0a7224 */ /* 0x000fe400078e020d */
[----:B------:R-:W-:Y:S02]  /*3510*/  IMAD.MOV.U32 R13, RZ, RZ, R23 ;  /* 0x000000ffff0d7224 */ /* 0x000fe400078e0017 */
[----:B------:R-:W-:Y:S01]  /*3520*/  IMAD.IADD R10, R17, 0x1, R10 ;  /* 0x00000001110a7824 */ /* 0x000fe200078e020a */
[----:B------:R-:W-:Y:S05]  /*3530*/  BRA `(.L_x_83) ;  /* 0x0000017000007947 */ /* 0x000fea0003800000 */
.L_x_82:
[----:B------:R-:W0:Y:S01]  /*3540*/  I2F.U32.RP R17, R12 ;  /* 0x0000000c00117306 */ /* 0x000e220000209000 */
[----:B------:R-:W-:Y:S01]  /*3550*/  IMAD.MOV.U32 R18, RZ, RZ, RZ ;  /* 0x000000ffff127224 */ /* 0x000fe200078e00ff */
[----:B------:R-:W-:-:S06]  /*3560*/  ISETP.NE.U32.AND P0, PT, R12, RZ, PT ;  /* 0x000000ff0c00720c */ /* 0x000fcc0003f05070 */
        /* <DEDUP_REMOVED lines=18> */
[----:B------:R-:W-:Y:S01]  /*3690*/  MOV R12, R15 ;  /* 0x0000000f000c7202 */ /* 0x000fe20000000f00 */
[----:B------:R-:W-:Y:S02]  /*36a0*/  IMAD.MOV.U32 R13, RZ, RZ, RZ ;  /* 0x000000ffff0d7224 */ /* 0x000fe400078e00ff */
.L_x_83:
[----:B------:R-:W-:Y:S05]  /*36b0*/  BSYNC B0 ;  /* 0x0000000000007941 */ /* 0x000fea0003800000 */
.L_x_81:
        /* <DEDUP_REMOVED lines=23> */
[----:B------:R-:W-:Y:S01]  /*3830*/  IMAD R16, R8, R15, R16 ;  /* 0x0000000f08107224 */ /* 0x000fe200078e0210 */
[----:B------:R-:W-:-:S04]  /*3840*/  MOV R8, R12 ;  /* 0x0000000c00087202 */ /* 0x000fc80000000f00 */
[----:B------:R-:W-:Y:S01]  /*3850*/  IADD3 R13, R13, R16, RZ ;  /* 0x000000100d0d7210 */ /* 0x000fe20007ffe0ff */
[----:B------:R-:W-:Y:S05]  /*3860*/  BRA `(.L_x_86) ;  /* 0x0000017000007947 */ /* 0x000fea0003800000 */
.L_x_85:
        /* <DEDUP_REMOVED lines=23> */
.L_x_86:
[----:B------:R-:W-:Y:S05]  /*39e0*/  BSYNC B0 ;  /* 0x0000000000007941 */ /* 0x000fea0003800000 */
.L_x_84:
        /* <DEDUP_REMOVED lines=20> */
.L_x_62:
[----:B------:R-:W-:-:S04]  /*3b30*/  LEA R2, P0, R38, c[0x0][0x200], 0x2 ;  /* 0x0000800026027a11 */ /* 0x000fc800078010ff */
[----:B------:R-:W-:-:S05]  /*3b40*/  LEA.HI.X R3, R38, c[0x0][0x204], R39, 0x2, P0 ;  /* 0x0000810026037a11 */ /* 0x000fca00000f1427 */
[----:B------:R0:W-:Y:S04]  /*3b50*/  STG.E [R2.64], R31 ;  /* 0x0000001f02007986 */ /* 0x0001e8000c10190a */
.L_x_61:
[----:B------:R-:W-:Y:S05]  /*3b60*/  BSYNC B1 ;  /* 0x0000000000017941 */ /* 0x000fea0003800000 */
.L_x_60:
[C---:B------:R-:W-:Y:S01]  /*3b70*/  ISETP.GE.OR P0, PT, R36.reuse, c[0x0][0x314], P2 ;  /* 0x0000c50024007a0c */ /* 0x040fe20001706670 */
[----:B0-----:R-:W-:Y:S01]  /*3b80*/  IMAD.MOV.U32 R2, RZ, RZ, c[0x0][0x314] ;  /* 0x0000c500ff027624 */ /* 0x001fe200078e00ff */
[C---:B------:R-:W-:Y:S01]  /*3b90*/  IADD3 R0, R36.reuse, 0x20, RZ ;  /* 0x0000002024007810 */ /* 0x040fe20007ffe0ff */
[----:B------:R-:W-:Y:S01]  /*3ba0*/  IMAD.SHL.U32 R36, R36, 0x4, RZ ;  /* 0x0000000424247824 */ /* 0x000fe200078e00ff */
[----:B------:R-:W-:Y:S01]  /*3bb0*/  HFMA2.MMA R9, -RZ, RZ, 0, 0 ;  /* 0x00000000ff097435 */ /* 0x000fe200000001ff */
[----:B------:R-:W-:Y:S01]  /*3bc0*/  CS2R R6, SRZ ;  /* 0x0000000000067805 */ /* 0x000fe2000001ff00 */
[----:B------:R-:W-:Y:S01]  /*3bd0*/  ISETP.GE.OR P2, PT, R0, c[0x0][0x314], P2 ;  /* 0x0000c50000007a0c */ /* 0x000fe20001746670 */
[----:B------:R-:W-:Y:S01]  /*3be0*/  CS2R R4, SRZ ;  /* 0x0000000000047805 */ /* 0x000fe2000001ff00 */
[----:B------:R-:W-:-:S05]  /*3bf0*/  IADD3 R25, R36, 0x80, RZ ;  /* 0x0000008024197810 */ /* 0x000fca0007ffe0ff */
[----:B------:R-:W-:-:S04]  /*3c00*/  @!P0 FADD.FTZ R0, -R31, R34 ;  /* 0x000000221f008221 */ /* 0x000fc80000010100 */
[----:B------:R-:W-:Y:S02]  /*3c10*/  @!P0 FMUL.FTZ R0, R0, 1.4426950216293334961 ;  /* 0x3fb8aa3b00008820 */ /* 0x000fe40000410000 */
[----:B------:R-:W-:-:S04]  /*3c20*/  @!P2 FADD.FTZ R31, -R31, R33 ;  /* 0x000000211f1fa221 */ /* 0x000fc80000010100 */
[----:B------:R-:W0:Y:S01]  /*3c30*/  @!P0 MUFU.EX2 R0, R0 ;  /* 0x0000000000008308 */ /* 0x000e220000000800 */
[----:B------:R-:W-:-:S07]  /*3c40*/  @!P2 FMUL.FTZ R8, R31, 1.4426950216293334961 ;  /* 0x3fb8aa3b1f08a820 */ /* 0x000fce0000410000 */
[----:B------:R-:W1:Y:S01]  /*3c50*/  @!P2 MUFU.EX2 R8, R8 ;  /* 0x000000080008a308 */ /* 0x000e620000000800 */
[----:B0-----:R0:W-:Y:S01]  /*3c60*/  @!P0 STS [R27.X4], R0 ;  /* 0x000000001b008388 */ /* 0x0011e20000004800 */
[----:B------:R-:W-:Y:S02]  /*3c70*/  ISETP.GE.AND P0, PT, R2, 0x1, PT ;  /* 0x000000010200780c */ /* 0x000fe40003f06270 */
[----:B------:R-:W-:Y:S01]  /*3c80*/  CS2R R2, SRZ ;  /* 0x0000000000027805 */ /* 0x000fe2000001ff00 */
[----:B-1----:R1:W-:Y:S01]  /*3c90*/  @!P2 STS [R27.X4+0x280], R8 ;  /* 0x000280081b00a388 */ /* 0x0023e20000004800 */
[----:B0-----:R-:W-:-:S03]  /*3ca0*/  MOV R0, RZ ;  /* 0x000000ff00007202 */ /* 0x001fc60000000f00 */
        /* <DEDUP_REMOVED lines=11> */
[C---:B-1----:R-:W-:Y:S01]  /*3d60*/  IADD3 R8, P0, R21.reuse, UR5, RZ ;  /* 0x0000000515087c10 */ /* 0x042fe2000ff1e0ff */
        /* <DEDUP_REMOVED lines=11> */
.L_x_90:
        /* <DEDUP_REMOVED lines=11> */
.L_x_89:
[----:B------:R-:W-:Y:S05]  /*3ed0*/  BSYNC B0 ;  /* 0x0000000000007941 */ /* 0x000fea0003800000 */
.L_x_88:
        /* <DEDUP_REMOVED lines=15> */
.L_x_87:
        /* <DEDUP_REMOVED lines=11> */
[-C--:B-1----:R-:W-:Y:S02]  /*4080*/  IABS R8, R6.reuse ;  /* 0x0000000600087213 */ /* 0x082fe40000000000 */
        /* <DEDUP_REMOVED lines=77> */
        .weak           $__internal_1_$__cuda_sm20_div_s64
        .type           $__internal_1_$__cuda_sm20_div_s64,@function
        .size           $__internal_1_$__cuda_sm20_div_s64,(.L_x_4784 - $__internal_1_$__cuda_sm20_div_s64)
$__internal_1_$__cuda_sm20_div_s64:
        /* <DEDUP_REMOVED lines=25> */
[----:B------:R-:W-:Y:S02]  /*46f0*/  IADD3 R23, P0, RZ, -R56, RZ ;  /* 0x80000038ff177210 */ /* 0x000fe40007f1e0ff */
[----:B------:R-:W-:Y:S01]  /*4700*/  ISETP.GE.AND P1, PT, R17, RZ, PT ;  /* 0x000000ff1100720c */ /* 0x000fe20003f26270 */
[----:B------:R-:W-:Y:S02]  /*4710*/  IMAD R19, R22, R44, R19 ;  /* 0x0000002c16137224 */ /* 0x000fe400078e0213 */
[----:B------:R-:W-:-:S04]  /*4720*/  IMAD.HI.U32 R54, R55, R23, RZ ;  /* 0x0000001737367227 */ /* 0x000fc800078e00ff */
[----:B------:R-:W-:Y:S01]  /*4730*/  IMAD.X R19, RZ, RZ, ~R19, P0 ;  /* 0x000000ffff137224 */ /* 0x000fe200000e0e13 */
[----:B------:R-:W-:-:S03]  /*4740*/  IADD3 R21, P0, RZ, -R18, RZ ;  /* 0x80000012ff157210 */ /* 0x000fc60007f1e0ff */
[----:B------:R-:W-:Y:S01]  /*4750*/  IMAD.WIDE.U32 R54, P6, R55, R19, R54 ;  /* 0x0000001337367225 */ /* 0x000fe200078c0036 */
[----:B------:R-:W-:-:S03]  /*4760*/  SEL R21, R21, R18, !P1 ;  /* 0x0000001215157207 */ /* 0x000fc60004800000 */
[C---:B------:R-:W-:Y:S02]  /*4770*/  IMAD R24, R22.reuse, R19, RZ ;  /* 0x0000001316187224 */ /* 0x040fe400078e02ff */
[----:B------:R-:W-:-:S04]  /*4780*/  IMAD.HI.U32 R23, P5, R22, R23, R54 ;  /* 0x0000001716177227 */ /* 0x000fc800078a0036 */
[----:B------:R-:W-:Y:S01]  /*4790*/  IMAD.HI.U32 R19, R22, R19, RZ ;  /* 0x0000001316137227 */ /* 0x000fe200078e00ff */
[----:B------:R-:W-:-:S03]  /*47a0*/  IADD3 R24, P4, R24, R23, RZ ;  /* 0x0000001718187210 */ /* 0x000fc60007f9e0ff */
[----:B------:R-:W-:Y:S02]  /*47b0*/  IMAD.X R30, RZ, RZ, ~R17, P0 ;  /* 0x000000ffff1e7224 */ /* 0x000fe400000e0e11 */
[----:B------:R-:W-:Y:S02]  /*47c0*/  IMAD.X R22, R19, 0x1, R22, P6 ;  /* 0x0000000113167824 */ /* 0x000fe400030e0616 */
[----:B------:R-:W-:Y:S01]  /*47d0*/  IMAD.HI.U32 R54, R24, R21, RZ ;  /* 0x0000001518367227 */ /* 0x000fe200078e00ff */
[----:B------:R-:W-:Y:S02]  /*47e0*/  SEL R19, R30, R17, !P1 ;  /* 0x000000111e137207 */ /* 0x000fe40004800000 */
[----:B------:R-:W-:Y:S01]  /*47f0*/  IADD3.X R22, RZ, RZ, R22, P4, P5 ;  /* 0x000000ffff167210 */ /* 0x000fe200027ea416 */
[----:B------:R-:W-:-:S04]  /*4800*/  IMAD.MOV.U32 R55, RZ, RZ, RZ ;  /* 0x000000ffff377224 */ /* 0x000fc800078e00ff */
        /* <DEDUP_REMOVED lines=10> */
[CC--:B------:R-:W-:Y:S01]  /*48b0*/  ISETP.GE.U32.AND P4, PT, R21.reuse, R44.reuse, PT ;  /* 0x0000002c1500720c */ /* 0x0c0fe20003f86070 */
[-C--:B------:R-:W-:Y:S01]  /*48c0*/  IMAD R22, R30, R44.reuse, R23 ;  /* 0x0000002c1e167224 */ /* 0x080fe200078e0217 */
[----:B------:R-:W-:-:S03]  /*48d0*/  IADD3 R24, P1, R21, -R44, RZ ;  /* 0x8000002c15187210 */ /* 0x000fc60007f3e0ff */
[----:B------:R-:W-:Y:S01]  /*48e0*/  IMAD.X R19, R19, 0x1, ~R22, P0 ;  /* 0x0000000113137824 */ /* 0x000fe200000e0e16 */
[----:B------:R-:W-:-:S03]  /*48f0*/  IADD3 R23, P0, R32, 0x1, RZ ;  /* 0x0000000120177810 */ /* 0x000fc60007f1e0ff */
[C---:B------:R-:W-:Y:S01]  /*4900*/  IMAD.X R22, R19.reuse, 0x1, ~R45, P1 ;  /* 0x0000000113167824 */ /* 0x040fe200008e0e2d */
[----:B------:R-:W-:-:S04]  /*4910*/  ISETP.GE.U32.AND.EX P4, PT, R19, R45, PT, P4 ;  /* 0x0000002d1300720c */ /* 0x000fc80003f86140 */
[----:B------:R-:W-:Y:S01]  /*4920*/  SEL R24, R24, R21, P4 ;  /* 0x0000001518187207 */ /* 0x000fe20002000000 */
[----:B------:R-:W-:Y:S01]  /*4930*/  IMAD.X R21, RZ, RZ, R30, P0 ;  /* 0x000000ffff157224 */ /* 0x000fe200000e061e */
[----:B------:R-:W-:Y:S02]  /*4940*/  SEL R23, R23, R32, P4 ;  /* 0x0000002017177207 */ /* 0x000fe40002000000 */
[----:B------:R-:W-:Y:S02]  /*4950*/  SEL R19, R22, R19, P4 ;  /* 0x0000001316137207 */ /* 0x000fe40002000000 */
[----:B------:R-:W-:Y:S01]  /*4960*/  ISETP.GE.U32.AND P0, PT, R24, R44, PT ;  /* 0x0000002c1800720c */ /* 0x000fe20003f06070 */
[----:B------:R-:W-:Y:S01]  /*4970*/  IMAD.MOV.U32 R44, RZ, RZ, R26 ;  /* 0x000000ffff2c7224 */ /* 0x000fe200078e001a */
[----:B------:R-:W-:Y:S02]  /*4980*/  SEL R21, R21, R30, P4 ;  /* 0x0000001e15157207 */ /* 0x000fe40002000000 */
[----:B------:R-:W-:-:S02]  /*4990*/  IADD3 R22, P1, R23, 0x1, RZ ;  /* 0x0000000117167810 */ /* 0x000fc40007f3e0ff */
[----:B------:R-:W-:Y:S01]  /*49a0*/  ISETP.GE.U32.AND.EX P0, PT, R19, R45, PT, P0 ;  /* 0x0000002d1300720c */ /* 0x000fe20003f06100 */
[----:B------:R-:W-:Y:S01]  /*49b0*/  IMAD.MOV.U32 R45, RZ, RZ, 0x0 ;  /* 0x00000000ff2d7424 */ /* 0x000fe200078e00ff */
[----:B------:R-:W-:Y:S02]  /*49c0*/  IADD3.X R24, RZ, R21, RZ, P1, !PT ;  /* 0x00000015ff187210 */ /* 0x000fe40000ffe4ff */
        /* <DEDUP_REMOVED lines=12> */
[----:B------:R-:W-:Y:S06]  /*4a90*/  RET.REL.NODEC R44 `(_ZN5flash32flash_fwd_splitkv_combine_kernelI23Flash_fwd_kernel_traitsILi256ELi64ELi64ELi4ELb0ELb0EN7cutlass6half_tE19Flash_kernel_traitsILi256ELi64ELi64ELi4ES3_EELi4ELi6ELb0EEEvNS_16Flash_fwd_paramsE) ;  /* 0xffffb5602c007950 */ /* 0x000fec0003c3ffff */
.L_x_91:
        /* <DEDUP_REMOVED lines=14> */
.L_x_4784:


//--------------------- .text._ZN5flash32flash_fwd_splitkv_combine_kernelI23Flash_fwd_kernel_traitsILi256ELi64ELi64ELi4ELb0ELb0EN7cutlass6half_tE19Flash_kernel_traitsILi256ELi64ELi64ELi4ES3_EELi4ELi5ELb0EEEvNS_16Flash_fwd_paramsE --------------------------
	.section	.text._ZN5flash32flash_fwd_splitkv_combine_kernelI23Flash_fwd_kernel_traitsILi256ELi64ELi64ELi4ELb0ELb0EN7cutlass6half_tE19Flash_kernel_traitsILi256ELi64ELi64ELi4ES3_EELi4ELi5ELb0EEEvNS_16Flash_fwd_paramsE,"ax",@progbits
	.sectioninfo	@"SHI_REGISTERS=52"
	.align	128
        .global         _ZN5flash32flash_fwd_splitkv_combine_kernelI23Flash_fwd_kernel_traitsILi256ELi64ELi64ELi4ELb0ELb0EN7cutlass6half_tE19Flash_kernel_traitsILi256ELi64ELi64ELi4ES3_EELi4ELi5ELb0EEEvNS_16Flash_fwd_paramsE
        .type           _ZN5flash32flash_fwd_splitkv_combine_kernelI23Flash_fwd_kernel_traitsILi256ELi64ELi64ELi4ELb0ELb0EN7cutlass6half_tE19Flash_kernel_traitsILi256ELi64ELi64ELi4ES3_EELi4ELi5ELb0EEEvNS_16Flash_fwd_paramsE,@function
        .size           _ZN5flash32flash_fwd_splitkv_combine_kernelI23Flash_fwd_kernel_traitsILi256ELi64ELi64ELi4ELb0ELb0EN7cutlass6half_tE19Flash_kernel_traitsILi256ELi64ELi64ELi4ES3_EELi4ELi5ELb0EEEvNS_16Flash_fwd_paramsE,(.L_x_4785 - _ZN5flash32flash_fwd_splitkv_combine_kernelI23Flash_fwd_kernel_traitsILi256ELi64ELi64ELi4ELb0ELb0EN7cutlass6half_tE19Flash_kernel_traitsILi256ELi64ELi64ELi4ES3_EELi4ELi5ELb0EEEvNS_16Flash_fwd_paramsE)
        .other          _ZN5flash32flash_fwd_splitkv_combine_kernelI23Flash_fwd_kernel_traitsILi256ELi64ELi64ELi4ELb0ELb0EN7cutlass6half_tE19Flash_kernel_traitsILi256ELi64ELi64ELi4ES3_EELi4ELi5ELb0EEEvNS_16Flash_fwd_paramsE,@"STO_CUDA_ENTRY STV_DEFAULT"
_ZN5flash32flash_fwd_splitkv_combine_kernelI23Flash_fwd_kernel_traitsILi256ELi64ELi64ELi4ELb0ELb0EN7cutlass6half_tE19Flash_kernel_traitsILi256ELi64ELi64ELi4ES3_EELi4ELi5ELb0EEEvNS_16Flash_fwd_paramsE:
.text._ZN5flash32flash_fwd_splitkv_combine_kernelI23Flash_fwd_kernel_traitsILi256ELi64ELi64ELi4ELb0ELb0EN7cutlass6half_tE19Flash_kernel_traitsILi256ELi64ELi64ELi4ES3_EELi4ELi5ELb0EEEvNS_16Flash_fwd_paramsE:
        /* <DEDUP_REMOVED lines=23> */
[----:B------:R-:W-:Y:S05]  /*0170*/  CALL.REL.NOINC `($__internal_2_$__cuda_sm20_div_s64) ;  /* 0x0000434000007944 */ /* 0x000fea0003c00000 */
[----:B------:R-:W-:Y:S05]  /*0180*/  BRA `(.L_x_93) ;  /* 0x0000013000007947 */ /* 0x000fea0003800000 */
.L_x_92:
[----:B------:R-:W0:Y:S01]  /*0190*/  I2F.U32.RP R4, R30 ;  /* 0x0000001e00047306 */ /* 0x000e220000209000 */
[----:B------:R-:W-:Y:S01]  /*01a0*/  IMAD.MOV.U32 R6, RZ, RZ, RZ ;  /* 0x000000ffff067224 */ /* 0x000fe200078e00ff */
[----:B------:R-:W-:Y:S01]  /*01b0*/  ISETP.NE.U32.AND P0, PT, R30, RZ, PT ;  /* 0x000000ff1e00720c */ /* 0x000fe20003f05070 */
[----:B------:R-:W-:-:S05]  /*01c0*/  HFMA2.MMA R21, -RZ, RZ, 0, 0 ;  /* 0x00000000ff157435 */ /* 0x000fca00000001ff */
[----:B0-----:R-:W0:Y:S02]  /*01d0*/  MUFU.RCP R7, R4 ;  /* 0x0000000400077308 */ /* 0x001e240000001000 */
[----:B0-----:R-:W-:-:S06]  /*01e0*/  IADD3 R7, R7, 0xffffffe, RZ ;  /* 0x0ffffffe07077810 */ /* 0x001fcc0007ffe0ff */
        /* <DEDUP_REMOVED lines=13> */
.L_x_93:
        /* <DEDUP_REMOVED lines=9> */
[----:B------:R-:W-:Y:S01]  /*0350*/  MOV R17, R21 ;  /* 0x0000001500117202 */ /* 0x000fe20000000f00 */
[----:B------:R-:W-:Y:S01]  /*0360*/  IMAD.MOV.U32 R24, RZ, RZ, R3 ;  /* 0x000000ffff187224 */ /* 0x000fe200078e0003 */
[----:B------:R-:W-:Y:S02]  /*0370*/  MOV R22, 0x390 ;  /* 0x0000039000167802 */ /* 0x000fe40000000f00 */
[----:B------:R-:W-:Y:S05]  /*0380*/  CALL.REL.NOINC `($__internal_2_$__cuda_sm20_div_s64) ;  /* 0x0000413000007944 */ /* 0x000fea0003c00000 */
[----:B------:R-:W-:Y:S02]  /*0390*/  MOV R8, R20 ;  /* 0x0000001400087202 */ /* 0x000fe40000000f00 */
[----:B------:R-:W-:Y:S01]  /*03a0*/  MOV R9, R21 ;  /* 0x0000001500097202 */ /* 0x000fe20000000f00 */
[----:B------:R-:W-:Y:S05]  /*03b0*/  BRA `(.L_x_96) ;  /* 0x0000013000007947 */ /* 0x000fea0003800000 */
.L_x_95:
        /* <DEDUP_REMOVED lines=19> */
.L_x_96:
[----:B------:R-:W-:Y:S05]  /*04f0*/  BSYNC B0 ;  /* 0x0000000000007941 */ /* 0x000fea0003800000 */
.L_x_94:
        /* <DEDUP_REMOVED lines=13> */
[----:B------:R-:W-:-:S04]  /*05d0*/  IMAD.HI.U32 R13, R13, R6, R12 ;  /* 0x000000060d0d7227 */ /* 0x000fc800078e000c */
[----:B------:R-:W-:-:S04]  /*05e0*/  IMAD.MOV.U32 R6, RZ, RZ, R4 ;  /* 0x000000ffff067224 */ /* 0x000fc800078e0004 */
        /* <DEDUP_REMOVED lines=8> */
[----:B------:R-:W-:-:S04]  /*0670*/  LOP3.LUT R4, R2, R7, RZ, 0x3c, !PT ;  /* 0x0000000702047212 */ /* 0x000fc800078e3cff */
[----:B------:R-:W-:-:S07]  /*0680*/  ISETP.GE.AND P0, PT, R4, RZ, PT ;  /* 0x000000ff0400720c */ /* 0x000fce0003f06270 */
[----:B------:R-:W-:-:S06]  /*0690*/  @P2 IADD3 R10, R10, 0x1, RZ ;  /* 0x000000010a0a2810 */ /* 0x000fcc0007ffe0ff */
[----:B------:R-:W-:Y:S01]  /*06a0*/  @!P0 IMAD.MOV R10, RZ, RZ, -R10 ;  /* 0x000000ffff0a8224 */ /* 0x000fe200078e0a0a */
[----:B------:R-:W-:-:S04]  /*06b0*/  @!P1 LOP3.LUT R10, RZ, R7, RZ, 0x33, !PT ;  /* 0x00000007ff0a9212 */ /* 0x000fc800078e33ff */
[----:B------:R-:W-:Y:S02]  /*06c0*/  ISETP.LT.U32.AND P0, PT, R3, R10, PT ;  /* 0x0000000a0300720c */ /* 0x000fe40003f01070 */
[----:B------:R-:W-:-:S04]  /*06d0*/  SHF.R.S32.HI R4, RZ, 0x1f, R10 ;  /* 0x0000001fff047819 */ /* 0x000fc8000001140a */
[----:B------:R-:W-:-:S04]  /*06e0*/  ISETP.LT.AND.EX P0, PT, R23, R4, PT, P0 ;  /* 0x000000041700720c */ /* 0x000fc80003f01300 */
[----:B------:R-:W-:Y:S02]  /*06f0*/  SEL R15, R23, R4, P0 ;  /* 0x00000004170f7207 */ /* 0x000fe40000000000 */
        /* <DEDUP_REMOVED lines=11> */
.L_x_98:
        /* <DEDUP_REMOVED lines=19> */
.L_x_99:
[----:B------:R-:W-:Y:S05]  /*08e0*/  BSYNC B0 ;  /* 0x0000000000007941 */ /* 0x000fea0003800000 */
.L_x_97:
        /* <DEDUP_REMOVED lines=26> */
[----:B------:R-:W-:Y:S01]  /*0a90*/  ISETP.GE.U32.AND P0, PT, R3, R6, PT ;  /* 0x000000060300720c */ /* 0x000fe20003f06070 */
[----:B------:R-:W-:-:S05]  /*0aa0*/  IMAD.MOV.U32 R3, RZ, RZ, c[0x0][0x1c0] ;  /* 0x00007000ff037624 */ /* 0x000fca00078e00ff */
[C---:B------:R-:W-:Y:S01]  /*0ab0*/  IADD3 R6, R3.reuse, -0x1, RZ ;  /* 0xffffffff03067810 */ /* 0x040fe20007ffe0ff */
[----:B------:R-:W-:-:S06]  /*0ac0*/  IMAD R3, R3, c[0x0][0x214], RZ ;  /* 0x0000850003037a24 */ /* 0x000fcc00078e02ff */
        /* <DEDUP_REMOVED lines=8> */
[----:B------:R-:W-:-:S03]  /*0b50*/  IMAD.MOV R7, RZ, RZ, -R7 ;  /* 0x000000ffff077224 */ /* 0x000fc600078e0a07 */
[----:B------:R-:W-:Y:S02]  /*0b60*/  IABS R10, R4 ;  /* 0x00000004000a7213 */ /* 0x000fe40000000000 */
        /* <DEDUP_REMOVED lines=34> */
[----:B------:R-:W-:Y:S02]  /*0d90*/  MOV R32, R20 ;  /* 0x0000001400207202 */ /* 0x000fe40000000f00 */
[----:B------:R-:W-:Y:S01]  /*0da0*/  MOV R33, R21 ;  /* 0x0000001500217202 */ /* 0x000fe20000000f00 */
[----:B------:R-:W-:Y:S05]  /*0db0*/  BRA `(.L_x_102) ;  /* 0x0000013000007947 */ /* 0x000fea0003800000 */
.L_x_101:
        /* <DEDUP_REMOVED lines=19> */
.L_x_102:
[----:B------:R-:W-:Y:S05]  /*0ef0*/  BSYNC B0 ;  /* 0x0000000000007941 */ /* 0x000fea0003800000 */
.L_x_100:
[-C--:B------:R-:W-:Y:S01]  /*0f00*/  IABS R18, R3.reuse ;  /* 0x0000000300127213 */ /* 0x080fe20000000000 */
[----:B------:R-:W-:Y:S01]  /*0f10*/  BSSY B0, `(.L_x_103) ;  /* 0x000003b000007945 */ /* 0x000fe20003800000 */
[----:B------:R-:W-:Y:S02]  /*0f20*/  IABS R10, R3 ;  /* 0x00000003000a7213 */ /* 0x000fe40000000000 */
[----:B------:R-:W0:Y:S01]  /*0f30*/  I2F.RP R19, R18 ;  /* 0x0000001200137306 */ /* 0x000e220000209400 */
[----:B------:R-:W-:Y:S02]  /*0f40*/  IADD3 R7, R18, UR6, RZ ;  /* 0x0000000612077c10 */ /* 0x000fe4000fffe0ff */
[----:B------:R-:W-:Y:S02]  /*0f50*/  IMAD.MOV R10, RZ, RZ, -R10 ;  /* 0x000000ffff0a7224 */ /* 0x000fe400078e0a0a */
[----:B------:R-:W-:-:S03]  /*0f60*/  IABS R12, R7 ;  /* 0x00000007000c7213 */ /* 0x000fc60000000000 */
        /* <DEDUP_REMOVED lines=22> */
[----:B------:R-:W-:-:S04]  /*10d0*/  SEL R10, R9, R19, P0 ;  /* 0x00000013090a7207 */ /* 0x000fc80000000000 */
[----:B------:R-:W-:-:S04]  /*10e0*/  LOP3.LUT R12, R9, R10, RZ, 0xfc, !PT ;  /* 0x0000000a090c7212 */ /* 0x000fc800078efcff */
[----:B------:R-:W-:Y:S02]  /*10f0*/  ISETP.NE.U32.AND P1, PT, R12, RZ, PT ;  /* 0x000000ff0c00720c */ /* 0x000fe40003f25070 */
[----:B------:R-:W-:-:S11]  /*1100*/  SEL R12, R8, R17, P0 ;  /* 0x00000011080c7207 */ /* 0x000fd60000000000 */
        /* <DEDUP_REMOVED lines=8> */
.L_x_104:
        /* <DEDUP_REMOVED lines=19> */
.L_x_105:
[----:B------:R-:W-:Y:S05]  /*12c0*/  BSYNC B0 ;  /* 0x0000000000007941 */ /* 0x000fea0003800000 */
.L_x_103:
[----:B------:R-:W-:Y:S01]  /*12d0*/  IABS R17, c[0x0][0x214] ;  /* 0x0000850000117a13 */ /* 0x000fe20000000000 */
[----:B------:R-:W-:Y:S01]  /*12e0*/  IMAD.MOV.U32 R18, RZ, RZ, RZ ;  /* 0x000000ffff127224 */ /* 0x000fe200078e00ff */
[----:B------:R-:W-:Y:S01]  /*12f0*/  ISETP.GT.AND P3, PT, R3, RZ, PT ;  /* 0x000000ff0300720c */ /* 0x000fe20003f64270 */
[----:B------:R-:W-:Y:S01]  /*1300*/  ULDC.U8 UR4, c[0x0][0x329] ;  /* 0x0000ca4000047ab9 */ /* 0x000fe20000000000 */
[----:B------:R-:W0:Y:S01]  /*1310*/  I2F.RP R22, R17 ;  /* 0x0000001100167306 */ /* 0x000e220000209400 */
[----:B------:R-:W-:Y:S01]  /*1320*/  IABS R26, R4 ;  /* 0x00000004001a7213 */ /* 0x000fe20000000000 */
[----:B------:R-:W-:Y:S01]  /*1330*/  ULDC.64 UR10, c[0x0][0x118] ;  /* 0x00004600000a7ab9 */ /* 0x000fe20000000a00 */
[----:B------:R-:W-:Y:S01]  /*1340*/  LOP3.LUT R4, R4, c[0x0][0x1c0], RZ, 0x3c, !PT ;  /* 0x0000700004047a12 */ /* 0x000fe200078e3cff */
[----:B------:R-:W-:Y:S04]  /*1350*/  BSSY B0, `(.L_x_106) ;  /* 0x000007b000007945 */ /* 0x000fe80003800000 */
[----:B0-----:R-:W0:Y:S02]  /*1360*/  MUFU.RCP R19, R22 ;  /* 0x0000001600137308 */ /* 0x001e240000001000 */
[----:B0-----:R-:W-:-:S06]  /*1370*/  IADD3 R19, R19, 0xffffffe, RZ ;  /* 0x0ffffffe13137810 */ /* 0x001fcc0007ffe0ff */
[----:B------:R-:W0:Y:S02]  /*1380*/  F2I.FTZ.U32.TRUNC.NTZ R19, R19 ;  /* 0x0000001300137305 */ /* 0x000e24000021f000 */
[----:B0-----:R-:W-:-:S04]  /*1390*/  IMAD.MOV R8, RZ, RZ, -R19 ;  /* 0x000000ffff087224 */ /* 0x001fc800078e0a13 */
[----:B------:R-:W-:Y:S01]  /*13a0*/  IMAD R9, R8, R17, RZ ;  /* 0x0000001108097224 */ /* 0x000fe200078e02ff */
[----:B------:R-:W-:Y:S02]  /*13b0*/  IABS R8, R7 ;  /* 0x0000000700087213 */ /* 0x000fe40000000000 */
[----:B------:R-:W-:Y:S01]  /*13c0*/  LOP3.LUT R7, R7, c[0x0][0x214], RZ, 0x3c, !PT ;  /* 0x0000850007077a12 */ /* 0x000fe200078e3cff */
[----:B------:R-:W-:-:S03]  /*13d0*/  IMAD.HI.U32 R9, R19, R9, R18 ;  /* 0x0000000913097227 */ /* 0x000fc600078e0012 */
[----:B------:R-:W-:Y:S02]  /*13e0*/  ISETP.GE.AND P1, PT, R7, RZ, PT ;  /* 0x000000ff0700720c */ /* 0x000fe40003f26270 */
[----:B------:R-:W-:Y:S01]  /*13f0*/  SHF.R.S32.HI R7, RZ, 0x1f, R3 ;  /* 0x0000001fff077819 */ /* 0x000fe20000011403 */
[----:B------:R-:W-:Y:S01]  /*1400*/  IMAD.HI.U32 R18, R9, R8, RZ ;  /* 0x0000000809127227 */ /* 0x000fe200078e00ff */
[----:B------:R-:W-:-:S03]  /*1410*/  LEA.HI.SX32 R3, R3, 0x1, 0x1 ;  /* 0x0000000103037811 */ /* 0x000fc600078f0aff */
[----:B------:R-:W-:Y:S02]  /*1420*/  IMAD.MOV R9, RZ, RZ, -R18 ;  /* 0x000000ffff097224 */ /* 0x000fe400078e0a12 */
[----:B------:R-:W-:Y:S02]  /*1430*/  @!P3 IMAD.MOV R3, RZ, RZ, R7 ;  /* 0x000000ffff03b224 */ /* 0x000fe400078e0207 */
[----:B------:R-:W-:-:S05]  /*1440*/  IMAD R8, R17, R9, R8 ;  /* 0x0000000911087224 */ /* 0x000fca00078e0208 */
[----:B------:R-:W-:-:S13]  /*1450*/  ISETP.GT.U32.AND P0, PT, R17, R8, PT ;  /* 0x000000081100720c */ /* 0x000fda0003f04070 */
[----:B------:R-:W-:Y:S01]  /*1460*/  @!P0 IMAD.IADD R8, R8, 0x1, -R17 ;  /* 0x0000000108088824 */ /* 0x000fe200078e0a11 */
[----:B------:R-:W-:Y:S02]  /*1470*/  @!P0 IADD3 R18, R18, 0x1, RZ ;  /* 0x0000000112128810 */ /* 0x000fe40007ffe0ff */
[----:B------:R-:W-:Y:S02]  /*1480*/  ISETP.NE.AND P0, PT, RZ, c[0x0][0x214], PT ;  /* 0x00008500ff007a0c */ /* 0x000fe40003f05270 */
[----:B------:R-:W-:Y:S02]  /*1490*/  ISETP.GE.U32.AND P2, PT, R8, R17, PT ;  /* 0x000000110800720c */ /* 0x000fe40003f46070 */
[----:B------:R-:W-:-:S04]  /*14a0*/  IABS R8, c[0x0][0x1c0] ;  /* 0x0000700000087a13 */ /* 0x000fc80000000000 */
[----:B------:R-:W0:Y:S07]  /*14b0*/  I2F.U32.RP R17, R8 ;  /* 0x0000000800117306 */ /* 0x000e2e0000209000 */
[----:B------:R-:W-:-:S05]  /*14c0*/  @P2 IADD3 R18, R18, 0x1, RZ ;  /* 0x0000000112122810 */ /* 0x000fca0007ffe0ff */
[----:B------:R-:W-:Y:S01]  /*14d0*/  @!P1 IMAD.MOV R18, RZ, RZ, -R18 ;  /* 0x000000ffff129224 */ /* 0x000fe200078e0a12 */
[----:B------:R-:W-:Y:S01]  /*14e0*/  @!P0 LOP3.LUT R18, RZ, c[0x0][0x214], RZ, 0x33, !PT ;  /* 0x00008500ff128a12 */ /* 0x000fe200078e33ff */
[----:B0-----:R-:W0:Y:S04]  /*14f0*/  MUFU.RCP R19, R17 ;  /* 0x0000001100137308 */ /* 0x001e280000001000 */
[----:B------:R-:W-:-:S05]  /*1500*/  IMAD R3, R3, R18, RZ ;  /* 0x0000001203037224 */ /* 0x000fca00078e02ff */
[----:B------:R-:W-:-:S04]  /*1510*/  IABS R7, R3 ;  /* 0x0000000300077213 */ /* 0x000fc80000000000 */
[----:B------:R-:W1:Y:S01]  /*1520*/  I2F.RP R24, R7 ;  /* 0x0000000700187306 */ /* 0x000e620000209400 */
[----:B------:R-:W-:Y:S01]  /*1530*/  IMAD.IADD R6, R6, 0x1, R7 ;  /* 0x0000000106067824 */ /* 0x000fe200078e0207 */
[----:B0-----:R-:W-:-:S06]  /*1540*/  IADD3 R19, R19, 0xffffffe, RZ ;  /* 0x0ffffffe13137810 */ /* 0x001fcc0007ffe0ff */
[----:B------:R-:W0:Y:S08]  /*1550*/  F2I.FTZ.U32.TRUNC.NTZ R19, R19 ;  /* 0x0000001300137305 */ /* 0x000e30000021f000 */
[----:B-1----:R-:W1:Y:S01]  /*1560*/  MUFU.RCP R9, R24 ;  /* 0x0000001800097308 */ /* 0x002e620000001000 */
[----:B0-----:R-:W-:-:S04]  /*1570*/  IMAD.MOV R25, RZ, RZ, -R19 ;  /* 0x000000ffff197224 */ /* 0x001fc800078e0a13 */
[----:B------:R-:W-:Y:S01]  /*1580*/  IMAD R25, R25, R8, RZ ;  /* 0x0000000819197224 */ /* 0x000fe200078e02ff */
[----:B-1----:R-:W-:Y:S02]  /*1590*/  IADD3 R22, R9, 0xffffffe, RZ ;  /* 0x0ffffffe09167810 */ /* 0x002fe40007ffe0ff */
[----:B------:R-:W-:Y:S02]  /*15a0*/  IABS R24, R6 ;  /* 0x0000000600187213 */ /* 0x000fe40000000000 */
[----:B------:R-:W0:Y:S02]  /*15b0*/  F2I.FTZ.U32.TRUNC.NTZ R23, R22 ;  /* 0x0000001600177305 */ /* 0x000e24000021f000 */
[----:B0-----:R-:W-:Y:S02]  /*15c0*/  IMAD.MOV R18, RZ, RZ, -R23 ;  /* 0x000000ffff127224 */ /* 0x001fe400078e0a17 */
[----:B------:R-:W-:Y:S02]  /*15d0*/  IMAD.MOV.U32 R22, RZ, RZ, RZ ;  /* 0x000000ffff167224 */ /* 0x000fe400078e00ff */
[----:B------:R-:W-:-:S02]  /*15e0*/  IMAD R9, R18, R7, RZ ;  /* 0x0000000712097224 */ /* 0x000fc400078e02ff */
[----:B------:R-:W-:Y:S02]  /*15f0*/  IMAD.MOV.U32 R18, RZ, RZ, RZ ;  /* 0x000000ffff127224 */ /* 0x000fe400078e00ff */
[----:B------:R-:W-:Y:S01]  /*1600*/  IMAD.HI.U32 R9, R23, R9, R22 ;  /* 0x0000000917097227 */ /* 0x000fe200078e0016 */
[----:B------:R-:W-:-:S03]  /*1610*/  IABS R22, R3 ;  /* 0x0000000300167213 */ /* 0x000fc60000000000 */
[----:B------:R-:W-:Y:S01]  /*1620*/  IMAD.HI.U32 R25, R19, R25, R18 ;  /* 0x0000001913197227 */ /* 0x000fe200078e0012 */
[----:B------:R-:W-:-:S03]  /*1630*/  IABS R19, c[0x0][0x1c0] ;  /* 0x0000700000137a13 */ /* 0x000fc60000000000 */
[----:B------:R-:W-:Y:S02]  /*1640*/  IMAD.MOV R22, RZ, RZ, -R22 ;  /* 0x000000ffff167224 */ /* 0x000fe400078e0a16 */
[----:B------:R-:W-:Y:S02]  /*1650*/  IMAD.MOV R19, RZ, RZ, -R19 ;  /* 0x000000ffff137224 */ /* 0x000fe400078e0a13 */
[----:B------:R-:W-:-:S04]  /*1660*/  IMAD.HI.U32 R18, R25, R26, RZ ;  /* 0x0000001a19127227 */ /* 0x000fc800078e00ff */
[----:B------:R-:W-:-:S04]  /*1670*/  IMAD.HI.U32 R9, R9, R24, RZ ;  /* 0x0000001809097227 */ /* 0x000fc800078e00ff */
[----:B------:R-:W-:Y:S02]  /*1680*/  IMAD R17, R18, R19, R26 ;  /* 0x0000001312117224 */ /* 0x000fe400078e021a */
[--C-:B------:R-:W-:Y:S02]  /*1690*/  IMAD R22, R9, R22, R24.reuse ;  /* 0x0000001609167224 */ /* 0x100fe400078e0218 */
[----:B------:R-:W-:Y:S01]  /*16a0*/  IMAD.HI.U32 R25, R25, R24, RZ ;  /* 0x0000001819197227 */ /* 0x000fe200078e00ff */
[----:B------:R-:W-:Y:S02]  /*16b0*/  ISETP.GT.U32.AND P3, PT, R8, R17, PT ;  /* 0x000000110800720c */ /* 0x000fe40003f64070 */
[----:B------:R-:W-:Y:S01]  /*16c0*/  ISETP.GT.U32.AND P0, PT, R7, R22, PT ;  /* 0x000000160700720c */ /* 0x000fe20003f04070 */
[----:B------:R-:W-:-:S05]  /*16d0*/  IMAD R19, R25, R19, R24 ;  /* 0x0000001319137224 */ /* 0x000fca00078e0218 */
[----:B------:R-:W-:-:S05]  /*16e0*/  ISETP.GT.U32.AND P1, PT, R8, R19, PT ;  /* 0x000000130800720c */ /* 0x000fca0003f24070 */
[--C-:B------:R-:W-:Y:S01]  /*16f0*/  @!P3 IMAD.IADD R17, R17, 0x1, -R8.reuse ;  /* 0x000000011111b824 */ /* 0x100fe200078e0a08 */
[----:B------:R-:W-:Y:S01]  /*1700*/  @!P3 IADD3 R18, R18, 0x1, RZ ;  /* 0x000000011212b810 */ /* 0x000fe20007ffe0ff */
[----:B------:R-:W-:Y:S01]  /*1710*/  @!P0 IMAD.IADD R22, R22, 0x1, -R7 ;  /* 0x0000000116168824 */ /* 0x000fe200078e0a07 */
[----:B------:R-:W-:Y:S02]  /*1720*/  @!P0 IADD3 R9, R9, 0x1, RZ ;  /* 0x0000000109098810 */ /* 0x000fe40007ffe0ff */
[----:B------:R-:W-:Y:S02]  /*1730*/  ISETP.GE.U32.AND P6, PT, R17, R8, PT ;  /* 0x000000081100720c */ /* 0x000fe40003fc6070 */
[----:B------:R-:W0:Y:S01]  /*1740*/  S2R R17, SR_TID.X ;  /* 0x0000000000117919 */ /* 0x000e220000002100 */
[-C--:B------:R-:W-:Y:S01]  /*1750*/  ISETP.GE.U32.AND P2, PT, R22, R7.reuse, PT ;  /* 0x000000071600720c */ /* 0x080fe20003f46070 */
[----:B------:R-:W-:Y:S01]  /*1760*/  @!P1 IMAD.IADD R19, R19, 0x1, -R8 ;  /* 0x0000000113139824 */ /* 0x000fe200078e0a08 */
[----:B------:R-:W-:-:S02]  /*1770*/  LOP3.LUT R22, R6, R7, RZ, 0x3c, !PT ;  /* 0x0000000706167212 */ /* 0x000fc400078e3cff */
[----:B------:R-:W-:Y:S02]  /*1780*/  ISETP.GE.AND P0, PT, R4, RZ, PT ;  /* 0x000000ff0400720c */ /* 0x000fe40003f06270 */
[----:B------:R-:W-:Y:S02]  /*1790*/  ISETP.GE.AND P4, PT, R22, RZ, PT ;  /* 0x000000ff1600720c */ /* 0x000fe40003f86270 */
[----:B------:R-:W-:Y:S02]  /*17a0*/  ISETP.GT.AND P3, PT, R2, RZ, PT ;  /* 0x000000ff0200720c */ /* 0x000fe40003f64270 */
[----:B------:R-:W-:Y:S02]  /*17b0*/  @P6 IADD3 R18, R18, 0x1, RZ ;  /* 0x0000000112126810 */ /* 0x000fe40007ffe0ff */
[----:B------:R-:W-:Y:S02]  /*17c0*/  ISETP.NE.AND P6, PT, R3, RZ, PT ;  /* 0x000000ff0300720c */ /* 0x000fe40003fc5270 */
[----:B------:R-:W-:-:S02]  /*17d0*/  @P2 IADD3 R9, R9, 0x1, RZ ;  /* 0x0000000109092810 */ /* 0x000fc40007ffe0ff */
[----:B------:R-:W-:Y:S01]  /*17e0*/  ISETP.GE.U32.AND P5, PT, R19, R8, PT ;  /* 0x000000081300720c */ /* 0x000fe20003fa6070 */
[----:B------:R-:W-:Y:S01]  /*17f0*/  IMAD.MOV.U32 R19, RZ, RZ, c[0x0][0x214] ;  /* 0x00008500ff137624 */ /* 0x000fe200078e00ff */
[----:B------:R-:W-:Y:S01]  /*1800*/  LOP3.LUT R6, R6, c[0x0][0x1c0], RZ, 0x3c, !PT ;  /* 0x0000700006067a12 */ /* 0x000fe200078e3cff */
[----:B------:R-:W-:Y:S01]  /*1810*/  @!P4 IMAD.MOV R9, RZ, RZ, -R9 ;  /* 0x000000ffff09c224 */ /* 0x000fe200078e0a09 */
[----:B------:R-:W-:Y:S01]  /*1820*/  @!P1 IADD3 R25, R25, 0x1, RZ ;  /* 0x0000000119199810 */ /* 0x000fe20007ffe0ff */
[----:B------:R-:W-:Y:S01]  /*1830*/  @!P0 IMAD.MOV R18, RZ, RZ, -R18 ;  /* 0x000000ffff128224 */ /* 0x000fe200078e0a12 */
[----:B------:R-:W-:Y:S02]  /*1840*/  ISETP.GE.AND P2, PT, R6, RZ, PT ;  /* 0x000000ff0600720c */ /* 0x000fe40003f46270 */
[----:B------:R-:W-:Y:S02]  /*1850*/  ISETP.NE.AND P4, PT, RZ, c[0x0][0x1c0], PT ;  /* 0x00007000ff007a0c */ /* 0x000fe40003f85270 */
[----:B------:R-:W-:-:S02]  /*1860*/  LOP3.LUT R6, RZ, c[0x0][0x1c0], RZ, 0x33, !PT ;  /* 0x00007000ff067a12 */ /* 0x000fc400078e33ff */
[----:B------:R-:W-:Y:S02]  /*1870*/  SHF.R.S32.HI R8, RZ, 0x1f, R2 ;  /* 0x0000001fff087819 */ /* 0x000fe40000011402 */
[----:B------:R-:W-:Y:S02]  /*1880*/  ISETP.NE.AND P1, PT, RZ, UR4, PT ;  /* 0x00000004ff007c0c */ /* 0x000fe4000bf25270 */
[----:B0-----:R-:W-:Y:S02]  /*1890*/  SHF.R.S32.HI R4, RZ, 0x1f, R17 ;  /* 0x0000001fff047819 */ /* 0x001fe40000011411 */
[----:B------:R-:W-:Y:S01]  /*18a0*/  LEA.HI.SX32 R22, R2, 0x1, 0x1 ;  /* 0x0000000102167811 */ /* 0x000fe200078f0aff */
[----:B------:R-:W-:Y:S01]  /*18b0*/  @!P3 IMAD.MOV R22, RZ, RZ, R8 ;  /* 0x000000ffff16b224 */ /* 0x000fe200078e0208 */
[----:B------:R-:W-:Y:S02]  /*18c0*/  SEL R19, R19, 0x1, !P1 ;  /* 0x0000000113137807 */ /* 0x000fe40004800000 */
[----:B------:R-:W-:-:S02]  /*18d0*/  SEL R18, R6, R18, !P4 ;  /* 0x0000001206127207 */ /* 0x000fc40006000000 */
[----:B------:R-:W-:Y:S02]  /*18e0*/  @!P6 LOP3.LUT R9, RZ, R7, RZ, 0x33, !PT ;  /* 0x00000007ff09e212 */ /* 0x000fe400078e33ff */
[----:B------:R-:W-:Y:S01]  /*18f0*/  LEA.HI R8, R4, R17, RZ, 0x2 ;  /* 0x0000001104087211 */ /* 0x000fe200078f10ff */
[----:B------:R-:W-:Y:S01]  /*1900*/  IMAD R7, R18, R19, RZ ;  /* 0x0000001312077224 */ /* 0x000fe200078e02ff */
[----:B------:R-:W-:Y:S02]  /*1910*/  @P5 IADD3 R25, R25, 0x1, RZ ;  /* 0x0000000119195810 */ /* 0x000fe40007ffe0ff */
[----:B------:R-:W-:Y:S01]  /*1920*/  ISETP.LT.U32.AND P0, PT, R20, R9, PT ;  /* 0x000000091400720c */ /* 0x000fe20003f01070 */
[----:B------:R-:W-:Y:S01]  /*1930*/  IMAD R7, R22, R7, RZ ;  /* 0x0000000716077224 */ /* 0x000fe200078e02ff */
[----:B------:R-:W-:Y:S01]  /*1940*/  SHF.R.S32.HI R23, RZ, 0x1f, R9 ;  /* 0x0000001fff177819 */ /* 0x000fe20000011409 */
[----:B------:R-:W-:Y:S01]  /*1950*/  @!P2 IMAD.MOV R25, RZ, RZ, -R25 ;  /* 0x000000ffff19a224 */ /* 0x000fe200078e0a19 */
[----:B------:R-:W-:-:S02]  /*1960*/  SHF.R.S32.HI R18, RZ, 0x2, R8 ;  /* 0x00000002ff127819 */ /* 0x000fc40000011408 */
[C---:B------:R-:W-:Y:S02]  /*1970*/  ISETP.LT.AND.EX P2, PT, R21.reuse, R23, PT, P0 ;  /* 0x000000171500720c */ /* 0x040fe40003f41300 */
[----:B------:R-:W-:Y:S02]  /*1980*/  ISETP.GE.AND P0, PT, R18, c[0x0][0x314], PT ;  /* 0x0000c50012007a0c */ /* 0x000fe40003f06270 */
[----:B------:R-:W-:Y:S02]  /*1990*/  LOP3.LUT R22, R8, 0xfffffffc, RZ, 0xc0, !PT ;  /* 0xfffffffc08167812 */ /* 0x000fe400078ec0ff */
[----:B------:R-:W-:Y:S01]  /*19a0*/  SEL R9, R20, R9, P2 ;  /* 0x0000000914097207 */ /* 0x000fe20001000000 */
[----:B------:R-:W-:Y:S01]  /*19b0*/  IMAD.MOV.U32 R20, RZ, RZ, -0x800000 ;  /* 0xff800000ff147424 */ /* 0x000fe200078e00ff */
[----:B------:R-:W-:Y:S01]  /*19c0*/  SEL R8, R21, R23, P2 ;  /* 0x0000001715087207 */ /* 0x000fe20001000000 */
[----:B------:R-:W-:Y:S01]  /*19d0*/  IMAD.IADD R23, R17, 0x1, -R22 ;  /* 0x0000000111177824 */ /* 0x000fe200078e0a16 */
[----:B------:R-:W-:-:S05]  /*19e0*/  SEL R6, R6, R25, !P4 ;  /* 0x0000001906067207 */ /* 0x000fca0006000000 */
[----:B------:R-:W-:Y:S05]  /*19f0*/  @P0 BRA `(.L_x_107) ;  /* 0x0000010000000947 */ /* 0x000fea0003800000 */
[----:B------:R-:W-:Y:S02]  /*1a00*/  IADD3 R22, P2, R11, -UR8, RZ ;  /* 0x800000080b167c10 */ /* 0x000fe4000ff5e0ff */
[----:B------:R-:W-:Y:S02]  /*1a10*/  SHF.R.S32.HI R21, RZ, 0x1f, R23 ;  /* 0x0000001fff157819 */ /* 0x000fe40000011417 */
[----:B------:R-:W-:Y:S02]  /*1a20*/  ISETP.GT.U32.AND P0, PT, R22, R23, PT ;  /* 0x000000171600720c */ /* 0x000fe40003f04070 */
[----:B------:R-:W-:-:S04]  /*1a30*/  IADD3.X R22, R5, ~UR7, RZ, P2, !PT ;  /* 0x8000000705167c10 */ /* 0x000fc800097fe4ff */
[----:B------:R-:W-:-:S13]  /*1a40*/  ISETP.GT.AND.EX P0, PT, R22, R21, PT, P0 ;  /* 0x000000151600720c */ /* 0x000fda0003f04300 */
[----:B------:R-:W-:Y:S05]  /*1a50*/  @!P0 BRA `(.L_x_107) ;  /* 0x000000a000008947 */ /* 0x000fea0003800000 */
[----:B------:R-:W-:Y:S01]  /*1a60*/  IADD3 R24, P0, R23, UR8, RZ ;  /* 0x0000000817187c10 */ /* 0x000fe2000ff1e0ff */
[----:B------:R-:W-:Y:S01]  /*1a70*/  IMAD R20, R5, R18, RZ ;  /* 0x0000001205147224 */ /* 0x000fe200078e02ff */
[----:B------:R-:W-:Y:S02]  /*1a80*/  SHF.R.S32.HI R22, RZ, 0x1f, R18 ;  /* 0x0000001fff167819 */ /* 0x000fe40000011412 */
[----:B------:R-:W-:-:S03]  /*1a90*/  IADD3.X R25, R21, UR7, RZ, P0, !PT ;  /* 0x0000000715197c10 */ /* 0x000fc600087fe4ff */
[C---:B------:R-:W-:Y:S02]  /*1aa0*/  IMAD R20, R11.reuse, R22, R20 ;  /* 0x000000160b147224 */ /* 0x040fe400078e0214 */
[----:B------:R-:W-:-:S04]  /*1ab0*/  IMAD.WIDE.U32 R24, R11, R18, R24 ;  /* 0x000000120b187225 */ /* 0x000fc800078e0018 */
[----:B------:R-:W-:Y:S01]  /*1ac0*/  IMAD.IADD R20, R25, 0x1, R20 ;  /* 0x0000000119147824 */ /* 0x000fe200078e0214 */
[----:B------:R-:W-:-:S04]  /*1ad0*/  LEA R26, P0, R24, c[0x0][0x208], 0x2 ;  /* 0x00008200181a7a11 */ /* 0x000fc800078010ff */
[----:B------:R-:W-:-:S05]  /*1ae0*/  LEA.HI.X R27, R24, c[0x0][0x20c], R20, 0x2, P0 ;  /* 0x00008300181b7a11 */ /* 0x000fca00000f1414 */
[----:B------:R0:W5:Y:S04]  /*1af0*/  LDG.E R20, [R26.64] ;  /* 0x0000000a1a147981 */ /* 0x000168000c1e1900 */
.L_x_107:
[----:B------:R-:W-:Y:S05]  /*1b00*/  BSYNC B0 ;  /* 0x0000000000007941 */ /* 0x000fea0003800000 */
.L_x_106:
[C---:B------:R-:W-:Y:S01]  /*1b10*/  ISETP.GT.AND P0, PT, R17.reuse, 0x7f, PT ;  /* 0x0000007f1100780c */ /* 0x040fe20003f04270 */
[----:B------:R-:W-:Y:S01]  /*1b20*/  IMAD.MOV.U32 R29, RZ, RZ, -0x800000 ;  /* 0xff800000ff1d7424 */ /* 0x000fe200078e00ff */
[----:B------:R-:W-:Y:S01]  /*1b30*/  LOP3.LUT P2, RZ, R17, 0x1f, RZ, 0xc0, !PT ;  /* 0x0000001f11ff7812 */ /* 0x000fe2000784c0ff */
[----:B------:R-:W-:Y:S01]  /*1b40*/  IMAD R19, R6, R19, RZ ;  /* 0x0000001306137224 */ /* 0x000fe200078e02ff */
[----:B------:R-:W-:Y:S01]  /*1b50*/  ISETP.GT.AND P3, PT, R3, RZ, PT ;  /* 0x000000ff0300720c */ /* 0x000fe20003f64270 */
[----:B------:R-:W-:Y:S01]  /*1b60*/  BSSY B1, `(.L_x_108) ;  /* 0x00001f4000017945 */ /* 0x000fe20003800000 */
[----:B------:R-:W-:Y:S01]  /*1b70*/  ISETP.GT.OR P2, PT, R17, 0x7f, P2 ;  /* 0x0000007f1100780c */ /* 0x000fe20001744670 */
[----:B------:R-:W-:-:S06]  /*1b80*/  IMAD.MOV.U32 R28, RZ, RZ, 0x7f800000 ;  /* 0x7f800000ff1c7424 */ /* 0x000fcc00078e00ff */
[----:B------:R-:W-:Y:S01]  /*1b90*/  @!P0 IMAD R23, R18, 0x5, R23 ;  /* 0x0000000512178824 */ /* 0x000fe200078e0217 */
[----:B------:R-:W-:-:S04]  /*1ba0*/  @!P0 LEA.HI R21, R4, R17, RZ, 0x5 ;  /* 0x0000001104158211 */ /* 0x000fc800078f28ff */
[----:B-----5:R-:W-:Y:S01]  /*1bb0*/  @!P0 STS [R23.X4], R20 ;  /* 0x0000001417008388 */ /* 0x020fe20000004800 */
[----:B------:R-:W-:Y:S02]  /*1bc0*/  @!P0 LOP3.LUT R22, R21, 0xffffffe0, RZ, 0xc0, !PT ;  /* 0xffffffe015168812 */ /* 0x000fe400078ec0ff */
[----:B------:R-:W-:-:S03]  /*1bd0*/  @!P0 SHF.R.S32.HI R21, RZ, 0x5, R21 ;  /* 0x00000005ff158819 */ /* 0x000fc60000011415 */
[----:B------:R-:W-:-:S04]  /*1be0*/  @!P0 IMAD.IADD R22, R17, 0x1, -R22 ;  /* 0x0000000111168824 */ /* 0x000fc800078e0a16 */
[----:B------:R-:W-:Y:S01]  /*1bf0*/  @!P0 IMAD R21, R22, 0x5, R21 ;  /* 0x0000000516158824 */ /* 0x000fe200078e0215 */
[----:B------:R-:W-:Y:S06]  /*1c00*/  BAR.SYNC.DEFER_BLOCKING 0x0 ;  /* 0x0000000000007b1d */ /* 0x000fec0000010000 */
[----:B------:R-:W1:Y:S04]  /*1c10*/  @!P0 LDS R29, [R21.X4] ;  /* 0x00000000151d8984 */ /* 0x000e680000004800 */
[----:B-1----:R-:W1:Y:S02]  /*1c20*/  SHFL.BFLY PT, R22, R29, 0x10, 0x1f ;  /* 0x0e001f001d167f89 */ /* 0x002e6400000e0000 */
[----:B-1----:R-:W-:-:S05]  /*1c30*/  FMNMX.FTZ R22, R22, R29, !PT ;  /* 0x0000001d16167209 */ /* 0x002fca0007810000 */
[----:B------:R-:W1:Y:S02]  /*1c40*/  SHFL.BFLY PT, R25, R22, 0x8, 0x1f ;  /* 0x0d001f0016197f89 */ /* 0x000e6400000e0000 */
[----:B-1----:R-:W-:-:S05]  /*1c50*/  FMNMX.FTZ R25, R22, R25, !PT ;  /* 0x0000001916197209 */ /* 0x002fca0007810000 */
[----:B------:R-:W1:Y:S02]  /*1c60*/  SHFL.BFLY PT, R24, R25, 0x4, 0x1f ;  /* 0x0c801f0019187f89 */ /* 0x000e6400000e0000 */
[----:B-1----:R-:W-:-:S05]  /*1c70*/  FMNMX.FTZ R24, R25, R24, !PT ;  /* 0x0000001819187209 */ /* 0x002fca0007810000 */
[----:B0-----:R-:W0:Y:S02]  /*1c80*/  SHFL.BFLY PT, R27, R24, 0x2, 0x1f ;  /* 0x0c401f00181b7f89 */ /* 0x001e2400000e0000 */
[----:B0-----:R-:W-:-:S05]  /*1c90*/  FMNMX.FTZ R27, R24, R27, !PT ;  /* 0x0000001b181b7209 */ /* 0x001fca0007810000 */
[----:B------:R-:W0:Y:S02]  /*1ca0*/  SHFL.BFLY PT, R18, R27, 0x1, 0x1f ;  /* 0x0c201f001b127f89 */ /* 0x000e2400000e0000 */
[----:B0-----:R-:W-:-:S04]  /*1cb0*/  FMNMX.FTZ R18, R27, R18, !PT ;  /* 0x000000121b127209 */ /* 0x001fc80007810000 */
[----:B------:R-:W-:-:S04]  /*1cc0*/  FSETP.NEU.FTZ.AND P0, PT, R18, -INF , PT ;  /* 0xff8000001200780b */ /* 0x000fc80003f1d000 */
[----:B------:R-:W-:-:S05]  /*1cd0*/  FSEL R18, R18, RZ, P0 ;  /* 0x000000ff12127208 */ /* 0x000fca0000000000 */
[----:B------:R-:W-:-:S04]  /*1ce0*/  FADD.FTZ R21, -R18, R29 ;  /* 0x0000001d12157221 */ /* 0x000fc80000010100 */
[----:B------:R-:W-:-:S06]  /*1cf0*/  FMUL.FTZ R21, R21, 1.4426950216293334961 ;  /* 0x3fb8aa3b15157820 */ /* 0x000fcc0000410000 */
[----:B------:R-:W0:Y:S02]  /*1d00*/  MUFU.EX2 R21, R21 ;  /* 0x0000001500157308 */ /* 0x000e240000000800 */
[----:B0-----:R-:W0:Y:S02]  /*1d10*/  SHFL.BFLY PT, R22, R21, 0x10, 0x1f ;  /* 0x0e001f0015167f89 */ /* 0x001e2400000e0000 */
[----:B0-----:R-:W-:-:S05]  /*1d20*/  FADD.FTZ R22, R21, R22 ;  /* 0x0000001615167221 */ /* 0x001fca0000010000 */
[----:B------:R-:W0:Y:S02]  /*1d30*/  SHFL.BFLY PT, R25, R22, 0x8, 0x1f ;  /* 0x0d001f0016197f89 */ /* 0x000e2400000e0000 */
[----:B0-----:R-:W-:Y:S01]  /*1d40*/  FADD.FTZ R25, R22, R25 ;  /* 0x0000001916197221 */ /* 0x001fe20000010000 */
[----:B------:R-:W-:-:S04]  /*1d50*/  SHF.R.S32.HI R22, RZ, 0x1f, R3 ;  /* 0x0000001fff167819 */ /* 0x000fc80000011403 */
[----:B------:R-:W0:Y:S02]  /*1d60*/  SHFL.BFLY PT, R24, R25, 0x4, 0x1f ;  /* 0x0c801f0019187f89 */ /* 0x000e2400000e0000 */
[----:B0-----:R-:W-:-:S05]  /*1d70*/  FADD.FTZ R24, R25, R24 ;  /* 0x0000001819187221 */ /* 0x001fca0000010000 */
[----:B------:R-:W0:Y:S02]  /*1d80*/  SHFL.BFLY PT, R23, R24, 0x2, 0x1f ;  /* 0x0c401f0018177f89 */ /* 0x000e2400000e0000 */
[----:B0-----:R-:W-:-:S05]  /*1d90*/  FADD.FTZ R23, R24, R23 ;  /* 0x0000001718177221 */ /* 0x001fca0000010000 */
[----:B------:R-:W0:Y:S02]  /*1da0*/  SHFL.BFLY PT, R20, R23, 0x1, 0x1f ;  /* 0x0c201f0017147f89 */ /* 0x000e2400000e0000 */
[----:B0-----:R-:W-:Y:S01]  /*1db0*/  FADD.FTZ R26, R23, R20 ;  /* 0x00000014171a7221 */ /* 0x001fe20000010000 */
[----:B------:R-:W-:Y:S01]  /*1dc0*/  LEA.HI.SX32 R20, R3, 0x1, 0x1 ;  /* 0x0000000103147811 */ /* 0x000fe200078f0aff */
[----:B------:R-:W-:-:S03]  /*1dd0*/  @!P3 IMAD.MOV R20, RZ, RZ, R22 ;  /* 0x000000ffff14b224 */ /* 0x000fc600078e0216 */
[----:B------:R-:W-:Y:S01]  /*1de0*/  FSETP.NE.FTZ.AND P0, PT, R26, RZ, PT ;  /* 0x000000ff1a00720b */ /* 0x000fe20003f15000 */
[----:B------:R-:W-:-:S12]  /*1df0*/  IMAD R6, R19, R20, RZ ;  /* 0x0000001413067224 */ /* 0x000fd800078e02ff */
[----:B------:R-:W0:Y:S02]  /*1e00*/  @P0 MUFU.LG2 R21, R26 ;  /* 0x0000001a00150308 */ /* 0x000e240000000c00 */
[----:B0-----:R-:W-:Y:S01]  /*1e10*/  @P0 FFMA.FTZ R28, R21, 0.69314718246459960938, R18 ;  /* 0x3f317218151c0823 */ /* 0x001fe20000010012 */
[----:B------:R-:W-:Y:S05]  /*1e20*/  @P2 BRA `(.L_x_109) ;  /* 0x00001c7000002947 */ /* 0x000fea0003800000 */
[----:B------:R-:W-:Y:S01]  /*1e30*/  ULDC.U8 UR4, c[0x0][0x328] ;  /* 0x0000ca0000047ab9 */ /* 0x000fe20000000000 */
[----:B------:R-:W-:Y:S02]  /*1e40*/  LEA.HI R4, R4, R17, RZ, 0x5 ;  /* 0x0000001104047211 */ /* 0x000fe400078f28ff */
[----:B------:R-:W-:Y:S02]  /*1e50*/  ISETP.NE.AND P2, PT, RZ, UR4, PT ;  /* 0x00000004ff007c0c */ /* 0x000fe4000bf45270 */
[----:B------:R-:W-:-:S04]  /*1e60*/  SHF.R.S32.HI R4, RZ, 0x5, R4 ;  /* 0x00000005ff047819 */ /* 0x000fc80000011404 */
[----:B------:R-:W-:-:S04]  /*1e70*/  IADD3 R36, P0, R4, UR8, RZ ;  /* 0x0000000804247c10 */ /* 0x000fc8000ff1e0ff */
[----:B------:R-:W-:-:S03]  /*1e80*/  LEA.HI.X.SX32 R37, R4, UR7, 0x1, P0 ;  /* 0x0000000704257c11 */ /* 0x000fc600080f0eff */
        /* <DEDUP_REMOVED lines=43> */
.L_x_112:
        /* <DEDUP_REMOVED lines=22> */
.L_x_113:
[----:B------:R-:W-:Y:S05]  /*22a0*/  BSYNC B0 ;  /* 0x0000000000007941 */ /* 0x000fea0003800000 */
.L_x_111:
[----:B------:R-:W-:Y:S01]  /*22b0*/  LOP3.LUT R19, R17, R0, RZ, 0xfc, !PT ;  /* 0x0000000011137212 */ /* 0x000fe200078efcff */
[----:B------:R-:W-:Y:S03]  /*22c0*/  BSSY B0, `(.L_x_114) ;  /* 0x0000028000007945 */ /* 0x000fe60003800000 */
[----:B------:R-:W-:-:S13]  /*22d0*/  ISETP.NE.U32.AND P0, PT, R19, RZ, PT ;  /* 0x000000ff1300720c */ /* 0x000fda0003f05070 */
[----:B------:R-:W-:Y:S05]  /*22e0*/  @!P0 BRA `(.L_x_115) ;  /* 0x000000f000008947 */ /* 0x000fea0003800000 */
[----:B------:R-:W-:Y:S01]  /*22f0*/  IMAD.MOV.U32 R24, RZ, RZ, R30 ;  /* 0x000000ffff187224 */ /* 0x000fe200078e001e */
[----:B------:R-:W-:Y:S02]  /*2300*/  MOV R23, R0 ;  /* 0x0000000000177202 */ /* 0x000fe40000000f00 */
[----:B------:R-:W-:Y:S02]  /*2310*/  MOV R22, 0x2330 ;  /* 0x0000233000167802 */ /* 0x000fe40000000f00 */
[----:B------:R-:W-:Y:S05]  /*2320*/  CALL.REL.NOINC `($__internal_2_$__cuda_sm20_div_s64) ;  /* 0x0000219000007944 */ /* 0x000fea0003c00000 */
        /* <DEDUP_REMOVED lines=11> */
.L_x_115:
        /* <DEDUP_REMOVED lines=22> */
.L_x_116:
[----:B------:R-:W-:Y:S05]  /*2540*/  BSYNC B0 ;  /* 0x0000000000007941 */ /* 0x000fea0003800000 */
.L_x_114:
        /* <DEDUP_REMOVED lines=11> */
[----:B------:R-:W-:Y:S05]  /*2600*/  CALL.REL.NOINC `($__internal_2_$__cuda_sm20_div_s64) ;  /* 0x00001eb000007944 */ /* 0x000fea0003c00000 */
[----:B------:R-:W-:-:S04]  /*2610*/  IADD3 R17, P0, RZ, -R20, RZ ;  /* 0x80000014ff117210 */ /* 0x000fc80007f1e0ff */
[----:B------:R-:W-:Y:S01]  /*2620*/  IADD3.X R18, RZ, ~R21, RZ, P0, !PT ;  /* 0x80000015ff127210 */ /* 0x000fe200007fe4ff */
[----:B------:R-:W-:-:S04]  /*2630*/  IMAD.WIDE.U32 R36, R5, R17, R36 ;  /* 0x0000001105247225 */ /* 0x000fc800078e0024 */
[----:B------:R-:W-:-:S04]  /*2640*/  IMAD R18, R18, R5, RZ ;  /* 0x0000000512127224 */ /* 0x000fc800078e02ff */
[----:B------:R-:W-:-:S05]  /*2650*/  IMAD R4, R4, R17, R18 ;  /* 0x0000001104047224 */ /* 0x000fca00078e0212 */
[----:B------:R-:W-:Y:S01]  /*2660*/  IADD3 R4, R37, R4, RZ ;  /* 0x0000000425047210 */ /* 0x000fe20007ffe0ff */
[----:B------:R-:W-:Y:S05]  /*2670*/  BRA `(.L_x_119) ;  /* 0x0000016000007947 */ /* 0x000fea0003800000 */
.L_x_118:
        /* <DEDUP_REMOVED lines=22> */
.L_x_119:
[----:B------:R-:W-:Y:S05]  /*27e0*/  BSYNC B0 ;  /* 0x0000000000007941 */ /* 0x000fea0003800000 */
.L_x_117:
        /* <DEDUP_REMOVED lines=38> */
[----:B------:R-:W-:Y:S05]  /*2a50*/  CALL.REL.NOINC `($__internal_2_$__cuda_sm20_div_s64) ;  /* 0x00001a6000007944 */ /* 0x000fea0003c00000 */
        /* <DEDUP_REMOVED lines=12> */
.L_x_121:
        /* <DEDUP_REMOVED lines=23> */
.L_x_122:
[----:B------:R-:W-:Y:S05]  /*2c90*/  BSYNC B0 ;  /* 0x0000000000007941 */ /* 0x000fea0003800000 */
.L_x_120:
        /* <DEDUP_REMOVED lines=19> */
.L_x_124:
        /* <DEDUP_REMOVED lines=22> */
.L_x_125:
[----:B------:R-:W-:Y:S05]  /*2f30*/  BSYNC B0 ;  /* 0x0000000000007941 */ /* 0x000fea0003800000 */
.L_x_123:
        /* <DEDUP_REMOVED lines=10> */
[----:B------:R-:W-:Y:S02]  /*2fe0*/  IADD3 R18, P0, RZ, -R20, RZ ;  /* 0x80000014ff127210 */ /* 0x000fe40007f1e0ff */
[----:B------:R-:W-:Y:S02]  /*2ff0*/  MOV R22, R42 ;  /* 0x0000002a00167202 */ /* 0x000fe40000000f00 */
[----:B------:R-:W-:Y:S02]  /*3000*/  IADD3.X R17, RZ, ~R21, RZ, P0, !PT ;  /* 0x80000015ff117210 */ /* 0x000fe400007fe4ff */
[----:B------:R-:W-:-:S03]  /*3010*/  MOV R23, R43 ;  /* 0x0000002b00177202 */ /* 0x000fc60000000f00 */
[----:B------:R-:W-:Y:S02]  /*3020*/  IMAD R17, R17, R14, RZ ;  /* 0x0000000e11117224 */ /* 0x000fe400078e02ff */
[----:B------:R-:W-:-:S04]  /*3030*/  IMAD.WIDE.U32 R22, R14, R18, R22 ;  /* 0x000000120e167225 */ /* 0x000fc800078e0016 */
[----:B------:R-:W-:Y:S01]  /*3040*/  IMAD R13, R13, R18, R17 ;  /* 0x000000120d0d7224 */ /* 0x000fe200078e0211 */
[----:B------:R-:W-:-:S04]  /*3050*/  MOV R14, R22 ;  /* 0x00000016000e7202 */ /* 0x000fc80000000f00 */
[----:B------:R-:W-:Y:S01]  /*3060*/  IADD3 R13, R23, R13, RZ ;  /* 0x0000000d170d7210 */ /* 0x000fe20007ffe0ff */
[----:B------:R-:W-:Y:S05]  /*3070*/  BRA `(.L_x_128) ;  /* 0x0000017000007947 */ /* 0x000fea0003800000 */
.L_x_127:
        /* <DEDUP_REMOVED lines=20> */
[----:B------:R-:W-:Y:S02]  /*31c0*/  IADD3 R17, -R18, RZ, RZ ;  /* 0x000000ff12117210 */ /* 0x000fe40007ffe1ff */
[----:B------:R-:W-:-:S03]  /*31d0*/  MOV R20, R18 ;  /* 0x0000001200147202 */ /* 0x000fc60000000f00 */
[----:B------:R-:W-:Y:S02]  /*31e0*/  IMAD R14, R14, R17, R42 ;  /* 0x000000110e0e7224 */ /* 0x000fe400078e022a */
.L_x_128:
[----:B------:R-:W-:Y:S05]  /*31f0*/  BSYNC B0 ;  /* 0x0000000000007941 */ /* 0x000fea0003800000 */
.L_x_126:
[----:B------:R-:W-:Y:S01]  /*3200*/  LOP3.LUT R19, R41, R10, RZ, 0xfc, !PT ;  /* 0x0000000a29137212 */ /* 0x000fe200078efcff */
[-C--:B------:R-:W-:Y:S01]  /*3210*/  IMAD R17, R21, R7.reuse, RZ ;  /* 0x0000000715117224 */ /* 0x080fe200078e02ff */
[----:B------:R-:W-:Y:S01]  /*3220*/  SHF.R.S32.HI R18, RZ, 0x1f, R7 ;  /* 0x0000001fff127819 */ /* 0x000fe20000011407 */
[----:B------:R-:W-:Y:S01]  /*3230*/  IMAD R44, R25, c[0x0][0x214], RZ ;  /* 0x00008500192c7a24 */ /* 0x000fe200078e02ff */
[----:B------:R-:W-:Y:S01]  /*3240*/  ISETP.NE.U32.AND P0, PT, R19, RZ, PT ;  /* 0x000000ff1300720c */ /* 0x000fe20003f05070 */
[----:B------:R-:W-:Y:S01]  /*3250*/  IMAD.WIDE.U32 R42, R20, R7, RZ ;  /* 0x00000007142a7225 */ /* 0x000fe200078e00ff */
[----:B------:R-:W-:Y:S01]  /*3260*/  SHF.R.S32.HI R21, RZ, 0x1f, R2 ;  /* 0x0000001fff157819 */ /* 0x000fe20000011402 */
[----:B------:R-:W-:Y:S02]  /*3270*/  BSSY B0, `(.L_x_129) ;  /* 0x0000036000007945 */ /* 0x000fe40003800000 */
[----:B------:R-:W-:Y:S01]  /*3280*/  IMAD R7, R18, R20, R17 ;  /* 0x0000001412077224 */ /* 0x000fe200078e0211 */
[----:B------:R-:W-:Y:S01]  /*3290*/  SHF.R.S32.HI R17, RZ, 0x1f, R44 ;  /* 0x0000001fff117819 */ /* 0x000fe2000001142c */
[----:B------:R-:W-:-:S02]  /*32a0*/  IMAD R13, R13, R2, RZ ;  /* 0x000000020d0d7224 */ /* 0x000fc400078e02ff */
[----:B------:R-:W-:Y:S01]  /*32b0*/  IMAD R18, R15, R44, RZ ;  /* 0x0000002c0f127224 */ /* 0x000fe200078e02ff */
[----:B------:R-:W-:Y:S01]  /*32c0*/  IADD3 R7, R43, R7, RZ ;  /* 0x000000072b077210 */ /* 0x000fe20007ffe0ff */
[----:B------:R-:W-:Y:S02]  /*32d0*/  IMAD R13, R21, R14, R13 ;  /* 0x0000000e150d7224 */ /* 0x000fe400078e020d */
[----:B------:R-:W-:-:S04]  /*32e0*/  IMAD.WIDE.U32 R14, R14, R2, RZ ;  /* 0x000000020e0e7225 */ /* 0x000fc800078e00ff */
[----:B------:R-:W-:Y:S01]  /*32f0*/  IMAD R17, R17, R16, R18 ;  /* 0x0000001011117224 */ /* 0x000fe200078e0212 */
[----:B------:R-:W-:Y:S01]  /*3300*/  IADD3 R13, R15, R13, RZ ;  /* 0x0000000d0f0d7210 */ /* 0x000fe20007ffe0ff */
[----:B------:R-:W-:-:S05]  /*3310*/  IMAD.WIDE.U32 R44, R16, R44, RZ ;  /* 0x0000002c102c7225 */ /* 0x000fca00078e00ff */
[----:B------:R-:W-:Y:S01]  /*3320*/  IADD3 R2, R45, R17, RZ ;  /* 0x000000112d027210 */ /* 0x000fe20007ffe0ff */
[----:B------:R-:W-:Y:S05]  /*3330*/  @!P0 BRA `(.L_x_130) ;  /* 0x0000012000008947 */ /* 0x000fea0003800000 */
[----:B------:R-:W-:Y:S01]  /*3340*/  IMAD.MOV.U32 R18, RZ, RZ, R40 ;  /* 0x000000ffff127224 */ /* 0x000fe200078e0028 */
[----:B------:R-:W-:Y:S01]  /*3350*/  MOV R24, R12 ;  /* 0x0000000c00187202 */ /* 0x000fe20000000f00 */
[----:B------:R-:W-:Y:S01]  /*3360*/  IMAD.MOV.U32 R17, RZ, RZ, R41 ;  /* 0x000000ffff117224 */ /* 0x000fe200078e0029 */
[----:B------:R-:W-:Y:S02]  /*3370*/  MOV R23, R10 ;  /* 0x0000000a00177202 */ /* 0x000fe40000000f00 */
[----:B------:R-:W-:Y:S02]  /*3380*/  MOV R22, 0x33a0 ;  /* 0x000033a000167802 */ /* 0x000fe40000000f00 */
[----:B------:R-:W-:Y:S05]  /*3390*/  CALL.REL.NOINC `($__internal_2_$__cuda_sm20_div_s64) ;  /* 0x0000112000007944 */ /* 0x000fea0003c00000 */
        /* <DEDUP_REMOVED lines=12> */
.L_x_130:
        /* <DEDUP_REMOVED lines=23> */
.L_x_131:
[----:B------:R-:W-:Y:S05]  /*35d0*/  BSYNC B0 ;  /* 0x0000000000007941 */ /* 0x000fea0003800000 */
.L_x_129:
        /* <DEDUP_REMOVED lines=29> */
.L_x_133:
        /* <DEDUP_REMOVED lines=23> */
.L_x_134:
[----:B------:R-:W-:Y:S05]  /*3920*/  BSYNC B0 ;  /* 0x0000000000007941 */ /* 0x000fea0003800000 */
.L_x_132:
[----:B------:R-:W-:-:S04]  /*3930*/  IADD3 R31, P1, P0, R36, R32, R30 ;  /* 0x00000020241f7210 */ /* 0x000fc8000783e01e */
[----:B------:R-:W-:Y:S02]  /*3940*/  IADD3 R31, P3, P2, R42, R31, R44 ;  /* 0x0000001f2a1f7210 */ /* 0x000fe40007a7e02c */
[----:B------:R-:W-:Y:S01]  /*3950*/  IADD3.X R0, R4, R5, R0, P1, P0 ;  /* 0x0000000504007210 */ /* 0x000fe20000fe0400 */
[----:B------:R-:W-:Y:S01]  /*3960*/  IMAD R5, R21, R6, RZ ;  /* 0x0000000615057224 */ /* 0x000fe200078e02ff */
[----:B------:R-:W-:Y:S02]  /*3970*/  IADD3 R14, P1, P0, R46, R31, R14 ;  /* 0x0000001f2e0e7210 */ /* 0x000fe4000783e00e */
[----:B------:R-:W-:Y:S02]  /*3980*/  IADD3.X R0, R7, R0, R2, P3, P2 ;  /* 0x0000000007007210 */ /* 0x000fe40001fe4402 */
[----:B------:R-:W-:Y:S02]  /*3990*/  SHF.R.S32.HI R2, RZ, 0x1f, R6 ;  /* 0x0000001fff027819 */ /* 0x000fe40000011406 */
[----:B------:R-:W-:-:S02]  /*39a0*/  IADD3.X R15, R10, R0, R13, P1, P0 ;  /* 0x000000000a0f7210 */ /* 0x000fc40000fe040d */
[----:B------:R-:W-:Y:S01]  /*39b0*/  SHF.R.S32.HI R0, RZ, 0x1f, R3 ;  /* 0x0000001fff007819 */ /* 0x000fe20000011403 */
[-C--:B------:R-:W-:Y:S02]  /*39c0*/  IMAD R2, R2, R20.reuse, R5 ;  /* 0x0000001402027224 */ /* 0x080fe400078e0205 */
[----:B------:R-:W-:-:S04]  /*39d0*/  IMAD.WIDE.U32 R14, R6, R20, R14 ;  /* 0x00000014060e7225 */ /* 0x000fc800078e000e */
[----:B------:R-:W-:Y:S02]  /*39e0*/  IMAD R5, R8, R3, RZ ;  /* 0x0000000308057224 */ /* 0x000fe400078e02ff */
        /* <DEDUP_REMOVED lines=8> */
.L_x_110:
[----:B------:R-:W-:-:S04]  /*3a70*/  LEA R2, P0, R36, c[0x0][0x200], 0x2 ;  /* 0x0000800024027a11 */ /* 0x000fc800078010ff */
[----:B------:R-:W-:-:S05]  /*3a80*/  LEA.HI.X R3, R36, c[0x0][0x204], R37, 0x2, P0 ;  /* 0x0000810024037a11 */ /* 0x000fca00000f1425 */
[----:B------:R0:W-:Y:S04]  /*3a90*/  STG.E [R2.64], R28 ;  /* 0x0000001c02007986 */ /* 0x0001e8000c10190a */
.L_x_109:
[----:B------:R-:W-:Y:S05]  /*3aa0*/  BSYNC B1 ;  /* 0x0000000000017941 */ /* 0x000fea0003800000 */
.L_x_108:
[----:B------:R-:W1:Y:S01]  /*3ab0*/  S2R R0, SR_TID.X ;  /* 0x0000000000007919 */ /* 0x000e620000002100 */
[----:B0-----:R-:W-:Y:S01]  /*3ac0*/  IMAD.MOV.U32 R2, RZ, RZ, c[0x0][0x314] ;  /* 0x0000c500ff027624 */ /* 0x001fe200078e00ff */
[----:B------:R-:W-:Y:S01]  /*3ad0*/  CS2R R6, SRZ ;  /* 0x0000000000067805 */ /* 0x000fe2000001ff00 */
[----:B------:R-:W-:Y:S01]  /*3ae0*/  IMAD.MOV.U32 R9, RZ, RZ, RZ ;  /* 0x000000ffff097224 */ /* 0x000fe200078e00ff */
[----:B------:R-:W-:Y:S01]  /*3af0*/  CS2R R4, SRZ ;  /* 0x0000000000047805 */ /* 0x000fe2000001ff00 */
[----:B-1----:R-:W-:-:S04]  /*3b00*/  SHF.R.S32.HI R3, RZ, 0x1f, R0 ;  /* 0x0000001fff037819 */ /* 0x002fc80000011400 */
[----:B------:R-:W-:-:S04]  /*3b10*/  LEA.HI R20, R3, R0, RZ, 0x5 ;  /* 0x0000000003147211 */ /* 0x000fc800078f28ff */
[----:B------:R-:W-:Y:S02]  /*3b20*/  LOP3.LUT R27, R20, 0xffffffe0, RZ, 0xc0, !PT ;  /* 0xffffffe0141b7812 */ /* 0x000fe400078ec0ff */
[----:B------:R-:W-:-:S03]  /*3b30*/  SHF.R.S32.HI R20, RZ, 0x5, R20 ;  /* 0x00000005ff147819 */ /* 0x000fc60000011414 */
[----:B------:R-:W-:-:S05]  /*3b40*/  IMAD.IADD R27, R0, 0x1, -R27 ;  /* 0x00000001001b7824 */ /* 0x000fca00078e0a1b */
[----:B------:R-:W-:-:S04]  /*3b50*/  ISETP.GE.AND P0, PT, R27, c[0x0][0x314], PT ;  /* 0x0000c5001b007a0c */ /* 0x000fc80003f06270 */
[----:B------:R-:W-:-:S13]  /*3b60*/  ISETP.LT.AND P0, PT, R0, 0x80, !P0 ;  /* 0x000000800000780c */ /* 0x000fda0004701270 */
[----:B------:R-:W-:Y:S02]  /*3b70*/  @P0 FADD.FTZ R0, -R28, R29 ;  /* 0x0000001d1c000221 */ /* 0x000fe40000010100 */
[C---:B------:R-:W-:Y:S02]  /*3b80*/  @P0 IMAD R3, R27.reuse, 0x5, R20 ;  /* 0x000000051b030824 */ /* 0x040fe400078e0214 */
[----:B------:R-:W-:Y:S02]  /*3b90*/  @P0 FMUL.FTZ R0, R0, 1.4426950216293334961 ;  /* 0x3fb8aa3b00000820 */ /* 0x000fe40000410000 */
[----:B------:R-:W-:-:S04]  /*3ba0*/  IMAD.SHL.U32 R27, R27, 0x4, RZ ;  /* 0x000000041b1b7824 */ /* 0x000fc800078e00ff */
[----:B------:R-:W0:Y:S01]  /*3bb0*/  @P0 MUFU.EX2 R0, R0 ;  /* 0x0000000000000308 */ /* 0x000e220000000800 */
[----:B------:R-:W-:Y:S01]  /*3bc0*/  IADD3 R25, R27, 0x80, RZ ;  /* 0x000000801b197810 */ /* 0x000fe20007ffe0ff */
[----:B0-----:R0:W-:Y:S04]  /*3bd0*/  @P0 STS [R3.X4], R0 ;  /* 0x0000000003000388 */ /* 0x0011e80000004800 */
[----:B------:R-:W-:Y:S01]  /*3be0*/  BAR.SYNC.DEFER_BLOCKING 0x0 ;  /* 0x0000000000007b1d */ /* 0x000fe20000010000 */
[----:B------:R-:W-:Y:S02]  /*3bf0*/  ISETP.GE.AND P0, PT, R2, 0x1, PT ;  /* 0x000000010200780c */ /* 0x000fe40003f06270 */
[----:B0-----:R-:W-:Y:S01]  /*3c00*/  CS2R R2, SRZ ;  /* 0x0000000000027805 */ /* 0x001fe2000001ff00 */
[----:B------:R-:W-:-:S10]  /*3c10*/  IMAD.MOV.U32 R0, RZ, RZ, RZ ;  /* 0x000000ffff007224 */ /* 0x000fd400078e00ff */
        /* <DEDUP_REMOVED lines=10> */
[C---:B------:R-:W-:Y:S01]  /*3cc0*/  IADD3 R8, P0, R21.reuse, UR5, RZ ;  /* 0x0000000515087c10 */ /* 0x040fe2000ff1e0ff */
        /* <DEDUP_REMOVED lines=11> */
.L_x_138:
        /* <DEDUP_REMOVED lines=11> */
.L_x_137:
[----:B------:R-:W-:Y:S05]  /*3e30*/  BSYNC B0 ;  /* 0x0000000000007941 */ /* 0x000fea0003800000 */
.L_x_136:
        /* <DEDUP_REMOVED lines=15> */
.L_x_135:
        /* <DEDUP_REMOVED lines=11> */
[-C--:B------:R-:W-:Y:S02]  /*3fe0*/  IABS R2, R7.reuse ;  /* 0x0000000700027213 */ /* 0x080fe40000000000 */
[----:B------:R-:W-:Y:S02]  /*3ff0*/  IABS R9, R7 ;  /* 0x0000000700097213 */ /* 0x000fe40000000000 */
[----:B------:R-:W0:Y:S03]  /*4000*/  I2F.RP R6, R2 ;  /* 0x0000000200067306 */ /* 0x000e260000209400 */
[----:B------:R-:W-:-:S05]  /*4010*/  IMAD.MOV R9, RZ, RZ, -R9 ;  /* 0x000000ffff097224 */ /* 0x000fca00078e0a09 */
[----:B0-----:R-:W0:Y:S02]  /*4020*/  MUFU.RCP R14, R6 ;  /* 0x00000006000e7308 */ /* 0x001e240000001000 */
[----:B0-----:R-:W-:-:S06]  /*4030*/  IADD3 R14, R14, 0xffffffe, RZ ;  /* 0x0ffffffe0e0e7810 */ /* 0x001fcc0007ffe0ff */
[----:B------:R-:W0:Y:S02]  /*4040*/  F2I.FTZ.U32.TRUNC.NTZ R15, R14 ;  /* 0x0000000e000f7305 */ /* 0x000e24000021f000 */
[--C-:B0-----:R-:W-:Y:S02]  /*4050*/  IMAD.MOV R0, RZ, RZ, -R15.reuse ;  /* 0x000000ffff007224 */ /* 0x101fe400078e0a0f */
[----:B------:R-:W-:Y:S02]  /*4060*/  IMAD.MOV.U32 R14, RZ, RZ, RZ ;  /* 0x000000ffff0e7224 */ /* 0x000fe400078e00ff */
[----:B------:R-:W-:Y:S02]  /*4070*/  IMAD R11, R0, R2, RZ ;  /* 0x00000002000b7224 */ /* 0x000fe400078e02ff */
[----:B------:R-:W0:Y:S02]  /*4080*/  I2F.RP R0, R3 ;  /* 0x0000000300007306 */ /* 0x000e240000209400 */
[----:B------:R-:W-:-:S06]  /*4090*/  IMAD.HI.U32 R11, R15, R11, R14 ;  /* 0x0000000b0f0b7227 */ /* 0x000fcc00078e000e */
[----:B------:R-:W-:-:S04]  /*40a0*/  IMAD.HI.U32 R6, R11, R8, RZ ;  /* 0x000000080b067227 */ /* 0x000fc800078e00ff */
[----:B------:R-:W-:Y:S01]  /*40b0*/  IMAD R9, R6, R9, R8 ;  /* 0x0000000906097224 */ /* 0x000fe200078e0208 */
[----:B0-----:R-:W0:Y:S04]  /*40c0*/  MUFU.RCP R0, R0 ;  /* 0x0000000000007308 */ /* 0x001e280000001000 */
[----:B------:R-:W-:-:S13]  /*40d0*/  ISETP.GT.U32.AND P1, PT, R2, R9, PT ;  /* 0x000000090200720c */ /* 0x000fda0003f24070 */
[----:B------:R-:W-:Y:S01]  /*40e0*/  @!P1 IMAD.IADD R9, R9, 0x1, -R2 ;  /* 0x0000000109099824 */ /* 0x000fe200078e0a02 */
[----:B------:R-:W-:Y:S02]  /*40f0*/  @!P1 IADD3 R6, R6, 0x1, RZ ;  /* 0x0000000106069810 */ /* 0x000fe40007ffe0ff */
[----:B0-----:R-:W-:Y:S02]  /*4100*/  IADD3 R10, R0, 0xffffffe, RZ ;  /* 0x0ffffffe000a7810 */ /* 0x001fe40007ffe0ff */
[----:B------:R-:W-:Y:S02]  /*4110*/  ISETP.GE.U32.AND P2, PT, R9, R2, PT ;  /* 0x000000020900720c */ /* 0x000fe40003f46070 */
[----:B------:R-:W-:Y:S01]  /*4120*/  LOP3.LUT R2, R20, R7, RZ, 0x3c, !PT ;  /* 0x0000000714027212 */ /* 0x000fe200078e3cff */
[----:B------:R-:W0:Y:S01]  /*4130*/  F2I.FTZ.U32.TRUNC.NTZ R11, R10 ;  /* 0x0000000a000b7305 */ /* 0x000e22000021f000 */
[----:B------:R-:W-:Y:S02]  /*4140*/  ISETP.NE.AND P1, PT, R7, RZ, PT ;  /* 0x000000ff0700720c */ /* 0x000fe40003f25270 */
[----:B------:R-:W-:-:S07]  /*4150*/  ISETP.GE.AND P0, PT, R2, RZ, PT ;  /* 0x000000ff0200720c */ /* 0x000fce0003f06270 */
[----:B------:R-:W-:-:S06]  /*4160*/  @P2 IADD3 R6, R6, 0x1, RZ ;  /* 0x0000000106062810 */ /* 0x000fcc0007ffe0ff */
[----:B------:R-:W-:Y:S01]  /*4170*/  @!P0 IADD3 R6, -R6, RZ, RZ ;  /* 0x000000ff06068210 */ /* 0x000fe20007ffe1ff */
[--C-:B0-----:R-:W-:Y:S01]  /*4180*/  IMAD.MOV R2, RZ, RZ, -R11.reuse ;  /* 0x000000ffff027224 */ /* 0x101fe200078e0a0b */
[----:B------:R-:W-:Y:S01]  /*4190*/  @!P1 LOP3.LUT R6, RZ, R7, RZ, 0x33, !PT ;  /* 0x00000007ff069212 */ /* 0x000fe200078e33ff */
[----:B------:R-:W-:Y:S02]  /*41a0*/  IMAD.MOV.U32 R10, RZ, RZ, RZ ;  /* 0x000000ffff0a7224 */ /* 0x000fe400078e00ff */
[----:B------:R-:W-:Y:S02]  /*41b0*/  IMAD R2, R2, R3, RZ ;  /* 0x0000000302027224 */ /* 0x000fe400078e02ff */
[----:B------:R-:W-:Y:S02]  /*41c0*/  IMAD R7, R6, R7, RZ ;  /* 0x0000000706077224 */ /* 0x000fe400078e02ff */
[----:B------:R-:W-:-:S04]  /*41d0*/  IMAD.HI.U32 R2, R11, R2, R10 ;  /* 0x000000020b027227 */ /* 0x000fc800078e000a */
[----:B------:R-:W-:Y:S02]  /*41e0*/  IMAD.IADD R8, R20, 0x1, -R7 ;  /* 0x0000000114087824 */ /* 0x000fe400078e0a07 */
[----:B------:R-:W-:-:S03]  /*41f0*/  IMAD.WIDE.U32 R10, R6, c[0x0][0x1e0], RZ ;  /* 0x00007800060a7a25 */ /* 0x000fc600078e00ff */
[----:B------:R-:W-:Y:S02]  /*4200*/  IABS R0, R8 ;  /* 0x0000000800007213 */ /* 0x000fe40000000000 */
[----:B------:R-:W-:-:S03]  /*4210*/  LOP3.LUT R8, R8, c[0x0][0x214], RZ, 0x3c, !PT ;  /* 0x0000850008087a12 */ /* 0x000fc600078e3cff */
[----:B------:R-:W-:Y:S01]  /*4220*/  IMAD.HI.U32 R9, R2, R0, RZ ;  /* 0x0000000002097227 */ /* 0x000fe200078e00ff */
[----:B------:R-:W-:-:S04]  /*4230*/  ISETP.GE.AND P1, PT, R8, RZ, PT ;  /* 0x000000ff0800720c */ /* 0x000fc80003f26270 */
        /* <DEDUP_REMOVED lines=22> */
[----:B------:R-:W-:Y:S02]  /*43a0*/  IMAD.IADD R11, R11, 0x1, R2 ;  /* 0x000000010b0b7824 */ /* 0x000fe400078e0202 */
[----:B------:R-:W-:Y:S02]  /*43b0*/  IMAD R0, R0, c[0x0][0x1e8], RZ ;  /* 0x00007a0000007a24 */ /* 0x000fe400078e02ff */
[----:B------:R-:W-:-:S04]  /*43c0*/  IMAD.WIDE.U32 R10, R7, c[0x0][0x1e8], R10 ;  /* 0x00007a00070a7a25 */ /* 0x000fc800078e000a */
[----:B------:R-:W-:Y:S01]  /*43d0*/  IMAD R0, R7, c[0x0][0x1ec], R0 ;  /* 0x00007b0007007a24 */ /* 0x000fe200078e0200 */
[----:B------:R-:W-:-:S03]  /*43e0*/  @!P0 IADD3 R2, P1, R27, R10, RZ ;  /* 0x0000000a1b028210 */ /* 0x000fc60007f3e0ff */
[----:B------:R-:W-:-:S05]  /*43f0*/  IMAD.IADD R0, R11, 0x1, R0 ;  /* 0x000000010b007824 */ /* 0x000fca00078e0200 */
        /* <DEDUP_REMOVED lines=12> */
        .weak           $__internal_2_$__cuda_sm20_div_s64
        .type           $__internal_2_$__cuda_sm20_div_s64,@function
        .size           $__internal_2_$__cuda_sm20_div_s64,(.L_x_4785 - $__internal_2_$__cuda_sm20_div_s64)
$__internal_2_$__cuda_sm20_div_s64:
        /* <DEDUP_REMOVED lines=29> */
[----:B------:R-:W-:-:S04]  /*4690*/  IMAD.X R26, RZ, RZ, ~R26, P0 ;  /* 0x000000ffff1a7224 */ /* 0x000fc800000e0e1a */
[----:B------:R-:W-:-:S04]  /*46a0*/  IMAD.WIDE.U32 R34, P5, R35, R26, R34 ;  /* 0x0000001a23227225 */ /* 0x000fc800078a0022 */
[C---:B------:R-:W-:Y:S02]  /*46b0*/  IMAD R21, R27.reuse, R26, RZ ;  /* 0x0000001a1b157224 */ /* 0x040fe400078e02ff */
[----:B------:R-:W-:-:S04]  /*46c0*/  IMAD.HI.U32 R20, P4, R27, R20, R34 ;  /* 0x000000141b147227 */ /* 0x000fc80007880022 */
[----:B------:R-:W-:Y:S01]  /*46d0*/  IMAD.HI.U32 R19, R27, R26, RZ ;  /* 0x0000001a1b137227 */ /* 0x000fe200078e00ff */
[----:B------:R-:W-:Y:S02]  /*46e0*/  IADD3 R21, P3, R21, R20, RZ ;  /* 0x0000001415157210 */ /* 0x000fe40007f7e0ff */
[-C--:B------:R-:W-:Y:S01]  /*46f0*/  IADD3 R20, P0, RZ, -R18.reuse, RZ ;  /* 0x80000012ff147210 */ /* 0x080fe20007f1e0ff */
[----:B------:R-:W-:Y:S02]  /*4700*/  IMAD.X R27, R19, 0x1, R27, P5 ;  /* 0x00000001131b7824 */ /* 0x000fe400028e061b */
[----:B------:R-:W-:Y:S01]  /*4710*/  IMAD.MOV.U32 R35, RZ, RZ, RZ ;  /* 0x000000ffff237224 */ /* 0x000fe200078e00ff */
[----:B------:R-:W-:Y:S01]  /*4720*/  SEL R20, R20, R18, !P2 ;  /* 0x0000001214147207 */ /* 0x000fe20005000000 */
[----:B------:R-:W-:-:S04]  /*4730*/  IMAD.X R26, RZ, RZ, ~R17, P0 ;  /* 0x000000ffff1a7224 */ /* 0x000fc800000e0e11 */
[----:B------:R-:W-:Y:S01]  /*4740*/  IMAD.HI.U32 R34, R21, R20, RZ ;  /* 0x0000001415227227 */ /* 0x000fe200078e00ff */
[----:B------:R-:W-:Y:S02]  /*4750*/  SEL R19, R26, R17, !P2 ;  /* 0x000000111a137207 */ /* 0x000fe40005000000 */
        /* <DEDUP_REMOVED lines=8> */
[----:B------:R-:W-:Y:S01]  /*47e0*/  IMAD R21, R27, R39, R35 ;  /* 0x000000271b157224 */ /* 0x000fe200078e0223 */
[----:B------:R-:W-:Y:S01]  /*47f0*/  IADD3 R20, P0, -R34, R20, RZ ;  /* 0x0000001422147210 */ /* 0x000fe20007f1e1ff */
[----:B------:R-:W-:-:S03]  /*4800*/  IMAD.X R26, RZ, RZ, R26, P2 ;  /* 0x000000ffff1a7224 */ /* 0x000fc600010e061a */
[-C--:B------:R-:W-:Y:S01]  /*4810*/  ISETP.GE.U32.AND P4, PT, R20, R38.reuse, PT ;  /* 0x000000261400720c */ /* 0x080fe20003f86070 */
[-C--:B------:R-:W-:Y:S01]  /*4820*/  IMAD R34, R26, R38.reuse, R21 ;  /* 0x000000261a227224 */ /* 0x080fe200078e0215 */
[----:B------:R-:W-:-:S03]  /*4830*/  IADD3 R21, P3, R20, -R38, RZ ;  /* 0x8000002614157210 */ /* 0x000fc60007f7e0ff */
[----:B------:R-:W-:Y:S01]  /*4840*/  IMAD.X R19, R19, 0x1, ~R34, P0 ;  /* 0x0000000113137824 */ /* 0x000fe200000e0e22 */
[----:B------:R-:W-:-:S04]  /*4850*/  IADD3 R34, P2, R27, 0x1, RZ ;  /* 0x000000011b227810 */ /* 0x000fc80007f5e0ff */
[----:B------:R-:W-:-:S04]  /*4860*/  ISETP.GE.U32.AND.EX P4, PT, R19, R39, PT, P4 ;  /* 0x000000271300720c */ /* 0x000fc80003f86140 */
[----:B------:R-:W-:Y:S01]  /*4870*/  SEL R21, R21, R20, P4 ;  /* 0x0000001415157207 */ /* 0x000fe20002000000 */
[----:B------:R-:W-:Y:S01]  /*4880*/  IMAD.X R20, R19, 0x1, ~R39, P3 ;  /* 0x0000000113147824 */ /* 0x000fe200018e0e27 */
[----:B------:R-:W-:Y:S02]  /*4890*/  SEL R34, R34, R27, P4 ;  /* 0x0000001b22227207 */ /* 0x000fe40002000000 */
[----:B------:R-:W-:Y:S01]  /*48a0*/  ISETP.GE.U32.AND P0, PT, R21, R38, PT ;  /* 0x000000261500720c */ /* 0x000fe20003f06070 */
[----:B------:R-:W-:Y:S01]  /*48b0*/  IMAD.X R21, RZ, RZ, R26, P2 ;  /* 0x000000ffff157224 */ /* 0x000fe200010e061a */
[----:B------:R-:W-:Y:S02]  /*48c0*/  SEL R19, R20, R19, P4 ;  /* 0x0000001314137207 */ /* 0x000fe40002000000 */
[----:B------:R-:W-:Y:S02]  /*48d0*/  IADD3 R27, P2, R34, 0x1, RZ ;  /* 0x00000001221b7810 */ /* 0x000fe40007f5e0ff */
[----:B------:R-:W-:Y:S01]  /*48e0*/  SEL R21, R21, R26, P4 ;  /* 0x0000001a15157207 */ /* 0x000fe20002000000 */
[----:B------:R-:W-:Y:S01]  /*48f0*/  IMAD.MOV.U32 R26, RZ, RZ, R22 ;  /* 0x000000ffff1a7224 */ /* 0x000fe200078e0016 */
[----:B------:R-:W-:-:S02]  /*4900*/  ISETP.GE.U32.AND.EX P0, PT, R19, R39, PT, P0 ;  /* 0x000000271300720c */ /* 0x000fc40003f06100 */
[----:B------:R-:W-:Y:S02]  /*4910*/  IADD3.X R20, RZ, R21, RZ, P2, !PT ;  /* 0x00000015ff147210 */ /* 0x000fe400017fe4ff */
[----:B------:R-:W-:Y:S02]  /*4920*/  SEL R27, R27, R34, P0 ;  /* 0x000000221b1b7207 */ /* 0x000fe40000000000 */
[----:B------:R-:W-:Y:S02]  /*4930*/  LOP3.LUT R19, R23, R17, RZ, 0x3c, !PT ;  /* 0x0000001117137212 */ /* 0x000fe400078e3cff */
[----:B------:R-:W-:Y:S02]  /*4940*/  SEL R21, R20, R21, P0 ;  /* 0x0000001514157207 */ /* 0x000fe40000000000 */
[----:B------:R-:W-:Y:S02]  /*4950*/  IADD3 R20, P2, RZ, -R27, RZ ;  /* 0x8000001bff147210 */ /* 0x000fe40007f5e0ff */
[----:B------:R-:W-:-:S02]  /*4960*/  ISETP.GE.AND P3, PT, R19, RZ, PT ;  /* 0x000000ff1300720c */ /* 0x000fc40003f66270 */
[----:B------:R-:W-:Y:S01]  /*4970*/  ISETP.NE.U32.AND P0, PT, R24, RZ, PT ;  /* 0x000000ff1800720c */ /* 0x000fe20003f05070 */
[----:B------:R-:W-:Y:S01]  /*4980*/  IMAD.X R24, RZ, RZ, ~R21, P2 ;  /* 0x000000ffff187224 */ /* 0x000fe200010e0e15 */
[----:B------:R-:W-:Y:S01]  /*4990*/  SEL R20, R20, R27, !P3 ;  /* 0x0000001b14147207 */ /* 0x000fe20005800000 */
[----:B------:R-:W-:Y:S01]  /*49a0*/  IMAD.MOV.U32 R27, RZ, RZ, 0x0 ;  /* 0x00000000ff1b7424 */ /* 0x000fe200078e00ff */
[----:B------:R-:W-:Y:S02]  /*49b0*/  ISETP.NE.AND.EX P0, PT, R23, RZ, PT, P0 ;  /* 0x000000ff1700720c */ /* 0x000fe40003f05300 */
[----:B------:R-:W-:Y:S02]  /*49c0*/  SEL R24, R24, R21, !P3 ;  /* 0x0000001518187207 */ /* 0x000fe40005800000 */
[----:B------:R-:W-:Y:S02]  /*49d0*/  SEL R20, R20, 0xffffffff, P0 ;  /* 0xffffffff14147807 */ /* 0x000fe40000000000 */
[----:B------:R-:W-:Y:S01]  /*49e0*/  SEL R21, R24, 0xffffffff, P0 ;  /* 0xffffffff18157807 */ /* 0x000fe20000000000 */
[----:B------:R-:W-:Y:S06]  /*49f0*/  RET.REL.NODEC R26 `(_ZN5flash32flash_fwd_splitkv_combine_kernelI23Flash_fwd_kernel_traitsILi256ELi64ELi64ELi4ELb0ELb0EN7cutlass6half_tE19Flash_kernel_traitsILi256ELi64ELi64ELi4ES3_EELi4ELi5ELb0EEEvNS_16Flash_fwd_paramsE) ;  /* 0xffffb6001a007950 */ /* 0x000fec0003c3ffff */
.L_x_139:
        /* <DEDUP_REMOVED lines=16> */
.L_x_4785:


//--------------------- .text._ZN5flash32flash_fwd_splitkv_combine_kernelI23Flash_fwd_kernel_traitsILi256ELi64ELi64ELi4ELb0ELb0EN7cutlass6half_tE19Flash_kernel_traitsILi256ELi64ELi64ELi4ES3_EELi4ELi4ELb0EEEvNS_16Flash_fwd_paramsE --------------------------
	.section	.text._ZN5flash32flash_fwd_splitkv_combine_kernelI23Flash_fwd_kernel_traitsILi256ELi64ELi64ELi4ELb0ELb0EN7cutlass6half_tE19Flash_kernel_traitsILi256ELi64ELi64ELi4ES3_EELi4ELi4ELb0EEEvNS_16Flash_fwd_paramsE,"ax",@progbits
	.sectioninfo	@"SHI_REGISTERS=52"
	.align	128
        .global         _ZN5flash32flash_fwd_splitkv_combine_kernelI23Flash_fwd_kernel_traitsILi256ELi64ELi64ELi4ELb0ELb0EN7cutlass6half_tE19Flash_kernel_traitsILi256ELi64ELi64ELi4ES3_EELi4ELi4ELb0EEEvNS_16Flash_fwd_paramsE
        .type           _ZN5flash32flash_fwd_splitkv_combine_kernelI23Flash_fwd_kernel_traitsILi256ELi64ELi64ELi4ELb0ELb0EN7cutlass6half_tE19Flash_kernel_traitsILi256ELi64ELi64ELi4ES3_EELi4ELi4ELb0EEEvNS_16Flash_fwd_paramsE,@function
        .size           _ZN5flash32flash_fwd_splitkv_combine_kernelI23Flash_fwd_kernel_traitsILi256ELi64ELi64ELi4ELb0ELb0EN7cutlass6half_tE19Flash_kernel_traitsILi256ELi64ELi64ELi4ES3_EELi4ELi4ELb0EEEvNS_16Flash_fwd_paramsE,(.L_x_4786 - _ZN5flash32flash_fwd_splitkv_combine_kernelI23Flash_fwd_kernel_traitsILi256ELi64ELi64ELi4ELb0ELb0EN7cutlass6half_tE19Flash_kernel_traitsILi256ELi64ELi64ELi4ES3_EELi4ELi4ELb0EEEvNS_16Flash_fwd_paramsE)
        .other          _ZN5flash32flash_fwd_splitkv_combine_kernelI23Flash_fwd_kernel_traitsILi256ELi64ELi64ELi4ELb0ELb0EN7cutlass6half_tE19Flash_kernel_traitsILi256ELi64ELi64ELi4ES3_EELi4ELi4ELb0EEEvNS_16Flash_fwd_paramsE,@"STO_CUDA_ENTRY STV_DEFAULT"
_ZN5flash32flash_fwd_splitkv_combine_kernelI23Flash_fwd_kernel_traitsILi256ELi64ELi64ELi4ELb0ELb0EN7cutlass6half_tE19Flash_kernel_traitsILi256ELi64ELi64ELi4ES3_EELi4ELi4ELb0EEEvNS_16Flash_fwd_paramsE:
.text._ZN5flash32flash_fwd_splitkv_combine_kernelI23Flash_fwd_kernel_traitsILi256ELi64ELi64ELi4ELb0ELb0EN7cutlass6half_tE19Flash_kernel_traitsILi256ELi64ELi64ELi4ES3_EELi4ELi4ELb0EEEvNS_16Flash_fwd_paramsE:
        /* <DEDUP_REMOVED lines=23> */
[----:B------:R-:W-:Y:S05]  /*0170*/  CALL.REL.NOINC `($__internal_3_$__cuda_sm20_div_s64) ;  /* 0x0000433000007944 */ /* 0x000fea0003c00000 */
[----:B------:R-:W-:Y:S05]  /*0180*/  BRA `(.L_x_141) ;  /* 0x0000013000007947 */ /* 0x000fea0003800000 */
.L_x_140:
        /* <DEDUP_REMOVED lines=19> */
.L_x_141:
        /* <DEDUP_REMOVED lines=12> */
[----:B------:R-:W-:Y:S05]  /*0380*/  CALL.REL.NOINC `($__internal_3_$__cuda_sm20_div_s64) ;  /* 0x0000412000007944 */ /* 0x000fea0003c00000 */
[----:B------:R-:W-:Y:S02]  /*0390*/  MOV R8, R20 ;  /* 0x0000001400087202 */ /* 0x000fe40000000f00 */
[----:B------:R-:W-:Y:S01]  /*03a0*/  MOV R9, R21 ;  /* 0x0000001500097202 */ /* 0x000fe20000000f00 */
[----:B------:R-:W-:Y:S05]  /*03b0*/  BRA `(.L_x_144) ;  /* 0x0000013000007947 */ /* 0x000fea0003800000 */
.L_x_143:
        /* <DEDUP_REMOVED lines=19> */
.L_x_144:
[----:B------:R-:W-:Y:S05]  /*04f0*/  BSYNC B0 ;  /* 0x0000000000007941 */ /* 0x000fea0003800000 */
.L_x_142:
        /* <DEDUP_REMOVED lines=43> */
.L_x_146:
        /* <DEDUP_REMOVED lines=19> */
.L_x_147:
[----:B------:R-:W-:Y:S05]  /*08e0*/  BSYNC B0 ;  /* 0x0000000000007941 */ /* 0x000fea0003800000 */
.L_x_145:
        /* <DEDUP_REMOVED lines=74> */
[----:B------:R-:W-:Y:S02]  /*0d90*/  MOV R32, R20 ;  /* 0x0000001400207202 */ /* 0x000fe40000000f00 */
[----:B------:R-:W-:Y:S01]  /*0da0*/  MOV R33, R21 ;  /* 0x0000001500217202 */ /* 0x000fe20000000f00 */
[----:B------:R-:W-:Y:S05]  /*0db0*/  BRA `(.L_x_150) ;  /* 0x0000013000007947 */ /* 0x000fea0003800000 */
.L_x_149:
        /* <DEDUP_REMOVED lines=19> */
.L_x_150:
[----:B------:R-:W-:Y:S05]  /*0ef0*/  BSYNC B0 ;  /* 0x0000000000007941 */ /* 0x000fea0003800000 */
.L_x_148:
        /* <DEDUP_REMOVED lines=41> */
.L_x_152:
        /* <DEDUP_REMOVED lines=19> */
.L_x_153:
[----:B------:R-:W-:Y:S05]  /*12c0*/  BSYNC B0 ;  /* 0x0000000000007941 */ /* 0x000fea0003800000 */
.L_x_151:
        /* <DEDUP_REMOVED lines=131> */
.L_x_155:
[----:B------:R-:W-:Y:S05]  /*1b00*/  BSYNC B0 ;  /* 0x0000000000007941 */ /* 0x000fea0003800000 */
.L_x_154:
        /* <DEDUP_REMOVED lines=95> */
.L_x_160:
        /* <DEDUP_REMOVED lines=22> */
.L_x_161:
[----:B------:R-:W-:Y:S05]  /*2260*/  BSYNC B0 ;  /* 0x0000000000007941 */ /* 0x000fea0003800000 */
.L_x_159:
[----:B------:R-:W-:Y:S01]  /*2270*/  LOP3.LUT R19, R17, R0, RZ, 0xfc, !PT ;  /* 0x0000000011137212 */ /* 0x000fe200078efcff */
[----:B------:R-:W-:Y:S03]  /*2280*/  BSSY B0, `(.L_x_162) ;  /* 0x0000028000007945 */ /* 0x000fe60003800000 */
[----:B------:R-:W-:-:S13]  /*2290*/  ISETP.NE.U32.AND P0, PT, R19, RZ, PT ;  /* 0x000000ff1300720c */ /* 0x000fda0003f05070 */
[----:B------:R-:W-:Y:S05]  /*22a0*/  @!P0 BRA `(.L_x_163) ;  /* 0x000000f000008947 */ /* 0x000fea0003800000 */
[----:B------:R-:W-:Y:S01]  /*22b0*/  IMAD.MOV.U32 R24, RZ, RZ, R30 ;  /* 0x000000ffff187224 */ /* 0x000fe200078e001e */
[----:B------:R-:W-:Y:S02]  /*22c0*/  MOV R23, R0 ;  /* 0x0000000000177202 */ /* 0x000fe40000000f00 */
[----:B------:R-:W-:Y:S02]  /*22d0*/  MOV R22, 0x22f0 ;  /* 0x000022f000167802 */ /* 0x000fe40000000f00 */
[----:B------:R-:W-:Y:S05]  /*22e0*/  CALL.REL.NOINC `($__internal_3_$__cuda_sm20_div_s64) ;  /* 0x000021c000007944 */ /* 0x000fea0003c00000 */
        /* <DEDUP_REMOVED lines=11> */
.L_x_163:
        /* <DEDUP_REMOVED lines=22> */
.L_x_164:
[----:B------:R-:W-:Y:S05]  /*2500*/  BSYNC B0 ;  /* 0x0000000000007941 */ /* 0x000fea0003800000 */
.L_x_162:
        /* <DEDUP_REMOVED lines=11> */
[----:B------:R-:W-:Y:S05]  /*25c0*/  CALL.REL.NOINC `($__internal_3_$__cuda_sm20_div_s64) ;  /* 0x00001ee000007944 */ /* 0x000fea0003c00000 */
[----:B------:R-:W-:-:S04]  /*25d0*/  IADD3 R17, P0, RZ, -R20, RZ ;  /* 0x80000014ff117210 */ /* 0x000fc80007f1e0ff */
[----:B------:R-:W-:Y:S01]  /*25e0*/  IADD3.X R18, RZ, ~R21, RZ, P0, !PT ;  /* 0x80000015ff127210 */ /* 0x000fe200007fe4ff */
[----:B------:R-:W-:-:S04]  /*25f0*/  IMAD.WIDE.U32 R36, R5, R17, R36 ;  /* 0x0000001105247225 */ /* 0x000fc800078e0024 */
[----:B------:R-:W-:-:S04]  /*2600*/  IMAD R18, R18, R5, RZ ;  /* 0x0000000512127224 */ /* 0x000fc800078e02ff */
[----:B------:R-:W-:-:S05]  /*2610*/  IMAD R4, R4, R17, R18 ;  /* 0x0000001104047224 */ /* 0x000fca00078e0212 */
[----:B------:R-:W-:Y:S01]  /*2620*/  IADD3 R4, R37, R4, RZ ;  /* 0x0000000425047210 */ /* 0x000fe20007ffe0ff */
[----:B------:R-:W-:Y:S05]  /*2630*/  BRA `(.L_x_167) ;  /* 0x0000016000007947 */ /* 0x000fea0003800000 */
.L_x_166:
        /* <DEDUP_REMOVED lines=22> */
.L_x_167:
[----:B------:R-:W-:Y:S05]  /*27a0*/  BSYNC B0 ;  /* 0x0000000000007941 */ /* 0x000fea0003800000 */
.L_x_165:
        /* <DEDUP_REMOVED lines=38> */
[----:B------:R-:W-:Y:S05]  /*2a10*/  CALL.REL.NOINC `($__internal_3_$__cuda_sm20_div_s64) ;  /* 0x00001a9000007944 */ /* 0x000fea0003c00000 */
        /* <DEDUP_REMOVED lines=12> */
.L_x_169:
        /* <DEDUP_REMOVED lines=23> */
.L_x_170:
[----:B------:R-:W-:Y:S05]  /*2c50*/  BSYNC B0 ;  /* 0x0000000000007941 */ /* 0x000fea0003800000 */
.L_x_168:
        /* <DEDUP_REMOVED lines=19> */
.L_x_172:
        /* <DEDUP_REMOVED lines=22> */
.L_x_173:
[----:B------:R-:W-:Y:S05]  /*2ef0*/  BSYNC B0 ;  /* 0x0000000000007941 */ /* 0x000fea0003800000 */
.L_x_171:
        /* <DEDUP_REMOVED lines=20> */
.L_x_175:
        /* <DEDUP_REMOVED lines=23> */
.L_x_176:
[----:B------:R-:W-:Y:S05]  /*31b0*/  BSYNC B0 ;  /* 0x0000000000007941 */ /* 0x000fea0003800000 */
.L_x_174:
        /* <DEDUP_REMOVED lines=25> */
[----:B------:R-:W-:Y:S05]  /*3350*/  CALL.REL.NOINC `($__internal_3_$__cuda_sm20_div_s64) ;  /* 0x0000115000007944 */ /* 0x000fea0003c00000 */
        /* <DEDUP_REMOVED lines=12> */
.L_x_178:
        /* <DEDUP_REMOVED lines=23> */
.L_x_179:
[----:B------:R-:W-:Y:S05]  /*3590*/  BSYNC B0 ;  /* 0x0000000000007941 */ /* 0x000fea0003800000 */
.L_x_177:
        /* <DEDUP_REMOVED lines=29> */
.L_x_181:
        /* <DEDUP_REMOVED lines=23> */
.L_x_182:
[----:B------:R-:W-:Y:S05]  /*38e0*/  BSYNC B0 ;  /* 0x0000000000007941 */ /* 0x000fea0003800000 */
.L_x_180:
        /* <DEDUP_REMOVED lines=20> */
.L_x_158:
[----:B------:R-:W-:-:S04]  /*3a30*/  LEA R2, P0, R36, c[0x0][0x200], 0x2 ;  /* 0x0000800024027a11 */ /* 0x000fc800078010ff */
[----:B------:R-:W-:-:S05]  /*3a40*/  LEA.HI.X R3, R36, c[0x0][0x204], R37, 0x2, P0 ;  /* 0x0000810024037a11 */ /* 0x000fca00000f1425 */
[----:B------:R0:W-:Y:S04]  /*3a50*/  STG.E [R2.64], R28 ;  /* 0x0000001c02007986 */ /* 0x0001e8000c10190a */
.L_x_157:
[----:B------:R-:W-:Y:S05]  /*3a60*/  BSYNC B1 ;  /* 0x0000000000017941 */ /* 0x000fea0003800000 */
.L_x_156:
[----:B------:R-:W1:Y:S01]  /*3a70*/  S2R R25, SR_TID.X ;  /* 0x0000000000197919 */ /* 0x000e620000002100 */
[----:B------:R-:W-:Y:S01]  /*3a80*/  IMAD.MOV.U32 R9, RZ, RZ, RZ ;  /* 0x000000ffff097224 */ /* 0x000fe200078e00ff */
[----:B------:R-:W-:Y:S01]  /*3a90*/  CS2R R6, SRZ ;  /* 0x0000000000067805 */ /* 0x000fe2000001ff00 */
[----:B-1----:R-:W-:-:S04]  /*3aa0*/  SHF.R.S32.HI R24, RZ, 0x1f, R25 ;  /* 0x0000001fff187819 */ /* 0x002fc80000011419 */
[CC--:B0-----:R-:W-:Y:S02]  /*3ab0*/  LEA.HI R2, R24.reuse, R25.reuse, RZ, 0x4 ;  /* 0x0000001918027211 */ /* 0x0c1fe400078f20ff */
[----:B------:R-:W-:Y:S02]  /*3ac0*/  LEA.HI R24, R24, R25, RZ, 0x5 ;  /* 0x0000001918187211 */ /* 0x000fe400078f28ff */
[----:B------:R-:W-:Y:S02]  /*3ad0*/  LOP3.LUT R0, R2, 0xfffffff0, RZ, 0xc0, !PT ;  /* 0xfffffff002007812 */ /* 0x000fe400078ec0ff */
[----:B------:R-:W-:Y:S02]  /*3ae0*/  LOP3.LUT R4, R24, 0x3fffffe0, RZ, 0xc0, !PT ;  /* 0x3fffffe018047812 */ /* 0x000fe400078ec0ff */
[----:B------:R-:W-:Y:S01]  /*3af0*/  SHF.R.S32.HI R24, RZ, 0x5, R24 ;  /* 0x00000005ff187819 */ /* 0x000fe20000011418 */
[----:B------:R-:W-:-:S05]  /*3b00*/  IMAD.IADD R0, R25, 0x1, -R0 ;  /* 0x0000000119007824 */ /* 0x000fca00078e0a00 */
[----:B------:R-:W-:-:S04]  /*3b10*/  ISETP.GE.AND P0, PT, R0, c[0x0][0x314], PT ;  /* 0x0000c50000007a0c */ /* 0x000fc80003f06270 */
[C---:B------:R-:W-:Y:S01]  /*3b20*/  ISETP.GT.OR P0, PT, R25.reuse, 0x3f, P0 ;  /* 0x0000003f1900780c */ /* 0x040fe20000704670 */
[----:B------:R-:W-:-:S04]  /*3b30*/  IMAD.IADD R25, R25, 0x1, -R4 ;  /* 0x0000000119197824 */ /* 0x000fc800078e0a04 */
[----:B------:R-:W-:-:S05]  /*3b40*/  IMAD.SHL.U32 R25, R25, 0x4, RZ ;  /* 0x0000000419197824 */ /* 0x000fca00078e00ff */
[----:B------:R-:W-:-:S03]  /*3b50*/  IADD3 R23, R25, 0x80, RZ ;  /* 0x0000008019177810 */ /* 0x000fc60007ffe0ff */
[----:B------:R-:W-:Y:S01]  /*3b60*/  @!P0 FADD.FTZ R3, -R28, R29 ;  /* 0x0000001d1c038221 */ /* 0x000fe20000010100 */
[----:B------:R-:W-:Y:S01]  /*3b70*/  @!P0 SHF.R.S32.HI R5, RZ, 0x4, R2 ;  /* 0x00000004ff058819 */ /* 0x000fe20000011402 */
[----:B------:R-:W-:Y:S02]  /*3b80*/  IMAD.MOV.U32 R2, RZ, RZ, c[0x0][0x314] ;  /* 0x0000c500ff027624 */ /* 0x000fe400078e00ff */
[----:B------:R-:W-:Y:S02]  /*3b90*/  @!P0 FMUL.FTZ R3, R3, 1.4426950216293334961 ;  /* 0x3fb8aa3b03038820 */ /* 0x000fe40000410000 */
[----:B------:R-:W-:Y:S02]  /*3ba0*/  @!P0 IMAD R0, R0, 0x5, R5 ;  /* 0x0000000500008824 */ /* 0x000fe400078e0205 */
[----:B------:R-:W-:Y:S02]  /*3bb0*/  CS2R R4, SRZ ;  /* 0x0000000000047805 */ /* 0x000fe4000001ff00 */
[----:B------:R-:W0:Y:S02]  /*3bc0*/  @!P0 MUFU.EX2 R3, R3 ;  /* 0x0000000300038308 */ /* 0x000e240000000800 */
[----:B0-----:R0:W-:Y:S04]  /*3bd0*/  @!P0 STS [R0.X4], R3 ;  /* 0x0000000300008388 */ /* 0x0011e80000004800 */
[----:B------:R-:W-:Y:S01]  /*3be0*/  BAR.SYNC.DEFER_BLOCKING 0x0 ;  /* 0x0000000000007b1d */ /* 0x000fe20000010000 */
[----:B------:R-:W-:-:S02]  /*3bf0*/  ISETP.GE.AND P0, PT, R2, 0x1, PT ;  /* 0x000000010200780c */ /* 0x000fc40003f06270 */
        /* <DEDUP_REMOVED lines=23> */
[----:B------:R-:W-:Y:S02]  /*3d70*/  IMAD.X R21, RZ, RZ, R21, P0 ;  /* 0x000000ffff157224 */ /* 0x000fe400000e0615 */
.L_x_186:
        /* <DEDUP_REMOVED lines=10> */
.L_x_185:
[----:B------:R-:W-:Y:S05]  /*3e20*/  BSYNC B0 ;  /* 0x0000000000007941 */ /* 0x000fea0003800000 */
.L_x_184:
        /* <DEDUP_REMOVED lines=15> */
.L_x_183:
        /* <DEDUP_REMOVED lines=89> */
        .weak           $__internal_3_$__cuda_sm20_div_s64
        .type           $__internal_3_$__cuda_sm20_div_s64,@function
        .size           $__internal_3_$__cuda_sm20_div_s64,(.L_x_4786 - $__internal_3_$__cuda_sm20_div_s64)
$__internal_3_$__cuda_sm20_div_s64:
        /* <DEDUP_REMOVED lines=83> */
[----:B------:R-:W-:Y:S06]  /*49e0*/  RET.REL.NODEC R26 `(_ZN5flash32flash_fwd_splitkv_combine_kernelI23Flash_fwd_kernel_traitsILi256ELi64ELi64ELi4ELb0ELb0EN7cutlass6half_tE19Flash_kernel_traitsILi256ELi64ELi64ELi4ES3_EELi4ELi4ELb0EEEvNS_16Flash_fwd_paramsE) ;  /* 0xffffb6101a007950 */ /* 0x000fec0003c3ffff */
.L_x_187:
        /* <DEDUP_REMOVED lines=9> */
.L_x_4786:


//--------------------- .text._ZN5flash32flash_fwd_splitkv_combine_kernelI23Flash_fwd_kernel_traitsILi256ELi64ELi64ELi4ELb0ELb0EN7cutlass6half_tE19Flash_kernel_traitsILi256ELi64ELi64ELi4ES3_EELi4ELi3ELb0EEEvNS_16Flash_fwd_paramsE --------------------------
	.section	.text._ZN5flash32flash_fwd_splitkv_combine_kernelI23Flash_fwd_kernel_traitsILi256ELi64ELi64ELi4ELb0ELb0EN7cutlass6half_tE19Flash_kernel_traitsILi256ELi64ELi64ELi4ES3_EELi4ELi3ELb0EEEvNS_16Flash_fwd_paramsE,"ax",@progbits
	.sectioninfo	@"SHI_REGISTERS=52"
	.align	128
        .global         _ZN5flash32flash_fwd_splitkv_combine_kernelI23Flash_fwd_kernel_traitsILi256ELi64ELi64ELi4ELb0ELb0EN7cutlass6half_tE19Flash_kernel_traitsILi256ELi64ELi64ELi4ES3_EELi4ELi3ELb0EEEvNS_16Flash_fwd_paramsE
        .type           _ZN5flash32flash_fwd_splitkv_combine_kernelI23Flash_fwd_kernel_traitsILi256ELi64ELi64ELi4ELb0ELb0EN7cutlass6half_tE19Flash_kernel_traitsILi256ELi64ELi64ELi4ES3_EELi4ELi3ELb0EEEvNS_16Flash_fwd_paramsE,@function
        .size           _ZN5flash32flash_fwd_splitkv_combine_kernelI23Flash_fwd_kernel_traitsILi256ELi64ELi64ELi4ELb0ELb0EN7cutlass6half_tE19Flash_kernel_traitsILi256ELi64ELi64ELi4ES3_EELi4ELi3ELb0EEEvNS_16Flash_fwd_paramsE,(.L_x_4787 - _ZN5flash32flash_fwd_splitkv_combine_kernelI23Flash_fwd_kernel_traitsILi256ELi64ELi64ELi4ELb0ELb0EN7cutlass6half_tE19Flash_kernel_traitsILi256ELi64ELi64ELi4ES3_EELi4ELi3ELb0EEEvNS_16Flash_fwd_paramsE)
        .other          _ZN5flash32flash_fwd_splitkv_combine_kernelI23Flash_fwd_kernel_traitsILi256ELi64ELi64ELi4ELb0ELb0EN7cutlass6half_tE19Flash_kernel_traitsILi256ELi64ELi64ELi4ES3_EELi4ELi3ELb0EEEvNS_16Flash_fwd_paramsE,@"STO_CUDA_ENTRY STV_DEFAULT"
_ZN5flash32flash_fwd_splitkv_combine_kernelI23Flash_fwd_kernel_traitsILi256ELi64ELi64ELi4ELb0ELb0EN7cutlass6half_tE19Flash_kernel_traitsILi256ELi64ELi64ELi4ES3_EELi4ELi3ELb0EEEvNS_16Flash_fwd_paramsE:
.text._ZN5flash32flash_fwd_splitkv_combine_kernelI23Flash_fwd_kernel_traitsILi256ELi64ELi64ELi4ELb0ELb0EN7cutlass6half_tE19Flash_kernel_traitsILi256ELi64ELi64ELi4ES3_EELi4ELi3ELb0EEEvNS_16Flash_fwd_paramsE:
        /* <DEDUP_REMOVED lines=23> */
[----:B------:R-:W-:Y:S05]  /*0170*/  CALL.REL.NOINC `($__internal_4_$__cuda_sm20_div_s64) ;  /* 0x000042f000007944 */ /* 0x000fea0003c00000 */
[----:B------:R-:W-:Y:S05]  /*0180*/  BRA `(.L_x_189) ;  /* 0x0000013000007947 */ /* 0x000fea0003800000 */
.L_x_188:
        /* <DEDUP_REMOVED lines=19> */
.L_x_189:
        /* <DEDUP_REMOVED lines=12> */
[----:B------:R-:W-:Y:S05]  /*0380*/  CALL.REL.NOINC `($__internal_4_$__cuda_sm20_div_s64) ;  /* 0x000040e000007944 */ /* 0x000fea0003c00000 */
[----:B------:R-:W-:Y:S02]  /*0390*/  MOV R8, R20 ;  /* 0x0000001400087202 */ /* 0x000fe40000000f00 */
[----:B------:R-:W-:Y:S01]  /*03a0*/  MOV R9, R21 ;  /* 0x0000001500097202 */ /* 0x000fe20000000f00 */
[----:B------:R-:W-:Y:S05]  /*03b0*/  BRA `(.L_x_192) ;  /* 0x0000013000007947 */ /* 0x000fea0003800000 */
.L_x_191:
        /* <DEDUP_REMOVED lines=19> */
.L_x_192:
[----:B------:R-:W-:Y:S05]  /*04f0*/  BSYNC B0 ;  /* 0x0000000000007941 */ /* 0x000fea0003800000 */
.L_x_190:
        /* <DEDUP_REMOVED lines=43> */
.L_x_194:
        /* <DEDUP_REMOVED lines=19> */
.L_x_195:
[----:B------:R-:W-:Y:S05]  /*08e0*/  BSYNC B0 ;  /* 0x0000000000007941 */ /* 0x000fea0003800000 */
.L_x_193:
        /* <DEDUP_REMOVED lines=74> */
[----:B------:R-:W-:Y:S02]  /*0d90*/  MOV R32, R20 ;  /* 0x0000001400207202 */ /* 0x000fe40000000f00 */
[----:B------:R-:W-:Y:S01]  /*0da0*/  MOV R33, R21 ;  /* 0x0000001500217202 */ /* 0x000fe20000000f00 */
[----:B------:R-:W-:Y:S05]  /*0db0*/  BRA `(.L_x_198) ;  /* 0x0000013000007947 */ /* 0x000fea0003800000 */
.L_x_197:
        /* <DEDUP_REMOVED lines=19> */
.L_x_198:
[----:B------:R-:W-:Y:S05]  /*0ef0*/  BSYNC B0 ;  /* 0x0000000000007941 */ /* 0x000fea0003800000 */
.L_x_196:
        /* <DEDUP_REMOVED lines=41> */
.L_x_200:
        /* <DEDUP_REMOVED lines=19> */
.L_x_201:
[----:B------:R-:W-:Y:S05]  /*12c0*/  BSYNC B0 ;  /* 0x0000000000007941 */ /* 0x000fea0003800000 */
.L_x_199:
        /* <DEDUP_REMOVED lines=131> */
.L_x_203:
[----:B------:R-:W-:Y:S05]  /*1b00*/  BSYNC B0 ;  /* 0x0000000000007941 */ /* 0x000fea0003800000 */
.L_x_202:
        /* <DEDUP_REMOVED lines=19> */
[----:B0-----:R-:W0:Y:S02]  /*1c40*/  SHFL.BFLY PT, R27, R22, 0x2, 0x1f ;  /* 0x0c401f00161b7f89 */ /* 0x001e2400000e0000 */
[----:B0-----:R-:W-:Y:S02]  /*1c50*/  FMNMX.FTZ R27, R22, R27, !PT ;  /* 0x0000001b161b7209 */ /* 0x001fe40007810000 */
[----:B------:R-:W-:-:S03]  /*1c60*/  SHF.R.S32.HI R22, RZ, 0x1f, R3 ;  /* 0x0000001fff167819 */ /* 0x000fc60000011403 */
        /* <DEDUP_REMOVED lines=69> */
.L_x_208:
        /* <DEDUP_REMOVED lines=22> */
.L_x_209:
[----:B------:R-:W-:Y:S05]  /*2220*/  BSYNC B0 ;  /* 0x0000000000007941 */ /* 0x000fea0003800000 */
.L_x_207:
[----:B------:R-:W-:Y:S01]  /*2230*/  LOP3.LUT R19, R17, R0, RZ, 0xfc, !PT ;  /* 0x0000000011137212 */ /* 0x000fe200078efcff */
[----:B------:R-:W-:Y:S03]  /*2240*/  BSSY B0, `(.L_x_210) ;  /* 0x0000028000007945 */ /* 0x000fe60003800000 */
[----:B------:R-:W-:-:S13]  /*2250*/  ISETP.NE.U32.AND P0, PT, R19, RZ, PT ;  /* 0x000000ff1300720c */ /* 0x000fda0003f05070 */
[----:B------:R-:W-:Y:S05]  /*2260*/  @!P0 BRA `(.L_x_211) ;  /* 0x000000f000008947 */ /* 0x000fea0003800000 */
[----:B------:R-:W-:Y:S01]  /*2270*/  IMAD.MOV.U32 R24, RZ, RZ, R30 ;  /* 0x000000ffff187224 */ /* 0x000fe200078e001e */
[----:B------:R-:W-:Y:S02]  /*2280*/  MOV R23, R0 ;  /* 0x0000000000177202 */ /* 0x000fe40000000f00 */
[----:B------:R-:W-:Y:S02]  /*2290*/  MOV R22, 0x22b0 ;  /* 0x000022b000167802 */ /* 0x000fe40000000f00 */
[----:B------:R-:W-:Y:S05]  /*22a0*/  CALL.REL.NOINC `($__internal_4_$__cuda_sm20_div_s64) ;  /* 0x000021c000007944 */ /* 0x000fea0003c00000 */
        /* <DEDUP_REMOVED lines=11> */
.L_x_211:
        /* <DEDUP_REMOVED lines=22> */
.L_x_212:
[----:B------:R-:W-:Y:S05]  /*24c0*/  BSYNC B0 ;  /* 0x0000000000007941 */ /* 0x000fea0003800000 */
.L_x_210:
        /* <DEDUP_REMOVED lines=11> */
[----:B------:R-:W-:Y:S05]  /*2580*/  CALL.REL.NOINC `($__internal_4_$__cuda_sm20_div_s64) ;  /* 0x00001ee000007944 */ /* 0x000fea0003c00000 */
[----:B------:R-:W-:-:S04]  /*2590*/  IADD3 R17, P0, RZ, -R20, RZ ;  /* 0x80000014ff117210 */ /* 0x000fc80007f1e0ff */
[----:B------:R-:W-:Y:S01]  /*25a0*/  IADD3.X R18, RZ, ~R21, RZ, P0, !PT ;  /* 0x80000015ff127210 */ /* 0x000fe200007fe4ff */
[----:B------:R-:W-:-:S04]  /*25b0*/  IMAD.WIDE.U32 R36, R5, R17, R36 ;  /* 0x0000001105247225 */ /* 0x000fc800078e0024 */
[----:B------:R-:W-:-:S04]  /*25c0*/  IMAD R18, R18, R5, RZ ;  /* 0x0000000512127224 */ /* 0x000fc800078e02ff */
[----:B------:R-:W-:-:S05]  /*25d0*/  IMAD R4, R4, R17, R18 ;  /* 0x0000001104047224 */ /* 0x000fca00078e0212 */
[----:B------:R-:W-:Y:S01]  /*25e0*/  IADD3 R4, R37, R4, RZ ;  /* 0x0000000425047210 */ /* 0x000fe20007ffe0ff */
[----:B------:R-:W-:Y:S05]  /*25f0*/  BRA `(.L_x_215) ;  /* 0x0000016000007947 */ /* 0x000fea0003800000 */
.L_x_214:
        /* <DEDUP_REMOVED lines=22> */
.L_x_215:
[----:B------:R-:W-:Y:S05]  /*2760*/  BSYNC B0 ;  /* 0x0000000000007941 */ /* 0x000fea0003800000 */
.L_x_213:
        /* <DEDUP_REMOVED lines=38> */
[----:B------:R-:W-:Y:S05]  /*29d0*/  CALL.REL.NOINC `($__internal_4_$__cuda_sm20_div_s64) ;  /* 0x00001a9000007944 */ /* 0x000fea0003c00000 */
        /* <DEDUP_REMOVED lines=12> */
.L_x_217:
        /* <DEDUP_REMOVED lines=23> */
.L_x_218:
[----:B------:R-:W-:Y:S05]  /*2c10*/  BSYNC B0 ;  /* 0x0000000000007941 */ /* 0x000fea0003800000 */
.L_x_216:
        /* <DEDUP_REMOVED lines=19> */
.L_x_220:
        /* <DEDUP_REMOVED lines=22> */
.L_x_221:
[----:B------:R-:W-:Y:S05]  /*2eb0*/  BSYNC B0 ;  /* 0x0000000000007941 */ /* 0x000fea0003800000 */
.L_x_219:
        /* <DEDUP_REMOVED lines=20> */
.L_x_223:
        /* <DEDUP_REMOVED lines=23> */
.L_x_224:
[----:B------:R-:W-:Y:S05]  /*3170*/  BSYNC B0 ;  /* 0x0000000000007941 */ /* 0x000fea0003800000 */
.L_x_222:
        /* <DEDUP_REMOVED lines=25> */
[----:B------:R-:W-:Y:S05]  /*3310*/  CALL.REL.NOINC `($__internal_4_$__cuda_sm20_div_s64) ;  /* 0x0000115000007944 */ /* 0x000fea0003c00000 */
        /* <DEDUP_REMOVED lines=12> */
.L_x_226:
        /* <DEDUP_REMOVED lines=23> */
.L_x_227:
[----:B------:R-:W-:Y:S05]  /*3550*/  BSYNC B0 ;  /* 0x0000000000007941 */ /* 0x000fea0003800000 */
.L_x_225:
        /* <DEDUP_REMOVED lines=29> */
.L_x_229:
        /* <DEDUP_REMOVED lines=23> */
.L_x_230:
[----:B------:R-:W-:Y:S05]  /*38a0*/  BSYNC B0 ;  /* 0x0000000000007941 */ /* 0x000fea0003800000 */
.L_x_228:
        /* <DEDUP_REMOVED lines=20> */
.L_x_206:
[----:B------:R-:W-:-:S04]  /*39f0*/  LEA R2, P0, R36, c[0x0][0x200], 0x2 ;  /* 0x0000800024027a11 */ /* 0x000fc800078010ff */
[----:B------:R-:W-:-:S05]  /*3a00*/  LEA.HI.X R3, R36, c[0x0][0x204], R37, 0x2, P0 ;  /* 0x0000810024037a11 */ /* 0x000fca00000f1425 */
[----:B------:R0:W-:Y:S04]  /*3a10*/  STG.E [R2.64], R28 ;  /* 0x0000001c02007986 */ /* 0x0001e8000c10190a */
.L_x_205:
[----:B------:R-:W-:Y:S05]  /*3a20*/  BSYNC B1 ;  /* 0x0000000000017941 */ /* 0x000fea0003800000 */
.L_x_204:
        /* <DEDUP_REMOVED lines=49> */
.L_x_234:
        /* <DEDUP_REMOVED lines=10> */
.L_x_233:
[----:B------:R-:W-:Y:S05]  /*3de0*/  BSYNC B0 ;  /* 0x0000000000007941 */ /* 0x000fea0003800000 */
.L_x_232:
        /* <DEDUP_REMOVED lines=15> */
.L_x_231:
        /* <DEDUP_REMOVED lines=89> */
        .weak           $__internal_4_$__cuda_sm20_div_s64
        .type           $__internal_4_$__cuda_sm20_div_s64,@function
        .size           $__internal_4_$__cuda_sm20_div_s64,(.L_x_4787 - $__internal_4_$__cuda_sm20_div_s64)
$__internal_4_$__cuda_sm20_div_s64:
        /* <DEDUP_REMOVED lines=83> */
[----:B------:R-:W-:Y:S06]  /*49a0*/  RET.REL.NODEC R26 `(_ZN5flash32flash_fwd_splitkv_combine_kernelI23Flash_fwd_kernel_traitsILi256ELi64ELi64ELi4ELb0ELb0EN7cutlass6half_tE19Flash_kernel_traitsILi256ELi64ELi64ELi4ES3_EELi4ELi3ELb0EEEvNS_16Flash_fwd_paramsE) ;  /* 0xffffb6501a007950 */ /* 0x000fec0003c3ffff */
.L_x_235:
        /* <DEDUP_REMOVED lines=13> */
.L_x_4787:


//--------------------- .text._ZN5flash32flash_fwd_splitkv_combine_kernelI23Flash_fwd_kernel_traitsILi256ELi64ELi64ELi4ELb0ELb0EN7cutlass6half_tE19Flash_kernel_traitsILi256ELi64ELi64ELi4ES3_EELi4ELi2ELb0EEEvNS_16Flash_fwd_paramsE --------------------------
	.section	.text._ZN5flash32flash_fwd_splitkv_combine_kernelI23Flash_fwd_kernel_traitsILi256ELi64ELi64ELi4ELb0ELb0EN7cutlass6half_tE19Flash_kernel_traitsILi256ELi64ELi64ELi4ES3_EELi4ELi2ELb0EEEvNS_16Flash_fwd_paramsE,"ax",@progbits
	.sectioninfo	@"SHI_REGISTERS=54"
	.align	128
        .global         _ZN5flash32flash_fwd_splitkv_combine_kernelI23Flash_fwd_kernel_traitsILi256ELi64ELi64ELi4ELb0ELb0EN7cutlass6half_tE19Flash_kernel_traitsILi256ELi64ELi64ELi4ES3_EELi4ELi2ELb0EEEvNS_16Flash_fwd_paramsE
        .type           _ZN5flash32flash_fwd_splitkv_combine_kernelI23Flash_fwd_kernel_traitsILi256ELi64ELi64ELi4ELb0ELb0EN7cutlass6half_tE19Flash_kernel_traitsILi256ELi64ELi64ELi4ES3_EELi4ELi2ELb0EEEvNS_16Flash_fwd_paramsE,@function
        .size           _ZN5flash32flash_fwd_splitkv_combine_kernelI23Flash_fwd_kernel_traitsILi256ELi64ELi64ELi4ELb0ELb0EN7cutlass6half_tE19Flash_kernel_traitsILi256ELi64ELi64ELi4ES3_EELi4ELi2ELb0EEEvNS_16Flash_fwd_paramsE,(.L_x_4788 - _ZN5flash32flash_fwd_splitkv_combine_kernelI23Flash_fwd_kernel_traitsILi256ELi64ELi64ELi4ELb0ELb0EN7cutlass6half_tE19Flash_kernel_traitsILi256ELi64ELi64ELi4ES3_EELi4ELi2ELb0EEEvNS_16Flash_fwd_paramsE)
        .other          _ZN5flash32flash_fwd_splitkv_combine_kernelI23Flash_fwd_kernel_traitsILi256ELi64ELi64ELi4ELb0ELb0EN7cutlass6half_tE19Flash_kernel_traitsILi256ELi64ELi64ELi4ES3_EELi4ELi2ELb0EEEvNS_16Flash_fwd_paramsE,@"STO_CUDA_ENTRY STV_DEFAULT"
_ZN5flash32flash_fwd_splitkv_combine_kernelI23Flash_fwd_kernel_traitsILi256ELi64ELi64ELi4ELb0ELb0EN7cutlass6half_tE19Flash_kernel_traitsILi256ELi64ELi64ELi4ES3_EELi4ELi2ELb0EEEvNS_16Flash_fwd_paramsE:
.text._ZN5flash32flash_fwd_splitkv_combine_kernelI23Flash_fwd_kernel_traitsILi256ELi64ELi64ELi4ELb0ELb0EN7cutlass6half_tE19Flash_kernel_traitsILi256ELi64ELi64ELi4ES3_EELi4ELi2ELb0EEEvNS_16Flash_fwd_paramsE:
        /* <DEDUP_REMOVED lines=23> */
[----:B------:R-:W-:Y:S05]  /*0170*/  CALL.REL.NOINC `($__internal_5_$__cuda_sm20_div_s64) ;  /* 0x0000423000007944 */ /* 0x000fea0003c00000 */
[----:B------:R-:W-:Y:S01]  /*0180*/  MOV R24, R0 ;  /* 0x0000000000187202 */ /* 0x000fe20000000f00 */
[----:B------:R-:W-:Y:S05]  /*0190*/  BRA `(.L_x_237) ;  /* 0x0000013000007947 */ /* 0x000fea0003800000 */
.L_x_236:
        /* <DEDUP_REMOVED lines=19> */
.L_x_237:
        /* <DEDUP_REMOVED lines=8> */
[----:B------:R-:W-:Y:S02]  /*0350*/  MOV R21, R25 ;  /* 0x0000001900157202 */ /* 0x000fe40000000f00 */
[----:B------:R-:W-:Y:S02]  /*0360*/  MOV R20, 0x380 ;  /* 0x0000038000147802 */ /* 0x000fe40000000f00 */
[----:B------:R-:W-:Y:S05]  /*0370*/  CALL.REL.NOINC `($__internal_5_$__cuda_sm20_div_s64) ;  /* 0x0000403000007944 */ /* 0x000fea0003c00000 */
[----:B------:R-:W-:Y:S02]  /*0380*/  MOV R12, R0 ;  /* 0x00000000000c7202 */ /* 0x000fe40000000f00 */
[----:B------:R-:W-:Y:S01]  /*0390*/  MOV R13, R25 ;  /* 0x00000019000d7202 */ /* 0x000fe20000000f00 */
[----:B------:R-:W-:Y:S05]  /*03a0*/  BRA `(.L_x_240) ;  /* 0x0000013000007947 */ /* 0x000fea0003800000 */
.L_x_239:
        /* <DEDUP_REMOVED lines=19> */
.L_x_240:
[----:B------:R-:W-:Y:S05]  /*04e0*/  BSYNC B0 ;  /* 0x0000000000007941 */ /* 0x000fea0003800000 */
.L_x_238:
        /* <DEDUP_REMOVED lines=44> */
.L_x_242:
        /* <DEDUP_REMOVED lines=19> */
.L_x_243:
[----:B------:R-:W-:Y:S05]  /*08e0*/  BSYNC B0 ;  /* 0x0000000000007941 */ /* 0x000fea0003800000 */
.L_x_241:
        /* <DEDUP_REMOVED lines=70> */
[----:B------:R-:W-:Y:S02]  /*0d50*/  MOV R20, 0xd70 ;  /* 0x00000d7000147802 */ /* 0x000fe40000000f00 */
[----:B------:R-:W-:Y:S05]  /*0d60*/  CALL.REL.NOINC `($__internal_5_$__cuda_sm20_div_s64) ;  /* 0x0000364000007944 */ /* 0x000fea0003c00000 */
[----:B------:R-:W-:Y:S02]  /*0d70*/  MOV R32, R0 ;  /* 0x0000000000207202 */ /* 0x000fe40000000f00 */
[----:B------:R-:W-:Y:S01]  /*0d80*/  MOV R33, R25 ;  /* 0x0000001900217202 */ /* 0x000fe20000000f00 */
[----:B------:R-:W-:Y:S05]  /*0d90*/  BRA `(.L_x_246) ;  /* 0x0000013000007947 */ /* 0x000fea0003800000 */
.L_x_245:
        /* <DEDUP_REMOVED lines=19> */
.L_x_246:
[----:B------:R-:W-:Y:S05]  /*0ed0*/  BSYNC B0 ;  /* 0x0000000000007941 */ /* 0x000fea0003800000 */
.L_x_244:
        /* <DEDUP_REMOVED lines=15> */
[----:B------:R-:W-:-:S05]  /*0fd0*/  IMAD R0, R21, R0, R2 ;  /* 0x0000000015007224 */ /* 0x000fca00078e0202 */
[----:B------:R-:W-:-:S13]  /*0fe0*/  ISETP.GT.U32.AND P1, PT, R15, R0, PT ;  /* 0x000000000f00720c */ /* 0x000fda0003f24070 */
[----:B------:R-:W-:Y:S01]  /*0ff0*/  @!P1 IMAD.IADD R0, R0, 0x1, -R15 ;  /* 0x0000000100009824 */ /* 0x000fe200078e0a0f */
[----:B------:R-:W-:Y:S02]  /*1000*/  @!P1 IADD3 R21, R21, 0x1, RZ ;  /* 0x0000000115159810 */ /* 0x000fe40007ffe0ff */
[----:B------:R-:W-:Y:S02]  /*1010*/  ISETP.NE.AND P1, PT, R5, RZ, PT ;  /* 0x000000ff0500720c */ /* 0x000fe40003f25270 */
        /* <DEDUP_REMOVED lines=22> */
.L_x_248:
        /* <DEDUP_REMOVED lines=19> */
.L_x_249:
[----:B------:R-:W-:Y:S05]  /*12b0*/  BSYNC B0 ;  /* 0x0000000000007941 */ /* 0x000fea0003800000 */
.L_x_247:
[----:B------:R-:W-:Y:S01]  /*12c0*/  IABS R6, c[0x0][0x214] ;  /* 0x0000850000067a13 */ /* 0x000fe20000000000 */
[----:B------:R-:W-:Y:S01]  /*12d0*/  IMAD.MOV.U32 R22, RZ, RZ, RZ ;  /* 0x000000ffff167224 */ /* 0x000fe200078e00ff */
[----:B------:R-:W-:Y:S01]  /*12e0*/  ISETP.GT.AND P3, PT, R5, RZ, PT ;  /* 0x000000ff0500720c */ /* 0x000fe20003f64270 */
[----:B------:R-:W-:Y:S01]  /*12f0*/  ULDC.U8 UR4, c[0x0][0x329] ;  /* 0x0000ca4000047ab9 */ /* 0x000fe20000000000 */
[----:B------:R-:W0:Y:S01]  /*1300*/  I2F.RP R20, R6 ;  /* 0x0000000600147306 */ /* 0x000e220000209400 */
[----:B------:R-:W-:Y:S01]  /*1310*/  ULDC.64 UR10, c[0x0][0x118] ;  /* 0x00004600000a7ab9 */ /* 0x000fe20000000a00 */
[----:B------:R-:W-:Y:S06]  /*1320*/  BSSY B0, `(.L_x_250) ;  /* 0x000007e000007945 */ /* 0x000fec0003800000 */
        /* <DEDUP_REMOVED lines=9> */
[----:B------:R-:W-:-:S03]  /*13c0*/  ISETP.GE.AND P1, PT, R10, RZ, PT ;  /* 0x000000ff0a00720c */ /* 0x000fc60003f26270 */
[----:B------:R-:W-:-:S04]  /*13d0*/  IMAD.HI.U32 R2, R2, R0, RZ ;  /* 0x0000000002027227 */ /* 0x000fc800078e00ff */
[----:B------:R-:W-:-:S04]  /*13e0*/  IMAD.MOV R13, RZ, RZ, -R2 ;  /* 0x000000ffff0d7224 */ /* 0x000fc800078e0a02 */
[C---:B------:R-:W-:Y:S01]  /*13f0*/  IMAD R13, R6.reuse, R13, R0 ;  /* 0x0000000d060d7224 */ /* 0x040fe200078e0200 */
[----:B------:R-:W-:Y:S02]  /*1400*/  SHF.R.S32.HI R0, RZ, 0x1f, R5 ;  /* 0x0000001fff007819 */ /* 0x000fe40000011405 */
[----:B------:R-:W-:Y:S02]  /*1410*/  LEA.HI.SX32 R5, R5, 0x1, 0x1 ;  /* 0x0000000105057811 */ /* 0x000fe400078f0aff */
[----:B------:R-:W-:Y:S01]  /*1420*/  ISETP.GT.U32.AND P0, PT, R6, R13, PT ;  /* 0x0000000d0600720c */ /* 0x000fe20003f04070 */
[----:B------:R-:W-:-:S12]  /*1430*/  @!P3 IMAD.MOV R5, RZ, RZ, R0 ;  /* 0x000000ffff05b224 */ /* 0x000fd800078e0200 */
[----:B------:R-:W-:Y:S01]  /*1440*/  @!P0 IMAD.IADD R13, R13, 0x1, -R6 ;  /* 0x000000010d0d8824 */ /* 0x000fe200078e0a06 */
[----:B------:R-:W-:Y:S02]  /*1450*/  @!P0 IADD3 R2, R2, 0x1, RZ ;  /* 0x0000000102028810 */ /* 0x000fe40007ffe0ff */
[----:B------:R-:W-:Y:S02]  /*1460*/  ISETP.NE.AND P0, PT, RZ, c[0x0][0x214], PT ;  /* 0x00008500ff007a0c */ /* 0x000fe40003f05270 */
[----:B------:R-:W-:-:S13]  /*1470*/  ISETP.GE.U32.AND P2, PT, R13, R6, PT ;  /* 0x000000060d00720c */ /* 0x000fda0003f46070 */
[----:B------:R-:W-:-:S05]  /*1480*/  @P2 IADD3 R2, R2, 0x1, RZ ;  /* 0x0000000102022810 */ /* 0x000fca0007ffe0ff */
[----:B------:R-:W-:Y:S01]  /*1490*/  @!P1 IMAD.MOV R2, RZ, RZ, -R2 ;  /* 0x000000ffff029224 */ /* 0x000fe200078e0a02 */
[----:B------:R-:W-:-:S05]  /*14a0*/  @!P0 LOP3.LUT R2, RZ, c[0x0][0x214], RZ, 0x33, !PT ;  /* 0x00008500ff028a12 */ /* 0x000fca00078e33ff */
[----:B------:R-:W-:Y:S01]  /*14b0*/  IMAD R5, R5, R2, RZ ;  /* 0x0000000205057224 */ /* 0x000fe200078e02ff */
[----:B------:R-:W-:-:S04]  /*14c0*/  IABS R2, c[0x0][0x1c0] ;  /* 0x0000700000027a13 */ /* 0x000fc80000000000 */
[----:B------:R-:W0:Y:S01]  /*14d0*/  I2F.U32.RP R10, R2 ;  /* 0x00000002000a7306 */ /* 0x000e220000209000 */
[-C--:B------:R-:W-:Y:S02]  /*14e0*/  IABS R6, R5.reuse ;  /* 0x0000000500067213 */ /* 0x080fe40000000000 */
[----:B------:R-:W-:-:S03]  /*14f0*/  IABS R27, R5 ;  /* 0x00000005001b7213 */ /* 0x000fc60000000000 */
[----:B------:R-:W-:Y:S02]  /*1500*/  IMAD.IADD R9, R9, 0x1, R6 ;  /* 0x0000000109097824 */ /* 0x000fe400078e0206 */
[----:B------:R-:W1:Y:S01]  /*1510*/  I2F.RP R12, R6 ;  /* 0x00000006000c7306 */ /* 0x000e620000209400 */
[----:B------:R-:W-:-:S07]  /*1520*/  IMAD.MOV R27, RZ, RZ, -R27 ;  /* 0x000000ffff1b7224 */ /* 0x000fce00078e0a1b */
[----:B0-----:R-:W0:Y:S08]  /*1530*/  MUFU.RCP R20, R10 ;  /* 0x0000000a00147308 */ /* 0x001e300000001000 */
[----:B-1----:R-:W1:Y:S01]  /*1540*/  MUFU.RCP R0, R12 ;  /* 0x0000000c00007308 */ /* 0x002e620000001000 */
[----:B0-----:R-:W-:-:S07]  /*1550*/  IADD3 R20, R20, 0xffffffe, RZ ;  /* 0x0ffffffe14147810 */ /* 0x001fce0007ffe0ff */
[----:B------:R-:W0:Y:S01]  /*1560*/  F2I.FTZ.U32.TRUNC.NTZ R21, R20 ;  /* 0x0000001400157305 */ /* 0x000e22000021f000 */
[----:B-1----:R-:W-:Y:S02]  /*1570*/  IADD3 R0, R0, 0xffffffe, RZ ;  /* 0x0ffffffe00007810 */ /* 0x002fe40007ffe0ff */
[----:B------:R-:W-:-:S05]  /*1580*/  IABS R12, R8 ;  /* 0x00000008000c7213 */ /* 0x000fca0000000000 */
[----:B------:R-:W1:Y:S01]  /*1590*/  F2I.FTZ.U32.TRUNC.NTZ R23, R0 ;  /* 0x0000000000177305 */ /* 0x000e62000021f000 */
[----:B------:R-:W-:Y:S01]  /*15a0*/  LOP3.LUT R8, R8, c[0x0][0x1c0], RZ, 0x3c, !PT ;  /* 0x0000700008087a12 */ /* 0x000fe200078e3cff */
[----:B0-----:R-:W-:Y:S02]  /*15b0*/  IMAD.MOV R29, RZ, RZ, -R21 ;  /* 0x000000ffff1d7224 */ /* 0x001fe400078e0a15 */
[----:B------:R-:W-:Y:S02]  /*15c0*/  IMAD.MOV.U32 R20, RZ, RZ, RZ ;  /* 0x000000ffff147224 */ /* 0x000fe400078e00ff */
[----:B------:R-:W-:Y:S02]  /*15d0*/  IMAD R29, R29, R2, RZ ;  /* 0x000000021d1d7224 */ /* 0x000fe400078e02ff */
[----:B-1----:R-:W-:Y:S01]  /*15e0*/  IMAD.MOV R13, RZ, RZ, -R23 ;  /* 0x000000ffff0d7224 */ /* 0x002fe200078e0a17 */
[----:B------:R-:W-:Y:S01]  /*15f0*/  IABS R0, R9 ;  /* 0x0000000900007213 */ /* 0x000fe20000000000 */
[----:B------:R-:W-:Y:S01]  /*1600*/  IMAD.HI.U32 R29, R21, R29, R20 ;  /* 0x0000001d151d7227 */ /* 0x000fe200078e0014 */
[----:B------:R-:W-:-:S03]  /*1610*/  IABS R21, c[0x0][0x1c0] ;  /* 0x0000700000157a13 */ /* 0x000fc60000000000 */
[----:B------:R-:W-:Y:S02]  /*1620*/  IMAD R13, R13, R6, RZ ;  /* 0x000000060d0d7224 */ /* 0x000fe400078e02ff */
[----:B------:R-:W-:Y:S02]  /*1630*/  IMAD.MOV R21, RZ, RZ, -R21 ;  /* 0x000000ffff157224 */ /* 0x000fe400078e0a15 */
[----:B------:R-:W-:-:S04]  /*1640*/  IMAD.HI.U32 R10, R29, R12, RZ ;  /* 0x0000000c1d0a7227 */ /* 0x000fc800078e00ff */
[----:B------:R-:W-:-:S04]  /*1650*/  IMAD.HI.U32 R13, R23, R13, R22 ;  /* 0x0000000d170d7227 */ /* 0x000fc800078e0016 */
[----:B------:R-:W-:Y:S02]  /*1660*/  IMAD R23, R10, R21, R12 ;  /* 0x000000150a177224 */ /* 0x000fe400078e020c */
[----:B------:R-:W-:-:S03]  /*1670*/  IMAD.HI.U32 R13, R13, R0, RZ ;  /* 0x000000000d0d7227 */ /* 0x000fc600078e00ff */
[----:B------:R-:W-:Y:S01]  /*1680*/  ISETP.GT.U32.AND P3, PT, R2, R23, PT ;  /* 0x000000170200720c */ /* 0x000fe20003f64070 */
[----:B------:R-:W-:Y:S02]  /*1690*/  IMAD R27, R13, R27, R0 ;  /* 0x0000001b0d1b7224 */ /* 0x000fe400078e0200 */
[----:B------:R-:W-:-:S03]  /*16a0*/  IMAD.HI.U32 R12, R29, R0, RZ ;  /* 0x000000001d0c7227 */ /* 0x000fc600078e00ff */
[----:B------:R-:W-:Y:S01]  /*16b0*/  ISETP.GT.U32.AND P0, PT, R6, R27, PT ;  /* 0x0000001b0600720c */ /* 0x000fe20003f04070 */
[----:B------:R-:W-:Y:S01]  /*16c0*/  IMAD R21, R12, R21, R0 ;  /* 0x000000150c157224 */ /* 0x000fe200078e0200 */
[C---:B------:R-:W-:Y:S02]  /*16d0*/  LOP3.LUT R0, R9.reuse, R6, RZ, 0x3c, !PT ;  /* 0x0000000609007212 */ /* 0x040fe400078e3cff */
[----:B------:R-:W-:Y:S02]  /*16e0*/  LOP3.LUT R9, R9, c[0x0][0x1c0], RZ, 0x3c, !PT ;  /* 0x0000700009097a12 */ /* 0x000fe400078e3cff */
[----:B------:R-:W-:Y:S01]  /*16f0*/  ISETP.GT.U32.AND P1, PT, R2, R21, PT ;  /* 0x000000150200720c */ /* 0x000fe20003f24070 */
[----:B------:R-:W-:Y:S01]  /*1700*/  @!P3 IMAD.IADD R23, R23, 0x1, -R2 ;  /* 0x000000011717b824 */ /* 0x000fe200078e0a02 */
[----:B------:R-:W-:Y:S02]  /*1710*/  ISETP.GE.AND P4, PT, R0, RZ, PT ;  /* 0x000000ff0000720c */ /* 0x000fe40003f86270 */
[----:B------:R-:W0:Y:S01]  /*1720*/  S2R R0, SR_TID.X ;  /* 0x0000000000007919 */ /* 0x000e220000002100 */
[----:B------:R-:W-:-:S02]  /*1730*/  @!P3 IADD3 R10, R10, 0x1, RZ ;  /* 0x000000010a0ab810 */ /* 0x000fc40007ffe0ff */
[----:B------:R-:W-:Y:S01]  /*1740*/  ISETP.GE.U32.AND P6, PT, R23, R2, PT ;  /* 0x000000021700720c */ /* 0x000fe20003fc6070 */
[----:B------:R-:W-:Y:S01]  /*1750*/  @!P0 IMAD.IADD R27, R27, 0x1, -R6 ;  /* 0x000000011b1b8824 */ /* 0x000fe200078e0a06 */
[----:B------:R-:W-:Y:S02]  /*1760*/  @!P0 IADD3 R13, R13, 0x1, RZ ;  /* 0x000000010d0d8810 */ /* 0x000fe40007ffe0ff */
[----:B------:R-:W-:Y:S01]  /*1770*/  ISETP.GE.AND P0, PT, R8, RZ, PT ;  /* 0x000000ff0800720c */ /* 0x000fe20003f06270 */
[----:B------:R-:W-:Y:S01]  /*1780*/  IMAD.MOV.U32 R8, RZ, RZ, c[0x0][0x214] ;  /* 0x00008500ff087624 */ /* 0x000fe200078e00ff */
[----:B------:R-:W-:Y:S01]  /*1790*/  ISETP.GE.U32.AND P2, PT, R27, R6, PT ;  /* 0x000000061b00720c */ /* 0x000fe20003f46070 */
[----:B------:R-:W-:Y:S01]  /*17a0*/  @!P1 IMAD.IADD R21, R21, 0x1, -R2 ;  /* 0x0000000115159824 */ /* 0x000fe200078e0a02 */
[----:B------:R-:W-:Y:S02]  /*17b0*/  ISETP.GT.AND P3, PT, R4, RZ, PT ;  /* 0x000000ff0400720c */ /* 0x000fe40003f64270 */
[----:B------:R-:W-:-:S02]  /*17c0*/  @!P1 IADD3 R12, R12, 0x1, RZ ;  /* 0x000000010c0c9810 */ /* 0x000fc40007ffe0ff */
[----:B------:R-:W-:Y:S02]  /*17d0*/  ISETP.GE.U32.AND P5, PT, R21, R2, PT ;  /* 0x000000021500720c */ /* 0x000fe40003fa6070 */
[----:B------:R-:W-:Y:S02]  /*17e0*/  @P6 IADD3 R10, R10, 0x1, RZ ;  /* 0x000000010a0a6810 */ /* 0x000fe40007ffe0ff */
[----:B------:R-:W-:Y:S02]  /*17f0*/  ISETP.NE.AND P6, PT, R5, RZ, PT ;  /* 0x000000ff0500720c */ /* 0x000fe40003fc5270 */
[----:B------:R-:W-:Y:S01]  /*1800*/  SHF.R.S32.HI R2, RZ, 0x1f, R4 ;  /* 0x0000001fff027819 */ /* 0x000fe20000011404 */
[----:B------:R-:W-:Y:S01]  /*1810*/  IMAD.MOV.U32 R20, RZ, RZ, R10 ;  /* 0x000000ffff147224 */ /* 0x000fe200078e000a */
[----:B------:R-:W-:Y:S02]  /*1820*/  @P2 IADD3 R13, R13, 0x1, RZ ;  /* 0x000000010d0d2810 */ /* 0x000fe40007ffe0ff */
[----:B------:R-:W-:Y:S01]  /*1830*/  ISETP.GE.AND P2, PT, R9, RZ, PT ;  /* 0x000000ff0900720c */ /* 0x000fe20003f46270 */
[----:B------:R-:W-:Y:S01]  /*1840*/  @!P0 IMAD.MOV R20, RZ, RZ, -R20 ;  /* 0x000000ffff148224 */ /* 0x000fe200078e0a14 */
[----:B0-----:R-:W-:Y:S01]  /*1850*/  SHF.R.S32.HI R21, RZ, 0x1f, R0 ;  /* 0x0000001fff157819 */ /* 0x001fe20000011400 */
[----:B------:R-:W-:Y:S01]  /*1860*/  @!P4 IMAD.MOV R13, RZ, RZ, -R13 ;  /* 0x000000ffff0dc224 */ /* 0x000fe200078e0a0d */
[----:B------:R-:W-:-:S02]  /*1870*/  @P5 IADD3 R12, R12, 0x1, RZ ;  /* 0x000000010c0c5810 */ /* 0x000fc40007ffe0ff */
[----:B------:R-:W-:Y:S01]  /*1880*/  LEA.HI.SX32 R10, R4, 0x1, 0x1 ;  /* 0x00000001040a7811 */ /* 0x000fe200078f0aff */
[----:B------:R-:W-:Y:S01]  /*1890*/  @!P3 IMAD.MOV R10, RZ, RZ, R2 ;  /* 0x000000ffff0ab224 */ /* 0x000fe200078e0202 */
[----:B------:R-:W-:Y:S02]  /*18a0*/  @!P6 LOP3.LUT R13, RZ, R6, RZ, 0x33, !PT ;  /* 0x00000006ff0de212 */ /* 0x000fe400078e33ff */
[----:B------:R-:W-:Y:S02]  /*18b0*/  LEA.HI R6, R21, R0, RZ, 0x2 ;  /* 0x0000000015067211 */ /* 0x000fe400078f10ff */
[----:B------:R-:W-:Y:S01]  /*18c0*/  ISETP.LT.U32.AND P0, PT, R24, R13, PT ;  /* 0x0000000d1800720c */ /* 0x000fe20003f01070 */
[----:B------:R-:W-:Y:S01]  /*18d0*/  @!P2 IMAD.MOV R12, RZ, RZ, -R12 ;  /* 0x000000ffff0ca224 */ /* 0x000fe200078e0a0c */
[----:B------:R-:W-:Y:S02]  /*18e0*/  SHF.R.S32.HI R21, RZ, 0x1f, R13 ;  /* 0x0000001fff157819 */ /* 0x000fe4000001140d */
[----:B------:R-:W-:-:S02]  /*18f0*/  ISETP.NE.AND P4, PT, RZ, c[0x0][0x1c0], PT ;  /* 0x00007000ff007a0c */ /* 0x000fc40003f85270 */
[----:B------:R-:W-:Y:S02]  /*1900*/  LOP3.LUT R9, RZ, c[0x0][0x1c0], RZ, 0x33, !PT ;  /* 0x00007000ff097a12 */ /* 0x000fe400078e33ff */
[----:B------:R-:W-:Y:S02]  /*1910*/  ISETP.NE.AND P1, PT, RZ, UR4, PT ;  /* 0x00000004ff007c0c */ /* 0x000fe4000bf25270 */
[----:B------:R-:W-:Y:S02]  /*1920*/  SHF.R.S32.HI R2, RZ, 0x2, R6 ;  /* 0x00000002ff027819 */ /* 0x000fe40000011406 */
[----:B------:R-:W-:Y:S02]  /*1930*/  ISETP.LT.AND.EX P2, PT, R25, R21, PT, P0 ;  /* 0x000000151900720c */ /* 0x000fe40003f41300 */
[----:B------:R-:W-:Y:S02]  /*1940*/  SEL R8, R8, 0x1, !P1 ;  /* 0x0000000108087807 */ /* 0x000fe40004800000 */
[----:B------:R-:W-:Y:S01]  /*1950*/  SEL R23, R9, R20, !P4 ;  /* 0x0000001409177207 */ /* 0x000fe20006000000 */
[----:B------:R-:W-:Y:S01]  /*1960*/  IMAD.MOV.U32 R20, RZ, RZ, -0x800000 ;  /* 0xff800000ff147424 */ /* 0x000fe200078e00ff */
[----:B------:R-:W-:-:S02]  /*1970*/  ISETP.GE.AND P0, PT, R2, c[0x0][0x314], PT ;  /* 0x0000c50002007a0c */ /* 0x000fc40003f06270 */
[----:B------:R-:W-:Y:S01]  /*1980*/  SEL R9, R9, R12, !P4 ;  /* 0x0000000c09097207 */ /* 0x000fe20006000000 */
[----:B------:R-:W-:Y:S01]  /*1990*/  IMAD R23, R23, R8, RZ ;  /* 0x0000000817177224 */ /* 0x000fe200078e02ff */
[----:B------:R-:W-:Y:S02]  /*19a0*/  SEL R13, R24, R13, P2 ;  /* 0x0000000d180d7207 */ /* 0x000fe40001000000 */
[----:B------:R-:W-:Y:S01]  /*19b0*/  SEL R12, R25, R21, P2 ;  /* 0x00000015190c7207 */ /* 0x000fe20001000000 */
[----:B------:R-:W-:Y:S01]  /*19c0*/  IMAD R10, R10, R23, RZ ;  /* 0x000000170a0a7224 */ /* 0x000fe200078e02ff */
[----:B------:R-:W-:-:S05]  /*19d0*/  LOP3.LUT R23, R6, 0xfffffffc, RZ, 0xc0, !PT ;  /* 0xfffffffc06177812 */ /* 0x000fca00078ec0ff */
[----:B------:R-:W-:Y:S01]  /*19e0*/  IMAD.IADD R23, R0, 0x1, -R23 ;  /* 0x0000000100177824 */ /* 0x000fe200078e0a17 */
        /* <DEDUP_REMOVED lines=17> */
.L_x_251:
[----:B------:R-:W-:Y:S05]  /*1b00*/  BSYNC B0 ;  /* 0x0000000000007941 */ /* 0x000fea0003800000 */
.L_x_250:
[C---:B------:R-:W-:Y:S01]  /*1b10*/  ISETP.GT.AND P0, PT, R0.reuse, 0xf, PT ;  /* 0x0000000f0000780c */ /* 0x040fe20003f04270 */
[----:B------:R-:W-:Y:S01]  /*1b20*/  IMAD.MOV.U32 R29, RZ, RZ, -0x800000 ;  /* 0xff800000ff1d7424 */ /* 0x000fe200078e00ff */
[C---:B------:R-:W-:Y:S01]  /*1b30*/  LOP3.LUT P2, RZ, R0.reuse, 0x3, RZ, 0xc0, !PT ;  /* 0x0000000300ff7812 */ /* 0x040fe2000784c0ff */
[----:B------:R-:W-:Y:S01]  /*1b40*/  IMAD R9, R9, R8, RZ ;  /* 0x0000000809097224 */ /* 0x000fe200078e02ff */
[----:B------:R-:W-:Y:S01]  /*1b50*/  ISETP.GT.AND P3, PT, R5, RZ, PT ;  /* 0x000000ff0500720c */ /* 0x000fe20003f64270 */
[----:B------:R-:W-:Y:S01]  /*1b60*/  BSSY B1, `(.L_x_252) ;  /* 0x00001e2000017945 */ /* 0x000fe20003800000 */
[----:B------:R-:W-:Y:S01]  /*1b70*/  ISETP.GT.OR P2, PT, R0, 0xf, P2 ;  /* 0x0000000f0000780c */ /* 0x000fe20001744670 */
[----:B------:R-:W-:Y:S01]  /*1b80*/  IMAD.MOV.U32 R28, RZ, RZ, 0x7f800000 ;  /* 0x7f800000ff1c7424 */ /* 0x000fe200078e00ff */
[----:B------:R-:W-:-:S05]  /*1b90*/  SHF.R.S32.HI R22, RZ, 0x1f, R5 ;  /* 0x0000001fff167819 */ /* 0x000fca0000011405 */
[----:B------:R-:W-:Y:S02]  /*1ba0*/  @!P0 IMAD R21, R2, 0x5, R23 ;  /* 0x0000000502158824 */ /* 0x000fe400078e0217 */
[----:B------:R-:W-:-:S03]  /*1bb0*/  IMAD R23, R23, 0x5, R2 ;  /* 0x0000000517177824 */ /* 0x000fc600078e0202 */
[----:B-----5:R-:W-:Y:S04]  /*1bc0*/  @!P0 STS [R21.X4], R20 ;  /* 0x0000001415008388 */ /* 0x020fe80000004800 */
[----:B------:R-:W-:Y:S06]  /*1bd0*/  BAR.SYNC.DEFER_BLOCKING 0x0 ;  /* 0x0000000000007b1d */ /* 0x000fec0000010000 */
[----:B------:R-:W1:Y:S04]  /*1be0*/  @!P0 LDS R29, [R23.X4] ;  /* 0x00000000171d8984 */ /* 0x000e680000004800 */
[----:B-1----:R-:W1:Y:S02]  /*1bf0*/  SHFL.BFLY PT, R6, R29, 0x2, 0x1f ;  /* 0x0c401f001d067f89 */ /* 0x002e6400000e0000 */
[----:B01----:R-:W-:-:S05]  /*1c00*/  FMNMX.FTZ R27, R6, R29, !PT ;  /* 0x0000001d061b7209 */ /* 0x003fca0007810000 */
        /* <DEDUP_REMOVED lines=11> */
[----:B------:R-:W-:Y:S02]  /*1cc0*/  LEA.HI.SX32 R20, R5, 0x1, 0x1 ;  /* 0x0000000105147811 */ /* 0x000fe400078f0aff */
[----:B------:R-:W-:Y:S02]  /*1cd0*/  @!P3 IADD3 R20, R22, RZ, RZ ;  /* 0x000000ff1614b210 */ /* 0x000fe40007ffe0ff */
[----:B------:R-:W-:-:S03]  /*1ce0*/  FSETP.NE.FTZ.AND P0, PT, R21, RZ, PT ;  /* 0x000000ff1500720b */ /* 0x000fc60003f15000 */
[----:B------:R-:W-:-:S10]  /*1cf0*/  IMAD R9, R9, R20, RZ ;  /* 0x0000001409097224 */ /* 0x000fd400078e02ff */
[----:B------:R-:W0:Y:S02]  /*1d00*/  @P0 MUFU.LG2 R21, R21 ;  /* 0x0000001500150308 */ /* 0x000e240000000c00 */
[----:B0-----:R-:W-:Y:S01]  /*1d10*/  @P0 FFMA.FTZ R28, R21, 0.69314718246459960938, R6 ;  /* 0x3f317218151c0823 */ /* 0x001fe20000010006 */
        /* <DEDUP_REMOVED lines=38> */
[-C--:B------:R-:W-:Y:S02]  /*1f80*/  IADD3 R27, P0, RZ, -R0.reuse, RZ ;  /* 0x80000000ff1b7210 */ /* 0x080fe40007f1e0ff */
[----:B------:R-:W-:Y:S02]  /*1f90*/  MOV R40, R0 ;  /* 0x0000000000287202 */ /* 0x000fe40000000f00 */
[----:B------:R-:W-:Y:S01]  /*1fa0*/  IADD3.X R21, RZ, ~R25, RZ, P0, !PT ;  /* 0x80000019ff157210 */ /* 0x000fe200007fe4ff */
[----:B------:R-:W-:Y:S01]  /*1fb0*/  IMAD.WIDE.U32 R34, R36, R27, R34 ;  /* 0x0000001b24227225 */ /* 0x000fe200078e0022 */
[----:B------:R-:W-:-:S03]  /*1fc0*/  MOV R41, R25 ;  /* 0x0000001900297202 */ /* 0x000fc60000000f00 */
[----:B------:R-:W-:Y:S01]  /*1fd0*/  IMAD R21, R21, R36, RZ ;  /* 0x0000002415157224 */ /* 0x000fe200078e02ff */
[----:B------:R-:W-:-:S03]  /*1fe0*/  MOV R26, R34 ;  /* 0x00000022001a7202 */ /* 0x000fc60000000f00 */
[----:B------:R-:W-:-:S05]  /*1ff0*/  IMAD R21, R6, R27, R21 ;  /* 0x0000001b06157224 */ /* 0x000fca00078e0215 */
[----:B------:R-:W-:Y:S01]  /*2000*/  IADD3 R21, R35, R21, RZ ;  /* 0x0000001523157210 */ /* 0x000fe20007ffe0ff */
[----:B------:R-:W-:Y:S05]  /*2010*/  BRA `(.L_x_257) ;  /* 0x0000016000007947 */ /* 0x000fea0003800000 */
.L_x_256:
        /* <DEDUP_REMOVED lines=22> */
.L_x_257:
[----:B------:R-:W-:Y:S05]  /*2180*/  BSYNC B0 ;  /* 0x0000000000007941 */ /* 0x000fea0003800000 */
.L_x_255:
[----:B------:R-:W-:Y:S01]  /*2190*/  LOP3.LUT R0, R21, R3, RZ, 0xfc, !PT ;  /* 0x0000000315007212 */ /* 0x000fe200078efcff */
[----:B------:R-:W-:Y:S03]  /*21a0*/  BSSY B0, `(.L_x_258) ;  /* 0x0000028000007945 */ /* 0x000fe60003800000 */
[----:B------:R-:W-:-:S13]  /*21b0*/  ISETP.NE.U32.AND P0, PT, R0, RZ, PT ;  /* 0x000000ff0000720c */ /* 0x000fda0003f05070 */
[----:B------:R-:W-:Y:S05]  /*21c0*/  @!P0 BRA `(.L_x_259) ;  /* 0x000000f000008947 */ /* 0x000fea0003800000 */
[----:B------:R-:W-:Y:S01]  /*21d0*/  IMAD.MOV.U32 R24, RZ, RZ, R26 ;  /* 0x000000ffff187224 */ /* 0x000fe200078e001a */
[----:B------:R-:W-:Y:S01]  /*21e0*/  MOV R22, R30 ;  /* 0x0000001e00167202 */ /* 0x000fe20000000f00 */
[----:B------:R-:W-:Y:S01]  /*21f0*/  IMAD.MOV.U32 R6, RZ, RZ, R3 ;  /* 0x000000ffff067224 */ /* 0x000fe200078e0003 */
[----:B------:R-:W-:Y:S02]  /*2200*/  MOV R20, 0x2220 ;  /* 0x0000222000147802 */ /* 0x000fe40000000f00 */
[----:B------:R-:W-:Y:S05]  /*2210*/  CALL.REL.NOINC `($__internal_5_$__cuda_sm20_div_s64) ;  /* 0x0000219000007944 */ /* 0x000fea0003c00000 */
[----:B------:R-:W-:Y:S02]  /*2220*/  IADD3 R2, P0, RZ, -R0, RZ ;  /* 0x80000000ff027210 */ /* 0x000fe40007f1e0ff */
[----:B------:R-:W-:Y:S02]  /*2230*/  MOV R20, R26 ;  /* 0x0000001a00147202 */ /* 0x000fe40000000f00 */
[-C--:B------:R-:W-:Y:S02]  /*2240*/  IADD3.X R27, RZ, ~R25.reuse, RZ, P0, !PT ;  /* 0x80000019ff1b7210 */ /* 0x080fe400007fe4ff */
[----:B------:R-:W-:Y:S02]  /*2250*/  MOV R34, R0 ;  /* 0x0000000000227202 */ /* 0x000fe40000000f00 */
[----:B------:R-:W-:Y:S01]  /*2260*/  MOV R35, R25 ;  /* 0x0000001900237202 */ /* 0x000fe20000000f00 */
[----:B------:R-:W-:-:S02]  /*2270*/  IMAD R27, R27, R30, RZ ;  /* 0x0000001e1b1b7224 */ /* 0x000fc400078e02ff */
[----:B------:R-:W-:-:S04]  /*2280*/  IMAD.WIDE.U32 R30, R30, R2, R20 ;  /* 0x000000021e1e7225 */ /* 0x000fc800078e0014 */
[----:B------:R-:W-:-:S05]  /*2290*/  IMAD R3, R3, R2, R27 ;  /* 0x0000000203037224 */ /* 0x000fca00078e021b */
[----:B------:R-:W-:Y:S01]  /*22a0*/  IADD3 R3, R31, R3, RZ ;  /* 0x000000031f037210 */ /* 0x000fe20007ffe0ff */
[----:B------:R-:W-:Y:S05]  /*22b0*/  BRA `(.L_x_260) ;  /* 0x0000016000007947 */ /* 0x000fea0003800000 */
.L_x_259:
        /* <DEDUP_REMOVED lines=22> */
.L_x_260:
[----:B------:R-:W-:Y:S05]  /*2420*/  BSYNC B0 ;  /* 0x0000000000007941 */ /* 0x000fea0003800000 */
.L_x_258:
        /* <DEDUP_REMOVED lines=11> */
[----:B------:R-:W-:Y:S05]  /*24e0*/  CALL.REL.NOINC `($__internal_5_$__cuda_sm20_div_s64) ;  /* 0x00001ec000007944 */ /* 0x000fea0003c00000 */
[-C--:B------:R-:W-:Y:S02]  /*24f0*/  IADD3 R2, P0, RZ, -R0.reuse, RZ ;  /* 0x80000000ff027210 */ /* 0x080fe40007f1e0ff */
[----:B------:R-:W-:Y:S02]  /*2500*/  MOV R24, R0 ;  /* 0x0000000000187202 */ /* 0x000fe40000000f00 */
[----:B------:R-:W-:Y:S01]  /*2510*/  IADD3.X R21, RZ, ~R25, RZ, P0, !PT ;  /* 0x80000019ff157210 */ /* 0x000fe200007fe4ff */
[----:B------:R-:W-:-:S04]  /*2520*/  IMAD.WIDE.U32 R34, R8, R2, R34 ;  /* 0x0000000208227225 */ /* 0x000fc800078e0022 */
[----:B------:R-:W-:Y:S01]  /*2530*/  IMAD R21, R21, R8, RZ ;  /* 0x0000000815157224 */ /* 0x000fe200078e02ff */
[----:B------:R-:W-:-:S03]  /*2540*/  MOV R8, R34 ;  /* 0x0000002200087202 */ /* 0x000fc60000000f00 */
[----:B------:R-:W-:-:S05]  /*2550*/  IMAD R2, R7, R2, R21 ;  /* 0x0000000207027224 */ /* 0x000fca00078e0215 */
[----:B------:R-:W-:Y:S01]  /*2560*/  IADD3 R2, R35, R2, RZ ;  /* 0x0000000223027210 */ /* 0x000fe20007ffe0ff */
[----:B------:R-:W-:Y:S05]  /*2570*/  BRA `(.L_x_263) ;  /* 0x0000016000007947 */ /* 0x000fea0003800000 */
.L_x_262:
[----:B------:R-:W0:Y:S01]  /*2580*/  I2F.U32.RP R2, R8 ;  /* 0x0000000800027306 */ /* 0x000e220000209000 */
[----:B------:R-:W-:Y:S01]  /*2590*/  ISETP.NE.U32.AND P0, PT, R8, RZ, PT ;  /* 0x000000ff0800720c */ /* 0x000fe20003f05070 */
[----:B------:R-:W-:-:S06]  /*25a0*/  IMAD.MOV.U32 R25, RZ, RZ, RZ ;  /* 0x000000ffff197224 */ /* 0x000fcc00078e00ff */
[----:B0-----:R-:W0:Y:S02]  /*25b0*/  MUFU.RCP R6, R2 ;  /* 0x0000000200067308 */ /* 0x001e240000001000 */
[----:B0-----:R-:W-:Y:S02]  /*25c0*/  IADD3 R6, R6, 0xffffffe, RZ ;  /* 0x0ffffffe06067810 */ /* 0x001fe40007ffe0ff */
[----:B------:R-:W-:-:S04]  /*25d0*/  MOV R2, RZ ;  /* 0x000000ff00027202 */ /* 0x000fc80000000f00 */
        /* <DEDUP_REMOVED lines=16> */
.L_x_263:
[----:B------:R-:W-:Y:S05]  /*26e0*/  BSYNC B0 ;  /* 0x0000000000007941 */ /* 0x000fea0003800000 */
.L_x_261:
[-C--:B------:R-:W-:Y:S01]  /*26f0*/  IMAD R7, R33, R19.reuse, RZ ;  /* 0x0000001321077224 */ /* 0x080fe200078e02ff */
[----:B------:R-:W-:Y:S01]  /*2700*/  ULDC.U8 UR6, c[0x0][0x329] ;  /* 0x0000ca4000067ab9 */ /* 0x000fe20000000000 */
[C---:B------:R-:W-:Y:S01]  /*2710*/  IMAD.WIDE.U32 R20, R32.reuse, R19, RZ ;  /* 0x0000001320147225 */ /* 0x040fe200078e00ff */
[----:B------:R-:W-:Y:S01]  /*2720*/  UISETP.NE.AND UP0, UPT, UR6, URZ, UPT ;  /* 0x0000003f0600728c */ /* 0x000fe2000bf05270 */
[----:B------:R-:W-:Y:S01]  /*2730*/  BSSY B0, `(.L_x_264) ;  /* 0x0000045000007945 */ /* 0x000fe20003800000 */
[----:B------:R-:W-:Y:S01]  /*2740*/  ULDC.64 UR4, c[0x0][0x210] ;  /* 0x0000840000047ab9 */ /* 0x000fe20000000a00 */
[----:B------:R-:W-:Y:S01]  /*2750*/  IMAD R7, R32, R18, R7 ;  /* 0x0000001220077224 */ /* 0x000fe200078e0207 */
[----:B------:R-:W-:Y:S01]  /*2760*/  UIMAD UR4, UR4, UR5, URZ ;  /* 0x00000005040472a4 */ /* 0x000fe2000f8e023f */
[----:B------:R-:W-:Y:S01]  /*2770*/  IMAD.WIDE.U32 R32, R20, R17, RZ ;  /* 0x0000001114207225 */ /* 0x000fe200078e00ff */
[----:B------:R-:W-:Y:S02]  /*2780*/  USEL UR5, UR5, 0x1, !UP0 ;  /* 0x0000000105057887 */ /* 0x000fe4000c000000 */
[----:B------:R-:W-:Y:S01]  /*2790*/  IADD3 R0, R21, R7, RZ ;  /* 0x0000000715007210 */ /* 0x000fe20007ffe0ff */
[----:B------:R-:W-:Y:S01]  /*27a0*/  IMAD R3, R3, R26, RZ ;  /* 0x0000001a03037224 */ /* 0x000fe200078e02ff */
[----:B------:R-:W-:Y:S01]  /*27b0*/  SHF.R.S32.HI R7, RZ, 0x1f, R26 ;  /* 0x0000001fff077819 */ /* 0x000fe2000001141a */
[----:B------:R-:W-:Y:S01]  /*27c0*/  USHF.R.S32.HI UR9, URZ, 0x1f, UR4 ;  /* 0x0000001f3f097899 */ /* 0x000fe20008011404 */
[----:B------:R-:W-:Y:S01]  /*27d0*/  IMAD.WIDE.U32 R36, R8, UR4, RZ ;  /* 0x0000000408247c25 */ /* 0x000fe2000f8e00ff */
[----:B------:R-:W-:-:S03]  /*27e0*/  USHF.R.S32.HI UR6, URZ, 0x1f, UR5 ;  /* 0x0000001f3f067899 */ /* 0x000fc60008011405 */
[----:B------:R-:W-:Y:S02]  /*27f0*/  IMAD R21, R0, R17, RZ ;  /* 0x0000001100157224 */ /* 0x000fe400078e02ff */
[----:B------:R-:W-:Y:S02]  /*2800*/  IMAD R3, R7, R30, R3 ;  /* 0x0000001e07037224 */ /* 0x000fe400078e0203 */
[----:B------:R-:W-:Y:S02]  /*2810*/  IMAD R21, R16, R20, R21 ;  /* 0x0000001410157224 */ /* 0x000fe400078e0215 */
[----:B------:R-:W-:Y:S02]  /*2820*/  IMAD R7, R2, UR4, RZ ;  /* 0x0000000402077c24 */ /* 0x000fe4000f8e02ff */
[----:B------:R-:W-:Y:S01]  /*2830*/  IMAD.WIDE.U32 R30, R30, R26, RZ ;  /* 0x0000001a1e1e7225 */ /* 0x000fe200078e00ff */
[----:B------:R-:W-:-:S03]  /*2840*/  IADD3 R6, R33, R21, RZ ;  /* 0x0000001521067210 */ /* 0x000fc60007ffe0ff */
[----:B------:R-:W-:Y:S01]  /*2850*/  IMAD R21, R25, UR5, RZ ;  /* 0x0000000519157c24 */ /* 0x000fe2000f8e02ff */
[----:B------:R-:W-:Y:S01]  /*2860*/  LOP3.LUT R0, R41, R6, RZ, 0xfc, !PT ;  /* 0x0000000629007212 */ /* 0x000fe200078efcff */
[----:B------:R-:W-:Y:S01]  /*2870*/  IMAD R7, R8, UR9, R7 ;  /* 0x0000000908077c24 */ /* 0x000fe2000f8e0207 */
[----:B------:R-:W-:Y:S01]  /*2880*/  IADD3 R3, R31, R3, RZ ;  /* 0x000000031f037210 */ /* 0x000fe20007ffe0ff */
[----:B------:R-:W-:Y:S01]  /*2890*/  IMAD R21, R24, UR6, R21 ;  /* 0x0000000618157c24 */ /* 0x000fe2000f8e0215 */
[----:B------:R-:W-:Y:S01]  /*28a0*/  ISETP.NE.U32.AND P0, PT, R0, RZ, PT ;  /* 0x000000ff0000720c */ /* 0x000fe20003f05070 */
[----:B------:R-:W-:Y:S01]  /*28b0*/  IMAD.WIDE.U32 R34, R24, UR5, RZ ;  /* 0x0000000518227c25 */ /* 0x000fe2000f8e00ff */
[----:B------:R-:W-:-:S03]  /*28c0*/  IADD3 R7, R37, R7, RZ ;  /* 0x0000000725077210 */ /* 0x000fc60007ffe0ff */
        /* <DEDUP_REMOVED lines=11> */
[----:B------:R-:W-:Y:S02]  /*2980*/  IADD3.X R21, RZ, ~R25, RZ, P0, !PT ;  /* 0x80000019ff157210 */ /* 0x000fe400007fe4ff */
[----:B------:R-:W-:Y:S01]  /*2990*/  MOV R39, R41 ;  /* 0x0000002900277202 */ /* 0x000fe20000000f00 */
[----:B------:R-:W-:Y:S01]  /*29a0*/  IMAD.MOV.U32 R41, RZ, RZ, R25 ;  /* 0x000000ffff297224 */ /* 0x000fe200078e0019 */
[----:B------:R-:W-:Y:S01]  /*29b0*/  MOV R40, R0 ;  /* 0x0000000000287202 */ /* 0x000fe20000000f00 */
[----:B------:R-:W-:-:S02]  /*29c0*/  IMAD R21, R21, R32, RZ ;  /* 0x0000002015157224 */ /* 0x000fc400078e02ff */
[----:B------:R-:W-:-:S04]  /*29d0*/  IMAD.WIDE.U32 R32, R27, R32, R38 ;  /* 0x000000201b207225 */ /* 0x000fc800078e0026 */
[----:B------:R-:W-:-:S04]  /*29e0*/  IMAD R21, R6, R27, R21 ;  /* 0x0000001b06157224 */ /* 0x000fc800078e0215 */
[----:B------:R-:W-:Y:S01]  /*29f0*/  IMAD.IADD R21, R33, 0x1, R21 ;  /* 0x0000000121157824 */ /* 0x000fe200078e0215 */
[----:B------:R-:W-:Y:S05]  /*2a00*/  BRA `(.L_x_266) ;  /* 0x0000017000007947 */ /* 0x000fea0003800000 */
.L_x_265:
        /* <DEDUP_REMOVED lines=23> */
.L_x_266:
[----:B------:R-:W-:Y:S05]  /*2b80*/  BSYNC B0 ;  /* 0x0000000000007941 */ /* 0x000fea0003800000 */
.L_x_264:
        /* <DEDUP_REMOVED lines=19> */
.L_x_268:
[----:B------:R-:W0:Y:S01]  /*2cc0*/  I2F.U32.RP R6, R19 ;  /* 0x0000001300067306 */ /* 0x000e220000209000 */
[----:B------:R-:W-:Y:S01]  /*2cd0*/  HFMA2.MMA R20, -RZ, RZ, 0, 0 ;  /* 0x00000000ff147435 */ /* 0x000fe200000001ff */
[----:B------:R-:W-:Y:S01]  /*2ce0*/  ISETP.NE.U32.AND P0, PT, R19, RZ, PT ;  /* 0x000000ff1300720c */ /* 0x000fe20003f05070 */
[----:B------:R-:W-:Y:S01]  /*2cf0*/  IMAD.MOV.U32 R45, RZ, RZ, RZ ;  /* 0x000000ffff2d7224 */ /* 0x000fe200078e00ff */
[----:B------:R-:W-:-:S04]  /*2d00*/  MOV R18, RZ ;  /* 0x000000ff00127202 */ /* 0x000fc80000000f00 */
        /* <DEDUP_REMOVED lines=17> */
.L_x_269:
[----:B------:R-:W-:Y:S05]  /*2e20*/  BSYNC B0 ;  /* 0x0000000000007941 */ /* 0x000fea0003800000 */
.L_x_267:
        /* <DEDUP_REMOVED lines=10> */
[----:B------:R-:W-:Y:S01]  /*2ed0*/  IADD3 R6, P0, RZ, -R0, RZ ;  /* 0x80000000ff067210 */ /* 0x000fe20007f1e0ff */
[----:B------:R-:W-:Y:S01]  /*2ee0*/  IMAD.MOV.U32 R24, RZ, RZ, R0 ;  /* 0x000000ffff187224 */ /* 0x000fe200078e0000 */
[----:B------:R-:W-:Y:S02]  /*2ef0*/  MOV R20, R44 ;  /* 0x0000002c00147202 */ /* 0x000fe40000000f00 */
[----:B------:R-:W-:Y:S02]  /*2f00*/  IADD3.X R2, RZ, ~R25, RZ, P0, !PT ;  /* 0x80000019ff027210 */ /* 0x000fe400007fe4ff */
[----:B------:R-:W-:-:S03]  /*2f10*/  MOV R21, R45 ;  /* 0x0000002d00157202 */ /* 0x000fc60000000f00 */
[----:B------:R-:W-:Y:S02]  /*2f20*/  IMAD R19, R2, R17, RZ ;  /* 0x0000001102137224 */ /* 0x000fe400078e02ff */
[----:B------:R-:W-:-:S04]  /*2f30*/  IMAD.WIDE.U32 R20, R17, R6, R20 ;  /* 0x0000000611147225 */ /* 0x000fc800078e0014 */
[----:B------:R-:W-:Y:S02]  /*2f40*/  IMAD R19, R16, R6, R19 ;  /* 0x0000000610137224 */ /* 0x000fe400078e0213 */
[----:B------:R-:W-:-:S03]  /*2f50*/  IMAD.MOV.U32 R2, RZ, RZ, R20 ;  /* 0x000000ffff027224 */ /* 0x000fc600078e0014 */
[----:B------:R-:W-:Y:S01]  /*2f60*/  IADD3 R19, R21, R19, RZ ;  /* 0x0000001315137210 */ /* 0x000fe20007ffe0ff */
[----:B------:R-:W-:Y:S05]  /*2f70*/  BRA `(.L_x_272) ;  /* 0x0000017000007947 */ /* 0x000fea0003800000 */
.L_x_271:
        /* <DEDUP_REMOVED lines=23> */
.L_x_272:
[----:B------:R-:W-:Y:S05]  /*30f0*/  BSYNC B0 ;  /* 0x0000000000007941 */ /* 0x000fea0003800000 */
.L_x_270:
[----:B------:R-:W-:Y:S01]  /*3100*/  LOP3.LUT R6, R41, R14, RZ, 0xfc, !PT ;  /* 0x0000000e29067212 */ /* 0x000fe200078efcff */
[----:B------:R-:W-:Y:S01]  /*3110*/  IMAD R33, R26, c[0x0][0x214], RZ ;  /* 0x000085001a217a24 */ /* 0x000fe200078e02ff */
[----:B------:R-:W-:Y:S01]  /*3120*/  SHF.R.S32.HI R0, RZ, 0x1f, R10 ;  /* 0x0000001fff007819 */ /* 0x000fe2000001140a */
[----:B------:R-:W-:Y:S01]  /*3130*/  IMAD R17, R25, R10, RZ ;  /* 0x0000000a19117224 */ /* 0x000fe200078e02ff */
[----:B------:R-:W-:Y:S01]  /*3140*/  ISETP.NE.U32.AND P0, PT, R6, RZ, PT ;  /* 0x000000ff0600720c */ /* 0x000fe20003f05070 */
[----:B------:R-:W-:Y:S01]  /*3150*/  IMAD R19, R19, R4, RZ ;  /* 0x0000000413137224 */ /* 0x000fe200078e02ff */
[----:B------:R-:W-:Y:S01]  /*3160*/  SHF.R.S32.HI R25, RZ, 0x1f, R4 ;  /* 0x0000001fff197819 */ /* 0x000fe20000011404 */
[----:B------:R-:W-:Y:S01]  /*3170*/  IMAD R17, R0, R24, R17 ;  /* 0x0000001800117224 */ /* 0x000fe200078e0211 */
[----:B------:R-:W-:Y:S01]  /*3180*/  SHF.R.S32.HI R21, RZ, 0x1f, R33 ;  /* 0x0000001fff157819 */ /* 0x000fe20000011421 */
[----:B------:R-:W-:Y:S01]  /*3190*/  IMAD R0, R18, R33, RZ ;  /* 0x0000002112007224 */ /* 0x000fe200078e02ff */
[----:B------:R-:W-:Y:S01]  /*31a0*/  BSSY B0, `(.L_x_273) ;  /* 0x0000033000007945 */ /* 0x000fe20003800000 */
[----:B------:R-:W-:-:S02]  /*31b0*/  IMAD R25, R25, R2, R19 ;  /* 0x0000000219197224 */ /* 0x000fc400078e0213 */
[----:B------:R-:W-:Y:S02]  /*31c0*/  IMAD R21, R21, R32, R0 ;  /* 0x0000002015157224 */ /* 0x000fe400078e0200 */
[----:B------:R-:W-:-:S04]  /*31d0*/  IMAD.WIDE.U32 R44, R24, R10, RZ ;  /* 0x0000000a182c7225 */ /* 0x000fc800078e00ff */
[----:B------:R-:W-:Y:S01]  /*31e0*/  IMAD.WIDE.U32 R18, R2, R4, RZ ;  /* 0x0000000402127225 */ /* 0x000fe200078e00ff */
[----:B------:R-:W-:-:S03]  /*31f0*/  IADD3 R17, R45, R17, RZ ;  /* 0x000000112d117210 */ /* 0x000fc60007ffe0ff */
        /* <DEDUP_REMOVED lines=13> */
[----:B------:R-:W-:-:S02]  /*32d0*/  IADD3.X R2, RZ, ~R25, RZ, P0, !PT ;  /* 0x80000019ff027210 */ /* 0x000fc400007fe4ff */
[----:B------:R-:W-:Y:S01]  /*32e0*/  MOV R40, R0 ;  /* 0x0000000000287202 */ /* 0x000fe20000000f00 */
[----:B------:R-:W-:Y:S01]  /*32f0*/  IMAD.WIDE.U32 R38, R15, R6, R38 ;  /* 0x000000060f267225 */ /* 0x000fe200078e0026 */
[----:B------:R-:W-:-:S03]  /*3300*/  MOV R41, R25 ;  /* 0x0000001900297202 */ /* 0x000fc60000000f00 */
[----:B------:R-:W-:-:S04]  /*3310*/  IMAD R21, R2, R15, RZ ;  /* 0x0000000f02157224 */ /* 0x000fc800078e02ff */
[----:B------:R-:W-:Y:S01]  /*3320*/  IMAD R21, R14, R6, R21 ;  /* 0x000000060e157224 */ /* 0x000fe200078e0215 */
[----:B------:R-:W-:-:S03]  /*3330*/  MOV R6, R38 ;  /* 0x0000002600067202 */ /* 0x000fc60000000f00 */
[----:B------:R-:W-:Y:S01]  /*3340*/  IMAD.IADD R2, R39, 0x1, R21 ;  /* 0x0000000127027824 */ /* 0x000fe200078e0215 */
[----:B------:R-:W-:Y:S05]  /*3350*/  BRA `(.L_x_275) ;  /* 0x0000017000007947 */ /* 0x000fea0003800000 */
.L_x_274:
        /* <DEDUP_REMOVED lines=23> */
.L_x_275:
[----:B------:R-:W-:Y:S05]  /*34d0*/  BSYNC B0 ;  /* 0x0000000000007941 */ /* 0x000fea0003800000 */
.L_x_273:
        /* <DEDUP_REMOVED lines=23> */
[----:B------:R-:W-:-:S04]  /*3650*/  IMAD R21, R2, R13, RZ ;  /* 0x0000000d02157224 */ /* 0x000fc800078e02ff */
[----:B------:R-:W-:-:S05]  /*3660*/  IMAD R21, R12, R6, R21 ;  /* 0x000000060c157224 */ /* 0x000fca00078e0215 */
[----:B------:R-:W-:Y:S01]  /*3670*/  IADD3 R2, R41, R21, RZ ;  /* 0x0000001529027210 */ /* 0x000fe20007ffe0ff */
[----:B------:R-:W-:Y:S05]  /*3680*/  BRA `(.L_x_278) ;  /* 0x0000017000007947 */ /* 0x000fea0003800000 */
.L_x_277:
[----:B------:R-:W0:Y:S01]  /*3690*/  I2F.U32.RP R12, R13 ;  /* 0x0000000d000c7306 */ /* 0x000e220000209000 */
[----:B------:R-:W-:Y:S01]  /*36a0*/  IMAD.MOV.U32 R20, RZ, RZ, RZ ;  /* 0x000000ffff147224 */ /* 0x000fe200078e00ff */
[----:B------:R-:W-:Y:S01]  /*36b0*/  ISETP.NE.U32.AND P0, PT, R13, RZ, PT ;  /* 0x000000ff0d00720c */ /* 0x000fe20003f05070 */
[----:B------:R-:W-:-:S05]  /*36c0*/  IMAD.MOV.U32 R25, RZ, RZ, RZ ;  /* 0x000000ffff197224 */ /* 0x000fca00078e00ff */
        /* <DEDUP_REMOVED lines=19> */
.L_x_278:
[----:B------:R-:W-:Y:S05]  /*3800*/  BSYNC B0 ;  /* 0x0000000000007941 */ /* 0x000fea0003800000 */
.L_x_276:
[----:B------:R-:W-:Y:S02]  /*3810*/  IADD3 R31, P1, P0, R36, R34, R30 ;  /* 0x00000022241f7210 */ /* 0x000fe4000783e01e */
[----:B------:R-:W-:Y:S02]  /*3820*/  SHF.R.S32.HI R0, RZ, 0x1f, R9 ;  /* 0x0000001fff007819 */ /* 0x000fe40000011409 */
[----:B------:R-:W-:Y:S02]  /*3830*/  IADD3 R31, P3, P2, R44, R31, R32 ;  /* 0x0000001f2c1f7210 */ /* 0x000fe40007a7e020 */
[----:B------:R-:W-:Y:S02]  /*3840*/  IADD3.X R3, R7, R8, R3, P1, P0 ;  /* 0x0000000807037210 */ /* 0x000fe40000fe0403 */
[----:B------:R-:W-:Y:S02]  /*3850*/  IADD3 R18, P1, P0, R46, R31, R18 ;  /* 0x0000001f2e127210 */ /* 0x000fe4000783e012 */
[----:B------:R-:W-:Y:S01]  /*3860*/  IADD3.X R4, R17, R3, R4, P3, P2 ;  /* 0x0000000311047210 */ /* 0x000fe20001fe4404 */
[----:B------:R-:W-:-:S03]  /*3870*/  IMAD R3, R25, R9, RZ ;  /* 0x0000000919037224 */ /* 0x000fc600078e02ff */
[----:B------:R-:W-:Y:S01]  /*3880*/  IADD3.X R19, R15, R4, R10, P1, P0 ;  /* 0x000000040f137210 */ /* 0x000fe20000fe040a */
[-C--:B------:R-:W-:Y:S02]  /*3890*/  IMAD R0, R0, R24.reuse, R3 ;  /* 0x0000001800007224 */ /* 0x080fe400078e0203 */
[----:B------:R-:W-:Y:S01]  /*38a0*/  IMAD R3, R2, R5, RZ ;  /* 0x0000000502037224 */ /* 0x000fe200078e02ff */
[----:B------:R-:W-:Y:S01]  /*38b0*/  SHF.R.S32.HI R2, RZ, 0x1f, R5 ;  /* 0x0000001fff027819 */ /* 0x000fe20000011405 */
        /* <DEDUP_REMOVED lines=9> */
.L_x_254:
[----:B------:R-:W-:-:S04]  /*3950*/  LEA R2, P0, R34, c[0x0][0x200], 0x2 ;  /* 0x0000800022027a11 */ /* 0x000fc800078010ff */
[----:B------:R-:W-:-:S05]  /*3960*/  LEA.HI.X R3, R34, c[0x0][0x204], R35, 0x2, P0 ;  /* 0x0000810022037a11 */ /* 0x000fca00000f1423 */
[----:B------:R0:W-:Y:S04]  /*3970*/  STG.E [R2.64], R28 ;  /* 0x0000001c02007986 */ /* 0x0001e8000c10190a */
.L_x_253:
[----:B------:R-:W-:Y:S05]  /*3980*/  BSYNC B1 ;  /* 0x0000000000017941 */ /* 0x000fea0003800000 */
.L_x_252:
[----:B------:R-:W1:Y:S01]  /*3990*/  S2R R25, SR_TID.X ;  /* 0x0000000000197919 */ /* 0x000e620000002100 */
[----:B0-----:R-:W-:Y:S01]  /*39a0*/  IMAD.MOV.U32 R2, RZ, RZ, c[0x0][0x314] ;  /* 0x0000c500ff027624 */ /* 0x001fe200078e00ff */
[----:B------:R-:W-:Y:S01]  /*39b0*/  CS2R R6, SRZ ;  /* 0x0000000000067805 */ /* 0x000fe2000001ff00 */
[----:B------:R-:W-:Y:S01]  /*39c0*/  IMAD.MOV.U32 R9, RZ, RZ, RZ ;  /* 0x000000ffff097224 */ /* 0x000fe200078e00ff */
[----:B-1----:R-:W-:-:S04]  /*39d0*/  SHF.R.S32.HI R24, RZ, 0x1f, R25 ;  /* 0x0000001fff187819 */ /* 0x002fc80000011419 */
[CC--:B------:R-:W-:Y:S02]  /*39e0*/  LEA.HI R0, R24.reuse, R25.reuse, RZ, 0x2 ;  /* 0x0000001918007211 */ /* 0x0c0fe400078f10ff */
[----:B------:R-:W-:Y:S02]  /*39f0*/  LEA.HI R24, R24, R25, RZ, 0x5 ;  /* 0x0000001918187211 */ /* 0x000fe400078f28ff */
[----:B------:R-:W-:Y:S02]  /*3a00*/  LOP3.LUT R0, R0, 0xfffffffc, RZ, 0xc0, !PT ;  /* 0xfffffffc00007812 */ /* 0x000fe400078ec0ff */
[----:B------:R-:W-:Y:S02]  /*3a10*/  LOP3.LUT R4, R24, 0x3fffffe0, RZ, 0xc0, !PT ;  /* 0x3fffffe018047812 */ /* 0x000fe400078ec0ff */
[----:B------:R-:W-:Y:S01]  /*3a20*/  SHF.R.S32.HI R24, RZ, 0x5, R24 ;  /* 0x00000005ff187819 */ /* 0x000fe20000011418 */
[----:B------:R-:W-:-:S05]  /*3a30*/  IMAD.IADD R0, R25, 0x1, -R0 ;  /* 0x0000000119007824 */ /* 0x000fca00078e0a00 */
[----:B------:R-:W-:-:S04]  /*3a40*/  ISETP.GE.AND P0, PT, R0, c[0x0][0x314], PT ;  /* 0x0000c50000007a0c */ /* 0x000fc80003f06270 */
[C---:B------:R-:W-:Y:S01]  /*3a50*/  ISETP.GT.OR P0, PT, R25.reuse, 0xf, P0 ;  /* 0x0000000f1900780c */ /* 0x040fe20000704670 */
[----:B------:R-:W-:Y:S02]  /*3a60*/  IMAD.IADD R25, R25, 0x1, -R4 ;  /* 0x0000000119197824 */ /* 0x000fe400078e0a04 */
[----:B------:R-:W-:Y:S02]  /*3a70*/  CS2R R4, SRZ ;  /* 0x0000000000047805 */ /* 0x000fe4000001ff00 */
[----:B------:R-:W-:-:S08]  /*3a80*/  IMAD.SHL.U32 R25, R25, 0x4, RZ ;  /* 0x0000000419197824 */ /* 0x000fd000078e00ff */
[----:B------:R-:W-:-:S04]  /*3a90*/  @!P0 FADD.FTZ R0, -R28, R29 ;  /* 0x0000001d1c008221 */ /* 0x000fc80000010100 */
[----:B------:R-:W-:-:S06]  /*3aa0*/  @!P0 FMUL.FTZ R0, R0, 1.4426950216293334961 ;  /* 0x3fb8aa3b00008820 */ /* 0x000fcc0000410000 */
[----:B------:R-:W0:Y:S02]  /*3ab0*/  @!P0 MUFU.EX2 R0, R0 ;  /* 0x0000000000008308 */ /* 0x000e240000000800 */
[----:B0-----:R0:W-:Y:S04]  /*3ac0*/  @!P0 STS [R23.X4], R0 ;  /* 0x0000000017008388 */ /* 0x0011e80000004800 */
[----:B------:R-:W-:Y:S01]  /*3ad0*/  BAR.SYNC.DEFER_BLOCKING 0x0 ;  /* 0x0000000000007b1d */ /* 0x000fe20000010000 */
[----:B------:R-:W-:Y:S02]  /*3ae0*/  ISETP.GE.AND P0, PT, R2, 0x1, PT ;  /* 0x000000010200780c */ /* 0x000fe40003f06270 */
[----:B------:R-:W-:Y:S01]  /*3af0*/  CS2R R2, SRZ ;  /* 0x0000000000027805 */ /* 0x000fe2000001ff00 */
[----:B0-----:R-:W-:Y:S01]  /*3b00*/  IMAD.MOV.U32 R0, RZ, RZ, RZ ;  /* 0x000000ffff007224 */ /* 0x001fe200078e00ff */
[----:B------:R-:W-:-:S09]  /*3b10*/  IADD3 R23, R25, 0x80, RZ ;  /* 0x0000008019177810 */ /* 0x000fd20007ffe0ff */
        /* <DEDUP_REMOVED lines=22> */
.L_x_282:
        /* <DEDUP_REMOVED lines=10> */
.L_x_281:
[----:B------:R-:W-:Y:S05]  /*3d20*/  BSYNC B0 ;  /* 0x0000000000007941 */ /* 0x000fea0003800000 */
.L_x_280:
        /* <DEDUP_REMOVED lines=15> */
.L_x_279:
        /* <DEDUP_REMOVED lines=89> */
        .weak           $__internal_5_$__cuda_sm20_div_s64
        .type           $__internal_5_$__cuda_sm20_div_s64,@function
        .size           $__internal_5_$__cuda_sm20_div_s64,(.L_x_4788 - $__internal_5_$__cuda_sm20_div_s64)
$__internal_5_$__cuda_sm20_div_s64:
        /* <DEDUP_REMOVED lines=30> */
[----:B------:R-:W-:-:S06]  /*4590*/  IMAD.WIDE.U32 R42, P0, R43, R0, R42 ;  /* 0x000000002b2a7225 */ /* 0x000fcc000780002a */
[----:B------:R-:W-:-:S04]  /*45a0*/  IMAD.HI.U32 R25, P4, R27, R2, R42 ;  /* 0x000000021b197227 */ /* 0x000fc8000788002a */
[----:B------:R-:W-:-:S04]  /*45b0*/  IMAD.HI.U32 R2, R27, R0, RZ ;  /* 0x000000001b027227 */ /* 0x000fc800078e00ff */
[----:B------:R-:W-:Y:S02]  /*45c0*/  IMAD R0, R27, R0, RZ ;  /* 0x000000001b007224 */ /* 0x000fe400078e02ff */
[----:B------:R-:W-:Y:S01]  /*45d0*/  IMAD.X R2, R2, 0x1, R27, P0 ;  /* 0x0000000102027824 */ /* 0x000fe200000e061b */
[-C--:B------:R-:W-:Y:S01]  /*45e0*/  IADD3 R27, P0, RZ, -R24.reuse, RZ ;  /* 0x80000018ff1b7210 */ /* 0x080fe20007f1e0ff */
[----:B------:R-:W-:Y:S01]  /*45f0*/  IMAD.MOV.U32 R43, RZ, RZ, RZ ;  /* 0x000000ffff2b7224 */ /* 0x000fe200078e00ff */
[----:B------:R-:W-:Y:S02]  /*4600*/  IADD3 R25, P3, R0, R25, RZ ;  /* 0x0000001900197210 */ /* 0x000fe40007f7e0ff */
[----:B------:R-:W-:Y:S01]  /*4610*/  SEL R24, R27, R24, !P2 ;  /* 0x000000181b187207 */ /* 0x000fe20005000000 */
[----:B------:R-:W-:Y:S01]  /*4620*/  IMAD.X R0, RZ, RZ, ~R21, P0 ;  /* 0x000000ffff007224 */ /* 0x000fe200000e0e15 */
[----:B------:R-:W-:-:S03]  /*4630*/  IADD3.X R27, RZ, RZ, R2, P3, P4 ;  /* 0x000000ffff1b7210 */ /* 0x000fc60001fe8402 */
[----:B------:R-:W-:Y:S01]  /*4640*/  IMAD.HI.U32 R42, R25, R24, RZ ;  /* 0x00000018192a7227 */ /* 0x000fe200078e00ff */
[----:B------:R-:W-:-:S05]  /*4650*/  SEL R0, R0, R21, !P2 ;  /* 0x0000001500007207 */ /* 0x000fca0005000000 */
[----:B------:R-:W-:-:S04]  /*4660*/  IMAD.WIDE.U32 R42, R25, R0, R42 ;  /* 0x00000000192a7225 */ /* 0x000fc800078e002a */
[C---:B------:R-:W-:Y:S02]  /*4670*/  IMAD R25, R27.reuse, R0, RZ ;  /* 0x000000001b197224 */ /* 0x040fe400078e02ff */
[----:B------:R-:W-:-:S05]  /*4680*/  IMAD.HI.U32 R2, P0, R27, R24, R42 ;  /* 0x000000181b027227 */ /* 0x000fca000780002a */
[----:B------:R-:W-:Y:S01]  /*4690*/  IADD3 R25, P2, R25, R2, RZ ;  /* 0x0000000219197210 */ /* 0x000fe20007f5e0ff */
[----:B------:R-:W-:-:S04]  /*46a0*/  IMAD.HI.U32 R2, R27, R0, RZ ;  /* 0x000000001b027227 */ /* 0x000fc800078e00ff */
[----:B------:R-:W-:Y:S01]  /*46b0*/  IMAD.WIDE.U32 R42, R25, R38, RZ ;  /* 0x00000026192a7225 */ /* 0x000fe200078e00ff */
[----:B------:R-:W-:-:S03]  /*46c0*/  IADD3.X R2, R2, RZ, RZ, P0, !PT ;  /* 0x000000ff02027210 */ /* 0x000fc600007fe4ff */
[C---:B------:R-:W-:Y:S01]  /*46d0*/  IMAD R43, R25.reuse, R39, R43 ;  /* 0x00000027192b7224 */ /* 0x040fe200078e022b */
[----:B------:R-:W-:Y:S01]  /*46e0*/  IADD3 R27, P0, -R42, R24, RZ ;  /* 0x000000182a1b7210 */ /* 0x000fe20007f1e1ff */
[----:B------:R-:W-:Y:S01]  /*46f0*/  IMAD.X R2, RZ, RZ, R2, P2 ;  /* 0x000000ffff027224 */ /* 0x000fe200010e0602 */
[----:B------:R-:W-:Y:S02]  /*4700*/  IADD3 R24, P2, R25, 0x1, RZ ;  /* 0x0000000119187810 */ /* 0x000fe40007f5e0ff */
[-C--:B------:R-:W-:Y:S01]  /*4710*/  ISETP.GE.U32.AND P4, PT, R27, R38.reuse, PT ;  /* 0x000000261b00720c */ /* 0x080fe20003f86070 */
[----:B------:R-:W-:-:S04]  /*4720*/  IMAD R43, R2, R38, R43 ;  /* 0x00000026022b7224 */ /* 0x000fc800078e022b */
[----:B------:R-:W-:Y:S01]  /*4730*/  IMAD.X R43, R0, 0x1, ~R43, P0 ;  /* 0x00000001002b7824 */ /* 0x000fe200000e0e2b */
[----:B------:R-:W-:-:S04]  /*4740*/  IADD3 R0, P3, R27, -R38, RZ ;  /* 0x800000261b007210 */ /* 0x000fc80007f7e0ff */
        /* <DEDUP_REMOVED lines=25> */
[----:B------:R-:W-:Y:S06]  /*48e0*/  RET.REL.NODEC R38 `(_ZN5flash32flash_fwd_splitkv_combine_kernelI23Flash_fwd_kernel_traitsILi256ELi64ELi64ELi4ELb0ELb0EN7cutlass6half_tE19Flash_kernel_traitsILi256ELi64ELi64ELi4ES3_EELi4ELi2ELb0EEEvNS_16Flash_fwd_paramsE) ;  /* 0xffffb71026007950 */ /* 0x000fec0003c3ffff */
.L_x_283:
        /* <DEDUP_REMOVED lines=9> */
.L_x_4788:


//--------------------- .text._ZN5flash32flash_fwd_splitkv_combine_kernelI23Flash_fwd_kernel_traitsILi256ELi64ELi64ELi4ELb0ELb0EN7cutlass6half_tE19Flash_kernel_traitsILi256ELi64ELi64ELi4ES3_EELi4ELi1ELb0EEEvNS_16Flash_fwd_paramsE --------------------------
	.section	.text._ZN5flash32flash_fwd_splitkv_combine_kernelI23Flash_fwd_kernel_traitsILi256ELi64ELi64ELi4ELb0ELb0EN7cutlass6half_tE19Flash_kernel_traitsILi256ELi64ELi64ELi4ES3_EELi4ELi1ELb0EEEvNS_16Flash_fwd_paramsE,"ax",@progbits
	.sectioninfo	@"SHI_REGISTERS=54"
	.align	128
        .global         _ZN5flash32flash_fwd_splitkv_combine_kernelI23Flash_fwd_kernel_traitsILi256ELi64ELi64ELi4ELb0ELb0EN7cutlass6half_tE19Flash_kernel_traitsILi256ELi64ELi64ELi4ES3_EELi4ELi1ELb0EEEvNS_16Flash_fwd_paramsE
        .type           _ZN5flash32flash_fwd_splitkv_combine_kernelI23Flash_fwd_kernel_traitsILi256ELi64ELi64ELi4ELb0ELb0EN7cutlass6half_tE19Flash_kernel_traitsILi256ELi64ELi64ELi4ES3_EELi4ELi1ELb0EEEvNS_16Flash_fwd_paramsE,@function
        .size           _ZN5flash32flash_fwd_splitkv_combine_kernelI23Flash_fwd_kernel_traitsILi256ELi64ELi64ELi4ELb0ELb0EN7cutlass6half_tE19Flash_kernel_traitsILi256ELi64ELi64ELi4ES3_EELi4ELi1ELb0EEEvNS_16Flash_fwd_paramsE,(.L_x_4789 - _ZN5flash32flash_fwd_splitkv_combine_kernelI23Flash_fwd_kernel_traitsILi256ELi64ELi64ELi4ELb0ELb0EN7cutlass6half_tE19Flash_kernel_traitsILi256ELi64ELi64ELi4ES3_EELi4ELi1ELb0EEEvNS_16Flash_fwd_paramsE)
        .other          _ZN5flash32flash_fwd_splitkv_combine_kernelI23Flash_fwd_kernel_traitsILi256ELi64ELi64ELi4ELb0ELb0EN7cutlass6half_tE19Flash_kernel_traitsILi256ELi64ELi64ELi4ES3_EELi4ELi1ELb0EEEvNS_16Flash_fwd_paramsE,@"STO_CUDA_ENTRY STV_DEFAULT"
_ZN5flash32flash_fwd_splitkv_combine_kernelI23Flash_fwd_kernel_traitsILi256ELi64ELi64ELi4ELb0ELb0EN7cutlass6half_tE19Flash_kernel_traitsILi256ELi64ELi64ELi4ES3_EELi4ELi1ELb0EEEvNS_16Flash_fwd_paramsE:
.text._ZN5flash32flash_fwd_splitkv_combine_kernelI23Flash_fwd_kernel_traitsILi256ELi64ELi64ELi4ELb0ELb0EN7cutlass6half_tE19Flash_kernel_traitsILi256ELi64ELi64ELi4ES3_EELi4ELi1ELb0EEEvNS_16Flash_fwd_paramsE:
        /* <DEDUP_REMOVED lines=23> */
[----:B------:R-:W-:Y:S05]  /*0170*/  CALL.REL.NOINC `($__internal_6_$__cuda_sm20_div_s64) ;  /* 0x0000427000007944 */ /* 0x000fea0003c00000 */
[----:B------:R-:W-:Y:S01]  /*0180*/  MOV R22, R0 ;  /* 0x0000000000167202 */ /* 0x000fe20000000f00 */
[----:B------:R-:W-:Y:S05]  /*0190*/  BRA `(.L_x_285) ;  /* 0x0000013000007947 */ /* 0x000fea0003800000 */
.L_x_284:
        /* <DEDUP_REMOVED lines=19> */
.L_x_285:
        /* <DEDUP_REMOVED lines=11> */
[----:B------:R-:W-:Y:S05]  /*0380*/  CALL.REL.NOINC `($__internal_6_$__cuda_sm20_div_s64) ;  /* 0x0000406000007944 */ /* 0x000fea0003c00000 */
[----:B------:R-:W-:Y:S02]  /*0390*/  MOV R12, R0 ;  /* 0x00000000000c7202 */ /* 0x000fe40000000f00 */
[----:B------:R-:W-:Y:S01]  /*03a0*/  MOV R13, R23 ;  /* 0x00000017000d7202 */ /* 0x000fe20000000f00 */
[----:B------:R-:W-:Y:S05]  /*03b0*/  BRA `(.L_x_288) ;  /* 0x0000013000007947 */ /* 0x000fea0003800000 */
.L_x_287:
        /* <DEDUP_REMOVED lines=19> */
.L_x_288:
[----:B------:R-:W-:Y:S05]  /*04f0*/  BSYNC B0 ;  /* 0x0000000000007941 */ /* 0x000fea0003800000 */
.L_x_286:
        /* <DEDUP_REMOVED lines=44> */
.L_x_290:
        /* <DEDUP_REMOVED lines=19> */
.L_x_291:
[----:B------:R-:W-:Y:S05]  /*08f0*/  BSYNC B0 ;  /* 0x0000000000007941 */ /* 0x000fea0003800000 */
.L_x_289:
[----:B------:R-:W-:Y:S01]  /*0900*/  IABS R6, c[0x0][0x214] ;  /* 0x0000850000067a13 */ /* 0x000fe20000000000 */
[----:B------:R-:W-:Y:S01]  /*0910*/  ULDC UR4, c[0x0][0x214] ;  /* 0x0000850000047ab9 */ /* 0x000fe20000000800 */
[----:B------:R-:W-:Y:S01]  /*0920*/  IMAD.MOV.U32 R11, RZ, RZ, c[0x0][0x1c0] ;  /* 0x00007000ff0b7624 */ /* 0x000fe200078e00ff */
[----:B------:R-:W-:Y:S01]  /*0930*/  UISETP.LT.AND UP0, UPT, URZ, UR4, UPT ;  /* 0x000000043f00728c */ /* 0x000fe2000bf01270 */
[----:B------:R-:W0:Y:S01]  /*0940*/  I2F.RP R10, R6 ;  /* 0x00000006000a7306 */ /* 0x000e220000209400 */
[----:B------:R-:W-:Y:S01]  /*0950*/  USHF.R.S32.HI UR5, URZ, 0x1f, UR4 ;  /* 0x0000001f3f057899 */ /* 0x000fe20008011404 */
[----:B------:R-:W-:Y:S01]  /*0960*/  BSSY B0, `(.L_x_292) ;  /* 0x0000059000007945 */ /* 0x000fe20003800000 */
[----:B------:R-:W-:-:S07]  /*0970*/  ULEA.HI.SX32 UR4, UR4, 0x1, 0x1 ;  /* 0x0000000104047891 */ /* 0x000fce000f8f0a3f */
[----:B------:R-:W-:Y:S01]  /*0980*/  @!UP0 UIADD3 UR4, UR5, URZ, URZ ;  /* 0x0000003f05048290 */ /* 0x000fe2000fffe03f */
[----:B0-----:R-:W0:Y:S02]  /*0990*/  MUFU.RCP R8, R10 ;  /* 0x0000000a00087308 */ /* 0x001e240000001000 */
[----:B0-----:R-:W-:Y:S02]  /*09a0*/  IADD3 R8, R8, 0xffffffe, RZ ;  /* 0x0ffffffe08087810 */ /* 0x001fe40007ffe0ff */
[C---:B------:R-:W-:Y:S01]  /*09b0*/  IADD3 R10, R11.reuse, -0x1, RZ ;  /* 0xffffffff0b0a7810 */ /* 0x040fe20007ffe0ff */
[----:B------:R-:W-:-:S03]  /*09c0*/  IMAD R11, R11, c[0x0][0x214], RZ ;  /* 0x000085000b0b7a24 */ /* 0x000fc600078e02ff */
        /* <DEDUP_REMOVED lines=16> */
[----:B------:R-:W-:-:S13]  /*0ad0*/  ISETP.GE.U32.AND P0, PT, R9, R6, PT ;  /* 0x000000060900720c */ /* 0x000fda0003f06070 */
        /* <DEDUP_REMOVED lines=43> */
[----:B------:R-:W-:Y:S02]  /*0d90*/  MOV R34, R0 ;  /* 0x0000000000227202 */ /* 0x000fe40000000f00 */
[----:B------:R-:W-:Y:S01]  /*0da0*/  MOV R35, R23 ;  /* 0x0000001700237202 */ /* 0x000fe20000000f00 */
[----:B------:R-:W-:Y:S05]  /*0db0*/  BRA `(.L_x_294) ;  /* 0x0000013000007947 */ /* 0x000fea0003800000 */
.L_x_293:
        /* <DEDUP_REMOVED lines=19> */
.L_x_294:
[----:B------:R-:W-:Y:S05]  /*0ef0*/  BSYNC B0 ;  /* 0x0000000000007941 */ /* 0x000fea0003800000 */
.L_x_292:
        /* <DEDUP_REMOVED lines=42> */
.L_x_296:
        /* <DEDUP_REMOVED lines=19> */
.L_x_297:
[----:B------:R-:W-:Y:S05]  /*12d0*/  BSYNC B0 ;  /* 0x0000000000007941 */ /* 0x000fea0003800000 */
.L_x_295:
[----:B------:R-:W-:Y:S01]  /*12e0*/  IABS R6, c[0x0][0x214] ;  /* 0x0000850000067a13 */ /* 0x000fe20000000000 */
[----:B------:R-:W-:Y:S01]  /*12f0*/  ULDC.U8 UR4, c[0x0][0x329] ;  /* 0x0000ca4000047ab9 */ /* 0x000fe20000000000 */
[----:B------:R-:W-:Y:S01]  /*1300*/  ISETP.GT.AND P3, PT, R11, RZ, PT ;  /* 0x000000ff0b00720c */ /* 0x000fe20003f64270 */
[----:B------:R-:W-:Y:S01]  /*1310*/  ULDC.64 UR8, c[0x0][0x118] ;  /* 0x0000460000087ab9 */ /* 0x000fe20000000a00 */
[----:B------:R-:W0:Y:S01]  /*1320*/  I2F.RP R21, R6 ;  /* 0x0000000600157306 */ /* 0x000e220000209400 */
[----:B------:R-:W-:Y:S07]  /*1330*/  BSSY B0, `(.L_x_298) ;  /* 0x000007e000007945 */ /* 0x000fee0003800000 */
        /* <DEDUP_REMOVED lines=12> */
[----:B------:R-:W-:Y:S01]  /*1400*/  IMAD R13, R6, R13, R0 ;  /* 0x0000000d060d7224 */ /* 0x000fe200078e0200 */
[----:B------:R-:W-:-:S04]  /*1410*/  SHF.R.S32.HI R0, RZ, 0x1f, R11 ;  /* 0x0000001fff007819 */ /* 0x000fc8000001140b */
[----:B------:R-:W-:-:S13]  /*1420*/  ISETP.GT.U32.AND P0, PT, R6, R13, PT ;  /* 0x0000000d0600720c */ /* 0x000fda0003f04070 */
[----:B------:R-:W-:Y:S01]  /*1430*/  @!P0 IMAD.IADD R13, R13, 0x1, -R6 ;  /* 0x000000010d0d8824 */ /* 0x000fe200078e0a06 */
[----:B------:R-:W-:Y:S02]  /*1440*/  @!P0 IADD3 R2, R2, 0x1, RZ ;  /* 0x0000000102028810 */ /* 0x000fe40007ffe0ff */
[----:B------:R-:W-:Y:S02]  /*1450*/  ISETP.NE.AND P0, PT, RZ, c[0x0][0x214], PT ;  /* 0x00008500ff007a0c */ /* 0x000fe40003f05270 */
[----:B------:R-:W-:Y:S02]  /*1460*/  ISETP.GE.U32.AND P2, PT, R13, R6, PT ;  /* 0x000000060d00720c */ /* 0x000fe40003f46070 */
[----:B------:R-:W-:Y:S01]  /*1470*/  LEA.HI.SX32 R13, R11, 0x1, 0x1 ;  /* 0x000000010b0d7811 */ /* 0x000fe200078f0aff */
[----:B------:R-:W-:-:S10]  /*1480*/  @!P3 IMAD.MOV R13, RZ, RZ, R0 ;  /* 0x000000ffff0db224 */ /* 0x000fd400078e0200 */
[----:B------:R-:W-:-:S05]  /*1490*/  @P2 IADD3 R2, R2, 0x1, RZ ;  /* 0x0000000102022810 */ /* 0x000fca0007ffe0ff */
[----:B------:R-:W-:Y:S01]  /*14a0*/  @!P1 IMAD.MOV R2, RZ, RZ, -R2 ;  /* 0x000000ffff029224 */ /* 0x000fe200078e0a02 */
[----:B------:R-:W-:-:S05]  /*14b0*/  @!P0 LOP3.LUT R2, RZ, c[0x0][0x214], RZ, 0x33, !PT ;  /* 0x00008500ff028a12 */ /* 0x000fca00078e33ff */
[----:B------:R-:W-:Y:S01]  /*14c0*/  IMAD R8, R13, R2, RZ ;  /* 0x000000020d087224 */ /* 0x000fe200078e02ff */
[----:B------:R-:W-:-:S04]  /*14d0*/  IABS R2, c[0x0][0x1c0] ;  /* 0x0000700000027a13 */ /* 0x000fc80000000000 */
[----:B------:R-:W-:Y:S01]  /*14e0*/  IABS R13, R8 ;  /* 0x00000008000d7213 */ /* 0x000fe20000000000 */
[----:B------:R-:W0:Y:S04]  /*14f0*/  I2F.U32.RP R6, R2 ;  /* 0x0000000200067306 */ /* 0x000e280000209000 */
[----:B------:R-:W-:-:S04]  /*1500*/  IMAD.IADD R10, R10, 0x1, R13 ;  /* 0x000000010a0a7824 */ /* 0x000fc800078e020d */
[----:B------:R-:W1:Y:S08]  /*1510*/  I2F.RP R12, R13 ;  /* 0x0000000d000c7306 */ /* 0x000e700000209400 */
        /* <DEDUP_REMOVED lines=11> */
[----:B-1----:R-:W-:Y:S02]  /*15d0*/  IMAD.MOV R0, RZ, RZ, -R25 ;  /* 0x000000ffff007224 */ /* 0x002fe400078e0a19 */
[----:B------:R-:W-:-:S02]  /*15e0*/  IMAD.MOV.U32 R24, RZ, RZ, RZ ;  /* 0x000000ffff187224 */ /* 0x000fc400078e00ff */
[----:B------:R-:W-:Y:S01]  /*15f0*/  IMAD R21, R0, R13, RZ ;  /* 0x0000000d00157224 */ /* 0x000fe200078e02ff */
[----:B------:R-:W-:Y:S01]  /*1600*/  IABS R0, R10 ;  /* 0x0000000a00007213 */ /* 0x000fe20000000000 */
[----:B------:R-:W-:-:S04]  /*1610*/  IMAD.HI.U32 R29, R27, R29, R26 ;  /* 0x0000001d1b1d7227 */ /* 0x000fc800078e001a */
[----:B------:R-:W-:Y:S01]  /*1620*/  IMAD.HI.U32 R21, R25, R21, R24 ;  /* 0x0000001519157227 */ /* 0x000fe200078e0018 */
[----:B------:R-:W-:Y:S02]  /*1630*/  IABS R25, c[0x0][0x1c0] ;  /* 0x0000700000197a13 */ /* 0x000fe40000000000 */
[----:B------:R-:W-:Y:S01]  /*1640*/  IABS R24, R8 ;  /* 0x0000000800187213 */ /* 0x000fe20000000000 */
[----:B------:R-:W-:-:S04]  /*1650*/  IMAD.HI.U32 R6, R29, R12, RZ ;  /* 0x0000000c1d067227 */ /* 0x000fc800078e00ff */
[----:B------:R-:W-:Y:S02]  /*1660*/  IMAD.MOV R25, RZ, RZ, -R25 ;  /* 0x000000ffff197224 */ /* 0x000fe400078e0a19 */
[----:B------:R-:W-:Y:S02]  /*1670*/  IMAD.MOV R24, RZ, RZ, -R24 ;  /* 0x000000ffff187224 */ /* 0x000fe400078e0a18 */
        /* <DEDUP_REMOVED lines=17> */
[----:B------:R-:W-:Y:S02]  /*1790*/  ISETP.GE.AND P0, PT, R9, RZ, PT ;  /* 0x000000ff0900720c */ /* 0x000fe40003f06270 */
[----:B------:R-:W-:Y:S01]  /*17a0*/  ISETP.GE.U32.AND P2, PT, R24, R13, PT ;  /* 0x0000000d1800720c */ /* 0x000fe20003f46070 */
[----:B------:R-:W-:Y:S01]  /*17b0*/  @!P1 IMAD.IADD R25, R25, 0x1, -R2 ;  /* 0x0000000119199824 */ /* 0x000fe200078e0a02 */
[----:B------:R-:W-:Y:S02]  /*17c0*/  @!P1 IADD3 R12, R12, 0x1, RZ ;  /* 0x000000010c0c9810 */ /* 0x000fe40007ffe0ff */
[----:B------:R-:W-:-:S02]  /*17d0*/  LOP3.LUT R9, RZ, c[0x0][0x1c0], RZ, 0x33, !PT ;  /* 0x00007000ff097a12 */ /* 0x000fc400078e33ff */
[----:B------:R-:W-:Y:S01]  /*17e0*/  ISETP.GE.U32.AND P5, PT, R25, R2, PT ;  /* 0x000000021900720c */ /* 0x000fe20003fa6070 */
[----:B------:R-:W-:Y:S01]  /*17f0*/  IMAD.MOV.U32 R2, RZ, RZ, c[0x0][0x214] ;  /* 0x00008500ff027624 */ /* 0x000fe200078e00ff */
[----:B------:R-:W-:Y:S02]  /*1800*/  @P6 IADD3 R6, R6, 0x1, RZ ;  /* 0x0000000106066810 */ /* 0x000fe40007ffe0ff */
[----:B------:R-:W-:Y:S02]  /*1810*/  ISETP.NE.AND P6, PT, R8, RZ, PT ;  /* 0x000000ff0800720c */ /* 0x000fe40003fc5270 */
[----:B------:R-:W-:Y:S01]  /*1820*/  ISETP.GT.AND P3, PT, R4, RZ, PT ;  /* 0x000000ff0400720c */ /* 0x000fe20003f64270 */
[----:B------:R-:W-:Y:S01]  /*1830*/  @!P0 IMAD.MOV R6, RZ, RZ, -R6 ;  /* 0x000000ffff068224 */ /* 0x000fe200078e0a06 */
[----:B------:R-:W-:Y:S02]  /*1840*/  @P2 IADD3 R21, R21, 0x1, RZ ;  /* 0x0000000115152810 */ /* 0x000fe40007ffe0ff */
[----:B------:R-:W-:-:S02]  /*1850*/  ISETP.GE.AND P2, PT, R10, RZ, PT ;  /* 0x000000ff0a00720c */ /* 0x000fc40003f46270 */
[----:B0-----:R-:W-:Y:S01]  /*1860*/  SHF.R.S32.HI R25, RZ, 0x1f, R0 ;  /* 0x0000001fff197819 */ /* 0x001fe20000011400 */
[----:B------:R-:W-:Y:S01]  /*1870*/  @!P4 IMAD.MOV R21, RZ, RZ, -R21 ;  /* 0x000000ffff15c224 */ /* 0x000fe200078e0a15 */
[----:B------:R-:W-:Y:S02]  /*1880*/  ISETP.NE.AND P4, PT, RZ, c[0x0][0x1c0], PT ;  /* 0x00007000ff007a0c */ /* 0x000fe40003f85270 */
[----:B------:R-:W-:Y:S02]  /*1890*/  @P5 IADD3 R12, R12, 0x1, RZ ;  /* 0x000000010c0c5810 */ /* 0x000fe40007ffe0ff */
[----:B------:R-:W-:Y:S02]  /*18a0*/  @!P6 LOP3.LUT R21, RZ, R13, RZ, 0x33, !PT ;  /* 0x0000000dff15e212 */ /* 0x000fe400078e33ff */
[----:B------:R-:W-:Y:S02]  /*18b0*/  LEA.HI R13, R25, R0, RZ, 0x2 ;  /* 0x00000000190d7211 */ /* 0x000fe400078f10ff */
[----:B------:R-:W-:Y:S01]  /*18c0*/  SEL R27, R9, R6, !P4 ;  /* 0x00000006091b7207 */ /* 0x000fe20006000000 */
[----:B------:R-:W-:Y:S01]  /*18d0*/  @!P2 IMAD.MOV R12, RZ, RZ, -R12 ;  /* 0x000000ffff0ca224 */ /* 0x000fe200078e0a0c */
[----:B------:R-:W-:-:S02]  /*18e0*/  ISETP.LT.U32.AND P0, PT, R22, R21, PT ;  /* 0x000000151600720c */ /* 0x000fc40003f01070 */
[----:B------:R-:W-:Y:S02]  /*18f0*/  SHF.R.S32.HI R25, RZ, 0x1f, R21 ;  /* 0x0000001fff197819 */ /* 0x000fe40000011415 */
[----:B------:R-:W-:Y:S02]  /*1900*/  ISETP.NE.AND P1, PT, RZ, UR4, PT ;  /* 0x00000004ff007c0c */ /* 0x000fe4000bf25270 */
[----:B------:R-:W-:Y:S02]  /*1910*/  SHF.R.S32.HI R6, RZ, 0x2, R13 ;  /* 0x00000002ff067819 */ /* 0x000fe4000001140d */
[----:B------:R-:W-:Y:S02]  /*1920*/  ISETP.LT.AND.EX P2, PT, R23, R25, PT, P0 ;  /* 0x000000191700720c */ /* 0x000fe40003f41300 */
[----:B------:R-:W-:Y:S02]  /*1930*/  SHF.R.S32.HI R24, RZ, 0x1f, R4 ;  /* 0x0000001fff187819 */ /* 0x000fe40000011404 */
[----:B------:R-:W-:-:S02]  /*1940*/  SEL R2, R2, 0x1, !P1 ;  /* 0x0000000102027807 */ /* 0x000fc40004800000 */
[----:B------:R-:W-:Y:S02]  /*1950*/  ISETP.GE.AND P0, PT, R6, c[0x0][0x314], PT ;  /* 0x0000c50006007a0c */ /* 0x000fe40003f06270 */
[----:B------:R-:W-:Y:S01]  /*1960*/  LEA.HI.SX32 R10, R4, 0x1, 0x1 ;  /* 0x00000001040a7811 */ /* 0x000fe200078f0aff */
[----:B------:R-:W-:Y:S01]  /*1970*/  @!P3 IMAD.MOV R10, RZ, RZ, R24 ;  /* 0x000000ffff0ab224 */ /* 0x000fe200078e0218 */
[----:B------:R-:W-:Y:S01]  /*1980*/  SEL R9, R9, R12, !P4 ;  /* 0x0000000c09097207 */ /* 0x000fe20006000000 */
[----:B------:R-:W-:Y:S01]  /*1990*/  IMAD R27, R27, R2, RZ ;  /* 0x000000021b1b7224 */ /* 0x000fe200078e02ff */
[----:B------:R-:W-:-:S03]  /*19a0*/  SEL R12, R23, R25, P2 ;  /* 0x00000019170c7207 */ /* 0x000fc60001000000 */
[----:B------:R-:W-:Y:S01]  /*19b0*/  IMAD R10, R10, R27, RZ ;  /* 0x0000001b0a0a7224 */ /* 0x000fe200078e02ff */
[----:B------:R-:W-:Y:S02]  /*19c0*/  LOP3.LUT R27, R13, 0xfffffffc, RZ, 0xc0, !PT ;  /* 0xfffffffc0d1b7812 */ /* 0x000fe400078ec0ff */
[----:B------:R-:W-:Y:S01]  /*19d0*/  SEL R13, R22, R21, P2 ;  /* 0x00000015160d7207 */ /* 0x000fe20001000000 */
[----:B------:R-:W-:Y:S02]  /*19e0*/  IMAD.MOV.U32 R22, RZ, RZ, -0x800000 ;  /* 0xff800000ff167424 */ /* 0x000fe400078e00ff */
[----:B------:R-:W-:Y:S01]  /*19f0*/  IMAD.IADD R27, R0, 0x1, -R27 ;  /* 0x00000001001b7824 */ /* 0x000fe200078e0a1b */
[----:B------:R-:W-:Y:S05]  /*1a00*/  @P0 BRA `(.L_x_299) ;  /* 0x0000010000000947 */ /* 0x000fea0003800000 */
[----:B------:R-:W-:Y:S02]  /*1a10*/  IADD3 R24, P2, R20, -UR7, RZ ;  /* 0x8000000714187c10 */ /* 0x000fe4000ff5e0ff */
[----:B------:R-:W-:Y:S02]  /*1a20*/  SHF.R.S32.HI R21, RZ, 0x1f, R27 ;  /* 0x0000001fff157819 */ /* 0x000fe4000001141b */
[----:B------:R-:W-:-:S02]  /*1a30*/  ISETP.GT.U32.AND P0, PT, R24, R27, PT ;  /* 0x0000001b1800720c */ /* 0x000fc40003f04070 */
        /* <DEDUP_REMOVED lines=13> */
.L_x_299:
[----:B------:R-:W-:Y:S05]  /*1b10*/  BSYNC B0 ;  /* 0x0000000000007941 */ /* 0x000fea0003800000 */
.L_x_298:
[----:B------:R-:W-:Y:S01]  /*1b20*/  ISETP.GT.AND P0, PT, R0, 0x7, PT ;  /* 0x000000070000780c */ /* 0x000fe20003f04270 */
[----:B------:R-:W-:Y:S01]  /*1b30*/  IMAD.MOV.U32 R30, RZ, RZ, -0x800000 ;  /* 0xff800000ff1e7424 */ /* 0x000fe200078e00ff */
[----:B------:R-:W-:Y:S01]  /*1b40*/  ISETP.GT.AND P3, PT, R8, RZ, PT ;  /* 0x000000ff0800720c */ /* 0x000fe20003f64270 */
[----:B------:R-:W-:Y:S01]  /*1b50*/  IMAD R9, R9, R2, RZ ;  /* 0x0000000209097224 */ /* 0x000fe200078e02ff */
[----:B------:R-:W-:Y:S09]  /*1b60*/  BSSY B1, `(.L_x_300) ;  /* 0x00001e4000017945 */ /* 0x000ff20003800000 */
[----:B------:R-:W-:Y:S01]  /*1b70*/  @!P0 IMAD R27, R6, 0x5, R27 ;  /* 0x00000005061b8824 */ /* 0x000fe200078e021b */
[----:B------:R-:W-:-:S04]  /*1b80*/  @!P0 LEA.HI R21, R0, R0, RZ, 0x1 ;  /* 0x0000000000158211 */ /* 0x000fc800078f08ff */
[----:B-----5:R1:W-:Y:S01]  /*1b90*/  @!P0 STS [R27.X4], R22 ;  /* 0x000000161b008388 */ /* 0x0203e20000004800 */
[C---:B------:R-:W-:Y:S01]  /*1ba0*/  @!P0 LOP3.LUT R23, R21.reuse, 0xfffffffe, RZ, 0xc0, !PT ;  /* 0xfffffffe15178812 */ /* 0x040fe200078ec0ff */
[----:B------:R-:W-:-:S04]  /*1bb0*/  @!P0 IMAD.SHL.U32 R21, R21, 0x2, RZ ;  /* 0x0000000215158824 */ /* 0x000fc800078e00ff */
[C---:B------:R-:W-:Y:S01]  /*1bc0*/  @!P0 IMAD.IADD R24, R0.reuse, 0x1, -R23 ;  /* 0x0000000100188824 */ /* 0x040fe200078e0a17 */
[----:B------:R-:W-:Y:S02]  /*1bd0*/  @!P0 LOP3.LUT R21, R21, 0xfffffffc, RZ, 0xc0, !PT ;  /* 0xfffffffc15158812 */ /* 0x000fe400078ec0ff */
[----:B------:R-:W-:-:S03]  /*1be0*/  LOP3.LUT R23, R0, 0x1, RZ, 0xc0, !PT ;  /* 0x0000000100177812 */ /* 0x000fc600078ec0ff */
[----:B------:R-:W-:Y:S01]  /*1bf0*/  @!P0 IMAD R24, R24, 0x14, R21 ;  /* 0x0000001418188824 */ /* 0x000fe200078e0215 */
[----:B------:R-:W-:Y:S01]  /*1c00*/  BAR.SYNC.DEFER_BLOCKING 0x0 ;  /* 0x0000000000007b1d */ /* 0x000fe20000010000 */
[----:B-1----:R-:W-:Y:S01]  /*1c10*/  LEA.HI.SX32 R22, R8, 0x1, 0x1 ;  /* 0x0000000108167811 */ /* 0x002fe200078f0aff */
[----:B------:R-:W-:-:S04]  /*1c20*/  IMAD.MOV.U32 R27, RZ, RZ, 0x7f800000 ;  /* 0x7f800000ff1b7424 */ /* 0x000fc800078e00ff */
[----:B------:R1:W2:Y:S02]  /*1c30*/  @!P0 LDS R30, [R24] ;  /* 0x00000000181e8984 */ /* 0x0002a40000000800 */
[----:B-1----:R-:W-:-:S05]  /*1c40*/  SHF.R.S32.HI R24, RZ, 0x1f, R8 ;  /* 0x0000001fff187819 */ /* 0x002fca0000011408 */
[----:B------:R-:W-:-:S04]  /*1c50*/  @!P3 IMAD.MOV R22, RZ, RZ, R24 ;  /* 0x000000ffff16b224 */ /* 0x000fc800078e0218 */
[----:B------:R-:W-:Y:S01]  /*1c60*/  IMAD R9, R9, R22, RZ ;  /* 0x0000001609097224 */ /* 0x000fe200078e02ff */
[----:B--2---:R-:W1:Y:S02]  /*1c70*/  SHFL.BFLY PT, R21, R30, 0x1, 0x1f ;  /* 0x0c201f001e157f89 */ /* 0x004e6400000e0000 */
[----:B-1----:R-:W-:-:S04]  /*1c80*/  FMNMX.FTZ R21, R21, R30, !PT ;  /* 0x0000001e15157209 */ /* 0x002fc80007810000 */
[----:B------:R-:W-:-:S04]  /*1c90*/  FSETP.NEU.FTZ.AND P0, PT, R21, -INF , PT ;  /* 0xff8000001500780b */ /* 0x000fc80003f1d000 */
[----:B------:R-:W-:Y:S02]  /*1ca0*/  FSEL R21, R21, RZ, P0 ;  /* 0x000000ff15157208 */ /* 0x000fe40000000000 */
[----:B------:R-:W-:-:S03]  /*1cb0*/  ISETP.NE.U32.AND P0, PT, R23, 0x1, PT ;  /* 0x000000011700780c */ /* 0x000fc60003f05070 */
[----:B------:R-:W-:Y:S01]  /*1cc0*/  FADD.FTZ R25, -R21, R30 ;  /* 0x0000001e15197221 */ /* 0x000fe20000010100 */
[----:B------:R-:W-:-:S03]  /*1cd0*/  ISETP.GT.OR P0, PT, R0, 0x7, !P0 ;  /* 0x000000070000780c */ /* 0x000fc60004704670 */
[----:B------:R-:W-:-:S06]  /*1ce0*/  FMUL.FTZ R25, R25, 1.4426950216293334961 ;  /* 0x3fb8aa3b19197820 */ /* 0x000fcc0000410000 */
[----:B------:R-:W1:Y:S02]  /*1cf0*/  MUFU.EX2 R25, R25 ;  /* 0x0000001900197308 */ /* 0x000e640000000800 */
[----:B-1----:R-:W1:Y:S02]  /*1d00*/  SHFL.BFLY PT, R6, R25, 0x1, 0x1f ;  /* 0x0c201f0019067f89 */ /* 0x002e6400000e0000 */
[----:B-1----:R-:W-:-:S05]  /*1d10*/  FADD.FTZ R6, R25, R6 ;  /* 0x0000000619067221 */ /* 0x002fca0000010000 */
[----:B------:R-:W-:-:S13]  /*1d20*/  FSETP.NE.FTZ.AND P2, PT, R6, RZ, PT ;  /* 0x000000ff0600720b */ /* 0x000fda0003f55000 */
[----:B------:R-:W1:Y:S02]  /*1d30*/  @P2 MUFU.LG2 R6, R6 ;  /* 0x0000000600062308 */ /* 0x000e640000000c00 */
[----:B-1----:R-:W-:Y:S01]  /*1d40*/  @P2 FFMA.FTZ R27, R6, 0.69314718246459960938, R21 ;  /* 0x3f317218061b2823 */ /* 0x002fe20000010015 */
        /* <DEDUP_REMOVED lines=39> */
[----:B0-----:R-:W-:Y:S05]  /*1fc0*/  CALL.REL.NOINC `($__internal_6_$__cuda_sm20_div_s64) ;  /* 0x0000242000007944 */ /* 0x001fea0003c00000 */
        /* <DEDUP_REMOVED lines=10> */
.L_x_304:
[----:B------:R-:W1:Y:S01]  /*2070*/  I2F.U32.RP R2, R36 ;  /* 0x0000002400027306 */ /* 0x000e620000209000 */
[----:B------:R-:W-:Y:S01]  /*2080*/  ISETP.NE.U32.AND P0, PT, R36, RZ, PT ;  /* 0x000000ff2400720c */ /* 0x000fe20003f05070 */
[----:B------:R-:W-:-:S06]  /*2090*/  IMAD.MOV.U32 R43, RZ, RZ, RZ ;  /* 0x000000ffff2b7224 */ /* 0x000fcc00078e00ff */
[----:B-1----:R-:W1:Y:S02]  /*20a0*/  MUFU.RCP R22, R2 ;  /* 0x0000000200167308 */ /* 0x002e640000001000 */
[----:B-1----:R-:W-:-:S06]  /*20b0*/  IADD3 R22, R22, 0xffffffe, RZ ;  /* 0x0ffffffe16167810 */ /* 0x002fcc0007ffe0ff */
[----:B------:R1:W2:Y:S02]  /*20c0*/  F2I.FTZ.U32.TRUNC.NTZ R23, R22 ;  /* 0x0000001600177305 */ /* 0x0002a4000021f000 */
[----:B-1----:R-:W-:Y:S01]  /*20d0*/  HFMA2.MMA R22, -RZ, RZ, 0, 0 ;  /* 0x00000000ff167435 */ /* 0x002fe200000001ff */
[----:B--2---:R-:W-:-:S04]  /*20e0*/  IMAD.MOV R0, RZ, RZ, -R23 ;  /* 0x000000ffff007224 */ /* 0x004fc800078e0a17 */
        /* <DEDUP_REMOVED lines=14> */
.L_x_305:
[----:B------:R-:W-:Y:S05]  /*21d0*/  BSYNC B0 ;  /* 0x0000000000007941 */ /* 0x000fea0003800000 */
.L_x_303:
[----:B------:R-:W-:Y:S01]  /*21e0*/  LOP3.LUT R0, R21, R5, RZ, 0xfc, !PT ;  /* 0x0000000515007212 */ /* 0x000fe200078efcff */
[----:B------:R-:W-:Y:S03]  /*21f0*/  BSSY B0, `(.L_x_306) ;  /* 0x0000028000007945 */ /* 0x000fe60003800000 */
[----:B------:R-:W-:-:S13]  /*2200*/  ISETP.NE.U32.AND P0, PT, R0, RZ, PT ;  /* 0x000000ff0000720c */ /* 0x000fda0003f05070 */
[----:B------:R-:W-:Y:S05]  /*2210*/  @!P0 BRA `(.L_x_307) ;  /* 0x000000f000008947 */ /* 0x000fea0003800000 */
[----:B------:R-:W-:Y:S01]  /*2220*/  IMAD.MOV.U32 R24, RZ, RZ, R3 ;  /* 0x000000ffff187224 */ /* 0x000fe200078e0003 */
[----:B------:R-:W-:Y:S02]  /*2230*/  MOV R6, R5 ;  /* 0x0000000500067202 */ /* 0x000fe40000000f00 */
[----:B------:R-:W-:Y:S02]  /*2240*/  MOV R22, 0x2260 ;  /* 0x0000226000167802 */ /* 0x000fe40000000f00 */
[----:B0-----:R-:W-:Y:S05]  /*2250*/  CALL.REL.NOINC `($__internal_6_$__cuda_sm20_div_s64) ;  /* 0x0000219000007944 */ /* 0x001fea0003c00000 */
        /* <DEDUP_REMOVED lines=11> */
.L_x_307:
[----:B------:R-:W1:Y:S01]  /*2310*/  I2F.U32.RP R2, R3 ;  /* 0x0000000300027306 */ /* 0x000e620000209000 */
[----:B------:R-:W-:Y:S01]  /*2320*/  ISETP.NE.U32.AND P0, PT, R3, RZ, PT ;  /* 0x000000ff0300720c */ /* 0x000fe20003f05070 */
[----:B------:R-:W-:Y:S01]  /*2330*/  IMAD.MOV.U32 R37, RZ, RZ, RZ ;  /* 0x000000ffff257224 */ /* 0x000fe200078e00ff */
[----:B------:R-:W-:-:S05]  /*2340*/  MOV R5, RZ ;  /* 0x000000ff00057202 */ /* 0x000fca0000000f00 */
        /* <DEDUP_REMOVED lines=18> */
.L_x_308:
[----:B------:R-:W-:Y:S05]  /*2470*/  BSYNC B0 ;  /* 0x0000000000007941 */ /* 0x000fea0003800000 */
.L_x_306:
[----:B------:R-:W-:Y:S01]  /*2480*/  LOP3.LUT R0, R37, R7, RZ, 0xfc, !PT ;  /* 0x0000000725007212 */ /* 0x000fe200078efcff */
[----:B0-----:R-:W-:Y:S01]  /*2490*/  IMAD.MOV.U32 R28, RZ, RZ, c[0x0][0x210] ;  /* 0x00008400ff1c7624 */ /* 0x001fe200078e00ff */
[----:B------:R-:W-:Y:S02]  /*24a0*/  BSSY B0, `(.L_x_309) ;  /* 0x0000029000007945 */ /* 0x000fe40003800000 */
[----:B------:R-:W-:Y:S01]  /*24b0*/  ISETP.NE.U32.AND P0, PT, R0, RZ, PT ;  /* 0x000000ff0000720c */ /* 0x000fe20003f05070 */
[C---:B------:R-:W-:Y:S01]  /*24c0*/  IMAD R3, R28.reuse, c[0x0][0x214], RZ ;  /* 0x000085001c037a24 */ /* 0x040fe200078e02ff */
[----:B------:R-:W-:-:S11]  /*24d0*/  SEL R28, R28, 0x1, P1 ;  /* 0x000000011c1c7807 */ /* 0x000fd60000800000 */
[----:B------:R-:W-:Y:S05]  /*24e0*/  @!P0 BRA `(.L_x_310) ;  /* 0x000000e000008947 */ /* 0x000fea0003800000 */
[----:B------:R-:W-:Y:S01]  /*24f0*/  IMAD.MOV.U32 R26, RZ, RZ, R36 ;  /* 0x000000ffff1a7224 */ /* 0x000fe200078e0024 */
[----:B------:R-:W-:Y:S01]  /*2500*/  MOV R24, R31 ;  /* 0x0000001f00187202 */ /* 0x000fe20000000f00 */
[----:B------:R-:W-:Y:S01]  /*2510*/  IMAD.MOV.U32 R21, RZ, RZ, R37 ;  /* 0x000000ffff157224 */ /* 0x000fe200078e0025 */
[----:B------:R-:W-:Y:S02]  /*2520*/  MOV R6, R7 ;  /* 0x0000000700067202 */ /* 0x000fe40000000f00 */
[----:B------:R-:W-:Y:S02]  /*2530*/  MOV R22, 0x2550 ;  /* 0x0000255000167802 */ /* 0x000fe40000000f00 */
[----:B------:R-:W-:Y:S05]  /*2540*/  CALL.REL.NOINC `($__internal_6_$__cuda_sm20_div_s64) ;  /* 0x00001ea000007944 */ /* 0x000fea0003c00000 */
        /* <DEDUP_REMOVED lines=8> */
.L_x_310:
        /* <DEDUP_REMOVED lines=22> */
.L_x_311:
[----:B------:R-:W-:Y:S05]  /*2730*/  BSYNC B0 ;  /* 0x0000000000007941 */ /* 0x000fea0003800000 */
.L_x_309:
[-C--:B------:R-:W-:Y:S01]  /*2740*/  IMAD R7, R35, R19.reuse, RZ ;  /* 0x0000001323077224 */ /* 0x080fe200078e02ff */
[----:B------:R-:W-:Y:S01]  /*2750*/  ULDC.U8 UR5, c[0x0][0x329] ;  /* 0x0000ca4000057ab9 */ /* 0x000fe20000000000 */
[C---:B------:R-:W-:Y:S01]  /*2760*/  IMAD.WIDE.U32 R24, R34.reuse, R19, RZ ;  /* 0x0000001322187225 */ /* 0x040fe200078e00ff */
[----:B------:R-:W-:Y:S01]  /*2770*/  UISETP.NE.AND UP0, UPT, UR5, URZ, UPT ;  /* 0x0000003f0500728c */ /* 0x000fe2000bf05270 */
[----:B------:R-:W-:Y:S01]  /*2780*/  SHF.R.S32.HI R21, RZ, 0x1f, R28 ;  /* 0x0000001fff157819 */ /* 0x000fe2000001141c */
[----:B------:R-:W-:Y:S01]  /*2790*/  ULDC UR4, c[0x0][0x214] ;  /* 0x0000850000047ab9 */ /* 0x000fe20000000800 */
[----:B------:R-:W-:Y:S01]  /*27a0*/  IMAD R7, R34, R18, R7 ;  /* 0x0000001222077224 */ /* 0x000fe200078e0207 */
[----:B------:R-:W-:Y:S01]  /*27b0*/  USEL UR4, UR4, 0x1, !UP0 ;  /* 0x0000000104047887 */ /* 0x000fe2000c000000 */
[----:B------:R-:W-:Y:S01]  /*27c0*/  IMAD.WIDE.U32 R34, R24, R17, RZ ;  /* 0x0000001118227225 */ /* 0x000fe200078e00ff */
[----:B------:R-:W-:Y:S02]  /*27d0*/  BSSY B0, `(.L_x_312) ;  /* 0x0000040000007945 */ /* 0x000fe40003800000 */
[----:B------:R-:W-:Y:S01]  /*27e0*/  IADD3 R0, R25, R7, RZ ;  /* 0x0000000719007210 */ /* 0x000fe20007ffe0ff */
[----:B------:R-:W-:Y:S01]  /*27f0*/  IMAD R7, R2, R3, RZ ;  /* 0x0000000302077224 */ /* 0x000fe200078e02ff */
[----:B------:R-:W-:Y:S01]  /*2800*/  USHF.R.S32.HI UR5, URZ, 0x1f, UR4 ;  /* 0x0000001f3f057899 */ /* 0x000fe20008011404 */
[----:B------:R-:W-:-:S02]  /*2810*/  IMAD R5, R5, R28, RZ ;  /* 0x0000001c05057224 */ /* 0x000fc400078e02ff */
[----:B------:R-:W-:Y:S01]  /*2820*/  IMAD R25, R0, R17, RZ ;  /* 0x0000001100197224 */ /* 0x000fe200078e02ff */
[----:B------:R-:W-:Y:S01]  /*2830*/  SHF.R.S32.HI R0, RZ, 0x1f, R3 ;  /* 0x0000001fff007819 */ /* 0x000fe20000011403 */
[----:B------:R-:W-:Y:S02]  /*2840*/  IMAD R23, R23, UR4, RZ ;  /* 0x0000000417177c24 */ /* 0x000fe4000f8e02ff */
[----:B------:R-:W-:Y:S02]  /*2850*/  IMAD R25, R16, R24, R25 ;  /* 0x0000001810197224 */ /* 0x000fe400078e0219 */
[----:B------:R-:W-:Y:S02]  /*2860*/  IMAD R7, R0, R36, R7 ;  /* 0x0000002400077224 */ /* 0x000fe400078e0207 */
[----:B------:R-:W-:Y:S01]  /*2870*/  IMAD R21, R21, R32, R5 ;  /* 0x0000002015157224 */ /* 0x000fe200078e0205 */
[----:B------:R-:W-:Y:S01]  /*2880*/  IADD3 R6, R35, R25, RZ ;  /* 0x0000001923067210 */ /* 0x000fe20007ffe0ff */
[----:B------:R-:W-:-:S03]  /*2890*/  IMAD.WIDE.U32 R38, R36, R3, RZ ;  /* 0x0000000324267225 */ /* 0x000fc600078e00ff */
[----:B------:R-:W-:Y:S01]  /*28a0*/  LOP3.LUT R0, R43, R6, RZ, 0xfc, !PT ;  /* 0x000000062b007212 */ /* 0x000fe200078efcff */
[----:B------:R-:W-:Y:S01]  /*28b0*/  IMAD.WIDE.U32 R32, R32, R28, RZ ;  /* 0x0000001c20207225 */ /* 0x000fe200078e00ff */
[----:B------:R-:W-:Y:S02]  /*28c0*/  IADD3 R7, R39, R7, RZ ;  /* 0x0000000727077210 */ /* 0x000fe40007ffe0ff */
[----:B------:R-:W-:Y:S01]  /*28d0*/  ISETP.NE.U32.AND P0, PT, R0, RZ, PT ;  /* 0x000000ff0000720c */ /* 0x000fe20003f05070 */
[C---:B------:R-:W-:Y:S02]  /*28e0*/  IMAD R23, R22.reuse, UR5, R23 ;  /* 0x0000000516177c24 */ /* 0x040fe4000f8e0217 */
[----:B------:R-:W-:-:S04]  /*28f0*/  IMAD.WIDE.U32 R36, R22, UR4, RZ ;  /* 0x0000000416247c25 */ /* 0x000fc8000f8e00ff */
[----:B------:R-:W-:Y:S01]  /*2900*/  IMAD R5, R8, R3, RZ ;  /* 0x0000000308057224 */ /* 0x000fe200078e02ff */
[----:B------:R-:W-:Y:S01]  /*2910*/  IADD3 R8, R37, R23, RZ ;  /* 0x0000001725087210 */ /* 0x000fe20007ffe0ff */
[----:B------:R-:W-:Y:S01]  /*2920*/  IMAD R4, R4, R3, RZ ;  /* 0x0000000304047224 */ /* 0x000fe200078e02ff */
[----:B------:R-:W-:-:S03]  /*2930*/  IADD3 R3, R33, R21, RZ ;  /* 0x0000001521037210 */ /* 0x000fc60007ffe0ff */
[----:B------:R-:W-:Y:S05]  /*2940*/  @!P0 BRA `(.L_x_313) ;  /* 0x0000011000008947 */ /* 0x000fea0003800000 */
[----:B------:R-:W-:Y:S01]  /*2950*/  IMAD.MOV.U32 R26, RZ, RZ, R42 ;  /* 0x000000ffff1a7224 */ /* 0x000fe200078e002a */
[----:B------:R-:W-:Y:S01]  /*2960*/  MOV R21, R43 ;  /* 0x0000002b00157202 */ /* 0x000fe20000000f00 */
[----:B------:R-:W-:Y:S01]  /*2970*/  IMAD.MOV.U32 R24, RZ, RZ, R34 ;  /* 0x000000ffff187224 */ /* 0x000fe200078e0022 */
[----:B------:R-:W-:Y:S02]  /*2980*/  MOV R22, 0x29a0 ;  /* 0x000029a000167802 */ /* 0x000fe40000000f00 */
[----:B------:R-:W-:Y:S05]  /*2990*/  CALL.REL.NOINC `($__internal_6_$__cuda_sm20_div_s64) ;  /* 0x00001a5000007944 */ /* 0x000fea0003c00000 */
[----:B------:R-:W-:Y:S01]  /*29a0*/  IADD3 R25, P0, RZ, -R0, RZ ;  /* 0x80000000ff197210 */ /* 0x000fe20007f1e0ff */
[----:B------:R-:W-:Y:S01]  /*29b0*/  IMAD.MOV.U32 R41, RZ, RZ, R43 ;  /* 0x000000ffff297224 */ /* 0x000fe200078e002b */
[----:B------:R-:W-:Y:S02]  /*29c0*/  MOV R40, R42 ;  /* 0x0000002a00287202 */ /* 0x000fe40000000f00 */
[-C--:B------:R-:W-:Y:S02]  /*29d0*/  IADD3.X R21, RZ, ~R23.reuse, RZ, P0, !PT ;  /* 0x80000017ff157210 */ /* 0x080fe400007fe4ff */
[----:B------:R-:W-:Y:S02]  /*29e0*/  MOV R42, R0 ;  /* 0x00000000002a7202 */ /* 0x000fe40000000f00 */
[----:B------:R-:W-:Y:S01]  /*29f0*/  MOV R43, R23 ;  /* 0x00000017002b7202 */ /* 0x000fe20000000f00 */
[----:B------:R-:W-:-:S02]  /*2a00*/  IMAD R21, R21, R34, RZ ;  /* 0x0000002215157224 */ /* 0x000fc400078e02ff */
[----:B------:R-:W-:-:S04]  /*2a10*/  IMAD.WIDE.U32 R34, R25, R34, R40 ;  /* 0x0000002219227225 */ /* 0x000fc800078e0028 */
[----:B------:R-:W-:Y:S01]  /*2a20*/  IMAD R21, R6, R25, R21 ;  /* 0x0000001906157224 */ /* 0x000fe200078e0215 */
[----:B------:R-:W-:-:S03]  /*2a30*/  MOV R26, R34 ;  /* 0x00000022001a7202 */ /* 0x000fc60000000f00 */
[----:B------:R-:W-:Y:S01]  /*2a40*/  IMAD.IADD R21, R35, 0x1, R21 ;  /* 0x0000000123157824 */ /* 0x000fe200078e0215 */
[----:B------:R-:W-:Y:S05]  /*2a50*/  BRA `(.L_x_314) ;  /* 0x0000017000007947 */ /* 0x000fea0003800000 */
.L_x_313:
        /* <DEDUP_REMOVED lines=23> */
.L_x_314:
[----:B------:R-:W-:Y:S05]  /*2bd0*/  BSYNC B0 ;  /* 0x0000000000007941 */ /* 0x000fea0003800000 */
.L_x_312:
[----:B------:R-:W-:Y:S01]  /*2be0*/  LOP3.LUT R0, R21, R18, RZ, 0xfc, !PT ;  /* 0x0000001215007212 */ /* 0x000fe200078efcff */
[----:B------:R-:W-:Y:S03]  /*2bf0*/  BSSY B0, `(.L_x_315) ;  /* 0x0000028000007945 */ /* 0x000fe60003800000 */
[----:B------:R-:W-:-:S13]  /*2c00*/  ISETP.NE.U32.AND P0, PT, R0, RZ, PT ;  /* 0x000000ff0000720c */ /* 0x000fda0003f05070 */
[----:B------:R-:W-:Y:S05]  /*2c10*/  @!P0 BRA `(.L_x_316) ;  /* 0x000000f000008947 */ /* 0x000fea0003800000 */
[----:B------:R-:W-:Y:S01]  /*2c20*/  IMAD.MOV.U32 R24, RZ, RZ, R19 ;  /* 0x000000ffff187224 */ /* 0x000fe200078e0013 */
[----:B------:R-:W-:Y:S02]  /*2c30*/  MOV R6, R18 ;  /* 0x0000001200067202 */ /* 0x000fe40000000f00 */
[----:B------:R-:W-:Y:S02]  /*2c40*/  MOV R22, 0x2c60 ;  /* 0x00002c6000167802 */ /* 0x000fe40000000f00 */
[----:B------:R-:W-:Y:S05]  /*2c50*/  CALL.REL.NOINC `($__internal_6_$__cuda_sm20_div_s64) ;  /* 0x0000179000007944 */ /* 0x000fea0003c00000 */
        /* <DEDUP_REMOVED lines=11> */
.L_x_316:
        /* <DEDUP_REMOVED lines=22> */
.L_x_317:
[----:B------:R-:W-:Y:S05]  /*2e70*/  BSYNC B0 ;  /* 0x0000000000007941 */ /* 0x000fea0003800000 */
.L_x_315:
        /* <DEDUP_REMOVED lines=21> */
.L_x_319:
        /* <DEDUP_REMOVED lines=23> */
.L_x_320:
[----:B------:R-:W-:Y:S05]  /*3140*/  BSYNC B0 ;  /* 0x0000000000007941 */ /* 0x000fea0003800000 */
.L_x_318:
        /* <DEDUP_REMOVED lines=38> */
.L_x_322:
        /* <DEDUP_REMOVED lines=23> */
.L_x_323:
[----:B------:R-:W-:Y:S05]  /*3520*/  BSYNC B0 ;  /* 0x0000000000007941 */ /* 0x000fea0003800000 */
.L_x_321:
[----:B------:R-:W-:Y:S01]  /*3530*/  LOP3.LUT R0, R43, R12, RZ, 0xfc, !PT ;  /* 0x0000000c2b007212 */ /* 0x000fe200078efcff */
[----:B------:R-:W-:Y:S01]  /*3540*/  IMAD R47, R11, R28, RZ ;  /* 0x0000001c0b2f7224 */ /* 0x000fe200078e02ff */
[----:B------:R-:W-:Y:S02]  /*3550*/  BSSY B0, `(.L_x_324) ;  /* 0x000002d000007945 */ /* 0x000fe40003800000 */
[----:B------:R-:W-:Y:S01]  /*3560*/  ISETP.NE.U32.AND P0, PT, R0, RZ, PT ;  /* 0x000000ff0000720c */ /* 0x000fe20003f05070 */
        /* <DEDUP_REMOVED lines=20> */
.L_x_325:
[----:B------:R-:W0:Y:S01]  /*36b0*/  I2F.U32.RP R12, R13 ;  /* 0x0000000d000c7306 */ /* 0x000e220000209000 */
[----:B------:R-:W-:Y:S01]  /*36c0*/  IMAD.MOV.U32 R22, RZ, RZ, RZ ;  /* 0x000000ffff167224 */ /* 0x000fe200078e00ff */
[----:B------:R-:W-:-:S06]  /*36d0*/  ISETP.NE.U32.AND P0, PT, R13, RZ, PT ;  /* 0x000000ff0d00720c */ /* 0x000fcc0003f05070 */
[----:B0-----:R-:W0:Y:S02]  /*36e0*/  MUFU.RCP R2, R12 ;  /* 0x0000000c00027308 */ /* 0x001e240000001000 */
[----:B0-----:R-:W-:-:S06]  /*36f0*/  IADD3 R2, R2, 0xffffffe, RZ ;  /* 0x0ffffffe02027810 */ /* 0x001fcc0007ffe0ff */
[----:B------:R-:W0:Y:S02]  /*3700*/  F2I.FTZ.U32.TRUNC.NTZ R23, R2 ;  /* 0x0000000200177305 */ /* 0x000e24000021f000 */
[----:B0-----:R-:W-:Y:S02]  /*3710*/  IMAD.MOV R0, RZ, RZ, -R23 ;  /* 0x000000ffff007224 */ /* 0x001fe400078e0a17 */
[----:B------:R-:W-:Y:S02]  /*3720*/  IMAD.MOV.U32 R2, RZ, RZ, RZ ;  /* 0x000000ffff027224 */ /* 0x000fe400078e00ff */
        /* <DEDUP_REMOVED lines=15> */
.L_x_326:
[----:B------:R-:W-:Y:S05]  /*3820*/  BSYNC B0 ;  /* 0x0000000000007941 */ /* 0x000fea0003800000 */
.L_x_324:
        /* <DEDUP_REMOVED lines=20> */
.L_x_302:
[----:B------:R-:W-:-:S04]  /*3970*/  LEA R2, P0, R32, c[0x0][0x200], 0x2 ;  /* 0x0000800020027a11 */ /* 0x000fc800078010ff */
[----:B------:R-:W-:-:S05]  /*3980*/  LEA.HI.X R3, R32, c[0x0][0x204], R33, 0x2, P0 ;  /* 0x0000810020037a11 */ /* 0x000fca00000f1421 */
[----:B------:R1:W-:Y:S04]  /*3990*/  STG.E [R2.64], R27 ;  /* 0x0000001b02007986 */ /* 0x0003e8000c101908 */
.L_x_301:
[----:B------:R-:W-:Y:S05]  /*39a0*/  BSYNC B1 ;  /* 0x0000000000017941 */ /* 0x000fea0003800000 */
.L_x_300:
[----:B------:R-:W2:Y:S01]  /*39b0*/  S2R R0, SR_TID.X ;  /* 0x0000000000007919 */ /* 0x000ea20000002100 */
[----:B------:R-:W-:Y:S01]  /*39c0*/  IMAD.MOV.U32 R9, RZ, RZ, RZ ;  /* 0x000000ffff097224 */ /* 0x000fe200078e00ff */
[----:B------:R-:W-:Y:S01]  /*39d0*/  CS2R R6, SRZ ;  /* 0x0000000000067805 */ /* 0x000fe2000001ff00 */
[----:B012---:R-:W-:-:S04]  /*39e0*/  LEA.HI R3, R0, R0, RZ, 0x1 ;  /* 0x0000000000037211 */ /* 0x007fc800078f08ff */
[----:B------:R-:W-:-:S05]  /*39f0*/  LOP3.LUT R5, R3, 0xfffffffe, RZ, 0xc0, !PT ;  /* 0xfffffffe03057812 */ /* 0x000fca00078ec0ff */
[----:B------:R-:W-:Y:S02]  /*3a00*/  IMAD.IADD R2, R0, 0x1, -R5 ;  /* 0x0000000100027824 */ /* 0x000fe400078e0a05 */
[----:B------:R-:W-:-:S03]  /*3a10*/  CS2R R4, SRZ ;  /* 0x0000000000047805 */ /* 0x000fc6000001ff00 */
[----:B------:R-:W-:-:S04]  /*3a20*/  ISETP.GE.AND P0, PT, R2, c[0x0][0x314], PT ;  /* 0x0000c50002007a0c */ /* 0x000fc80003f06270 */
[----:B------:R-:W-:-:S13]  /*3a30*/  ISETP.GT.OR P0, PT, R0, 0x7, P0 ;  /* 0x000000070000780c */ /* 0x000fda0000704670 */
[----:B------:R-:W-:Y:S02]  /*3a40*/  @!P0 FADD.FTZ R8, -R27, R30 ;  /* 0x0000001e1b088221 */ /* 0x000fe40000010100 */
[----:B------:R-:W-:Y:S01]  /*3a50*/  @!P0 IMAD.SHL.U32 R13, R3, 0x2, RZ ;  /* 0x00000002030d8824 */ /* 0x000fe200078e00ff */
[----:B------:R-:W-:Y:S01]  /*3a60*/  SHF.R.S32.HI R3, RZ, 0x1f, R0 ;  /* 0x0000001fff037819 */ /* 0x000fe20000011400 */
[----:B------:R-:W-:-:S03]  /*3a70*/  @!P0 FMUL.FTZ R8, R8, 1.4426950216293334961 ;  /* 0x3fb8aa3b08088820 */ /* 0x000fc60000410000 */
[----:B------:R-:W-:Y:S02]  /*3a80*/  @!P0 LOP3.LUT R13, R13, 0xfffffffc, RZ, 0xc0, !PT ;  /* 0xfffffffc0d0d8812 */ /* 0x000fe400078ec0ff */
[----:B------:R-:W-:Y:S01]  /*3a90*/  LEA.HI R26, R3, R0, RZ, 0x5 ;  /* 0x00000000031a7211 */ /* 0x000fe200078f28ff */
[----:B------:R-:W0:Y:S02]  /*3aa0*/  @!P0 MUFU.EX2 R8, R8 ;  /* 0x0000000800088308 */ /* 0x000e240000000800 */
[----:B------:R-:W-:Y:S01]  /*3ab0*/  @!P0 IMAD R13, R2, 0x14, R13 ;  /* 0x00000014020d8824 */ /* 0x000fe200078e020d */
[----:B------:R-:W-:Y:S01]  /*3ac0*/  LOP3.LUT R27, R26, 0x3fffffe0, RZ, 0xc0, !PT ;  /* 0x3fffffe01a1b7812 */ /* 0x000fe200078ec0ff */
[----:B------:R-:W-:Y:S01]  /*3ad0*/  IMAD.MOV.U32 R2, RZ, RZ, c[0x0][0x314] ;  /* 0x0000c500ff027624 */ /* 0x000fe200078e00ff */
[----:B------:R-:W-:-:S03]  /*3ae0*/  SHF.R.S32.HI R26, RZ, 0x5, R26 ;  /* 0x00000005ff1a7819 */ /* 0x000fc6000001141a */
[----:B------:R-:W-:Y:S02]  /*3af0*/  IMAD.IADD R27, R0, 0x1, -R27 ;  /* 0x00000001001b7824 */ /* 0x000fe400078e0a1b */
[----:B------:R-:W-:Y:S02]  /*3b00*/  IMAD.MOV.U32 R0, RZ, RZ, RZ ;  /* 0x000000ffff007224 */ /* 0x000fe400078e00ff */
[----:B------:R-:W-:Y:S01]  /*3b10*/  IMAD.SHL.U32 R27, R27, 0x4, RZ ;  /* 0x000000041b1b7824 */ /* 0x000fe200078e00ff */
[----:B0-----:R0:W-:Y:S04]  /*3b20*/  @!P0 STS [R13], R8 ;  /* 0x000000080d008388 */ /* 0x0011e80000000800 */
[----:B------:R-:W-:Y:S01]  /*3b30*/  BAR.SYNC.DEFER_BLOCKING 0x0 ;  /* 0x0000000000007b1d */ /* 0x000fe20000010000 */
[----:B------:R-:W-:-:S02]  /*3b40*/  ISETP.GE.AND P0, PT, R2, 0x1, PT ;  /* 0x000000010200780c */ /* 0x000fc40003f06270 */
[----:B------:R-:W-:Y:S01]  /*3b50*/  CS2R R2, SRZ ;  /* 0x0000000000027805 */ /* 0x000fe2000001ff00 */
[----:B------:R-:W-:-:S10]  /*3b60*/  IADD3 R25, R27, 0x80, RZ ;  /* 0x000000801b197810 */ /* 0x000fd40007ffe0ff */
[----:B------:R-:W-:Y:S05]  /*3b70*/  @!P0 BRA `(.L_x_327) ;  /* 0x0000030000008947 */ /* 0x000fea0003800000 */
[----:B------:R-:W-:Y:S01]  /*3b80*/  ULDC UR5, c[0x0][0x22c] ;  /* 0x00008b0000057ab9 */ /* 0x000fe20000000800 */
[----:B------:R-:W-:Y:S01]  /*3b90*/  IMAD R21, R26, 0x100, R27 ;  /* 0x000001001a157824 */ /* 0x000fe200078e021b */
[----:B------:R-:W-:Y:S01]  /*3ba0*/  UIMAD UR5, UR7, UR5, URZ ;  /* 0x00000005070572a4 */ /* 0x000fe2000f8e023f */
[C---:B------:R-:W-:Y:S01]  /*3bb0*/  IADD3 R9, R20.reuse, -UR7, RZ ;  /* 0x8000000714097c10 */ /* 0x040fe2000fffe0ff */
[----:B------:R-:W-:Y:S01]  /*3bc0*/  IMAD R28, R20, c[0x0][0x22c], RZ ;  /* 0x00008b00141c7a24 */ /* 0x000fe200078e02ff */
[----:B0-----:R-:W-:Y:S01]  /*3bd0*/  CS2R R12, SRZ ;  /* 0x00000000000c7805 */ /* 0x001fe2000001ff00 */
        /* <DEDUP_REMOVED lines=15> */
.L_x_330:
        /* <DEDUP_REMOVED lines=11> */
.L_x_329:
[----:B------:R-:W-:Y:S05]  /*3d80*/  BSYNC B0 ;  /* 0x0000000000007941 */ /* 0x000fea0003800000 */
.L_x_328:
        /* <DEDUP_REMOVED lines=15> */
.L_x_327:
[----:B------:R-:W-:Y:S02]  /*3e80*/  IADD3 R26, R26, UR7, RZ ;  /* 0x000000071a1a7c10 */ /* 0x000fe4000fffe0ff */
[----:B0-----:R-:W-:-:S02]  /*3e90*/  F2FP.PACK_AB R13, R5, R2 ;  /* 0x00000002050d723e */ /* 0x001fc400000000ff */
[----:B------:R-:W-:Y:S02]  /*3ea0*/  ISETP.GE.AND P0, PT, R26, R20, PT ;  /* 0x000000141a00720c */ /* 0x000fe40003f06270 */
[----:B------:R-:W-:Y:S02]  /*3eb0*/  F2FP.PACK_AB R12, R3, R0 ;  /* 0x00000000030c723e */ /* 0x000fe400000000ff */
[----:B------:R-:W-:Y:S02]  /*3ec0*/  F2FP.PACK_AB R4, R7, R4 ;  /* 0x000000040704723e */ /* 0x000fe400000000ff */
[----:B------:R-:W-:-:S07]  /*3ed0*/  F2FP.PACK_AB R5, R9, R6 ;  /* 0x000000060905723e */ /* 0x000fce00000000ff */
[----:B------:R-:W-:Y:S05]  /*3ee0*/  @P0 EXIT ;  /* 0x000000000000094d */ /* 0x000fea0003800000 */
[-C--:B------:R-:W-:Y:S02]  /*3ef0*/  IABS R6, R11.reuse ;  /* 0x0000000b00067213 */ /* 0x080fe40000000000 */
[----:B------:R-:W-:Y:S02]  /*3f00*/  IABS R8, R26 ;  /* 0x0000001a00087213 */ /* 0x000fe40000000000 */
[----:B------:R-:W0:Y:S01]  /*3f10*/  I2F.RP R2, R6 ;  /* 0x0000000600027306 */ /* 0x000e220000209400 */
[----:B------:R-:W-:-:S05]  /*3f20*/  IABS R7, R11 ;  /* 0x0000000b00077213 */ /* 0x000fca0000000000 */
[----:B------:R-:W-:Y:S02]  /*3f30*/  IMAD.MOV R7, RZ, RZ, -R7 ;  /* 0x000000ffff077224 */ /* 0x000fe400078e0a07 */
[----:B0-----:R-:W0:Y:S02]  /*3f40*/  MUFU.RCP R14, R2 ;  /* 0x00000002000e7308 */ /* 0x001e240000001000 */
[----:B0-----:R-:W-:-:S06]  /*3f50*/  IADD3 R14, R14, 0xffffffe, RZ ;  /* 0x0ffffffe0e0e7810 */ /* 0x001fcc0007ffe0ff */
[----:B------:R-:W0:Y:S02]  /*3f60*/  F2I.FTZ.U32.TRUNC.NTZ R15, R14 ;  /* 0x0000000e000f7305 */ /* 0x000e24000021f000 */
[----:B0-----:R-:W-:Y:S02]  /*3f70*/  IMAD.MOV R0, RZ, RZ, -R15 ;  /* 0x000000ffff007224 */ /* 0x001fe400078e0a0f */
[----:B------:R-:W-:Y:S02]  /*3f80*/  IMAD.MOV.U32 R14, RZ, RZ, RZ ;  /* 0x000000ffff0e7224 */ /* 0x000fe400078e00ff */
[----:B------:R-:W-:Y:S01]  /*3f90*/  IMAD R3, R0, R6, RZ ;  /* 0x0000000600037224 */ /* 0x000fe200078e02ff */
[----:B------:R-:W-:-:S03]  /*3fa0*/  IABS R0, c[0x0][0x214] ;  /* 0x0000850000007a13 */ /* 0x000fc60000000000 */
[----:B------:R-:W-:-:S06]  /*3fb0*/  IMAD.HI.U32 R3, R15, R3, R14 ;  /* 0x000000030f037227 */ /* 0x000fcc00078e000e */
[----:B------:R-:W-:Y:S02]  /*3fc0*/  IMAD.HI.U32 R2, R3, R8, RZ ;  /* 0x0000000803027227 */ /* 0x000fe400078e00ff */
[----:B------:R-:W0:Y:S02]  /*3fd0*/  I2F.RP R3, R0 ;  /* 0x0000000000037306 */ /* 0x000e240000209400 */
[----:B------:R-:W-:-:S05]  /*3fe0*/  IMAD R7, R2, R7, R8 ;  /* 0x0000000702077224 */ /* 0x000fca00078e0208 */
[----:B------:R-:W-:Y:S01]  /*3ff0*/  ISETP.GT.U32.AND P1, PT, R6, R7, PT ;  /* 0x000000070600720c */ /* 0x000fe20003f24070 */
[----:B0-----:R-:W0:-:S12]  /*4000*/  MUFU.RCP R3, R3 ;  /* 0x0000000300037308 */ /* 0x001e180000001000 */
[----:B------:R-:W-:Y:S01]  /*4010*/  @!P1 IMAD.IADD R7, R7, 0x1, -R6 ;  /* 0x0000000107079824 */ /* 0x000fe200078e0a06 */
[----:B------:R-:W-:Y:S02]  /*4020*/  @!P1 IADD3 R2, R2, 0x1, RZ ;  /* 0x0000000102029810 */ /* 0x000fe40007ffe0ff */
[----:B------:R-:W-:Y:S02]  /*4030*/  ISETP.NE.AND P1, PT, R11, RZ, PT ;  /* 0x000000ff0b00720c */ /* 0x000fe40003f25270 */
[----:B------:R-:W-:Y:S02]  /*4040*/  ISETP.GE.U32.AND P2, PT, R7, R6, PT ;  /* 0x000000060700720c */ /* 0x000fe40003f46070 */
[----:B------:R-:W-:-:S04]  /*4050*/  LOP3.LUT R6, R26, R11, RZ, 0x3c, !PT ;  /* 0x0000000b1a067212 */ /* 0x000fc800078e3cff */
[----:B------:R-:W-:Y:S02]  /*4060*/  ISETP.GE.AND P0, PT, R6, RZ, PT ;  /* 0x000000ff0600720c */ /* 0x000fe40003f06270 */
[----:B0-----:R-:W-:-:S04]  /*4070*/  IADD3 R6, R3, 0xffffffe, RZ ;  /* 0x0ffffffe03067810 */ /* 0x001fc80007ffe0ff */
[----:B------:R0:W1:Y:S01]  /*4080*/  F2I.FTZ.U32.TRUNC.NTZ R7, R6 ;  /* 0x0000000600077305 */ /* 0x000062000021f000 */
[----:B------:R-:W-:-:S06]  /*4090*/  @P2 IADD3 R2, R2, 0x1, RZ ;  /* 0x0000000102022810 */ /* 0x000fcc0007ffe0ff */
[----:B------:R-:W-:Y:S01]  /*40a0*/  @!P0 IMAD.MOV R2, RZ, RZ, -R2 ;  /* 0x000000ffff028224 */ /* 0x000fe200078e0a02 */
[----:B------:R-:W-:-:S05]  /*40b0*/  @!P1 LOP3.LUT R2, RZ, R11, RZ, 0x33, !PT ;  /* 0x0000000bff029212 */ /* 0x000fca00078e33ff */
[----:B------:R-:W-:Y:S01]  /*40c0*/  IMAD R11, R2, R11, RZ ;  /* 0x0000000b020b7224 */ /* 0x000fe200078e02ff */
[----:B0-----:R-:W-:Y:S01]  /*40d0*/  HFMA2.MMA R6, -RZ, RZ, 0, 0 ;  /* 0x00000000ff067435 */ /* 0x001fe200000001ff */
[----:B-1----:R-:W-:Y:S02]  /*40e0*/  IMAD.MOV R3, RZ, RZ, -R7 ;  /* 0x000000ffff037224 */ /* 0x002fe400078e0a07 */
[----:B------:R-:W-:Y:S02]  /*40f0*/  IMAD.IADD R8, R26, 0x1, -R11 ;  /* 0x000000011a087824 */ /* 0x000fe400078e0a0b */
[----:B------:R-:W-:-:S03]  /*4100*/  IMAD R9, R3, R0, RZ ;  /* 0x0000000003097224 */ /* 0x000fc600078e02ff */
[----:B------:R-:W-:Y:S02]  /*4110*/  IABS R3, R8 ;  /* 0x0000000800037213 */ /* 0x000fe40000000000 */
[----:B------:R-:W-:Y:S01]  /*4120*/  IMAD.HI.U32 R9, R7, R9, R6 ;  /* 0x0000000907097227 */ /* 0x000fe200078e0006 */
[----:B------:R-:W-:-:S04]  /*4130*/  LOP3.LUT R8, R8, c[0x0][0x214], RZ, 0x3c, !PT ;  /* 0x0000850008087a12 */ /* 0x000fc800078e3cff */
[----:B------:R-:W-:Y:S01]  /*4140*/  ISETP.GE.AND P1, PT, R8, RZ, PT ;  /* 0x000000ff0800720c */ /* 0x000fe20003f26270 */
[----:B------:R-:W-:-:S04]  /*4150*/  IMAD.HI.U32 R9, R9, R3, RZ ;  /* 0x0000000309097227 */ /* 0x000fc800078e00ff */
[----:B------:R-:W-:-:S04]  /*4160*/  IMAD.MOV R6, RZ, RZ, -R9 ;  /* 0x000000ffff067224 */ /* 0x000fc800078e0a09 */
[----:B------:R-:W-:Y:S02]  /*4170*/  IMAD R3, R0, R6, R3 ;  /* 0x0000000600037224 */ /* 0x000fe400078e0203 */
[----:B------:R-:W-:-:S03]  /*4180*/  IMAD.WIDE.U32 R6, R2, c[0x0][0x1e0], RZ ;  /* 0x0000780002067a25 */ /* 0x000fc600078e00ff */
        /* <DEDUP_REMOVED lines=38> */
        .weak           $__internal_6_$__cuda_sm20_div_s64
        .type           $__internal_6_$__cuda_sm20_div_s64,@function
        .size           $__internal_6_$__cuda_sm20_div_s64,(.L_x_4789 - $__internal_6_$__cuda_sm20_div_s64)
$__internal_6_$__cuda_sm20_div_s64:
        /* <DEDUP_REMOVED lines=34> */
[----:B------:R-:W-:Y:S02]  /*4610*/  IMAD.X R2, R2, 0x1, R25, P0 ;  /* 0x0000000102027824 */ /* 0x000fe400000e0619 */
[----:B------:R-:W-:Y:S01]  /*4620*/  IMAD.MOV.U32 R49, RZ, RZ, RZ ;  /* 0x000000ffff317224 */ /* 0x000fe200078e00ff */
[----:B------:R-:W-:Y:S02]  /*4630*/  IADD3 R25, P3, R0, R23, RZ ;  /* 0x0000001700197210 */ /* 0x000fe40007f7e0ff */
[-C--:B------:R-:W-:Y:S02]  /*4640*/  IADD3 R23, P0, RZ, -R26.reuse, RZ ;  /* 0x8000001aff177210 */ /* 0x080fe40007f1e0ff */
[----:B------:R-:W-:Y:S02]  /*4650*/  IADD3.X R29, RZ, RZ, R2, P3, P4 ;  /* 0x000000ffff1d7210 */ /* 0x000fe40001fe8402 */
[----:B------:R-:W-:Y:S01]  /*4660*/  SEL R23, R23, R26, !P2 ;  /* 0x0000001a17177207 */ /* 0x000fe20005000000 */
[----:B------:R-:W-:-:S04]  /*4670*/  IMAD.X R0, RZ, RZ, ~R21, P0 ;  /* 0x000000ffff007224 */ /* 0x000fc800000e0e15 */
        /* <DEDUP_REMOVED lines=9> */
[----:B------:R-:W-:Y:S01]  /*4710*/  IMAD R29, R25, R41, R49 ;  /* 0x00000029191d7224 */ /* 0x000fe200078e0231 */
[----:B------:R-:W-:Y:S01]  /*4720*/  IADD3 R23, P0, -R48, R23, RZ ;  /* 0x0000001730177210 */ /* 0x000fe20007f1e1ff */
[----:B------:R-:W-:-:S03]  /*4730*/  IMAD.X R2, RZ, RZ, R2, P2 ;  /* 0x000000ffff027224 */ /* 0x000fc600010e0602 */
[-C--:B------:R-:W-:Y:S01]  /*4740*/  ISETP.GE.U32.AND P4, PT, R23, R40.reuse, PT ;  /* 0x000000281700720c */ /* 0x080fe20003f86070 */
[----:B------:R-:W-:-:S04]  /*4750*/  IMAD R29, R2, R40, R29 ;  /* 0x00000028021d7224 */ /* 0x000fc800078e021d */
[----:B------:R-:W-:Y:S01]  /*4760*/  IMAD.X R29, R0, 0x1, ~R29, P0 ;  /* 0x00000001001d7824 */ /* 0x000fe200000e0e1d */
[----:B------:R-:W-:-:S04]  /*4770*/  IADD3 R0, P3, R23, -R40, RZ ;  /* 0x8000002817007210 */ /* 0x000fc80007f7e0ff */
[----:B------:R-:W-:-:S04]  /*4780*/  ISETP.GE.U32.AND.EX P4, PT, R29, R41, PT, P4 ;  /* 0x000000291d00720c */ /* 0x000fc80003f86140 */
[----:B------:R-:W-:Y:S01]  /*4790*/  SEL R23, R0, R23, P4 ;  /* 0x0000001700177207 */ /* 0x000fe20002000000 */
[----:B------:R-:W-:-:S03]  /*47a0*/  IMAD.X R0, R29, 0x1, ~R41, P3 ;  /* 0x000000011d007824 */ /* 0x000fc600018e0e29 */
[----:B------:R-:W-:Y:S02]  /*47b0*/  ISETP.GE.U32.AND P0, PT, R23, R40, PT ;  /* 0x000000281700720c */ /* 0x000fe40003f06070 */
[----:B------:R-:W-:Y:S02]  /*47c0*/  IADD3 R40, P2, R25, 0x1, RZ ;  /* 0x0000000119287810 */ /* 0x000fe40007f5e0ff */
[----:B------:R-:W-:Y:S02]  /*47d0*/  SEL R29, R0, R29, P4 ;  /* 0x0000001d001d7207 */ /* 0x000fe40002000000 */
[----:B------:R-:W-:Y:S01]  /*47e0*/  SEL R40, R40, R25, P4 ;  /* 0x0000001928287207 */ /* 0x000fe20002000000 */
[----:B------:R-:W-:Y:S01]  /*47f0*/  IMAD.X R23, RZ, RZ, R2, P2 ;  /* 0x000000ffff177224 */ /* 0x000fe200010e0602 */
[----:B------:R-:W-:Y:S01]  /*4800*/  ISETP.GE.U32.AND.EX P0, PT, R29, R41, PT, P0 ;  /* 0x000000291d00720c */ /* 0x000fe20003f06100 */
[----:B------:R-:W-:Y:S01]  /*4810*/  IMAD.MOV.U32 R41, RZ, RZ, 0x0 ;  /* 0x00000000ff297424 */ /* 0x000fe200078e00ff */
[----:B------:R-:W-:-:S02]  /*4820*/  IADD3 R25, P2, R40, 0x1, RZ ;  /* 0x0000000128197810 */ /* 0x000fc40007f5e0ff */
[----:B------:R-:W-:Y:S02]  /*4830*/  SEL R23, R23, R2, P4 ;  /* 0x0000000217177207 */ /* 0x000fe40002000000 */
[----:B------:R-:W-:Y:S01]  /*4840*/  SEL R25, R25, R40, P0 ;  /* 0x0000002819197207 */ /* 0x000fe20000000000 */
[----:B------:R-:W-:Y:S01]  /*4850*/  IMAD.MOV.U32 R40, RZ, RZ, R22 ;  /* 0x000000ffff287224 */ /* 0x000fe200078e0016 */
[----:B------:R-:W-:Y:S02]  /*4860*/  IADD3.X R0, RZ, R23, RZ, P2, !PT ;  /* 0x00000017ff007210 */ /* 0x000fe400017fe4ff */
[----:B------:R-:W-:Y:S02]  /*4870*/  LOP3.LUT R2, R6, R21, RZ, 0x3c, !PT ;  /* 0x0000001506027212 */ /* 0x000fe400078e3cff */
[----:B------:R-:W-:Y:S02]  /*4880*/  SEL R23, R0, R23, P0 ;  /* 0x0000001700177207 */ /* 0x000fe40000000000 */
        /* <DEDUP_REMOVED lines=9> */
[----:B------:R-:W-:Y:S06]  /*4920*/  RET.REL.NODEC R40 `(_ZN5flash32flash_fwd_splitkv_combine_kernelI23Flash_fwd_kernel_traitsILi256ELi64ELi64ELi4ELb0ELb0EN7cutlass6half_tE19Flash_kernel_traitsILi256ELi64ELi64ELi4ES3_EELi4ELi1ELb0EEEvNS_16Flash_fwd_paramsE) ;  /* 0xffffb6d028007950 */ /* 0x000fec0003c3ffff */
.L_x_331:
        /* <DEDUP_REMOVED lines=13> */
.L_x_4789:


//--------------------- .text._ZN5flash32flash_fwd_splitkv_combine_kernelI23Flash_fwd_kernel_traitsILi256ELi64ELi64ELi4ELb0ELb0EN7cutlass6half_tE19Flash_kernel_traitsILi256ELi64ELi64ELi4ES3_EELi4ELi7ELb1EEEvNS_16Flash_fwd_paramsE --------------------------
	.section	.text._ZN5flash32flash_fwd_splitkv_combine_kernelI23Flash_fwd_kernel_traitsILi256ELi64ELi64ELi4ELb0ELb0EN7cutlass6half_tE19Flash_kernel_traitsILi256ELi64ELi64ELi4ES3_EELi4ELi7ELb1EEEvNS_16Flash_fwd_paramsE,"ax",@progbits
	.sectioninfo	@"SHI_REGISTERS=62"
	.align	128
        .global         _ZN5flash32flash_fwd_splitkv_combine_kernelI23Flash_fwd_kernel_traitsILi256ELi64ELi64ELi4ELb0ELb0EN7cutlass6half_tE19Flash_kernel_traitsILi256ELi64ELi64ELi4ES3_EELi4ELi7ELb1EEEvNS_16Flash_fwd_paramsE
        .type           _ZN5flash32flash_fwd_splitkv_combine_kernelI23Flash_fwd_kernel_traitsILi256ELi64ELi64ELi4ELb0ELb0EN7cutlass6half_tE19Flash_kernel_traitsILi256ELi64ELi64ELi4ES3_EELi4ELi7ELb1EEEvNS_16Flash_fwd_paramsE,@function
        .size           _ZN5flash32flash_fwd_splitkv_combine_kernelI23Flash_fwd_kernel_traitsILi256ELi64ELi64ELi4ELb0ELb0EN7cutlass6half_tE19Flash_kernel_traitsILi256ELi64ELi64ELi4ES3_EELi4ELi7ELb1EEEvNS_16Flash_fwd_paramsE,(.L_x_4790 - _ZN5flash32flash_fwd_splitkv_combine_kernelI23Flash_fwd_kernel_traitsILi256ELi64ELi64ELi4ELb0ELb0EN7cutlass6half_tE19Flash_kernel_traitsILi256ELi64ELi64ELi4ES3_EELi4ELi7ELb1EEEvNS_16Flash_fwd_paramsE)
        .other          _ZN5flash32flash_fwd_splitkv_combine_kernelI23Flash_fwd_kernel_traitsILi256ELi64ELi64ELi4ELb0ELb0EN7cutlass6half_tE19Flash_kernel_traitsILi256ELi64ELi64ELi4ES3_EELi4ELi7ELb1EEEvNS_16Flash_fwd_paramsE,@"STO_CUDA_ENTRY STV_DEFAULT"
_ZN5flash32flash_fwd_splitkv_combine_kernelI23Flash_fwd_kernel_traitsILi256ELi64ELi64ELi4ELb0ELb0EN7cutlass6half_tE19Flash_kernel_traitsILi256ELi64ELi64ELi4ES3_EELi4ELi7ELb1EEEvNS_16Flash_fwd_paramsE:
.text._ZN5flash32flash_fwd_splitkv_combine_kernelI23Flash_fwd_kernel_traitsILi256ELi64ELi64ELi4ELb0ELb0EN7cutlass6half_tE19Flash_kernel_traitsILi256ELi64ELi64ELi4ES3_EELi4ELi7ELb1EEEvNS_16Flash_fwd_paramsE:
        /* <DEDUP_REMOVED lines=23> */
[----:B------:R-:W-:Y:S05]  /*0170*/  CALL.REL.NOINC `($__internal_7_$__cuda_sm20_div_s64) ;  /* 0x00004ca000007944 */ /* 0x000fea0003c00000 */
[----:B------:R-:W-:Y:S05]  /*0180*/  BRA `(.L_x_333) ;  /* 0x0000013000007947 */ /* 0x000fea0003800000 */
.L_x_332:
        /* <DEDUP_REMOVED lines=19> */
.L_x_333:
        /* <DEDUP_REMOVED lines=11> */
[----:B------:R-:W-:Y:S05]  /*0370*/  CALL.REL.NOINC `($__internal_7_$__cuda_sm20_div_s64) ;  /* 0x00004aa000007944 */ /* 0x000fea0003c00000 */
[----:B------:R-:W-:Y:S02]  /*0380*/  MOV R32, R22 ;  /* 0x0000001600207202 */ /* 0x000fe40000000f00 */
[----:B------:R-:W-:Y:S01]  /*0390*/  MOV R33, R23 ;  /* 0x0000001700217202 */ /* 0x000fe20000000f00 */
[----:B------:R-:W-:Y:S05]  /*03a0*/  BRA `(.L_x_336) ;  /* 0x0000013000007947 */ /* 0x000fea0003800000 */
.L_x_335:
        /* <DEDUP_REMOVED lines=19> */
.L_x_336:
[----:B------:R-:W-:Y:S05]  /*04e0*/  BSYNC B0 ;  /* 0x0000000000007941 */ /* 0x000fea0003800000 */
.L_x_334:
        /* <DEDUP_REMOVED lines=54> */
[----:B------:R-:W-:Y:S02]  /*0850*/  MOV R8, R22 ;  /* 0x0000001600087202 */ /* 0x000fe40000000f00 */
[----:B------:R-:W-:Y:S01]  /*0860*/  MOV R9, R23 ;  /* 0x0000001700097202 */ /* 0x000fe20000000f00 */
[----:B------:R-:W-:Y:S05]  /*0870*/  BRA `(.L_x_339) ;  /* 0x0000013000007947 */ /* 0x000fea0003800000 */
.L_x_338:
        /* <DEDUP_REMOVED lines=19> */
.L_x_339:
[----:B------:R-:W-:Y:S05]  /*09b0*/  BSYNC B0 ;  /* 0x0000000000007941 */ /* 0x000fea0003800000 */
.L_x_337:
        /* <DEDUP_REMOVED lines=104> */
.L_x_341:
        /* <DEDUP_REMOVED lines=19> */
.L_x_342:
[----:B------:R-:W-:Y:S05]  /*1170*/  BSYNC B0 ;  /* 0x0000000000007941 */ /* 0x000fea0003800000 */
.L_x_340:
        /* <DEDUP_REMOVED lines=103> */
[----:B------:R-:W-:Y:S05]  /*17f0*/  CALL.REL.NOINC `($__internal_7_$__cuda_sm20_div_s64) ;  /* 0x0000362000007944 */ /* 0x000fea0003c00000 */
[----:B------:R-:W-:Y:S02]  /*1800*/  MOV R42, R22 ;  /* 0x00000016002a7202 */ /* 0x000fe40000000f00 */
[----:B------:R-:W-:Y:S01]  /*1810*/  MOV R43, R23 ;  /* 0x00000017002b7202 */ /* 0x000fe20000000f00 */
[----:B------:R-:W-:Y:S05]  /*1820*/  BRA `(.L_x_345) ;  /* 0x0000013000007947 */ /* 0x000fea0003800000 */
.L_x_344:
        /* <DEDUP_REMOVED lines=19> */
.L_x_345:
[----:B------:R-:W-:Y:S05]  /*1960*/  BSYNC B0 ;  /* 0x0000000000007941 */ /* 0x000fea0003800000 */
.L_x_343:
        /* <DEDUP_REMOVED lines=169> */
[----:B------:R-:W-:Y:S05]  /*2400*/  CALL.REL.NOINC `($__internal_7_$__cuda_sm20_div_s64) ;  /* 0x00002a1000007944 */ /* 0x000fea0003c00000 */
        /* <DEDUP_REMOVED lines=10> */
.L_x_350:
        /* <DEDUP_REMOVED lines=22> */
.L_x_351:
[----:B------:R-:W-:Y:S05]  /*2610*/  BSYNC B0 ;  /* 0x0000000000007941 */ /* 0x000fea0003800000 */
.L_x_349:
[----:B------:R-:W-:Y:S01]  /*2620*/  LOP3.LUT R19, R17, R5, RZ, 0xfc, !PT ;  /* 0x0000000511137212 */ /* 0x000fe200078efcff */
[----:B------:R-:W-:Y:S03]  /*2630*/  BSSY B0, `(.L_x_352) ;  /* 0x0000027000007945 */ /* 0x000fe60003800000 */
[----:B------:R-:W-:-:S13]  /*2640*/  ISETP.NE.U32.AND P0, PT, R19, RZ, PT ;  /* 0x000000ff1300720c */ /* 0x000fda0003f05070 */
[----:B------:R-:W-:Y:S05]  /*2650*/  @!P0 BRA `(.L_x_353) ;  /* 0x000000e000008947 */ /* 0x000fea0003800000 */
[----:B------:R-:W-:Y:S01]  /*2660*/  IMAD.MOV.U32 R26, RZ, RZ, R35 ;  /* 0x000000ffff1a7224 */ /* 0x000fe200078e0023 */
[----:B------:R-:W-:Y:S02]  /*2670*/  MOV R25, R5 ;  /* 0x0000000500197202 */ /* 0x000fe40000000f00 */
[----:B------:R-:W-:Y:S02]  /*2680*/  MOV R24, 0x26a0 ;  /* 0x000026a000187802 */ /* 0x000fe40000000f00 */
[----:B------:R-:W-:Y:S05]  /*2690*/  CALL.REL.NOINC `($__internal_7_$__cuda_sm20_div_s64) ;  /* 0x0000278000007944 */ /* 0x000fea0003c00000 */
        /* <DEDUP_REMOVED lines=10> */
.L_x_353:
        /* <DEDUP_REMOVED lines=22> */
.L_x_354:
[----:B------:R-:W-:Y:S05]  /*28a0*/  BSYNC B0 ;  /* 0x0000000000007941 */ /* 0x000fea0003800000 */
.L_x_352:
        /* <DEDUP_REMOVED lines=11> */
[----:B------:R-:W-:Y:S05]  /*2960*/  CALL.REL.NOINC `($__internal_7_$__cuda_sm20_div_s64) ;  /* 0x000024b000007944 */ /* 0x000fea0003c00000 */
[----:B------:R-:W-:-:S04]  /*2970*/  IADD3 R19, P0, RZ, -R22, RZ ;  /* 0x80000016ff137210 */ /* 0x000fc80007f1e0ff */
[----:B------:R-:W-:Y:S01]  /*2980*/  IADD3.X R17, RZ, ~R23, RZ, P0, !PT ;  /* 0x80000017ff117210 */ /* 0x000fe200007fe4ff */
[----:B------:R-:W-:-:S04]  /*2990*/  IMAD.WIDE.U32 R44, R4, R19, R44 ;  /* 0x00000013042c7225 */ /* 0x000fc800078e002c */
[----:B------:R-:W-:-:S04]  /*29a0*/  IMAD R17, R17, R4, RZ ;  /* 0x0000000411117224 */ /* 0x000fc800078e02ff */
[----:B------:R-:W-:-:S05]  /*29b0*/  IMAD R0, R0, R19, R17 ;  /* 0x0000001300007224 */ /* 0x000fca00078e0211 */
[----:B------:R-:W-:Y:S01]  /*29c0*/  IADD3 R0, R45, R0, RZ ;  /* 0x000000002d007210 */ /* 0x000fe20007ffe0ff */
[----:B------:R-:W-:Y:S05]  /*29d0*/  BRA `(.L_x_357) ;  /* 0x0000016000007947 */ /* 0x000fea0003800000 */
.L_x_356:
        /* <DEDUP_REMOVED lines=22> */
.L_x_357:
[----:B------:R-:W-:Y:S05]  /*2b40*/  BSYNC B0 ;  /* 0x0000000000007941 */ /* 0x000fea0003800000 */
.L_x_355:
        /* <DEDUP_REMOVED lines=38> */
[----:B------:R-:W-:Y:S05]  /*2db0*/  CALL.REL.NOINC `($__internal_7_$__cuda_sm20_div_s64) ;  /* 0x0000206000007944 */ /* 0x000fea0003c00000 */
        /* <DEDUP_REMOVED lines=12> */
.L_x_359:
        /* <DEDUP_REMOVED lines=23> */
.L_x_360:
[----:B------:R-:W-:Y:S05]  /*2ff0*/  BSYNC B0 ;  /* 0x0000000000007941 */ /* 0x000fea0003800000 */
.L_x_358:
        /* <DEDUP_REMOVED lines=18> */
.L_x_362:
        /* <DEDUP_REMOVED lines=22> */
.L_x_363:
[----:B------:R-:W-:Y:S05]  /*3280*/  BSYNC B0 ;  /* 0x0000000000007941 */ /* 0x000fea0003800000 */
.L_x_361:
        /* <DEDUP_REMOVED lines=22> */
.L_x_365:
        /* <DEDUP_REMOVED lines=23> */
.L_x_366:
[----:B------:R-:W-:Y:S05]  /*3560*/  BSYNC B0 ;  /* 0x0000000000007941 */ /* 0x000fea0003800000 */
.L_x_364:
        /* <DEDUP_REMOVED lines=38> */
.L_x_368:
        /* <DEDUP_REMOVED lines=23> */
.L_x_369:
[----:B------:R-:W-:Y:S05]  /*3940*/  BSYNC B0 ;  /* 0x0000000000007941 */ /* 0x000fea0003800000 */
.L_x_367:
        /* <DEDUP_REMOVED lines=29> */
.L_x_371:
        /* <DEDUP_REMOVED lines=23> */
.L_x_372:
[----:B------:R-:W-:Y:S05]  /*3c90*/  BSYNC B0 ;  /* 0x0000000000007941 */ /* 0x000fea0003800000 */
.L_x_370:
        /* <DEDUP_REMOVED lines=20> */
.L_x_348:
[----:B------:R-:W-:-:S04]  /*3de0*/  LEA R2, P0, R40, c[0x0][0x200], 0x2 ;  /* 0x0000800028027a11 */ /* 0x000fc800078010ff */
[----:B------:R-:W-:-:S05]  /*3df0*/  LEA.HI.X R3, R40, c[0x0][0x204], R41, 0x2, P0 ;  /* 0x0000810028037a11 */ /* 0x000fca00000f1429 */
[----:B------:R0:W-:Y:S04]  /*3e00*/  STG.E [R2.64], R31 ;  /* 0x0000001f02007986 */ /* 0x0001e8000c101908 */
.L_x_347:
[----:B------:R-:W-:Y:S05]  /*3e10*/  BSYNC B1 ;  /* 0x0000000000017941 */ /* 0x000fea0003800000 */
.L_x_346:
[C---:B------:R-:W-:Y:S01]  /*3e20*/  IADD3 R0, R38.reuse, 0x20, RZ ;  /* 0x0000002026007810 */ /* 0x040fe20007ffe0ff */
[----:B------:R-:W-:Y:S01]  /*3e30*/  IMAD.MOV.U32 R21, RZ, RZ, c[0x0][0x314] ;  /* 0x0000c500ff157624 */ /* 0x000fe200078e00ff */
[----:B------:R-:W-:Y:S01]  /*3e40*/  ISETP.GE.OR P2, PT, R38, c[0x0][0x314], P6 ;  /* 0x0000c50026007a0c */ /* 0x000fe20003746670 */
[----:B0-----:R-:W-:Y:S01]  /*3e50*/  CS2R R2, SRZ ;  /* 0x0000000000027805 */ /* 0x001fe2000001ff00 */
[----:B------:R-:W-:Y:S01]  /*3e60*/  ISETP.GE.OR P1, PT, R0, c[0x0][0x314], P6 ;  /* 0x0000c50000007a0c */ /* 0x000fe20003726670 */
[----:B------:R-:W-:Y:S01]  /*3e70*/  CS2R R4, SRZ ;  /* 0x0000000000047805 */ /* 0x000fe2000001ff00 */
[----:B------:R-:W-:-:S04]  /*3e80*/  IADD3 R0, R38, 0x40, RZ ;  /* 0x0000004026007810 */ /* 0x000fc80007ffe0ff */
[----:B------:R-:W-:Y:S02]  /*3e90*/  ISETP.GE.OR P0, PT, R0, c[0x0][0x314], P6 ;  /* 0x0000c50000007a0c */ /* 0x000fe40003706670 */
[C---:B------:R-:W-:Y:S01]  /*3ea0*/  IADD3 R0, R38.reuse, 0x60, RZ ;  /* 0x0000006026007810 */ /* 0x040fe20007ffe0ff */
[----:B------:R-:W-:Y:S02]  /*3eb0*/  IMAD.SHL.U32 R38, R38, 0x4, RZ ;  /* 0x0000000426267824 */ /* 0x000fe400078e00ff */
[C---:B------:R-:W-:Y:S01]  /*3ec0*/  @!P2 FADD.FTZ R36, -R31.reuse, R36 ;  /* 0x000000241f24a221 */ /* 0x040fe20000010100 */
[----:B------:R-:W-:Y:S01]  /*3ed0*/  ISETP.GE.OR P6, PT, R0, c[0x0][0x314], P6 ;  /* 0x0000c50000007a0c */ /* 0x000fe200037c6670 */
[----:B------:R-:W-:Y:S01]  /*3ee0*/  @!P1 FADD.FTZ R33, -R31, R33 ;  /* 0x000000211f219221 */ /* 0x000fe20000010100 */
[----:B------:R-:W-:Y:S01]  /*3ef0*/  HFMA2.MMA R0, -RZ, RZ, 0, 0 ;  /* 0x00000000ff007435 */ /* 0x000fe200000001ff */
        /* <DEDUP_REMOVED lines=12> */
[----:B------:R-:W-:-:S03]  /*3fc0*/  ISETP.GE.AND P0, PT, R21, 0x1, PT ;  /* 0x000000011500780c */ /* 0x000fc60003f06270 */
[----:B--2---:R1:W-:Y:S04]  /*3fd0*/  @!P1 STS [R27.X4+0x280], R6 ;  /* 0x000280061b009388 */ /* 0x0043e80000004800 */
[----:B0-----:R0:W-:Y:S01]  /*3fe0*/  @!P6 STS [R27.X4+0x780], R8 ;  /* 0x000780081b00e388 */ /* 0x0011e20000004800 */
[----:B-1----:R-:W-:Y:S01]  /*3ff0*/  CS2R R6, SRZ ;  /* 0x0000000000067805 */ /* 0x002fe2000001ff00 */
[----:B0-----:R-:W-:Y:S02]  /*4000*/  MOV R8, RZ ;  /* 0x000000ff00087202 */ /* 0x001fe40000000f00 */
[----:B------:R-:W-:Y:S06]  /*4010*/  BAR.SYNC.DEFER_BLOCKING 0x0 ;  /* 0x0000000000007b1d */ /* 0x000fec0000010000 */
[----:B------:R-:W-:Y:S05]  /*4020*/  @!P0 BRA `(.L_x_373) ;  /* 0x0000088000008947 */ /* 0x000fea0003800000 */
[----:B------:R-:W-:Y:S01]  /*4030*/  ULDC UR5, c[0x0][0x22c] ;  /* 0x00008b0000057ab9 */ /* 0x000fe20000000800 */
[----:B------:R-:W-:Y:S01]  /*4040*/  IMAD R31, R11, 0x100, R38 ;  /* 0x000001000b1f7824 */ /* 0x000fe200078e0226 */
[----:B------:R-:W-:Y:S01]  /*4050*/  UIMAD UR5, UR7, UR5, URZ ;  /* 0x00000005070572a4 */ /* 0x000fe2000f8e023f */
[----:B------:R-:W-:Y:S01]  /*4060*/  ISETP.GT.AND P1, PT, R21, 0x3, PT ;  /* 0x000000031500780c */ /* 0x000fe20003f24270 */
[C---:B------:R-:W-:Y:S01]  /*4070*/  IMAD R26, R20.reuse, c[0x0][0x22c], RZ ;  /* 0x00008b00141a7a24 */ /* 0x040fe200078e02ff */
[----:B------:R-:W-:Y:S01]  /*4080*/  PLOP3.LUT P4, PT, PT, PT, PT, 0x80, 0x0 ;  /* 0x000000000000781c */ /* 0x000fe20003f8f070 */
[----:B------:R-:W-:Y:S01]  /*4090*/  USHF.R.S32.HI UR4, URZ, 0x1f, UR5 ;  /* 0x0000001f3f047899 */ /* 0x000fe20008011405 */
[----:B------:R-:W-:Y:S01]  /*40a0*/  IMAD.SHL.U32 R10, R11, 0x4, RZ ;  /* 0x000000040b0a7824 */ /* 0x000fe200078e00ff */
[C---:B------:R-:W-:Y:S01]  /*40b0*/  IADD3 R0, P0, R31.reuse, UR5, RZ ;  /* 0x000000051f007c10 */ /* 0x040fe2000ff1e0ff */
[----:B------:R-:W-:Y:S01]  /*40c0*/  IMAD.MOV.U32 R22, RZ, RZ, RZ ;  /* 0x000000ffff167224 */ /* 0x000fe200078e00ff */
[----:B------:R-:W-:Y:S01]  /*40d0*/  IADD3 R24, R20, -UR7, RZ ;  /* 0x8000000714187c10 */ /* 0x000fe2000fffe0ff */
[----:B------:R-:W-:Y:S01]  /*40e0*/  CS2R R12, SRZ ;  /* 0x00000000000c7805 */ /* 0x000fe2000001ff00 */
[----:B------:R-:W-:Y:S01]  /*40f0*/  LEA.HI.X.SX32 R31, R31, UR4, 0x1, P0 ;  /* 0x000000041f1f7c11 */ /* 0x000fe200080f0eff */
[----:B------:R-:W-:Y:S01]  /*4100*/  CS2R R14, SRZ ;  /* 0x00000000000e7805 */ /* 0x000fe2000001ff00 */
[----:B------:R-:W-:Y:S01]  /*4110*/  LEA R30, P0, R0, c[0x0][0x1d8], 0x2 ;  /* 0x00007600001e7a11 */ /* 0x000fe200078010ff */
[----:B------:R-:W-:Y:S01]  /*4120*/  CS2R R16, SRZ ;  /* 0x0000000000107805 */ /* 0x000fe2000001ff00 */
[----:B------:R-:W-:Y:S01]  /*4130*/  CS2R R18, SRZ ;  /* 0x0000000000127805 */ /* 0x000fe2000001ff00 */
[----:B------:R-:W-:Y:S01]  /*4140*/  IMAD.WIDE R26, R26, 0x4, RZ ;  /* 0x000000041a1a7825 */ /* 0x000fe200078e02ff */
[----:B------:R-:W-:-:S02]  /*4150*/  LEA.HI.X R31, R0, c[0x0][0x1dc], R31, 0x2, P0 ;  /* 0x00007700001f7a11 */ /* 0x000fc400000f141f */
[----:B------:R-:W-:Y:S01]  /*4160*/  IADD3 R30, P0, R30, 0x200, RZ ;  /* 0x000002001e1e7810 */ /* 0x000fe20007f1e0ff */
[----:B------:R-:W-:-:S04]  /*4170*/  IMAD.MOV.U32 R0, RZ, RZ, RZ ;  /* 0x000000ffff007224 */ /* 0x000fc800078e00ff */
[----:B------:R-:W-:Y:S01]  /*4180*/  IMAD.X R31, RZ, RZ, R31, P0 ;  /* 0x000000ffff1f7224 */ /* 0x000fe200000e061f */
[----:B------:R-:W-:Y:S05]  /*4190*/  @!P1 BRA `(.L_x_374) ;  /* 0x000003d000009947 */ /* 0x000fea0003800000 */
[----:B------:R-:W-:Y:S02]  /*41a0*/  PLOP3.LUT P4, PT, PT, PT, PT, 0x8, 0x0 ;  /* 0x000000000000781c */ /* 0x000fe40003f8e170 */
[CC--:B------:R-:W-:Y:S02]  /*41b0*/  ISETP.GE.AND P3, PT, R11.reuse, R24.reuse, PT ;  /* 0x000000180b00720c */ /* 0x0c0fe40003f66270 */
[----:B------:R-:W-:Y:S02]  /*41c0*/  ISETP.GE.AND P0, PT, R11, R24, PT ;  /* 0x000000180b00720c */ /* 0x000fe40003f06270 */
[----:B------:R-:W-:-:S09]  /*41d0*/  IADD3 R21, R21, -0x3, RZ ;  /* 0xfffffffd15157810 */ /* 0x000fd20007ffe0ff */
.L_x_375:
[----:B------:R0:W2:Y:S01]  /*41e0*/  @!P3 LDG.E.128 R12, [R30.64+-0x200] ;  /* 0xfffe00081e0cb981 */ /* 0x0000a2000c1e1d00 */
[----:B------:R-:W-:Y:S02]  /*41f0*/  IADD3 R28, P1, R26, R30, RZ ;  /* 0x0000001e1a1c7210 */ /* 0x000fe40007f3e0ff */
[----:B------:R-:W-:Y:S01]  /*4200*/  IADD3 R22, R22, 0x4, RZ ;  /* 0x0000000416167810 */ /* 0x000fe20007ffe0ff */
[----:B------:R0:W3:Y:S01]  /*4210*/  @!P3 LDG.E.128 R16, [R30.64] ;  /* 0x000000081e10b981 */ /* 0x0000e2000c1e1d00 */
[----:B------:R-:W-:Y:S02]  /*4220*/  PLOP3.LUT P3, PT, P0, PT, PT, 0x80, 0x0 ;  /* 0x000000000000781c */ /* 0x000fe4000076f070 */
[C---:B------:R-:W-:Y:S01]  /*4230*/  IADD3.X R29, R27.reuse, R31, RZ, P1, !PT ;  /* 0x0000001f1b1d7210 */ /* 0x040fe20000ffe4ff */
[----:B------:R-:W2:Y:S01]  /*4240*/  LDS R9, [R10] ;  /* 0x000000000a097984 */ /* 0x000ea20000000800 */
[----:B------:R-:W-:Y:S02]  /*4250*/  ISETP.GE.AND P2, PT, R22, R21, PT ;  /* 0x000000151600720c */ /* 0x000fe40003f46270 */
[C---:B0-----:R-:W-:Y:S04]  /*4260*/  IADD3 R30, P1, R26.reuse, R28, RZ ;  /* 0x0000001c1a1e7210 */ /* 0x041fe80007f3e0ff */
[----:B------:R-:W-:Y:S01]  /*4270*/  IADD3.X R31, R27, R29, RZ, P1, !PT ;  /* 0x0000001d1b1f7210 */ /* 0x000fe20000ffe4ff */
[C---:B--2---:R-:W-:Y:S02]  /*4280*/  FFMA.FTZ R8, R9.reuse, R12, R8 ;  /* 0x0000000c09087223 */ /* 0x044fe40000010008 */
[C---:B------:R-:W-:Y:S02]  /*4290*/  FFMA.FTZ R7, R9.reuse, R13, R7 ;  /* 0x0000000d09077223 */ /* 0x040fe40000010007 */
[C---:B------:R-:W-:Y:S02]  /*42a0*/  FFMA.FTZ R6, R9.reuse, R14, R6 ;  /* 0x0000000e09067223 */ /* 0x040fe40000010006 */
[C---:B------:R-:W-:Y:S02]  /*42b0*/  FFMA.FTZ R5, R9.reuse, R15, R5 ;  /* 0x0000000f09057223 */ /* 0x040fe40000010005 */
[C---:B---3--:R-:W-:Y:S01]  /*42c0*/  FFMA.FTZ R4, R9.reuse, R16, R4 ;  /* 0x0000001009047223 */ /* 0x048fe20000010004 */
[----:B------:R0:W2:Y:S01]  /*42d0*/  @!P3 LDG.E.128 R12, [R28.64+-0x200] ;  /* 0xfffe00081c0cb981 */ /* 0x0000a2000c1e1d00 */
[C---:B------:R-:W-:Y:S02]  /*42e0*/  FFMA.FTZ R3, R9.reuse, R17, R3 ;  /* 0x0000001109037223 */ /* 0x040fe40000010003 */
[C---:B------:R-:W-:Y:S02]  /*42f0*/  FFMA.FTZ R2, R9.reuse, R18, R2 ;  /* 0x0000001209027223 */ /* 0x040fe40000010002 */
[----:B------:R-:W-:Y:S02]  /*4300*/  FFMA.FTZ R0, R9, R19, R0 ;  /* 0x0000001309007223 */ /* 0x000fe40000010000 */
[----:B------:R0:W3:Y:S04]  /*4310*/  @!P3 LDG.E.128 R16, [R28.64] ;  /* 0x000000081c10b981 */ /* 0x0000e8000c1e1d00 */
[----:B------:R-:W2:Y:S01]  /*4320*/  LDS R9, [R10+0x14] ;  /* 0x000014000a097984 */ /* 0x000ea20000000800 */
        /* <DEDUP_REMOVED lines=13> */
[----:B0-----:R-:W-:Y:S04]  /*4400*/  IADD3 R30, P1, R26, R28, RZ ;  /* 0x0000001c1a1e7210 */ /* 0x001fe80007f3e0ff */
[----:B------:R-:W-:Y:S01]  /*4410*/  IADD3.X R31, R27, R29, RZ, P1, !PT ;  /* 0x0000001d1b1f7210 */ /* 0x000fe20000ffe4ff */
[C---:B--2---:R-:W-:Y:S02]  /*4420*/  FFMA.FTZ R8, R9.reuse, R12, R8 ;  /* 0x0000000c09087223 */ /* 0x044fe40000010008 */
[C---:B------:R-:W-:Y:S02]  /*4430*/  FFMA.FTZ R7, R9.reuse, R13, R7 ;  /* 0x0000000d09077223 */ /* 0x040fe40000010007 */
[C---:B------:R-:W-:Y:S02]  /*4440*/  FFMA.FTZ R6, R9.reuse, R14, R6 ;  /* 0x0000000e09067223 */ /* 0x040fe40000010006 */
[C---:B------:R-:W-:Y:S02]  /*4450*/  FFMA.FTZ R5, R9.reuse, R15, R5 ;  /* 0x0000000f09057223 */ /* 0x040fe40000010005 */
[C---:B---3--:R-:W-:Y:S01]  /*4460*/  FFMA.FTZ R4, R9.reuse, R16, R4 ;  /* 0x0000001009047223 */ /* 0x048fe20000010004 */
[----:B------:R-:W2:Y:S01]  /*4470*/  @!P3 LDG.E.128 R12, [R28.64+-0x200] ;  /* 0xfffe00081c0cb981 */ /* 0x000ea2000c1e1d00 */
[C---:B------:R-:W-:Y:S02]  /*4480*/  FFMA.FTZ R3, R9.reuse, R17, R3 ;  /* 0x0000001109037223 */ /* 0x040fe40000010003 */
[C---:B------:R-:W-:Y:S02]  /*4490*/  FFMA.FTZ R2, R9.reuse, R18, R2 ;  /* 0x0000001209027223 */ /* 0x040fe40000010002 */
[----:B------:R-:W-:Y:S02]  /*44a0*/  FFMA.FTZ R0, R9, R19, R0 ;  /* 0x0000001309007223 */ /* 0x000fe40000010000 */
[----:B------:R-:W3:Y:S04]  /*44b0*/  @!P3 LDG.E.128 R16, [R28.64] ;  /* 0x000000081c10b981 */ /* 0x000ee8000c1e1d00 */
[----:B------:R0:W2:Y:S02]  /*44c0*/  LDS R9, [R10+0x3c] ;  /* 0x00003c000a097984 */ /* 0x0000a40000000800 */
[----:B0-----:R-:W-:Y:S01]  /*44d0*/  IADD3 R10, R10, 0x50, RZ ;  /* 0x000000500a0a7810 */ /* 0x001fe20007ffe0ff */
[C---:B--2---:R-:W-:Y:S02]  /*44e0*/  FFMA.FTZ R8, R9.reuse, R12, R8 ;  /* 0x0000000c09087223 */ /* 0x044fe40000010008 */
[C---:B------:R-:W-:Y:S02]  /*44f0*/  FFMA.FTZ R7, R9.reuse, R13, R7 ;  /* 0x0000000d09077223 */ /* 0x040fe40000010007 */
[C---:B------:R-:W-:Y:S02]  /*4500*/  FFMA.FTZ R6, R9.reuse, R14, R6 ;  /* 0x0000000e09067223 */ /* 0x040fe40000010006 */
[C---:B------:R-:W-:Y:S02]  /*4510*/  FFMA.FTZ R5, R9.reuse, R15, R5 ;  /* 0x0000000f09057223 */ /* 0x040fe40000010005 */
[C---:B---3--:R-:W-:Y:S02]  /*4520*/  FFMA.FTZ R4, R9.reuse, R16, R4 ;  /* 0x0000001009047223 */ /* 0x048fe40000010004 */
[C---:B------:R-:W-:Y:S02]  /*4530*/  FFMA.FTZ R3, R9.reuse, R17, R3 ;  /* 0x0000001109037223 */ /* 0x040fe40000010003 */
[C---:B------:R-:W-:Y:S02]  /*4540*/  FFMA.FTZ R2, R9.reuse, R18, R2 ;  /* 0x0000001209027223 */ /* 0x040fe40000010002 */
[----:B------:R-:W-:Y:S01]  /*4550*/  FFMA.FTZ R0, R9, R19, R0 ;  /* 0x0000001309007223 */ /* 0x000fe20000010000 */
[----:B------:R-:W-:-:S05]  /*4560*/  @!P2 BRA `(.L_x_375) ;  /* 0xfffffc700000a947 */ /* 0x000fca000383ffff */
.L_x_374:
[----:B------:R-:W-:-:S04]  /*4570*/  IADD3 R9, -R22, c[0x0][0x314], RZ ;  /* 0x0000c50016097a10 */ /* 0x000fc80007ffe1ff */
[----:B------:R-:W-:-:S13]  /*4580*/  ISETP.GT.AND P0, PT, R9, 0x1, PT ;  /* 0x000000010900780c */ /* 0x000fda0003f04270 */
[----:B------:R-:W-:Y:S05]  /*4590*/  @!P0 BRA `(.L_x_376) ;  /* 0x0000020000008947 */ /* 0x000fea0003800000 */
[----:B------:R-:W-:Y:S01]  /*45a0*/  ISETP.GE.AND P0, PT, R11, R24, PT ;  /* 0x000000180b00720c */ /* 0x000fe20003f06270 */
[----:B------:R-:W0:-:S12]  /*45b0*/  LDS R29, [R10] ;  /* 0x000000000a1d7984 */ /* 0x000e180000000800 */
[----:B------:R-:W0:Y:S04]  /*45c0*/  @!P0 LDG.E.128 R12, [R30.64+-0x200] ;  /* 0xfffe00081e0c8981 */ /* 0x000e28000c1e1d00 */
[----:B------:R-:W2:Y:S01]  /*45d0*/  @!P0 LDG.E.128 R16, [R30.64] ;  /* 0x000000081e108981 */ /* 0x000ea2000c1e1d00 */
[----:B------:R-:W-:-:S04]  /*45e0*/  IADD3 R36, P1, R26, R30, RZ ;  /* 0x0000001e1a247210 */ /* 0x000fc80007f3e0ff */
[----:B------:R-:W-:Y:S01]  /*45f0*/  IADD3.X R37, R27, R31, RZ, P1, !PT ;  /* 0x0000001f1b257210 */ /* 0x000fe20000ffe4ff */
[-C--:B0-----:R-:W-:Y:S02]  /*4600*/  FFMA.FTZ R25, R12, R29.reuse, R8 ;  /* 0x0000001d0c197223 */ /* 0x081fe40000010008 */
[-C--:B------:R-:W-:Y:S02]  /*4610*/  FFMA.FTZ R34, R13, R29.reuse, R7 ;  /* 0x0000001d0d227223 */ /* 0x080fe40000010007 */
[-C--:B------:R-:W-:Y:S02]  /*4620*/  FFMA.FTZ R23, R14, R29.reuse, R6 ;  /* 0x0000001d0e177223 */ /* 0x080fe40000010006 */
[-C--:B------:R-:W-:Y:S02]  /*4630*/  FFMA.FTZ R32, R15, R29.reuse, R5 ;  /* 0x0000001d0f207223 */ /* 0x080fe40000010005 */
[-C--:B--2---:R-:W-:Y:S01]  /*4640*/  FFMA.FTZ R21, R16, R29.reuse, R4 ;  /* 0x0000001d10157223 */ /* 0x084fe20000010004 */
[----:B------:R-:W2:Y:S01]  /*4650*/  @!P0 LDG.E.128 R12, [R36.64+-0x200] ;  /* 0xfffe0008240c8981 */ /* 0x000ea2000c1e1d00 */
[----:B------:R-:W-:-:S02]  /*4660*/  FFMA.FTZ R28, R17, R29, R3 ;  /* 0x0000001d111c7223 */ /* 0x000fc40000010003 */
[-C--:B------:R-:W-:Y:S02]  /*4670*/  FFMA.FTZ R9, R18, R29.reuse, R2 ;  /* 0x0000001d12097223 */ /* 0x080fe40000010002 */
[----:B------:R-:W-:Y:S02]  /*4680*/  FFMA.FTZ R0, R19, R29, R0 ;  /* 0x0000001d13007223 */ /* 0x000fe40000010000 */
[----:B------:R-:W3:Y:S01]  /*4690*/  @!P0 LDG.E.128 R16, [R36.64] ;  /* 0x0000000824108981 */ /* 0x000ee2000c1e1d00 */
[----:B------:R-:W-:Y:S02]  /*46a0*/  IADD3 R30, P0, R26, R36, RZ ;  /* 0x000000241a1e7210 */ /* 0x000fe40007f1e0ff */
[----:B------:R-:W-:Y:S01]  /*46b0*/  IADD3 R22, R22, 0x1, RZ ;  /* 0x0000000116167810 */ /* 0x000fe20007ffe0ff */
[----:B------:R0:W2:Y:S01]  /*46c0*/  LDS R29, [R10+0x14] ;  /* 0x000014000a1d7984 */ /* 0x0000a20000000800 */
[----:B------:R-:W-:Y:S02]  /*46d0*/  IADD3 R26, R10, 0x14, RZ ;  /* 0x000000140a1a7810 */ /* 0x000fe40007ffe0ff */
[----:B------:R-:W-:-:S02]  /*46e0*/  IADD3.X R31, R27, R37, RZ, P0, !PT ;  /* 0x000000251b1f7210 */ /* 0x000fc400007fe4ff */
[----:B------:R-:W-:Y:S02]  /*46f0*/  PLOP3.LUT P4, PT, PT, PT, PT, 0x8, 0x0 ;  /* 0x000000000000781c */ /* 0x000fe40003f8e170 */
[----:B------:R-:W-:Y:S02]  /*4700*/  IADD3 R22, R22, 0x1, RZ ;  /* 0x0000000116167810 */ /* 0x000fe40007ffe0ff */
[----:B0-----:R-:W-:Y:S01]  /*4710*/  IADD3 R10, R26, 0x14, RZ ;  /* 0x000000141a0a7810 */ /* 0x001fe20007ffe0ff */
[-C--:B--2---:R-:W-:Y:S02]  /*4720*/  FFMA.FTZ R8, R12, R29.reuse, R25 ;  /* 0x0000001d0c087223 */ /* 0x084fe40000010019 */
[-C--:B------:R-:W-:Y:S02]  /*4730*/  FFMA.FTZ R7, R13, R29.reuse, R34 ;  /* 0x0000001d0d077223 */ /* 0x080fe40000010022 */
[-C--:B------:R-:W-:Y:S02]  /*4740*/  FFMA.FTZ R6, R14, R29.reuse, R23 ;  /* 0x0000001d0e067223 */ /* 0x080fe40000010017 */
[----:B------:R-:W-:-:S02]  /*4750*/  FFMA.FTZ R5, R15, R29, R32 ;  /* 0x0000001d0f057223 */ /* 0x000fc40000010020 */
[-C--:B---3--:R-:W-:Y:S02]  /*4760*/  FFMA.FTZ R4, R16, R29.reuse, R21 ;  /* 0x0000001d10047223 */ /* 0x088fe40000010015 */
[-C--:B------:R-:W-:Y:S02]  /*4770*/  FFMA.FTZ R3, R17, R29.reuse, R28 ;  /* 0x0000001d11037223 */ /* 0x080fe4000001001c */
[-C--:B------:R-:W-:Y:S02]  /*4780*/  FFMA.FTZ R2, R18, R29.reuse, R9 ;  /* 0x0000001d12027223 */ /* 0x080fe40000010009 */
[----:B------:R-:W-:Y:S02]  /*4790*/  FFMA.FTZ R0, R19, R29, R0 ;  /* 0x0000001d13007223 */ /* 0x000fe40000010000 */
.L_x_376:
[----:B------:R-:W-:-:S13]  /*47a0*/  ISETP.LT.OR P4, PT, R22, c[0x0][0x314], P4 ;  /* 0x0000c50016007a0c */ /* 0x000fda0002781670 */
[----:B------:R-:W-:Y:S05]  /*47b0*/  @!P4 BRA `(.L_x_373) ;  /* 0x000000f00000c947 */ /* 0x000fea0003800000 */
[----:B------:R-:W-:Y:S01]  /*47c0*/  ISETP.GE.AND P0, PT, R11, R24, PT ;  /* 0x000000180b00720c */ /* 0x000fe20003f06270 */
[----:B------:R-:W-:-:S12]  /*47d0*/  BSSY B0, `(.L_x_377) ;  /* 0x0000004000007945 */ /* 0x000fd80003800000 */
[----:B------:R-:W-:Y:S05]  /*47e0*/  @P0 BRA `(.L_x_378) ;  /* 0x0000002000000947 */ /* 0x000fea0003800000 */
[----:B------:R0:W5:Y:S04]  /*47f0*/  LDG.E.128 R12, [R30.64+-0x200] ;  /* 0xfffe00081e0c7981 */ /* 0x000168000c1e1d00 */
[----:B------:R0:W5:Y:S02]  /*4800*/  LDG.E.128 R16, [R30.64] ;  /* 0x000000081e107981 */ /* 0x000164000c1e1d00 */
.L_x_378:
[----:B------:R-:W-:Y:S05]  /*4810*/  BSYNC B0 ;  /* 0x0000000000007941 */ /* 0x000fea0003800000 */
.L_x_377:
[----:B------:R-:W1:Y:S02]  /*4820*/  LDS R9, [R10] ;  /* 0x000000000a097984 */ /* 0x000e640000000800 */
[C---:B-1---5:R-:W-:Y:S02]  /*4830*/  FFMA.FTZ R8, R9.reuse, R12, R8 ;  /* 0x0000000c09087223 */ /* 0x062fe40000010008 */
[C---:B------:R-:W-:Y:S02]  /*4840*/  FFMA.FTZ R7, R9.reuse, R13, R7 ;  /* 0x0000000d09077223 */ /* 0x040fe40000010007 */
[----:B------:R-:W-:-:S02]  /*4850*/  FFMA.FTZ R6, R9, R14, R6 ;  /* 0x0000000e09067223 */ /* 0x000fc40000010006 */
[C---:B------:R-:W-:Y:S02]  /*4860*/  FFMA.FTZ R5, R9.reuse, R15, R5 ;  /* 0x0000000f09057223 */ /* 0x040fe40000010005 */
[C---:B------:R-:W-:Y:S02]  /*4870*/  FFMA.FTZ R4, R9.reuse, R16, R4 ;  /* 0x0000001009047223 */ /* 0x040fe40000010004 */
[C---:B------:R-:W-:Y:S02]  /*4880*/  FFMA.FTZ R3, R9.reuse, R17, R3 ;  /* 0x0000001109037223 */ /* 0x040fe40000010003 */
[C---:B------:R-:W-:Y:S02]  /*4890*/  FFMA.FTZ R2, R9.reuse, R18, R2 ;  /* 0x0000001209027223 */ /* 0x040fe40000010002 */
[----:B------:R-:W-:Y:S02]  /*48a0*/  FFMA.FTZ R0, R9, R19, R0 ;  /* 0x0000001309007223 */ /* 0x000fe40000010000 */
.L_x_373:
        /* <DEDUP_REMOVED lines=13> */
[----:B------:R-:W1:Y:S03]  /*4980*/  I2F.RP R13, R10 ;  /* 0x0000000a000d7306 */ /* 0x000e660000209400 */
[----:B------:R-:W-:-:S05]  /*4990*/  IMAD.MOV R2, RZ, RZ, -R2 ;  /* 0x000000ffff027224 */ /* 0x000fca00078e0a02 */
[----:B-1----:R-:W1:Y:S02]  /*49a0*/  MUFU.RCP R14, R13 ;  /* 0x0000000d000e7308 */ /* 0x002e640000001000 */
[----:B-1----:R-:W-:-:S06]  /*49b0*/  IADD3 R14, R14, 0xffffffe, RZ ;  /* 0x0ffffffe0e0e7810 */ /* 0x002fcc0007ffe0ff */
[----:B------:R-:W1:Y:S02]  /*49c0*/  F2I.FTZ.U32.TRUNC.NTZ R15, R14 ;  /* 0x0000000e000f7305 */ /* 0x000e64000021f000 */
[--C-:B-1----:R-:W-:Y:S02]  /*49d0*/  IMAD.MOV R0, RZ, RZ, -R15.reuse ;  /* 0x000000ffff007224 */ /* 0x102fe400078e0a0f */
[----:B------:R-:W-:Y:S02]  /*49e0*/  IMAD.MOV.U32 R14, RZ, RZ, RZ ;  /* 0x000000ffff0e7224 */ /* 0x000fe400078e00ff */
[----:B------:R-:W-:Y:S02]  /*49f0*/  IMAD R7, R0, R10, RZ ;  /* 0x0000000a00077224 */ /* 0x000fe400078e02ff */
[----:B------:R-:W1:Y:S02]  /*4a00*/  I2F.RP R0, R3 ;  /* 0x0000000300007306 */ /* 0x000e640000209400 */
[----:B------:R-:W-:-:S06]  /*4a10*/  IMAD.HI.U32 R7, R15, R7, R14 ;  /* 0x000000070f077227 */ /* 0x000fcc00078e000e */
[----:B------:R-:W-:-:S04]  /*4a20*/  IMAD.HI.U32 R7, R7, R12, RZ ;  /* 0x0000000c07077227 */ /* 0x000fc800078e00ff */
[----:B------:R-:W-:Y:S01]  /*4a30*/  IMAD R13, R7, R2, R12 ;  /* 0x00000002070d7224 */ /* 0x000fe200078e020c */
[----:B------:R-:W-:Y:S01]  /*4a40*/  LOP3.LUT R2, R11, R6, RZ, 0x3c, !PT ;  /* 0x000000060b027212 */ /* 0x000fe200078e3cff */
[----:B-1----:R-:W1:Y:S03]  /*4a50*/  MUFU.RCP R0, R0 ;  /* 0x0000000000007308 */ /* 0x002e660000001000 */
[----:B------:R-:W-:Y:S02]  /*4a60*/  ISETP.GT.U32.AND P1, PT, R10, R13, PT ;  /* 0x0000000d0a00720c */ /* 0x000fe40003f24070 */
[----:B------:R-:W-:-:S11]  /*4a70*/  ISETP.GE.AND P0, PT, R2, RZ, PT ;  /* 0x000000ff0200720c */ /* 0x000fd60003f06270 */
[----:B------:R-:W-:Y:S01]  /*4a80*/  @!P1 IMAD.IADD R13, R13, 0x1, -R10 ;  /* 0x000000010d0d9824 */ /* 0x000fe200078e0a0a */
[----:B------:R-:W-:Y:S02]  /*4a90*/  @!P1 IADD3 R7, R7, 0x1, RZ ;  /* 0x0000000107079810 */ /* 0x000fe40007ffe0ff */
[----:B-1----:R-:W-:Y:S02]  /*4aa0*/  IADD3 R12, R0, 0xffffffe, RZ ;  /* 0x0ffffffe000c7810 */ /* 0x002fe40007ffe0ff */
[----:B------:R-:W-:Y:S02]  /*4ab0*/  ISETP.GE.U32.AND P2, PT, R13, R10, PT ;  /* 0x0000000a0d00720c */ /* 0x000fe40003f46070 */
[----:B------:R-:W-:Y:S01]  /*4ac0*/  ISETP.NE.AND P1, PT, R6, RZ, PT ;  /* 0x000000ff0600720c */ /* 0x000fe20003f25270 */
[----:B------:R1:W2:Y:S10]  /*4ad0*/  F2I.FTZ.U32.TRUNC.NTZ R13, R12 ;  /* 0x0000000c000d7305 */ /* 0x0002b4000021f000 */
[----:B------:R-:W-:-:S05]  /*4ae0*/  @P2 IADD3 R7, R7, 0x1, RZ ;  /* 0x0000000107072810 */ /* 0x000fca0007ffe0ff */
[----:B------:R-:W-:Y:S01]  /*4af0*/  @!P0 IMAD.MOV R7, RZ, RZ, -R7 ;  /* 0x000000ffff078224 */ /* 0x000fe200078e0a07 */
[----:B------:R-:W-:Y:S01]  /*4b00*/  @!P1 LOP3.LUT R7, RZ, R6, RZ, 0x33, !PT ;  /* 0x00000006ff079212 */ /* 0x000fe200078e33ff */
[----:B-1----:R-:W-:Y:S01]  /*4b10*/  HFMA2.MMA R12, -RZ, RZ, 0, 0 ;  /* 0x00000000ff0c7435 */ /* 0x002fe200000001ff */
[----:B--2---:R-:W-:-:S03]  /*4b20*/  IMAD.MOV R2, RZ, RZ, -R13 ;  /* 0x000000ffff027224 */ /* 0x004fc600078e0a0d */
[----:B------:R-:W-:Y:S02]  /*4b30*/  IMAD R6, R7, R6, RZ ;  /* 0x0000000607067224 */ /* 0x000fe400078e02ff */
[----:B------:R-:W-:Y:S02]  /*4b40*/  IMAD R2, R2, R3, RZ ;  /* 0x0000000302027224 */ /* 0x000fe400078e02ff */
[----:B------:R-:W-:Y:S02]  /*4b50*/  IMAD.IADD R10, R11, 0x1, -R6 ;  /* 0x000000010b0a7824 */ /* 0x000fe400078e0a06 */
[----:B------:R-:W-:-:S03]  /*4b60*/  IMAD.HI.U32 R2, R13, R2, R12 ;  /* 0x000000020d027227 */ /* 0x000fc600078e000c */
[----:B------:R-:W-:Y:S01]  /*4b70*/  IABS R0, R10 ;  /* 0x0000000a00007213 */ /* 0x000fe20000000000 */
[----:B------:R-:W-:Y:S01]  /*4b80*/  IMAD.WIDE.U32 R14, R7, c[0x0][0x1e0], RZ ;  /* 0x00007800070e7a25 */ /* 0x000fe200078e00ff */
[----:B------:R-:W-:-:S03]  /*4b90*/  LOP3.LUT R10, R10, c[0x0][0x214], RZ, 0x3c, !PT ;  /* 0x000085000a0a7a12 */ /* 0x000fc600078e3cff */
[----:B------:R-:W-:Y:S01]  /*4ba0*/  IMAD.HI.U32 R12, R2, R0, RZ ;  /* 0x00000000020c7227 */ /* 0x000fe200078e00ff */
[----:B------:R-:W-:-:S03]  /*4bb0*/  ISETP.GE.AND P1, PT, R10, RZ, PT ;  /* 0x000000ff0a00720c */ /* 0x000fc60003f26270 */
[----:B------:R-:W-:-:S04]  /*4bc0*/  IMAD.MOV R2, RZ, RZ, -R12 ;  /* 0x000000ffff027224 */ /* 0x000fc800078e0a0c */
        /* <DEDUP_REMOVED lines=12> */
[----:B------:R-:W-:-:S04]  /*4c90*/  @!P0 LOP3.LUT R12, RZ, c[0x0][0x214], RZ, 0x33, !PT ;  /* 0x00008500ff0c8a12 */ /* 0x000fc800078e33ff */
[----:B------:R-:W-:Y:S01]  /*4ca0*/  SHF.R.S32.HI R2, RZ, 0x1f, R12 ;  /* 0x0000001fff027819 */ /* 0x000fe2000001140c */
[C---:B------:R-:W-:Y:S02]  /*4cb0*/  IMAD R6, R12.reuse, c[0x0][0x214], R6 ;  /* 0x000085000c067a24 */ /* 0x040fe400078e0206 */
[----:B------:R-:W-:-:S03]  /*4cc0*/  IMAD.WIDE.U32 R14, R12, c[0x0][0x1f0], R14 ;  /* 0x00007c000c0e7a25 */ /* 0x000fc600078e000e */
[----:B------:R-:W-:Y:S01]  /*4cd0*/  IADD3 R6, R11, -R6, RZ ;  /* 0x800000060b067210 */ /* 0x000fe20007ffe0ff */
[----:B------:R-:W-:-:S04]  /*4ce0*/  IMAD R3, R2, c[0x0][0x1f0], RZ ;  /* 0x00007c0002037a24 */ /* 0x000fc800078e02ff */
[----:B------:R-:W-:Y:S01]  /*4cf0*/  IMAD R7, R12, c[0x0][0x1f4], R3 ;  /* 0x00007d000c077a24 */ /* 0x000fe200078e0203 */
[----:B------:R-:W-:-:S03]  /*4d00*/  SHF.R.S32.HI R3, RZ, 0x1f, R6 ;  /* 0x0000001fff037819 */ /* 0x000fc60000011406 */
[----:B------:R-:W-:Y:S01]  /*4d10*/  IMAD.IADD R15, R15, 0x1, R7 ;  /* 0x000000010f0f7824 */ /* 0x000fe200078e0207 */
[----:B------:R-:W-:Y:S01]  /*4d20*/  IADD3 R7, R38, 0x80, RZ ;  /* 0x0000008026077810 */ /* 0x000fe20007ffe0ff */
[----:B------:R-:W-:Y:S02]  /*4d30*/  IMAD R3, R3, c[0x0][0x1e8], RZ ;  /* 0x00007a0003037a24 */ /* 0x000fe400078e02ff */
[----:B------:R-:W-:-:S04]  /*4d40*/  IMAD.WIDE.U32 R14, R6, c[0x0][0x1e8], R14 ;  /* 0x00007a00060e7a25 */ /* 0x000fc800078e000e */
[----:B------:R-:W-:Y:S01]  /*4d50*/  IMAD R3, R6, c[0x0][0x1ec], R3 ;  /* 0x00007b0006037a24 */ /* 0x000fe200078e0203 */
[-C--:B------:R-:W-:Y:S02]  /*4d60*/  IADD3 R0, P1, R38, R14.reuse, RZ ;  /* 0x0000000e26007210 */ /* 0x080fe40007f3e0ff */
[----:B------:R-:W-:Y:S01]  /*4d70*/  IADD3 R2, P0, R7, R14, RZ ;  /* 0x0000000e07027210 */ /* 0x000fe20007f1e0ff */
[----:B------:R-:W-:-:S05]  /*4d80*/  IMAD.IADD R6, R15, 0x1, R3 ;  /* 0x000000010f067824 */ /* 0x000fca00078e0203 */
[-C--:B------:R-:W-:Y:S02]  /*4d90*/  LEA.HI.X.SX32 R3, R38, R6.reuse, 0x1, P1 ;  /* 0x0000000626037211 */ /* 0x080fe400008f0eff */
[----:B------:R-:W-:Y:S02]  /*4da0*/  LEA.HI.X.SX32 R7, R7, R6, 0x1, P0 ;  /* 0x0000000607077211 */ /* 0x000fe400000f0eff */
[----:B------:R-:W-:Y:S02]  /*4db0*/  LEA R10, P1, R0, c[0x0][0x1d0], 0x1 ;  /* 0x00007400000a7a11 */ /* 0x000fe400078208ff */
[----:B------:R-:W-:Y:S02]  /*4dc0*/  LEA R6, P0, R2, c[0x0][0x1d0], 0x1 ;  /* 0x0000740002067a11 */ /* 0x000fe400078008ff */
[----:B------:R-:W-:Y:S02]  /*4dd0*/  LEA.HI.X R11, R0, c[0x0][0x1d4], R3, 0x1, P1 ;  /* 0x00007500000b7a11 */ /* 0x000fe400008f0c03 */
[----:B------:R-:W-:-:S03]  /*4de0*/  LEA.HI.X R7, R2, c[0x0][0x1d4], R7, 0x1, P0 ;  /* 0x0000750002077a11 */ /* 0x000fc600000f0c07 */
[----:B------:R-:W-:Y:S04]  /*4df0*/  STG.E.64 [R10.64], R8 ;  /* 0x000000080a007986 */ /* 0x000fe8000c101b08 */
[----:B------:R-:W-:Y:S01]  /*4e00*/  STG.E.64 [R6.64], R4 ;  /* 0x0000000406007986 */ /* 0x000fe2000c101b08 */
[----:B------:R-:W-:Y:S05]  /*4e10*/  EXIT ;  /* 0x000000000000794d */ /* 0x000fea0003800000 */
        .weak           $__internal_7_$__cuda_sm20_div_s64
        .type           $__internal_7_$__cuda_sm20_div_s64,@function
        .size           $__internal_7_$__cuda_sm20_div_s64,(.L_x_4790 - $__internal_7_$__cuda_sm20_div_s64)
$__internal_7_$__cuda_sm20_div_s64:
        /* <DEDUP_REMOVED lines=83> */
[----:B------:R-:W-:Y:S06]  /*5350*/  RET.REL.NODEC R46 `(_ZN5flash32flash_fwd_splitkv_combine_kernelI23Flash_fwd_kernel_traitsILi256ELi64ELi64ELi4ELb0ELb0EN7cutlass6half_tE19Flash_kernel_traitsILi256ELi64ELi64ELi4ES3_EELi4ELi7ELb1EEEvNS_16Flash_fwd_paramsE) ;  /* 0xffffaca02e007950 */ /* 0x000fec0003c3ffff */
.L_x_379:
        /* <DEDUP_REMOVED lines=10> */
.L_x_4790:


//--------------------- .text._ZN5flash32flash_fwd_splitkv_combine_kernelI23Flash_fwd_kernel_traitsILi256ELi64ELi64ELi4ELb0ELb0EN7cutlass6half_tE19Flash_kernel_traitsILi256ELi64ELi64ELi4ES3_EELi4ELi6ELb1EEEvNS_16Flash_fwd_paramsE --------------------------
	.section	.text._ZN5flash32flash_fwd_splitkv_combine_kernelI23Flash_fwd_kernel_traitsILi256ELi64ELi64ELi4ELb0ELb0EN7cutlass6half_tE19Flash_kernel_traitsILi256ELi64ELi64ELi4ES3_EELi4ELi6ELb1EEEvNS_16Flash_fwd_paramsE,"ax",@progbits
	.sectioninfo	@"SHI_REGISTERS=60"
	.align	128
        .global         _ZN5flash32flash_fwd_splitkv_combine_kernelI23Flash_fwd_kernel_traitsILi256ELi64ELi64ELi4ELb0ELb0EN7cutlass6half_tE19Flash_kernel_traitsILi256ELi64ELi64ELi4ES3_EELi4ELi6ELb1EEEvNS_16Flash_fwd_paramsE
        .type           _ZN5flash32flash_fwd_splitkv_combine_kernelI23Flash_fwd_kernel_traitsILi256ELi64ELi64ELi4ELb0ELb0EN7cutlass6half_tE19Flash_kernel_traitsILi256ELi64ELi64ELi4ES3_EELi4ELi6ELb1EEEvNS_16Flash_fwd_paramsE,@function
        .size           _ZN5flash32flash_fwd_splitkv_combine_kernelI23Flash_fwd_kernel_traitsILi256ELi64ELi64ELi4ELb0ELb0EN7cutlass6half_tE19Flash_kernel_traitsILi256ELi64ELi64ELi4ES3_EELi4ELi6ELb1EEEvNS_16Flash_fwd_paramsE,(.L_x_4791 - _ZN5flash32flash_fwd_splitkv_combine_kernelI23Flash_fwd_kernel_traitsILi256ELi64ELi64ELi4ELb0ELb0EN7cutlass6half_tE19Flash_kernel_traitsILi256ELi64ELi64ELi4ES3_EELi4ELi6ELb1EEEvNS_16Flash_fwd_paramsE)
        .other          _ZN5flash32flash_fwd_splitkv_combine_kernelI23Flash_fwd_kernel_traitsILi256ELi64ELi64ELi4ELb0ELb0EN7cutlass6half_tE19Flash_kernel_traitsILi256ELi64ELi64ELi4ES3_EELi4ELi6ELb1EEEvNS_16Flash_fwd_paramsE,@"STO_CUDA_ENTRY STV_DEFAULT"
_ZN5flash32flash_fwd_splitkv_combine_kernelI23Flash_fwd_kernel_traitsILi256ELi64ELi64ELi4ELb0ELb0EN7cutlass6half_tE19Flash_kernel_traitsILi256ELi64ELi64ELi4ES3_EELi4ELi6ELb1EEEvNS_16Flash_fwd_paramsE:
.text._ZN5flash32flash_fwd_splitkv_combine_kernelI23Flash_fwd_kernel_traitsILi256ELi64ELi64ELi4ELb0ELb0EN7cutlass6half_tE19Flash_kernel_traitsILi256ELi64ELi64ELi4ES3_EELi4ELi6ELb1EEEvNS_16Flash_fwd_paramsE:
        /* <DEDUP_REMOVED lines=23> */
[----:B------:R-:W-:Y:S05]  /*0170*/  CALL.REL.NOINC `($__internal_8_$__cuda_sm20_div_s64) ;  /* 0x0000493000007944 */ /* 0x000fea0003c00000 */
[----:B------:R-:W-:Y:S05]  /*0180*/  BRA `(.L_x_381) ;  /* 0x0000013000007947 */ /* 0x000fea0003800000 */
.L_x_380:
        /* <DEDUP_REMOVED lines=19> */
.L_x_381:
        /* <DEDUP_REMOVED lines=11> */
[----:B------:R-:W-:Y:S05]  /*0370*/  CALL.REL.NOINC `($__internal_8_$__cuda_sm20_div_s64) ;  /* 0x0000473000007944 */ /* 0x000fea0003c00000 */
[----:B------:R-:W-:Y:S02]  /*0380*/  MOV R8, R22 ;  /* 0x0000001600087202 */ /* 0x000fe40000000f00 */
[----:B------:R-:W-:Y:S01]  /*0390*/  MOV R9, R23 ;  /* 0x0000001700097202 */ /* 0x000fe20000000f00 */
[----:B------:R-:W-:Y:S05]  /*03a0*/  BRA `(.L_x_384) ;  /* 0x0000013000007947 */ /* 0x000fea0003800000 */
.L_x_383:
        /* <DEDUP_REMOVED lines=19> */
.L_x_384:
[----:B------:R-:W-:Y:S05]  /*04e0*/  BSYNC B0 ;  /* 0x0000000000007941 */ /* 0x000fea0003800000 */
.L_x_382:
        /* <DEDUP_REMOVED lines=42> */
.L_x_386:
        /* <DEDUP_REMOVED lines=19> */
.L_x_387:
[----:B------:R-:W-:Y:S05]  /*08c0*/  BSYNC B0 ;  /* 0x0000000000007941 */ /* 0x000fea0003800000 */
.L_x_385:
        /* <DEDUP_REMOVED lines=74> */
[----:B------:R-:W-:Y:S02]  /*0d70*/  MOV R40, R22 ;  /* 0x0000001600287202 */ /* 0x000fe40000000f00 */
[----:B------:R-:W-:Y:S01]  /*0d80*/  MOV R41, R23 ;  /* 0x0000001700297202 */ /* 0x000fe20000000f00 */
[----:B------:R-:W-:Y:S05]  /*0d90*/  BRA `(.L_x_390) ;  /* 0x0000013000007947 */ /* 0x000fea0003800000 */
.L_x_389:
        /* <DEDUP_REMOVED lines=19> */
.L_x_390:
[----:B------:R-:W-:Y:S05]  /*0ed0*/  BSYNC B0 ;  /* 0x0000000000007941 */ /* 0x000fea0003800000 */
.L_x_388:
        /* <DEDUP_REMOVED lines=41> */
.L_x_392:
        /* <DEDUP_REMOVED lines=19> */
.L_x_393:
[----:B------:R-:W-:Y:S05]  /*12a0*/  BSYNC B0 ;  /* 0x0000000000007941 */ /* 0x000fea0003800000 */
.L_x_391:
        /* <DEDUP_REMOVED lines=236> */
[----:B------:R-:W-:Y:S05]  /*2170*/  CALL.REL.NOINC `($__internal_8_$__cuda_sm20_div_s64) ;  /* 0x0000293000007944 */ /* 0x000fea0003c00000 */
        /* <DEDUP_REMOVED lines=10> */
.L_x_398:
        /* <DEDUP_REMOVED lines=22> */
.L_x_399:
[----:B------:R-:W-:Y:S05]  /*2380*/  BSYNC B0 ;  /* 0x0000000000007941 */ /* 0x000fea0003800000 */
.L_x_397:
[----:B------:R-:W-:Y:S01]  /*2390*/  LOP3.LUT R19, R17, R0, RZ, 0xfc, !PT ;  /* 0x0000000011137212 */ /* 0x000fe200078efcff */
[----:B------:R-:W-:Y:S03]  /*23a0*/  BSSY B0, `(.L_x_400) ;  /* 0x0000028000007945 */ /* 0x000fe60003800000 */
[----:B------:R-:W-:-:S13]  /*23b0*/  ISETP.NE.U32.AND P0, PT, R19, RZ, PT ;  /* 0x000000ff1300720c */ /* 0x000fda0003f05070 */
[----:B------:R-:W-:Y:S05]  /*23c0*/  @!P0 BRA `(.L_x_401) ;  /* 0x000000f000008947 */ /* 0x000fea0003800000 */
[----:B------:R-:W-:Y:S01]  /*23d0*/  IMAD.MOV.U32 R28, RZ, RZ, R29 ;  /* 0x000000ffff1c7224 */ /* 0x000fe200078e001d */
[----:B------:R-:W-:Y:S02]  /*23e0*/  MOV R25, R0 ;  /* 0x0000000000197202 */ /* 0x000fe40000000f00 */
[----:B------:R-:W-:Y:S02]  /*23f0*/  MOV R26, 0x2410 ;  /* 0x00002410001a7802 */ /* 0x000fe40000000f00 */
[----:B------:R-:W-:Y:S05]  /*2400*/  CALL.REL.NOINC `($__internal_8_$__cuda_sm20_div_s64) ;  /* 0x000026a000007944 */ /* 0x000fea0003c00000 */
        /* <DEDUP_REMOVED lines=11> */
.L_x_401:
        /* <DEDUP_REMOVED lines=22> */
.L_x_402:
[----:B------:R-:W-:Y:S05]  /*2620*/  BSYNC B0 ;  /* 0x0000000000007941 */ /* 0x000fea0003800000 */
.L_x_400:
        /* <DEDUP_REMOVED lines=11> */
[----:B------:R-:W-:Y:S05]  /*26e0*/  CALL.REL.NOINC `($__internal_8_$__cuda_sm20_div_s64) ;  /* 0x000023c000007944 */ /* 0x000fea0003c00000 */
[----:B------:R-:W-:-:S04]  /*26f0*/  IADD3 R17, P0, RZ, -R22, RZ ;  /* 0x80000016ff117210 */ /* 0x000fc80007f1e0ff */
[----:B------:R-:W-:Y:S01]  /*2700*/  IADD3.X R18, RZ, ~R23, RZ, P0, !PT ;  /* 0x80000017ff127210 */ /* 0x000fe200007fe4ff */
[----:B------:R-:W-:-:S04]  /*2710*/  IMAD.WIDE.U32 R42, R5, R17, R42 ;  /* 0x00000011052a7225 */ /* 0x000fc800078e002a */
[----:B------:R-:W-:-:S04]  /*2720*/  IMAD R18, R18, R5, RZ ;  /* 0x0000000512127224 */ /* 0x000fc800078e02ff */
[----:B------:R-:W-:-:S05]  /*2730*/  IMAD R4, R4, R17, R18 ;  /* 0x0000001104047224 */ /* 0x000fca00078e0212 */
[----:B------:R-:W-:Y:S01]  /*2740*/  IADD3 R4, R43, R4, RZ ;  /* 0x000000042b047210 */ /* 0x000fe20007ffe0ff */
[----:B------:R-:W-:Y:S05]  /*2750*/  BRA `(.L_x_405) ;  /* 0x0000016000007947 */ /* 0x000fea0003800000 */
.L_x_404:
        /* <DEDUP_REMOVED lines=22> */
.L_x_405:
[----:B------:R-:W-:Y:S05]  /*28c0*/  BSYNC B0 ;  /* 0x0000000000007941 */ /* 0x000fea0003800000 */
.L_x_403:
        /* <DEDUP_REMOVED lines=38> */
[----:B------:R-:W-:Y:S05]  /*2b30*/  CALL.REL.NOINC `($__internal_8_$__cuda_sm20_div_s64) ;  /* 0x00001f7000007944 */ /* 0x000fea0003c00000 */
        /* <DEDUP_REMOVED lines=12> */
.L_x_407:
        /* <DEDUP_REMOVED lines=23> */
.L_x_408:
[----:B------:R-:W-:Y:S05]  /*2d70*/  BSYNC B0 ;  /* 0x0000000000007941 */ /* 0x000fea0003800000 */
.L_x_406:
        /* <DEDUP_REMOVED lines=18> */
.L_x_410:
        /* <DEDUP_REMOVED lines=22> */
.L_x_411:
[----:B------:R-:W-:Y:S05]  /*3000*/  BSYNC B0 ;  /* 0x0000000000007941 */ /* 0x000fea0003800000 */
.L_x_409:
        /* <DEDUP_REMOVED lines=22> */
.L_x_413:
        /* <DEDUP_REMOVED lines=23> */
.L_x_414:
[----:B------:R-:W-:Y:S05]  /*32e0*/  BSYNC B0 ;  /* 0x0000000000007941 */ /* 0x000fea0003800000 */
.L_x_412:
        /* <DEDUP_REMOVED lines=25> */
[----:B------:R-:W-:Y:S05]  /*3480*/  CALL.REL.NOINC `($__internal_8_$__cuda_sm20_div_s64) ;  /* 0x0000162000007944 */ /* 0x000fea0003c00000 */
        /* <DEDUP_REMOVED lines=11> */
.L_x_416:
        /* <DEDUP_REMOVED lines=23> */
.L_x_417:
[----:B------:R-:W-:Y:S05]  /*36b0*/  BSYNC B0 ;  /* 0x0000000000007941 */ /* 0x000fea0003800000 */
.L_x_415:
        /* <DEDUP_REMOVED lines=27> */
.L_x_419:
        /* <DEDUP_REMOVED lines=23> */
.L_x_420:
[----:B------:R-:W-:Y:S05]  /*39e0*/  BSYNC B0 ;  /* 0x0000000000007941 */ /* 0x000fea0003800000 */
.L_x_418:
        /* <DEDUP_REMOVED lines=20> */
.L_x_396:
[----:B------:R-:W-:-:S04]  /*3b30*/  LEA R2, P0, R38, c[0x0][0x200], 0x2 ;  /* 0x0000800026027a11 */ /* 0x000fc800078010ff */
[----:B------:R-:W-:-:S05]  /*3b40*/  LEA.HI.X R3, R38, c[0x0][0x204], R39, 0x2, P0 ;  /* 0x0000810026037a11 */ /* 0x000fca00000f1427 */
[----:B------:R0:W-:Y:S04]  /*3b50*/  STG.E [R2.64], R31 ;  /* 0x0000001f02007986 */ /* 0x0001e8000c10190a */
.L_x_395:
[----:B------:R-:W-:Y:S05]  /*3b60*/  BSYNC B1 ;  /* 0x0000000000017941 */ /* 0x000fea0003800000 */
.L_x_394:
[C---:B------:R-:W-:Y:S01]  /*3b70*/  ISETP.GE.OR P0, PT, R36.reuse, c[0x0][0x314], P2 ;  /* 0x0000c50024007a0c */ /* 0x040fe20001706670 */
[----:B------:R-:W-:Y:S01]  /*3b80*/  IMAD.MOV.U32 R21, RZ, RZ, c[0x0][0x314] ;  /* 0x0000c500ff157624 */ /* 0x000fe200078e00ff */
[C---:B------:R-:W-:Y:S01]  /*3b90*/  IADD3 R0, R36.reuse, 0x20, RZ ;  /* 0x0000002024007810 */ /* 0x040fe20007ffe0ff */
[----:B------:R-:W-:Y:S01]  /*3ba0*/  IMAD.SHL.U32 R36, R36, 0x4, RZ ;  /* 0x0000000424247824 */ /* 0x000fe200078e00ff */
[----:B0-----:R-:W-:Y:S02]  /*3bb0*/  CS2R R4, SRZ ;  /* 0x0000000000047805 */ /* 0x001fe4000001ff00 */
[----:B------:R-:W-:Y:S01]  /*3bc0*/  ISETP.GE.OR P2, PT, R0, c[0x0][0x314], P2 ;  /* 0x0000c50000007a0c */ /* 0x000fe20001746670 */
[----:B------:R-:W-:-:S06]  /*3bd0*/  HFMA2.MMA R0, -RZ, RZ, 0, 0 ;  /* 0x00000000ff007435 */ /* 0x000fcc00000001ff */
[----:B------:R-:W-:-:S04]  /*3be0*/  @!P0 FADD.FTZ R3, -R31, R34 ;  /* 0x000000221f038221 */ /* 0x000fc80000010100 */
[----:B------:R-:W-:Y:S02]  /*3bf0*/  @!P0 FMUL.FTZ R3, R3, 1.4426950216293334961 ;  /* 0x3fb8aa3b03038820 */ /* 0x000fe40000410000 */
[----:B------:R-:W-:Y:S02]  /*3c00*/  @!P2 FADD.FTZ R31, -R31, R33 ;  /* 0x000000211f1fa221 */ /* 0x000fe40000010100 */
[----:B------:R-:W0:Y:S02]  /*3c10*/  @!P0 MUFU.EX2 R6, R3 ;  /* 0x0000000300068308 */ /* 0x000e240000000800 */
[----:B------:R-:W-:-:S06]  /*3c20*/  @!P2 FMUL.FTZ R8, R31, 1.4426950216293334961 ;  /* 0x3fb8aa3b1f08a820 */ /* 0x000fcc0000410000 */
[----:B------:R-:W1:Y:S01]  /*3c30*/  @!P2 MUFU.EX2 R8, R8 ;  /* 0x000000080008a308 */ /* 0x000e620000000800 */
[----:B0-----:R0:W-:Y:S01]  /*3c40*/  @!P0 STS [R27.X4], R6 ;  /* 0x000000061b008388 */ /* 0x0011e20000004800 */
[----:B------:R-:W-:Y:S01]  /*3c50*/  ISETP.GE.AND P0, PT, R21, 0x1, PT ;  /* 0x000000011500780c */ /* 0x000fe20003f06270 */
[----:B------:R-:W-:Y:S02]  /*3c60*/  CS2R R2, SRZ ;  /* 0x0000000000027805 */ /* 0x000fe4000001ff00 */
[----:B-1----:R1:W-:Y:S01]  /*3c70*/  @!P2 STS [R27.X4+0x280], R8 ;  /* 0x000280081b00a388 */ /* 0x0023e20000004800 */
[----:B0-----:R-:W-:Y:S01]  /*3c80*/  CS2R R6, SRZ ;  /* 0x0000000000067805 */ /* 0x001fe2000001ff00 */
[----:B-1----:R-:W-:Y:S02]  /*3c90*/  MOV R8, RZ ;  /* 0x000000ff00087202 */ /* 0x002fe40000000f00 */
        /* <DEDUP_REMOVED lines=29> */
.L_x_423:
        /* <DEDUP_REMOVED lines=57> */
.L_x_422:
        /* <DEDUP_REMOVED lines=35> */
.L_x_424:
[----:B------:R-:W-:-:S13]  /*4430*/  ISETP.LT.OR P4, PT, R22, c[0x0][0x314], P4 ;  /* 0x0000c50016007a0c */ /* 0x000fda0002781670 */
[----:B------:R-:W-:Y:S05]  /*4440*/  @!P4 BRA `(.L_x_421) ;  /* 0x000000f00000c947 */ /* 0x000fea0003800000 */
[----:B------:R-:W-:Y:S01]  /*4450*/  ISETP.GE.AND P0, PT, R11, R24, PT ;  /* 0x000000180b00720c */ /* 0x000fe20003f06270 */
[----:B------:R-:W-:-:S12]  /*4460*/  BSSY B0, `(.L_x_425) ;  /* 0x0000004000007945 */ /* 0x000fd80003800000 */
[----:B------:R-:W-:Y:S05]  /*4470*/  @P0 BRA `(.L_x_426) ;  /* 0x0000002000000947 */ /* 0x000fea0003800000 */
[----:B------:R0:W5:Y:S04]  /*4480*/  LDG.E.128 R12, [R30.64+-0x200] ;  /* 0xfffe000a1e0c7981 */ /* 0x000168000c1e1d00 */
[----:B------:R0:W5:Y:S02]  /*4490*/  LDG.E.128 R16, [R30.64] ;  /* 0x0000000a1e107981 */ /* 0x000164000c1e1d00 */
.L_x_426:
[----:B------:R-:W-:Y:S05]  /*44a0*/  BSYNC B0 ;  /* 0x0000000000007941 */ /* 0x000fea0003800000 */
.L_x_425:
        /* <DEDUP_REMOVED lines=9> */
.L_x_421:
        /* <DEDUP_REMOVED lines=87> */
        .weak           $__internal_8_$__cuda_sm20_div_s64
        .type           $__internal_8_$__cuda_sm20_div_s64,@function
        .size           $__internal_8_$__cuda_sm20_div_s64,(.L_x_4791 - $__internal_8_$__cuda_sm20_div_s64)
$__internal_8_$__cuda_sm20_div_s64:
        /* <DEDUP_REMOVED lines=83> */
[----:B------:R-:W-:Y:S06]  /*4fe0*/  RET.REL.NODEC R44 `(_ZN5flash32flash_fwd_splitkv_combine_kernelI23Flash_fwd_kernel_traitsILi256ELi64ELi64ELi4ELb0ELb0EN7cutlass6half_tE19Flash_kernel_traitsILi256ELi64ELi64ELi4ES3_EELi4ELi6ELb1EEEvNS_16Flash_fwd_paramsE) ;  /* 0xffffb0102c007950 */ /* 0x000fec0003c3ffff */
.L_x_427:
        /* <DEDUP_REMOVED lines=9> */
.L_x_4791:


//--------------------- .text._ZN5flash32flash_fwd_splitkv_combine_kernelI23Flash_fwd_kernel_traitsILi256ELi64ELi64ELi4ELb0ELb0EN7cutlass6half_tE19Flash_kernel_traitsILi256ELi64ELi64ELi4ES3_EELi4ELi5ELb1EEEvNS_16Flash_fwd_paramsE --------------------------
	.section	.text._ZN5flash32flash_fwd_splitkv_combine_kernelI23Flash_fwd_kernel_traitsILi256ELi64ELi64ELi4ELb0ELb0EN7cutlass6half_tE19Flash_kernel_traitsILi256ELi64ELi64ELi4ES3_EELi4ELi5ELb1EEEvNS_16Flash_fwd_paramsE,"ax",@progbits
	.sectioninfo	@"SHI_REGISTERS=52"
	.align	128
        .global         _ZN5flash32flash_fwd_splitkv_combine_kernelI23Flash_fwd_kernel_traitsILi256ELi64ELi64ELi4ELb0ELb0EN7cutlass6half_tE19Flash_kernel_traitsILi256ELi64ELi64ELi4ES3_EELi4ELi5ELb1EEEvNS_16Flash_fwd_paramsE
        .type           _ZN5flash32flash_fwd_splitkv_combine_kernelI23Flash_fwd_kernel_traitsILi256ELi64ELi64ELi4ELb0ELb0EN7cutlass6half_tE19Flash_kernel_traitsILi256ELi64ELi64ELi4ES3_EELi4ELi5ELb1EEEvNS_16Flash_fwd_paramsE,@function
        .size           _ZN5flash32flash_fwd_splitkv_combine_kernelI23Flash_fwd_kernel_traitsILi256ELi64ELi64ELi4ELb0ELb0EN7cutlass6half_tE19Flash_kernel_traitsILi256ELi64ELi64ELi4ES3_EELi4ELi5ELb1EEEvNS_16Flash_fwd_paramsE,(.L_x_4792 - _ZN5flash32flash_fwd_splitkv_combine_kernelI23Flash_fwd_kernel_traitsILi256ELi64ELi64ELi4ELb0ELb0EN7cutlass6half_tE19Flash_kernel_traitsILi256ELi64ELi64ELi4ES3_EELi4ELi5ELb1EEEvNS_16Flash_fwd_paramsE)
        .other          _ZN5flash32flash_fwd_splitkv_combine_kernelI23Flash_fwd_kernel_traitsILi256ELi64ELi64ELi4ELb0ELb0EN7cutlass6half_tE19Flash_kernel_traitsILi256ELi64ELi64ELi4ES3_EELi4ELi5ELb1EEEvNS_16Flash_fwd_paramsE,@"STO_CUDA_ENTRY STV_DEFAULT"
_ZN5flash32flash_fwd_splitkv_combine_kernelI23Flash_fwd_kernel_traitsILi256ELi64ELi64ELi4ELb0ELb0EN7cutlass6half_tE19Flash_kernel_traitsILi256ELi64ELi64ELi4ES3_EELi4ELi5ELb1EEEvNS_16Flash_fwd_paramsE:
.text._ZN5flash32flash_fwd_splitkv_combine_kernelI23Flash_fwd_kernel_traitsILi256ELi64ELi64ELi4ELb0ELb0EN7cutlass6half_tE19Flash_kernel_traitsILi256ELi64ELi64ELi4ES3_EELi4ELi5ELb1EEEvNS_16Flash_fwd_paramsE:
        /* <DEDUP_REMOVED lines=23> */
[----:B------:R-:W-:Y:S05]  /*0170*/  CALL.REL.NOINC `($__internal_9_$__cuda_sm20_div_s64) ;  /* 0x000048c000007944 */ /* 0x000fea0003c00000 */
[----:B------:R-:W-:Y:S05]  /*0180*/  BRA `(.L_x_429) ;  /* 0x0000013000007947 */ /* 0x000fea0003800000 */
.L_x_428:
        /* <DEDUP_REMOVED lines=19> */
.L_x_429:
        /* <DEDUP_REMOVED lines=12> */
[----:B------:R-:W-:Y:S05]  /*0380*/  CALL.REL.NOINC `($__internal_9_$__cuda_sm20_div_s64) ;  /* 0x000046b000007944 */ /* 0x000fea0003c00000 */
[----:B------:R-:W-:Y:S02]  /*0390*/  MOV R8, R20 ;  /* 0x0000001400087202 */ /* 0x000fe40000000f00 */
[----:B------:R-:W-:Y:S01]  /*03a0*/  MOV R9, R21 ;  /* 0x0000001500097202 */ /* 0x000fe20000000f00 */
[----:B------:R-:W-:Y:S05]  /*03b0*/  BRA `(.L_x_432) ;  /* 0x0000013000007947 */ /* 0x000fea0003800000 */
.L_x_431:
        /* <DEDUP_REMOVED lines=19> */
.L_x_432:
[----:B------:R-:W-:Y:S05]  /*04f0*/  BSYNC B0 ;  /* 0x0000000000007941 */ /* 0x000fea0003800000 */
.L_x_430:
        /* <DEDUP_REMOVED lines=43> */
.L_x_434:
        /* <DEDUP_REMOVED lines=19> */
.L_x_435:
[----:B------:R-:W-:Y:S05]  /*08e0*/  BSYNC B0 ;  /* 0x0000000000007941 */ /* 0x000fea0003800000 */
.L_x_433:
        /* <DEDUP_REMOVED lines=74> */
[----:B------:R-:W-:Y:S02]  /*0d90*/  MOV R32, R20 ;  /* 0x0000001400207202 */ /* 0x000fe40000000f00 */
[----:B------:R-:W-:Y:S01]  /*0da0*/  MOV R33, R21 ;  /* 0x0000001500217202 */ /* 0x000fe20000000f00 */
[----:B------:R-:W-:Y:S05]  /*0db0*/  BRA `(.L_x_438) ;  /* 0x0000013000007947 */ /* 0x000fea0003800000 */
.L_x_437:
        /* <DEDUP_REMOVED lines=19> */
.L_x_438:
[----:B------:R-:W-:Y:S05]  /*0ef0*/  BSYNC B0 ;  /* 0x0000000000007941 */ /* 0x000fea0003800000 */
.L_x_436:
        /* <DEDUP_REMOVED lines=41> */
.L_x_440:
        /* <DEDUP_REMOVED lines=19> */
.L_x_441:
[----:B------:R-:W-:Y:S05]  /*12c0*/  BSYNC B0 ;  /* 0x0000000000007941 */ /* 0x000fea0003800000 */
.L_x_439:
        /* <DEDUP_REMOVED lines=131> */
.L_x_443:
[----:B------:R-:W-:Y:S05]  /*1b00*/  BSYNC B0 ;  /* 0x0000000000007941 */ /* 0x000fea0003800000 */
.L_x_442:
        /* <DEDUP_REMOVED lines=99> */
.L_x_448:
        /* <DEDUP_REMOVED lines=22> */
.L_x_449:
[----:B------:R-:W-:Y:S05]  /*22a0*/  BSYNC B0 ;  /* 0x0000000000007941 */ /* 0x000fea0003800000 */
.L_x_447:
[----:B------:R-:W-:Y:S01]  /*22b0*/  LOP3.LUT R19, R17, R0, RZ, 0xfc, !PT ;  /* 0x0000000011137212 */ /* 0x000fe200078efcff */
[----:B------:R-:W-:Y:S03]  /*22c0*/  BSSY B0, `(.L_x_450) ;  /* 0x0000028000007945 */ /* 0x000fe60003800000 */
[----:B------:R-:W-:-:S13]  /*22d0*/  ISETP.NE.U32.AND P0, PT, R19, RZ, PT ;  /* 0x000000ff1300720c */ /* 0x000fda0003f05070 */
[----:B------:R-:W-:Y:S05]  /*22e0*/  @!P0 BRA `(.L_x_451) ;  /* 0x000000f000008947 */ /* 0x000fea0003800000 */
[----:B------:R-:W-:Y:S01]  /*22f0*/  IMAD.MOV.U32 R24, RZ, RZ, R30 ;  /* 0x000000ffff187224 */ /* 0x000fe200078e001e */
[----:B------:R-:W-:Y:S02]  /*2300*/  MOV R23, R0 ;  /* 0x0000000000177202 */ /* 0x000fe40000000f00 */
[----:B------:R-:W-:Y:S02]  /*2310*/  MOV R22, 0x2330 ;  /* 0x0000233000167802 */ /* 0x000fe40000000f00 */
[----:B------:R-:W-:Y:S05]  /*2320*/  CALL.REL.NOINC `($__internal_9_$__cuda_sm20_div_s64) ;  /* 0x0000271000007944 */ /* 0x000fea0003c00000 */
        /* <DEDUP_REMOVED lines=11> */
.L_x_451:
        /* <DEDUP_REMOVED lines=22> */
.L_x_452:
[----:B------:R-:W-:Y:S05]  /*2540*/  BSYNC B0 ;  /* 0x0000000000007941 */ /* 0x000fea0003800000 */
.L_x_450:
        /* <DEDUP_REMOVED lines=11> */
[----:B------:R-:W-:Y:S05]  /*2600*/  CALL.REL.NOINC `($__internal_9_$__cuda_sm20_div_s64) ;  /* 0x0000243000007944 */ /* 0x000fea0003c00000 */
[----:B------:R-:W-:-:S04]  /*2610*/  IADD3 R17, P0, RZ, -R20, RZ ;  /* 0x80000014ff117210 */ /* 0x000fc80007f1e0ff */
[----:B------:R-:W-:Y:S01]  /*2620*/  IADD3.X R18, RZ, ~R21, RZ, P0, !PT ;  /* 0x80000015ff127210 */ /* 0x000fe200007fe4ff */
[----:B------:R-:W-:-:S04]  /*2630*/  IMAD.WIDE.U32 R36, R5, R17, R36 ;  /* 0x0000001105247225 */ /* 0x000fc800078e0024 */
[----:B------:R-:W-:-:S04]  /*2640*/  IMAD R18, R18, R5, RZ ;  /* 0x0000000512127224 */ /* 0x000fc800078e02ff */
[----:B------:R-:W-:-:S05]  /*2650*/  IMAD R4, R4, R17, R18 ;  /* 0x0000001104047224 */ /* 0x000fca00078e0212 */
[----:B------:R-:W-:Y:S01]  /*2660*/  IADD3 R4, R37, R4, RZ ;  /* 0x0000000425047210 */ /* 0x000fe20007ffe0ff */
[----:B------:R-:W-:Y:S05]  /*2670*/  BRA `(.L_x_455) ;  /* 0x0000016000007947 */ /* 0x000fea0003800000 */
.L_x_454:
        /* <DEDUP_REMOVED lines=22> */
.L_x_455:
[----:B------:R-:W-:Y:S05]  /*27e0*/  BSYNC B0 ;  /* 0x0000000000007941 */ /* 0x000fea0003800000 */
.L_x_453:
        /* <DEDUP_REMOVED lines=38> */
[----:B------:R-:W-:Y:S05]  /*2a50*/  CALL.REL.NOINC `($__internal_9_$__cuda_sm20_div_s64) ;  /* 0x00001fe000007944 */ /* 0x000fea0003c00000 */
        /* <DEDUP_REMOVED lines=12> */
.L_x_457:
        /* <DEDUP_REMOVED lines=23> */
.L_x_458:
[----:B------:R-:W-:Y:S05]  /*2c90*/  BSYNC B0 ;  /* 0x0000000000007941 */ /* 0x000fea0003800000 */
.L_x_456:
        /* <DEDUP_REMOVED lines=19> */
.L_x_460:
        /* <DEDUP_REMOVED lines=22> */
.L_x_461:
[----:B------:R-:W-:Y:S05]  /*2f30*/  BSYNC B0 ;  /* 0x0000000000007941 */ /* 0x000fea0003800000 */
.L_x_459:
        /* <DEDUP_REMOVED lines=20> */
.L_x_463:
        /* <DEDUP_REMOVED lines=23> */
.L_x_464:
[----:B------:R-:W-:Y:S05]  /*31f0*/  BSYNC B0 ;  /* 0x0000000000007941 */ /* 0x000fea0003800000 */
.L_x_462:
        /* <DEDUP_REMOVED lines=25> */
[----:B------:R-:W-:Y:S05]  /*3390*/  CALL.REL.NOINC `($__internal_9_$__cuda_sm20_div_s64) ;  /* 0x000016a000007944 */ /* 0x000fea0003c00000 */
        /* <DEDUP_REMOVED lines=12> */
.L_x_466:
        /* <DEDUP_REMOVED lines=23> */
.L_x_467:
[----:B------:R-:W-:Y:S05]  /*35d0*/  BSYNC B0 ;  /* 0x0000000000007941 */ /* 0x000fea0003800000 */
.L_x_465:
        /* <DEDUP_REMOVED lines=29> */
.L_x_469:
        /* <DEDUP_REMOVED lines=23> */
.L_x_470:
[----:B------:R-:W-:Y:S05]  /*3920*/  BSYNC B0 ;  /* 0x0000000000007941 */ /* 0x000fea0003800000 */
.L_x_468:
        /* <DEDUP_REMOVED lines=20> */
.L_x_446:
[----:B------:R-:W-:-:S04]  /*3a70*/  LEA R2, P0, R36, c[0x0][0x200], 0x2 ;  /* 0x0000800024027a11 */ /* 0x000fc800078010ff */
[----:B------:R-:W-:-:S05]  /*3a80*/  LEA.HI.X R3, R36, c[0x0][0x204], R37, 0x2, P0 ;  /* 0x0000810024037a11 */ /* 0x000fca00000f1425 */
[----:B------:R0:W-:Y:S04]  /*3a90*/  STG.E [R2.64], R28 ;  /* 0x0000001c02007986 */ /* 0x0001e8000c10190a */
.L_x_445:
[----:B------:R-:W-:Y:S05]  /*3aa0*/  BSYNC B1 ;  /* 0x0000000000017941 */ /* 0x000fea0003800000 */
.L_x_444:
[----:B------:R-:W1:Y:S01]  /*3ab0*/  S2R R0, SR_TID.X ;  /* 0x0000000000007919 */ /* 0x000e620000002100 */
[----:B------:R-:W-:Y:S01]  /*3ac0*/  IMAD.MOV.U32 R21, RZ, RZ, c[0x0][0x314] ;  /* 0x0000c500ff157624 */ /* 0x000fe200078e00ff */
[----:B------:R-:W-:Y:S01]  /*3ad0*/  CS2R R4, SRZ ;  /* 0x0000000000047805 */ /* 0x000fe2000001ff00 */
[----:B------:R-:W-:Y:S01]  /*3ae0*/  CS2R R6, SRZ ;  /* 0x0000000000067805 */ /* 0x000fe2000001ff00 */
[----:B01----:R-:W-:-:S04]  /*3af0*/  SHF.R.S32.HI R3, RZ, 0x1f, R0 ;  /* 0x0000001fff037819 */ /* 0x003fc80000011400 */
[----:B------:R-:W-:Y:S02]  /*3b00*/  LEA.HI R20, R3, R0, RZ, 0x5 ;  /* 0x0000000003147211 */ /* 0x000fe400078f28ff */
[----:B------:R-:W-:Y:S02]  /*3b10*/  CS2R R2, SRZ ;  /* 0x0000000000027805 */ /* 0x000fe4000001ff00 */
[----:B------:R-:W-:Y:S02]  /*3b20*/  LOP3.LUT R25, R20, 0xffffffe0, RZ, 0xc0, !PT ;  /* 0xffffffe014197812 */ /* 0x000fe400078ec0ff */
[----:B------:R-:W-:-:S03]  /*3b30*/  SHF.R.S32.HI R20, RZ, 0x5, R20 ;  /* 0x00000005ff147819 */ /* 0x000fc60000011414 */
[----:B------:R-:W-:-:S05]  /*3b40*/  IMAD.IADD R25, R0, 0x1, -R25 ;  /* 0x0000000100197824 */ /* 0x000fca00078e0a19 */
[----:B------:R-:W-:-:S04]  /*3b50*/  ISETP.GE.AND P0, PT, R25, c[0x0][0x314], PT ;  /* 0x0000c50019007a0c */ /* 0x000fc80003f06270 */
[----:B------:R-:W-:Y:S01]  /*3b60*/  ISETP.LT.AND P0, PT, R0, 0x80, !P0 ;  /* 0x000000800000780c */ /* 0x000fe20004701270 */
[----:B------:R-:W-:-:S12]  /*3b70*/  HFMA2.MMA R0, -RZ, RZ, 0, 0 ;  /* 0x00000000ff007435 */ /* 0x000fd800000001ff */
[----:B------:R-:W-:Y:S02]  /*3b80*/  @P0 FADD.FTZ R8, -R28, R29 ;  /* 0x0000001d1c080221 */ /* 0x000fe40000010100 */
[C---:B------:R-:W-:Y:S01]  /*3b90*/  @P0 IMAD R9, R25.reuse, 0x5, R20 ;  /* 0x0000000519090824 */ /* 0x040fe200078e0214 */
[----:B------:R-:W-:Y:S01]  /*3ba0*/  SHF.L.U32 R25, R25, 0x2, RZ ;  /* 0x0000000219197819 */ /* 0x000fe200000006ff */
[----:B------:R-:W-:-:S06]  /*3bb0*/  @P0 FMUL.FTZ R8, R8, 1.4426950216293334961 ;  /* 0x3fb8aa3b08080820 */ /* 0x000fcc0000410000 */
[----:B------:R-:W0:Y:S02]  /*3bc0*/  @P0 MUFU.EX2 R8, R8 ;  /* 0x0000000800080308 */ /* 0x000e240000000800 */
[----:B0-----:R0:W-:Y:S04]  /*3bd0*/  @P0 STS [R9.X4], R8 ;  /* 0x0000000809000388 */ /* 0x0011e80000004800 */
[----:B------:R-:W-:Y:S01]  /*3be0*/  BAR.SYNC.DEFER_BLOCKING 0x0 ;  /* 0x0000000000007b1d */ /* 0x000fe20000010000 */
[----:B------:R-:W-:Y:S01]  /*3bf0*/  ISETP.GE.AND P0, PT, R21, 0x1, PT ;  /* 0x000000011500780c */ /* 0x000fe20003f06270 */
[----:B0-----:R-:W-:-:S12]  /*3c00*/  IMAD.MOV.U32 R8, RZ, RZ, RZ ;  /* 0x000000ffff087224 */ /* 0x001fd800078e00ff */
[----:B------:R-:W-:Y:S05]  /*3c10*/  @!P0 BRA `(.L_x_471) ;  /* 0x000008b000008947 */ /* 0x000fea0003800000 */
[----:B------:R-:W-:Y:S01]  /*3c20*/  ULDC UR5, c[0x0][0x22c] ;  /* 0x00008b0000057ab9 */ /* 0x000fe20000000800 */
[C---:B------:R-:W-:Y:S01]  /*3c30*/  IMAD R29, R20.reuse, 0x100, R25 ;  /* 0x00000100141d7824 */ /* 0x040fe200078e0219 */
[----:B------:R-:W-:Y:S01]  /*3c40*/  UIMAD UR5, UR8, UR5, URZ ;  /* 0x00000005080572a4 */ /* 0x000fe2000f8e023f */
[----:B------:R-:W-:Y:S01]  /*3c50*/  ISETP.GT.AND P1, PT, R21, 0x3, PT ;  /* 0x000000031500780c */ /* 0x000fe20003f24270 */
[C---:B------:R-:W-:Y:S01]  /*3c60*/  IMAD R26, R11.reuse, c[0x0][0x22c], RZ ;  /* 0x00008b000b1a7a24 */ /* 0x040fe200078e02ff */
[----:B------:R-:W-:Y:S01]  /*3c70*/  PLOP3.LUT P4, PT, PT, PT, PT, 0x80, 0x0 ;  /* 0x000000000000781c */ /* 0x000fe20003f8f070 */
[----:B------:R-:W-:Y:S01]  /*3c80*/  USHF.R.S32.HI UR4, URZ, 0x1f, UR5 ;  /* 0x0000001f3f047899 */ /* 0x000fe20008011405 */
[----:B------:R-:W-:Y:S01]  /*3c90*/  IADD3 R23, R11, -UR8, RZ ;  /* 0x800000080b177c10 */ /* 0x000fe2000fffe0ff */
[----:B------:R-:W-:Y:S01]  /*3ca0*/  IMAD.SHL.U32 R10, R20, 0x4, RZ ;  /* 0x00000004140a7824 */ /* 0x000fe200078e00ff */
[C---:B------:R-:W-:Y:S01]  /*3cb0*/  IADD3 R0, P0, R29.reuse, UR5, RZ ;  /* 0x000000051d007c10 */ /* 0x040fe2000ff1e0ff */
[----:B------:R-:W-:Y:S01]  /*3cc0*/  IMAD.MOV.U32 R22, RZ, RZ, RZ ;  /* 0x000000ffff167224 */ /* 0x000fe200078e00ff */
[----:B------:R-:W-:Y:S01]  /*3cd0*/  CS2R R12, SRZ ;  /* 0x00000000000c7805 */ /* 0x000fe2000001ff00 */
[----:B------:R-:W-:Y:S01]  /*3ce0*/  CS2R R14, SRZ ;  /* 0x00000000000e7805 */ /* 0x000fe2000001ff00 */
[----:B------:R-:W-:Y:S01]  /*3cf0*/  LEA.HI.X.SX32 R29, R29, UR4, 0x1, P0 ;  /* 0x000000041d1d7c11 */ /* 0x000fe200080f0eff */
[----:B------:R-:W-:Y:S01]  /*3d00*/  CS2R R16, SRZ ;  /* 0x0000000000107805 */ /* 0x000fe2000001ff00 */
[----:B------:R-:W-:Y:S01]  /*3d10*/  LEA R24, P0, R0, c[0x0][0x1d8], 0x2 ;  /* 0x0000760000187a11 */ /* 0x000fe200078010ff */
[----:B------:R-:W-:Y:S01]  /*3d20*/  CS2R R18, SRZ ;  /* 0x0000000000127805 */ /* 0x000fe2000001ff00 */
[----:B------:R-:W-:-:S02]  /*3d30*/  IMAD.WIDE R26, R26, 0x4, RZ ;  /* 0x000000041a1a7825 */ /* 0x000fc400078e02ff */
[----:B------:R-:W-:Y:S02]  /*3d40*/  LEA.HI.X R29, R0, c[0x0][0x1dc], R29, 0x2, P0 ;  /* 0x00007700001d7a11 */ /* 0x000fe400000f141d */
[----:B------:R-:W-:Y:S01]  /*3d50*/  IADD3 R24, P0, R24, 0x200, RZ ;  /* 0x0000020018187810 */ /* 0x000fe20007f1e0ff */
[----:B------:R-:W-:-:S04]  /*3d60*/  IMAD.MOV.U32 R0, RZ, RZ, RZ ;  /* 0x000000ffff007224 */ /* 0x000fc800078e00ff */
[----:B------:R-:W-:Y:S01]  /*3d70*/  IMAD.X R29, RZ, RZ, R29, P0 ;  /* 0x000000ffff1d7224 */ /* 0x000fe200000e061d */
[----:B------:R-:W-:Y:S05]  /*3d80*/  @!P1 BRA `(.L_x_472) ;  /* 0x000003e000009947 */ /* 0x000fea0003800000 */
[----:B------:R-:W-:Y:S02]  /*3d90*/  PLOP3.LUT P4, PT, PT, PT, PT, 0x8, 0x0 ;  /* 0x000000000000781c */ /* 0x000fe40003f8e170 */
[CC--:B------:R-:W-:Y:S02]  /*3da0*/  ISETP.GE.AND P3, PT, R20.reuse, R23.reuse, PT ;  /* 0x000000171400720c */ /* 0x0c0fe40003f66270 */
[----:B------:R-:W-:Y:S02]  /*3db0*/  ISETP.GE.AND P0, PT, R20, R23, PT ;  /* 0x000000171400720c */ /* 0x000fe40003f06270 */
[----:B------:R-:W-:-:S04]  /*3dc0*/  IADD3 R21, R21, -0x3, RZ ;  /* 0xfffffffd15157810 */ /* 0x000fc80007ffe0ff */
.L_x_473:
[----:B------:R-:W-:Y:S01]  /*3dd0*/  MOV R28, R24 ;  /* 0x00000018001c7202 */ /* 0x000fe20000000f00 */
[----:B------:R-:W0:Y:S01]  /*3de0*/  LDS R9, [R10] ;  /* 0x000000000a097984 */ /* 0x000e220000000800 */
[----:B------:R-:W-:Y:S02]  /*3df0*/  IADD3 R22, R22, 0x4, RZ ;  /* 0x0000000416167810 */ /* 0x000fe40007ffe0ff */
[----:B------:R-:W-:Y:S01]  /*3e00*/  IADD3 R32, P1, R26, R28, RZ ;  /* 0x0000001c1a207210 */ /* 0x000fe20007f3e0ff */
[----:B------:R1:W0:Y:S01]  /*3e10*/  @!P3 LDG.E.128 R12, [R28.64+-0x200] ;  /* 0xfffe000a1c0cb981 */ /* 0x000222000c1e1d00 */
[----:B------:R-:W-:Y:S02]  /*3e20*/  ISETP.GE.AND P2, PT, R22, R21, PT ;  /* 0x000000151600720c */ /* 0x000fe40003f46270 */
[C---:B------:R-:W-:Y:S01]  /*3e30*/  IADD3.X R33, R27.reuse, R29, RZ, P1, !PT ;  /* 0x0000001d1b217210 */ /* 0x040fe20000ffe4ff */
[----:B------:R1:W2:Y:S01]  /*3e40*/  @!P3 LDG.E.128 R16, [R28.64] ;  /* 0x0000000a1c10b981 */ /* 0x0002a2000c1e1d00 */
[----:B------:R-:W-:Y:S02]  /*3e50*/  PLOP3.LUT P3, PT, P0, PT, PT, 0x80, 0x0 ;  /* 0x000000000000781c */ /* 0x000fe4000076f070 */
[C---:B------:R-:W-:Y:S04]  /*3e60*/  IADD3 R30, P1, R26.reuse, R32, RZ ;  /* 0x000000201a1e7210 */ /* 0x040fe80007f3e0ff */
[C---:B------:R-:W-:Y:S02]  /*3e70*/  IADD3.X R31, R27.reuse, R33, RZ, P1, !PT ;  /* 0x000000211b1f7210 */ /* 0x040fe40000ffe4ff */
[C---:B-1----:R-:W-:Y:S04]  /*3e80*/  IADD3 R28, P1, R26.reuse, R30, RZ ;  /* 0x0000001e1a1c7210 */ /* 0x042fe80007f3e0ff */
[----:B------:R-:W-:Y:S02]  /*3e90*/  IADD3.X R29, R27, R31, RZ, P1, !PT ;  /* 0x0000001f1b1d7210 */ /* 0x000fe40000ffe4ff */
[----:B------:R-:W-:Y:S01]  /*3ea0*/  IADD3 R24, P1, R26, R28, RZ ;  /* 0x0000001c1a187210 */ /* 0x000fe20007f3e0ff */
[C---:B0-----:R-:W-:Y:S02]  /*3eb0*/  FFMA.FTZ R8, R9.reuse, R12, R8 ;  /* 0x0000000c09087223 */ /* 0x041fe40000010008 */
[C---:B------:R-:W-:Y:S02]  /*3ec0*/  FFMA.FTZ R7, R9.reuse, R13, R7 ;  /* 0x0000000d09077223 */ /* 0x040fe40000010007 */
[C---:B------:R-:W-:Y:S02]  /*3ed0*/  FFMA.FTZ R6, R9.reuse, R14, R6 ;  /* 0x0000000e09067223 */ /* 0x040fe40000010006 */
[C---:B------:R-:W-:Y:S02]  /*3ee0*/  FFMA.FTZ R5, R9.reuse, R15, R5 ;  /* 0x0000000f09057223 */ /* 0x040fe40000010005 */
[C---:B--2---:R-:W-:Y:S01]  /*3ef0*/  FFMA.FTZ R4, R9.reuse, R16, R4 ;  /* 0x0000001009047223 */ /* 0x044fe20000010004 */
[----:B------:R-:W2:Y:S01]  /*3f00*/  @!P3 LDG.E.128 R12, [R32.64+-0x200] ;  /* 0xfffe000a200cb981 */ /* 0x000ea2000c1e1d00 */
[C---:B------:R-:W-:Y:S02]  /*3f10*/  FFMA.FTZ R3, R9.reuse, R17, R3 ;  /* 0x0000001109037223 */ /* 0x040fe40000010003 */
[C---:B------:R-:W-:Y:S02]  /*3f20*/  FFMA.FTZ R2, R9.reuse, R18, R2 ;  /* 0x0000001209027223 */ /* 0x040fe40000010002 */
[----:B------:R-:W-:Y:S02]  /*3f30*/  FFMA.FTZ R0, R9, R19, R0 ;  /* 0x0000001309007223 */ /* 0x000fe40000010000 */
[----:B------:R-:W3:Y:S04]  /*3f40*/  @!P3 LDG.E.128 R16, [R32.64] ;  /* 0x0000000a2010b981 */ /* 0x000ee8000c1e1d00 */
[----:B------:R-:W2:Y:S02]  /*3f50*/  LDS R9, [R10+0x14] ;  /* 0x000014000a097984 */ /* 0x000ea40000000800 */
        /* <DEDUP_REMOVED lines=21> */
[----:B------:R1:W2:Y:S01]  /*40b0*/  LDS R9, [R10+0x3c] ;  /* 0x00003c000a097984 */ /* 0x0002a20000000800 */
[----:B0-----:R-:W-:Y:S02]  /*40c0*/  IADD3.X R29, R27, R29, RZ, P1, !PT ;  /* 0x0000001d1b1d7210 */ /* 0x001fe40000ffe4ff */
[----:B-1----:R-:W-:Y:S01]  /*40d0*/  IADD3 R10, R10, 0x50, RZ ;  /* 0x000000500a0a7810 */ /* 0x002fe20007ffe0ff */
        /* <DEDUP_REMOVED lines=9> */
.L_x_472:
[----:B------:R-:W-:-:S04]  /*4170*/  IADD3 R9, -R22, c[0x0][0x314], RZ ;  /* 0x0000c50016097a10 */ /* 0x000fc80007ffe1ff */
[----:B------:R-:W-:-:S13]  /*4180*/  ISETP.GT.AND P0, PT, R9, 0x1, PT ;  /* 0x000000010900780c */ /* 0x000fda0003f04270 */
[----:B------:R-:W-:Y:S05]  /*4190*/  @!P0 BRA `(.L_x_474) ;  /* 0x0000021000008947 */ /* 0x000fea0003800000 */
[----:B------:R-:W-:Y:S01]  /*41a0*/  ISETP.GE.AND P0, PT, R20, R23, PT ;  /* 0x000000171400720c */ /* 0x000fe20003f06270 */
[----:B------:R-:W0:Y:S01]  /*41b0*/  LDS R35, [R10] ;  /* 0x000000000a237984 */ /* 0x000e220000000800 */
[----:B------:R-:W-:-:S03]  /*41c0*/  IADD3 R36, P1, R26, R24, RZ ;  /* 0x000000181a247210 */ /* 0x000fc60007f3e0ff */
[----:B------:R1:W2:Y:S08]  /*41d0*/  LDS R34, [R10+0x14] ;  /* 0x000014000a227984 */ /* 0x0002b00000000800 */
[----:B------:R-:W-:-:S05]  /*41e0*/  @!P0 MOV R28, R24 ;  /* 0x00000018001c8202 */ /* 0x000fca0000000f00 */
[----:B------:R-:W0:Y:S04]  /*41f0*/  @!P0 LDG.E.128 R12, [R28.64+-0x200] ;  /* 0xfffe000a1c0c8981 */ /* 0x000e28000c1e1d00 */
[----:B------:R-:W3:Y:S01]  /*4200*/  @!P0 LDG.E.128 R16, [R28.64] ;  /* 0x0000000a1c108981 */ /* 0x000ee2000c1e1d00 */
[----:B------:R-:W-:Y:S01]  /*4210*/  IADD3.X R37, R27, R29, RZ, P1, !PT ;  /* 0x0000001d1b257210 */ /* 0x000fe20000ffe4ff */
[-C--:B0-----:R-:W-:Y:S02]  /*4220*/  FFMA.FTZ R33, R12, R35.reuse, R8 ;  /* 0x000000230c217223 */ /* 0x081fe40000010008 */
[-C--:B------:R-:W-:Y:S02]  /*4230*/  FFMA.FTZ R32, R13, R35.reuse, R7 ;  /* 0x000000230d207223 */ /* 0x080fe40000010007 */
[----:B------:R-:W-:-:S02]  /*4240*/  FFMA.FTZ R31, R14, R35, R6 ;  /* 0x000000230e1f7223 */ /* 0x000fc40000010006 */
[-C--:B------:R-:W-:Y:S02]  /*4250*/  FFMA.FTZ R30, R15, R35.reuse, R5 ;  /* 0x000000230f1e7223 */ /* 0x080fe40000010005 */
[-C--:B---3--:R-:W-:Y:S01]  /*4260*/  FFMA.FTZ R21, R16, R35.reuse, R4 ;  /* 0x0000002310157223 */ /* 0x088fe20000010004 */
[----:B------:R-:W2:Y:S01]  /*4270*/  @!P0 LDG.E.128 R12, [R36.64+-0x200] ;  /* 0xfffe000a240c8981 */ /* 0x000ea2000c1e1d00 */
[-C--:B------:R-:W-:Y:S02]  /*4280*/  FFMA.FTZ R28, R17, R35.reuse, R3 ;  /* 0x00000023111c7223 */ /* 0x080fe40000010003 */
[-C--:B------:R-:W-:Y:S02]  /*4290*/  FFMA.FTZ R9, R18, R35.reuse, R2 ;  /* 0x0000002312097223 */ /* 0x080fe40000010002 */
[----:B------:R-:W-:Y:S02]  /*42a0*/  FFMA.FTZ R0, R19, R35, R0 ;  /* 0x0000002313007223 */ /* 0x000fe40000010000 */
[----:B------:R-:W3:Y:S01]  /*42b0*/  @!P0 LDG.E.128 R16, [R36.64] ;  /* 0x0000000a24108981 */ /* 0x000ee2000c1e1d00 */
[----:B------:R-:W-:-:S02]  /*42c0*/  IADD3 R24, P0, R26, R36, RZ ;  /* 0x000000241a187210 */ /* 0x000fc40007f1e0ff */
[----:B------:R-:W-:Y:S02]  /*42d0*/  IADD3 R22, R22, 0x1, RZ ;  /* 0x0000000116167810 */ /* 0x000fe40007ffe0ff */
[----:B------:R-:W-:Y:S02]  /*42e0*/  IADD3 R26, R10, 0x14, RZ ;  /* 0x000000140a1a7810 */ /* 0x000fe40007ffe0ff */
[----:B------:R-:W-:Y:S02]  /*42f0*/  IADD3.X R29, R27, R37, RZ, P0, !PT ;  /* 0x000000251b1d7210 */ /* 0x000fe400007fe4ff */
[----:B------:R-:W-:Y:S02]  /*4300*/  PLOP3.LUT P4, PT, PT, PT, PT, 0x8, 0x0 ;  /* 0x000000000000781c */ /* 0x000fe40003f8e170 */
[----:B------:R-:W-:Y:S02]  /*4310*/  IADD3 R22, R22, 0x1, RZ ;  /* 0x0000000116167810 */ /* 0x000fe40007ffe0ff */
[----:B-1----:R-:W-:Y:S01]  /*4320*/  IADD3 R10, R26, 0x14, RZ ;  /* 0x000000141a0a7810 */ /* 0x002fe20007ffe0ff */
[----:B--2---:R-:W-:-:S02]  /*4330*/  FFMA.FTZ R8, R12, R34, R33 ;  /* 0x000000220c087223 */ /* 0x004fc40000010021 */
[-C--:B------:R-:W-:Y:S02]  /*4340*/  FFMA.FTZ R7, R13, R34.reuse, R32 ;  /* 0x000000220d077223 */ /* 0x080fe40000010020 */
[-C--:B------:R-:W-:Y:S02]  /*4350*/  FFMA.FTZ R6, R14, R34.reuse, R31 ;  /* 0x000000220e067223 */ /* 0x080fe4000001001f */
[-C--:B------:R-:W-:Y:S02]  /*4360*/  FFMA.FTZ R5, R15, R34.reuse, R30 ;  /* 0x000000220f057223 */ /* 0x080fe4000001001e */
[-C--:B---3--:R-:W-:Y:S02]  /*4370*/  FFMA.FTZ R4, R16, R34.reuse, R21 ;  /* 0x0000002210047223 */ /* 0x088fe40000010015 */
[-C--:B------:R-:W-:Y:S02]  /*4380*/  FFMA.FTZ R3, R17, R34.reuse, R28 ;  /* 0x0000002211037223 */ /* 0x080fe4000001001c */
[----:B------:R-:W-:-:S02]  /*4390*/  FFMA.FTZ R2, R18, R34, R9 ;  /* 0x0000002212027223 */ /* 0x000fc40000010009 */
[----:B------:R-:W-:Y:S02]  /*43a0*/  FFMA.FTZ R0, R19, R34, R0 ;  /* 0x0000002213007223 */ /* 0x000fe40000010000 */
.L_x_474:
[----:B------:R-:W-:Y:S02]  /*43b0*/  ISETP.LT.OR P4, PT, R22, c[0x0][0x314], P4 ;  /* 0x0000c50016007a0c */ /* 0x000fe40002781670 */
[----:B------:R-:W-:-:S11]  /*43c0*/  MOV R28, R24 ;  /* 0x00000018001c7202 */ /* 0x000fd60000000f00 */
[----:B------:R-:W-:Y:S05]  /*43d0*/  @!P4 BRA `(.L_x_471) ;  /* 0x000000f00000c947 */ /* 0x000fea0003800000 */
[----:B------:R-:W-:Y:S01]  /*43e0*/  ISETP.GE.AND P0, PT, R20, R23, PT ;  /* 0x000000171400720c */ /* 0x000fe20003f06270 */
[----:B------:R-:W-:-:S12]  /*43f0*/  BSSY B0, `(.L_x_475) ;  /* 0x0000004000007945 */ /* 0x000fd80003800000 */
[----:B------:R-:W-:Y:S05]  /*4400*/  @P0 BRA `(.L_x_476) ;  /* 0x0000002000000947 */ /* 0x000fea0003800000 */
[----:B------:R0:W5:Y:S04]  /*4410*/  LDG.E.128 R12, [R28.64+-0x200] ;  /* 0xfffe000a1c0c7981 */ /* 0x000168000c1e1d00 */
[----:B------:R0:W5:Y:S02]  /*4420*/  LDG.E.128 R16, [R28.64] ;  /* 0x0000000a1c107981 */ /* 0x000164000c1e1d00 */
.L_x_476:
[----:B------:R-:W-:Y:S05]  /*4430*/  BSYNC B0 ;  /* 0x0000000000007941 */ /* 0x000fea0003800000 */
.L_x_475:
        /* <DEDUP_REMOVED lines=9> */
.L_x_471:
        /* <DEDUP_REMOVED lines=25> */
[----:B-1----:R-:W1:Y:S04]  /*4660*/  MUFU.RCP R0, R0 ;  /* 0x0000000000007308 */ /* 0x002e680000001000 */
[----:B------:R-:W-:-:S13]  /*4670*/  ISETP.GT.U32.AND P1, PT, R2, R11, PT ;  /* 0x0000000b0200720c */ /* 0x000fda0003f24070 */
[----:B------:R-:W-:Y:S01]  /*4680*/  @!P1 IMAD.IADD R11, R11, 0x1, -R2 ;  /* 0x000000010b0b9824 */ /* 0x000fe200078e0a02 */
[----:B------:R-:W-:Y:S02]  /*4690*/  @!P1 IADD3 R6, R6, 0x1, RZ ;  /* 0x0000000106069810 */ /* 0x000fe40007ffe0ff */
[----:B-1----:R-:W-:Y:S02]  /*46a0*/  IADD3 R12, R0, 0xffffffe, RZ ;  /* 0x0ffffffe000c7810 */ /* 0x002fe40007ffe0ff */
[----:B------:R-:W-:Y:S02]  /*46b0*/  ISETP.GE.U32.AND P2, PT, R11, R2, PT ;  /* 0x000000020b00720c */ /* 0x000fe40003f46070 */
[----:B------:R-:W-:Y:S01]  /*46c0*/  LOP3.LUT R2, R20, R7, RZ, 0x3c, !PT ;  /* 0x0000000714027212 */ /* 0x000fe200078e3cff */
[----:B------:R1:W2:Y:S01]  /*46d0*/  F2I.FTZ.U32.TRUNC.NTZ R13, R12 ;  /* 0x0000000c000d7305 */ /* 0x0002a2000021f000 */
[----:B------:R-:W-:Y:S02]  /*46e0*/  ISETP.NE.AND P1, PT, R7, RZ, PT ;  /* 0x000000ff0700720c */ /* 0x000fe40003f25270 */
[----:B------:R-:W-:-:S07]  /*46f0*/  ISETP.GE.AND P0, PT, R2, RZ, PT ;  /* 0x000000ff0200720c */ /* 0x000fce0003f06270 */
[----:B------:R-:W-:-:S06]  /*4700*/  @P2 IADD3 R6, R6, 0x1, RZ ;  /* 0x0000000106062810 */ /* 0x000fcc0007ffe0ff */
        /* <DEDUP_REMOVED lines=22> */
[----:B------:R-:W-:Y:S01]  /*4870*/  IMAD R0, R6, c[0x0][0x1e4], R3 ;  /* 0x0000790006007a24 */ /* 0x000fe200078e0203 */
[----:B------:R-:W-:Y:S02]  /*4880*/  IADD3 R3, R25, 0x80, RZ ;  /* 0x0000008019037810 */ /* 0x000fe40007ffe0ff */
[----:B------:R-:W-:Y:S01]  /*4890*/  @P2 IADD3 R11, R11, 0x1, RZ ;  /* 0x000000010b0b2810 */ /* 0x000fe20007ffe0ff */
[----:B------:R-:W-:-:S04]  /*48a0*/  IMAD.IADD R13, R13, 0x1, R0 ;  /* 0x000000010d0d7824 */ /* 0x000fc800078e0200 */
[----:B------:R-:W-:Y:S01]  /*48b0*/  @!P1 IMAD.MOV R11, RZ, RZ, -R11 ;  /* 0x000000ffff0b9224 */ /* 0x000fe200078e0a0b */
[----:B------:R-:W-:-:S04]  /*48c0*/  @!P0 LOP3.LUT R11, RZ, c[0x0][0x214], RZ, 0x33, !PT ;  /* 0x00008500ff0b8a12 */ /* 0x000fc800078e33ff */
        /* <DEDUP_REMOVED lines=11> */
[----:B------:R-:W-:-:S03]  /*4980*/  IADD3 R2, P0, R3, R12, RZ ;  /* 0x0000000c03027210 */ /* 0x000fc60007f1e0ff */
[----:B------:R-:W-:Y:S01]  /*4990*/  IMAD.IADD R6, R13, 0x1, R0 ;  /* 0x000000010d067824 */ /* 0x000fe200078e0200 */
[----:B------:R-:W-:-:S04]  /*49a0*/  IADD3 R0, P1, R25, R12, RZ ;  /* 0x0000000c19007210 */ /* 0x000fc80007f3e0ff */
        /* <DEDUP_REMOVED lines=9> */
        .weak           $__internal_9_$__cuda_sm20_div_s64
        .type           $__internal_9_$__cuda_sm20_div_s64,@function
        .size           $__internal_9_$__cuda_sm20_div_s64,(.L_x_4792 - $__internal_9_$__cuda_sm20_div_s64)
$__internal_9_$__cuda_sm20_div_s64:
        /* <DEDUP_REMOVED lines=83> */
[----:B------:R-:W-:Y:S06]  /*4f70*/  RET.REL.NODEC R26 `(_ZN5flash32flash_fwd_splitkv_combine_kernelI23Flash_fwd_kernel_traitsILi256ELi64ELi64ELi4ELb0ELb0EN7cutlass6half_tE19Flash_kernel_traitsILi256ELi64ELi64ELi4ES3_EELi4ELi5ELb1EEEvNS_16Flash_fwd_paramsE) ;  /* 0xffffb0801a007950 */ /* 0x000fec0003c3ffff */
.L_x_477:
        /* <DEDUP_REMOVED lines=16> */
.L_x_4792:


//--------------------- .text._ZN5flash32flash_fwd_splitkv_combine_kernelI23Flash_fwd_kernel_traitsILi256ELi64ELi64ELi4ELb0ELb0EN7cutlass6half_tE19Flash_kernel_traitsILi256ELi64ELi64ELi4ES3_EELi4ELi4ELb1EEEvNS_16Flash_fwd_paramsE --------------------------
	.section	.text._ZN5flash32flash_fwd_splitkv_combine_kernelI23Flash_fwd_kernel_traitsILi256ELi64ELi64ELi4ELb0ELb0EN7cutlass6half_tE19Flash_kernel_traitsILi256ELi64ELi64ELi4ES3_EELi4ELi4ELb1EEEvNS_16Flash_fwd_paramsE,"ax",@progbits
	.sectioninfo	@"SHI_REGISTERS=52"
	.align	128
        .global         _ZN5flash32flash_fwd_splitkv_combine_kernelI23Flash_fwd_kernel_traitsILi256ELi64ELi64ELi4ELb0ELb0EN7cutlass6half_tE19Flash_kernel_traitsILi256ELi64ELi64ELi4ES3_EELi4ELi4ELb1EEEvNS_16Flash_fwd_paramsE
        .type           _ZN5flash32flash_fwd_splitkv_combine_kernelI23Flash_fwd_kernel_traitsILi256ELi64ELi64ELi4ELb0ELb0EN7cutlass6half_tE19Flash_kernel_traitsILi256ELi64ELi64ELi4ES3_EELi4ELi4ELb1EEEvNS_16Flash_fwd_paramsE,@function
        .size           _ZN5flash32flash_fwd_splitkv_combine_kernelI23Flash_fwd_kernel_traitsILi256ELi64ELi64ELi4ELb0ELb0EN7cutlass6half_tE19Flash_kernel_traitsILi256ELi64ELi64ELi4ES3_EELi4ELi4ELb1EEEvNS_16Flash_fwd_paramsE,(.L_x_4793 - _ZN5flash32flash_fwd_splitkv_combine_kernelI23Flash_fwd_kernel_traitsILi256ELi64ELi64ELi4ELb0ELb0EN7cutlass6half_tE19Flash_kernel_traitsILi256ELi64ELi64ELi4ES3_EELi4ELi4ELb1EEEvNS_16Flash_fwd_paramsE)
        .other          _ZN5flash32flash_fwd_splitkv_combine_kernelI23Flash_fwd_kernel_traitsILi256ELi64ELi64ELi4ELb0ELb0EN7cutlass6half_tE19Flash_kernel_traitsILi256ELi64ELi64ELi4ES3_EELi4ELi4ELb1EEEvNS_16Flash_fwd_paramsE,@"STO_CUDA_ENTRY STV_DEFAULT"
_ZN5flash32flash_fwd_splitkv_combine_kernelI23Flash_fwd_kernel_traitsILi256ELi64ELi64ELi4ELb0ELb0EN7cutlass6half_tE19Flash_kernel_traitsILi256ELi64ELi64ELi4ES3_EELi4ELi4ELb1EEEvNS_16Flash_fwd_paramsE:
.text._ZN5flash32flash_fwd_splitkv_combine_kernelI23Flash_fwd_kernel_traitsILi256ELi64ELi64ELi4ELb0ELb0EN7cutlass6half_tE19Flash_kernel_traitsILi256ELi64ELi64ELi4ES3_EELi4ELi4ELb1EEEvNS_16Flash_fwd_paramsE:
        /* <DEDUP_REMOVED lines=23> */
[----:B------:R-:W-:Y:S05]  /*0170*/  CALL.REL.NOINC `($__internal_10_$__cuda_sm20_div_s64) ;  /* 0x0000489000007944 */ /* 0x000fea0003c00000 */
[----:B------:R-:W-:Y:S05]  /*0180*/  BRA `(.L_x_479) ;  /* 0x0000013000007947 */ /* 0x000fea0003800000 */
.L_x_478:
        /* <DEDUP_REMOVED lines=19> */
.L_x_479:
        /* <DEDUP_REMOVED lines=12> */
[----:B------:R-:W-:Y:S05]  /*0380*/  CALL.REL.NOINC `($__internal_10_$__cuda_sm20_div_s64) ;  /* 0x0000468000007944 */ /* 0x000fea0003c00000 */
[----:B------:R-:W-:Y:S02]  /*0390*/  MOV R8, R20 ;  /* 0x0000001400087202 */ /* 0x000fe40000000f00 */
[----:B------:R-:W-:Y:S01]  /*03a0*/  MOV R9, R21 ;  /* 0x0000001500097202 */ /* 0x000fe20000000f00 */
[----:B------:R-:W-:Y:S05]  /*03b0*/  BRA `(.L_x_482) ;  /* 0x0000013000007947 */ /* 0x000fea0003800000 */
.L_x_481:
        /* <DEDUP_REMOVED lines=19> */
.L_x_482:
[----:B------:R-:W-:Y:S05]  /*04f0*/  BSYNC B0 ;  /* 0x0000000000007941 */ /* 0x000fea0003800000 */
.L_x_480:
        /* <DEDUP_REMOVED lines=43> */
.L_x_484:
        /* <DEDUP_REMOVED lines=19> */
.L_x_485:
[----:B------:R-:W-:Y:S05]  /*08e0*/  BSYNC B0 ;  /* 0x0000000000007941 */ /* 0x000fea0003800000 */
.L_x_483:
        /* <DEDUP_REMOVED lines=74> */
[----:B------:R-:W-:Y:S02]  /*0d90*/  MOV R32, R20 ;  /* 0x0000001400207202 */ /* 0x000fe40000000f00 */
[----:B------:R-:W-:Y:S01]  /*0da0*/  MOV R33, R21 ;  /* 0x0000001500217202 */ /* 0x000fe20000000f00 */
[----:B------:R-:W-:Y:S05]  /*0db0*/  BRA `(.L_x_488) ;  /* 0x0000013000007947 */ /* 0x000fea0003800000 */
.L_x_487:
        /* <DEDUP_REMOVED lines=19> */
.L_x_488:
[----:B------:R-:W-:Y:S05]  /*0ef0*/  BSYNC B0 ;  /* 0x0000000000007941 */ /* 0x000fea0003800000 */
.L_x_486:
        /* <DEDUP_REMOVED lines=41> */
.L_x_490:
        /* <DEDUP_REMOVED lines=19> */
.L_x_491:
[----:B------:R-:W-:Y:S05]  /*12c0*/  BSYNC B0 ;  /* 0x0000000000007941 */ /* 0x000fea0003800000 */
.L_x_489:
        /* <DEDUP_REMOVED lines=131> */
.L_x_493:
[----:B------:R-:W-:Y:S05]  /*1b00*/  BSYNC B0 ;  /* 0x0000000000007941 */ /* 0x000fea0003800000 */
.L_x_492:
        /* <DEDUP_REMOVED lines=95> */
.L_x_498:
        /* <DEDUP_REMOVED lines=22> */
.L_x_499:
[----:B------:R-:W-:Y:S05]  /*2260*/  BSYNC B0 ;  /* 0x0000000000007941 */ /* 0x000fea0003800000 */
.L_x_497:
[----:B------:R-:W-:Y:S01]  /*2270*/  LOP3.LUT R19, R17, R0, RZ, 0xfc, !PT ;  /* 0x0000000011137212 */ /* 0x000fe200078efcff */
[----:B------:R-:W-:Y:S03]  /*2280*/  BSSY B0, `(.L_x_500) ;  /* 0x0000028000007945 */ /* 0x000fe60003800000 */
[----:B------:R-:W-:-:S13]  /*2290*/  ISETP.NE.U32.AND P0, PT, R19, RZ, PT ;  /* 0x000000ff1300720c */ /* 0x000fda0003f05070 */
[----:B------:R-:W-:Y:S05]  /*22a0*/  @!P0 BRA `(.L_x_501) ;  /* 0x000000f000008947 */ /* 0x000fea0003800000 */
[----:B------:R-:W-:Y:S01]  /*22b0*/  IMAD.MOV.U32 R24, RZ, RZ, R30 ;  /* 0x000000ffff187224 */ /* 0x000fe200078e001e */
[----:B------:R-:W-:Y:S02]  /*22c0*/  MOV R23, R0 ;  /* 0x0000000000177202 */ /* 0x000fe40000000f00 */
[----:B------:R-:W-:Y:S02]  /*22d0*/  MOV R22, 0x22f0 ;  /* 0x000022f000167802 */ /* 0x000fe40000000f00 */
[----:B------:R-:W-:Y:S05]  /*22e0*/  CALL.REL.NOINC `($__internal_10_$__cuda_sm20_div_s64) ;  /* 0x0000272000007944 */ /* 0x000fea0003c00000 */
        /* <DEDUP_REMOVED lines=11> */
.L_x_501:
        /* <DEDUP_REMOVED lines=22> */
.L_x_502:
[----:B------:R-:W-:Y:S05]  /*2500*/  BSYNC B0 ;  /* 0x0000000000007941 */ /* 0x000fea0003800000 */
.L_x_500:
        /* <DEDUP_REMOVED lines=11> */
[----:B------:R-:W-:Y:S05]  /*25c0*/  CALL.REL.NOINC `($__internal_10_$__cuda_sm20_div_s64) ;  /* 0x0000244000007944 */ /* 0x000fea0003c00000 */
[----:B------:R-:W-:-:S04]  /*25d0*/  IADD3 R17, P0, RZ, -R20, RZ ;  /* 0x80000014ff117210 */ /* 0x000fc80007f1e0ff */
[----:B------:R-:W-:Y:S01]  /*25e0*/  IADD3.X R18, RZ, ~R21, RZ, P0, !PT ;  /* 0x80000015ff127210 */ /* 0x000fe200007fe4ff */
[----:B------:R-:W-:-:S04]  /*25f0*/  IMAD.WIDE.U32 R36, R5, R17, R36 ;  /* 0x0000001105247225 */ /* 0x000fc800078e0024 */
[----:B------:R-:W-:-:S04]  /*2600*/  IMAD R18, R18, R5, RZ ;  /* 0x0000000512127224 */ /* 0x000fc800078e02ff */
[----:B------:R-:W-:-:S05]  /*2610*/  IMAD R4, R4, R17, R18 ;  /* 0x0000001104047224 */ /* 0x000fca00078e0212 */
[----:B------:R-:W-:Y:S01]  /*2620*/  IADD3 R4, R37, R4, RZ ;  /* 0x0000000425047210 */ /* 0x000fe20007ffe0ff */
[----:B------:R-:W-:Y:S05]  /*2630*/  BRA `(.L_x_505) ;  /* 0x0000016000007947 */ /* 0x000fea0003800000 */
.L_x_504:
        /* <DEDUP_REMOVED lines=22> */
.L_x_505:
[----:B------:R-:W-:Y:S05]  /*27a0*/  BSYNC B0 ;  /* 0x0000000000007941 */ /* 0x000fea0003800000 */
.L_x_503:
        /* <DEDUP_REMOVED lines=38> */
[----:B------:R-:W-:Y:S05]  /*2a10*/  CALL.REL.NOINC `($__internal_10_$__cuda_sm20_div_s64) ;  /* 0x00001ff000007944 */ /* 0x000fea0003c00000 */
        /* <DEDUP_REMOVED lines=12> */
.L_x_507:
        /* <DEDUP_REMOVED lines=23> */
.L_x_508:
[----:B------:R-:W-:Y:S05]  /*2c50*/  BSYNC B0 ;  /* 0x0000000000007941 */ /* 0x000fea0003800000 */
.L_x_506:
        /* <DEDUP_REMOVED lines=19> */
.L_x_510:
        /* <DEDUP_REMOVED lines=22> */
.L_x_511:
[----:B------:R-:W-:Y:S05]  /*2ef0*/  BSYNC B0 ;  /* 0x0000000000007941 */ /* 0x000fea0003800000 */
.L_x_509:
        /* <DEDUP_REMOVED lines=20> */
.L_x_513:
        /* <DEDUP_REMOVED lines=23> */
.L_x_514:
[----:B------:R-:W-:Y:S05]  /*31b0*/  BSYNC B0 ;  /* 0x0000000000007941 */ /* 0x000fea0003800000 */
.L_x_512:
        /* <DEDUP_REMOVED lines=25> */
[----:B------:R-:W-:Y:S05]  /*3350*/  CALL.REL.NOINC `($__internal_10_$__cuda_sm20_div_s64) ;  /* 0x000016b000007944 */ /* 0x000fea0003c00000 */
        /* <DEDUP_REMOVED lines=12> */
.L_x_516:
        /* <DEDUP_REMOVED lines=23> */
.L_x_517:
[----:B------:R-:W-:Y:S05]  /*3590*/  BSYNC B0 ;  /* 0x0000000000007941 */ /* 0x000fea0003800000 */
.L_x_515:
        /* <DEDUP_REMOVED lines=29> */
.L_x_519:
        /* <DEDUP_REMOVED lines=23> */
.L_x_520:
[----:B------:R-:W-:Y:S05]  /*38e0*/  BSYNC B0 ;  /* 0x0000000000007941 */ /* 0x000fea0003800000 */
.L_x_518:
        /* <DEDUP_REMOVED lines=20> */
.L_x_496:
[----:B------:R-:W-:-:S04]  /*3a30*/  LEA R2, P0, R36, c[0x0][0x200], 0x2 ;  /* 0x0000800024027a11 */ /* 0x000fc800078010ff */
[----:B------:R-:W-:-:S05]  /*3a40*/  LEA.HI.X R3, R36, c[0x0][0x204], R37, 0x2, P0 ;  /* 0x0000810024037a11 */ /* 0x000fca00000f1425 */
[----:B------:R0:W-:Y:S04]  /*3a50*/  STG.E [R2.64], R28 ;  /* 0x0000001c02007986 */ /* 0x0001e8000c10190a */
.L_x_495:
[----:B------:R-:W-:Y:S05]  /*3a60*/  BSYNC B1 ;  /* 0x0000000000017941 */ /* 0x000fea0003800000 */
.L_x_494:
[----:B------:R-:W1:Y:S01]  /*3a70*/  S2R R24, SR_TID.X ;  /* 0x0000000000187919 */ /* 0x000e620000002100 */
[----:B------:R-:W-:Y:S01]  /*3a80*/  IMAD.MOV.U32 R20, RZ, RZ, c[0x0][0x314] ;  /* 0x0000c500ff147624 */ /* 0x000fe200078e00ff */
[----:B------:R-:W-:Y:S01]  /*3a90*/  CS2R R4, SRZ ;  /* 0x0000000000047805 */ /* 0x000fe2000001ff00 */
[----:B------:R-:W-:Y:S01]  /*3aa0*/  IMAD.MOV.U32 R8, RZ, RZ, RZ ;  /* 0x000000ffff087224 */ /* 0x000fe200078e00ff */
[----:B-1----:R-:W-:-:S04]  /*3ab0*/  SHF.R.S32.HI R23, RZ, 0x1f, R24 ;  /* 0x0000001fff177819 */ /* 0x002fc80000011418 */
[CC--:B0-----:R-:W-:Y:S02]  /*3ac0*/  LEA.HI R2, R23.reuse, R24.reuse, RZ, 0x4 ;  /* 0x0000001817027211 */ /* 0x0c1fe400078f20ff */
[----:B------:R-:W-:Y:S02]  /*3ad0*/  LEA.HI R23, R23, R24, RZ, 0x5 ;  /* 0x0000001817177211 */ /* 0x000fe400078f28ff */
[----:B------:R-:W-:-:S05]  /*3ae0*/  LOP3.LUT R3, R2, 0xfffffff0, RZ, 0xc0, !PT ;  /* 0xfffffff002037812 */ /* 0x000fca00078ec0ff */
[----:B------:R-:W-:Y:S01]  /*3af0*/  IMAD.IADD R0, R24, 0x1, -R3 ;  /* 0x0000000118007824 */ /* 0x000fe200078e0a03 */
[----:B------:R-:W-:Y:S02]  /*3b00*/  LOP3.LUT R3, R23, 0x3fffffe0, RZ, 0xc0, !PT ;  /* 0x3fffffe017037812 */ /* 0x000fe400078ec0ff */
[----:B------:R-:W-:Y:S02]  /*3b10*/  SHF.R.S32.HI R23, RZ, 0x5, R23 ;  /* 0x00000005ff177819 */ /* 0x000fe40000011417 */
[----:B------:R-:W-:-:S04]  /*3b20*/  ISETP.GE.AND P0, PT, R0, c[0x0][0x314], PT ;  /* 0x0000c50000007a0c */ /* 0x000fc80003f06270 */
[C---:B------:R-:W-:Y:S01]  /*3b30*/  ISETP.GT.OR P0, PT, R24.reuse, 0x3f, P0 ;  /* 0x0000003f1800780c */ /* 0x040fe20000704670 */
[----:B------:R-:W-:-:S04]  /*3b40*/  IMAD.IADD R24, R24, 0x1, -R3 ;  /* 0x0000000118187824 */ /* 0x000fc800078e0a03 */
[----:B------:R-:W-:-:S08]  /*3b50*/  IMAD.SHL.U32 R24, R24, 0x4, RZ ;  /* 0x0000000418187824 */ /* 0x000fd000078e00ff */
[----:B------:R-:W-:Y:S01]  /*3b60*/  @!P0 FADD.FTZ R6, -R28, R29 ;  /* 0x0000001d1c068221 */ /* 0x000fe20000010100 */
[----:B------:R-:W-:Y:S02]  /*3b70*/  @!P0 SHF.R.S32.HI R7, RZ, 0x4, R2 ;  /* 0x00000004ff078819 */ /* 0x000fe40000011402 */
[----:B------:R-:W-:Y:S01]  /*3b80*/  CS2R R2, SRZ ;  /* 0x0000000000027805 */ /* 0x000fe2000001ff00 */
[----:B------:R-:W-:Y:S02]  /*3b90*/  @!P0 FMUL.FTZ R6, R6, 1.4426950216293334961 ;  /* 0x3fb8aa3b06068820 */ /* 0x000fe40000410000 */
[----:B------:R-:W-:Y:S02]  /*3ba0*/  @!P0 IMAD R7, R0, 0x5, R7 ;  /* 0x0000000500078824 */ /* 0x000fe400078e0207 */
[----:B------:R-:W-:Y:S02]  /*3bb0*/  IMAD.MOV.U32 R0, RZ, RZ, RZ ;  /* 0x000000ffff007224 */ /* 0x000fe400078e00ff */
[----:B------:R-:W0:Y:S02]  /*3bc0*/  @!P0 MUFU.EX2 R6, R6 ;  /* 0x0000000600068308 */ /* 0x000e240000000800 */
[----:B0-----:R0:W-:Y:S04]  /*3bd0*/  @!P0 STS [R7.X4], R6 ;  /* 0x0000000607008388 */ /* 0x0011e80000004800 */
[----:B------:R-:W-:Y:S01]  /*3be0*/  BAR.SYNC.DEFER_BLOCKING 0x0 ;  /* 0x0000000000007b1d */ /* 0x000fe20000010000 */
[----:B------:R-:W-:Y:S01]  /*3bf0*/  ISETP.GE.AND P0, PT, R20, 0x1, PT ;  /* 0x000000011400780c */ /* 0x000fe20003f06270 */
[----:B0-----:R-:W-:-:S12]  /*3c00*/  CS2R R6, SRZ ;  /* 0x0000000000067805 */ /* 0x001fd8000001ff00 */
        /* <DEDUP_REMOVED lines=28> */
.L_x_523:
[----:B------:R0:W2:Y:S01]  /*3dd0*/  @!P3 LDG.E.128 R12, [R30.64+-0x200] ;  /* 0xfffe000a1e0cb981 */ /* 0x0000a2000c1e1d00 */
[C---:B------:R-:W-:Y:S02]  /*3de0*/  IADD3 R28, P1, R26.reuse, R30, RZ ;  /* 0x0000001e1a1c7210 */ /* 0x040fe40007f3e0ff */
[----:B------:R-:W-:Y:S01]  /*3df0*/  IADD3 R21, R21, 0x4, RZ ;  /* 0x0000000415157810 */ /* 0x000fe20007ffe0ff */
[----:B------:R0:W3:Y:S01]  /*3e00*/  @!P3 LDG.E.128 R16, [R30.64] ;  /* 0x0000000a1e10b981 */ /* 0x0000e2000c1e1d00 */
[----:B------:R-:W-:Y:S02]  /*3e10*/  PLOP3.LUT P3, PT, P0, PT, PT, 0x80, 0x0 ;  /* 0x000000000000781c */ /* 0x000fe4000076f070 */
[----:B------:R-:W-:Y:S01]  /*3e20*/  IADD3.X R29, R27, R31, RZ, P1, !PT ;  /* 0x0000001f1b1d7210 */ /* 0x000fe20000ffe4ff */
        /* <DEDUP_REMOVED lines=51> */
.L_x_522:
[----:B------:R-:W-:-:S04]  /*4160*/  IADD3 R9, -R21, c[0x0][0x314], RZ ;  /* 0x0000c50015097a10 */ /* 0x000fc80007ffe1ff */
[----:B------:R-:W-:-:S13]  /*4170*/  ISETP.GT.AND P0, PT, R9, 0x1, PT ;  /* 0x000000010900780c */ /* 0x000fda0003f04270 */
[----:B------:R-:W-:Y:S05]  /*4180*/  @!P0 BRA `(.L_x_524) ;  /* 0x0000020000008947 */ /* 0x000fea0003800000 */
[----:B------:R-:W-:Y:S01]  /*4190*/  ISETP.GE.AND P0, PT, R23, R22, PT ;  /* 0x000000161700720c */ /* 0x000fe20003f06270 */
[----:B------:R-:W0:Y:S01]  /*41a0*/  LDS R35, [R10] ;  /* 0x000000000a237984 */ /* 0x000e220000000800 */
[----:B------:R-:W-:-:S03]  /*41b0*/  IADD3 R36, P1, R26, R30, RZ ;  /* 0x0000001e1a247210 */ /* 0x000fc60007f3e0ff */
[----:B------:R1:W2:Y:S08]  /*41c0*/  LDS R34, [R10+0x14] ;  /* 0x000014000a227984 */ /* 0x0002b00000000800 */
[----:B------:R-:W0:Y:S04]  /*41d0*/  @!P0 LDG.E.128 R12, [R30.64+-0x200] ;  /* 0xfffe000a1e0c8981 */ /* 0x000e28000c1e1d00 */
[----:B------:R-:W3:Y:S01]  /*41e0*/  @!P0 LDG.E.128 R16, [R30.64] ;  /* 0x0000000a1e108981 */ /* 0x000ee2000c1e1d00 */
[----:B------:R-:W-:Y:S01]  /*41f0*/  IADD3.X R37, R27, R31, RZ, P1, !PT ;  /* 0x0000001f1b257210 */ /* 0x000fe20000ffe4ff */
[----:B0-----:R-:W-:-:S02]  /*4200*/  FFMA.FTZ R33, R12, R35, R8 ;  /* 0x000000230c217223 */ /* 0x001fc40000010008 */
[-C--:B------:R-:W-:Y:S02]  /*4210*/  FFMA.FTZ R32, R13, R35.reuse, R7 ;  /* 0x000000230d207223 */ /* 0x080fe40000010007 */
[-C--:B------:R-:W-:Y:S02]  /*4220*/  FFMA.FTZ R29, R14, R35.reuse, R6 ;  /* 0x000000230e1d7223 */ /* 0x080fe40000010006 */
[-C--:B------:R-:W-:Y:S02]  /*4230*/  FFMA.FTZ R28, R15, R35.reuse, R5 ;  /* 0x000000230f1c7223 */ /* 0x080fe40000010005 */
[-C--:B---3--:R-:W-:Y:S01]  /*4240*/  FFMA.FTZ R25, R16, R35.reuse, R4 ;  /* 0x0000002310197223 */ /* 0x088fe20000010004 */
[----:B------:R-:W2:Y:S01]  /*4250*/  @!P0 LDG.E.128 R12, [R36.64+-0x200] ;  /* 0xfffe000a240c8981 */ /* 0x000ea2000c1e1d00 */
[-C--:B------:R-:W-:Y:S02]  /*4260*/  FFMA.FTZ R20, R17, R35.reuse, R3 ;  /* 0x0000002311147223 */ /* 0x080fe40000010003 */
[----:B------:R-:W-:-:S02]  /*4270*/  FFMA.FTZ R9, R18, R35, R2 ;  /* 0x0000002312097223 */ /* 0x000fc40000010002 */
[----:B------:R-:W-:Y:S02]  /*4280*/  FFMA.FTZ R0, R19, R35, R0 ;  /* 0x0000002313007223 */ /* 0x000fe40000010000 */
[----:B------:R-:W3:Y:S01]  /*4290*/  @!P0 LDG.E.128 R16, [R36.64] ;  /* 0x0000000a24108981 */ /* 0x000ee2000c1e1d00 */
[----:B------:R-:W-:Y:S02]  /*42a0*/  IADD3 R30, P0, R26, R36, RZ ;  /* 0x000000241a1e7210 */ /* 0x000fe40007f1e0ff */
[----:B------:R-:W-:Y:S02]  /*42b0*/  IADD3 R21, R21, 0x1, RZ ;  /* 0x0000000115157810 */ /* 0x000fe40007ffe0ff */
[----:B------:R-:W-:Y:S02]  /*42c0*/  IADD3 R26, R10, 0x14, RZ ;  /* 0x000000140a1a7810 */ /* 0x000fe40007ffe0ff */
[----:B------:R-:W-:Y:S02]  /*42d0*/  IADD3.X R31, R27, R37, RZ, P0, !PT ;  /* 0x000000251b1f7210 */ /* 0x000fe400007fe4ff */
[----:B------:R-:W-:-:S02]  /*42e0*/  PLOP3.LUT P4, PT, PT, PT, PT, 0x8, 0x0 ;  /* 0x000000000000781c */ /* 0x000fc40003f8e170 */
[----:B------:R-:W-:Y:S02]  /*42f0*/  IADD3 R21, R21, 0x1, RZ ;  /* 0x0000000115157810 */ /* 0x000fe40007ffe0ff */
[----:B-1----:R-:W-:Y:S01]  /*4300*/  IADD3 R10, R26, 0x14, RZ ;  /* 0x000000141a0a7810 */ /* 0x002fe20007ffe0ff */
[-C--:B--2---:R-:W-:Y:S02]  /*4310*/  FFMA.FTZ R8, R12, R34.reuse, R33 ;  /* 0x000000220c087223 */ /* 0x084fe40000010021 */
[-C--:B------:R-:W-:Y:S02]  /*4320*/  FFMA.FTZ R7, R13, R34.reuse, R32 ;  /* 0x000000220d077223 */ /* 0x080fe40000010020 */
[-C--:B------:R-:W-:Y:S02]  /*4330*/  FFMA.FTZ R6, R14, R34.reuse, R29 ;  /* 0x000000220e067223 */ /* 0x080fe4000001001d */
[-C--:B------:R-:W-:Y:S02]  /*4340*/  FFMA.FTZ R5, R15, R34.reuse, R28 ;  /* 0x000000220f057223 */ /* 0x080fe4000001001c */
[----:B---3--:R-:W-:-:S02]  /*4350*/  FFMA.FTZ R4, R16, R34, R25 ;  /* 0x0000002210047223 */ /* 0x008fc40000010019 */
[-C--:B------:R-:W-:Y:S02]  /*4360*/  FFMA.FTZ R3, R17, R34.reuse, R20 ;  /* 0x0000002211037223 */ /* 0x080fe40000010014 */
[-C--:B------:R-:W-:Y:S02]  /*4370*/  FFMA.FTZ R2, R18, R34.reuse, R9 ;  /* 0x0000002212027223 */ /* 0x080fe40000010009 */
[----:B------:R-:W-:Y:S02]  /*4380*/  FFMA.FTZ R0, R19, R34, R0 ;  /* 0x0000002213007223 */ /* 0x000fe40000010000 */
.L_x_524:
[----:B------:R-:W-:-:S13]  /*4390*/  ISETP.LT.OR P4, PT, R21, c[0x0][0x314], P4 ;  /* 0x0000c50015007a0c */ /* 0x000fda0002781670 */
[----:B------:R-:W-:Y:S05]  /*43a0*/  @!P4 BRA `(.L_x_521) ;  /* 0x000000f00000c947 */ /* 0x000fea0003800000 */
[----:B------:R-:W-:Y:S01]  /*43b0*/  ISETP.GE.AND P0, PT, R23, R22, PT ;  /* 0x000000161700720c */ /* 0x000fe20003f06270 */
[----:B------:R-:W-:-:S12]  /*43c0*/  BSSY B0, `(.L_x_525) ;  /* 0x0000004000007945 */ /* 0x000fd80003800000 */
[----:B------:R-:W-:Y:S05]  /*43d0*/  @P0 BRA `(.L_x_526) ;  /* 0x0000002000000947 */ /* 0x000fea0003800000 */
[----:B------:R0:W5:Y:S04]  /*43e0*/  LDG.E.128 R12, [R30.64+-0x200] ;  /* 0xfffe000a1e0c7981 */ /* 0x000168000c1e1d00 */
[----:B------:R0:W5:Y:S02]  /*43f0*/  LDG.E.128 R16, [R30.64] ;  /* 0x0000000a1e107981 */ /* 0x000164000c1e1d00 */
.L_x_526:
[----:B------:R-:W-:Y:S05]  /*4400*/  BSYNC B0 ;  /* 0x0000000000007941 */ /* 0x000fea0003800000 */
.L_x_525:
        /* <DEDUP_REMOVED lines=9> */
.L_x_521:
        /* <DEDUP_REMOVED lines=74> */
[----:B------:R-:W-:-:S03]  /*4940*/  IADD3 R7, R24, 0x80, RZ ;  /* 0x0000008018077810 */ /* 0x000fc60007ffe0ff */
[----:B------:R-:W-:Y:S01]  /*4950*/  IMAD.IADD R6, R3, 0x1, R0 ;  /* 0x0000000103067824 */ /* 0x000fe200078e0200 */
[CC--:B------:R-:W-:Y:S02]  /*4960*/  IADD3 R0, P1, R24.reuse, R2.reuse, RZ ;  /* 0x0000000218007210 */ /* 0x0c0fe40007f3e0ff */
[C---:B------:R-:W-:Y:S02]  /*4970*/  IADD3 R2, P0, R7.reuse, R2, RZ ;  /* 0x0000000207027210 */ /* 0x040fe40007f1e0ff */
[-C--:B------:R-:W-:Y:S02]  /*4980*/  LEA.HI.X.SX32 R3, R24, R6.reuse, 0x1, P1 ;  /* 0x0000000618037211 */ /* 0x080fe400008f0eff */
[----:B------:R-:W-:Y:S02]  /*4990*/  LEA.HI.X.SX32 R7, R7, R6, 0x1, P0 ;  /* 0x0000000607077211 */ /* 0x000fe400000f0eff */
[----:B------:R-:W-:Y:S02]  /*49a0*/  LEA R10, P1, R0, c[0x0][0x1d0], 0x1 ;  /* 0x00007400000a7a11 */ /* 0x000fe400078208ff */
[----:B------:R-:W-:-:S02]  /*49b0*/  LEA R6, P0, R2, c[0x0][0x1d0], 0x1 ;  /* 0x0000740002067a11 */ /* 0x000fc400078008ff */
[----:B------:R-:W-:Y:S02]  /*49c0*/  LEA.HI.X R11, R0, c[0x0][0x1d4], R3, 0x1, P1 ;  /* 0x00007500000b7a11 */ /* 0x000fe400008f0c03 */
[----:B------:R-:W-:-:S03]  /*49d0*/  LEA.HI.X R7, R2, c[0x0][0x1d4], R7, 0x1, P0 ;  /* 0x0000750002077a11 */ /* 0x000fc600000f0c07 */
[----:B------:R-:W-:Y:S04]  /*49e0*/  STG.E.64 [R10.64], R8 ;  /* 0x000000080a007986 */ /* 0x000fe8000c101b0a */
[----:B------:R-:W-:Y:S01]  /*49f0*/  STG.E.64 [R6.64], R4 ;  /* 0x0000000406007986 */ /* 0x000fe2000c101b0a */
[----:B------:R-:W-:Y:S05]  /*4a00*/  EXIT ;  /* 0x000000000000794d */ /* 0x000fea0003800000 */
        .weak           $__internal_10_$__cuda_sm20_div_s64
        .type           $__internal_10_$__cuda_sm20_div_s64,@function
        .size           $__internal_10_$__cuda_sm20_div_s64,(.L_x_4793 - $__internal_10_$__cuda_sm20_div_s64)
$__internal_10_$__cuda_sm20_div_s64:
        /* <DEDUP_REMOVED lines=83> */
[----:B------:R-:W-:Y:S06]  /*4f40*/  RET.REL.NODEC R26 `(_ZN5flash32flash_fwd_splitkv_combine_kernelI23Flash_fwd_kernel_traitsILi256ELi64ELi64ELi4ELb0ELb0EN7cutlass6half_tE19Flash_kernel_traitsILi256ELi64ELi64ELi4ES3_EELi4ELi4ELb1EEEvNS_16Flash_fwd_paramsE) ;  /* 0xffffb0b01a007950 */ /* 0x000fec0003c3ffff */
.L_x_527:
        /* <DEDUP_REMOVED lines=11> */
.L_x_4793:


//--------------------- .text._ZN5flash32flash_fwd_splitkv_combine_kernelI23Flash_fwd_kernel_traitsILi256ELi64ELi64ELi4ELb0ELb0EN7cutlass6half_tE19Flash_kernel_traitsILi256ELi64ELi64ELi4ES3_EELi4ELi3ELb1EEEvNS_16Flash_fwd_paramsE --------------------------
	.section	.text._ZN5flash32flash_fwd_splitkv_combine_kernelI23Flash_fwd_kernel_traitsILi256ELi64ELi64ELi4ELb0ELb0EN7cutlass6half_tE19Flash_kernel_traitsILi256ELi64ELi64ELi4ES3_EELi4ELi3ELb1EEEvNS_16Flash_fwd_paramsE,"ax",@progbits
	.sectioninfo	@"SHI_REGISTERS=52"
	.align	128
        .global         _ZN5flash32flash_fwd_splitkv_combine_kernelI23Flash_fwd_kernel_traitsILi256ELi64ELi64ELi4ELb0ELb0EN7cutlass6half_tE19Flash_kernel_traitsILi256ELi64ELi64ELi4ES3_EELi4ELi3ELb1EEEvNS_16Flash_fwd_paramsE
        .type           _ZN5flash32flash_fwd_splitkv_combine_kernelI23Flash_fwd_kernel_traitsILi256ELi64ELi64ELi4ELb0ELb0EN7cutlass6half_tE19Flash_kernel_traitsILi256ELi64ELi64ELi4ES3_EELi4ELi3ELb1EEEvNS_16Flash_fwd_paramsE,@function
        .size           _ZN5flash32flash_fwd_splitkv_combine_kernelI23Flash_fwd_kernel_traitsILi256ELi64ELi64ELi4ELb0ELb0EN7cutlass6half_tE19Flash_kernel_traitsILi256ELi64ELi64ELi4ES3_EELi4ELi3ELb1EEEvNS_16Flash_fwd_paramsE,(.L_x_4794 - _ZN5flash32flash_fwd_splitkv_combine_kernelI23Flash_fwd_kernel_traitsILi256ELi64ELi64ELi4ELb0ELb0EN7cutlass6half_tE19Flash_kernel_traitsILi256ELi64ELi64ELi4ES3_EELi4ELi3ELb1EEEvNS_16Flash_fwd_paramsE)
        .other          _ZN5flash32flash_fwd_splitkv_combine_kernelI23Flash_fwd_kernel_traitsILi256ELi64ELi64ELi4ELb0ELb0EN7cutlass6half_tE19Flash_kernel_traitsILi256ELi64ELi64ELi4ES3_EELi4ELi3ELb1EEEvNS_16Flash_fwd_paramsE,@"STO_CUDA_ENTRY STV_DEFAULT"
_ZN5flash32flash_fwd_splitkv_combine_kernelI23Flash_fwd_kernel_traitsILi256ELi64ELi64ELi4ELb0ELb0EN7cutlass6half_tE19Flash_kernel_traitsILi256ELi64ELi64ELi4ES3_EELi4ELi3ELb1EEEvNS_16Flash_fwd_paramsE:
.text._ZN5flash32flash_fwd_splitkv_combine_kernelI23Flash_fwd_kernel_traitsILi256ELi64ELi64ELi4ELb0ELb0EN7cutlass6half_tE19Flash_kernel_traitsILi256ELi64ELi64ELi4ES3_EELi4ELi3ELb1EEEvNS_16Flash_fwd_paramsE:
        /* <DEDUP_REMOVED lines=23> */
[----:B------:R-:W-:Y:S05]  /*0170*/  CALL.REL.NOINC `($__internal_11_$__cuda_sm20_div_s64) ;  /* 0x0000485000007944 */ /* 0x000fea0003c00000 */
[----:B------:R-:W-:Y:S05]  /*0180*/  BRA `(.L_x_529) ;  /* 0x0000013000007947 */ /* 0x000fea0003800000 */
.L_x_528:
        /* <DEDUP_REMOVED lines=19> */
.L_x_529:
        /* <DEDUP_REMOVED lines=12> */
[----:B------:R-:W-:Y:S05]  /*0380*/  CALL.REL.NOINC `($__internal_11_$__cuda_sm20_div_s64) ;  /* 0x0000464000007944 */ /* 0x000fea0003c00000 */
[----:B------:R-:W-:Y:S02]  /*0390*/  MOV R8, R20 ;  /* 0x0000001400087202 */ /* 0x000fe40000000f00 */
[----:B------:R-:W-:Y:S01]  /*03a0*/  MOV R9, R21 ;  /* 0x0000001500097202 */ /* 0x000fe20000000f00 */
[----:B------:R-:W-:Y:S05]  /*03b0*/  BRA `(.L_x_532) ;  /* 0x0000013000007947 */ /* 0x000fea0003800000 */
.L_x_531:
        /* <DEDUP_REMOVED lines=19> */
.L_x_532:
[----:B------:R-:W-:Y:S05]  /*04f0*/  BSYNC B0 ;  /* 0x0000000000007941 */ /* 0x000fea0003800000 */
.L_x_530:
        /* <DEDUP_REMOVED lines=43> */
.L_x_534:
        /* <DEDUP_REMOVED lines=19> */
.L_x_535:
[----:B------:R-:W-:Y:S05]  /*08e0*/  BSYNC B0 ;  /* 0x0000000000007941 */ /* 0x000fea0003800000 */
.L_x_533:
        /* <DEDUP_REMOVED lines=74> */
[----:B------:R-:W-:Y:S02]  /*0d90*/  MOV R32, R20 ;  /* 0x0000001400207202 */ /* 0x000fe40000000f00 */
[----:B------:R-:W-:Y:S01]  /*0da0*/  MOV R33, R21 ;  /* 0x0000001500217202 */ /* 0x000fe20000000f00 */
[----:B------:R-:W-:Y:S05]  /*0db0*/  BRA `(.L_x_538) ;  /* 0x0000013000007947 */ /* 0x000fea0003800000 */
.L_x_537:
        /* <DEDUP_REMOVED lines=19> */
.L_x_538:
[----:B------:R-:W-:Y:S05]  /*0ef0*/  BSYNC B0 ;  /* 0x0000000000007941 */ /* 0x000fea0003800000 */
.L_x_536:
        /* <DEDUP_REMOVED lines=41> */
.L_x_540:
        /* <DEDUP_REMOVED lines=19> */
.L_x_541:
[----:B------:R-:W-:Y:S05]  /*12c0*/  BSYNC B0 ;  /* 0x0000000000007941 */ /* 0x000fea0003800000 */
.L_x_539:
        /* <DEDUP_REMOVED lines=131> */
.L_x_543:
[----:B------:R-:W-:Y:S05]  /*1b00*/  BSYNC B0 ;  /* 0x0000000000007941 */ /* 0x000fea0003800000 */
.L_x_542:
        /* <DEDUP_REMOVED lines=91> */
.L_x_548:
        /* <DEDUP_REMOVED lines=22> */
.L_x_549:
[----:B------:R-:W-:Y:S05]  /*2220*/  BSYNC B0 ;  /* 0x0000000000007941 */ /* 0x000fea0003800000 */
.L_x_547:
[----:B------:R-:W-:Y:S01]  /*2230*/  LOP3.LUT R19, R17, R0, RZ, 0xfc, !PT ;  /* 0x0000000011137212 */ /* 0x000fe200078efcff */
[----:B------:R-:W-:Y:S03]  /*2240*/  BSSY B0, `(.L_x_550) ;  /* 0x0000028000007945 */ /* 0x000fe60003800000 */
[----:B------:R-:W-:-:S13]  /*2250*/  ISETP.NE.U32.AND P0, PT, R19, RZ, PT ;  /* 0x000000ff1300720c */ /* 0x000fda0003f05070 */
[----:B------:R-:W-:Y:S05]  /*2260*/  @!P0 BRA `(.L_x_551) ;  /* 0x000000f000008947 */ /* 0x000fea0003800000 */
[----:B------:R-:W-:Y:S01]  /*2270*/  IMAD.MOV.U32 R24, RZ, RZ, R30 ;  /* 0x000000ffff187224 */ /* 0x000fe200078e001e */
[----:B------:R-:W-:Y:S02]  /*2280*/  MOV R23, R0 ;  /* 0x0000000000177202 */ /* 0x000fe40000000f00 */
[----:B------:R-:W-:Y:S02]  /*2290*/  MOV R22, 0x22b0 ;  /* 0x000022b000167802 */ /* 0x000fe40000000f00 */
[----:B------:R-:W-:Y:S05]  /*22a0*/  CALL.REL.NOINC `($__internal_11_$__cuda_sm20_div_s64) ;  /* 0x0000272000007944 */ /* 0x000fea0003c00000 */
        /* <DEDUP_REMOVED lines=11> */
.L_x_551:
        /* <DEDUP_REMOVED lines=22> */
.L_x_552:
[----:B------:R-:W-:Y:S05]  /*24c0*/  BSYNC B0 ;  /* 0x0000000000007941 */ /* 0x000fea0003800000 */
.L_x_550:
        /* <DEDUP_REMOVED lines=11> */
[----:B------:R-:W-:Y:S05]  /*2580*/  CALL.REL.NOINC `($__internal_11_$__cuda_sm20_div_s64) ;  /* 0x0000244000007944 */ /* 0x000fea0003c00000 */
[----:B------:R-:W-:-:S04]  /*2590*/  IADD3 R17, P0, RZ, -R20, RZ ;  /* 0x80000014ff117210 */ /* 0x000fc80007f1e0ff */
[----:B------:R-:W-:Y:S01]  /*25a0*/  IADD3.X R18, RZ, ~R21, RZ, P0, !PT ;  /* 0x80000015ff127210 */ /* 0x000fe200007fe4ff */
[----:B------:R-:W-:-:S04]  /*25b0*/  IMAD.WIDE.U32 R36, R5, R17, R36 ;  /* 0x0000001105247225 */ /* 0x000fc800078e0024 */
[----:B------:R-:W-:-:S04]  /*25c0*/  IMAD R18, R18, R5, RZ ;  /* 0x0000000512127224 */ /* 0x000fc800078e02ff */
[----:B------:R-:W-:-:S05]  /*25d0*/  IMAD R4, R4, R17, R18 ;  /* 0x0000001104047224 */ /* 0x000fca00078e0212 */
[----:B------:R-:W-:Y:S01]  /*25e0*/  IADD3 R4, R37, R4, RZ ;  /* 0x0000000425047210 */ /* 0x000fe20007ffe0ff */
[----:B------:R-:W-:Y:S05]  /*25f0*/  BRA `(.L_x_555) ;  /* 0x0000016000007947 */ /* 0x000fea0003800000 */
.L_x_554:
        /* <DEDUP_REMOVED lines=22> */
.L_x_555:
[----:B------:R-:W-:Y:S05]  /*2760*/  BSYNC B0 ;  /* 0x0000000000007941 */ /* 0x000fea0003800000 */
.L_x_553:
        /* <DEDUP_REMOVED lines=38> */
[----:B------:R-:W-:Y:S05]  /*29d0*/  CALL.REL.NOINC `($__internal_11_$__cuda_sm20_div_s64) ;  /* 0x00001ff000007944 */ /* 0x000fea0003c00000 */
        /* <DEDUP_REMOVED lines=12> */
.L_x_557:
        /* <DEDUP_REMOVED lines=23> */
.L_x_558:
[----:B------:R-:W-:Y:S05]  /*2c10*/  BSYNC B0 ;  /* 0x0000000000007941 */ /* 0x000fea0003800000 */
.L_x_556:
        /* <DEDUP_REMOVED lines=19> */
.L_x_560:
        /* <DEDUP_REMOVED lines=22> */
.L_x_561:
[----:B------:R-:W-:Y:S05]  /*2eb0*/  BSYNC B0 ;  /* 0x0000000000007941 */ /* 0x000fea0003800000 */
.L_x_559:
        /* <DEDUP_REMOVED lines=20> */
.L_x_563:
        /* <DEDUP_REMOVED lines=23> */
.L_x_564:
[----:B------:R-:W-:Y:S05]  /*3170*/  BSYNC B0 ;  /* 0x0000000000007941 */ /* 0x000fea0003800000 */
.L_x_562:
        /* <DEDUP_REMOVED lines=25> */
[----:B------:R-:W-:Y:S05]  /*3310*/  CALL.REL.NOINC `($__internal_11_$__cuda_sm20_div_s64) ;  /* 0x000016b000007944 */ /* 0x000fea0003c00000 */
        /* <DEDUP_REMOVED lines=12> */
.L_x_566:
        /* <DEDUP_REMOVED lines=23> */
.L_x_567:
[----:B------:R-:W-:Y:S05]  /*3550*/  BSYNC B0 ;  /* 0x0000000000007941 */ /* 0x000fea0003800000 */
.L_x_565:
        /* <DEDUP_REMOVED lines=29> */
.L_x_569:
        /* <DEDUP_REMOVED lines=23> */
.L_x_570:
[----:B------:R-:W-:Y:S05]  /*38a0*/  BSYNC B0 ;  /* 0x0000000000007941 */ /* 0x000fea0003800000 */
.L_x_568:
        /* <DEDUP_REMOVED lines=20> */
.L_x_546:
[----:B------:R-:W-:-:S04]  /*39f0*/  LEA R2, P0, R36, c[0x0][0x200], 0x2 ;  /* 0x0000800024027a11 */ /* 0x000fc800078010ff */
[----:B------:R-:W-:-:S05]  /*3a00*/  LEA.HI.X R3, R36, c[0x0][0x204], R37, 0x2, P0 ;  /* 0x0000810024037a11 */ /* 0x000fca00000f1425 */
[----:B------:R0:W-:Y:S04]  /*3a10*/  STG.E [R2.64], R28 ;  /* 0x0000001c02007986 */ /* 0x0001e8000c10190a */
.L_x_545:
[----:B------:R-:W-:Y:S05]  /*3a20*/  BSYNC B1 ;  /* 0x0000000000017941 */ /* 0x000fea0003800000 */
.L_x_544:
        /* <DEDUP_REMOVED lines=54> */
.L_x_573:
        /* <DEDUP_REMOVED lines=57> */
.L_x_572:
        /* <DEDUP_REMOVED lines=35> */
.L_x_574:
[----:B------:R-:W-:-:S13]  /*4350*/  ISETP.LT.OR P4, PT, R21, c[0x0][0x314], P4 ;  /* 0x0000c50015007a0c */ /* 0x000fda0002781670 */
[----:B------:R-:W-:Y:S05]  /*4360*/  @!P4 BRA `(.L_x_571) ;  /* 0x000000f00000c947 */ /* 0x000fea0003800000 */
[----:B------:R-:W-:Y:S01]  /*4370*/  ISETP.GE.AND P0, PT, R23, R22, PT ;  /* 0x000000161700720c */ /* 0x000fe20003f06270 */
[----:B------:R-:W-:-:S12]  /*4380*/  BSSY B0, `(.L_x_575) ;  /* 0x0000004000007945 */ /* 0x000fd80003800000 */
[----:B------:R-:W-:Y:S05]  /*4390*/  @P0 BRA `(.L_x_576) ;  /* 0x0000002000000947 */ /* 0x000fea0003800000 */
[----:B------:R0:W5:Y:S04]  /*43a0*/  LDG.E.128 R12, [R30.64+-0x200] ;  /* 0xfffe000a1e0c7981 */ /* 0x000168000c1e1d00 */
[----:B------:R0:W5:Y:S02]  /*43b0*/  LDG.E.128 R16, [R30.64] ;  /* 0x0000000a1e107981 */ /* 0x000164000c1e1d00 */
.L_x_576:
[----:B------:R-:W-:Y:S05]  /*43c0*/  BSYNC B0 ;  /* 0x0000000000007941 */ /* 0x000fea0003800000 */
.L_x_575:
        /* <DEDUP_REMOVED lines=9> */
.L_x_571:
        /* <DEDUP_REMOVED lines=87> */
        .weak           $__internal_11_$__cuda_sm20_div_s64
        .type           $__internal_11_$__cuda_sm20_div_s64,@function
        .size           $__internal_11_$__cuda_sm20_div_s64,(.L_x_4794 - $__internal_11_$__cuda_sm20_div_s64)
$__internal_11_$__cuda_sm20_div_s64:
        /* <DEDUP_REMOVED lines=83> */
[----:B------:R-:W-:Y:S06]  /*4f00*/  RET.REL.NODEC R26 `(_ZN5flash32flash_fwd_splitkv_combine_kernelI23Flash_fwd_kernel_traitsILi256ELi64ELi64ELi4ELb0ELb0EN7cutlass6half_tE19Flash_kernel_traitsILi256ELi64ELi64ELi4ES3_EELi4ELi3ELb1EEEvNS_16Flash_fwd_paramsE) ;  /* 0xffffb0f01a007950 */ /* 0x000fec0003c3ffff */
.L_x_577:
        /* <DEDUP_REMOVED lines=15> */
.L_x_4794:


//--------------------- .text._ZN5flash32flash_fwd_splitkv_combine_kernelI23Flash_fwd_kernel_traitsILi256ELi64ELi64ELi4ELb0ELb0EN7cutlass6half_tE19Flash_kernel_traitsILi256ELi64ELi64ELi4ES3_EELi4ELi2ELb1EEEvNS_16Flash_fwd_paramsE --------------------------
	.section	.text._ZN5flash32flash_fwd_splitkv_combine_kernelI23Flash_fwd_kernel_traitsILi256ELi64ELi64ELi4ELb0ELb0EN7cutlass6half_tE19Flash_kernel_traitsILi256ELi64ELi64ELi4ES3_EELi4ELi2ELb1EEEvNS_16Flash_fwd_paramsE,"ax",@progbits
	.sectioninfo	@"SHI_REGISTERS=54"
	.align	128
        .global         _ZN5flash32flash_fwd_splitkv_combine_kernelI23Flash_fwd_kernel_traitsILi256ELi64ELi64ELi4ELb0ELb0EN7cutlass6half_tE19Flash_kernel_traitsILi256ELi64ELi64ELi4ES3_EELi4ELi2ELb1EEEvNS_16Flash_fwd_paramsE
        .type           _ZN5flash32flash_fwd_splitkv_combine_kernelI23Flash_fwd_kernel_traitsILi256ELi64ELi64ELi4ELb0ELb0EN7cutlass6half_tE19Flash_kernel_traitsILi256ELi64ELi64ELi4ES3_EELi4ELi2ELb1EEEvNS_16Flash_fwd_paramsE,@function
        .size           _ZN5flash32flash_fwd_splitkv_combine_kernelI23Flash_fwd_kernel_traitsILi256ELi64ELi64ELi4ELb0ELb0EN7cutlass6half_tE19Flash_kernel_traitsILi256ELi64ELi64ELi4ES3_EELi4ELi2ELb1EEEvNS_16Flash_fwd_paramsE,(.L_x_4795 - _ZN5flash32flash_fwd_splitkv_combine_kernelI23Flash_fwd_kernel_traitsILi256ELi64ELi64ELi4ELb0ELb0EN7cutlass6half_tE19Flash_kernel_traitsILi256ELi64ELi64ELi4ES3_EELi4ELi2ELb1EEEvNS_16Flash_fwd_paramsE)
        .other          _ZN5flash32flash_fwd_splitkv_combine_kernelI23Flash_fwd_kernel_traitsILi256ELi64ELi64ELi4ELb0ELb0EN7cutlass6half_tE19Flash_kernel_traitsILi256ELi64ELi64ELi4ES3_EELi4ELi2ELb1EEEvNS_16Flash_fwd_paramsE,@"STO_CUDA_ENTRY STV_DEFAULT"
_ZN5flash32flash_fwd_splitkv_combine_kernelI23Flash_fwd_kernel_traitsILi256ELi64ELi64ELi4ELb0ELb0EN7cutlass6half_tE19Flash_kernel_traitsILi256ELi64ELi64ELi4ES3_EELi4ELi2ELb1EEEvNS_16Flash_fwd_paramsE:
.text._ZN5flash32flash_fwd_splitkv_combine_kernelI23Flash_fwd_kernel_traitsILi256ELi64ELi64ELi4ELb0ELb0EN7cutlass6half_tE19Flash_kernel_traitsILi256ELi64ELi64ELi4ES3_EELi4ELi2ELb1EEEvNS_16Flash_fwd_paramsE:
        /* <DEDUP_REMOVED lines=23> */
[----:B------:R-:W-:Y:S05]  /*0170*/  CALL.REL.NOINC `($__internal_12_$__cuda_sm20_div_s64) ;  /* 0x0000479000007944 */ /* 0x000fea0003c00000 */
[----:B------:R-:W-:Y:S01]  /*0180*/  MOV R24, R0 ;  /* 0x0000000000187202 */ /* 0x000fe20000000f00 */
[----:B------:R-:W-:Y:S05]  /*0190*/  BRA `(.L_x_579) ;  /* 0x0000013000007947 */ /* 0x000fea0003800000 */
.L_x_578:
        /* <DEDUP_REMOVED lines=19> */
.L_x_579:
        /* <DEDUP_REMOVED lines=10> */
[----:B------:R-:W-:Y:S05]  /*0370*/  CALL.REL.NOINC `($__internal_12_$__cuda_sm20_div_s64) ;  /* 0x0000459000007944 */ /* 0x000fea0003c00000 */
[----:B------:R-:W-:Y:S02]  /*0380*/  MOV R12, R0 ;  /* 0x00000000000c7202 */ /* 0x000fe40000000f00 */
[----:B------:R-:W-:Y:S01]  /*0390*/  MOV R13, R25 ;  /* 0x00000019000d7202 */ /* 0x000fe20000000f00 */
[----:B------:R-:W-:Y:S05]  /*03a0*/  BRA `(.L_x_582) ;  /* 0x0000013000007947 */ /* 0x000fea0003800000 */
.L_x_581:
        /* <DEDUP_REMOVED lines=19> */
.L_x_582:
[----:B------:R-:W-:Y:S05]  /*04e0*/  BSYNC B0 ;  /* 0x0000000000007941 */ /* 0x000fea0003800000 */
.L_x_580:
        /* <DEDUP_REMOVED lines=44> */
.L_x_584:
        /* <DEDUP_REMOVED lines=19> */
.L_x_585:
[----:B------:R-:W-:Y:S05]  /*08e0*/  BSYNC B0 ;  /* 0x0000000000007941 */ /* 0x000fea0003800000 */
.L_x_583:
        /* <DEDUP_REMOVED lines=71> */
[----:B------:R-:W-:Y:S05]  /*0d60*/  CALL.REL.NOINC `($__internal_12_$__cuda_sm20_div_s64) ;  /* 0x00003ba000007944 */ /* 0x000fea0003c00000 */
[----:B------:R-:W-:Y:S02]  /*0d70*/  MOV R32, R0 ;  /* 0x0000000000207202 */ /* 0x000fe40000000f00 */
[----:B------:R-:W-:Y:S01]  /*0d80*/  MOV R33, R25 ;  /* 0x0000001900217202 */ /* 0x000fe20000000f00 */
[----:B------:R-:W-:Y:S05]  /*0d90*/  BRA `(.L_x_588) ;  /* 0x0000013000007947 */ /* 0x000fea0003800000 */
.L_x_587:
        /* <DEDUP_REMOVED lines=19> */
.L_x_588:
[----:B------:R-:W-:Y:S05]  /*0ed0*/  BSYNC B0 ;  /* 0x0000000000007941 */ /* 0x000fea0003800000 */
.L_x_586:
        /* <DEDUP_REMOVED lines=42> */
.L_x_590:
        /* <DEDUP_REMOVED lines=19> */
.L_x_591:
[----:B------:R-:W-:Y:S05]  /*12b0*/  BSYNC B0 ;  /* 0x0000000000007941 */ /* 0x000fea0003800000 */
.L_x_589:
        /* <DEDUP_REMOVED lines=132> */
.L_x_593:
[----:B------:R-:W-:Y:S05]  /*1b00*/  BSYNC B0 ;  /* 0x0000000000007941 */ /* 0x000fea0003800000 */
.L_x_592:
        /* <DEDUP_REMOVED lines=81> */
.L_x_598:
        /* <DEDUP_REMOVED lines=22> */
.L_x_599:
[----:B------:R-:W-:Y:S05]  /*2180*/  BSYNC B0 ;  /* 0x0000000000007941 */ /* 0x000fea0003800000 */
.L_x_597:
        /* <DEDUP_REMOVED lines=8> */
[----:B------:R-:W-:Y:S05]  /*2210*/  CALL.REL.NOINC `($__internal_12_$__cuda_sm20_div_s64) ;  /* 0x000026f000007944 */ /* 0x000fea0003c00000 */
        /* <DEDUP_REMOVED lines=10> */
.L_x_601:
        /* <DEDUP_REMOVED lines=22> */
.L_x_602:
[----:B------:R-:W-:Y:S05]  /*2420*/  BSYNC B0 ;  /* 0x0000000000007941 */ /* 0x000fea0003800000 */
.L_x_600:
        /* <DEDUP_REMOVED lines=11> */
[----:B------:R-:W-:Y:S05]  /*24e0*/  CALL.REL.NOINC `($__internal_12_$__cuda_sm20_div_s64) ;  /* 0x0000242000007944 */ /* 0x000fea0003c00000 */
        /* <DEDUP_REMOVED lines=9> */
.L_x_604:
        /* <DEDUP_REMOVED lines=22> */
.L_x_605:
[----:B------:R-:W-:Y:S05]  /*26e0*/  BSYNC B0 ;  /* 0x0000000000007941 */ /* 0x000fea0003800000 */
.L_x_603:
        /* <DEDUP_REMOVED lines=50> */
.L_x_607:
        /* <DEDUP_REMOVED lines=23> */
.L_x_608:
[----:B------:R-:W-:Y:S05]  /*2b80*/  BSYNC B0 ;  /* 0x0000000000007941 */ /* 0x000fea0003800000 */
.L_x_606:
        /* <DEDUP_REMOVED lines=19> */
.L_x_610:
        /* <DEDUP_REMOVED lines=22> */
.L_x_611:
[----:B------:R-:W-:Y:S05]  /*2e20*/  BSYNC B0 ;  /* 0x0000000000007941 */ /* 0x000fea0003800000 */
.L_x_609:
        /* <DEDUP_REMOVED lines=21> */
.L_x_613:
        /* <DEDUP_REMOVED lines=23> */
.L_x_614:
[----:B------:R-:W-:Y:S05]  /*30f0*/  BSYNC B0 ;  /* 0x0000000000007941 */ /* 0x000fea0003800000 */
.L_x_612:
        /* <DEDUP_REMOVED lines=38> */
.L_x_616:
        /* <DEDUP_REMOVED lines=23> */
.L_x_617:
[----:B------:R-:W-:Y:S05]  /*34d0*/  BSYNC B0 ;  /* 0x0000000000007941 */ /* 0x000fea0003800000 */
.L_x_615:
        /* <DEDUP_REMOVED lines=27> */
.L_x_619:
        /* <DEDUP_REMOVED lines=23> */
.L_x_620:
[----:B------:R-:W-:Y:S05]  /*3800*/  BSYNC B0 ;  /* 0x0000000000007941 */ /* 0x000fea0003800000 */
.L_x_618:
        /* <DEDUP_REMOVED lines=20> */
.L_x_596:
[----:B------:R-:W-:-:S04]  /*3950*/  LEA R2, P0, R34, c[0x0][0x200], 0x2 ;  /* 0x0000800022027a11 */ /* 0x000fc800078010ff */
[----:B------:R-:W-:-:S05]  /*3960*/  LEA.HI.X R3, R34, c[0x0][0x204], R35, 0x2, P0 ;  /* 0x0000810022037a11 */ /* 0x000fca00000f1423 */
[----:B------:R0:W-:Y:S04]  /*3970*/  STG.E [R2.64], R28 ;  /* 0x0000001c02007986 */ /* 0x0001e8000c10190a */
.L_x_595:
[----:B------:R-:W-:Y:S05]  /*3980*/  BSYNC B1 ;  /* 0x0000000000017941 */ /* 0x000fea0003800000 */
.L_x_594:
        /* <DEDUP_REMOVED lines=9> */
[----:B------:R-:W-:-:S04]  /*3a20*/  LOP3.LUT R3, R9, 0x3fffffe0, RZ, 0xc0, !PT ;  /* 0x3fffffe009037812 */ /* 0x000fc800078ec0ff */
[----:B------:R-:W-:Y:S01]  /*3a30*/  ISETP.GE.AND P0, PT, R0, c[0x0][0x314], PT ;  /* 0x0000c50000007a0c */ /* 0x000fe20003f06270 */
[----:B------:R-:W-:-:S03]  /*3a40*/  IMAD.MOV.U32 R0, RZ, RZ, RZ ;  /* 0x000000ffff007224 */ /* 0x000fc600078e00ff */
        /* <DEDUP_REMOVED lines=9> */
[----:B------:R-:W-:Y:S01]  /*3ae0*/  ISETP.GE.AND P0, PT, R20, 0x1, PT ;  /* 0x000000011400780c */ /* 0x000fe20003f06270 */
[----:B0-----:R-:W-:Y:S01]  /*3af0*/  CS2R R6, SRZ ;  /* 0x0000000000067805 */ /* 0x001fe2000001ff00 */
[----:B------:R-:W-:-:S11]  /*3b00*/  SHF.R.S32.HI R23, RZ, 0x5, R9 ;  /* 0x00000005ff177819 */ /* 0x000fd60000011409 */
        /* <DEDUP_REMOVED lines=28> */
.L_x_623:
        /* <DEDUP_REMOVED lines=57> */
.L_x_622:
        /* <DEDUP_REMOVED lines=35> */
.L_x_624:
[----:B------:R-:W-:-:S13]  /*4290*/  ISETP.LT.OR P4, PT, R21, c[0x0][0x314], P4 ;  /* 0x0000c50015007a0c */ /* 0x000fda0002781670 */
[----:B------:R-:W-:Y:S05]  /*42a0*/  @!P4 BRA `(.L_x_621) ;  /* 0x000000f00000c947 */ /* 0x000fea0003800000 */
[----:B------:R-:W-:Y:S01]  /*42b0*/  ISETP.GE.AND P0, PT, R23, R22, PT ;  /* 0x000000161700720c */ /* 0x000fe20003f06270 */
[----:B------:R-:W-:-:S12]  /*42c0*/  BSSY B0, `(.L_x_625) ;  /* 0x0000004000007945 */ /* 0x000fd80003800000 */
[----:B------:R-:W-:Y:S05]  /*42d0*/  @P0 BRA `(.L_x_626) ;  /* 0x0000002000000947 */ /* 0x000fea0003800000 */
[----:B------:R0:W5:Y:S04]  /*42e0*/  LDG.E.128 R12, [R30.64+-0x200] ;  /* 0xfffe000a1e0c7981 */ /* 0x000168000c1e1d00 */
[----:B------:R0:W5:Y:S02]  /*42f0*/  LDG.E.128 R16, [R30.64] ;  /* 0x0000000a1e107981 */ /* 0x000164000c1e1d00 */
.L_x_626:
[----:B------:R-:W-:Y:S05]  /*4300*/  BSYNC B0 ;  /* 0x0000000000007941 */ /* 0x000fea0003800000 */
.L_x_625:
        /* <DEDUP_REMOVED lines=9> */
.L_x_621:
        /* <DEDUP_REMOVED lines=87> */
        .weak           $__internal_12_$__cuda_sm20_div_s64
        .type           $__internal_12_$__cuda_sm20_div_s64,@function
        .size           $__internal_12_$__cuda_sm20_div_s64,(.L_x_4795 - $__internal_12_$__cuda_sm20_div_s64)
$__internal_12_$__cuda_sm20_div_s64:
        /* <DEDUP_REMOVED lines=83> */
[----:B------:R-:W-:Y:S06]  /*4e40*/  RET.REL.NODEC R38 `(_ZN5flash32flash_fwd_splitkv_combine_kernelI23Flash_fwd_kernel_traitsILi256ELi64ELi64ELi4ELb0ELb0EN7cutlass6half_tE19Flash_kernel_traitsILi256ELi64ELi64ELi4ES3_EELi4ELi2ELb1EEEvNS_16Flash_fwd_paramsE) ;  /* 0xffffb1b026007950 */ /* 0x000fec0003c3ffff */
.L_x_627:
        /* <DEDUP_REMOVED lines=11> */
.L_x_4795:


//--------------------- .text._ZN5flash32flash_fwd_splitkv_combine_kernelI23Flash_fwd_kernel_traitsILi256ELi64ELi64ELi4ELb0ELb0EN7cutlass6half_tE19Flash_kernel_traitsILi256ELi64ELi64ELi4ES3_EELi4ELi1ELb1EEEvNS_16Flash_fwd_paramsE --------------------------
	.section	.text._ZN5flash32flash_fwd_splitkv_combine_kernelI23Flash_fwd_kernel_traitsILi256ELi64ELi64ELi4ELb0ELb0EN7cutlass6half_tE19Flash_kernel_traitsILi256ELi64ELi64ELi4ES3_EELi4ELi1ELb1EEEvNS_16Flash_fwd_paramsE,"ax",@progbits
	.sectioninfo	@"SHI_REGISTERS=56"
	.align	128
        .global         _ZN5flash32flash_fwd_splitkv_combine_kernelI23Flash_fwd_kernel_traitsILi256ELi64ELi64ELi4ELb0ELb0EN7cutlass6half_tE19Flash_kernel_traitsILi256ELi64ELi64ELi4ES3_EELi4ELi1ELb1EEEvNS_16Flash_fwd_paramsE
        .type           _ZN5flash32flash_fwd_splitkv_combine_kernelI23Flash_fwd_kernel_traitsILi256ELi64ELi64ELi4ELb0ELb0EN7cutlass6half_tE19Flash_kernel_traitsILi256ELi64ELi64ELi4ES3_EELi4ELi1ELb1EEEvNS_16Flash_fwd_paramsE,@function
        .size           _ZN5flash32flash_fwd_splitkv_combine_kernelI23Flash_fwd_kernel_traitsILi256ELi64ELi64ELi4ELb0ELb0EN7cutlass6half_tE19Flash_kernel_traitsILi256ELi64ELi64ELi4ES3_EELi4ELi1ELb1EEEvNS_16Flash_fwd_paramsE,(.L_x_4796 - _ZN5flash32flash_fwd_splitkv_combine_kernelI23Flash_fwd_kernel_traitsILi256ELi64ELi64ELi4ELb0ELb0EN7cutlass6half_tE19Flash_kernel_traitsILi256ELi64ELi64ELi4ES3_EELi4ELi1ELb1EEEvNS_16Flash_fwd_paramsE)
        .other          _ZN5flash32flash_fwd_splitkv_combine_kernelI23Flash_fwd_kernel_traitsILi256ELi64ELi64ELi4ELb0ELb0EN7cutlass6half_tE19Flash_kernel_traitsILi256ELi64ELi64ELi4ES3_EELi4ELi1ELb1EEEvNS_16Flash_fwd_paramsE,@"STO_CUDA_ENTRY STV_DEFAULT"
_ZN5flash32flash_fwd_splitkv_combine_kernelI23Flash_fwd_kernel_traitsILi256ELi64ELi64ELi4ELb0ELb0EN7cutlass6half_tE19Flash_kernel_traitsILi256ELi64ELi64ELi4ES3_EELi4ELi1ELb1EEEvNS_16Flash_fwd_paramsE:
.text._ZN5flash32flash_fwd_splitkv_combine_kernelI23Flash_fwd_kernel_traitsILi256ELi64ELi64ELi4ELb0ELb0EN7cutlass6half_tE19Flash_kernel_traitsILi256ELi64ELi64ELi4ES3_EELi4ELi1ELb1EEEvNS_16Flash_fwd_paramsE:
        /* <DEDUP_REMOVED lines=23> */
[----:B------:R-:W-:Y:S05]  /*0170*/  CALL.REL.NOINC `($__internal_13_$__cuda_sm20_div_s64) ;  /* 0x000047e000007944 */ /* 0x000fea0003c00000 */
[----:B------:R-:W-:Y:S02]  /*0180*/  MOV R22, R0 ;  /* 0x0000000000167202 */ /* 0x000fe40000000f00 */
[----:B------:R-:W-:Y:S01]  /*0190*/  MOV R23, R21 ;  /* 0x0000001500177202 */ /* 0x000fe20000000f00 */
[----:B------:R-:W-:Y:S05]  /*01a0*/  BRA `(.L_x_629) ;  /* 0x0000013000007947 */ /* 0x000fea0003800000 */
.L_x_628:
        /* <DEDUP_REMOVED lines=19> */
.L_x_629:
        /* <DEDUP_REMOVED lines=10> */
[----:B------:R-:W-:Y:S05]  /*0380*/  CALL.REL.NOINC `($__internal_13_$__cuda_sm20_div_s64) ;  /* 0x000045d000007944 */ /* 0x000fea0003c00000 */
[----:B------:R-:W-:Y:S02]  /*0390*/  MOV R8, R0 ;  /* 0x0000000000087202 */ /* 0x000fe40000000f00 */
[----:B------:R-:W-:Y:S01]  /*03a0*/  MOV R9, R21 ;  /* 0x0000001500097202 */ /* 0x000fe20000000f00 */
[----:B------:R-:W-:Y:S05]  /*03b0*/  BRA `(.L_x_632) ;  /* 0x0000013000007947 */ /* 0x000fea0003800000 */
.L_x_631:
        /* <DEDUP_REMOVED lines=19> */
.L_x_632:
[----:B------:R-:W-:Y:S05]  /*04f0*/  BSYNC B0 ;  /* 0x0000000000007941 */ /* 0x000fea0003800000 */
.L_x_630:
        /* <DEDUP_REMOVED lines=44> */
.L_x_634:
        /* <DEDUP_REMOVED lines=19> */
.L_x_635:
[----:B------:R-:W-:Y:S05]  /*08f0*/  BSYNC B0 ;  /* 0x0000000000007941 */ /* 0x000fea0003800000 */
.L_x_633:
[----:B------:R-:W-:Y:S01]  /*0900*/  IABS R5, c[0x0][0x214] ;  /* 0x0000850000057a13 */ /* 0x000fe20000000000 */
[----:B------:R-:W-:Y:S01]  /*0910*/  IMAD.MOV.U32 R6, RZ, RZ, RZ ;  /* 0x000000ffff067224 */ /* 0x000fe200078e00ff */
[----:B------:R-:W-:Y:S01]  /*0920*/  ULDC UR4, c[0x0][0x214] ;  /* 0x0000850000047ab9 */ /* 0x000fe20000000800 */
[----:B------:R-:W-:Y:S01]  /*0930*/  BSSY B0, `(.L_x_636) ;  /* 0x000005c000007945 */ /* 0x000fe20003800000 */
[----:B------:R-:W0:Y:S01]  /*0940*/  I2F.RP R11, R5 ;  /* 0x00000005000b7306 */ /* 0x000e220000209400 */
[----:B------:R-:W-:Y:S02]  /*0950*/  UISETP.LT.AND UP0, UPT, URZ, UR4, UPT ;  /* 0x000000043f00728c */ /* 0x000fe4000bf01270 */
[----:B------:R-:W-:Y:S02]  /*0960*/  USHF.R.S32.HI UR7, URZ, 0x1f, UR4 ;  /* 0x0000001f3f077899 */ /* 0x000fe40008011404 */
[----:B------:R-:W-:-:S07]  /*0970*/  ULEA.HI.SX32 UR4, UR4, 0x1, 0x1 ;  /* 0x0000000104047891 */ /* 0x000fce000f8f0a3f */
[----:B------:R-:W-:Y:S01]  /*0980*/  @!UP0 UIADD3 UR4, UR7, URZ, URZ ;  /* 0x0000003f07048290 */ /* 0x000fe2000fffe03f */
[----:B0-----:R-:W0:Y:S02]  /*0990*/  MUFU.RCP R10, R11 ;  /* 0x0000000b000a7308 */ /* 0x001e240000001000 */
[----:B0-----:R-:W-:Y:S01]  /*09a0*/  IADD3 R10, R10, 0xffffffe, RZ ;  /* 0x0ffffffe0a0a7810 */ /* 0x001fe20007ffe0ff */
[----:B------:R-:W-:-:S05]  /*09b0*/  IMAD.MOV.U32 R11, RZ, RZ, c[0x0][0x1c0] ;  /* 0x00007000ff0b7624 */ /* 0x000fca00078e00ff */
[----:B------:R-:W0:Y:S02]  /*09c0*/  F2I.FTZ.U32.TRUNC.NTZ R7, R10 ;  /* 0x0000000a00077305 */ /* 0x000e24000021f000 */
[----:B0-----:R-:W-:-:S04]  /*09d0*/  IMAD.MOV R0, RZ, RZ, -R7 ;  /* 0x000000ffff007224 */ /* 0x001fc800078e0a07 */
        /* <DEDUP_REMOVED lines=8> */
[----:B------:R-:W-:Y:S01]  /*0a60*/  IMAD R0, R5, R0, R6 ;  /* 0x0000000005007224 */ /* 0x000fe200078e0206 */
[C---:B------:R-:W-:Y:S01]  /*0a70*/  IADD3 R6, R11.reuse, -0x1, RZ ;  /* 0xffffffff0b067810 */ /* 0x040fe20007ffe0ff */
[----:B------:R-:W-:-:S03]  /*0a80*/  IMAD R11, R11, c[0x0][0x214], RZ ;  /* 0x000085000b0b7a24 */ /* 0x000fc600078e02ff */
        /* <DEDUP_REMOVED lines=47> */
[----:B------:R-:W-:Y:S05]  /*0d80*/  CALL.REL.NOINC `($__internal_13_$__cuda_sm20_div_s64) ;  /* 0x00003bd000007944 */ /* 0x000fea0003c00000 */
[----:B------:R-:W-:Y:S02]  /*0d90*/  MOV R34, R0 ;  /* 0x0000000000227202 */ /* 0x000fe40000000f00 */
[----:B------:R-:W-:Y:S01]  /*0da0*/  MOV R35, R21 ;  /* 0x0000001500237202 */ /* 0x000fe20000000f00 */
[----:B------:R-:W-:Y:S05]  /*0db0*/  BRA `(.L_x_638) ;  /* 0x0000013000007947 */ /* 0x000fea0003800000 */
.L_x_637:
        /* <DEDUP_REMOVED lines=19> */
.L_x_638:
[----:B------:R-:W-:Y:S05]  /*0ef0*/  BSYNC B0 ;  /* 0x0000000000007941 */ /* 0x000fea0003800000 */
.L_x_636:
        /* <DEDUP_REMOVED lines=43> */
.L_x_640:
        /* <DEDUP_REMOVED lines=19> */
.L_x_641:
[----:B------:R-:W-:Y:S05]  /*12e0*/  BSYNC B0 ;  /* 0x0000000000007941 */ /* 0x000fea0003800000 */
.L_x_639:
[----:B------:R-:W-:Y:S01]  /*12f0*/  IABS R8, c[0x0][0x214] ;  /* 0x0000850000087a13 */ /* 0x000fe20000000000 */
[----:B------:R-:W-:Y:S01]  /*1300*/  ULDC.U8 UR4, c[0x0][0x329] ;  /* 0x0000ca4000047ab9 */ /* 0x000fe20000000000 */
[----:B------:R-:W-:Y:S01]  /*1310*/  ISETP.GT.AND P3, PT, R11, RZ, PT ;  /* 0x000000ff0b00720c */ /* 0x000fe20003f64270 */
[----:B------:R-:W-:Y:S01]  /*1320*/  IMAD.MOV.U32 R36, RZ, RZ, c[0x0][0x214] ;  /* 0x00008500ff247624 */ /* 0x000fe200078e00ff */
        /* <DEDUP_REMOVED lines=18> */
[----:B------:R-:W-:-:S04]  /*1450*/  LEA.HI.SX32 R0, R11, 0x1, 0x1 ;  /* 0x000000010b007811 */ /* 0x000fc800078f0aff */
[----:B------:R-:W-:-:S13]  /*1460*/  ISETP.GT.U32.AND P0, PT, R8, R5, PT ;  /* 0x000000050800720c */ /* 0x000fda0003f04070 */
[----:B------:R-:W-:Y:S01]  /*1470*/  @!P0 IMAD.IADD R5, R5, 0x1, -R8 ;  /* 0x0000000105058824 */ /* 0x000fe200078e0a08 */
[----:B------:R-:W-:Y:S02]  /*1480*/  @!P0 IADD3 R9, R9, 0x1, RZ ;  /* 0x0000000109098810 */ /* 0x000fe40007ffe0ff */
[----:B------:R-:W-:Y:S02]  /*1490*/  ISETP.NE.AND P0, PT, RZ, c[0x0][0x214], PT ;  /* 0x00008500ff007a0c */ /* 0x000fe40003f05270 */
[----:B------:R-:W-:Y:S02]  /*14a0*/  ISETP.GE.U32.AND P2, PT, R5, R8, PT ;  /* 0x000000080500720c */ /* 0x000fe40003f46070 */
[----:B------:R-:W-:-:S05]  /*14b0*/  SHF.R.S32.HI R5, RZ, 0x1f, R11 ;  /* 0x0000001fff057819 */ /* 0x000fca000001140b */
[----:B------:R-:W-:-:S06]  /*14c0*/  @!P3 IMAD.MOV R0, RZ, RZ, R5 ;  /* 0x000000ffff00b224 */ /* 0x000fcc00078e0205 */
[----:B------:R-:W-:-:S05]  /*14d0*/  @P2 IADD3 R9, R9, 0x1, RZ ;  /* 0x0000000109092810 */ /* 0x000fca0007ffe0ff */
[----:B------:R-:W-:Y:S01]  /*14e0*/  @!P1 IMAD.MOV R9, RZ, RZ, -R9 ;  /* 0x000000ffff099224 */ /* 0x000fe200078e0a09 */
[----:B------:R-:W-:-:S05]  /*14f0*/  @!P0 LOP3.LUT R9, RZ, c[0x0][0x214], RZ, 0x33, !PT ;  /* 0x00008500ff098a12 */ /* 0x000fca00078e33ff */
[----:B------:R-:W-:Y:S01]  /*1500*/  IMAD R7, R0, R9, RZ ;  /* 0x0000000900077224 */ /* 0x000fe200078e02ff */
[----:B------:R-:W-:-:S04]  /*1510*/  IABS R0, c[0x0][0x1c0] ;  /* 0x0000700000007a13 */ /* 0x000fc80000000000 */
[----:B------:R-:W-:Y:S01]  /*1520*/  IABS R5, R7 ;  /* 0x0000000700057213 */ /* 0x000fe20000000000 */
[----:B------:R-:W0:Y:S08]  /*1530*/  I2F.U32.RP R12, R0 ;  /* 0x00000000000c7306 */ /* 0x000e300000209000 */
[----:B------:R-:W1:Y:S08]  /*1540*/  I2F.RP R8, R5 ;  /* 0x0000000500087306 */ /* 0x000e700000209400 */
[----:B0-----:R-:W0:Y:S08]  /*1550*/  MUFU.RCP R26, R12 ;  /* 0x0000000c001a7308 */ /* 0x001e300000001000 */
[----:B-1----:R-:W1:Y:S01]  /*1560*/  MUFU.RCP R8, R8 ;  /* 0x0000000800087308 */ /* 0x002e620000001000 */
[----:B0-----:R-:W-:-:S02]  /*1570*/  IADD3 R26, R26, 0xffffffe, RZ ;  /* 0x0ffffffe1a1a7810 */ /* 0x001fc40007ffe0ff */
[----:B------:R-:W-:-:S05]  /*1580*/  IABS R12, c[0x0][0x1c0] ;  /* 0x00007000000c7a13 */ /* 0x000fca0000000000 */
[----:B------:R-:W0:Y:S01]  /*1590*/  F2I.FTZ.U32.TRUNC.NTZ R27, R26 ;  /* 0x0000001a001b7305 */ /* 0x000e22000021f000 */
[----:B------:R-:W-:Y:S01]  /*15a0*/  IMAD.MOV R12, RZ, RZ, -R12 ;  /* 0x000000ffff0c7224 */ /* 0x000fe200078e0a0c */
[----:B-1----:R-:W-:Y:S01]  /*15b0*/  IADD3 R24, R8, 0xffffffe, RZ ;  /* 0x0ffffffe08187810 */ /* 0x002fe20007ffe0ff */
[----:B------:R-:W-:-:S05]  /*15c0*/  IMAD.IADD R8, R6, 0x1, R5 ;  /* 0x0000000106087824 */ /* 0x000fca00078e0205 */
[----:B------:R-:W1:Y:S01]  /*15d0*/  F2I.FTZ.U32.TRUNC.NTZ R25, R24 ;  /* 0x0000001800197305 */ /* 0x000e62000021f000 */
[----:B------:R-:W-:Y:S01]  /*15e0*/  IABS R19, R8 ;  /* 0x0000000800137213 */ /* 0x000fe20000000000 */
[----:B0-----:R-:W-:Y:S02]  /*15f0*/  IMAD.MOV R9, RZ, RZ, -R27 ;  /* 0x000000ffff097224 */ /* 0x001fe400078e0a1b */
[----:B------:R-:W-:Y:S02]  /*1600*/  IMAD.MOV.U32 R26, RZ, RZ, RZ ;  /* 0x000000ffff1a7224 */ /* 0x000fe400078e00ff */
[----:B------:R-:W-:Y:S02]  /*1610*/  IMAD R6, R9, R0, RZ ;  /* 0x0000000009067224 */ /* 0x000fe400078e02ff */
[----:B-1----:R-:W-:Y:S02]  /*1620*/  IMAD.MOV R10, RZ, RZ, -R25 ;  /* 0x000000ffff0a7224 */ /* 0x002fe400078e0a19 */
[----:B------:R-:W-:-:S02]  /*1630*/  IMAD.MOV.U32 R24, RZ, RZ, RZ ;  /* 0x000000ffff187224 */ /* 0x000fc400078e00ff */
[----:B------:R-:W-:Y:S02]  /*1640*/  IMAD R10, R10, R5, RZ ;  /* 0x000000050a0a7224 */ /* 0x000fe400078e02ff */
[----:B------:R-:W-:-:S04]  /*1650*/  IMAD.HI.U32 R6, R27, R6, R26 ;  /* 0x000000061b067227 */ /* 0x000fc800078e001a */
[----:B------:R-:W-:Y:S01]  /*1660*/  IMAD.HI.U32 R10, R25, R10, R24 ;  /* 0x0000000a190a7227 */ /* 0x000fe200078e0018 */
[----:B------:R-:W-:Y:S01]  /*1670*/  IABS R24, R7 ;  /* 0x0000000700187213 */ /* 0x000fe20000000000 */
[----:B------:R-:W0:Y:S02]  /*1680*/  S2R R25, SR_TID.X ;  /* 0x0000000000197919 */ /* 0x000e240000002100 */
[----:B------:R-:W-:-:S04]  /*1690*/  IMAD.HI.U32 R9, R6, R21, RZ ;  /* 0x0000001506097227 */ /* 0x000fc800078e00ff */
[----:B------:R-:W-:Y:S02]  /*16a0*/  IMAD.MOV R24, RZ, RZ, -R24 ;  /* 0x000000ffff187224 */ /* 0x000fe400078e0a18 */
[----:B------:R-:W-:-:S04]  /*16b0*/  IMAD.HI.U32 R10, R10, R19, RZ ;  /* 0x000000130a0a7227 */ /* 0x000fc800078e00ff */
[----:B------:R-:W-:Y:S02]  /*16c0*/  IMAD R21, R9, R12, R21 ;  /* 0x0000000c09157224 */ /* 0x000fe400078e0215 */
[--C-:B------:R-:W-:Y:S02]  /*16d0*/  IMAD R24, R10, R24, R19.reuse ;  /* 0x000000180a187224 */ /* 0x100fe400078e0213 */
[----:B------:R-:W-:Y:S01]  /*16e0*/  IMAD.HI.U32 R6, R6, R19, RZ ;  /* 0x0000001306067227 */ /* 0x000fe200078e00ff */
[----:B------:R-:W-:Y:S02]  /*16f0*/  ISETP.GT.U32.AND P3, PT, R0, R21, PT ;  /* 0x000000150000720c */ /* 0x000fe40003f64070 */
[----:B------:R-:W-:Y:S01]  /*1700*/  ISETP.GT.U32.AND P0, PT, R5, R24, PT ;  /* 0x000000180500720c */ /* 0x000fe20003f04070 */
[----:B------:R-:W-:Y:S01]  /*1710*/  IMAD R19, R6, R12, R19 ;  /* 0x0000000c06137224 */ /* 0x000fe200078e0213 */
[C---:B------:R-:W-:Y:S02]  /*1720*/  LOP3.LUT R12, R8.reuse, R5, RZ, 0x3c, !PT ;  /* 0x00000005080c7212 */ /* 0x040fe400078e3cff */
[----:B------:R-:W-:-:S02]  /*1730*/  LOP3.LUT R8, R8, c[0x0][0x1c0], RZ, 0x3c, !PT ;  /* 0x0000700008087a12 */ /* 0x000fc400078e3cff */
[----:B------:R-:W-:Y:S02]  /*1740*/  ISETP.GT.U32.AND P1, PT, R0, R19, PT ;  /* 0x000000130000720c */ /* 0x000fe40003f24070 */
[----:B------:R-:W-:-:S03]  /*1750*/  ISETP.GE.AND P4, PT, R12, RZ, PT ;  /* 0x000000ff0c00720c */ /* 0x000fc60003f86270 */
[--C-:B------:R-:W-:Y:S01]  /*1760*/  @!P3 IMAD.IADD R21, R21, 0x1, -R0.reuse ;  /* 0x000000011515b824 */ /* 0x100fe200078e0a00 */
[----:B------:R-:W-:Y:S01]  /*1770*/  @!P3 IADD3 R9, R9, 0x1, RZ ;  /* 0x000000010909b810 */ /* 0x000fe20007ffe0ff */
[----:B------:R-:W-:Y:S01]  /*1780*/  @!P0 IMAD.IADD R24, R24, 0x1, -R5 ;  /* 0x0000000118188824 */ /* 0x000fe200078e0a05 */
[----:B------:R-:W-:Y:S02]  /*1790*/  @!P0 IADD3 R10, R10, 0x1, RZ ;  /* 0x000000010a0a8810 */ /* 0x000fe40007ffe0ff */
[----:B------:R-:W-:Y:S02]  /*17a0*/  ISETP.GE.U32.AND P6, PT, R21, R0, PT ;  /* 0x000000001500720c */ /* 0x000fe40003fc6070 */
[----:B------:R-:W-:Y:S01]  /*17b0*/  ISETP.GE.U32.AND P2, PT, R24, R5, PT ;  /* 0x000000051800720c */ /* 0x000fe20003f46070 */
[----:B------:R-:W-:Y:S01]  /*17c0*/  @!P1 IMAD.IADD R19, R19, 0x1, -R0 ;  /* 0x0000000113139824 */ /* 0x000fe200078e0a00 */
[----:B------:R-:W-:Y:S02]  /*17d0*/  ISETP.GE.AND P0, PT, R4, RZ, PT ;  /* 0x000000ff0400720c */ /* 0x000fe40003f06270 */
[----:B------:R-:W-:-:S02]  /*17e0*/  ISETP.GT.AND P3, PT, R3, RZ, PT ;  /* 0x000000ff0300720c */ /* 0x000fc40003f64270 */
[----:B------:R-:W-:Y:S02]  /*17f0*/  ISETP.GE.U32.AND P5, PT, R19, R0, PT ;  /* 0x000000001300720c */ /* 0x000fe40003fa6070 */
[----:B------:R-:W-:Y:S02]  /*1800*/  @!P1 IADD3 R6, R6, 0x1, RZ ;  /* 0x0000000106069810 */ /* 0x000fe40007ffe0ff */
[----:B------:R-:W-:Y:S02]  /*1810*/  LOP3.LUT R4, RZ, c[0x0][0x1c0], RZ, 0x33, !PT ;  /* 0x00007000ff047a12 */ /* 0x000fe400078e33ff */
[----:B------:R-:W-:Y:S02]  /*1820*/  @P6 IADD3 R9, R9, 0x1, RZ ;  /* 0x0000000109096810 */ /* 0x000fe40007ffe0ff */
[----:B------:R-:W-:Y:S02]  /*1830*/  ISETP.NE.AND P6, PT, R7, RZ, PT ;  /* 0x000000ff0700720c */ /* 0x000fe40003fc5270 */
[----:B------:R-:W-:Y:S01]  /*1840*/  @P2 IADD3 R10, R10, 0x1, RZ ;  /* 0x000000010a0a2810 */ /* 0x000fe20007ffe0ff */
[----:B------:R-:W-:Y:S01]  /*1850*/  IMAD.MOV.U32 R19, RZ, RZ, R9 ;  /* 0x000000ffff137224 */ /* 0x000fe200078e0009 */
[----:B------:R-:W-:-:S02]  /*1860*/  ISETP.GE.AND P2, PT, R8, RZ, PT ;  /* 0x000000ff0800720c */ /* 0x000fc40003f46270 */
[----:B------:R-:W-:Y:S01]  /*1870*/  ISETP.NE.AND P1, PT, RZ, UR4, PT ;  /* 0x00000004ff007c0c */ /* 0x000fe2000bf25270 */
[----:B------:R-:W-:Y:S01]  /*1880*/  @!P4 IMAD.MOV R10, RZ, RZ, -R10 ;  /* 0x000000ffff0ac224 */ /* 0x000fe200078e0a0a */
[----:B------:R-:W-:Y:S01]  /*1890*/  ISETP.NE.AND P4, PT, RZ, c[0x0][0x1c0], PT ;  /* 0x00007000ff007a0c */ /* 0x000fe20003f85270 */
[----:B------:R-:W-:Y:S01]  /*18a0*/  @!P0 IMAD.MOV R19, RZ, RZ, -R19 ;  /* 0x000000ffff138224 */ /* 0x000fe200078e0a13 */
[----:B0-----:R-:W-:Y:S02]  /*18b0*/  SHF.R.S32.HI R8, RZ, 0x1f, R25 ;  /* 0x0000001fff087819 */ /* 0x001fe40000011419 */
[----:B------:R-:W-:Y:S02]  /*18c0*/  SEL R36, R36, 0x1, !P1 ;  /* 0x0000000124247807 */ /* 0x000fe40004800000 */
[----:B------:R-:W-:Y:S02]  /*18d0*/  SEL R19, R4, R19, !P4 ;  /* 0x0000001304137207 */ /* 0x000fe40006000000 */
[----:B------:R-:W-:-:S02]  /*18e0*/  SHF.R.S32.HI R0, RZ, 0x1f, R3 ;  /* 0x0000001fff007819 */ /* 0x000fc40000011403 */
[----:B------:R-:W-:Y:S01]  /*18f0*/  @!P6 LOP3.LUT R10, RZ, R5, RZ, 0x33, !PT ;  /* 0x00000005ff0ae212 */ /* 0x000fe200078e33ff */
[----:B------:R-:W-:Y:S01]  /*1900*/  IMAD R12, R19, R36, RZ ;  /* 0x00000024130c7224 */ /* 0x000fe200078e02ff */
[----:B------:R-:W-:Y:S02]  /*1910*/  LEA.HI R8, R8, R25, RZ, 0x2 ;  /* 0x0000001908087211 */ /* 0x000fe400078f10ff */
[----:B------:R-:W-:Y:S02]  /*1920*/  @P5 IADD3 R6, R6, 0x1, RZ ;  /* 0x0000000106065810 */ /* 0x000fe40007ffe0ff */
[----:B------:R-:W-:Y:S01]  /*1930*/  LEA.HI.SX32 R9, R3, 0x1, 0x1 ;  /* 0x0000000103097811 */ /* 0x000fe200078f0aff */
[----:B------:R-:W-:Y:S01]  /*1940*/  @!P3 IMAD.MOV R9, RZ, RZ, R0 ;  /* 0x000000ffff09b224 */ /* 0x000fe200078e0200 */
[----:B------:R-:W-:Y:S01]  /*1950*/  ISETP.LT.U32.AND P0, PT, R22, R10, PT ;  /* 0x0000000a1600720c */ /* 0x000fe20003f01070 */
[----:B------:R-:W-:Y:S01]  /*1960*/  @!P2 IMAD.MOV R6, RZ, RZ, -R6 ;  /* 0x000000ffff06a224 */ /* 0x000fe200078e0a06 */
[----:B------:R-:W-:Y:S01]  /*1970*/  SHF.R.S32.HI R19, RZ, 0x1f, R10 ;  /* 0x0000001fff137819 */ /* 0x000fe2000001140a */
[----:B------:R-:W-:Y:S01]  /*1980*/  IMAD R9, R9, R12, RZ ;  /* 0x0000000c09097224 */ /* 0x000fe200078e02ff */
[----:B------:R-:W-:-:S02]  /*1990*/  SHF.R.S32.HI R0, RZ, 0x2, R8 ;  /* 0x00000002ff007819 */ /* 0x000fc40000011408 */
[-C--:B------:R-:W-:Y:S02]  /*19a0*/  ISETP.LT.AND.EX P2, PT, R23, R19.reuse, PT, P0 ;  /* 0x000000131700720c */ /* 0x080fe40003f41300 */
[----:B------:R-:W-:Y:S02]  /*19b0*/  ISETP.GE.AND P0, PT, R0, c[0x0][0x314], PT ;  /* 0x0000c50000007a0c */ /* 0x000fe40003f06270 */
[----:B------:R-:W-:Y:S02]  /*19c0*/  LOP3.LUT R8, R8, 0xfffffffc, RZ, 0xc0, !PT ;  /* 0xfffffffc08087812 */ /* 0x000fe400078ec0ff */
[----:B------:R-:W-:Y:S01]  /*19d0*/  SEL R5, R4, R6, !P4 ;  /* 0x0000000604057207 */ /* 0x000fe20006000000 */
[----:B------:R-:W-:Y:S01]  /*19e0*/  IMAD.MOV.U32 R4, RZ, RZ, -0x800000 ;  /* 0xff800000ff047424 */ /* 0x000fe200078e00ff */
[----:B------:R-:W-:Y:S01]  /*19f0*/  SEL R12, R22, R10, P2 ;  /* 0x0000000a160c7207 */ /* 0x000fe20001000000 */
[----:B------:R-:W-:Y:S01]  /*1a00*/  IMAD.IADD R21, R25, 0x1, -R8 ;  /* 0x0000000119157824 */ /* 0x000fe200078e0a08 */
[----:B------:R-:W-:-:S05]  /*1a10*/  SEL R10, R23, R19, P2 ;  /* 0x00000013170a7207 */ /* 0x000fca0001000000 */
        /* <DEDUP_REMOVED lines=17> */
.L_x_643:
[----:B------:R-:W-:Y:S05]  /*1b30*/  BSYNC B0 ;  /* 0x0000000000007941 */ /* 0x000fea0003800000 */
.L_x_642:
[----:B------:R-:W-:Y:S01]  /*1b40*/  ISETP.GT.AND P5, PT, R25, 0x7, PT ;  /* 0x000000071900780c */ /* 0x000fe20003fa4270 */
[----:B------:R-:W-:Y:S01]  /*1b50*/  IMAD.MOV.U32 R30, RZ, RZ, -0x800000 ;  /* 0xff800000ff1e7424 */ /* 0x000fe200078e00ff */
[----:B------:R-:W-:Y:S01]  /*1b60*/  ISETP.GT.AND P2, PT, R7, RZ, PT ;  /* 0x000000ff0700720c */ /* 0x000fe20003f44270 */
[----:B------:R-:W-:Y:S01]  /*1b70*/  IMAD R5, R5, R36, RZ ;  /* 0x0000002405057224 */ /* 0x000fe200078e02ff */
[----:B------:R-:W-:Y:S01]  /*1b80*/  BSSY B1, `(.L_x_644) ;  /* 0x00001e5000017945 */ /* 0x000fe20003800000 */
[----:B------:R-:W-:-:S08]  /*1b90*/  IMAD.MOV.U32 R29, RZ, RZ, 0x7f800000 ;  /* 0x7f800000ff1d7424 */ /* 0x000fd000078e00ff */
[----:B------:R-:W-:Y:S01]  /*1ba0*/  @!P5 IMAD R21, R0, 0x5, R21 ;  /* 0x000000050015d824 */ /* 0x000fe200078e0215 */
[----:B------:R-:W-:-:S04]  /*1bb0*/  @!P5 LEA.HI R6, R25, R25, RZ, 0x1 ;  /* 0x000000191906d211 */ /* 0x000fc800078f08ff */
[----:B-----5:R1:W-:Y:S01]  /*1bc0*/  @!P5 STS [R21.X4], R4 ;  /* 0x000000041500d388 */ /* 0x0203e20000004800 */
[C---:B------:R-:W-:Y:S01]  /*1bd0*/  @!P5 LOP3.LUT R8, R6.reuse, 0xfffffffe, RZ, 0xc0, !PT ;  /* 0xfffffffe0608d812 */ /* 0x040fe200078ec0ff */
[----:B------:R-:W-:-:S04]  /*1be0*/  @!P5 IMAD.SHL.U32 R6, R6, 0x2, RZ ;  /* 0x000000020606d824 */ /* 0x000fc800078e00ff */
[----:B------:R-:W-:Y:S01]  /*1bf0*/  @!P5 IMAD.IADD R19, R25, 0x1, -R8 ;  /* 0x000000011913d824 */ /* 0x000fe200078e0a08 */
[----:B------:R-:W-:Y:S02]  /*1c00*/  @!P5 LOP3.LUT R6, R6, 0xfffffffc, RZ, 0xc0, !PT ;  /* 0xfffffffc0606d812 */ /* 0x000fe400078ec0ff */
[----:B------:R-:W-:-:S03]  /*1c10*/  LEA.HI.SX32 R8, R7, 0x1, 0x1 ;  /* 0x0000000107087811 */ /* 0x000fc600078f0aff */
[----:B------:R-:W-:Y:S01]  /*1c20*/  @!P5 IMAD R6, R19, 0x14, R6 ;  /* 0x000000141306d824 */ /* 0x000fe200078e0206 */
[----:B------:R-:W-:Y:S01]  /*1c30*/  BAR.SYNC.DEFER_BLOCKING 0x0 ;  /* 0x0000000000007b1d */ /* 0x000fe20000010000 */
[----:B-1----:R-:W-:-:S05]  /*1c40*/  LOP3.LUT R4, R25, 0x1, RZ, 0xc0, !PT ;  /* 0x0000000119047812 */ /* 0x002fca00078ec0ff */
[----:B------:R1:W2:Y:S02]  /*1c50*/  @!P5 LDS R30, [R6] ;  /* 0x00000000061ed984 */ /* 0x0002a40000000800 */
[----:B-1----:R-:W-:-:S05]  /*1c60*/  SHF.R.S32.HI R6, RZ, 0x1f, R7 ;  /* 0x0000001fff067819 */ /* 0x002fca0000011407 */
[----:B------:R-:W-:Y:S01]  /*1c70*/  @!P2 IMAD.MOV R8, RZ, RZ, R6 ;  /* 0x000000ffff08a224 */ /* 0x000fe200078e0206 */
[----:B------:R-:W-:-:S03]  /*1c80*/  ISETP.EQ.U32.OR P2, PT, R4, 0x1, P5 ;  /* 0x000000010400780c */ /* 0x000fc60002f42470 */
[----:B------:R-:W-:Y:S01]  /*1c90*/  IMAD R8, R5, R8, RZ ;  /* 0x0000000805087224 */ /* 0x000fe200078e02ff */
[----:B--2---:R-:W1:Y:S02]  /*1ca0*/  SHFL.BFLY PT, R19, R30, 0x1, 0x1f ;  /* 0x0c201f001e137f89 */ /* 0x004e6400000e0000 */
[----:B-1----:R-:W-:-:S04]  /*1cb0*/  FMNMX.FTZ R19, R19, R30, !PT ;  /* 0x0000001e13137209 */ /* 0x002fc80007810000 */
[----:B------:R-:W-:-:S04]  /*1cc0*/  FSETP.NEU.FTZ.AND P0, PT, R19, -INF , PT ;  /* 0xff8000001300780b */ /* 0x000fc80003f1d000 */
[----:B------:R-:W-:-:S05]  /*1cd0*/  FSEL R19, R19, RZ, P0 ;  /* 0x000000ff13137208 */ /* 0x000fca0000000000 */
[----:B------:R-:W-:-:S04]  /*1ce0*/  FADD.FTZ R23, -R19, R30 ;  /* 0x0000001e13177221 */ /* 0x000fc80000010100 */
        /* <DEDUP_REMOVED lines=46> */
[----:B0-----:R-:W-:Y:S05]  /*1fd0*/  CALL.REL.NOINC `($__internal_13_$__cuda_sm20_div_s64) ;  /* 0x0000298000007944 */ /* 0x001fea0003c00000 */
[----:B------:R-:W-:Y:S02]  /*1fe0*/  IADD3 R23, P0, RZ, -R0, RZ ;  /* 0x80000000ff177210 */ /* 0x000fe40007f1e0ff */
[-C--:B------:R-:W-:Y:S02]  /*1ff0*/  MOV R43, R21.reuse ;  /* 0x00000015002b7202 */ /* 0x080fe40000000f00 */
[----:B------:R-:W-:Y:S01]  /*2000*/  IADD3.X R19, RZ, ~R21, RZ, P0, !PT ;  /* 0x80000015ff137210 */ /* 0x000fe200007fe4ff */
[----:B------:R-:W-:-:S04]  /*2010*/  IMAD.WIDE.U32 R38, R42, R23, R38 ;  /* 0x000000172a267225 */ /* 0x000fc800078e0026 */
[----:B------:R-:W-:Y:S01]  /*2020*/  IMAD R22, R19, R42, RZ ;  /* 0x0000002a13167224 */ /* 0x000fe200078e02ff */
[----:B------:R-:W-:Y:S02]  /*2030*/  MOV R32, R38 ;  /* 0x0000002600207202 */ /* 0x000fe40000000f00 */
[----:B------:R-:W-:Y:S01]  /*2040*/  MOV R42, R0 ;  /* 0x00000000002a7202 */ /* 0x000fe20000000f00 */
[----:B------:R-:W-:-:S05]  /*2050*/  IMAD R23, R5, R23, R22 ;  /* 0x0000001705177224 */ /* 0x000fca00078e0216 */
[----:B------:R-:W-:Y:S01]  /*2060*/  IADD3 R23, R39, R23, RZ ;  /* 0x0000001727177210 */ /* 0x000fe20007ffe0ff */
[----:B------:R-:W-:Y:S05]  /*2070*/  BRA `(.L_x_649) ;  /* 0x0000017000007947 */ /* 0x000fea0003800000 */
.L_x_648:
[----:B------:R-:W1:Y:S01]  /*2080*/  I2F.U32.RP R19, R42 ;  /* 0x0000002a00137306 */ /* 0x000e620000209000 */
[----:B------:R-:W-:Y:S01]  /*2090*/  ISETP.NE.U32.AND P0, PT, R42, RZ, PT ;  /* 0x000000ff2a00720c */ /* 0x000fe20003f05070 */
[----:B------:R-:W-:-:S06]  /*20a0*/  IMAD.MOV.U32 R43, RZ, RZ, RZ ;  /* 0x000000ffff2b7224 */ /* 0x000fcc00078e00ff */
[----:B-1----:R-:W1:Y:S02]  /*20b0*/  MUFU.RCP R22, R19 ;  /* 0x0000001300167308 */ /* 0x002e640000001000 */
[----:B-1----:R-:W-:-:S06]  /*20c0*/  IADD3 R22, R22, 0xffffffe, RZ ;  /* 0x0ffffffe16167810 */ /* 0x002fcc0007ffe0ff */
[----:B------:R-:W1:Y:S02]  /*20d0*/  F2I.FTZ.U32.TRUNC.NTZ R23, R22 ;  /* 0x0000001600177305 */ /* 0x000e64000021f000 */
[----:B-1----:R-:W-:Y:S02]  /*20e0*/  IMAD.MOV R0, RZ, RZ, -R23 ;  /* 0x000000ffff007224 */ /* 0x002fe400078e0a17 */
        /* <DEDUP_REMOVED lines=16> */
.L_x_649:
[----:B------:R-:W-:Y:S05]  /*21f0*/  BSYNC B0 ;  /* 0x0000000000007941 */ /* 0x000fea0003800000 */
.L_x_647:
        /* <DEDUP_REMOVED lines=8> */
[----:B0-----:R-:W-:Y:S05]  /*2280*/  CALL.REL.NOINC `($__internal_13_$__cuda_sm20_div_s64) ;  /* 0x000026d000007944 */ /* 0x001fea0003c00000 */
        /* <DEDUP_REMOVED lines=11> */
.L_x_651:
        /* <DEDUP_REMOVED lines=22> */
.L_x_652:
[----:B------:R-:W-:Y:S05]  /*24a0*/  BSYNC B0 ;  /* 0x0000000000007941 */ /* 0x000fea0003800000 */
.L_x_650:
        /* <DEDUP_REMOVED lines=12> */
[----:B------:R-:W-:Y:S05]  /*2570*/  CALL.REL.NOINC `($__internal_13_$__cuda_sm20_div_s64) ;  /* 0x000023e000007944 */ /* 0x000fea0003c00000 */
[-C--:B------:R-:W-:Y:S02]  /*2580*/  IADD3 R19, P0, RZ, -R0.reuse, RZ ;  /* 0x80000000ff137210 */ /* 0x080fe40007f1e0ff */
[----:B------:R-:W-:Y:S02]  /*2590*/  MOV R40, R0 ;  /* 0x0000000000287202 */ /* 0x000fe40000000f00 */
[----:B------:R-:W-:Y:S01]  /*25a0*/  IADD3.X R5, RZ, ~R21, RZ, P0, !PT ;  /* 0x80000015ff057210 */ /* 0x000fe200007fe4ff */
[----:B------:R-:W-:Y:S01]  /*25b0*/  IMAD.WIDE.U32 R38, R6, R19, R38 ;  /* 0x0000001306267225 */ /* 0x000fe200078e0026 */
[----:B------:R-:W-:-:S03]  /*25c0*/  MOV R41, R21 ;  /* 0x0000001500297202 */ /* 0x000fc60000000f00 */
[----:B------:R-:W-:-:S04]  /*25d0*/  IMAD R5, R5, R6, RZ ;  /* 0x0000000605057224 */ /* 0x000fc800078e02ff */
[----:B------:R-:W-:-:S05]  /*25e0*/  IMAD R5, R4, R19, R5 ;  /* 0x0000001304057224 */ /* 0x000fca00078e0205 */
[----:B------:R-:W-:Y:S01]  /*25f0*/  IADD3 R5, R39, R5, RZ ;  /* 0x0000000527057210 */ /* 0x000fe20007ffe0ff */
[----:B------:R-:W-:Y:S05]  /*2600*/  BRA `(.L_x_655) ;  /* 0x0000016000007947 */ /* 0x000fea0003800000 */
.L_x_654:
        /* <DEDUP_REMOVED lines=22> */
.L_x_655:
[----:B------:R-:W-:Y:S05]  /*2770*/  BSYNC B0 ;  /* 0x0000000000007941 */ /* 0x000fea0003800000 */
.L_x_653:
[-C--:B------:R-:W-:Y:S01]  /*2780*/  IMAD R0, R35, R18.reuse, RZ ;  /* 0x0000001223007224 */ /* 0x080fe200078e02ff */
[----:B------:R-:W-:Y:S01]  /*2790*/  SHF.R.S32.HI R6, RZ, 0x1f, R2 ;  /* 0x0000001fff067819 */ /* 0x000fe20000011402 */
[C---:B------:R-:W-:Y:S01]  /*27a0*/  IMAD.WIDE.U32 R22, R34.reuse, R18, RZ ;  /* 0x0000001222167225 */ /* 0x040fe200078e00ff */
[----:B------:R-:W-:Y:S01]  /*27b0*/  SHF.R.S32.HI R4, RZ, 0x1f, R26 ;  /* 0x0000001fff047819 */ /* 0x000fe2000001141a */
[----:B------:R-:W-:Y:S02]  /*27c0*/  BSSY B0, `(.L_x_656) ;  /* 0x0000040000007945 */ /* 0x000fe40003800000 */
[----:B------:R-:W-:Y:S02]  /*27d0*/  IMAD R35, R34, R17, R0 ;  /* 0x0000001122237224 */ /* 0x000fe400078e0200 */
[----:B------:R-:W-:Y:S02]  /*27e0*/  IMAD R21, R5, R2, RZ ;  /* 0x0000000205157224 */ /* 0x000fe400078e02ff */
[----:B------:R-:W-:Y:S01]  /*27f0*/  IMAD R19, R31, R26, RZ ;  /* 0x0000001a1f137224 */ /* 0x000fe200078e02ff */
[----:B------:R-:W-:Y:S01]  /*2800*/  IADD3 R35, R23, R35, RZ ;  /* 0x0000002317237210 */ /* 0x000fe20007ffe0ff */
[----:B------:R-:W-:-:S02]  /*2810*/  IMAD R21, R6, R38, R21 ;  /* 0x0000002606157224 */ /* 0x000fc400078e0215 */
[----:B------:R-:W-:Y:S02]  /*2820*/  IMAD R19, R4, R32, R19 ;  /* 0x0000002004137224 */ /* 0x000fe400078e0213 */
[-C--:B------:R-:W-:Y:S02]  /*2830*/  IMAD R0, R35, R16.reuse, RZ ;  /* 0x0000001023007224 */ /* 0x080fe400078e02ff */
[----:B------:R-:W-:-:S04]  /*2840*/  IMAD.WIDE.U32 R34, R22, R16, RZ ;  /* 0x0000001016227225 */ /* 0x000fc800078e00ff */
[----:B------:R-:W-:Y:S01]  /*2850*/  IMAD R23, R15, R22, R0 ;  /* 0x000000160f177224 */ /* 0x000fe200078e0200 */
[----:B------:R-:W-:Y:S01]  /*2860*/  SHF.R.S32.HI R22, RZ, 0x1f, R36 ;  /* 0x0000001fff167819 */ /* 0x000fe20000011424 */
[----:B------:R-:W-:-:S03]  /*2870*/  IMAD.WIDE.U32 R38, R38, R2, RZ ;  /* 0x0000000226267225 */ /* 0x000fc600078e00ff */
[----:B------:R-:W-:Y:S01]  /*2880*/  IADD3 R5, R35, R23, RZ ;  /* 0x0000001723057210 */ /* 0x000fe20007ffe0ff */
[-C--:B------:R-:W-:Y:S01]  /*2890*/  IMAD R23, R41, R36.reuse, RZ ;  /* 0x0000002429177224 */ /* 0x080fe200078e02ff */
[----:B------:R-:W-:Y:S01]  /*28a0*/  IADD3 R6, R39, R21, RZ ;  /* 0x0000001527067210 */ /* 0x000fe20007ffe0ff */
[----:B------:R-:W-:Y:S01]  /*28b0*/  IMAD.WIDE.U32 R36, R40, R36, RZ ;  /* 0x0000002428247225 */ /* 0x000fe200078e00ff */
[----:B------:R-:W-:-:S03]  /*28c0*/  LOP3.LUT R0, R43, R5, RZ, 0xfc, !PT ;  /* 0x000000052b007212 */ /* 0x000fc600078efcff */
[----:B------:R-:W-:Y:S01]  /*28d0*/  IMAD R23, R22, R40, R23 ;  /* 0x0000002816177224 */ /* 0x000fe200078e0217 */
[----:B------:R-:W-:Y:S01]  /*28e0*/  ISETP.NE.U32.AND P0, PT, R0, RZ, PT ;  /* 0x000000ff0000720c */ /* 0x000fe20003f05070 */
[----:B------:R-:W-:-:S04]  /*28f0*/  IMAD.WIDE.U32 R32, R32, R26, RZ ;  /* 0x0000001a20207225 */ /* 0x000fc800078e00ff */
[-C--:B------:R-:W-:Y:S01]  /*2900*/  IMAD R4, R7, R2.reuse, RZ ;  /* 0x0000000207047224 */ /* 0x080fe200078e02ff */
[----:B------:R-:W-:Y:S01]  /*2910*/  IADD3 R7, R37, R23, RZ ;  /* 0x0000001725077210 */ /* 0x000fe20007ffe0ff */
[----:B------:R-:W-:Y:S01]  /*2920*/  IMAD R3, R3, R2, RZ ;  /* 0x0000000203037224 */ /* 0x000fe200078e02ff */
[----:B------:R-:W-:-:S05]  /*2930*/  IADD3 R2, R33, R19, RZ ;  /* 0x0000001321027210 */ /* 0x000fca0007ffe0ff */
[----:B------:R-:W-:Y:S05]  /*2940*/  @!P0 BRA `(.L_x_657) ;  /* 0x0000010000008947 */ /* 0x000fea0003800000 */
[----:B------:R-:W-:Y:S01]  /*2950*/  IMAD.MOV.U32 R28, RZ, RZ, R42 ;  /* 0x000000ffff1c7224 */ /* 0x000fe200078e002a */
[----:B------:R-:W-:Y:S01]  /*2960*/  MOV R23, R43 ;  /* 0x0000002b00177202 */ /* 0x000fe20000000f00 */
[----:B------:R-:W-:Y:S01]  /*2970*/  IMAD.MOV.U32 R24, RZ, RZ, R34 ;  /* 0x000000ffff187224 */ /* 0x000fe200078e0022 */
[----:B------:R-:W-:Y:S02]  /*2980*/  MOV R22, 0x29a0 ;  /* 0x000029a000167802 */ /* 0x000fe40000000f00 */
[----:B------:R-:W-:Y:S05]  /*2990*/  CALL.REL.NOINC `($__internal_13_$__cuda_sm20_div_s64) ;  /* 0x00001fc000007944 */ /* 0x000fea0003c00000 */
        /* <DEDUP_REMOVED lines=11> */
.L_x_657:
        /* <DEDUP_REMOVED lines=23> */
.L_x_658:
[----:B------:R-:W-:Y:S05]  /*2bc0*/  BSYNC B0 ;  /* 0x0000000000007941 */ /* 0x000fea0003800000 */
.L_x_656:
        /* <DEDUP_REMOVED lines=11> */
[----:B------:R-:W-:-:S03]  /*2c80*/  IADD3.X R5, RZ, ~R21, RZ, P0, !PT ;  /* 0x80000015ff057210 */ /* 0x000fc600007fe4ff */
[----:B------:R-:W-:-:S04]  /*2c90*/  IMAD.WIDE.U32 R34, R18, R19, R34 ;  /* 0x0000001312227225 */ /* 0x000fc800078e0022 */
[----:B------:R-:W-:Y:S01]  /*2ca0*/  IMAD R22, R5, R18, RZ ;  /* 0x0000001205167224 */ /* 0x000fe200078e02ff */
[----:B------:R-:W-:Y:S02]  /*2cb0*/  MOV R18, R34 ;  /* 0x0000002200127202 */ /* 0x000fe40000000f00 */
[----:B------:R-:W-:Y:S01]  /*2cc0*/  MOV R34, R0 ;  /* 0x0000000000227202 */ /* 0x000fe20000000f00 */
[----:B------:R-:W-:-:S04]  /*2cd0*/  IMAD R17, R17, R19, R22 ;  /* 0x0000001311117224 */ /* 0x000fc800078e0216 */
[----:B------:R-:W-:Y:S02]  /*2ce0*/  IMAD.IADD R17, R35, 0x1, R17 ;  /* 0x0000000123117824 */ /* 0x000fe400078e0211 */
[----:B------:R-:W-:Y:S01]  /*2cf0*/  IMAD.MOV.U32 R35, RZ, RZ, R21 ;  /* 0x000000ffff237224 */ /* 0x000fe200078e0015 */
[----:B------:R-:W-:Y:S05]  /*2d00*/  BRA `(.L_x_661) ;  /* 0x0000017000007947 */ /* 0x000fea0003800000 */
.L_x_660:
        /* <DEDUP_REMOVED lines=23> */
.L_x_661:
[----:B------:R-:W-:Y:S05]  /*2e80*/  BSYNC B0 ;  /* 0x0000000000007941 */ /* 0x000fea0003800000 */
.L_x_659:
        /* <DEDUP_REMOVED lines=20> */
.L_x_663:
        /* <DEDUP_REMOVED lines=18> */
[----:B------:R-:W-:-:S04]  /*30f0*/  @!P0 LOP3.LUT R0, RZ, R16, RZ, 0x33, !PT ;  /* 0x00000010ff008212 */ /* 0x000fc800078e33ff */
[----:B------:R-:W-:Y:S01]  /*3100*/  MOV R40, R0 ;  /* 0x0000000000287202 */ /* 0x000fe20000000f00 */
[----:B------:R-:W-:-:S04]  /*3110*/  IMAD.MOV R5, RZ, RZ, -R0 ;  /* 0x000000ffff057224 */ /* 0x000fc800078e0a00 */
[----:B------:R-:W-:Y:S02]  /*3120*/  IMAD R16, R16, R5, R34 ;  /* 0x0000000510107224 */ /* 0x000fe400078e0222 */
.L_x_664:
[----:B------:R-:W-:Y:S05]  /*3130*/  BSYNC B0 ;  /* 0x0000000000007941 */ /* 0x000fea0003800000 */
.L_x_662:
[----:B------:R-:W-:Y:S01]  /*3140*/  SHF.R.S32.HI R0, RZ, 0x1f, R9 ;  /* 0x0000001fff007819 */ /* 0x000fe20000011409 */
[----:B------:R-:W-:Y:S01]  /*3150*/  IMAD R5, R41, R9, RZ ;  /* 0x0000000929057224 */ /* 0x000fe200078e02ff */
[----:B------:R-:W-:Y:S01]  /*3160*/  BSSY B0, `(.L_x_665) ;  /* 0x000003b000007945 */ /* 0x000fe20003800000 */
[----:B------:R-:W-:Y:S02]  /*3170*/  IMAD R48, R26, c[0x0][0x214], RZ ;  /* 0x000085001a307a24 */ /* 0x000fe400078e02ff */
[----:B------:R-:W-:Y:S01]  /*3180*/  IMAD R5, R0, R40, R5 ;  /* 0x0000002800057224 */ /* 0x000fe200078e0205 */
[----:B------:R-:W-:Y:S01]  /*3190*/  LOP3.LUT R0, R43, R13, RZ, 0xfc, !PT ;  /* 0x0000000d2b007212 */ /* 0x000fe200078efcff */
[----:B------:R-:W-:Y:S01]  /*31a0*/  IMAD.WIDE.U32 R34, R40, R9, RZ ;  /* 0x0000000928227225 */ /* 0x000fe200078e00ff */
[----:B------:R-:W-:Y:S02]  /*31b0*/  SHF.R.S32.HI R9, RZ, 0x1f, R3 ;  /* 0x0000001fff097819 */ /* 0x000fe40000011403 */
[----:B------:R-:W-:Y:S01]  /*31c0*/  ISETP.NE.U32.AND P0, PT, R0, RZ, PT ;  /* 0x000000ff0000720c */ /* 0x000fe20003f05070 */
[----:B------:R-:W-:Y:S01]  /*31d0*/  IMAD R22, R22, R3, RZ ;  /* 0x0000000316167224 */ /* 0x000fe200078e02ff */
[----:B------:R-:W-:Y:S01]  /*31e0*/  SHF.R.S32.HI R15, RZ, 0x1f, R48 ;  /* 0x0000001fff0f7819 */ /* 0x000fe20000011430 */
[----:B------:R-:W-:-:S02]  /*31f0*/  IMAD R17, R17, R48, RZ ;  /* 0x0000003011117224 */ /* 0x000fc400078e02ff */
        /* <DEDUP_REMOVED lines=13> */
[----:B------:R-:W-:Y:S05]  /*32d0*/  CALL.REL.NOINC `($__internal_13_$__cuda_sm20_div_s64) ;  /* 0x0000168000007944 */ /* 0x000fea0003c00000 */
        /* <DEDUP_REMOVED lines=12> */
.L_x_666:
        /* <DEDUP_REMOVED lines=23> */
.L_x_667:
[----:B------:R-:W-:Y:S05]  /*3510*/  BSYNC B0 ;  /* 0x0000000000007941 */ /* 0x000fea0003800000 */
.L_x_665:
        /* <DEDUP_REMOVED lines=28> */
.L_x_669:
        /* <DEDUP_REMOVED lines=23> */
.L_x_670:
[----:B------:R-:W-:Y:S05]  /*3850*/  BSYNC B0 ;  /* 0x0000000000007941 */ /* 0x000fea0003800000 */
.L_x_668:
[----:B------:R-:W-:Y:S01]  /*3860*/  IADD3 R33, P1, P0, R38, R36, R32 ;  /* 0x0000002426217210 */ /* 0x000fe2000783e020 */
[----:B------:R-:W-:Y:S01]  /*3870*/  IMAD R5, R5, R4, RZ ;  /* 0x0000000405057224 */ /* 0x000fe200078e02ff */
[----:B------:R-:W-:Y:S02]  /*3880*/  SHF.R.S32.HI R0, RZ, 0x1f, R8 ;  /* 0x0000001fff007819 */ /* 0x000fe40000011408 */
[----:B------:R-:W-:Y:S02]  /*3890*/  IADD3 R33, P3, P2, R34, R33, R48 ;  /* 0x0000002122217210 */ /* 0x000fe40007a7e030 */
[----:B------:R-:W-:Y:S02]  /*38a0*/  IADD3.X R2, R6, R7, R2, P1, P0 ;  /* 0x0000000706027210 */ /* 0x000fe40000fe0402 */
[----:B------:R-:W-:Y:S02]  /*38b0*/  IADD3 R46, P1, P0, R50, R33, R46 ;  /* 0x00000021322e7210 */ /* 0x000fe4000783e02e */
[----:B------:R-:W-:Y:S01]  /*38c0*/  IADD3.X R2, R16, R2, R3, P3, P2 ;  /* 0x0000000210027210 */ /* 0x000fe20001fe4403 */
[----:B------:R-:W-:-:S03]  /*38d0*/  IMAD R3, R19, R8, RZ ;  /* 0x0000000813037224 */ /* 0x000fc600078e02ff */
[----:B------:R-:W-:Y:S01]  /*38e0*/  IADD3.X R47, R14, R2, R9, P1, P0 ;  /* 0x000000020e2f7210 */ /* 0x000fe20000fe0409 */
[----:B------:R-:W-:Y:S01]  /*38f0*/  IMAD R0, R0, R18, R3 ;  /* 0x0000001200007224 */ /* 0x000fe200078e0203 */
[----:B------:R-:W-:-:S03]  /*3900*/  SHF.R.S32.HI R2, RZ, 0x1f, R4 ;  /* 0x0000001fff027819 */ /* 0x000fc60000011404 */
        /* <DEDUP_REMOVED lines=9> */
.L_x_646:
[----:B------:R-:W-:-:S04]  /*39a0*/  LEA R2, P0, R38, c[0x0][0x200], 0x2 ;  /* 0x0000800026027a11 */ /* 0x000fc800078010ff */
[----:B------:R-:W-:-:S05]  /*39b0*/  LEA.HI.X R3, R38, c[0x0][0x204], R39, 0x2, P0 ;  /* 0x0000810026037a11 */ /* 0x000fca00000f1427 */
[----:B------:R1:W-:Y:S04]  /*39c0*/  STG.E [R2.64], R29 ;  /* 0x0000001d02007986 */ /* 0x0003e8000c101908 */
.L_x_645:
[----:B------:R-:W-:Y:S05]  /*39d0*/  BSYNC B1 ;  /* 0x0000000000017941 */ /* 0x000fea0003800000 */
.L_x_644:
[----:B------:R-:W-:Y:S01]  /*39e0*/  LEA.HI R0, R25, R25, RZ, 0x1 ;  /* 0x0000001919007211 */ /* 0x000fe200078f08ff */
[----:B------:R-:W-:Y:S01]  /*39f0*/  IMAD.MOV.U32 R21, RZ, RZ, c[0x0][0x314] ;  /* 0x0000c500ff157624 */ /* 0x000fe200078e00ff */
[----:B------:R-:W-:Y:S01]  /*3a00*/  CS2R R4, SRZ ;  /* 0x0000000000047805 */ /* 0x000fe2000001ff00 */
[----:B------:R-:W-:Y:S01]  /*3a10*/  IMAD.MOV.U32 R8, RZ, RZ, RZ ;  /* 0x000000ffff087224 */ /* 0x000fe200078e00ff */
[----:B01----:R-:W-:Y:S02]  /*3a20*/  LOP3.LUT R2, R0, 0xfffffffe, RZ, 0xc0, !PT ;  /* 0xfffffffe00027812 */ /* 0x003fe400078ec0ff */
[----:B------:R-:W-:-:S03]  /*3a30*/  ISETP.GE.AND P0, PT, R21, 0x1, PT ;  /* 0x000000011500780c */ /* 0x000fc60003f06270 */
[----:B------:R-:W-:Y:S02]  /*3a40*/  IMAD.IADD R2, R25, 0x1, -R2 ;  /* 0x0000000119027824 */ /* 0x000fe400078e0a02 */
[----:B------:R-:W0:Y:S03]  /*3a50*/  S2R R25, SR_TID.X ;  /* 0x0000000000197919 */ /* 0x000e260000002100 */
[----:B------:R-:W-:-:S13]  /*3a60*/  ISETP.GE.OR P5, PT, R2, c[0x0][0x314], P5 ;  /* 0x0000c50002007a0c */ /* 0x000fda0002fa6670 */
[----:B------:R-:W-:Y:S02]  /*3a70*/  @!P5 FADD.FTZ R6, -R29, R30 ;  /* 0x0000001e1d06d221 */ /* 0x000fe40000010100 */
[----:B------:R-:W-:Y:S02]  /*3a80*/  @!P5 IMAD.SHL.U32 R7, R0, 0x2, RZ ;  /* 0x000000020007d824 */ /* 0x000fe400078e00ff */
[----:B------:R-:W-:-:S03]  /*3a90*/  @!P5 FMUL.FTZ R6, R6, 1.4426950216293334961 ;  /* 0x3fb8aa3b0606d820 */ /* 0x000fc60000410000 */
[----:B------:R-:W-:Y:S02]  /*3aa0*/  @!P5 LOP3.LUT R7, R7, 0xfffffffc, RZ, 0xc0, !PT ;  /* 0xfffffffc0707d812 */ /* 0x000fe400078ec0ff */
[----:B0-----:R-:W-:Y:S01]  /*3ab0*/  SHF.R.S32.HI R24, RZ, 0x1f, R25 ;  /* 0x0000001fff187819 */ /* 0x001fe20000011419 */
[----:B------:R-:W0:Y:S02]  /*3ac0*/  @!P5 MUFU.EX2 R6, R6 ;  /* 0x000000060006d308 */ /* 0x000e240000000800 */
[----:B------:R-:W-:Y:S01]  /*3ad0*/  @!P5 IMAD R7, R2, 0x14, R7 ;  /* 0x000000140207d824 */ /* 0x000fe200078e0207 */
[----:B------:R-:W-:Y:S01]  /*3ae0*/  LEA.HI R24, R24, R25, RZ, 0x5 ;  /* 0x0000001918187211 */ /* 0x000fe200078f28ff */
[----:B------:R-:W-:-:S03]  /*3af0*/  CS2R R2, SRZ ;  /* 0x0000000000027805 */ /* 0x000fc6000001ff00 */
[----:B------:R-:W-:Y:S02]  /*3b00*/  LOP3.LUT R0, R24, 0x3fffffe0, RZ, 0xc0, !PT ;  /* 0x3fffffe018007812 */ /* 0x000fe400078ec0ff */
[----:B------:R-:W-:Y:S02]  /*3b10*/  SHF.R.S32.HI R24, RZ, 0x5, R24 ;  /* 0x00000005ff187819 */ /* 0x000fe40000011418 */
[----:B------:R-:W-:Y:S01]  /*3b20*/  IADD3 R25, -R0, R25, RZ ;  /* 0x0000001900197210 */ /* 0x000fe20007ffe1ff */
[----:B------:R-:W-:-:S03]  /*3b30*/  IMAD.MOV.U32 R0, RZ, RZ, RZ ;  /* 0x000000ffff007224 */ /* 0x000fc600078e00ff */
[----:B------:R-:W-:Y:S01]  /*3b40*/  SHF.L.U32 R25, R25, 0x2, RZ ;  /* 0x0000000219197819 */ /* 0x000fe200000006ff */
[----:B0-----:R0:W-:Y:S02]  /*3b50*/  @!P5 STS [R7], R6 ;  /* 0x000000060700d388 */ /* 0x0011e40000000800 */
[----:B0-----:R-:W-:Y:S02]  /*3b60*/  CS2R R6, SRZ ;  /* 0x0000000000067805 */ /* 0x001fe4000001ff00 */
        /* <DEDUP_REMOVED lines=29> */
.L_x_673:
        /* <DEDUP_REMOVED lines=57> */
.L_x_672:
        /* <DEDUP_REMOVED lines=35> */
.L_x_674:
[----:B------:R-:W-:-:S13]  /*4300*/  ISETP.LT.OR P4, PT, R22, c[0x0][0x314], P4 ;  /* 0x0000c50016007a0c */ /* 0x000fda0002781670 */
[----:B------:R-:W-:Y:S05]  /*4310*/  @!P4 BRA `(.L_x_671) ;  /* 0x000000f00000c947 */ /* 0x000fea0003800000 */
[----:B------:R-:W-:Y:S01]  /*4320*/  ISETP.GE.AND P0, PT, R24, R23, PT ;  /* 0x000000171800720c */ /* 0x000fe20003f06270 */
[----:B------:R-:W-:-:S12]  /*4330*/  BSSY B0, `(.L_x_675) ;  /* 0x0000004000007945 */ /* 0x000fd80003800000 */
[----:B------:R-:W-:Y:S05]  /*4340*/  @P0 BRA `(.L_x_676) ;  /* 0x0000002000000947 */ /* 0x000fea0003800000 */
[----:B------:R0:W5:Y:S04]  /*4350*/  LDG.E.128 R12, [R30.64+-0x200] ;  /* 0xfffe00081e0c7981 */ /* 0x000168000c1e1d00 */
[----:B------:R0:W5:Y:S02]  /*4360*/  LDG.E.128 R16, [R30.64] ;  /* 0x000000081e107981 */ /* 0x000164000c1e1d00 */
.L_x_676:
[----:B------:R-:W-:Y:S05]  /*4370*/  BSYNC B0 ;  /* 0x0000000000007941 */ /* 0x000fea0003800000 */
.L_x_675:
        /* <DEDUP_REMOVED lines=9> */
.L_x_671:
[----:B------:R-:W-:Y:S02]  /*4410*/  IADD3 R24, R24, UR6, RZ ;  /* 0x0000000618187c10 */ /* 0x000fe4000fffe0ff */
[----:B------:R-:W-:-:S02]  /*4420*/  F2FP.PACK_AB R9, R5, R6 ;  /* 0x000000060509723e */ /* 0x000fc400000000ff */
[----:B------:R-:W-:Y:S02]  /*4430*/  ISETP.GE.AND P0, PT, R24, R20, PT ;  /* 0x000000141800720c */ /* 0x000fe40003f06270 */
[----:B------:R-:W-:Y:S02]  /*4440*/  F2FP.PACK_AB R8, R7, R8 ;  /* 0x000000080708723e */ /* 0x000fe400000000ff */
[----:B------:R-:W-:Y:S02]  /*4450*/  F2FP.PACK_AB R4, R3, R4 ;  /* 0x000000040304723e */ /* 0x000fe400000000ff */
[----:B------:R-:W-:-:S07]  /*4460*/  F2FP.PACK_AB R5, R0, R2 ;  /* 0x000000020005723e */ /* 0x000fce00000000ff */
[----:B------:R-:W-:Y:S05]  /*4470*/  @P0 EXIT ;  /* 0x000000000000094d */ /* 0x000fea0003800000 */
[-C--:B------:R-:W-:Y:S02]  /*4480*/  IABS R6, R11.reuse ;  /* 0x0000000b00067213 */ /* 0x080fe40000000000 */
[----:B------:R-:W-:Y:S02]  /*4490*/  IABS R10, R24 ;  /* 0x00000018000a7213 */ /* 0x000fe40000000000 */
[----:B------:R-:W1:Y:S01]  /*44a0*/  I2F.RP R2, R6 ;  /* 0x0000000600027306 */ /* 0x000e620000209400 */
[----:B------:R-:W-:-:S05]  /*44b0*/  IABS R7, R11 ;  /* 0x0000000b00077213 */ /* 0x000fca0000000000 */
[----:B------:R-:W-:Y:S02]  /*44c0*/  IMAD.MOV R7, RZ, RZ, -R7 ;  /* 0x000000ffff077224 */ /* 0x000fe400078e0a07 */
[----:B-1----:R-:W1:Y:S02]  /*44d0*/  MUFU.RCP R12, R2 ;  /* 0x00000002000c7308 */ /* 0x002e640000001000 */
[----:B-1----:R-:W-:-:S06]  /*44e0*/  IADD3 R12, R12, 0xffffffe, RZ ;  /* 0x0ffffffe0c0c7810 */ /* 0x002fcc0007ffe0ff */
[----:B------:R-:W1:Y:S02]  /*44f0*/  F2I.FTZ.U32.TRUNC.NTZ R13, R12 ;  /* 0x0000000c000d7305 */ /* 0x000e64000021f000 */
[----:B-1----:R-:W-:Y:S02]  /*4500*/  IMAD.MOV R0, RZ, RZ, -R13 ;  /* 0x000000ffff007224 */ /* 0x002fe400078e0a0d */
[----:B------:R-:W-:Y:S02]  /*4510*/  IMAD.MOV.U32 R12, RZ, RZ, RZ ;  /* 0x000000ffff0c7224 */ /* 0x000fe400078e00ff */
[----:B------:R-:W-:Y:S01]  /*4520*/  IMAD R3, R0, R6, RZ ;  /* 0x0000000600037224 */ /* 0x000fe200078e02ff */
[----:B------:R-:W-:-:S03]  /*4530*/  IABS R0, c[0x0][0x214] ;  /* 0x0000850000007a13 */ /* 0x000fc60000000000 */
[----:B------:R-:W-:-:S06]  /*4540*/  IMAD.HI.U32 R3, R13, R3, R12 ;  /* 0x000000030d037227 */ /* 0x000fcc00078e000c */
[----:B------:R-:W-:Y:S02]  /*4550*/  IMAD.HI.U32 R2, R3, R10, RZ ;  /* 0x0000000a03027227 */ /* 0x000fe400078e00ff */
[----:B------:R-:W1:Y:S02]  /*4560*/  I2F.RP R3, R0 ;  /* 0x0000000000037306 */ /* 0x000e640000209400 */
[----:B------:R-:W-:-:S05]  /*4570*/  IMAD R7, R2, R7, R10 ;  /* 0x0000000702077224 */ /* 0x000fca00078e020a */
[----:B------:R-:W-:Y:S01]  /*4580*/  ISETP.GT.U32.AND P1, PT, R6, R7, PT ;  /* 0x000000070600720c */ /* 0x000fe20003f24070 */
[----:B-1----:R-:W1:-:S12]  /*4590*/  MUFU.RCP R3, R3 ;  /* 0x0000000300037308 */ /* 0x002e580000001000 */
[----:B------:R-:W-:Y:S01]  /*45a0*/  @!P1 IMAD.IADD R7, R7, 0x1, -R6 ;  /* 0x0000000107079824 */ /* 0x000fe200078e0a06 */
[----:B------:R-:W-:Y:S02]  /*45b0*/  @!P1 IADD3 R2, R2, 0x1, RZ ;  /* 0x0000000102029810 */ /* 0x000fe40007ffe0ff */
[----:B------:R-:W-:Y:S02]  /*45c0*/  ISETP.NE.AND P1, PT, R11, RZ, PT ;  /* 0x000000ff0b00720c */ /* 0x000fe40003f25270 */
[----:B------:R-:W-:Y:S02]  /*45d0*/  ISETP.GE.U32.AND P2, PT, R7, R6, PT ;  /* 0x000000060700720c */ /* 0x000fe40003f46070 */
[----:B------:R-:W-:-:S04]  /*45e0*/  LOP3.LUT R6, R24, R11, RZ, 0x3c, !PT ;  /* 0x0000000b18067212 */ /* 0x000fc800078e3cff */
[----:B------:R-:W-:Y:S02]  /*45f0*/  ISETP.GE.AND P0, PT, R6, RZ, PT ;  /* 0x000000ff0600720c */ /* 0x000fe40003f06270 */
[----:B-1----:R-:W-:-:S04]  /*4600*/  IADD3 R6, R3, 0xffffffe, RZ ;  /* 0x0ffffffe03067810 */ /* 0x002fc80007ffe0ff */
[----:B------:R-:W1:Y:S01]  /*4610*/  F2I.FTZ.U32.TRUNC.NTZ R7, R6 ;  /* 0x0000000600077305 */ /* 0x000e62000021f000 */
[----:B------:R-:W-:-:S06]  /*4620*/  @P2 IADD3 R2, R2, 0x1, RZ ;  /* 0x0000000102022810 */ /* 0x000fcc0007ffe0ff */
[----:B------:R-:W-:Y:S01]  /*4630*/  @!P0 IMAD.MOV R2, RZ, RZ, -R2 ;  /* 0x000000ffff028224 */ /* 0x000fe200078e0a02 */
[----:B------:R-:W-:-:S05]  /*4640*/  @!P1 LOP3.LUT R2, RZ, R11, RZ, 0x33, !PT ;  /* 0x0000000bff029212 */ /* 0x000fca00078e33ff */
[----:B------:R-:W-:Y:S02]  /*4650*/  IMAD R13, R2, R11, RZ ;  /* 0x0000000b020d7224 */ /* 0x000fe400078e02ff */
[----:B-1----:R-:W-:Y:S02]  /*4660*/  IMAD.MOV R3, RZ, RZ, -R7 ;  /* 0x000000ffff037224 */ /* 0x002fe400078e0a07 */
[----:B------:R-:W-:Y:S02]  /*4670*/  IMAD.IADD R10, R24, 0x1, -R13 ;  /* 0x00000001180a7824 */ /* 0x000fe400078e0a0d */
[----:B------:R-:W-:Y:S02]  /*4680*/  IMAD R11, R3, R0, RZ ;  /* 0x00000000030b7224 */ /* 0x000fe400078e02ff */
[----:B------:R-:W-:Y:S01]  /*4690*/  IMAD.MOV.U32 R6, RZ, RZ, RZ ;  /* 0x000000ffff067224 */ /* 0x000fe200078e00ff */
[----:B------:R-:W-:Y:S02]  /*46a0*/  IABS R3, R10 ;  /* 0x0000000a00037213 */ /* 0x000fe40000000000 */
[----:B------:R-:W-:Y:S01]  /*46b0*/  LOP3.LUT R10, R10, c[0x0][0x214], RZ, 0x3c, !PT ;  /* 0x000085000a0a7a12 */ /* 0x000fe200078e3cff */
[----:B------:R-:W-:-:S03]  /*46c0*/  IMAD.HI.U32 R11, R7, R11, R6 ;  /* 0x0000000b070b7227 */ /* 0x000fc600078e0006 */
[----:B------:R-:W-:-:S03]  /*46d0*/  ISETP.GE.AND P1, PT, R10, RZ, PT ;  /* 0x000000ff0a00720c */ /* 0x000fc60003f26270 */
        /* <DEDUP_REMOVED lines=19> */
[----:B------:R-:W-:-:S04]  /*4810*/  IMAD.WIDE.U32 R6, R11, c[0x0][0x1f0], R6 ;  /* 0x00007c000b067a25 */ /* 0x000fc800078e0006 */
[----:B------:R-:W-:Y:S02]  /*4820*/  IMAD.IADD R13, R24, 0x1, -R13 ;  /* 0x00000001180d7824 */ /* 0x000fe400078e0a0d */
        /* <DEDUP_REMOVED lines=19> */
        .weak           $__internal_13_$__cuda_sm20_div_s64
        .type           $__internal_13_$__cuda_sm20_div_s64,@function
        .size           $__internal_13_$__cuda_sm20_div_s64,(.L_x_4796 - $__internal_13_$__cuda_sm20_div_s64)
$__internal_13_$__cuda_sm20_div_s64:
        /* <DEDUP_REMOVED lines=17> */
[----:B------:R-:W-:-:S04]  /*4a70*/  IMAD.HI.U32 R21, R53, R0, RZ ;  /* 0x0000000035157227 */ /* 0x000fc800078e00ff */
[----:B------:R-:W-:-:S04]  /*4a80*/  IMAD.HI.U32 R19, P2, R53, R19, R44 ;  /* 0x0000001335137227 */ /* 0x000fc8000784002c */
[----:B------:R-:W-:Y:S02]  /*4a90*/  IMAD R0, R53, R0, RZ ;  /* 0x0000000035007224 */ /* 0x000fe400078e02ff */
[----:B------:R-:W-:-:S03]  /*4aa0*/  IMAD.X R21, R21, 0x1, R53, P0 ;  /* 0x0000000115157824 */ /* 0x000fc600000e0635 */
[----:B------:R-:W-:-:S04]  /*4ab0*/  IADD3 R53, P0, R0, R19, RZ ;  /* 0x0000001300357210 */ /* 0x000fc80007f1e0ff */
[----:B------:R-:W-:Y:S01]  /*4ac0*/  IADD3.X R21, RZ, RZ, R21, P0, P2 ;  /* 0x000000ffff157210 */ /* 0x000fe200007e4415 */
[----:B------:R-:W-:Y:S01]  /*4ad0*/  IMAD.WIDE.U32 R44, R53, R40, RZ ;  /* 0x00000028352c7225 */ /* 0x000fe200078e00ff */
[----:B------:R-:W-:-:S03]  /*4ae0*/  ISETP.GE.AND P2, PT, R23, RZ, PT ;  /* 0x000000ff1700720c */ /* 0x000fc60003f46270 */
[----:B------:R-:W-:Y:S01]  /*4af0*/  IMAD R19, R53, R41, R45 ;  /* 0x0000002935137224 */ /* 0x000fe200078e022d */
[----:B------:R-:W-:-:S03]  /*4b00*/  IADD3 R44, P0, RZ, -R44, RZ ;  /* 0x8000002cff2c7210 */ /* 0x000fc60007f1e0ff */
[----:B------:R-:W-:Y:S02]  /*4b10*/  IMAD R19, R21, R40, R19 ;  /* 0x0000002815137224 */ /* 0x000fe400078e0213 */
[----:B------:R-:W-:-:S04]  /*4b20*/  IMAD.HI.U32 R52, R53, R44, RZ ;  /* 0x0000002c35347227 */ /* 0x000fc800078e00ff */
[----:B------:R-:W-:-:S04]  /*4b30*/  IMAD.X R19, RZ, RZ, ~R19, P0 ;  /* 0x000000ffff137224 */ /* 0x000fc800000e0e13 */
[----:B------:R-:W-:-:S04]  /*4b40*/  IMAD.WIDE.U32 R52, P0, R53, R19, R52 ;  /* 0x0000001335347225 */ /* 0x000fc80007800034 */
[----:B------:R-:W-:-:S04]  /*4b50*/  IMAD.HI.U32 R0, R21, R19, RZ ;  /* 0x0000001315007227 */ /* 0x000fc800078e00ff */
[----:B------:R-:W-:-:S04]  /*4b60*/  IMAD.HI.U32 R44, P4, R21, R44, R52 ;  /* 0x0000002c152c7227 */ /* 0x000fc80007880034 */
[----:B------:R-:W-:Y:S02]  /*4b70*/  IMAD R19, R21, R19, RZ ;  /* 0x0000001315137224 */ /* 0x000fe400078e02ff */
[----:B------:R-:W-:Y:S01]  /*4b80*/  IMAD.X R0, R0, 0x1, R21, P0 ;  /* 0x0000000100007824 */ /* 0x000fe200000e0615 */
[----:B------:R-:W-:Y:S01]  /*4b90*/  IADD3 R21, P0, RZ, -R28, RZ ;  /* 0x8000001cff157210 */ /* 0x000fe20007f1e0ff */
        /* <DEDUP_REMOVED lines=22> */
[----:B------:R-:W-:-:S04]  /*4d00*/  SEL R21, R44, R21, P3 ;  /* 0x000000152c157207 */ /* 0x000fc80001800000 */
[----:B------:R-:W-:Y:S01]  /*4d10*/  ISETP.GE.U32.AND P0, PT, R21, R40, PT ;  /* 0x000000281500720c */ /* 0x000fe20003f06070 */
[----:B------:R-:W-:Y:S01]  /*4d20*/  IMAD.X R40, R19, 0x1, ~R41, P2 ;  /* 0x0000000113287824 */ /* 0x000fe200010e0e29 */
[----:B------:R-:W-:-:S04]  /*4d30*/  IADD3 R21, P2, R28, 0x1, RZ ;  /* 0x000000011c157810 */ /* 0x000fc80007f5e0ff */
[----:B------:R-:W-:Y:S01]  /*4d40*/  SEL R40, R40, R19, P3 ;  /* 0x0000001328287207 */ /* 0x000fe20001800000 */
[----:B------:R-:W-:Y:S01]  /*4d50*/  IMAD.X R19, RZ, RZ, R0, P2 ;  /* 0x000000ffff137224 */ /* 0x000fe200010e0600 */
[----:B------:R-:W-:Y:S02]  /*4d60*/  SEL R21, R21, R28, P3 ;  /* 0x0000001c15157207 */ /* 0x000fe40001800000 */
[----:B------:R-:W-:Y:S01]  /*4d70*/  ISETP.GE.U32.AND.EX P2, PT, R40, R41, PT, P0 ;  /* 0x000000292800720c */ /* 0x000fe20003f46100 */
[----:B------:R-:W-:Y:S01]  /*4d80*/  IMAD.MOV.U32 R40, RZ, RZ, R22 ;  /* 0x000000ffff287224 */ /* 0x000fe200078e0016 */
[----:B------:R-:W-:Y:S01]  /*4d90*/  SEL R19, R19, R0, P3 ;  /* 0x0000000013137207 */ /* 0x000fe20001800000 */
[----:B------:R-:W-:Y:S01]  /*4da0*/  IMAD.MOV.U32 R41, RZ, RZ, 0x0 ;  /* 0x00000000ff297424 */ /* 0x000fe200078e00ff */
[----:B------:R-:W-:-:S04]  /*4db0*/  IADD3 R28, P0, R21, 0x1, RZ ;  /* 0x00000001151c7810 */ /* 0x000fc80007f1e0ff */
[----:B------:R-:W-:Y:S02]  /*4dc0*/  IADD3.X R0, RZ, R19, RZ, P0, !PT ;  /* 0x00000013ff007210 */ /* 0x000fe400007fe4ff */
[----:B------:R-:W-:Y:S02]  /*4dd0*/  SEL R28, R28, R21, P2 ;  /* 0x000000151c1c7207 */ /* 0x000fe40001000000 */
[----:B------:R-:W-:Y:S02]  /*4de0*/  SEL R0, R0, R19, P2 ;  /* 0x0000001300007207 */ /* 0x000fe40001000000 */
[----:B------:R-:W-:Y:S02]  /*4df0*/  LOP3.LUT R21, R5, R23, RZ, 0x3c, !PT ;  /* 0x0000001705157212 */ /* 0x000fe400078e3cff */
[----:B------:R-:W-:Y:S02]  /*4e00*/  IADD3 R19, P2, RZ, -R28, RZ ;  /* 0x8000001cff137210 */ /* 0x000fe40007f5e0ff */
[----:B------:R-:W-:-:S02]  /*4e10*/  ISETP.GE.AND P3, PT, R21, RZ, PT ;  /* 0x000000ff1500720c */ /* 0x000fc40003f66270 */
[----:B------:R-:W-:Y:S01]  /*4e20*/  ISETP.NE.U32.AND P0, PT, R24, RZ, PT ;  /* 0x000000ff1800720c */ /* 0x000fe20003f05070 */
[----:B------:R-:W-:Y:S01]  /*4e30*/  IMAD.X R21, RZ, RZ, ~R0, P2 ;  /* 0x000000ffff157224 */ /* 0x000fe200010e0e00 */
[----:B------:R-:W-:Y:S02]  /*4e40*/  SEL R19, R19, R28, !P3 ;  /* 0x0000001c13137207 */ /* 0x000fe40005800000 */
[----:B------:R-:W-:Y:S02]  /*4e50*/  ISETP.NE.AND.EX P0, PT, R5, RZ, PT, P0 ;  /* 0x000000ff0500720c */ /* 0x000fe40003f05300 */
[----:B------:R-:W-:Y:S02]  /*4e60*/  SEL R21, R21, R0, !P3 ;  /* 0x0000000015157207 */ /* 0x000fe40005800000 */
[----:B------:R-:W-:Y:S02]  /*4e70*/  SEL R0, R19, 0xffffffff, P0 ;  /* 0xffffffff13007807 */ /* 0x000fe40000000000 */
[----:B------:R-:W-:Y:S01]  /*4e80*/  SEL R21, R21, 0xffffffff, P0 ;  /* 0xffffffff15157807 */ /* 0x000fe20000000000 */
[----:B------:R-:W-:Y:S06]  /*4e90*/  RET.REL.NODEC R40 `(_ZN5flash32flash_fwd_splitkv_combine_kernelI23Flash_fwd_kernel_traitsILi256ELi64ELi64ELi4ELb0ELb0EN7cutlass6half_tE19Flash_kernel_traitsILi256ELi64ELi64ELi4ES3_EELi4ELi1ELb1EEEvNS_16Flash_fwd_paramsE) ;  /* 0xffffb16028007950 */ /* 0x000fec0003c3ffff */
.L_x_677:
        /* <DEDUP_REMOVED lines=14> */
.L_x_4796:


//--------------------- .text._ZN5flash24flash_fwd_splitkv_kernelI23Flash_fwd_kernel_traitsILi256ELi64ELi64ELi4ELb0ELb0EN7cutlass6half_tE19Flash_kernel_traitsILi256ELi64ELi64ELi4ES3_EELb1ELb0ELb0ELb0ELb0ELb0ELb0ELb0EEEvNS_16Flash_fwd_paramsE --------------------------
	.section	.text._ZN5flash24flash_fwd_splitkv_kernelI23Flash_fwd_kernel_traitsILi256ELi64ELi64ELi4ELb0ELb0EN7cutlass6half_tE19Flash_kernel_traitsILi256ELi64ELi64ELi4ES3_EELb1ELb0ELb0ELb0ELb0ELb0ELb0ELb0EEEvNS_16Flash_fwd_paramsE,"ax",@progbits
	.sectioninfo	@"SHI_REGISTERS=254"
	.align	128
        .global         _ZN5flash24flash_fwd_splitkv_kernelI23Flash_fwd_kernel_traitsILi256ELi64ELi64ELi4ELb0ELb0EN7cutlass6half_tE19Flash_kernel_traitsILi256ELi64ELi64ELi4ES3_EELb1ELb0ELb0ELb0ELb0ELb0ELb0ELb0EEEvNS_16Flash_fwd_paramsE
        .type           _ZN5flash24flash_fwd_splitkv_kernelI23Flash_fwd_kernel_traitsILi256ELi64ELi64ELi4ELb0ELb0EN7cutlass6half_tE19Flash_kernel_traitsILi256ELi64ELi64ELi4ES3_EELb1ELb0ELb0ELb0ELb0ELb0ELb0ELb0EEEvNS_16Flash_fwd_paramsE,@function
        .size           _ZN5flash24flash_fwd_splitkv_kernelI23Flash_fwd_kernel_traitsILi256ELi64ELi64ELi4ELb0ELb0EN7cutlass6half_tE19Flash_kernel_traitsILi256ELi64ELi64ELi4ES3_EELb1ELb0ELb0ELb0ELb0ELb0ELb0ELb0EEEvNS_16Flash_fwd_paramsE,(.L_x_4829 - _ZN5flash24flash_fwd_splitkv_kernelI23Flash_fwd_kernel_traitsILi256ELi64ELi64ELi4ELb0ELb0EN7cutlass6half_tE19Flash_kernel_traitsILi256ELi64ELi64ELi4ES3_EELb1ELb0ELb0ELb0ELb0ELb0ELb0ELb0EEEvNS_16Flash_fwd_paramsE)
        .other          _ZN5flash24flash_fwd_splitkv_kernelI23Flash_fwd_kernel_traitsILi256ELi64ELi64ELi4ELb0ELb0EN7cutlass6half_tE19Flash_kernel_traitsILi256ELi64ELi64ELi4ES3_EELb1ELb0ELb0ELb0ELb0ELb0ELb0ELb0EEEvNS_16Flash_fwd_paramsE,@"STO_CUDA_ENTRY STV_DEFAULT"
_ZN5flash24flash_fwd_splitkv_kernelI23Flash_fwd_kernel_traitsILi256ELi64ELi64ELi4ELb0ELb0EN7cutlass6half_tE19Flash_kernel_traitsILi256ELi64ELi64ELi4ES3_EELb1ELb0ELb0ELb0ELb0ELb0ELb0ELb0EEEvNS_16Flash_fwd_paramsE:
.text._ZN5flash24flash_fwd_splitkv_kernelI23Flash_fwd_kernel_traitsILi256ELi64ELi64ELi4ELb0ELb0EN7cutlass6half_tE19Flash_kernel_traitsILi256ELi64ELi64ELi4ES3_EELb1ELb0ELb0ELb0ELb0ELb0ELb0ELb0EEEvNS_16Flash_fwd_paramsE:
[----:B------:R-:W-:Y:S02]  /*0000*/  MOV R1, c[0x0][0x28] ;  /* 0x00000a0000017a02 */ /* 0x000fe40000000f00 */
[----:B------:R-:W1:Y:S01]  /*0010*/  S2UR UR15, SR_CTAID.Y ;  /* 0x00000000000f79c3 */ /* 0x000e620000002600 */
[----:B------:R-:W-:Y:S02]  /*0020*/  ULDC.64 UR4, c[0x0][0x240] ;  /* 0x0000900000047ab9 */ /* 0x000fe40000000a00 */
[----:B------:R-:W-:Y:S02]  /*0030*/  UISETP.NE.U32.AND UP2, UPT, URZ, UR4, UPT ;  /* 0x000000043f00728c */ /* 0x000fe4000bf45070 */
[----:B------:R-:W-:Y:S02]  /*0040*/  UMOV UR25, 0x4 ;  /* 0x0000000400197882 */ /* 0x000fe40000000000 */
[----:B------:R-:W-:Y:S02]  /*0050*/  UISETP.NE.AND.EX UP2, UPT, URZ, UR5, UPT, UP2 ;  /* 0x000000053f00728c */ /* 0x000fe4000bf45320 */
[----:B------:R-:W-:Y:S02]  /*0060*/  ULDC.64 UR10, c[0x0][0x240] ;  /* 0x00009000000a7ab9 */ /* 0x000fe40000000a00 */
[----:B------:R-:W-:-:S02]  /*0070*/  ULDC.64 UR4, c[0x0][0x250] ;  /* 0x0000940000047ab9 */ /* 0x000fc40000000a00 */
[----:B------:R-:W-:Y:S01]  /*0080*/  PLOP3.LUT P2, PT, PT, PT, UP2, 0x80, 0x0 ;  /* 0x000000000000781c */ /* 0x000fe20003f4f028 */
[----:B------:R-:W-:Y:S02]  /*0090*/  UISETP.NE.U32.AND UP0, UPT, URZ, UR4, UPT ;  /* 0x000000043f00728c */ /* 0x000fe4000bf05070 */
[----:B------:R-:W-:Y:S02]  /*00a0*/  ULDC.64 UR32, c[0x0][0x118] ;  /* 0x0000460000207ab9 */ /* 0x000fe40000000a00 */
[----:B------:R-:W-:Y:S02]  /*00b0*/  UISETP.NE.AND.EX UP0, UPT, URZ, UR5, UPT, UP0 ;  /* 0x000000053f00728c */ /* 0x000fe4000bf05300 */
[----:B------:R-:W-:Y:S02]  /*00c0*/  ULDC.U8 UR8, c[0x0][0x312] ;  /* 0x0000c48000087ab9 */ /* 0x000fe40000000000 */
[----:B------:R-:W-:Y:S02]  /*00d0*/  ULDC.64 UR6, c[0x0][0x248] ;  /* 0x0000920000067ab9 */ /* 0x000fe40000000a00 */
[----:B-1----:R-:W-:Y:S01]  /*00e0*/  UIMAD.WIDE UR10, UR15, UR25, UR10 ;  /* 0x000000190f0a72a5 */ /* 0x002fe2000f8e020a */
[----:B------:R-:W-:Y:S01]  /*00f0*/  PLOP3.LUT P0, PT, PT, PT, UP0, 0x80, 0x0 ;  /* 0x000000000000781c */ /* 0x000fe20003f0f008 */
[----:B------:R-:W-:-:S02]  /*0100*/  ULDC.64 UR4, c[0x0][0x250] ;  /* 0x0000940000047ab9 */ /* 0x000fc40000000a00 */
[----:B------:R-:W-:Y:S02]  /*0110*/  UISETP.NE.AND UP3, UPT, UR8, URZ, UPT ;  /* 0x0000003f0800728c */ /* 0x000fe4000bf65270 */
[----:B------:R-:W-:Y:S01]  /*0120*/  IMAD.U32 R10, RZ, RZ, UR10 ;  /* 0x0000000aff0a7e24 */ /* 0x000fe2000f8e00ff */
[----:B------:R-:W-:Y:S01]  /*0130*/  UISETP.EQ.U32.AND UP1, UPT, URZ, UR6, UPT ;  /* 0x000000063f00728c */ /* 0x000fe2000bf22070 */
[----:B------:R-:W-:Y:S01]  /*0140*/  IMAD.U32 R11, RZ, RZ, UR11 ;  /* 0x0000000bff0b7e24 */ /* 0x000fe2000f8e00ff */
[----:B------:R-:W-:Y:S02]  /*0150*/  @UP0 UIMAD.WIDE UR4, UR15, UR25, UR4 ;  /* 0x000000190f0402a5 */ /* 0x000fe4000f8e0204 */
[----:B------:R-:W-:Y:S02]  /*0160*/  UISETP.EQ.OR.EX UP1, UPT, URZ, UR7, !UP3, UP1 ;  /* 0x000000073f00728c */ /* 0x000fe4000df22710 */
[----:B------:R-:W2:Y:S01]  /*0170*/  @P2 LDG.E R4, [R10.64] ;  /* 0x000000200a042981 */ /* 0x000ea2000c1e1900 */
[----:B------:R-:W-:-:S03]  /*0180*/  ULDC.64 UR6, c[0x0][0x248] ;  /* 0x0000920000067ab9 */ /* 0x000fc60000000a00 */
[----:B------:R-:W3:Y:S01]  /*0190*/  @P2 LDG.E R0, [R10.64+0x4] ;  /* 0x000004200a002981 */ /* 0x000ee2000c1e1900 */
[----:B------:R-:W-:Y:S01]  /*01a0*/  IMAD.U32 R8, RZ, RZ, UR4 ;  /* 0x00000004ff087e24 */ /* 0x000fe2000f8e00ff */
[----:B------:R-:W-:-:S05]  /*01b0*/  MOV R9, UR5 ;  /* 0x0000000500097c02 */ /* 0x000fca0008000f00 */
[----:B------:R-:W4:Y:S01]  /*01c0*/  @P0 LDG.E R2, [R8.64] ;  /* 0x0000002008020981 */ /* 0x000f22000c1e1900 */
[----:B------:R-:W-:Y:S01]  /*01d0*/  PLOP3.LUT P1, PT, PT, PT, UP1, 0x80, 0x0 ;  /* 0x000000000000781c */ /* 0x000fe20003f2f018 */
[----:B------:R-:W-:-:S06]  /*01e0*/  UIMAD.WIDE UR6, UR15, UR25, UR6 ;  /* 0x000000190f0672a5 */ /* 0x000fcc000f8e0206 */
[----:B------:R-:W-:Y:S01]  /*01f0*/  IMAD.U32 R6, RZ, RZ, UR6 ;  /* 0x00000006ff067e24 */ /* 0x000fe2000f8e00ff */
[----:B------:R-:W-:-:S05]  /*0200*/  MOV R7, UR7 ;  /* 0x0000000700077c02 */ /* 0x000fca0008000f00 */
[----:B------:R-:W5:Y:S01]  /*0210*/  @!P1 LDG.E R3, [R6.64] ;  /* 0x0000002006039981 */ /* 0x000f62000c1e1900 */
[----:B------:R-:W-:Y:S02]  /*0220*/  UMOV UR27, 0xffffffff ;  /* 0xffffffff001b7882 */ /* 0x000fe40000000000 */
[----:B------:R-:W-:Y:S02]  /*0230*/  UMOV UR7, URZ ;  /* 0x0000003f00077c82 */ /* 0x000fe40008000000 */
[----:B------:R-:W-:Y:S01]  /*0240*/  UMOV UR18, 0xffffffff ;  /* 0xffffffff00127882 */ /* 0x000fe20000000000 */
[----:B------:R-:W1:Y:S08]  /*0250*/  S2UR UR10, SR_CTAID.X ;  /* 0x00000000000a79c3 */ /* 0x000e700000002500 */
[----:B------:R-:W1:Y:S08]  /*0260*/  S2UR UR12, SR_CTAID.Z ;  /* 0x00000000000c79c3 */ /* 0x000e700000002700 */
[----:B--2---:R-:W2:Y:S08]  /*0270*/  @P2 R2UR UR27, R4 ;  /* 0x00000000041b23c2 */ /* 0x004eb000000e0000 */
[----:B---3--:R-:W2:Y:S08]  /*0280*/  @P2 R2UR UR29, R0 ;  /* 0x00000000001d23c2 */ /* 0x008eb000000e0000 */
[----:B----4-:R3:W4:Y:S01]  /*0290*/  @P0 R2UR UR7, R2 ;  /* 0x00000000020703c2 */ /* 0x01072200000e0000 */
[----:B------:R-:W-:-:S04]  /*02a0*/  ISETP.NE.U32.AND P0, PT, RZ, c[0x0][0x248], PT ;  /* 0x00009200ff007a0c */ /* 0x000fc80003f05070 */
[----:B------:R-:W-:-:S03]  /*02b0*/  ISETP.NE.AND.EX P0, PT, RZ, c[0x0][0x24c], PT, P0 ;  /* 0x00009300ff007a0c */ /* 0x000fc60003f05300 */
[----:B-----5:R3:W1:Y:S01]  /*02c0*/  @!P1 R2UR UR18, R3 ;  /* 0x00000000031293c2 */ /* 0x02066200000e0000 */
[----:B--2---:R-:W-:-:S07]  /*02d0*/  @UP2 UIADD3 UR29, UR29, -UR27, URZ ;  /* 0x8000001b1d1d2290 */ /* 0x004fce000fffe03f */
[----:B------:R-:W-:Y:S02]  /*02e0*/  @!UP2 ULDC UR29, c[0x0][0x214] ;  /* 0x00008500001daab9 */ /* 0x000fe40000000800 */
[----:B-1-34-:R-:W-:Y:S05]  /*02f0*/  @!P0 BRA `(.L_x_678) ;  /* 0x0000007000008947 */ /* 0x01afea0003800000 */
[----:B------:R-:W-:-:S13]  /*0300*/  PLOP3.LUT P0, PT, PT, PT, UP3, 0x80, 0x0 ;  /* 0x000000000000781c */ /* 0x000fda0003f0f038 */
[----:B------:R-:W2:Y:S04]  /*0310*/  @P0 LDG.E R0, [R6.64+0x4] ;  /* 0x0000042006000981 */ /* 0x000ea8000c1e1900 */
[----:B------:R-:W3:Y:S01]  /*0320*/  @!P0 LDG.E R2, [R6.64] ;  /* 0x0000002006028981 */ /* 0x000ee2000c1e1900 */
[----:B--2---:R-:W1:Y:S02]  /*0330*/  @P0 R2UR UR6, R0 ;  /* 0x00000000000603c2 */ /* 0x004e6400000e0000 */
[----:B-1----:R-:W-:-:S11]  /*0340*/  @UP3 UIADD3 UR6, UR6, -UR18, URZ ;  /* 0x8000001206063290 */ /* 0x002fd6000fffe03f */
[----:B---3--:R1:W2:Y:S02]  /*0350*/  @!P0 R2UR UR6, R2 ;  /* 0x00000000020683c2 */ /* 0x0082a400000e0000 */
[----:B-12---:R-:W-:Y:S05]  /*0360*/  BRA `(.L_x_679) ;  /* 0x0000001000007947 */ /* 0x006fea0003800000 */
.L_x_678:
[----:B------:R-:W-:Y:S02]  /*0370*/  ULDC UR6, c[0x0][0x218] ;  /* 0x0000860000067ab9 */ /* 0x000fe40000000800 */
.L_x_679:
[----:B------:R-:W-:Y:S02]  /*0380*/  ULDC.64 UR4, c[0x0][0x258] ;  /* 0x0000960000047ab9 */ /* 0x000fe40000000a00 */
[----:B------:R-:W-:-:S04]  /*0390*/  UISETP.NE.U32.AND UP2, UPT, URZ, UR4, UPT ;  /* 0x000000043f00728c */ /* 0x000fc8000bf45070 */
[----:B------:R-:W-:-:S03]  /*03a0*/  UISETP.NE.AND.EX UP2, UPT, URZ, UR5, UPT, UP2 ;  /* 0x000000053f00728c */ /* 0x000fc6000bf45320 */
[----:B------:R-:W-:-:S03]  /*03b0*/  ULDC.64 UR4, c[0x0][0x258] ;  /* 0x0000960000047ab9 */ /* 0x000fc60000000a00 */
[----:B------:R-:W-:-:S05]  /*03c0*/  PLOP3.LUT P0, PT, PT, PT, UP2, 0x80, 0x0 ;  /* 0x000000000000781c */ /* 0x000fca0003f0f028 */
[----:B------:R-:W-:-:S06]  /*03d0*/  @UP2 UIMAD.WIDE UR4, UR15, UR25, UR4 ;  /* 0x000000190f0422a5 */ /* 0x000fcc000f8e0204 */
[----:B------:R-:W-:Y:S02]  /*03e0*/  IMAD.U32 R2, RZ, RZ, UR4 ;  /* 0x00000004ff027e24 */ /* 0x000fe4000f8e00ff */
[----:B------:R-:W-:Y:S01]  /*03f0*/  IMAD.U32 R3, RZ, RZ, UR5 ;  /* 0x00000005ff037e24 */ /* 0x000fe2000f8e00ff */
[----:B------:R-:W-:Y:S02]  /*0400*/  USHF.L.U32 UR10, UR10, 0x6, URZ ;  /* 0x000000060a0a7899 */ /* 0x000fe4000800063f */
[----:B------:R-:W-:Y:S02]  /*0410*/  ULDC.64 UR4, c[0x0][0x268] ;  /* 0x00009a0000047ab9 */ /* 0x000fe40000000a00 */
[----:B------:R-:W2:Y:S01]  /*0420*/  @P0 LDG.E R0, [R2.64] ;  /* 0x0000002002000981 */ /* 0x000ea2000c1e1900 */
[----:B------:R-:W-:Y:S02]  /*0430*/  UISETP.GT.AND UP0, UPT, UR29, UR10, UPT ;  /* 0x0000000a1d00728c */ /* 0x000fe4000bf04270 */
[----:B------:R-:W-:-:S03]  /*0440*/  @!UP2 UISETP.NE.U32.AND UP1, UPT, URZ, UR4, UPT ;  /* 0x000000043f00a28c */ /* 0x000fc6000bf25070 */
[----:B------:R-:W-:Y:S02]  /*0450*/  ULDC UR4, c[0x0][0x21c] ;  /* 0x0000870000047ab9 */ /* 0x000fe40000000800 */
[----:B------:R-:W-:-:S04]  /*0460*/  @!UP2 UISETP.NE.AND.EX UP1, UPT, URZ, UR5, UPT, UP1 ;  /* 0x000000053f00a28c */ /* 0x000fc8000bf25310 */
[----:B------:R-:W-:Y:S01]  /*0470*/  @!UP2 USEL UR4, URZ, UR4, !UP1 ;  /* 0x000000043f04a287 */ /* 0x000fe2000c800000 */
[----:B--2---:R-:W1:Y:S01]  /*0480*/  @P0 R2UR UR11, R0 ;  /* 0x00000000000b03c2 */ /* 0x004e6200000e0000 */
[----:B------:R-:W-:Y:S01]  /*0490*/  PLOP3.LUT P0, PT, PT, PT, UP0, 0x80, 0x0 ;  /* 0x000000000000781c */ /* 0x000fe20003f0f008 */
[----:B-1----:R-:W-:Y:S02]  /*04a0*/  @UP2 UIADD3 UR11, UR11, -UR7, URZ ;  /* 0x800000070b0b2290 */ /* 0x002fe4000fffe03f */
[----:B------:R-:W-:-:S10]  /*04b0*/  @!UP2 UIADD3 UR11, UR4, UR6, -UR7 ;  /* 0x00000006040ba290 */ /* 0x000fd4000fffe807 */
[----:B------:R-:W-:Y:S05]  /*04c0*/  @!P0 EXIT ;  /* 0x000000000000894d */ /* 0x000fea0003800000 */
[----:B------:R-:W-:Y:S01]  /*04d0*/  ULDC UR13, c[0x0][0x218] ;  /* 0x00008600000d7ab9 */ /* 0x000fe20000000800 */
[----:B------:R-:W1:Y:S01]  /*04e0*/  S2R R4, SR_TID.X ;  /* 0x0000000000047919 */ /* 0x000e620000002100 */
[----:B------:R-:W-:Y:S02]  /*04f0*/  UIADD3 UR8, UR11, 0x3f, URZ ;  /* 0x0000003f0b087890 */ /* 0x000fe4000fffe03f */
[----:B------:R-:W-:Y:S02]  /*0500*/  UIADD3 UR13, UR13, 0x3f, URZ ;  /* 0x0000003f0d0d7890 */ /* 0x000fe4000fffe03f */
[----:B------:R-:W-:Y:S02]  /*0510*/  UIADD3 UR5, -UR29, 0x7f, UR10 ;  /* 0x0000007f1d057890 */ /* 0x000fe4000fffe10a */
[----:B------:R-:W-:Y:S02]  /*0520*/  USHF.R.S32.HI UR6, URZ, 0x1f, UR8 ;  /* 0x0000001f3f067899 */ /* 0x000fe40008011408 */
[----:B------:R-:W-:-:S02]  /*0530*/  USHF.R.S32.HI UR9, URZ, 0x1f, UR13 ;  /* 0x0000001f3f097899 */ /* 0x000fc4000801140d */
[----:B------:R-:W-:Y:S02]  /*0540*/  ULDC UR4, c[0x0][0x2e8] ;  /* 0x0000ba0000047ab9 */ /* 0x000fe40000000800 */
[----:B------:R-:W-:Y:S02]  /*0550*/  UIADD3 UR4, UR5, UR4, UR11 ;  /* 0x0000000405047290 */ /* 0x000fe4000fffe00b */
[----:B------:R-:W-:Y:S02]  /*0560*/  ULEA.HI UR6, UR6, UR8, URZ, 0x6 ;  /* 0x0000000806067291 */ /* 0x000fe4000f8f303f */
[----:B------:R-:W-:Y:S02]  /*0570*/  ULEA.HI UR9, UR9, UR13, URZ, 0x6 ;  /* 0x0000000d09097291 */ /* 0x000fe4000f8f303f */
[----:B------:R-:W-:Y:S02]  /*0580*/  USHF.R.S32.HI UR5, URZ, 0x1f, UR4 ;  /* 0x0000001f3f057899 */ /* 0x000fe40008011404 */
[----:B------:R-:W-:-:S02]  /*0590*/  USHF.R.S32.HI UR6, URZ, 0x6, UR6 ;  /* 0x000000063f067899 */ /* 0x000fc40008011406 */
[----:B------:R-:W-:Y:S02]  /*05a0*/  USHF.R.S32.HI UR9, URZ, 0x6, UR9 ;  /* 0x000000063f097899 */ /* 0x000fe40008011409 */
[----:B------:R-:W-:Y:S02]  /*05b0*/  ULEA.HI UR5, UR5, UR4, URZ, 0x6 ;  /* 0x0000000405057291 */ /* 0x000fe4000f8f303f */
[----:B------:R-:W-:Y:S02]  /*05c0*/  UISETP.LT.AND UP0, UPT, UR9, UR6, UPT ;  /* 0x000000060900728c */ /* 0x000fe4000bf01270 */
[----:B------:R-:W-:Y:S02]  /*05d0*/  USHF.R.S32.HI UR8, URZ, 0x6, UR5 ;  /* 0x000000063f087899 */ /* 0x000fe40008011405 */
[----:B------:R-:W-:-:S04]  /*05e0*/  USEL UR6, UR9, UR6, UP0 ;  /* 0x0000000609067287 */ /* 0x000fc80008000000 */
[----:B------:R-:W-:-:S04]  /*05f0*/  UISETP.LT.AND UP0, UPT, UR6, UR8, UPT ;  /* 0x000000080600728c */ /* 0x000fc8000bf01270 */
[----:B------:R-:W-:-:S06]  /*0600*/  USEL UR8, UR6, UR8, UP0 ;  /* 0x0000000806087287 */ /* 0x000fcc0008000000 */
[----:B------:R-:W-:-:S13]  /*0610*/  ISETP.LT.AND P0, PT, RZ, UR8, PT ;  /* 0x00000008ff007c0c */ /* 0x000fda000bf01270 */
[----:B------:R-:W-:Y:S05]  /*0620*/  @P0 BRA `(.L_x_680) ;  /* 0x0000096000000947 */ /* 0x000fea0003800000 */
[----:B-1----:R-:W-:Y:S01]  /*0630*/  SHF.R.S32.HI R3, RZ, 0x1f, R4 ;  /* 0x0000001fff037819 */ /* 0x002fe20000011404 */
[----:B------:R-:W-:Y:S01]  /*0640*/  UISETP.NE.AND UP0, UPT, UR27, -0x1, UPT ;  /* 0xffffffff1b00788c */ /* 0x000fe2000bf05270 */
[----:B------:R-:W1:Y:S01]  /*0650*/  S2R R12, SR_CTAID.Z ;  /* 0x00000000000c7919 */ /* 0x000e620000002700 */
[----:B------:R-:W-:Y:S01]  /*0660*/  USHF.R.S32.HI UR11, URZ, 0x1f, UR10 ;  /* 0x0000001f3f0b7899 */ /* 0x000fe2000801140a */
[----:B------:R-:W-:Y:S01]  /*0670*/  LEA.HI R10, R3, R4, RZ, 0x3 ;  /* 0x00000004030a7211 */ /* 0x000fe200078f18ff */
[----:B------:R-:W-:Y:S01]  /*0680*/  ULDC.64 UR6, c[0x0][0x1e8] ;  /* 0x00007a0000067ab9 */ /* 0x000fe20000000a00 */
[----:B------:R-:W-:Y:S01]  /*0690*/  IMAD.U32 R3, RZ, RZ, UR10 ;  /* 0x0000000aff037e24 */ /* 0x000fe2000f8e00ff */
[----:B------:R-:W-:Y:S01]  /*06a0*/  ULDC.64 UR4, c[0x0][0x1e8] ;  /* 0x00007a0000047ab9 */ /* 0x000fe20000000a00 */
[----:B------:R-:W-:Y:S01]  /*06b0*/  LOP3.LUT R11, R10, 0xfffffff8, RZ, 0xc0, !PT ;  /* 0xfffffff80a0b7812 */ /* 0x000fe200078ec0ff */
[----:B------:R-:W-:Y:S01]  /*06c0*/  UIMAD UR4, UR11, UR4, URZ ;  /* 0x000000040b0472a4 */ /* 0x000fe2000f8e023f */
[----:B------:R-:W-:Y:S01]  /*06d0*/  SHF.R.S32.HI R10, RZ, 0x3, R10 ;  /* 0x00000003ff0a7819 */ /* 0x000fe2000001140a */
[----:B------:R-:W-:Y:S01]  /*06e0*/  UIADD3 UR29, -UR10, UR29, URZ ;  /* 0x0000001d0a1d7290 */ /* 0x000fe2000fffe13f */
[----:B------:R-:W-:Y:S01]  /*06f0*/  BSSY B0, `(.L_x_681) ;  /* 0x0000031000007945 */ /* 0x000fe20003800000 */
[----:B------:R-:W-:Y:S01]  /*0700*/  @UP0 UIMAD.WIDE.U32 UR8, UR27, UR6, URZ ;  /* 0x000000061b0802a5 */ /* 0x000fe2000f8e003f */
[----:B------:R-:W-:Y:S01]  /*0710*/  IMAD.IADD R11, R4, 0x1, -R11 ;  /* 0x00000001040b7824 */ /* 0x000fe200078e0a0b */
[----:B------:R-:W-:-:S02]  /*0720*/  UIMAD UR6, UR10, UR5, UR4 ;  /* 0x000000050a0672a4 */ /* 0x000fc4000f8e0204 */
[----:B------:R-:W-:Y:S01]  /*0730*/  @UP0 UIMAD UR7, UR27, UR7, UR9 ;  /* 0x000000071b0702a4 */ /* 0x000fe2000f8e0209 */
[----:B------:R-:W-:Y:S01]  /*0740*/  IMAD.SHL.U32 R16, R11, 0x8, RZ ;  /* 0x000000080b107824 */ /* 0x000fe200078e00ff */
[----:B------:R-:W-:Y:S02]  /*0750*/  @!UP0 USHF.R.S32.HI UR9, URZ, 0x1f, UR15 ;  /* 0x0000001f3f098899 */ /* 0x000fe4000801140f */
[----:B------:R-:W-:Y:S01]  /*0760*/  ULDC.64 UR4, c[0x0][0x1e0] ;  /* 0x0000780000047ab9 */ /* 0x000fe20000000a00 */
[----:B------:R-:W-:Y:S01]  /*0770*/  IMAD.U32 R0, RZ, RZ, UR6 ;  /* 0x00000006ff007e24 */ /* 0x000fe2000f8e00ff */
[----:B------:R-:W-:Y:S01]  /*0780*/  @!UP0 UIMAD UR9, UR9, UR4, URZ ;  /* 0x00000004090982a4 */ /* 0x000fe2000f8e023f */
[----:B------:R-:W-:Y:S01]  /*0790*/  SHF.R.S32.HI R17, RZ, 0x1f, R16 ;  /* 0x0000001fff117819 */ /* 0x000fe20000011410 */
[----:B------:R-:W-:Y:S01]  /*07a0*/  @!UP0 UIMAD.WIDE.U32 UR16, UR15, UR4, URZ ;  /* 0x000000040f1082a5 */ /* 0x000fe2000f8e003f */
[----:B------:R-:W-:Y:S01]  /*07b0*/  IADD3 R9, R16, 0x40, RZ ;  /* 0x0000004010097810 */ /* 0x000fe20007ffe0ff */
[----:B------:R-:W-:Y:S01]  /*07c0*/  @!UP0 UIMAD UR9, UR15, UR5, UR9 ;  /* 0x000000050f0982a4 */ /* 0x000fe2000f8e0209 */
[C---:B------:R-:W-:Y:S01]  /*07d0*/  IADD3 R8, R16.reuse, 0x80, RZ ;  /* 0x0000008010087810 */ /* 0x040fe20007ffe0ff */
[----:B------:R-:W-:Y:S01]  /*07e0*/  IMAD.WIDE.U32 R2, R3, c[0x0][0x1e8], R16 ;  /* 0x00007a0003027a25 */ /* 0x000fe200078e0010 */
[----:B------:R-:W-:Y:S01]  /*07f0*/  USHF.R.S32.HI UR11, URZ, 0x1f, UR12 ;  /* 0x0000001f3f0b7899 */ /* 0x000fe2000801140c */
[----:B------:R-:W-:Y:S01]  /*0800*/  IADD3 R7, R16, 0xc0, RZ ;  /* 0x000000c010077810 */ /* 0x000fe20007ffe0ff */
[----:B------:R-:W-:-:S02]  /*0810*/  @!UP0 UMOV UR8, UR16 ;  /* 0x0000001000088c82 */ /* 0x000fc40008000000 */
[----:B------:R-:W-:Y:S01]  /*0820*/  @!UP0 UIADD3 UR7, UR17, UR9, URZ ;  /* 0x0000000911078290 */ /* 0x000fe2000fffe03f */
[----:B------:R-:W-:Y:S01]  /*0830*/  IADD3 R2, P0, R2, UR8, RZ ;  /* 0x0000000802027c10 */ /* 0x000fe2000ff1e0ff */
[----:B------:R-:W-:Y:S02]  /*0840*/  ULDC.64 UR4, c[0x0][0x1f0] ;  /* 0x00007c0000047ab9 */ /* 0x000fe40000000a00 */
[----:B------:R-:W-:Y:S02]  /*0850*/  UIMAD UR4, UR11, UR4, URZ ;  /* 0x000000040b0472a4 */ /* 0x000fe4000f8e023f */
[----:B------:R-:W-:Y:S02]  /*0860*/  IADD3.X R3, R3, UR7, R0, P0, !PT ;  /* 0x0000000703037c10 */ /* 0x000fe400087fe400 */
[----:B------:R-:W-:Y:S01]  /*0870*/  ISETP.GE.AND P0, PT, R10, UR29, PT ;  /* 0x0000001d0a007c0c */ /* 0x000fe2000bf06270 */
[----:B------:R-:W-:Y:S02]  /*0880*/  UIMAD UR4, UR12, UR5, UR4 ;  /* 0x000000050c0472a4 */ /* 0x000fe4000f8e0204 */
[----:B-1----:R-:W-:Y:S01]  /*0890*/  IMAD.WIDE.U32 R12, R12, c[0x0][0x1f0], R2 ;  /* 0x00007c000c0c7a25 */ /* 0x002fe200078e0002 */
[----:B------:R-:W-:Y:S01]  /*08a0*/  ULDC UR5, c[0x0][0x1c0] ;  /* 0x0000700000057ab9 */ /* 0x000fe20000000800 */
[----:B------:R-:W-:Y:S01]  /*08b0*/  SHF.R.S32.HI R2, RZ, 0x1f, R10 ;  /* 0x0000001fff027819 */ /* 0x000fe2000001140a */
[----:B------:R-:W-:-:S02]  /*08c0*/  UIMAD UR12, UR15, UR5, UR12 ;  /* 0x000000050f0c72a4 */ /* 0x000fc4000f8e020c */
[----:B------:R-:W-:Y:S01]  /*08d0*/  IADD3 R15, R13, UR4, RZ ;  /* 0x000000040d0f7c10 */ /* 0x000fe2000fffe0ff */
[----:B------:R-:W-:Y:S02]  /*08e0*/  ULDC UR5, c[0x0][0x214] ;  /* 0x0000850000057ab9 */ /* 0x000fe40000000800 */
[----:B------:R-:W-:Y:S02]  /*08f0*/  UIMAD UR5, UR12, UR5, UR10 ;  /* 0x000000050c0572a4 */ /* 0x000fe4000f8e020a */
[----:B------:R-:W-:Y:S05]  /*0900*/  @P0 BRA `(.L_x_682) ;  /* 0x000000f000000947 */ /* 0x000fea0003800000 */
[----:B------:R-:W-:Y:S01]  /*0910*/  IMAD R3, R2, c[0x0][0x1e8], RZ ;  /* 0x00007a0002037a24 */ /* 0x000fe200078e02ff */
[----:B------:R-:W-:Y:S01]  /*0920*/  ISETP.GE.AND P4, PT, R16, c[0x0][0x220], PT ;  /* 0x0000880010007a0c */ /* 0x000fe20003f86270 */
[----:B------:R-:W-:Y:S01]  /*0930*/  IMAD.MOV.U32 R14, RZ, RZ, R12 ;  /* 0x000000ffff0e7224 */ /* 0x000fe200078e000c */
[----:B------:R-:W-:Y:S01]  /*0940*/  ISETP.GE.AND P3, PT, R9, c[0x0][0x220], PT ;  /* 0x0000880009007a0c */ /* 0x000fe20003f66270 */
[----:B------:R-:W-:Y:S01]  /*0950*/  IMAD R0, R10, c[0x0][0x1ec], R3 ;  /* 0x00007b000a007a24 */ /* 0x000fe200078e0203 */
[----:B------:R-:W-:Y:S01]  /*0960*/  ISETP.GE.AND P2, PT, R8, c[0x0][0x220], PT ;  /* 0x0000880008007a0c */ /* 0x000fe20003f46270 */
[----:B------:R-:W-:Y:S01]  /*0970*/  IMAD.WIDE.U32 R4, R10, c[0x0][0x1e8], R14 ;  /* 0x00007a000a047a25 */ /* 0x000fe200078e000e */
[----:B------:R-:W-:-:S03]  /*0980*/  ISETP.GE.AND P1, PT, R7, c[0x0][0x220], PT ;  /* 0x0000880007007a0c */ /* 0x000fc60003f26270 */
[----:B------:R-:W-:Y:S01]  /*0990*/  IMAD.IADD R0, R5, 0x1, R0 ;  /* 0x0000000105007824 */ /* 0x000fe200078e0200 */
[----:B------:R-:W-:-:S04]  /*09a0*/  LEA R18, P0, R4, c[0x0][0x1d0], 0x1 ;  /* 0x0000740004127a11 */ /* 0x000fc800078008ff */
[----:B------:R-:W-:-:S05]  /*09b0*/  LEA.HI.X R19, R4, c[0x0][0x1d4], R0, 0x1, P0 ;  /* 0x0000750004137a11 */ /* 0x000fca00000f0c00 */
[----:B------:R1:W-:Y:S04]  /*09c0*/  @!P4 STG.E.128 [R18.64], RZ ;  /* 0x000000ff1200c986 */ /* 0x0003e8000c101d20 */
[----:B------:R1:W-:Y:S04]  /*09d0*/  @!P3 STG.E.128 [R18.64+0x80], RZ ;  /* 0x000080ff1200b986 */ /* 0x0003e8000c101d20 */
[----:B------:R1:W-:Y:S04]  /*09e0*/  @!P2 STG.E.128 [R18.64+0x100], RZ ;  /* 0x000100ff1200a986 */ /* 0x0003e8000c101d20 */
[----:B------:R1:W-:Y:S02]  /*09f0*/  @!P1 STG.E.128 [R18.64+0x180], RZ ;  /* 0x000180ff12009986 */ /* 0x0003e4000c101d20 */
.L_x_682:
[----:B------:R-:W-:Y:S05]  /*0a00*/  BSYNC B0 ;  /* 0x0000000000007941 */ /* 0x000fea0003800000 */
.L_x_681:
[----:B------:R-:W-:Y:S01]  /*0a10*/  IADD3 R6, R10, 0x10, RZ ;  /* 0x000000100a067810 */ /* 0x000fe20007ffe0ff */
[----:B------:R-:W-:Y:S03]  /*0a20*/  BSSY B0, `(.L_x_683) ;  /* 0x0000015000007945 */ /* 0x000fe60003800000 */
[----:B------:R-:W-:-:S13]  /*0a30*/  ISETP.GE.AND P0, PT, R6, UR29, PT ;  /* 0x0000001d06007c0c */ /* 0x000fda000bf06270 */
[----:B------:R-:W-:Y:S05]  /*0a40*/  @P0 BRA `(.L_x_684) ;  /* 0x0000012000000947 */ /* 0x000fea0003800000 */
[----:B------:R-:W-:Y:S01]  /*0a50*/  IADD3 R3, P0, R10, 0x10, RZ ;  /* 0x000000100a037810 */ /* 0x000fe20007f1e0ff */
[----:B------:R-:W-:Y:S01]  /*0a60*/  IMAD.MOV.U32 R4, RZ, RZ, R12 ;  /* 0x000000ffff047224 */ /* 0x000fe200078e000c */
[----:B------:R-:W-:Y:S01]  /*0a70*/  ISETP.GE.AND P3, PT, R16, c[0x0][0x220], PT ;  /* 0x0000880010007a0c */ /* 0x000fe20003f66270 */
[----:B------:R-:W-:Y:S01]  /*0a80*/  IMAD.MOV.U32 R5, RZ, RZ, R15 ;  /* 0x000000ffff057224 */ /* 0x000fe200078e000f */
[----:B------:R-:W-:Y:S01]  /*0a90*/  ISETP.GE.AND P2, PT, R9, c[0x0][0x220], PT ;  /* 0x0000880009007a0c */ /* 0x000fe20003f46270 */
[----:B------:R-:W-:Y:S01]  /*0aa0*/  IMAD.X R0, RZ, RZ, R2, P0 ;  /* 0x000000ffff007224 */ /* 0x000fe200000e0602 */
[----:B------:R-:W-:Y:S01]  /*0ab0*/  ISETP.GE.AND P1, PT, R8, c[0x0][0x220], PT ;  /* 0x0000880008007a0c */ /* 0x000fe20003f26270 */
[----:B------:R-:W-:Y:S01]  /*0ac0*/  IMAD.WIDE.U32 R4, R3, c[0x0][0x1e8], R4 ;  /* 0x00007a0003047a25 */ /* 0x000fe200078e0004 */
[----:B------:R-:W-:-:S03]  /*0ad0*/  ISETP.GE.AND P0, PT, R7, c[0x0][0x220], PT ;  /* 0x0000880007007a0c */ /* 0x000fc60003f06270 */
[----:B------:R-:W-:Y:S01]  /*0ae0*/  IMAD R0, R0, c[0x0][0x1e8], RZ ;  /* 0x00007a0000007a24 */ /* 0x000fe200078e02ff */
[----:B-1----:R-:W-:-:S03]  /*0af0*/  LEA R18, P4, R4, c[0x0][0x1d0], 0x1 ;  /* 0x0000740004127a11 */ /* 0x002fc600078808ff */
[----:B------:R-:W-:-:S04]  /*0b00*/  IMAD R0, R3, c[0x0][0x1ec], R0 ;  /* 0x00007b0003007a24 */ /* 0x000fc800078e0200 */
[----:B------:R-:W-:-:S05]  /*0b10*/  IMAD.IADD R0, R5, 0x1, R0 ;  /* 0x0000000105007824 */ /* 0x000fca00078e0200 */
[----:B------:R-:W-:-:S05]  /*0b20*/  LEA.HI.X R19, R4, c[0x0][0x1d4], R0, 0x1, P4 ;  /* 0x0000750004137a11 */ /* 0x000fca00020f0c00 */
[----:B------:R1:W-:Y:S04]  /*0b30*/  @!P3 STG.E.128 [R18.64], RZ ;  /* 0x000000ff1200b986 */ /* 0x0003e8000c101d20 */
[----:B------:R1:W-:Y:S04]  /*0b40*/  @!P2 STG.E.128 [R18.64+0x80], RZ ;  /* 0x000080ff1200a986 */ /* 0x0003e8000c101d20 */
[----:B------:R1:W-:Y:S04]  /*0b50*/  @!P1 STG.E.128 [R18.64+0x100], RZ ;  /* 0x000100ff12009986 */ /* 0x0003e8000c101d20 */
[----:B------:R1:W-:Y:S02]  /*0b60*/  @!P0 STG.E.128 [R18.64+0x180], RZ ;  /* 0x000180ff12008986 */ /* 0x0003e4000c101d20 */
.L_x_684:
[----:B------:R-:W-:Y:S05]  /*0b70*/  BSYNC B0 ;  /* 0x0000000000007941 */ /* 0x000fea0003800000 */
.L_x_683:
[----:B------:R-:W-:Y:S01]  /*0b80*/  IADD3 R5, R10, 0x20, RZ ;  /* 0x000000200a057810 */ /* 0x000fe20007ffe0ff */
[----:B------:R-:W-:Y:S03]  /*0b90*/  BSSY B0, `(.L_x_685) ;  /* 0x0000015000007945 */ /* 0x000fe60003800000 */
[----:B------:R-:W-:-:S13]  /*0ba0*/  ISETP.GE.AND P0, PT, R5, UR29, PT ;  /* 0x0000001d05007c0c */ /* 0x000fda000bf06270 */
[----:B------:R-:W-:Y:S05]  /*0bb0*/  @P0 BRA `(.L_x_686) ;  /* 0x0000012000000947 */ /* 0x000fea0003800000 */
[----:B------:R-:W-:Y:S01]  /*0bc0*/  IADD3 R3, P0, R10, 0x20, RZ ;  /* 0x000000200a037810 */ /* 0x000fe20007f1e0ff */
[----:B-1----:R-:W-:Y:S01]  /*0bd0*/  IMAD.MOV.U32 R18, RZ, RZ, R12 ;  /* 0x000000ffff127224 */ /* 0x002fe200078e000c */
        /* <DEDUP_REMOVED lines=8> */
[----:B------:R-:W-:-:S03]  /*0c60*/  LEA R20, P4, R18, c[0x0][0x1d0], 0x1 ;  /* 0x0000740012147a11 */ /* 0x000fc600078808ff */
[----:B------:R-:W-:-:S04]  /*0c70*/  IMAD R0, R3, c[0x0][0x1ec], R0 ;  /* 0x00007b0003007a24 */ /* 0x000fc800078e0200 */
[----:B------:R-:W-:-:S05]  /*0c80*/  IMAD.IADD R0, R19, 0x1, R0 ;  /* 0x0000000113007824 */ /* 0x000fca00078e0200 */
[----:B------:R-:W-:-:S05]  /*0c90*/  LEA.HI.X R21, R18, c[0x0][0x1d4], R0, 0x1, P4 ;  /* 0x0000750012157a11 */ /* 0x000fca00020f0c00 */
[----:B------:R1:W-:Y:S04]  /*0ca0*/  @!P3 STG.E.128 [R20.64], RZ ;  /* 0x000000ff1400b986 */ /* 0x0003e8000c101d20 */
[----:B------:R1:W-:Y:S04]  /*0cb0*/  @!P2 STG.E.128 [R20.64+0x80], RZ ;  /* 0x000080ff1400a986 */ /* 0x0003e8000c101d20 */
[----:B------:R1:W-:Y:S04]  /*0cc0*/  @!P1 STG.E.128 [R20.64+0x100], RZ ;  /* 0x000100ff14009986 */ /* 0x0003e8000c101d20 */
[----:B------:R1:W-:Y:S02]  /*0cd0*/  @!P0 STG.E.128 [R20.64+0x180], RZ ;  /* 0x000180ff14008986 */ /* 0x0003e4000c101d20 */
.L_x_686:
[----:B------:R-:W-:Y:S05]  /*0ce0*/  BSYNC B0 ;  /* 0x0000000000007941 */ /* 0x000fea0003800000 */
.L_x_685:
[----:B------:R-:W-:Y:S01]  /*0cf0*/  IADD3 R4, R10, 0x30, RZ ;  /* 0x000000300a047810 */ /* 0x000fe20007ffe0ff */
[----:B------:R-:W-:Y:S03]  /*0d00*/  BSSY B0, `(.L_x_687) ;  /* 0x0000014000007945 */ /* 0x000fe60003800000 */
[----:B------:R-:W-:-:S13]  /*0d10*/  ISETP.GE.AND P0, PT, R4, UR29, PT ;  /* 0x0000001d04007c0c */ /* 0x000fda000bf06270 */
[----:B------:R-:W-:Y:S05]  /*0d20*/  @P0 BRA `(.L_x_688) ;  /* 0x0000011000000947 */ /* 0x000fea0003800000 */
[----:B------:R-:W-:Y:S01]  /*0d30*/  IADD3 R3, P0, R10, 0x30, RZ ;  /* 0x000000300a037810 */ /* 0x000fe20007f1e0ff */
[----:B------:R-:W-:Y:S01]  /*0d40*/  IMAD.MOV.U32 R13, RZ, RZ, R15 ;  /* 0x000000ffff0d7224 */ /* 0x000fe200078e000f */
[----:B------:R-:W-:Y:S02]  /*0d50*/  ISETP.GE.AND P3, PT, R16, c[0x0][0x220], PT ;  /* 0x0000880010007a0c */ /* 0x000fe40003f66270 */
        /* <DEDUP_REMOVED lines=14> */
.L_x_688:
[----:B------:R-:W-:Y:S05]  /*0e40*/  BSYNC B0 ;  /* 0x0000000000007941 */ /* 0x000fea0003800000 */
.L_x_687:
[----:B------:R-:W-:Y:S01]  /*0e50*/  ISETP.NE.AND P4, PT, R11, RZ, PT ;  /* 0x000000ff0b00720c */ /* 0x000fe20003f85270 */
[----:B------:R-:W-:-:S03]  /*0e60*/  IMAD.U32 R3, RZ, RZ, UR5 ;  /* 0x00000005ff037e24 */ /* 0x000fc6000f8e00ff */
[----:B------:R-:W-:Y:S02]  /*0e70*/  ISETP.GE.OR P2, PT, R6, UR29, P4 ;  /* 0x0000001d06007c0c */ /* 0x000fe4000a746670 */
[C---:B------:R-:W-:Y:S02]  /*0e80*/  ISETP.GE.OR P3, PT, R10.reuse, UR29, P4 ;  /* 0x0000001d0a007c0c */ /* 0x040fe4000a766670 */
[----:B------:R-:W-:Y:S02]  /*0e90*/  ISETP.GE.OR P1, PT, R5, UR29, P4 ;  /* 0x0000001d05007c0c */ /* 0x000fe4000a726670 */
[----:B------:R-:W-:Y:S02]  /*0ea0*/  IADD3 R10, P0, R10, UR5, RZ ;  /* 0x000000050a0a7c10 */ /* 0x000fe4000ff1e0ff */
[----:B------:R-:W-:Y:S02]  /*0eb0*/  ISETP.GE.OR P4, PT, R4, UR29, P4 ;  /* 0x0000001d04007c0c */ /* 0x000fe4000a786670 */
[----:B------:R-:W-:-:S02]  /*0ec0*/  LEA.HI.X.SX32 R3, R3, R2, 0x1, P0 ;  /* 0x0000000203037211 */ /* 0x000fc400000f0eff */
[----:B------:R-:W-:Y:S01]  /*0ed0*/  LEA R6, P0, R10, c[0x0][0x200], 0x2 ;  /* 0x000080000a067a11 */ /* 0x000fe200078010ff */
[----:B------:R-:W-:-:S03]  /*0ee0*/  @!P2 IMAD.MOV.U32 R2, RZ, RZ, 0x7f800000 ;  /* 0x7f800000ff02a424 */ /* 0x000fc600078e00ff */
[----:B------:R-:W-:Y:S01]  /*0ef0*/  LEA.HI.X R7, R10, c[0x0][0x204], R3, 0x2, P0 ;  /* 0x000081000a077a11 */ /* 0x000fe200000f1403 */
[----:B------:R-:W-:Y:S02]  /*0f00*/  @!P3 IMAD.MOV.U32 R3, RZ, RZ, 0x7f800000 ;  /* 0x7f800000ff03b424 */ /* 0x000fe400078e00ff */
[----:B------:R-:W-:Y:S02]  /*0f10*/  @!P1 IMAD.MOV.U32 R0, RZ, RZ, 0x7f800000 ;  /* 0x7f800000ff009424 */ /* 0x000fe400078e00ff */
[----:B------:R3:W-:Y:S04]  /*0f20*/  @!P2 STG.E [R6.64+0x40], R2 ;  /* 0x000040020600a986 */ /* 0x0007e8000c101920 */
[----:B------:R3:W-:Y:S04]  /*0f30*/  @!P3 STG.E [R6.64], R3 ;  /* 0x000000030600b986 */ /* 0x0007e8000c101920 */
[----:B------:R3:W-:Y:S01]  /*0f40*/  @!P1 STG.E [R6.64+0x80], R0 ;  /* 0x0000800006009986 */ /* 0x0007e2000c101920 */
[----:B------:R-:W-:Y:S05]  /*0f50*/  @P4 EXIT ;  /* 0x000000000000494d */ /* 0x000fea0003800000 */
[----:B---3--:R-:W-:-:S05]  /*0f60*/  MOV R3, 0x7f800000 ;  /* 0x7f80000000037802 */ /* 0x008fca0000000f00 */
[----:B------:R-:W-:Y:S01]  /*0f70*/  STG.E [R6.64+0xc0], R3 ;  /* 0x0000c00306007986 */ /* 0x000fe2000c101920 */
[----:B------:R-:W-:Y:S05]  /*0f80*/  EXIT ;  /* 0x000000000000794d */ /* 0x000fea0003800000 */
.L_x_680:
[----:B-1----:R-:W-:Y:S02]  /*0f90*/  ULDC.64 UR4, c[0x0][0x2b8] ;  /* 0x0000ae0000047ab9 */ /* 0x002fe40000000a00 */
[----:B------:R-:W-:Y:S02]  /*0fa0*/  UISETP.NE.U32.AND UP0, UPT, URZ, UR4, UPT ;  /* 0x000000043f00728c */ /* 0x000fe4000bf05070 */
[----:B------:R-:W-:Y:S02]  /*0fb0*/  ULDC.64 UR16, c[0x0][0x2c0] ;  /* 0x0000b00000107ab9 */ /* 0x000fe40000000a00 */
[----:B------:R-:W-:-:S03]  /*0fc0*/  UISETP.NE.AND.EX UP0, UPT, URZ, UR5, UPT, UP0 ;  /* 0x000000053f00728c */ /* 0x000fc6000bf05300 */
[----:B------:R-:W-:-:S03]  /*0fd0*/  ULDC.64 UR4, c[0x0][0x2b8] ;  /* 0x0000ae0000047ab9 */ /* 0x000fc60000000a00 */
[----:B------:R-:W-:-:S05]  /*0fe0*/  PLOP3.LUT P0, PT, PT, PT, UP0, 0x80, 0x0 ;  /* 0x000000000000781c */ /* 0x000fca0003f0f008 */
[----:B------:R-:W-:-:S06]  /*0ff0*/  @UP0 UIMAD.WIDE UR4, UR15, UR25, UR4 ;  /* 0x000000190f0402a5 */ /* 0x000fcc000f8e0204 */
[----:B------:R-:W-:Y:S02]  /*1000*/  IMAD.U32 R2, RZ, RZ, UR4 ;  /* 0x00000004ff027e24 */ /* 0x000fe4000f8e00ff */
[----:B------:R-:W-:Y:S01]  /*1010*/  IMAD.U32 R3, RZ, RZ, UR5 ;  /* 0x00000005ff037e24 */ /* 0x000fe2000f8e00ff */
[----:B------:R-:W-:Y:S02]  /*1020*/  UISETP.NE.U32.AND UP1, UPT, URZ, UR16, UPT ;  /* 0x000000103f00728c */ /* 0x000fe4000bf25070 */
[----:B------:R-:W-:Y:S02]  /*1030*/  ULDC.64 UR4, c[0x0][0x2c8] ;  /* 0x0000b20000047ab9 */ /* 0x000fe40000000a00 */
[----:B------:R-:W2:Y:S01]  /*1040*/  @P0 LDG.E R2, [R2.64] ;  /* 0x0000002002020981 */ /* 0x000ea2000c1e1900 */
[----:B------:R-:W-:Y:S01]  /*1050*/  UISETP.NE.AND.EX UP1, UPT, URZ, UR17, UPT, UP1 ;  /* 0x000000113f00728c */ /* 0x000fe2000bf25310 */
[----:B------:R-:W-:Y:S01]  /*1060*/  IABS R0, c[0x0][0x2d0] ;  /* 0x0000b40000007a13 */ /* 0x000fe20000000000 */
[----:B------:R-:W-:-:S02]  /*1070*/  UMOV UR30, URZ ;  /* 0x0000003f001e7c82 */ /* 0x000fc40008000000 */
[----:B------:R-:W-:Y:S01]  /*1080*/  UMOV UR31, URZ ;  /* 0x0000003f001f7c82 */ /* 0x000fe20008000000 */
[----:B------:R1:W3:Y:S01]  /*1090*/  R2UR UR9, R0 ;  /* 0x00000000000973c2 */ /* 0x0002e200000e0000 */
[----:B------:R-:W-:-:S05]  /*10a0*/  UPLOP3.LUT UP6, UPT, UPT, UPT, UPT, 0x40, 0x0 ;  /* 0x000000000000789c */ /* 0x000fca0003fce870 */
[----:B------:R-:W-:Y:S02]  /*10b0*/  @UP1 USHF.R.S32.HI UR6, URZ, 0x1f, UR15 ;  /* 0x0000001f3f061899 */ /* 0x000fe4000801140f */
[----:B------:R-:W-:Y:S02]  /*10c0*/  @UP1 UIMAD.WIDE.U32 UR20, UR15, UR4, URZ ;  /* 0x000000040f1412a5 */ /* 0x000fe4000f8e003f */
[----:B------:R-:W-:Y:S02]  /*10d0*/  @UP1 UIMAD UR6, UR6, UR4, URZ ;  /* 0x00000004060612a4 */ /* 0x000fe4000f8e023f */
[----:B------:R-:W-:Y:S02]  /*10e0*/  @UP1 ULEA UR30, UP0, UR20, UR16, 0x2 ;  /* 0x00000010141e1291 */ /* 0x000fe4000f80103f */
[----:B------:R-:W-:-:S03]  /*10f0*/  @UP1 UIMAD UR4, UR15, UR5, UR6 ;  /* 0x000000050f0412a4 */ /* 0x000fc6000f8e0206 */
[----:B------:R-:W-:Y:S02]  /*1100*/  UMOV UR6, UR15 ;  /* 0x0000000f00067c82 */ /* 0x000fe40008000000 */
[----:B------:R-:W-:-:S04]  /*1110*/  @UP1 UIADD3 UR4, UR21, UR4, URZ ;  /* 0x0000000415041290 */ /* 0x000fc8000fffe03f */
[----:B------:R-:W-:-:S04]  /*1120*/  @UP1 USHF.L.U64.HI UR4, UR20, 0x2, UR4 ;  /* 0x0000000214041899 */ /* 0x000fc80008010204 */
[----:B------:R-:W-:Y:S02]  /*1130*/  @UP1 UIADD3.X UR31, UR4, UR17, URZ, UP0, !UPT ;  /* 0x00000011041f1290 */ /* 0x000fe400087fe43f */
[----:B------:R-:W-:-:S04]  /*1140*/  @UP1 UISETP.NE.U32.AND UP0, UPT, UR30, URZ, UPT ;  /* 0x0000003f1e00128c */ /* 0x000fc8000bf05070 */
[----:B------:R-:W-:Y:S01]  /*1150*/  @UP1 UISETP.NE.AND.EX UP6, UPT, UR31, URZ, UPT, UP0 ;  /* 0x0000003f1f00128c */ /* 0x000fe2000bfc5300 */
[----:B--2---:R1:W2:Y:S10]  /*1160*/  @P0 R2UR UR6, R2 ;  /* 0x00000000020603c2 */ /* 0x0042b400000e0000 */
[----:B------:R-:W-:-:S13]  /*1170*/  PLOP3.LUT P0, PT, PT, PT, UP6, 0x80, 0x0 ;  /* 0x000000000000781c */ /* 0x000fda0003f0f068 */
[----:B-12---:R-:W-:Y:S05]  /*1180*/  @!P0 BRA `(.L_x_689) ;  /* 0x0000056000008947 */ /* 0x006fea0003800000 */
[----:B---3--:R-:W1:Y:S01]  /*1190*/  I2F.RP R3, UR9 ;  /* 0x0000000900037d06 */ /* 0x008e620008209400 */
[----:B------:R-:W-:Y:S02]  /*11a0*/  ULEA UR13, UR8, 0xffffffc0, 0x6 ;  /* 0xffffffc0080d7891 */ /* 0x000fe4000f8e303f */
[----:B------:R-:W-:Y:S02]  /*11b0*/  UMOV UR6, URZ ;  /* 0x0000003f00067c82 */ /* 0x000fe40008000000 */
[----:B------:R-:W-:Y:S02]  /*11c0*/  ULDC UR14, c[0x0][0x2d0] ;  /* 0x0000b400000e7ab9 */ /* 0x000fe40000000800 */
[----:B------:R-:W-:-:S05]  /*11d0*/  IMAD.U32 R0, RZ, RZ, UR13 ;  /* 0x0000000dff007e24 */ /* 0x000fca000f8e00ff */
[----:B------:R-:W-:Y:S01]  /*11e0*/  IABS R0, R0 ;  /* 0x0000000000007213 */ /* 0x000fe20000000000 */
[----:B-1----:R-:W1:Y:S03]  /*11f0*/  MUFU.RCP R2, R3 ;  /* 0x0000000300027308 */ /* 0x002e660000001000 */
[----:B------:R-:W2:Y:S01]  /*1200*/  R2UR UR5, R0 ;  /* 0x00000000000573c2 */ /* 0x000ea200000e0000 */
[----:B-1----:R-:W-:-:S06]  /*1210*/  IADD3 R2, R2, 0xffffffe, RZ ;  /* 0x0ffffffe02027810 */ /* 0x002fcc0007ffe0ff */
[----:B------:R-:W1:Y:S02]  /*1220*/  F2I.FTZ.U32.TRUNC.NTZ R2, R2 ;  /* 0x0000000200027305 */ /* 0x000e64000021f000 */
[----:B-1----:R-:W1:Y:S02]  /*1230*/  R2UR UR7, R2 ;  /* 0x00000000020773c2 */ /* 0x002e6400000e0000 */
[----:B-1----:R-:W-:-:S04]  /*1240*/  UIADD3 UR4, URZ, -UR7, URZ ;  /* 0x800000073f047290 */ /* 0x002fc8000fffe03f */
[----:B------:R-:W-:-:S04]  /*1250*/  UIMAD UR4, UR4, UR9, URZ ;  /* 0x00000009040472a4 */ /* 0x000fc8000f8e023f */
[----:B------:R-:W-:-:S04]  /*1260*/  UIMAD.WIDE.U32 UR6, UR7, UR4, UR6 ;  /* 0x00000004070672a5 */ /* 0x000fc8000f8e0006 */
[----:B--2---:R-:W-:-:S04]  /*1270*/  UIMAD.WIDE.U32 UR16, UR7, UR5, URZ ;  /* 0x00000005071072a5 */ /* 0x004fc8000f8e003f */
[----:B------:R-:W-:-:S04]  /*1280*/  UIADD3 UR4, -UR17, URZ, URZ ;  /* 0x0000003f11047290 */ /* 0x000fc8000fffe13f */
[----:B------:R-:W-:-:S04]  /*1290*/  UIMAD UR4, UR9, UR4, UR5 ;  /* 0x00000004090472a4 */ /* 0x000fc8000f8e0205 */
[----:B------:R-:W-:-:S11]  /*12a0*/  UISETP.GT.U32.AND UP0, UPT, UR9, UR4, UPT ;  /* 0x000000040900728c */ /* 0x000fd6000bf04070 */
[----:B------:R-:W-:Y:S02]  /*12b0*/  @!UP0 UIADD3 UR4, UR4, -UR9, URZ ;  /* 0x8000000904048290 */ /* 0x000fe4000fffe03f */
[----:B------:R-:W-:Y:S02]  /*12c0*/  @!UP0 UIADD3 UR17, UR17, 0x1, URZ ;  /* 0x0000000111118890 */ /* 0x000fe4000fffe03f */
[----:B------:R-:W-:Y:S02]  /*12d0*/  UISETP.GE.U32.AND UP1, UPT, UR4, UR9, UPT ;  /* 0x000000090400728c */ /* 0x000fe4000bf26070 */
[----:B------:R-:W-:-:S04]  /*12e0*/  ULOP3.LUT UR4, UR13, UR14, URZ, 0x3c, !UPT ;  /* 0x0000000e0d047292 */ /* 0x000fc8000f8e3c3f */
[----:B------:R-:W-:-:S05]  /*12f0*/  UISETP.GE.AND UP0, UPT, UR4, URZ, UPT ;  /* 0x0000003f0400728c */ /* 0x000fca000bf06270 */
[----:B------:R-:W-:Y:S02]  /*1300*/  @UP1 UIADD3 UR17, UR17, 0x1, URZ ;  /* 0x0000000111111890 */ /* 0x000fe4000fffe03f */
[----:B------:R-:W-:-:S04]  /*1310*/  UISETP.NE.AND UP1, UPT, URZ, UR14, UPT ;  /* 0x0000000e3f00728c */ /* 0x000fc8000bf25270 */
[----:B------:R-:W-:-:S07]  /*1320*/  @!UP0 UIADD3 UR17, -UR17, URZ, URZ ;  /* 0x0000003f11118290 */ /* 0x000fce000fffe13f */
[----:B------:R-:W-:-:S04]  /*1330*/  @!UP1 ULOP3.LUT UR17, URZ, UR14, URZ, 0x33, !UPT ;  /* 0x0000000e3f119292 */ /* 0x000fc8000f8e333f */
[----:B------:R-:W-:-:S06]  /*1340*/  UIMAD.WIDE UR4, UR17, 0x4, UR30 ;  /* 0x00000004110478a5 */ /* 0x000fcc000f8e021e */
[----:B------:R-:W-:Y:S01]  /*1350*/  IMAD.U32 R10, RZ, RZ, UR4 ;  /* 0x00000004ff0a7e24 */ /* 0x000fe2000f8e00ff */
[----:B------:R-:W-:Y:S02]  /*1360*/  MOV R11, UR5 ;  /* 0x00000005000b7c02 */ /* 0x000fe40008000f00 */
[----:B------:R-:W-:Y:S01]  /*1370*/  IABS R5, c[0x0][0x1c8] ;  /* 0x0000720000057a13 */ /* 0x000fe20000000000 */
[----:B------:R-:W1:Y:S01]  /*1380*/  S2R R0, SR_CTAID.Z ;  /* 0x0000000000007919 */ /* 0x000e620000002700 */
[----:B------:R-:W-:Y:S01]  /*1390*/  IMAD.MOV.U32 R6, RZ, RZ, RZ ;  /* 0x000000ffff067224 */ /* 0x000fe200078e00ff */
[----:B------:R-:W-:Y:S02]  /*13a0*/  ULDC UR20, c[0x0][0x1c8] ;  /* 0x0000720000147ab9 */ /* 0x000fe40000000800 */
[----:B------:R2:W3:Y:S01]  /*13b0*/  LDG.E R2, [R10.64] ;  /* 0x000000200a027981 */ /* 0x0004e2000c1e1900 */
[----:B------:R-:W4:Y:S01]  /*13c0*/  I2F.RP R8, R5 ;  /* 0x0000000500087306 */ /* 0x000f220000209400 */
[----:B------:R-:W-:-:S02]  /*13d0*/  ULOP3.LUT UR20, UR12, UR20, URZ, 0x3c, !UPT ;  /* 0x000000140c147292 */ /* 0x000fc4000f8e3c3f */
[----:B------:R-:W-:Y:S02]  /*13e0*/  UIADD3 UR17, -UR17, URZ, URZ ;  /* 0x0000003f11117290 */ /* 0x000fe4000fffe13f */
[----:B------:R-:W-:Y:S02]  /*13f0*/  ULDC.64 UR4, c[0x0][0x180] ;  /* 0x0000600000047ab9 */ /* 0x000fe40000000a00 */
[----:B------:R-:W-:Y:S01]  /*1400*/  ISETP.LE.AND P0, PT, RZ, UR20, PT ;  /* 0x00000014ff007c0c */ /* 0x000fe2000bf03270 */
[----:B------:R-:W-:-:S04]  /*1410*/  UIMAD UR14, UR17, UR14, UR13 ;  /* 0x0000000e110e72a4 */ /* 0x000fc8000f8e020d */
[----:B------:R-:W-:Y:S01]  /*1420*/  USHF.R.S32.HI UR13, URZ, 0x1f, UR14 ;  /* 0x0000001f3f0d7899 */ /* 0x000fe2000801140e */
[----:B----4-:R-:W4:Y:S01]  /*1430*/  MUFU.RCP R7, R8 ;  /* 0x0000000800077308 */ /* 0x010f220000001000 */
[----:B-1----:R-:W-:Y:S02]  /*1440*/  IABS R0, R0 ;  /* 0x0000000000007213 */ /* 0x002fe40000000000 */
[----:B----4-:R-:W-:-:S06]  /*1450*/  IADD3 R7, R7, 0xffffffe, RZ ;  /* 0x0ffffffe07077810 */ /* 0x010fcc0007ffe0ff */
[----:B------:R-:W1:Y:S02]  /*1460*/  F2I.FTZ.U32.TRUNC.NTZ R7, R7 ;  /* 0x0000000700077305 */ /* 0x000e64000021f000 */
[----:B-1----:R-:W-:-:S04]  /*1470*/  IMAD.MOV R3, RZ, RZ, -R7 ;  /* 0x000000ffff037224 */ /* 0x002fc800078e0a07 */
[----:B------:R-:W-:-:S04]  /*1480*/  IMAD R3, R3, R5, RZ ;  /* 0x0000000503037224 */ /* 0x000fc800078e02ff */
[----:B------:R-:W-:Y:S01]  /*1490*/  IMAD.HI.U32 R6, R7, R3, R6 ;  /* 0x0000000307067227 */ /* 0x000fe200078e0006 */
[----:B------:R-:W-:-:S05]  /*14a0*/  MOV R3, R0 ;  /* 0x0000000000037202 */ /* 0x000fca0000000f00 */
[----:B--2---:R-:W-:-:S04]  /*14b0*/  IMAD.HI.U32 R10, R6, R3, RZ ;  /* 0x00000003060a7227 */ /* 0x004fc800078e00ff */
[----:B------:R-:W-:-:S04]  /*14c0*/  IMAD.MOV R0, RZ, RZ, -R10 ;  /* 0x000000ffff007224 */ /* 0x000fc800078e0a0a */
[----:B------:R-:W-:-:S05]  /*14d0*/  IMAD R0, R5, R0, R3 ;  /* 0x0000000005007224 */ /* 0x000fca00078e0203 */
[----:B------:R-:W-:-:S13]  /*14e0*/  ISETP.GT.U32.AND P1, PT, R5, R0, PT ;  /* 0x000000000500720c */ /* 0x000fda0003f24070 */
[----:B------:R-:W-:Y:S01]  /*14f0*/  @!P1 IMAD.IADD R0, R0, 0x1, -R5 ;  /* 0x0000000100009824 */ /* 0x000fe200078e0a05 */
[----:B------:R-:W-:Y:S02]  /*1500*/  @!P1 IADD3 R10, R10, 0x1, RZ ;  /* 0x000000010a0a9810 */ /* 0x000fe40007ffe0ff */
[----:B------:R-:W-:Y:S02]  /*1510*/  ISETP.NE.AND P1, PT, RZ, c[0x0][0x1c8], PT ;  /* 0x00007200ff007a0c */ /* 0x000fe40003f25270 */
[----:B------:R-:W-:-:S13]  /*1520*/  ISETP.GE.U32.AND P2, PT, R0, R5, PT ;  /* 0x000000050000720c */ /* 0x000fda0003f46070 */
[----:B------:R-:W-:-:S04]  /*1530*/  @P2 IADD3 R10, R10, 0x1, RZ ;  /* 0x000000010a0a2810 */ /* 0x000fc80007ffe0ff */
[----:B------:R-:W-:Y:S02]  /*1540*/  @!P0 IADD3 R10, -R10, RZ, RZ ;  /* 0x000000ff0a0a8210 */ /* 0x000fe40007ffe1ff */
[----:B------:R-:W-:-:S04]  /*1550*/  @!P1 LOP3.LUT R10, RZ, c[0x0][0x1c8], RZ, 0x33, !PT ;  /* 0x00007200ff0a9a12 */ /* 0x000fc800078e33ff */
[----:B------:R-:W-:-:S05]  /*1560*/  SHF.R.S32.HI R7, RZ, 0x1f, R10 ;  /* 0x0000001fff077819 */ /* 0x000fca000001140a */
[----:B------:R-:W-:-:S04]  /*1570*/  IMAD R5, R7, c[0x0][0x1b0], RZ ;  /* 0x00006c0007057a24 */ /* 0x000fc800078e02ff */
[----:B------:R-:W-:Y:S01]  /*1580*/  IMAD R6, R10, c[0x0][0x1b4], R5 ;  /* 0x00006d000a067a24 */ /* 0x000fe200078e0205 */
[----:B---3--:R-:W1:Y:S02]  /*1590*/  R2UR UR7, R2 ;  /* 0x00000000020773c2 */ /* 0x008e6400000e0000 */
[----:B-1----:R-:W-:Y:S02]  /*15a0*/  USHF.R.S32.HI UR6, URZ, 0x1f, UR7 ;  /* 0x0000001f3f067899 */ /* 0x002fe40008011407 */
[----:B------:R-:W-:Y:S02]  /*15b0*/  UIMAD.WIDE.U32 UR18, UR7, UR4, URZ ;  /* 0x00000004071272a5 */ /* 0x000fe4000f8e003f */
[----:B------:R-:W-:-:S04]  /*15c0*/  UIMAD UR16, UR6, UR4, URZ ;  /* 0x00000004061072a4 */ /* 0x000fc8000f8e023f */
[----:B------:R-:W-:-:S03]  /*15d0*/  UIMAD UR16, UR7, UR5, UR16 ;  /* 0x00000005071072a4 */ /* 0x000fc6000f8e0210 */
[----:B------:R-:W-:Y:S02]  /*15e0*/  ULDC.64 UR4, c[0x0][0x198] ;  /* 0x0000660000047ab9 */ /* 0x000fe40000000a00 */
[----:B------:R-:W-:Y:S02]  /*15f0*/  UIADD3 UR19, UR19, UR16, URZ ;  /* 0x0000001013137290 */ /* 0x000fe4000fffe03f */
[----:B------:R-:W-:Y:S02]  /*1600*/  UIMAD UR16, UR13, UR4, URZ ;  /* 0x000000040d1072a4 */ /* 0x000fe4000f8e023f */
[----:B------:R-:W-:Y:S02]  /*1610*/  UIMAD.WIDE.U32 UR18, UR14, UR4, UR18 ;  /* 0x000000040e1272a5 */ /* 0x000fe4000f8e0012 */
[----:B------:R-:W-:-:S04]  /*1620*/  UIMAD UR5, UR14, UR5, UR16 ;  /* 0x000000050e0572a4 */ /* 0x000fc8000f8e0210 */
[----:B------:R-:W-:Y:S01]  /*1630*/  UIADD3 UR16, UR19, UR5, URZ ;  /* 0x0000000513107290 */ /* 0x000fe2000fffe03f */
[----:B------:R-:W-:Y:S01]  /*1640*/  MOV R3, UR19 ;  /* 0x0000001300037c02 */ /* 0x000fe20008000f00 */
[----:B------:R-:W-:Y:S01]  /*1650*/  IMAD.U32 R2, RZ, RZ, UR18 ;  /* 0x00000012ff027e24 */ /* 0x000fe2000f8e00ff */
[----:B------:R-:W-:Y:S02]  /*1660*/  ULDC.64 UR4, c[0x0][0x188] ;  /* 0x0000620000047ab9 */ /* 0x000fe40000000a00 */
[----:B------:R-:W-:Y:S01]  /*1670*/  UIMAD UR6, UR6, UR4, URZ ;  /* 0x00000004060672a4 */ /* 0x000fe2000f8e023f */
[----:B------:R-:W-:Y:S01]  /*1680*/  IMAD.U32 R3, RZ, RZ, UR16 ;  /* 0x00000010ff037e24 */ /* 0x000fe2000f8e00ff */
[----:B------:R-:W-:Y:S02]  /*1690*/  UIMAD.WIDE.U32 UR18, UR7, UR4, URZ ;  /* 0x00000004071272a5 */ /* 0x000fe4000f8e003f */
[----:B------:R-:W-:Y:S01]  /*16a0*/  UIMAD UR5, UR7, UR5, UR6 ;  /* 0x00000005070572a4 */ /* 0x000fe2000f8e0206 */
[----:B------:R-:W-:-:S03]  /*16b0*/  IMAD.WIDE.U32 R18, R10, c[0x0][0x1b0], R2 ;  /* 0x00006c000a127a25 */ /* 0x000fc600078e0002 */
[----:B------:R-:W-:Y:S02]  /*16c0*/  UIADD3 UR16, UR19, UR5, URZ ;  /* 0x0000000513107290 */ /* 0x000fe4000fffe03f */
[----:B------:R-:W-:Y:S01]  /*16d0*/  IADD3 R6, R19, R6, RZ ;  /* 0x0000000613067210 */ /* 0x000fe20007ffe0ff */
[----:B------:R-:W-:Y:S05]  /*16e0*/  BRA `(.L_x_690) ;  /* 0x0000050000007947 */ /* 0x000fea0003800000 */
.L_x_689:
[----:B---3--:R-:W-:Y:S02]  /*16f0*/  UISETP.NE.AND UP0, UPT, UR18, -0x1, UPT ;  /* 0xffffffff1200788c */ /* 0x008fe4000bf05270 */
[----:B------:R-:W-:-:S04]  /*1700*/  ULDC.64 UR4, c[0x0][0x198] ;  /* 0x0000660000047ab9 */ /* 0x000fc80000000a00 */
[----:B------:R-:W-:-:S05]  /*1710*/  PLOP3.LUT P0, PT, PT, PT, UP0, 0x80, 0x0 ;  /* 0x000000000000781c */ /* 0x000fca0003f0f008 */
[----:B------:R-:W-:-:S04]  /*1720*/  @UP0 UIADD3 UR17, UR7, UR18, URZ ;  /* 0x0000001207110290 */ /* 0x000fc8000fffe03f */
[----:B------:R-:W-:-:S04]  /*1730*/  @UP0 UIMAD.WIDE.U32 UR20, UR17, UR4, URZ ;  /* 0x00000004111402a5 */ /* 0x000fc8000f8e003f */
[----:B------:R-:W-:Y:S01]  /*1740*/  @UP0 UIMAD UR17, UR17, UR5, UR21 ;  /* 0x00000005111102a4 */ /* 0x000fe2000f8e0215 */
[----:B------:R-:W-:Y:S05]  /*1750*/  @P0 BRA `(.L_x_691) ;  /* 0x000000c000000947 */ /* 0x000fea0003800000 */
[----:B------:R-:W-:Y:S02]  /*1760*/  USHF.R.S32.HI UR13, URZ, 0x1f, UR7 ;  /* 0x0000001f3f0d7899 */ /* 0x000fe40008011407 */
[----:B------:R-:W-:Y:S02]  /*1770*/  ULDC.64 UR4, c[0x0][0x198] ;  /* 0x0000660000047ab9 */ /* 0x000fe40000000a00 */
[----:B------:R-:W-:Y:S02]  /*1780*/  UIMAD UR13, UR13, UR4, URZ ;  /* 0x000000040d0d72a4 */ /* 0x000fe4000f8e023f */
[----:B------:R-:W-:Y:S02]  /*1790*/  UIMAD.WIDE.U32 UR16, UR7, UR4, URZ ;  /* 0x00000004071072a5 */ /* 0x000fe4000f8e003f */
[----:B------:R-:W-:Y:S02]  /*17a0*/  UIMAD UR13, UR7, UR5, UR13 ;  /* 0x00000005070d72a4 */ /* 0x000fe4000f8e020d */
[----:B------:R-:W-:-:S02]  /*17b0*/  USHF.R.S32.HI UR14, URZ, 0x1f, UR6 ;  /* 0x0000001f3f0e7899 */ /* 0x000fc40008011406 */
[----:B------:R-:W-:Y:S02]  /*17c0*/  ULDC.64 UR4, c[0x0][0x180] ;  /* 0x0000600000047ab9 */ /* 0x000fe40000000a00 */
[----:B------:R-:W-:Y:S02]  /*17d0*/  UIADD3 UR17, UR17, UR13, URZ ;  /* 0x0000000d11117290 */ /* 0x000fe4000fffe03f */
[----:B------:R-:W-:Y:S02]  /*17e0*/  UIMAD UR14, UR14, UR4, URZ ;  /* 0x000000040e0e72a4 */ /* 0x000fe4000f8e023f */
[----:B------:R-:W-:Y:S02]  /*17f0*/  UIMAD.WIDE.U32 UR20, UR6, UR4, UR16 ;  /* 0x00000004061472a5 */ /* 0x000fe4000f8e0010 */
[----:B------:R-:W-:-:S04]  /*1800*/  UIMAD UR5, UR6, UR5, UR14 ;  /* 0x00000005060572a4 */ /* 0x000fc8000f8e020e */
[----:B------:R-:W-:Y:S02]  /*1810*/  UIADD3 UR17, UR21, UR5, URZ ;  /* 0x0000000515117290 */ /* 0x000fe4000fffe03f */
.L_x_691:
[----:B------:R-:W-:Y:S01]  /*1820*/  IABS R3, c[0x0][0x1c8] ;  /* 0x0000720000037a13 */ /* 0x000fe20000000000 */
[----:B------:R-:W1:Y:S01]  /*1830*/  S2R R0, SR_CTAID.Z ;  /* 0x0000000000007919 */ /* 0x000e620000002700 */
[----:B------:R-:W-:Y:S02]  /*1840*/  ULDC UR4, c[0x0][0x1c8] ;  /* 0x0000720000047ab9 */ /* 0x000fe40000000800 */
[----:B------:R-:W2:Y:S01]  /*1850*/  I2F.RP R5, R3 ;  /* 0x0000000300057306 */ /* 0x000ea20000209400 */
[----:B------:R-:W-:Y:S02]  /*1860*/  ULOP3.LUT UR4, UR12, UR4, URZ, 0x3c, !UPT ;  /* 0x000000040c047292 */ /* 0x000fe4000f8e3c3f */
[----:B------:R-:W-:Y:S02]  /*1870*/  ULEA UR14, UR8, 0xffffffc0, 0x6 ;  /* 0xffffffc0080e7891 */ /* 0x000fe4000f8e303f */
[----:B------:R-:W-:Y:S02]  /*1880*/  UMOV UR21, UR17 ;  /* 0x0000001100157c82 */ /* 0x000fe40008000000 */
[----:B------:R-:W-:Y:S01]  /*1890*/  ISETP.LE.AND P2, PT, RZ, UR4, PT ;  /* 0x00000004ff007c0c */ /* 0x000fe2000bf43270 */
[----:B------:R-:W-:-:S02]  /*18a0*/  USHF.R.S32.HI UR13, URZ, 0x1f, UR14 ;  /* 0x0000001f3f0d7899 */ /* 0x000fc4000801140e */
[----:B------:R-:W-:Y:S02]  /*18b0*/  ULDC.64 UR4, c[0x0][0x198] ;  /* 0x0000660000047ab9 */ /* 0x000fe40000000a00 */
[----:B------:R-:W-:Y:S02]  /*18c0*/  UIMAD UR16, UR13, UR4, URZ ;  /* 0x000000040d1072a4 */ /* 0x000fe4000f8e023f */
[----:B------:R-:W-:Y:S01]  /*18d0*/  UIMAD.WIDE.U32 UR20, UR14, UR4, UR20 ;  /* 0x000000040e1472a5 */ /* 0x000fe2000f8e0014 */
[----:B--2---:R-:W2:Y:S01]  /*18e0*/  MUFU.RCP R6, R5 ;  /* 0x0000000500067308 */ /* 0x004ea20000001000 */
[----:B------:R-:W-:Y:S02]  /*18f0*/  UIMAD UR4, UR14, UR5, UR16 ;  /* 0x000000050e0472a4 */ /* 0x000fe4000f8e0210 */
[----:B------:R-:W-:Y:S01]  /*1900*/  @UP0 UIADD3 UR16, UR7, UR18, URZ ;  /* 0x0000001207100290 */ /* 0x000fe2000fffe03f */
[----:B-1----:R-:W-:Y:S01]  /*1910*/  IABS R0, R0 ;  /* 0x0000000000007213 */ /* 0x002fe20000000000 */
[----:B------:R-:W-:-:S06]  /*1920*/  UIADD3 UR4, UR21, UR4, URZ ;  /* 0x0000000415047290 */ /* 0x000fcc000fffe03f */
[----:B------:R-:W-:Y:S01]  /*1930*/  MOV R19, UR4 ;  /* 0x0000000400137c02 */ /* 0x000fe20008000f00 */
[----:B------:R-:W-:Y:S02]  /*1940*/  ULDC.64 UR4, c[0x0][0x1a0] ;  /* 0x0000680000047ab9 */ /* 0x000fe40000000a00 */
[----:B------:R-:W-:Y:S01]  /*1950*/  @UP0 UIMAD.WIDE.U32 UR18, UR16, UR4, URZ ;  /* 0x00000004101202a5 */ /* 0x000fe2000f8e003f */
[----:B--2---:R-:W-:-:S03]  /*1960*/  IADD3 R6, R6, 0xffffffe, RZ ;  /* 0x0ffffffe06067810 */ /* 0x004fc60007ffe0ff */
[----:B------:R-:W-:Y:S01]  /*1970*/  @UP0 UIMAD UR16, UR16, UR5, UR19 ;  /* 0x00000005101002a4 */ /* 0x000fe2000f8e0213 */
[----:B------:R-:W1:Y:S02]  /*1980*/  F2I.FTZ.U32.TRUNC.NTZ R7, R6 ;  /* 0x0000000600077305 */ /* 0x000e64000021f000 */
[----:B-1----:R-:W-:Y:S02]  /*1990*/  IMAD.MOV R2, RZ, RZ, -R7 ;  /* 0x000000ffff027224 */ /* 0x002fe400078e0a07 */
[----:B------:R-:W-:Y:S02]  /*19a0*/  IMAD.MOV.U32 R6, RZ, RZ, RZ ;  /* 0x000000ffff067224 */ /* 0x000fe400078e00ff */
[----:B------:R-:W-:-:S04]  /*19b0*/  IMAD R2, R2, R3, RZ ;  /* 0x0000000302027224 */ /* 0x000fc800078e02ff */
[----:B------:R-:W-:Y:S01]  /*19c0*/  IMAD.HI.U32 R7, R7, R2, R6 ;  /* 0x0000000207077227 */ /* 0x000fe200078e0006 */
[----:B------:R-:W-:-:S05]  /*19d0*/  MOV R2, R0 ;  /* 0x0000000000027202 */ /* 0x000fca0000000f00 */
[----:B------:R-:W-:-:S04]  /*19e0*/  IMAD.HI.U32 R10, R7, R2, RZ ;  /* 0x00000002070a7227 */ /* 0x000fc800078e00ff */
[----:B------:R-:W-:-:S04]  /*19f0*/  IMAD.MOV R0, RZ, RZ, -R10 ;  /* 0x000000ffff007224 */ /* 0x000fc800078e0a0a */
[----:B------:R-:W-:Y:S01]  /*1a00*/  IMAD R0, R3, R0, R2 ;  /* 0x0000000003007224 */ /* 0x000fe200078e0202 */
[----:B------:R-:W-:-:S04]  /*1a10*/  MOV R2, UR20 ;  /* 0x0000001400027c02 */ /* 0x000fc80008000f00 */
[----:B------:R-:W-:Y:S01]  /*1a20*/  ISETP.GT.U32.AND P1, PT, R3, R0, PT ;  /* 0x000000000300720c */ /* 0x000fe20003f24070 */
[----:B------:R-:W-:-:S12]  /*1a30*/  IMAD.MOV.U32 R18, RZ, RZ, R2 ;  /* 0x000000ffff127224 */ /* 0x000fd800078e0002 */
[-C--:B------:R-:W-:Y:S02]  /*1a40*/  @!P1 IADD3 R0, R0, -R3.reuse, RZ ;  /* 0x8000000300009210 */ /* 0x080fe40007ffe0ff */
[----:B------:R-:W-:Y:S02]  /*1a50*/  @!P1 IADD3 R10, R10, 0x1, RZ ;  /* 0x000000010a0a9810 */ /* 0x000fe40007ffe0ff */
[----:B------:R-:W-:Y:S01]  /*1a60*/  ISETP.GE.U32.AND P3, PT, R0, R3, PT ;  /* 0x000000030000720c */ /* 0x000fe20003f66070 */
[----:B------:R-:W-:Y:S01]  /*1a70*/  IMAD.U32 R3, RZ, RZ, UR21 ;  /* 0x00000015ff037e24 */ /* 0x000fe2000f8e00ff */
[----:B------:R-:W-:-:S11]  /*1a80*/  ISETP.NE.AND P1, PT, RZ, c[0x0][0x1c8], PT ;  /* 0x00007200ff007a0c */ /* 0x000fd60003f25270 */
[----:B------:R-:W-:-:S05]  /*1a90*/  @P3 IADD3 R10, R10, 0x1, RZ ;  /* 0x000000010a0a3810 */ /* 0x000fca0007ffe0ff */
[----:B------:R-:W-:Y:S01]  /*1aa0*/  @!P2 IMAD.MOV R10, RZ, RZ, -R10 ;  /* 0x000000ffff0aa224 */ /* 0x000fe200078e0a0a */
[----:B------:R-:W-:-:S04]  /*1ab0*/  @!P1 LOP3.LUT R10, RZ, c[0x0][0x1c8], RZ, 0x33, !PT ;  /* 0x00007200ff0a9a12 */ /* 0x000fc800078e33ff */
[----:B------:R-:W-:Y:S01]  /*1ac0*/  SHF.R.S32.HI R7, RZ, 0x1f, R10 ;  /* 0x0000001fff077819 */ /* 0x000fe2000001140a */
[----:B------:R-:W-:-:S04]  /*1ad0*/  IMAD.WIDE.U32 R18, R10, c[0x0][0x1b0], R18 ;  /* 0x00006c000a127a25 */ /* 0x000fc800078e0012 */
[----:B------:R-:W-:-:S04]  /*1ae0*/  IMAD R3, R7, c[0x0][0x1b0], RZ ;  /* 0x00006c0007037a24 */ /* 0x000fc800078e02ff */
[----:B------:R-:W-:-:S05]  /*1af0*/  IMAD R6, R10, c[0x0][0x1b4], R3 ;  /* 0x00006d000a067a24 */ /* 0x000fca00078e0203 */
[----:B------:R-:W-:Y:S01]  /*1b00*/  IADD3 R6, R19, R6, RZ ;  /* 0x0000000613067210 */ /* 0x000fe20007ffe0ff */
        /* <DEDUP_REMOVED lines=10> */
[----:B------:R-:W-:Y:S02]  /*1bb0*/  UMOV UR16, UR18 ;  /* 0x0000001200107c82 */ /* 0x000fe40008000000 */
[----:B------:R-:W-:Y:S02]  /*1bc0*/  UIMAD UR5, UR6, UR5, UR7 ;  /* 0x00000005060572a4 */ /* 0x000fe4000f8e0207 */
[----:B------:R-:W-:-:S04]  /*1bd0*/  UIMAD.WIDE.U32 UR18, UR6, UR4, UR16 ;  /* 0x00000004061272a5 */ /* 0x000fc8000f8e0010 */
[----:B------:R-:W-:Y:S02]  /*1be0*/  UIADD3 UR16, UR19, UR5, URZ ;  /* 0x0000000513107290 */ /* 0x000fe4000fffe03f */
.L_x_690:
[----:B------:R-:W-:Y:S01]  /*1bf0*/  SHF.R.S32.HI R81, RZ, 0x1f, R4 ;  /* 0x0000001fff517819 */ /* 0x000fe20000011404 */
[----:B------:R-:W-:Y:S01]  /*1c00*/  UISETP.NE.AND UP0, UPT, UR27, -0x1, UPT ;  /* 0xffffffff1b00788c */ /* 0x000fe2000bf05270 */
[----:B------:R-:W1:Y:S01]  /*1c10*/  S2R R16, SR_CTAID.Z ;  /* 0x0000000000107919 */ /* 0x000e620000002700 */
[----:B------:R-:W-:Y:S01]  /*1c20*/  ULDC.64 UR6, c[0x0][0x190] ;  /* 0x0000640000067ab9 */ /* 0x000fe20000000a00 */
[CC--:B------:R-:W-:Y:S01]  /*1c30*/  LEA.HI R3, R81.reuse, R4.reuse, RZ, 0x3 ;  /* 0x0000000451037211 */ /* 0x0c0fe200078f18ff */
[----:B------:R-:W-:Y:S01]  /*1c40*/  ULDC.64 UR4, c[0x0][0x178] ;  /* 0x00005e0000047ab9 */ /* 0x000fe20000000a00 */
[----:B------:R-:W-:Y:S01]  /*1c50*/  LEA.HI R9, R81, R4, RZ, 0x4 ;  /* 0x0000000451097211 */ /* 0x000fe200078f20ff */
[----:B------:R-:W-:Y:S01]  /*1c60*/  IMAD R7, R7, c[0x0][0x1b8], RZ ;  /* 0x00006e0007077a24 */ /* 0x000fe200078e02ff */
[----:B------:R-:W-:Y:S01]  /*1c70*/  SHF.R.S32.HI R14, RZ, 0x3, R3 ;  /* 0x00000003ff0e7819 */ /* 0x000fe20000011403 */
[----:B------:R-:W2:Y:S01]  /*1c80*/  S2R R21, SR_CTAID.X ;  /* 0x0000000000157919 */ /* 0x000ea20000002500 */
[----:B------:R-:W-:Y:S01]  /*1c90*/  LOP3.LUT R3, R3, 0xfffffff8, RZ, 0xc0, !PT ;  /* 0xfffffff803037812 */ /* 0x000fe200078ec0ff */
[----:B------:R-:W-:Y:S01]  /*1ca0*/  IMAD R8, R10, c[0x0][0x1bc], R7 ;  /* 0x00006f000a087a24 */ /* 0x000fe200078e0207 */
[----:B------:R-:W-:Y:S01]  /*1cb0*/  SHF.R.S32.HI R0, RZ, 0x4, R9 ;  /* 0x00000004ff007819 */ /* 0x000fe20000011409 */
[----:B------:R-:W-:Y:S01]  /*1cc0*/  IMAD.SHL.U32 R5, R14, 0x40, RZ ;  /* 0x000000400e057824 */ /* 0x000fe200078e00ff */
[----:B------:R-:W-:Y:S01]  /*1cd0*/  @UP0 UIMAD.WIDE.U32 UR22, UR27, UR6, URZ ;  /* 0x000000061b1602a5 */ /* 0x000fe2000f8e003f */
[----:B------:R-:W-:Y:S01]  /*1ce0*/  IMAD.IADD R2, R4, 0x1, -R3 ;  /* 0x0000000104027824 */ /* 0x000fe200078e0a03 */
[C---:B------:R-:W-:Y:S01]  /*1cf0*/  LEA.HI R233, R9.reuse, R0, RZ, 0x1 ;  /* 0x0000000009e97211 */ /* 0x040fe200078f08ff */
[----:B------:R-:W-:Y:S01]  /*1d00*/  @!UP0 USHF.R.S32.HI UR6, URZ, 0x1f, UR15 ;  /* 0x0000001f3f068899 */ /* 0x000fe2000801140f */
[----:B------:R-:W-:Y:S01]  /*1d10*/  LOP3.LUT R9, R9, 0xfffffff0, RZ, 0xc0, !PT ;  /* 0xfffffff009097812 */ /* 0x000fe200078ec0ff */
[----:B------:R-:W-:Y:S01]  /*1d20*/  IMAD.SHL.U32 R240, R2, 0x8, RZ ;  /* 0x0000000802f07824 */ /* 0x000fe200078e00ff */
[----:B------:R-:W-:Y:S01]  /*1d30*/  LOP3.LUT R5, R5, 0x1c0, RZ, 0xc0, !PT ;  /* 0x000001c005057812 */ /* 0x000fe200078ec0ff */
[----:B------:R-:W-:Y:S01]  /*1d40*/  @!UP0 UIMAD.WIDE.U32 UR20, UR15, UR4, URZ ;  /* 0x000000040f1482a5 */ /* 0x000fe2000f8e003f */
[----:B------:R-:W-:Y:S01]  /*1d50*/  LOP3.LUT R233, R233, 0xfffffffe, RZ, 0xc0, !PT ;  /* 0xfffffffee9e97812 */ /* 0x000fe200078ec0ff */
[----:B------:R-:W-:Y:S01]  /*1d60*/  IMAD.IADD R9, R4, 0x1, -R9 ;  /* 0x0000000104097824 */ /* 0x000fe200078e0a09 */
[----:B------:R-:W-:Y:S01]  /*1d70*/  LOP3.LUT R3, R5, 0x38, R240, 0xf8, !PT ;  /* 0x0000003805037812 */ /* 0x000fe200078ef8f0 */
[----:B------:R-:W-:Y:S01]  /*1d80*/  @!UP0 UIMAD UR6, UR6, UR4, URZ ;  /* 0x00000004060682a4 */ /* 0x000fe2000f8e023f */
[----:B------:R-:W-:Y:S01]  /*1d90*/  SHF.R.U32.HI R238, RZ, 0x3, R5 ;  /* 0x00000003ffee7819 */ /* 0x000fe20000011605 */
[----:B------:R-:W-:Y:S01]  /*1da0*/  IMAD.IADD R233, R0, 0x1, -R233 ;  /* 0x0000000100e97824 */ /* 0x000fe200078e0ae9 */
[----:B------:R-:W-:Y:S01]  /*1db0*/  SHF.R.S32.HI R0, RZ, 0x1f, R9 ;  /* 0x0000001fff007819 */ /* 0x000fe20000011409 */
[----:B------:R-:W-:Y:S01]  /*1dc0*/  @!UP0 UIMAD UR5, UR15, UR5, UR6 ;  /* 0x000000050f0582a4 */ /* 0x000fe2000f8e0206 */
[----:B------:R-:W-:Y:S01]  /*1dd0*/  LOP3.LUT R238, R3, R238, RZ, 0x3c, !PT ;  /* 0x000000ee03ee7212 */ /* 0x000fe200078e3cff */
[----:B------:R-:W-:Y:S01]  /*1de0*/  @!UP0 UMOV UR22, UR20 ;  /* 0x0000001400168c82 */ /* 0x000fe20008000000 */
[----:B------:R-:W-:Y:S01]  /*1df0*/  LEA.HI R3, R81, R4, RZ, 0x6 ;  /* 0x0000000451037211 */ /* 0x000fe200078f30ff */
[----:B------:R-:W-:Y:S01]  /*1e00*/  @UP0 UIMAD UR7, UR27, UR7, UR23 ;  /* 0x000000071b0702a4 */ /* 0x000fe2000f8e0217 */
[----:B------:R-:W-:Y:S01]  /*1e10*/  LEA.HI R5, R0, R9, RZ, 0x3 ;  /* 0x0000000900057211 */ /* 0x000fe200078f18ff */
[----:B------:R-:W-:Y:S01]  /*1e20*/  @!UP0 UIADD3 UR7, UR21, UR5, URZ ;  /* 0x0000000515078290 */ /* 0x000fe2000fffe03f */
[C---:B------:R-:W-:Y:S01]  /*1e30*/  IADD3 R18, P2, R240.reuse, R18, RZ ;  /* 0x00000012f0127210 */ /* 0x040fe20007f5e0ff */
[----:B------:R-:W-:Y:S01]  /*1e40*/  IMAD.SHL.U32 R3, R3, 0x8, RZ ;  /* 0x0000000803037824 */ /* 0x000fe200078e00ff */
[----:B------:R-:W-:Y:S01]  /*1e50*/  LOP3.LUT R0, R5, 0xfffffff8, RZ, 0xc0, !PT ;  /* 0xfffffff805007812 */ /* 0x000fe200078ec0ff */
[----:B------:R-:W-:Y:S01]  /*1e60*/  UIADD3 UR20, -UR10, UR29, URZ ;  /* 0x0000001d0a147290 */ /* 0x000fe2000fffe13f */
[----:B------:R-:W-:Y:S01]  /*1e70*/  IADD3 R22, P1, R240, UR18, RZ ;  /* 0x00000012f0167c10 */ /* 0x000fe2000ff3e0ff */
[----:B------:R-:W-:Y:S01]  /*1e80*/  IMAD.SHL.U32 R7, R233, 0x8, RZ ;  /* 0x00000008e9077824 */ /* 0x000fe200078e00ff */
[----:B------:R-:W-:Y:S01]  /*1e90*/  LOP3.LUT R238, R238, 0xfffffe00, R3, 0xf8, !PT ;  /* 0xfffffe00eeee7812 */ /* 0x000fe200078ef803 */
[----:B------:R-:W-:Y:S01]  /*1ea0*/  IMAD.IADD R0, R9, 0x1, -R0 ;  /* 0x0000000109007824 */ /* 0x000fe200078e0a00 */
[----:B------:R-:W-:Y:S01]  /*1eb0*/  SHF.R.S32.HI R3, RZ, 0x1f, R240 ;  /* 0x0000001fff037819 */ /* 0x000fe200000114f0 */
[----:B------:R-:W-:Y:S01]  /*1ec0*/  USHF.R.S32.HI UR6, URZ, 0x1f, UR12 ;  /* 0x0000001f3f067899 */ /* 0x000fe2000801140c */
[----:B------:R-:W-:Y:S01]  /*1ed0*/  IADD3 R12, P0, R240, UR22, RZ ;  /* 0x00000016f00c7c10 */ /* 0x000fe2000ff1e0ff */
[----:B------:R-:W-:Y:S01]  /*1ee0*/  ULDC.64 UR4, c[0x0][0x1a8] ;  /* 0x00006a0000047ab9 */ /* 0x000fe20000000a00 */
[C---:B------:R-:W-:Y:S01]  /*1ef0*/  IADD3.X R23, R3.reuse, UR16, RZ, P1, !PT ;  /* 0x0000001003177c10 */ /* 0x040fe20008ffe4ff */
[C---:B------:R-:W-:Y:S01]  /*1f00*/  IMAD.X R19, R3.reuse, 0x1, R6, P2 ;  /* 0x0000000103137824 */ /* 0x040fe200010e0606 */
[C---:B------:R-:W-:Y:S01]  /*1f10*/  R2P PR, R0.reuse, 0x6 ;  /* 0x0000000600007804 */ /* 0x040fe20000000000 */
[----:B------:R-:W-:Y:S01]  /*1f20*/  IMAD.SHL.U32 R0, R0, 0x40, RZ ;  /* 0x0000004000007824 */ /* 0x000fe200078e00ff */
[----:B------:R-:W-:Y:S01]  /*1f30*/  IADD3.X R13, R3, UR7, RZ, P0, !PT ;  /* 0x00000007030d7c10 */ /* 0x000fe200087fe4ff */
[----:B------:R-:W-:Y:S01]  /*1f40*/  IMAD.WIDE.U32 R10, R10, c[0x0][0x1b8], R22 ;  /* 0x00006e000a0a7a25 */ /* 0x000fe200078e0016 */
[----:B------:R-:W-:Y:S01]  /*1f50*/  SHF.R.S32.HI R15, RZ, 0x1f, R14 ;  /* 0x0000001fff0f7819 */ /* 0x000fe2000001140e */
[----:B------:R-:W-:Y:S01]  /*1f60*/  UIMAD UR4, UR6, UR4, URZ ;  /* 0x00000004060472a4 */ /* 0x000fe2000f8e023f */
[----:B------:R-:W-:Y:S01]  /*1f70*/  IADD3 R170, P0, R14, UR14, RZ ;  /* 0x0000000e0eaa7c10 */ /* 0x000fe2000ff1e0ff */
[----:B------:R-:W-:Y:S01]  /*1f80*/  IMAD.SHL.U32 R5, R5, 0x40, RZ ;  /* 0x0000004005057824 */ /* 0x000fe200078e00ff */
[----:B------:R-:W-:Y:S01]  /*1f90*/  LOP3.LUT R0, R0, 0x1c0, RZ, 0xc0, !PT ;  /* 0x000001c000007812 */ /* 0x000fe200078ec0ff */
[----:B------:R-:W-:Y:S01]  /*1fa0*/  IMAD.IADD R9, R11, 0x1, R8 ;  /* 0x000000010b097824 */ /* 0x000fe200078e0208 */
[C---:B------:R-:W-:Y:S01]  /*1fb0*/  IADD3.X R3, R15.reuse, UR13, RZ, P0, !PT ;  /* 0x0000000d0f037c10 */ /* 0x040fe200087fe4ff */
[----:B------:R-:W-:Y:S01]  /*1fc0*/  UIMAD UR4, UR12, UR5, UR4 ;  /* 0x000000050c0472a4 */ /* 0x000fe2000f8e0204 */
[----:B------:R-:W-:Y:S01]  /*1fd0*/  LOP3.LUT R7, R0, 0x8, R7, 0xf8, !PT ;  /* 0x0000000800077812 */ /* 0x000fe200078ef807 */
[----:B------:R-:W-:Y:S01]  /*1fe0*/  IMAD R165, R15, c[0x0][0x198], RZ ;  /* 0x000066000fa57a24 */ /* 0x000fe200078e02ff */
[----:B------:R-:W-:Y:S01]  /*1ff0*/  ISETP.GE.AND P0, PT, R14, UR20, PT ;  /* 0x000000140e007c0c */ /* 0x000fe2000bf06270 */
[----:B------:R-:W-:Y:S01]  /*2000*/  IMAD R3, R3, c[0x0][0x1a0], RZ ;  /* 0x0000680003037a24 */ /* 0x000fe200078e02ff */
[----:B------:R-:W-:Y:S01]  /*2010*/  SHF.R.U32.HI R0, RZ, 0x3, R0 ;  /* 0x00000003ff007819 */ /* 0x000fe20000011600 */
[----:B-1----:R-:W-:Y:S01]  /*2020*/  IMAD.WIDE.U32 R16, R16, c[0x0][0x1a8], R12 ;  /* 0x00006a0010107a25 */ /* 0x002fe200078e000c */
[----:B------:R-:W-:Y:S01]  /*2030*/  LEA.HI R81, R81, R4, RZ, 0x5 ;  /* 0x0000000451517211 */ /* 0x000fe200078f28ff */
[----:B------:R-:W-:Y:S01]  /*2040*/  BSSY B0, `(.L_x_692) ;  /* 0x000003e000007945 */ /* 0x000fe20003800000 */
[----:B------:R-:W-:Y:S01]  /*2050*/  LOP3.LUT R0, R7, R0, RZ, 0x3c, !PT ;  /* 0x0000000007007212 */ /* 0x000fe200078e3cff */
[----:B------:R-:W-:Y:S01]  /*2060*/  IMAD.MOV.U32 R8, RZ, RZ, R10 ;  /* 0x000000ffff087224 */ /* 0x000fe200078e000a */
[----:B------:R-:W-:Y:S01]  /*2070*/  LOP3.LUT R13, R81, 0xffffffe0, RZ, 0xc0, !PT ;  /* 0xffffffe0510d7812 */ /* 0x000fe200078ec0ff */
[----:B------:R-:W-:Y:S01]  /*2080*/  IMAD R3, R170, c[0x0][0x1a4], R3 ;  /* 0x00006900aa037a24 */ /* 0x000fe200078e0203 */
[----:B------:R-:W-:Y:S01]  /*2090*/  LOP3.LUT R0, R0, 0xfffffe00, R5, 0xf8, !PT ;  /* 0xfffffe0000007812 */ /* 0x000fe200078ef805 */
[----:B------:R-:W-:Y:S01]  /*20a0*/  IMAD.MOV.U32 R7, RZ, RZ, 0x10 ;  /* 0x00000010ff077424 */ /* 0x000fe200078e00ff */
[----:B------:R-:W-:Y:S01]  /*20b0*/  SHF.R.S32.HI R81, RZ, 0x5, R81 ;  /* 0x00000005ff517819 */ /* 0x000fe20000011451 */
[----:B------:R-:W-:Y:S01]  /*20c0*/  IMAD.MOV.U32 R5, RZ, RZ, 0x20 ;  /* 0x00000020ff057424 */ /* 0x000fe200078e00ff */
[----:B------:R-:W-:Y:S01]  /*20d0*/  IADD3 R237, R240, 0x40, RZ ;  /* 0x00000040f0ed7810 */ /* 0x000fe20007ffe0ff */
[----:B------:R-:W-:Y:S01]  /*20e0*/  IMAD R165, R14, c[0x0][0x19c], R165 ;  /* 0x000067000ea57a24 */ /* 0x000fe200078e02a5 */
[----:B------:R-:W-:Y:S01]  /*20f0*/  IADD3 R236, R240, 0x80, RZ ;  /* 0x00000080f0ec7810 */ /* 0x000fe20007ffe0ff */
[----:B------:R-:W-:Y:S01]  /*2100*/  IMAD.WIDE.U32 R166, R14, c[0x0][0x198], R18 ;  /* 0x000066000ea67a25 */ /* 0x000fe200078e0012 */
[----:B------:R-:W-:-:S02]  /*2110*/  IADD3 R19, R17, UR4, RZ ;  /* 0x0000000411137c10 */ /* 0x000fc4000fffe0ff */
[----:B------:R-:W-:Y:S01]  /*2120*/  IADD3 R235, R240, 0xc0, RZ ;  /* 0x000000c0f0eb7810 */ /* 0x000fe20007ffe0ff */
[----:B------:R-:W-:Y:S01]  /*2130*/  IMAD.WIDE.U32 R170, R170, c[0x0][0x1a0], R8 ;  /* 0x00006800aaaa7a25 */ /* 0x000fe200078e0008 */
[----:B------:R-:W-:Y:S02]  /*2140*/  SEL R7, R7, 0xfffffff0, !P1 ;  /* 0xfffffff007077807 */ /* 0x000fe40004800000 */
[----:B------:R-:W-:Y:S01]  /*2150*/  SEL R5, R5, 0xffffffe0, !P2 ;  /* 0xffffffe005057807 */ /* 0x000fe20005000000 */
[----:B--2---:R-:W-:-:S04]  /*2160*/  IMAD.WIDE R20, R21, 0x40, R14 ;  /* 0x0000004015147825 */ /* 0x004fc800078e020e */
[----:B------:R-:W-:Y:S02]  /*2170*/  IMAD.IADD R165, R167, 0x1, R165 ;  /* 0x00000001a7a57824 */ /* 0x000fe400078e02a5 */
[----:B------:R-:W-:Y:S02]  /*2180*/  IMAD.IADD R13, R4, 0x1, -R13 ;  /* 0x00000001040d7824 */ /* 0x000fe400078e0a0d */
[----:B------:R-:W-:Y:S02]  /*2190*/  IMAD.SHL.U32 R238, R238, 0x2, RZ ;  /* 0x00000002eeee7824 */ /* 0x000fe400078e00ff */
[----:B------:R-:W-:Y:S01]  /*21a0*/  IMAD.IADD R168, R171, 0x1, R3 ;  /* 0x00000001aba87824 */ /* 0x000fe200078e0203 */
[----:B------:R-:W-:Y:S05]  /*21b0*/  @P0 BRA `(.L_x_693) ;  /* 0x0000026000000947 */ /* 0x000fea0003800000 */
[----:B------:R-:W-:Y:S01]  /*21c0*/  ISETP.GE.AND P6, PT, R240, c[0x0][0x220], PT ;  /* 0x00008800f0007a0c */ /* 0x000fe20003fc6270 */
[----:B------:R-:W-:Y:S01]  /*21d0*/  IMAD R3, R21, c[0x0][0x190], RZ ;  /* 0x0000640015037a24 */ /* 0x000fe200078e02ff */
[----:B------:R-:W-:Y:S01]  /*21e0*/  ISETP.GE.AND P5, PT, R237, c[0x0][0x220], PT ;  /* 0x00008800ed007a0c */ /* 0x000fe20003fa6270 */
[----:B------:R-:W-:Y:S01]  /*21f0*/  IMAD.MOV.U32 R18, RZ, RZ, R16 ;  /* 0x000000ffff127224 */ /* 0x000fe200078e0010 */
[----:B------:R-:W-:Y:S01]  /*2200*/  ISETP.GE.AND P4, PT, R236, c[0x0][0x220], PT ;  /* 0x00008800ec007a0c */ /* 0x000fe20003f86270 */
[C---:B------:R-:W-:Y:S01]  /*2210*/  IMAD R3, R20.reuse, c[0x0][0x194], R3 ;  /* 0x0000650014037a24 */ /* 0x040fe200078e0203 */
[----:B------:R-:W-:Y:S01]  /*2220*/  ISETP.GE.AND P3, PT, R235, c[0x0][0x220], PT ;  /* 0x00008800eb007a0c */ /* 0x000fe20003f66270 */
[----:B------:R-:W-:-:S04]  /*2230*/  IMAD.WIDE.U32 R8, R20, c[0x0][0x190], R18 ;  /* 0x0000640014087a25 */ /* 0x000fc800078e0012 */
[----:B------:R-:W-:Y:S02]  /*2240*/  IMAD.IADD R3, R9, 0x1, R3 ;  /* 0x0000000109037824 */ /* 0x000fe400078e0203 */
[C---:B------:R-:W-:Y:S01]  /*2250*/  @!P6 LEA R24, P2, R8.reuse, c[0x0][0x160], 0x1 ;  /* 0x000058000818ea11 */ /* 0x040fe200078408ff */
[----:B------:R1:W-:Y:S01]  /*2260*/  @P6 STS.128 [R238], RZ ;  /* 0x000000ffee006388 */ /* 0x0003e20000000c00 */
[C---:B------:R-:W-:Y:S02]  /*2270*/  @!P5 LEA R22, P1, R8.reuse, c[0x0][0x160], 0x1 ;  /* 0x000058000816da11 */ /* 0x040fe400078208ff */
[C---:B------:R-:W-:Y:S02]  /*2280*/  @!P4 LEA R10, P0, R8.reuse, c[0x0][0x160], 0x1 ;  /* 0x00005800080aca11 */ /* 0x040fe400078008ff */
[C-C-:B------:R-:W-:Y:S02]  /*2290*/  @!P6 LEA.HI.X R25, R8.reuse, c[0x0][0x164], R3.reuse, 0x1, P2 ;  /* 0x000059000819ea11 */ /* 0x140fe400010f0c03 */
[----:B------:R-:W-:-:S02]  /*22a0*/  @!P5 LEA.HI.X R23, R8, c[0x0][0x164], R3, 0x1, P1 ;  /* 0x000059000817da11 */ /* 0x000fc400008f0c03 */
[----:B------:R-:W-:Y:S01]  /*22b0*/  @!P4 LEA.HI.X R11, R8, c[0x0][0x164], R3, 0x1, P0 ;  /* 0x00005900080bca11 */ /* 0x000fe200000f0c03 */
[----:B------:R-:W-:Y:S01]  /*22c0*/  @!PT LDS RZ, [RZ] ;  /* 0x00000000fffff984 */ /* 0x000fe20000000800 */
[----:B------:R-:W-:Y:S01]  /*22d0*/  @!PT LDS RZ, [RZ] ;  /* 0x00000000fffff984 */ /* 0x000fe20000000800 */
[----:B------:R-:W-:Y:S01]  /*22e0*/  @!PT LDS RZ, [RZ] ;  /* 0x00000000fffff984 */ /* 0x000fe20000000800 */
[----:B------:R1:W-:Y:S04]  /*22f0*/  @!P6 LDGSTS.E.BYPASS.LTC128B.128 [R238], [R24.64] ;  /* 0x0000000018eeefae */ /* 0x0003e8000b901d60 */
[----:B------:R1:W-:Y:S04]  /*2300*/  @P5 STS.128 [R238+0x2000], RZ ;  /* 0x002000ffee005388 */ /* 0x0003e80000000c00 */
[----:B------:R-:W-:Y:S01]  /*2310*/  @!PT LDS RZ, [RZ] ;  /* 0x00000000fffff984 */ /* 0x000fe20000000800 */
[----:B------:R-:W-:Y:S01]  /*2320*/  @!PT LDS RZ, [RZ] ;  /* 0x00000000fffff984 */ /* 0x000fe20000000800 */
[----:B------:R-:W-:Y:S01]  /*2330*/  @!PT LDS RZ, [RZ] ;  /* 0x00000000fffff984 */ /* 0x000fe20000000800 */
[----:B------:R1:W-:Y:S04]  /*2340*/  @!P5 LDGSTS.E.BYPASS.LTC128B.128 [R238+0x2000], [R22.64+0x80] ;  /* 0x0200008016eedfae */ /* 0x0003e8000b901d60 */
[----:B------:R1:W-:Y:S04]  /*2350*/  @P4 STS.128 [R238+0x4000], RZ ;  /* 0x004000ffee004388 */ /* 0x0003e80000000c00 */
[----:B------:R-:W-:Y:S01]  /*2360*/  @!PT LDS RZ, [RZ] ;  /* 0x00000000fffff984 */ /* 0x000fe20000000800 */
[----:B------:R-:W-:Y:S01]  /*2370*/  @!PT LDS RZ, [RZ] ;  /* 0x00000000fffff984 */ /* 0x000fe20000000800 */
[----:B------:R-:W-:Y:S01]  /*2380*/  @!PT LDS RZ, [RZ] ;  /* 0x00000000fffff984 */ /* 0x000fe20000000800 */
[----:B------:R1:W-:Y:S04]  /*2390*/  @!P4 LDGSTS.E.BYPASS.LTC128B.128 [R238+0x4000], [R10.64+0x100] ;  /* 0x040001000aeecfae */ /* 0x0003e8000b901d60 */
[----:B------:R1:W-:Y:S01]  /*23a0*/  @P3 STS.128 [R238+0x6000], RZ ;  /* 0x006000ffee003388 */ /* 0x0003e20000000c00 */
[----:B------:R-:W-:Y:S05]  /*23b0*/  @P3 BRA `(.L_x_693) ;  /* 0x0000006000003947 */ /* 0x000fea0003800000 */
[----:B-1----:R-:W-:-:S04]  /*23c0*/  LEA R10, P0, R8, c[0x0][0x160], 0x1 ;  /* 0x00005800080a7a11 */ /* 0x002fc800078008ff */
[----:B------:R-:W-:-:S05]  /*23d0*/  LEA.HI.X R11, R8, c[0x0][0x164], R3, 0x1, P0 ;  /* 0x00005900080b7a11 */ /* 0x000fca00000f0c03 */
[----:B------:R-:W-:Y:S01]  /*23e0*/  @!PT LDS RZ, [RZ] ;  /* 0x00000000fffff984 */ /* 0x000fe20000000800 */
[----:B------:R-:W-:Y:S01]  /*23f0*/  @!PT LDS RZ, [RZ] ;  /* 0x00000000fffff984 */ /* 0x000fe20000000800 */
[----:B------:R-:W-:Y:S01]  /*2400*/  @!PT LDS RZ, [RZ] ;  /* 0x00000000fffff984 */ /* 0x000fe20000000800 */
[----:B------:R1:W-:Y:S04]  /*2410*/  LDGSTS.E.BYPASS.LTC128B.128 [R238+0x6000], [R10.64+0x180] ;  /* 0x060001800aee7fae */ /* 0x0003e8000b901d60 */
.L_x_693:
[----:B------:R-:W-:Y:S05]  /*2420*/  BSYNC B0 ;  /* 0x0000000000007941 */ /* 0x000fea0003800000 */
.L_x_692:
        /* <DEDUP_REMOVED lines=13> */
[----:B------:R-:W-:-:S04]  /*2500*/  IMAD R6, R6, c[0x0][0x190], RZ ;  /* 0x0000640006067a24 */ /* 0x000fc800078e02ff */
[----:B------:R-:W-:Y:S01]  /*2510*/  IMAD R6, R9, c[0x0][0x194], R6 ;  /* 0x0000650009067a24 */ /* 0x000fe200078e0206 */
[C---:B------:R-:W-:Y:S01]  /*2520*/  @!P5 LEA R8, P6, R10.reuse, c[0x0][0x160], 0x1 ;  /* 0x000058000a08da11 */ /* 0x040fe200078c08ff */
[----:B------:R1:W-:Y:S01]  /*2530*/  @P5 STS.128 [R238+0x800], RZ ;  /* 0x000800ffee005388 */ /* 0x0003e20000000c00 */
[C---:B------:R-:W-:Y:S01]  /*2540*/  @!P4 LEA R24, P3, R10.reuse, c[0x0][0x160], 0x1 ;  /* 0x000058000a18ca11 */ /* 0x040fe200078608ff */
[----:B------:R-:W-:Y:S01]  /*2550*/  IMAD.IADD R6, R11, 0x1, R6 ;  /* 0x000000010b067824 */ /* 0x000fe200078e0206 */
[----:B------:R-:W-:-:S04]  /*2560*/  @!P2 LEA R22, P1, R10, c[0x0][0x160], 0x1 ;  /* 0x000058000a16aa11 */ /* 0x000fc800078208ff */
[C-C-:B------:R-:W-:Y:S02]  /*2570*/  @!P5 LEA.HI.X R9, R10.reuse, c[0x0][0x164], R6.reuse, 0x1, P6 ;  /* 0x000059000a09da11 */ /* 0x140fe400030f0c06 */
[C-C-:B------:R-:W-:Y:S02]  /*2580*/  @!P4 LEA.HI.X R25, R10.reuse, c[0x0][0x164], R6.reuse, 0x1, P3 ;  /* 0x000059000a19ca11 */ /* 0x140fe400018f0c06 */
[----:B------:R-:W-:Y:S01]  /*2590*/  @!P2 LEA.HI.X R23, R10, c[0x0][0x164], R6, 0x1, P1 ;  /* 0x000059000a17aa11 */ /* 0x000fe200008f0c06 */
[----:B------:R-:W-:Y:S01]  /*25a0*/  @!PT LDS RZ, [RZ] ;  /* 0x00000000fffff984 */ /* 0x000fe20000000800 */
[----:B------:R-:W-:Y:S01]  /*25b0*/  @!PT LDS RZ, [RZ] ;  /* 0x00000000fffff984 */ /* 0x000fe20000000800 */
[----:B------:R-:W-:Y:S01]  /*25c0*/  @!PT LDS RZ, [RZ] ;  /* 0x00000000fffff984 */ /* 0x000fe20000000800 */
[----:B------:R1:W-:Y:S04]  /*25d0*/  @!P5 LDGSTS.E.BYPASS.LTC128B.128 [R238+0x800], [R8.64] ;  /* 0x0080000008eedfae */ /* 0x0003e8000b901d60 */
        /* <DEDUP_REMOVED lines=18> */
.L_x_695:
[----:B------:R-:W-:Y:S05]  /*2700*/  BSYNC B0 ;  /* 0x0000000000007941 */ /* 0x000fea0003800000 */
.L_x_694:
[----:B------:R-:W-:Y:S01]  /*2710*/  IADD3 R12, R14, 0x20, RZ ;  /* 0x000000200e0c7810 */ /* 0x000fe20007ffe0ff */
[----:B------:R-:W-:Y:S03]  /*2720*/  BSSY B0, `(.L_x_696) ;  /* 0x000002c000007945 */ /* 0x000fe60003800000 */
[----:B------:R-:W-:-:S13]  /*2730*/  ISETP.GE.AND P0, PT, R12, UR20, PT ;  /* 0x000000140c007c0c */ /* 0x000fda000bf06270 */
[----:B------:R-:W-:Y:S05]  /*2740*/  @P0 BRA `(.L_x_697) ;  /* 0x0000029000000947 */ /* 0x000fea0003800000 */
[----:B-1----:R-:W-:Y:S01]  /*2750*/  IADD3 R9, P0, R20, 0x20, RZ ;  /* 0x0000002014097810 */ /* 0x002fe20007f1e0ff */
        /* <DEDUP_REMOVED lines=40> */
.L_x_697:
[----:B------:R-:W-:Y:S05]  /*29e0*/  BSYNC B0 ;  /* 0x0000000000007941 */ /* 0x000fea0003800000 */
.L_x_696:
[----:B-1----:R-:W-:Y:S01]  /*29f0*/  IADD3 R10, R14, 0x30, RZ ;  /* 0x000000300e0a7810 */ /* 0x002fe20007ffe0ff */
        /* <DEDUP_REMOVED lines=43> */
.L_x_699:
[----:B------:R-:W-:Y:S05]  /*2cb0*/  BSYNC B0 ;  /* 0x0000000000007941 */ /* 0x000fea0003800000 */
.L_x_698:
[----:B------:R-:W-:Y:S01]  /*2cc0*/  UIADD3 UR28, UR8, -0x1, URZ ;  /* 0xffffffff081c7890 */ /* 0x000fe2000fffe03f */
[----:B------:R-:W-:Y:S03]  /*2cd0*/  BSSY B0, `(.L_x_700) ;  /* 0x0000026000007945 */ /* 0x000fe60003800000 */
[----:B------:R-:W-:-:S04]  /*2ce0*/  USHF.L.U32 UR12, UR28, 0x6, URZ ;  /* 0x000000061c0c7899 */ /* 0x000fc8000800063f */
[----:B------:R-:W-:-:S06]  /*2cf0*/  UIADD3 UR4, -UR12, UR11, URZ ;  /* 0x0000000b0c047290 */ /* 0x000fcc000fffe13f */
[----:B------:R-:W-:-:S13]  /*2d00*/  ISETP.GE.AND P0, PT, R14, UR4, PT ;  /* 0x000000040e007c0c */ /* 0x000fda000bf06270 */
[----:B------:R-:W-:Y:S05]  /*2d10*/  @P0 BRA `(.L_x_701) ;  /* 0x0000021000000947 */ /* 0x000fea0003800000 */
[----:B------:R-:W-:Y:S02]  /*2d20*/  ISETP.GE.AND P5, PT, R240, c[0x0][0x220], PT ;  /* 0x00008800f0007a0c */ /* 0x000fe40003fa6270 */
[----:B------:R-:W-:Y:S02]  /*2d30*/  ISETP.GE.AND P4, PT, R237, c[0x0][0x220], PT ;  /* 0x00008800ed007a0c */ /* 0x000fe40003f86270 */
[----:B------:R-:W-:Y:S02]  /*2d40*/  ISETP.GE.AND P2, PT, R236, c[0x0][0x220], PT ;  /* 0x00008800ec007a0c */ /* 0x000fe40003f46270 */
[----:B------:R-:W-:-:S07]  /*2d50*/  ISETP.GE.AND P0, PT, R235, c[0x0][0x220], PT ;  /* 0x00008800eb007a0c */ /* 0x000fce0003f06270 */
[C---:B-1----:R-:W-:Y:S01]  /*2d60*/  @!P5 LEA R18, P6, R166.reuse, c[0x0][0x168], 0x1 ;  /* 0x00005a00a612da11 */ /* 0x042fe200078c08ff */
[----:B------:R1:W-:Y:S01]  /*2d70*/  @P5 STS.128 [R238+0x8000], RZ ;  /* 0x008000ffee005388 */ /* 0x0003e20000000c00 */
[C---:B------:R-:W-:Y:S02]  /*2d80*/  @!P4 LEA R16, P3, R166.reuse, c[0x0][0x168], 0x1 ;  /* 0x00005a00a610ca11 */ /* 0x040fe400078608ff */
[C---:B------:R-:W-:Y:S02]  /*2d90*/  @!P2 LEA R8, P1, R166.reuse, c[0x0][0x168], 0x1 ;  /* 0x00005a00a608aa11 */ /* 0x040fe400078208ff */
        /* <DEDUP_REMOVED lines=25> */
.L_x_701:
[----:B------:R-:W-:Y:S05]  /*2f30*/  BSYNC B0 ;  /* 0x0000000000007941 */ /* 0x000fea0003800000 */
.L_x_700:
[----:B------:R-:W-:Y:S01]  /*2f40*/  ISETP.GE.AND P0, PT, R3, UR4, PT ;  /* 0x0000000403007c0c */ /* 0x000fe2000bf06270 */
[----:B------:R-:W-:Y:S01]  /*2f50*/  ULDC.64 UR22, c[0x0][0x198] ;  /* 0x0000660000167ab9 */ /* 0x000fe20000000a00 */
[----:B------:R-:W-:Y:S01]  /*2f60*/  BSSY B0, `(.L_x_702) ;  /* 0x0000027000007945 */ /* 0x000fe20003800000 */
[----:B------:R-:W-:Y:S02]  /*2f70*/  USHF.L.U64.HI UR23, UR22, UR25, UR23 ;  /* 0x0000001916177299 */ /* 0x000fe40008010217 */
[----:B------:R-:W-:-:S08]  /*2f80*/  USHF.L.U32 UR24, UR22, 0x4, URZ ;  /* 0x0000000416187899 */ /* 0x000fd0000800063f */
[----:B------:R-:W-:Y:S05]  /*2f90*/  @P0 BRA `(.L_x_703) ;  /* 0x0000023000000947 */ /* 0x000fea0003800000 */
[----:B------:R-:W-:Y:S02]  /*2fa0*/  ISETP.GE.AND P5, PT, R240, c[0x0][0x220], PT ;  /* 0x00008800f0007a0c */ /* 0x000fe40003fa6270 */
[----:B------:R-:W-:Y:S02]  /*2fb0*/  ISETP.GE.AND P4, PT, R237, c[0x0][0x220], PT ;  /* 0x00008800ed007a0c */ /* 0x000fe40003f86270 */
[----:B------:R-:W-:Y:S02]  /*2fc0*/  ISETP.GE.AND P2, PT, R236, c[0x0][0x220], PT ;  /* 0x00008800ec007a0c */ /* 0x000fe40003f46270 */
[----:B-1----:R-:W-:-:S04]  /*2fd0*/  IADD3 R9, P0, R166, UR24, RZ ;  /* 0x00000018a6097c10 */ /* 0x002fc8000ff1e0ff */
[----:B------:R-:W-:Y:S02]  /*2fe0*/  IADD3.X R6, R165, UR23, RZ, P0, !PT ;  /* 0x00000017a5067c10 */ /* 0x000fe400087fe4ff */
[----:B------:R-:W-:Y:S01]  /*2ff0*/  ISETP.GE.AND P0, PT, R235, c[0x0][0x220], PT ;  /* 0x00008800eb007a0c */ /* 0x000fe20003f06270 */
[----:B------:R1:W-:Y:S01]  /*3000*/  @P5 STS.128 [R238+0x8800], RZ ;  /* 0x008800ffee005388 */ /* 0x0003e20000000c00 */
[C---:B------:R-:W-:Y:S02]  /*3010*/  @!P5 LEA R20, P6, R9.reuse, c[0x0][0x168], 0x1 ;  /* 0x00005a000914da11 */ /* 0x040fe400078c08ff */
[C---:B------:R-:W-:Y:S02]  /*3020*/  @!P4 LEA R18, P3, R9.reuse, c[0x0][0x168], 0x1 ;  /* 0x00005a000912ca11 */ /* 0x040fe400078608ff */
[C---:B------:R-:W-:Y:S02]  /*3030*/  @!P2 LEA R16, P1, R9.reuse, c[0x0][0x168], 0x1 ;  /* 0x00005a000910aa11 */ /* 0x040fe400078208ff */
[----:B------:R-:W-:-:S02]  /*3040*/  @!P5 LEA.HI.X R21, R9, c[0x0][0x16c], R6, 0x1, P6 ;  /* 0x00005b000915da11 */ /* 0x000fc400030f0c06 */
        /* <DEDUP_REMOVED lines=18> */
[----:B------:R-:W-:-:S04]  /*3170*/  LEA R8, P0, R9, c[0x0][0x168], 0x1 ;  /* 0x00005a0009087a11 */ /* 0x000fc800078008ff */
[----:B------:R-:W-:-:S05]  /*3180*/  LEA.HI.X R9, R9, c[0x0][0x16c], R6, 0x1, P0 ;  /* 0x00005b0009097a11 */ /* 0x000fca00000f0c06 */
[----:B------:R-:W-:Y:S01]  /*3190*/  @!PT LDS RZ, [RZ] ;  /* 0x00000000fffff984 */ /* 0x000fe20000000800 */
[----:B------:R-:W-:Y:S01]  /*31a0*/  @!PT LDS RZ, [RZ] ;  /* 0x00000000fffff984 */ /* 0x000fe20000000800 */
[----:B------:R-:W-:Y:S01]  /*31b0*/  @!PT LDS RZ, [RZ] ;  /* 0x00000000fffff984 */ /* 0x000fe20000000800 */
[----:B------:R2:W-:Y:S04]  /*31c0*/  LDGSTS.E.BYPASS.LTC128B.128 [R238+0xe800], [R8.64+0x180] ;  /* 0x0e80018008ee7fae */ /* 0x0005e8000b901d60 */
.L_x_703:
[----:B------:R-:W-:Y:S05]  /*31d0*/  BSYNC B0 ;  /* 0x0000000000007941 */ /* 0x000fea0003800000 */
.L_x_702:
[----:B------:R-:W-:Y:S01]  /*31e0*/  ISETP.GE.AND P0, PT, R12, UR4, PT ;  /* 0x000000040c007c0c */ /* 0x000fe2000bf06270 */
[----:B------:R-:W-:-:S12]  /*31f0*/  BSSY B0, `(.L_x_704) ;  /* 0x0000027000007945 */ /* 0x000fd80003800000 */
[----:B------:R-:W-:Y:S05]  /*3200*/  @P0 BRA `(.L_x_705) ;  /* 0x0000025000000947 */ /* 0x000fea0003800000 */
[----:B------:R-:W-:Y:S01]  /*3210*/  ISETP.GE.AND P5, PT, R240, c[0x0][0x220], PT ;  /* 0x00008800f0007a0c */ /* 0x000fe20003fa6270 */
[----:B------:R-:W-:Y:S01]  /*3220*/  IMAD.MOV.U32 R6, RZ, RZ, c[0x0][0x198] ;  /* 0x00006600ff067624 */ /* 0x000fe200078e00ff */
[----:B------:R-:W-:Y:S01]  /*3230*/  ISETP.GE.AND P4, PT, R237, c[0x0][0x220], PT ;  /* 0x00008800ed007a0c */ /* 0x000fe20003f86270 */
[----:B-12---:R-:W-:Y:S01]  /*3240*/  IMAD.MOV.U32 R9, RZ, RZ, c[0x0][0x19c] ;  /* 0x00006700ff097624 */ /* 0x006fe200078e00ff */
[----:B------:R-:W-:Y:S02]  /*3250*/  ISETP.GE.AND P2, PT, R236, c[0x0][0x220], PT ;  /* 0x00008800ec007a0c */ /* 0x000fe40003f46270 */
[----:B------:R-:W-:-:S04]  /*3260*/  LEA R8, P0, R6, R166, 0x5 ;  /* 0x000000a606087211 */ /* 0x000fc800078028ff */
[----:B------:R-:W-:Y:S02]  /*3270*/  LEA.HI.X R9, R6, R165, R9, 0x5, P0 ;  /* 0x000000a506097211 */ /* 0x000fe400000f2c09 */
        /* <DEDUP_REMOVED lines=30> */
.L_x_705:
[----:B------:R-:W-:Y:S05]  /*3460*/  BSYNC B0 ;  /* 0x0000000000007941 */ /* 0x000fea0003800000 */
.L_x_704:
[----:B------:R-:W-:Y:S01]  /*3470*/  ISETP.GE.AND P0, PT, R10, UR4, PT ;  /* 0x000000040a007c0c */ /* 0x000fe2000bf06270 */
[----:B------:R-:W-:-:S12]  /*3480*/  BSSY B0, `(.L_x_706) ;  /* 0x0000029000007945 */ /* 0x000fd80003800000 */
[----:B------:R-:W-:Y:S05]  /*3490*/  @P0 BRA `(.L_x_707) ;  /* 0x0000027000000947 */ /* 0x000fea0003800000 */
[----:B------:R-:W-:Y:S01]  /*34a0*/  ISETP.GE.AND P5, PT, R240, c[0x0][0x220], PT ;  /* 0x00008800f0007a0c */ /* 0x000fe20003fa6270 */
[----:B-1----:R-:W-:Y:S01]  /*34b0*/  IMAD.MOV.U32 R18, RZ, RZ, c[0x0][0x198] ;  /* 0x00006600ff127624 */ /* 0x002fe200078e00ff */
[----:B------:R-:W-:Y:S01]  /*34c0*/  ISETP.GE.AND P4, PT, R237, c[0x0][0x220], PT ;  /* 0x00008800ed007a0c */ /* 0x000fe20003f86270 */
[----:B------:R-:W-:Y:S01]  /*34d0*/  IMAD.MOV.U32 R164, RZ, RZ, R166 ;  /* 0x000000ffffa47224 */ /* 0x000fe200078e00a6 */
[----:B------:R-:W-:Y:S01]  /*34e0*/  ISETP.GE.AND P2, PT, R236, c[0x0][0x220], PT ;  /* 0x00008800ec007a0c */ /* 0x000fe20003f46270 */
[----:B------:R-:W-:Y:S01]  /*34f0*/  ULDC UR5, c[0x0][0x19c] ;  /* 0x0000670000057ab9 */ /* 0x000fe20000000800 */
[----:B------:R-:W-:Y:S01]  /*3500*/  ISETP.GE.AND P0, PT, R235, c[0x0][0x220], PT ;  /* 0x00008800eb007a0c */ /* 0x000fe20003f06270 */
[----:B------:R-:W-:Y:S01]  /*3510*/  UIMAD UR5, UR5, 0x30, URZ ;  /* 0x00000030050578a4 */ /* 0x000fe2000f8e023f */
[----:B------:R-:W-:-:S05]  /*3520*/  IMAD.WIDE.U32 R18, R18, 0x30, R164 ;  /* 0x0000003012127825 */ /* 0x000fca00078e00a4 */
[----:B------:R-:W-:Y:S01]  /*3530*/  IADD3 R6, R19, UR5, RZ ;  /* 0x0000000513067c10 */ /* 0x000fe2000fffe0ff */
[----:B------:R1:W-:Y:S01]  /*3540*/  @P5 STS.128 [R238+0x9800], RZ ;  /* 0x009800ffee005388 */ /* 0x0003e20000000c00 */
[C---:B------:R-:W-:Y:S02]  /*3550*/  @!P5 LEA R20, P6, R18.reuse, c[0x0][0x168], 0x1 ;  /* 0x00005a001214da11 */ /* 0x040fe400078c08ff */
[C---:B------:R-:W-:Y:S02]  /*3560*/  @!P4 LEA R16, P3, R18.reuse, c[0x0][0x168], 0x1 ;  /* 0x00005a001210ca11 */ /* 0x040fe400078608ff */
[C---:B--2---:R-:W-:Y:S02]  /*3570*/  @!P2 LEA R8, P1, R18.reuse, c[0x0][0x168], 0x1 ;  /* 0x00005a001208aa11 */ /* 0x044fe400078208ff */
[C-C-:B------:R-:W-:Y:S02]  /*3580*/  @!P5 LEA.HI.X R21, R18.reuse, c[0x0][0x16c], R6.reuse, 0x1, P6 ;  /* 0x00005b001215da11 */ /* 0x140fe400030f0c06 */
[----:B------:R-:W-:-:S02]  /*3590*/  @!P4 LEA.HI.X R17, R18, c[0x0][0x16c], R6, 0x1, P3 ;  /* 0x00005b001211ca11 */ /* 0x000fc400018f0c06 */
        /* <DEDUP_REMOVED lines=23> */
.L_x_707:
[----:B------:R-:W-:Y:S05]  /*3710*/  BSYNC B0 ;  /* 0x0000000000007941 */ /* 0x000fea0003800000 */
.L_x_706:
[----:B------:R-:W0:Y:S01]  /*3720*/  LDGDEPBAR ;  /* 0x00000000000079af */ /* 0x000e220000000000 */
[----:B------:R-:W-:Y:S01]  /*3730*/  ISETP.GE.AND P1, PT, R14, UR4, PT ;  /* 0x000000040e007c0c */ /* 0x000fe2000bf26270 */
[----:B------:R-:W-:Y:S01]  /*3740*/  IMAD.SHL.U32 R167, R4, 0x2, RZ ;  /* 0x0000000204a77824 */ /* 0x000fe200078e00ff */
[C---:B------:R-:W-:Y:S01]  /*3750*/  LEA R248, P0, R170.reuse, c[0x0][0x170], 0x1 ;  /* 0x00005c00aaf87a11 */ /* 0x040fe200078008ff */
[----:B------:R-:W-:Y:S03]  /*3760*/  BSSY B0, `(.L_x_708) ;  /* 0x0000025000007945 */ /* 0x000fe60003800000 */
[----:B------:R-:W-:Y:S02]  /*3770*/  LOP3.LUT R167, R167, 0x6, RZ, 0xc0, !PT ;  /* 0x00000006a7a77812 */ /* 0x000fe400078ec0ff */
[----:B------:R-:W-:Y:S01]  /*3780*/  LEA.HI.X R249, R170, c[0x0][0x174], R168, 0x1, P0 ;  /* 0x00005d00aaf97a11 */ /* 0x000fe200000f0ca8 */
[----:B------:R-:W-:-:S04]  /*3790*/  DEPBAR.LE SB0, 0x0 ;  /* 0x000080000000791a */ /* 0x000fc80000000000 */
[----:B------:R-:W-:Y:S06]  /*37a0*/  BAR.SYNC.DEFER_BLOCKING 0x0 ;  /* 0x0000000000007b1d */ /* 0x000fec0000010000 */
[----:B------:R3:W-:Y:S04]  /*37b0*/  @P1 STS.128 [R238+0x10000], RZ ;  /* 0x010000ffee001388 */ /* 0x0007e80000000c00 */
[----:B------:R3:W-:Y:S04]  /*37c0*/  @P1 STS.128 [R238+0x12000], RZ ;  /* 0x012000ffee001388 */ /* 0x0007e80000000c00 */
[----:B------:R3:W-:Y:S04]  /*37d0*/  @P1 STS.128 [R238+0x14000], RZ ;  /* 0x014000ffee001388 */ /* 0x0007e80000000c00 */
[----:B------:R3:W-:Y:S01]  /*37e0*/  @P1 STS.128 [R238+0x16000], RZ ;  /* 0x016000ffee001388 */ /* 0x0007e20000000c00 */
[----:B------:R-:W-:Y:S05]  /*37f0*/  @P1 BRA `(.L_x_709) ;  /* 0x000001b000001947 */ /* 0x000fea0003800000 */
[----:B------:R-:W-:Y:S02]  /*3800*/  ISETP.GE.AND P2, PT, R237, c[0x0][0x220], PT ;  /* 0x00008800ed007a0c */ /* 0x000fe40003f46270 */
[----:B------:R-:W-:-:S02]  /*3810*/  ISETP.GE.AND P3, PT, R240, c[0x0][0x220], PT ;  /* 0x00008800f0007a0c */ /* 0x000fc40003f66270 */
[----:B------:R-:W-:Y:S02]  /*3820*/  ISETP.GE.AND P1, PT, R236, c[0x0][0x220], PT ;  /* 0x00008800ec007a0c */ /* 0x000fe40003f26270 */
[----:B------:R-:W-:-:S07]  /*3830*/  ISETP.GE.AND P0, PT, R235, c[0x0][0x220], PT ;  /* 0x00008800eb007a0c */ /* 0x000fce0003f06270 */
[----:B-12---:R-:W-:Y:S02]  /*3840*/  @!P2 IMAD.MOV.U32 R8, RZ, RZ, R248 ;  /* 0x000000ffff08a224 */ /* 0x006fe400078e00f8 */
[----:B------:R-:W-:Y:S01]  /*3850*/  @!P2 IMAD.MOV.U32 R9, RZ, RZ, R249 ;  /* 0x000000ffff09a224 */ /* 0x000fe200078e00f9 */
[----:B------:R1:W-:Y:S04]  /*3860*/  @P3 STS.128 [R238+0x10000], RZ ;  /* 0x010000ffee003388 */ /* 0x0003e80000000c00 */
        /* <DEDUP_REMOVED lines=16> */
[----:B------:R-:W-:Y:S01]  /*3970*/  @!PT LDS RZ, [RZ] ;  /* 0x00000000fffff984 */ /* 0x000fe20000000800 */
[----:B------:R-:W-:Y:S01]  /*3980*/  @!PT LDS RZ, [RZ] ;  /* 0x00000000fffff984 */ /* 0x000fe20000000800 */
[----:B------:R-:W-:Y:S01]  /*3990*/  @!PT LDS RZ, [RZ] ;  /* 0x00000000fffff984 */ /* 0x000fe20000000800 */
[----:B------:R2:W-:Y:S02]  /*39a0*/  LDGSTS.E.BYPASS.LTC128B.128 [R238+0x16000], [R248.64+0x180] ;  /* 0x16000180f8ee7fae */ /* 0x0005e4000b901d60 */
.L_x_709:
[----:B------:R-:W-:Y:S05]  /*39b0*/  BSYNC B0 ;  /* 0x0000000000007941 */ /* 0x000fea0003800000 */
.L_x_708:
[----:B------:R-:W-:Y:S01]  /*39c0*/  ISETP.GE.AND P0, PT, R3, UR4, PT ;  /* 0x0000000403007c0c */ /* 0x000fe2000bf06270 */
[----:B------:R-:W-:Y:S01]  /*39d0*/  ULDC.64 UR6, c[0x0][0x1a0] ;  /* 0x0000680000067ab9 */ /* 0x000fe20000000a00 */
[----:B------:R-:W-:Y:S01]  /*39e0*/  BSSY B0, `(.L_x_710) ;  /* 0x0000033000007945 */ /* 0x000fe20003800000 */
[----:B------:R-:W-:-:S02]  /*39f0*/  USHF.L.U64.HI UR25, UR6, UR25, UR7 ;  /* 0x0000001906197299 */ /* 0x000fc40008010207 */
[----:B------:R-:W-:-:S08]  /*3a00*/  USHF.L.U32 UR26, UR6, 0x4, URZ ;  /* 0x00000004061a7899 */ /* 0x000fd0000800063f */
[----:B------:R4:W-:Y:S04]  /*3a10*/  @P0 STS.128 [R238+0x10800], RZ ;  /* 0x010800ffee000388 */ /* 0x0009e80000000c00 */
[----:B------:R4:W-:Y:S04]  /*3a20*/  @P0 STS.128 [R238+0x12800], RZ ;  /* 0x012800ffee000388 */ /* 0x0009e80000000c00 */
[----:B------:R4:W-:Y:S04]  /*3a30*/  @P0 STS.128 [R238+0x14800], RZ ;  /* 0x014800ffee000388 */ /* 0x0009e80000000c00 */
[----:B------:R4:W-:Y:S01]  /*3a40*/  @P0 STS.128 [R238+0x16800], RZ ;  /* 0x016800ffee000388 */ /* 0x0009e20000000c00 */
[----:B------:R-:W-:Y:S05]  /*3a50*/  @P0 BRA `(.L_x_711) ;  /* 0x000002b000000947 */ /* 0x000fea0003800000 */
[----:B------:R-:W-:Y:S01]  /*3a60*/  ISETP.GE.AND P5, PT, R240, c[0x0][0x220], PT ;  /* 0x00008800f0007a0c */ /* 0x000fe20003fa6270 */
[----:B-1----:R-:W-:Y:S01]  /*3a70*/  IMAD.U32 R17, RZ, RZ, UR26 ;  /* 0x0000001aff117e24 */ /* 0x002fe2000f8e00ff */
[----:B------:R-:W-:Y:S01]  /*3a80*/  ISETP.GE.AND P4, PT, R237, c[0x0][0x220], PT ;  /* 0x00008800ed007a0c */ /* 0x000fe20003f86270 */
[----:B------:R-:W-:Y:S01]  /*3a90*/  IMAD.U32 R3, RZ, RZ, UR26 ;  /* 0x0000001aff037e24 */ /* 0x000fe2000f8e00ff */
[----:B------:R-:W-:Y:S01]  /*3aa0*/  ISETP.GE.AND P2, PT, R236, c[0x0][0x220], PT ;  /* 0x00008800ec007a0c */ /* 0x000fe20003f46270 */
[----:B------:R-:W-:-:S02]  /*3ab0*/  IMAD.U32 R4, RZ, RZ, UR25 ;  /* 0x00000019ff047e24 */ /* 0x000fc4000f8e00ff */
[----:B------:R-:W-:Y:S02]  /*3ac0*/  IMAD.U32 R11, RZ, RZ, UR26 ;  /* 0x0000001aff0b7e24 */ /* 0x000fe4000f8e00ff */
[----:B--2---:R-:W-:Y:S02]  /*3ad0*/  IMAD.U32 R9, RZ, RZ, UR26 ;  /* 0x0000001aff097e24 */ /* 0x004fe4000f8e00ff */
[----:B------:R-:W-:Y:S02]  /*3ae0*/  IMAD.U32 R8, RZ, RZ, UR26 ;  /* 0x0000001aff087e24 */ /* 0x000fe4000f8e00ff */
[-C--:B------:R-:W-:Y:S01]  /*3af0*/  @!P5 LEA R16, P0, R17, R248.reuse, 0x1 ;  /* 0x000000f81110d211 */ /* 0x080fe200078008ff */
[----:B------:R-:W-:Y:S01]  /*3b00*/  IMAD.U32 R6, RZ, RZ, UR25 ;  /* 0x00000019ff067e24 */ /* 0x000fe2000f8e00ff */
[----:B------:R-:W-:Y:S01]  /*3b10*/  @!P4 LEA R18, P3, R11, R248, 0x1 ;  /* 0x000000f80b12c211 */ /* 0x000fe200078608ff */
[----:B------:R1:W-:Y:S01]  /*3b20*/  @P5 STS.128 [R238+0x10800], RZ ;  /* 0x010800ffee005388 */ /* 0x0003e20000000c00 */
[----:B------:R-:W-:-:S02]  /*3b30*/  @!P5 LEA.HI.X R17, R3, R249, R4, 0x1, P0 ;  /* 0x000000f90311d211 */ /* 0x000fc400000f0c04 */
[----:B------:R-:W-:Y:S02]  /*3b40*/  ISETP.GE.AND P0, PT, R235, c[0x0][0x220], PT ;  /* 0x00008800eb007a0c */ /* 0x000fe40003f06270 */
[----:B------:R-:W-:Y:S01]  /*3b50*/  @!P2 LEA R20, P1, R9, R248, 0x1 ;  /* 0x000000f80914a211 */ /* 0x000fe200078208ff */
[----:B------:R-:W-:Y:S01]  /*3b60*/  @!PT LDS RZ, [RZ] ;  /* 0x00000000fffff984 */ /* 0x000fe20000000800 */
[----:B------:R-:W-:Y:S01]  /*3b70*/  @!PT LDS RZ, [RZ] ;  /* 0x00000000fffff984 */ /* 0x000fe20000000800 */
[----:B------:R-:W-:Y:S01]  /*3b80*/  @!PT LDS RZ, [RZ] ;  /* 0x00000000fffff984 */ /* 0x000fe20000000800 */
[----:B------:R1:W-:Y:S01]  /*3b90*/  @!P5 LDGSTS.E.BYPASS.LTC128B.128 [R238+0x10800], [R16.64] ;  /* 0x1080000010eedfae */ /* 0x0003e2000b901d60 */
[-C--:B------:R-:W-:Y:S02]  /*3ba0*/  @!P4 LEA.HI.X R19, R8, R249.reuse, R6, 0x1, P3 ;  /* 0x000000f90813c211 */ /* 0x080fe400018f0c06 */
[----:B------:R-:W-:Y:S01]  /*3bb0*/  @!P2 LEA.HI.X R21, R3, R249, R4, 0x1, P1 ;  /* 0x000000f90315a211 */ /* 0x000fe200008f0c04 */
        /* <DEDUP_REMOVED lines=12> */
[----:B------:R-:W-:Y:S01]  /*3c80*/  IMAD.U32 R9, RZ, RZ, UR26 ;  /* 0x0000001aff097e24 */ /* 0x000fe2000f8e00ff */
[----:B------:R-:W-:Y:S01]  /*3c90*/  MOV R3, UR26 ;  /* 0x0000001a00037c02 */ /* 0x000fe20008000f00 */
[----:B------:R-:W-:-:S03]  /*3ca0*/  IMAD.U32 R4, RZ, RZ, UR25 ;  /* 0x00000019ff047e24 */ /* 0x000fc6000f8e00ff */
[----:B------:R-:W-:-:S04]  /*3cb0*/  LEA R8, P0, R9, R248, 0x1 ;  /* 0x000000f809087211 */ /* 0x000fc800078008ff */
[----:B------:R-:W-:-:S05]  /*3cc0*/  LEA.HI.X R9, R3, R249, R4, 0x1, P0 ;  /* 0x000000f903097211 */ /* 0x000fca00000f0c04 */
[----:B------:R-:W-:Y:S01]  /*3cd0*/  @!PT LDS RZ, [RZ] ;  /* 0x00000000fffff984 */ /* 0x000fe20000000800 */
[----:B------:R-:W-:Y:S01]  /*3ce0*/  @!PT LDS RZ, [RZ] ;  /* 0x00000000fffff984 */ /* 0x000fe20000000800 */
[----:B------:R-:W-:Y:S01]  /*3cf0*/  @!PT LDS RZ, [RZ] ;  /* 0x00000000fffff984 */ /* 0x000fe20000000800 */
[----:B------:R2:W-:Y:S04]  /*3d00*/  LDGSTS.E.BYPASS.LTC128B.128 [R238+0x16800], [R8.64+0x180] ;  /* 0x1680018008ee7fae */ /* 0x0005e8000b901d60 */
.L_x_711:
[----:B------:R-:W-:Y:S05]  /*3d10*/  BSYNC B0 ;  /* 0x0000000000007941 */ /* 0x000fea0003800000 */
.L_x_710:
[----:B------:R-:W-:Y:S01]  /*3d20*/  ISETP.GE.AND P0, PT, R12, UR4, PT ;  /* 0x000000040c007c0c */ /* 0x000fe2000bf06270 */
[----:B------:R-:W-:-:S12]  /*3d30*/  BSSY B0, `(.L_x_712) ;  /* 0x000002c000007945 */ /* 0x000fd80003800000 */
[----:B------:R1:W-:Y:S04]  /*3d40*/  @P0 STS.128 [R238+0x11000], RZ ;  /* 0x011000ffee000388 */ /* 0x0003e80000000c00 */
[----:B------:R1:W-:Y:S04]  /*3d50*/  @P0 STS.128 [R238+0x13000], RZ ;  /* 0x013000ffee000388 */ /* 0x0003e80000000c00 */
[----:B------:R1:W-:Y:S04]  /*3d60*/  @P0 STS.128 [R238+0x15000], RZ ;  /* 0x015000ffee000388 */ /* 0x0003e80000000c00 */
[----:B------:R1:W-:Y:S01]  /*3d70*/  @P0 STS.128 [R238+0x17000], RZ ;  /* 0x017000ffee000388 */ /* 0x0003e20000000c00 */
[----:B------:R-:W-:Y:S05]  /*3d80*/  @P0 BRA `(.L_x_713) ;  /* 0x0000026000000947 */ /* 0x000fea0003800000 */
[----:B------:R-:W-:Y:S01]  /*3d90*/  ISETP.GE.AND P5, PT, R240, c[0x0][0x220], PT ;  /* 0x00008800f0007a0c */ /* 0x000fe20003fa6270 */
[----:B------:R-:W-:Y:S01]  /*3da0*/  IMAD.U32 R3, RZ, RZ, UR6 ;  /* 0x00000006ff037e24 */ /* 0x000fe2000f8e00ff */
[----:B------:R-:W-:Y:S01]  /*3db0*/  ISETP.GE.AND P4, PT, R237, c[0x0][0x220], PT ;  /* 0x00008800ed007a0c */ /* 0x000fe20003f86270 */
[----:B-12---:R-:W-:Y:S01]  /*3dc0*/  IMAD.MOV.U32 R9, RZ, RZ, 0x5 ;  /* 0x00000005ff097424 */ /* 0x006fe200078e00ff */
[----:B------:R-:W-:Y:S01]  /*3dd0*/  ISETP.GE.AND P2, PT, R236, c[0x0][0x220], PT ;  /* 0x00008800ec007a0c */ /* 0x000fe20003f46270 */
[----:B------:R-:W-:Y:S01]  /*3de0*/  IMAD.U32 R4, RZ, RZ, UR6 ;  /* 0x00000006ff047e24 */ /* 0x000fe2000f8e00ff */
[----:B------:R-:W-:Y:S01]  /*3df0*/  ISETP.GE.AND P0, PT, R235, c[0x0][0x220], PT ;  /* 0x00008800eb007a0c */ /* 0x000fe20003f06270 */
[----:B------:R-:W-:-:S03]  /*3e00*/  IMAD.SHL.U32 R3, R3, 0x20, RZ ;  /* 0x0000002003037824 */ /* 0x000fc600078e00ff */
[----:B------:R-:W-:-:S03]  /*3e10*/  SHF.L.U64.HI R4, R4, R9, c[0x0][0x1a4] ;  /* 0x0000690004047619 */ /* 0x000fc60000010209 */
[CC--:B------:R-:W-:Y:S01]  /*3e20*/  @!P5 LEA R18, P6, R3.reuse, R248.reuse, 0x1 ;  /* 0x000000f80312d211 */ /* 0x0c0fe200078c08ff */
[----:B------:R1:W-:Y:S01]  /*3e30*/  @P5 STS.128 [R238+0x11000], RZ ;  /* 0x011000ffee005388 */ /* 0x0003e20000000c00 */
[CC--:B------:R-:W-:Y:S02]  /*3e40*/  @!P4 LEA R16, P3, R3.reuse, R248.reuse, 0x1 ;  /* 0x000000f80310c211 */ /* 0x0c0fe400078608ff */
[C---:B------:R-:W-:Y:S02]  /*3e50*/  @!P2 LEA R8, P1, R3.reuse, R248, 0x1 ;  /* 0x000000f80308a211 */ /* 0x040fe400078208ff */
[CCC-:B------:R-:W-:Y:S02]  /*3e60*/  @!P5 LEA.HI.X R19, R3.reuse, R249.reuse, R4.reuse, 0x1, P6 ;  /* 0x000000f90313d211 */ /* 0x1c0fe400030f0c04 */
[CCC-:B------:R-:W-:Y:S02]  /*3e70*/  @!P4 LEA.HI.X R17, R3.reuse, R249.reuse, R4.reuse, 0x1, P3 ;  /* 0x000000f90311c211 */ /* 0x1c0fe400018f0c04 */
[----:B------:R-:W-:Y:S01]  /*3e80*/  @!P2 LEA.HI.X R9, R3, R249, R4, 0x1, P1 ;  /* 0x000000f90309a211 */ /* 0x000fe200008f0c04 */
        /* <DEDUP_REMOVED lines=16> */
[----:B-1----:R-:W-:-:S04]  /*3f90*/  LEA R8, P0, R3, R248, 0x1 ;  /* 0x000000f803087211 */ /* 0x002fc800078008ff */
[----:B------:R-:W-:-:S05]  /*3fa0*/  LEA.HI.X R9, R3, R249, R4, 0x1, P0 ;  /* 0x000000f903097211 */ /* 0x000fca00000f0c04 */
[----:B------:R-:W-:Y:S01]  /*3fb0*/  @!PT LDS RZ, [RZ] ;  /* 0x00000000fffff984 */ /* 0x000fe20000000800 */
[----:B------:R-:W-:Y:S01]  /*3fc0*/  @!PT LDS RZ, [RZ] ;  /* 0x00000000fffff984 */ /* 0x000fe20000000800 */
[----:B------:R-:W-:Y:S01]  /*3fd0*/  @!PT LDS RZ, [RZ] ;  /* 0x00000000fffff984 */ /* 0x000fe20000000800 */
[----:B------:R1:W-:Y:S04]  /*3fe0*/  LDGSTS.E.BYPASS.LTC128B.128 [R238+0x17000], [R8.64+0x180] ;  /* 0x1700018008ee7fae */ /* 0x0003e8000b901d60 */
.L_x_713:
[----:B------:R-:W-:Y:S05]  /*3ff0*/  BSYNC B0 ;  /* 0x0000000000007941 */ /* 0x000fea0003800000 */
.L_x_712:
[----:B------:R-:W-:Y:S01]  /*4000*/  ISETP.GE.AND P0, PT, R10, UR4, PT ;  /* 0x000000040a007c0c */ /* 0x000fe2000bf06270 */
[----:B------:R-:W-:Y:S01]  /*4010*/  BSSY B0, `(.L_x_714) ;  /* 0x0000036000007945 */ /* 0x000fe20003800000 */
[----:B------:R-:W-:-:S04]  /*4020*/  SHF.R.S32.HI R4, RZ, 0x1f, R13 ;  /* 0x0000001fff047819 */ /* 0x000fc8000001140d */
[----:B------:R-:W-:-:S04]  /*4030*/  LEA.HI R3, R4, R13, RZ, 0x2 ;  /* 0x0000000d04037211 */ /* 0x000fc800078f10ff */
[----:B------:R-:W-:-:S03]  /*4040*/  SHF.R.S32.HI R3, RZ, 0x2, R3 ;  /* 0x00000002ff037819 */ /* 0x000fc60000011403 */
[----:B------:R1:W-:Y:S04]  /*4050*/  @P0 STS.128 [R238+0x11800], RZ ;  /* 0x011800ffee000388 */ /* 0x0003e80000000c00 */
[----:B------:R1:W-:Y:S04]  /*4060*/  @P0 STS.128 [R238+0x13800], RZ ;  /* 0x013800ffee000388 */ /* 0x0003e80000000c00 */
[----:B------:R1:W-:Y:S04]  /*4070*/  @P0 STS.128 [R238+0x15800], RZ ;  /* 0x015800ffee000388 */ /* 0x0003e80000000c00 */
[----:B------:R1:W-:Y:S01]  /*4080*/  @P0 STS.128 [R238+0x17800], RZ ;  /* 0x017800ffee000388 */ /* 0x0003e20000000c00 */
[----:B------:R-:W-:Y:S05]  /*4090*/  @P0 BRA `(.L_x_715) ;  /* 0x000002d000000947 */ /* 0x000fea0003800000 */
[----:B------:R-:W-:Y:S01]  /*40a0*/  ISETP.GE.AND P3, PT, R240, c[0x0][0x220], PT ;  /* 0x00008800f0007a0c */ /* 0x000fe20003f66270 */
[----:B------:R-:W-:Y:S01]  /*40b0*/  IMAD.U32 R4, RZ, RZ, UR6 ;  /* 0x00000006ff047e24 */ /* 0x000fe2000f8e00ff */
[----:B------:R-:W-:-:S02]  /*40c0*/  ISETP.GE.AND P2, PT, R237, c[0x0][0x220], PT ;  /* 0x00008800ed007a0c */ /* 0x000fc40003f46270 */
[----:B------:R-:W-:Y:S02]  /*40d0*/  ISETP.GE.AND P1, PT, R236, c[0x0][0x220], PT ;  /* 0x00008800ec007a0c */ /* 0x000fe40003f26270 */
[----:B------:R-:W-:Y:S02]  /*40e0*/  MOV R12, UR6 ;  /* 0x00000006000c7c02 */ /* 0x000fe40008000f00 */
[----:B------:R-:W-:Y:S02]  /*40f0*/  MOV R10, UR6 ;  /* 0x00000006000a7c02 */ /* 0x000fe40008000f00 */
[----:B------:R-:W-:-:S03]  /*4100*/  ISETP.GE.AND P0, PT, R235, c[0x0][0x220], PT ;  /* 0x00008800eb007a0c */ /* 0x000fc60003f06270 */
[----:B-12---:R-:W-:Y:S01]  /*4110*/  @!P3 MOV R9, c[0x0][0x1a4] ;  /* 0x000069000009ba02 */ /* 0x006fe20000000f00 */
[--C-:B------:R-:W-:Y:S01]  /*4120*/  @!P3 IMAD.WIDE.U32 R12, R12, 0x60, R248.reuse ;  /* 0x000000600c0cb825 */ /* 0x100fe200078e00f8 */
[----:B------:R1:W-:Y:S02]  /*4130*/  @P3 STS.128 [R238+0x11800], RZ ;  /* 0x011800ffee003388 */ /* 0x0003e40000000c00 */
[----:B------:R-:W-:Y:S01]  /*4140*/  @!P1 MOV R6, c[0x0][0x1a4] ;  /* 0x0000690000069a02 */ /* 0x000fe20000000f00 */
[----:B------:R-:W-:Y:S02]  /*4150*/  @!P2 IMAD.MOV.U32 R8, RZ, RZ, c[0x0][0x1a4] ;  /* 0x00006900ff08a624 */ /* 0x000fe400078e00ff */
[----:B------:R-:W-:Y:S02]  /*4160*/  @!P3 IMAD R9, R9, 0x60, RZ ;  /* 0x000000600909b824 */ /* 0x000fe400078e02ff */
[----:B------:R-:W-:-:S04]  /*4170*/  @!P2 IMAD.WIDE.U32 R10, R10, 0x60, R248 ;  /* 0x000000600a0aa825 */ /* 0x000fc800078e00f8 */
[----:B------:R-:W-:Y:S02]  /*4180*/  @!P2 IMAD R8, R8, 0x60, RZ ;  /* 0x000000600808a824 */ /* 0x000fe400078e02ff */
[----:B------:R-:W-:-:S03]  /*4190*/  @!P1 IMAD.WIDE.U32 R16, R4, 0x60, R248 ;  /* 0x0000006004109825 */ /* 0x000fc600078e00f8 */
[----:B------:R-:W-:Y:S01]  /*41a0*/  @!P2 IADD3 R11, R11, R8, RZ ;  /* 0x000000080b0ba210 */ /* 0x000fe20007ffe0ff */
[----:B------:R-:W-:Y:S02]  /*41b0*/  @!P1 IMAD R6, R6, 0x60, RZ ;  /* 0x0000006006069824 */ /* 0x000fe400078e02ff */
[----:B------:R-:W-:-:S03]  /*41c0*/  @!P3 IMAD.IADD R13, R13, 0x1, R9 ;  /* 0x000000010d0db824 */ /* 0x000fc600078e0209 */
[----:B------:R-:W-:Y:S02]  /*41d0*/  @!P1 IADD3 R17, R17, R6, RZ ;  /* 0x0000000611119210 */ /* 0x000fe40007ffe0ff */
        /* <DEDUP_REMOVED lines=16> */
[----:B------:R-:W-:Y:S01]  /*42e0*/  MOV R4, UR6 ;  /* 0x0000000600047c02 */ /* 0x000fe20008000f00 */
[----:B------:R-:W-:-:S02]  /*42f0*/  ULDC UR4, c[0x0][0x1a4] ;  /* 0x0000690000047ab9 */ /* 0x000fc40000000800 */
[----:B------:R-:W-:Y:S02]  /*4300*/  UIMAD UR4, UR4, 0x60, URZ ;  /* 0x00000060040478a4 */ /* 0x000fe4000f8e023f */
[----:B------:R-:W-:-:S05]  /*4310*/  IMAD.WIDE.U32 R8, R4, 0x60, R248 ;  /* 0x0000006004087825 */ /* 0x000fca00078e00f8 */
[----:B------:R-:W-:-:S05]  /*4320*/  IADD3 R9, R9, UR4, RZ ;  /* 0x0000000409097c10 */ /* 0x000fca000fffe0ff */
[----:B------:R-:W-:Y:S01]  /*4330*/  @!PT LDS RZ, [RZ] ;  /* 0x00000000fffff984 */ /* 0x000fe20000000800 */
[----:B------:R-:W-:Y:S01]  /*4340*/  @!PT LDS RZ, [RZ] ;  /* 0x00000000fffff984 */ /* 0x000fe20000000800 */
[----:B------:R-:W-:Y:S01]  /*4350*/  @!PT LDS RZ, [RZ] ;  /* 0x00000000fffff984 */ /* 0x000fe20000000800 */
[----:B------:R2:W-:Y:S02]  /*4360*/  LDGSTS.E.BYPASS.LTC128B.128 [R238+0x17800], [R8.64+0x180] ;  /* 0x1780018008ee7fae */ /* 0x0005e4000b901d60 */
.L_x_715:
[----:B------:R-:W-:Y:S05]  /*4370*/  BSYNC B0 ;  /* 0x0000000000007941 */ /* 0x000fea0003800000 */
.L_x_714:
[C---:B------:R-:W-:Y:S01]  /*4380*/  IMAD.SHL.U32 R4, R2.reuse, 0x40, RZ ;  /* 0x0000004002047824 */ /* 0x040fe200078e00ff */
[----:B------:R-:W-:Y:S01]  /*4390*/  R2P PR, R2, 0x6 ;  /* 0x0000000602007804 */ /* 0x000fe20000000000 */
[----:B------:R-:W-:Y:S01]  /*43a0*/  IMAD.SHL.U32 R14, R14, 0x8, RZ ;  /* 0x000000080e0e7824 */ /* 0x000fe200078e00ff */
[----:B------:R-:W0:Y:S01]  /*43b0*/  LDGDEPBAR ;  /* 0x00000000000079af */ /* 0x000e220000000000 */
[----:B------:R-:W-:Y:S01]  /*43c0*/  IMAD R234, R81, 0x400, R0 ;  /* 0x0000040051ea7824 */ /* 0x000fe200078e0200 */
[----:B-12---:R-:W-:Y:S01]  /*43d0*/  LOP3.LUT R9, R4, 0x1c0, RZ, 0xc0, !PT ;  /* 0x000001c004097812 */ /* 0x006fe200078ec0ff */
[----:B------:R-:W-:Y:S02]  /*43e0*/  UISETP.GE.AND UP0, UPT, UR8, 0x2, UPT ;  /* 0x000000020800788c */ /* 0x000fe4000bf06270 */
[----:B------:R-:W-:Y:S01]  /*43f0*/  IMAD.SHL.U32 R234, R234, 0x2, RZ ;  /* 0x00000002eaea7824 */ /* 0x000fe200078e00ff */
[----:B------:R-:W-:Y:S02]  /*4400*/  LOP3.LUT R4, R9, 0x8, R14, 0xf8, !PT ;  /* 0x0000000809047812 */ /* 0x000fe400078ef80e */
[----:B------:R-:W-:Y:S01]  /*4410*/  SHF.R.U32.HI R9, RZ, 0x3, R9 ;  /* 0x00000003ff097819 */ /* 0x000fe20000011609 */
[--C-:B------:R-:W-:Y:S01]  /*4420*/  IMAD R232, R7, 0x2, R234.reuse ;  /* 0x0000000207e87824 */ /* 0x100fe200078e02ea */
[----:B------:R-:W-:Y:S01]  /*4430*/  PLOP3.LUT P0, PT, PT, PT, UP0, 0x80, 0x0 ;  /* 0x000000000000781c */ /* 0x000fe20003f0f008 */
[C---:B------:R-:W-:Y:S01]  /*4440*/  IMAD R230, R5.reuse, 0x2, R234 ;  /* 0x0000000205e67824 */ /* 0x040fe200078e02ea */
[----:B------:R-:W-:Y:S01]  /*4450*/  LOP3.LUT R4, R4, R9, RZ, 0x3c, !PT ;  /* 0x0000000904047212 */ /* 0x000fe200078e3cff */
[----:B------:R-:W-:Y:S01]  /*4460*/  IMAD R229, R5, 0x2, R232 ;  /* 0x0000000205e57824 */ /* 0x000fe200078e02e8 */
[----:B------:R-:W-:Y:S03]  /*4470*/  LDSM.16.M88.4 R8, [R234] ;  /* 0x00000000ea08783b */ /* 0x000fe60000000200 */
[----:B------:R-:W-:Y:S01]  /*4480*/  IMAD R233, R233, 0x200, R4 ;  /* 0x00000200e9e97824 */ /* 0x000fe200078e0204 */
[----:B------:R-:W-:Y:S03]  /*4490*/  LDSM.16.M88.4 R44, [R232] ;  /* 0x00000000e82c783b */ /* 0x000fe60000000200 */
[----:B------:R-:W-:Y:S01]  /*44a0*/  IMAD.SHL.U32 R233, R233, 0x2, RZ ;  /* 0x00000002e9e97824 */ /* 0x000fe200078e00ff */
[----:B------:R-:W-:Y:S04]  /*44b0*/  LDSM.16.M88.4 R52, [R230] ;  /* 0x00000000e634783b */ /* 0x000fe80000000200 */
[----:B------:R-:W1:Y:S01]  /*44c0*/  LDSM.16.M88.4 R24, [R233+0x8000] ;  /* 0x00800000e918783b */ /* 0x000e620000000200 */
[----:B------:R-:W-:-:S02]  /*44d0*/  IADD3 R2, R233, 0x8000, RZ ;  /* 0x00008000e9027810 */ /* 0x000fc40007ffe0ff */
[----:B------:R-:W-:Y:S01]  /*44e0*/  IADD3 R231, R233, 0x8020, RZ ;  /* 0x00008020e9e77810 */ /* 0x000fe20007ffe0ff */
[----:B------:R-:W2:Y:S01]  /*44f0*/  LDSM.16.M88.4 R16, [R233+0x8800] ;  /* 0x00880000e910783b */ /* 0x000ea20000000200 */
[----:B------:R-:W-:Y:S01]  /*4500*/  @P1 IADD3 R231, R2, -0x20, RZ ;  /* 0xffffffe002e71810 */ /* 0x000fe20007ffe0ff */
[----:B------:R-:W-:Y:S02]  /*4510*/  IMAD.MOV.U32 R2, RZ, RZ, 0x40 ;  /* 0x00000040ff027424 */ /* 0x000fe400078e00ff */
[----:B------:R-:W5:Y:S01]  /*4520*/  LDSM.16.M88.4 R60, [R233+0x9000] ;  /* 0x00900000e93c783b */ /* 0x000f620000000200 */
[C---:B------:R-:W-:Y:S02]  /*4530*/  IADD3 R223, R231.reuse, 0x800, RZ ;  /* 0x00000800e7df7810 */ /* 0x040fe40007ffe0ff */
[----:B------:R-:W-:Y:S01]  /*4540*/  SEL R2, R2, 0xffffffc0, !P2 ;  /* 0xffffffc002027807 */ /* 0x000fe20005000000 */
[----:B------:R-:W3:Y:S01]  /*4550*/  LDSM.16.M88.4 R40, [R233+0x9800] ;  /* 0x00980000e928783b */ /* 0x000ee20000000200 */
[----:B------:R-:W-:-:S02]  /*4560*/  IADD3 R222, R231, 0x1000, RZ ;  /* 0x00001000e7de7810 */ /* 0x000fc40007ffe0ff */
[----:B------:R-:W-:Y:S01]  /*4570*/  IADD3 R221, R231, 0x1800, RZ ;  /* 0x00001800e7dd7810 */ /* 0x000fe20007ffe0ff */
[----:B------:R-:W4:Y:S01]  /*4580*/  LDSM.16.M88.4 R36, [R231] ;  /* 0x00000000e724783b */ /* 0x000f220000000200 */
[----:B------:R-:W-:Y:S01]  /*4590*/  IMAD.IADD R227, R233, 0x1, R2 ;  /* 0x00000001e9e37824 */ /* 0x000fe200078e0202 */
[----:B------:R-:W-:Y:S01]  /*45a0*/  IADD3 R219, R231, 0x2000, RZ ;  /* 0x00002000e7db7810 */ /* 0x000fe20007ffe0ff */
[----:B------:R-:W-:Y:S01]  /*45b0*/  IMAD.IADD R220, R2, 0x1, R231 ;  /* 0x0000000102dc7824 */ /* 0x000fe200078e02e7 */
[----:B------:R-:W3:Y:S01]  /*45c0*/  LDSM.16.M88.4 R32, [R231+0x800] ;  /* 0x00080000e720783b */ /* 0x000ee20000000200 */
[----:B------:R-:W-:Y:S02]  /*45d0*/  LEA R2, R81, UR10, 0x4 ;  /* 0x0000000a51027c11 */ /* 0x000fe4000f8e20ff */
[C---:B------:R-:W-:Y:S01]  /*45e0*/  IADD3 R218, R231.reuse, 0x2800, RZ ;  /* 0x00002800e7da7810 */ /* 0x040fe20007ffe0ff */
[----:B------:R-:W3:Y:S01]  /*45f0*/  LDSM.16.M88.4 R12, [R231+0x1000] ;  /* 0x00100000e70c783b */ /* 0x000ee20000000200 */
[----:B------:R-:W-:Y:S01]  /*4600*/  IADD3 R3, R2, 0x1, R3 ;  /* 0x0000000102037810 */ /* 0x000fe20007ffe003 */
[----:B------:R-:W-:Y:S01]  /*4610*/  IMAD.U32 R2, RZ, RZ, UR11 ;  /* 0x0000000bff027e24 */ /* 0x000fe2000f8e00ff */
[C---:B------:R-:W-:Y:S01]  /*4620*/  IADD3 R217, R231.reuse, 0x3000, RZ ;  /* 0x00003000e7d97810 */ /* 0x040fe20007ffe0ff */
[----:B------:R-:W-:Y:S01]  /*4630*/  LDSM.16.M88.4 R48, [R231+0x1800] ;  /* 0x00180000e730783b */ /* 0x000fe20000000200 */
[----:B------:R-:W-:-:S02]  /*4640*/  IADD3 R216, R231, 0x3800, RZ ;  /* 0x00003800e7d87810 */ /* 0x000fc40007ffe0ff */
[----:B------:R-:W-:Y:S01]  /*4650*/  IADD3 R2, R2, -UR29, R3 ;  /* 0x8000001d02027c10 */ /* 0x000fe2000fffe003 */
[----:B------:R-:W-:Y:S01]  /*4660*/  LDSM.16.M88.4 R72, [R227+0x8800] ;  /* 0x00880000e348783b */ /* 0x000fe20000000200 */
[C---:B------:R-:W-:Y:S02]  /*4670*/  IADD3 R215, R231.reuse, 0x4000, RZ ;  /* 0x00004000e7d77810 */ /* 0x040fe40007ffe0ff */
[----:B------:R-:W-:Y:S01]  /*4680*/  IADD3 R200, R2, c[0x0][0x2e8], RZ ;  /* 0x0000ba0002c87a10 */ /* 0x000fe20007ffe0ff */
[----:B------:R-:W-:Y:S01]  /*4690*/  LDSM.16.M88.4 R68, [R220] ;  /* 0x00000000dc44783b */ /* 0x000fe20000000200 */
[----:B------:R-:W-:Y:S02]  /*46a0*/  IADD3 R214, R231, 0x4800, RZ ;  /* 0x00004800e7d67810 */ /* 0x000fe40007ffe0ff */
[C---:B------:R-:W-:Y:S01]  /*46b0*/  IADD3 R2, R200.reuse, 0x8, RZ ;  /* 0x00000008c8027810 */ /* 0x040fe20007ffe0ff */
[----:B-1----:R-:W-:Y:S01]  /*46c0*/  HMMA.16816.F32 R28, R8, R24, RZ ;  /* 0x00000018081c723c */ /* 0x002fe200000018ff */
[----:B------:R-:W-:Y:S01]  /*46d0*/  LDSM.16.M88.4 R76, [R233+0xb000] ;  /* 0x00b00000e94c783b */ /* 0x000fe20000000200 */
[----:B------:R-:W-:-:S02]  /*46e0*/  IMNMX R200, R200, UR11, PT ;  /* 0x0000000bc8c87c17 */ /* 0x000fc4000b800200 */
[----:B------:R-:W-:Y:S02]  /*46f0*/  IMNMX R2, R2, UR11, PT ;  /* 0x0000000b02027c17 */ /* 0x000fe4000b800200 */
[C---:B------:R-:W-:Y:S02]  /*4700*/  IADD3 R213, R231.reuse, 0x5000, RZ ;  /* 0x00005000e7d57810 */ /* 0x040fe40007ffe0ff */
[C---:B------:R-:W-:Y:S01]  /*4710*/  HMMA.16816.F32 R24, R8.reuse, R26, RZ ;  /* 0x0000001a0818723c */ /* 0x040fe200000018ff */
[C---:B------:R-:W-:Y:S02]  /*4720*/  IADD3 R212, R231.reuse, 0x5800, RZ ;  /* 0x00005800e7d47810 */ /* 0x040fe40007ffe0ff */
[C---:B------:R-:W-:Y:S02]  /*4730*/  IADD3 R211, R231.reuse, 0x6000, RZ ;  /* 0x00006000e7d37810 */ /* 0x040fe40007ffe0ff */
[C---:B------:R-:W-:Y:S02]  /*4740*/  IADD3 R210, R231.reuse, 0x6800, RZ ;  /* 0x00006800e7d27810 */ /* 0x040fe40007ffe0ff */
[C---:B------:R-:W-:Y:S01]  /*4750*/  IADD3 R209, R231.reuse, 0x7000, RZ ;  /* 0x00007000e7d17810 */ /* 0x040fe20007ffe0ff */
[----:B--2---:R-:W-:Y:S01]  /*4760*/  HMMA.16816.F32 R20, R8, R16, RZ ;  /* 0x000000100814723c */ /* 0x004fe200000018ff */
[----:B------:R-:W-:-:S07]  /*4770*/  IADD3 R208, R231, 0x7800, RZ ;  /* 0x00007800e7d07810 */ /* 0x000fce0007ffe0ff */
[C---:B-----5:R-:W-:Y:S08]  /*4780*/  HMMA.16816.F32 R64, R8.reuse, R60, RZ ;  /* 0x0000003c0840723c */ /* 0x060ff000000018ff */
[C---:B------:R-:W-:Y:S08]  /*4790*/  HMMA.16816.F32 R16, R8.reuse, R18, RZ ;  /* 0x000000120810723c */ /* 0x040ff000000018ff */
[C---:B------:R-:W-:Y:S08]  /*47a0*/  HMMA.16816.F32 R60, R8.reuse, R62, RZ ;  /* 0x0000003e083c723c */ /* 0x040ff000000018ff */
[C---:B---3--:R-:W-:Y:S08]  /*47b0*/  HMMA.16816.F32 R56, R8.reuse, R40, RZ ;  /* 0x000000280838723c */ /* 0x048ff000000018ff */
[----:B------:R-:W-:Y:S01]  /*47c0*/  HMMA.16816.F32 R8, R8, R42, RZ ;  /* 0x0000002a0808723c */ /* 0x000fe200000018ff */
[----:B------:R-:W1:Y:S07]  /*47d0*/  LDSM.16.M88.4 R40, [R227+0x8000] ;  /* 0x00800000e328783b */ /* 0x000e6e0000000200 */
[C---:B----4-:R-:W-:Y:S08]  /*47e0*/  HMMA.16816.F32 R28, R44.reuse, R36, R28 ;  /* 0x000000242c1c723c */ /* 0x050ff0000000181c */
[C---:B------:R-:W-:Y:S01]  /*47f0*/  HMMA.16816.F32 R24, R44.reuse, R38, R24 ;  /* 0x000000262c18723c */ /* 0x040fe20000001818 */
[----:B------:R-:W2:Y:S07]  /*4800*/  LDSM.16.M88.4 R36, [R227+0x9000] ;  /* 0x00900000e324783b */ /* 0x000eae0000000200 */
[C---:B------:R-:W-:Y:S08]  /*4810*/  HMMA.16816.F32 R20, R44.reuse, R32, R20 ;  /* 0x000000202c14723c */ /* 0x040ff00000001814 */
[C---:B------:R-:W-:Y:S01]  /*4820*/  HMMA.16816.F32 R16, R44.reuse, R34, R16 ;  /* 0x000000222c10723c */ /* 0x040fe20000001810 */
[----:B------:R-:W3:Y:S07]  /*4830*/  LDSM.16.M88.4 R32, [R227+0x9800] ;  /* 0x00980000e320783b */ /* 0x000eee0000000200 */
[C---:B------:R-:W-:Y:S08]  /*4840*/  HMMA.16816.F32 R64, R44.reuse, R12, R64 ;  /* 0x0000000c2c40723c */ /* 0x040ff00000001840 */
[----:B------:R-:W-:Y:S01]  /*4850*/  HMMA.16816.F32 R60, R44, R14, R60 ;  /* 0x0000000e2c3c723c */ /* 0x000fe2000000183c */
[----:B------:R-:W-:Y:S07]  /*4860*/  LDSM.16.M88.4 R12, [R229] ;  /* 0x00000000e50c783b */ /* 0x000fee0000000200 */
[C---:B-1----:R-:W-:Y:S08]  /*4870*/  HMMA.16816.F32 R28, R52.reuse, R40, R28 ;  /* 0x00000028341c723c */ /* 0x042ff0000000181c */
[----:B------:R-:W-:Y:S01]  /*4880*/  HMMA.16816.F32 R24, R52, R42, R24 ;  /* 0x0000002a3418723c */ /* 0x000fe20000001818 */
[----:B------:R-:W1:Y:S07]  /*4890*/  LDSM.16.M88.4 R40, [R220+0x1000] ;  /* 0x00100000dc28783b */ /* 0x000e6e0000000200 */
[C---:B------:R-:W-:Y:S08]  /*48a0*/  HMMA.16816.F32 R56, R44.reuse, R48, R56 ;  /* 0x000000302c38723c */ /* 0x040ff00000001838 */
[----:B------:R-:W-:Y:S01]  /*48b0*/  HMMA.16816.F32 R8, R44, R50, R8 ;  /* 0x000000322c08723c */ /* 0x000fe20000001808 */
[----:B------:R-:W4:Y:S04]  /*48c0*/  LDSM.16.M88.4 R48, [R220+0x800] ;  /* 0x00080000dc30783b */ /* 0x000f280000000200 */
[----:B------:R-:W5:Y:S03]  /*48d0*/  LDSM.16.M88.4 R44, [R220+0x1800] ;  /* 0x00180000dc2c783b */ /* 0x000f660000000200 */
[C---:B--2---:R-:W-:Y:S08]  /*48e0*/  HMMA.16816.F32 R64, R52.reuse, R36, R64 ;  /* 0x000000243440723c */ /* 0x044ff00000001840 */
[C---:B------:R-:W-:Y:S01]  /*48f0*/  HMMA.16816.F32 R60, R52.reuse, R38, R60 ;  /* 0x00000026343c723c */ /* 0x040fe2000000183c */
[----:B------:R-:W-:Y:S07]  /*4900*/  LDSM.16.M88.4 R36, [R233+0xa000] ;  /* 0x00a00000e924783b */ /* 0x000fee0000000200 */
[C---:B------:R-:W-:Y:S08]  /*4910*/  HMMA.16816.F32 R20, R52.reuse, R72, R20 ;  /* 0x000000483414723c */ /* 0x040ff00000001814 */
[C---:B------:R-:W-:Y:S01]  /*4920*/  HMMA.16816.F32 R16, R52.reuse, R74, R16 ;  /* 0x0000004a3410723c */ /* 0x040fe20000001810 */
[----:B------:R-:W-:Y:S07]  /*4930*/  LDSM.16.M88.4 R72, [R231+0x2000] ;  /* 0x00200000e748783b */ /* 0x000fee0000000200 */
[C---:B---3--:R-:W-:Y:S08]  /*4940*/  HMMA.16816.F32 R56, R52.reuse, R32, R56 ;  /* 0x000000203438723c */ /* 0x048ff00000001838 */
[----:B------:R-:W-:Y:S01]  /*4950*/  HMMA.16816.F32 R52, R52, R34, R8 ;  /* 0x000000223434723c */ /* 0x000fe20000001808 */
[----:B------:R-:W2:Y:S04]  /*4960*/  LDSM.16.M88.4 R8, [R234+0x2000] ;  /* 0x00200000ea08783b */ /* 0x000ea80000000200 */
[----:B------:R-:W3:Y:S03]  /*4970*/  LDSM.16.M88.4 R32, [R233+0xa800] ;  /* 0x00a80000e920783b */ /* 0x000ee60000000200 */
[C---:B-1----:R-:W-:Y:S08]  /*4980*/  HMMA.16816.F32 R64, R12.reuse, R40, R64 ;  /* 0x000000280c40723c */ /* 0x042ff00000001840 */
[C---:B------:R-:W-:Y:S01]  /*4990*/  HMMA.16816.F32 R60, R12.reuse, R42, R60 ;  /* 0x0000002a0c3c723c */ /* 0x040fe2000000183c */
[----:B------:R-:W1:Y:S07]  /*49a0*/  LDSM.16.M88.4 R40, [R233+0xb800] ;  /* 0x00b80000e928783b */ /* 0x000e6e0000000200 */
[C---:B------:R-:W-:Y:S08]  /*49b0*/  HMMA.16816.F32 R28, R12.reuse, R68, R28 ;  /* 0x000000440c1c723c */ /* 0x040ff0000000181c */
[C---:B------:R-:W-:Y:S01]  /*49c0*/  HMMA.16816.F32 R24, R12.reuse, R70, R24 ;  /* 0x000000460c18723c */ /* 0x040fe20000001818 */
[----:B------:R-:W-:Y:S07]  /*49d0*/  LDSM.16.M88.4 R68, [R231+0x2800] ;  /* 0x00280000e744783b */ /* 0x000fee0000000200 */
[C---:B----4-:R-:W-:Y:S08]  /*49e0*/  HMMA.16816.F32 R20, R12.reuse, R48, R20 ;  /* 0x000000300c14723c */ /* 0x050ff00000001814 */
[C---:B------:R-:W-:Y:S01]  /*49f0*/  HMMA.16816.F32 R16, R12.reuse, R50, R16 ;  /* 0x000000320c10723c */ /* 0x040fe20000001810 */
[----:B------:R-:W-:Y:S07]  /*4a00*/  LDSM.16.M88.4 R48, [R231+0x3800] ;  /* 0x00380000e730783b */ /* 0x000fee0000000200 */
[C---:B-----5:R-:W-:Y:S08]  /*4a10*/  HMMA.16816.F32 R56, R12.reuse, R44, R56 ;  /* 0x0000002c0c38723c */ /* 0x060ff00000001838 */
[----:B------:R-:W-:Y:S01]  /*4a20*/  HMMA.16816.F32 R52, R12, R46, R52 ;  /* 0x0000002e0c34723c */ /* 0x000fe20000001834 */
[----:B------:R-:W4:Y:S04]  /*4a30*/  LDSM.16.M88.4 R12, [R232+0x2000] ;  /* 0x00200000e80c783b */ /* 0x000f280000000200 */
[----:B------:R-:W-:Y:S03]  /*4a40*/  LDSM.16.M88.4 R44, [R227+0xa000] ;  /* 0x00a00000e32c783b */ /* 0x000fe60000000200 */
[C---:B--2---:R-:W-:Y:S08]  /*4a50*/  HMMA.16816.F32 R28, R8.reuse, R36, R28 ;  /* 0x00000024081c723c */ /* 0x044ff0000000181c */
[C---:B------:R-:W-:Y:S01]  /*4a60*/  HMMA.16816.F32 R24, R8.reuse, R38, R24 ;  /* 0x000000260818723c */ /* 0x040fe20000001818 */
[----:B------:R-:W2:Y:S07]  /*4a70*/  LDSM.16.M88.4 R36, [R231+0x3000] ;  /* 0x00300000e724783b */ /* 0x000eae0000000200 */
[C---:B---3--:R-:W-:Y:S08]  /*4a80*/  HMMA.16816.F32 R20, R8.reuse, R32, R20 ;  /* 0x000000200814723c */ /* 0x048ff00000001814 */
[C---:B------:R-:W-:Y:S01]  /*4a90*/  HMMA.16816.F32 R16, R8.reuse, R34, R16 ;  /* 0x000000220810723c */ /* 0x040fe20000001810 */
[----:B------:R-:W-:Y:S07]  /*4aa0*/  LDSM.16.M88.4 R32, [R230+0x2000] ;  /* 0x00200000e620783b */ /* 0x000fee0000000200 */
[C---:B------:R-:W-:Y:S08]  /*4ab0*/  HMMA.16816.F32 R64, R8.reuse, R76, R64 ;  /* 0x0000004c0840723c */ /* 0x040ff00000001840 */
[C---:B------:R-:W-:Y:S01]  /*4ac0*/  HMMA.16816.F32 R60, R8.reuse, R78, R60 ;  /* 0x0000004e083c723c */ /* 0x040fe2000000183c */
[----:B------:R-:W-:Y:S07]  /*4ad0*/  LDSM.16.M88.4 R76, [R229+0x2000] ;  /* 0x00200000e54c783b */ /* 0x000fee0000000200 */
[C---:B-1----:R-:W-:Y:S08]  /*4ae0*/  HMMA.16816.F32 R56, R8.reuse, R40, R56 ;  /* 0x000000280838723c */ /* 0x042ff00000001838 */
[----:B------:R-:W-:Y:S01]  /*4af0*/  HMMA.16816.F32 R52, R8, R42, R52 ;  /* 0x0000002a0834723c */ /* 0x000fe20000001834 */
[----:B------:R-:W1:Y:S04]  /*4b00*/  LDSM.16.M88.4 R8, [R227+0xa800] ;  /* 0x00a80000e308783b */ /* 0x000e680000000200 */
[----:B------:R-:W3:Y:S03]  /*4b10*/  LDSM.16.M88.4 R40, [R227+0xb000] ;  /* 0x00b00000e328783b */ /* 0x000ee60000000200 */
[C---:B----4-:R-:W-:Y:S08]  /*4b20*/  HMMA.16816.F32 R20, R12.reuse, R68, R20 ;  /* 0x000000440c14723c */ /* 0x050ff00000001814 */
[C---:B------:R-:W-:Y:S01]  /*4b30*/  HMMA.16816.F32 R16, R12.reuse, R70, R16 ;  /* 0x000000460c10723c */ /* 0x040fe20000001810 */
[----:B------:R-:W-:Y:S07]  /*4b40*/  LDSM.16.M88.4 R68, [R220+0x3800] ;  /* 0x00380000dc44783b */ /* 0x000fee0000000200 */
[C---:B------:R-:W-:Y:S08]  /*4b50*/  HMMA.16816.F32 R28, R12.reuse, R72, R28 ;  /* 0x000000480c1c723c */ /* 0x040ff0000000181c */
[C---:B------:R-:W-:Y:S01]  /*4b60*/  HMMA.16816.F32 R24, R12.reuse, R74, R24 ;  /* 0x0000004a0c18723c */ /* 0x040fe20000001818 */
[----:B------:R-:W-:Y:S07]  /*4b70*/  LDSM.16.M88.4 R72, [R220+0x3000] ;  /* 0x00300000dc48783b */ /* 0x000fee0000000200 */
[C---:B--2---:R-:W-:Y:S08]  /*4b80*/  HMMA.16816.F32 R64, R12.reuse, R36, R64 ;  /* 0x000000240c40723c */ /* 0x044ff00000001840 */
[C---:B------:R-:W-:Y:S01]  /*4b90*/  HMMA.16816.F32 R60, R12.reuse, R38, R60 ;  /* 0x000000260c3c723c */ /* 0x040fe2000000183c */
[----:B------:R-:W2:Y:S07]  /*4ba0*/  LDSM.16.M88.4 R36, [R227+0xb800] ;  /* 0x00b80000e324783b */ /* 0x000eae0000000200 */
[C---:B------:R-:W-:Y:S08]  /*4bb0*/  HMMA.16816.F32 R56, R12.reuse, R48, R56 ;  /* 0x000000300c38723c */ /* 0x040ff00000001838 */
[----:B------:R-:W-:Y:S01]  /*4bc0*/  HMMA.16816.F32 R52, R12, R50, R52 ;  /* 0x000000320c34723c */ /* 0x000fe20000001834 */
[----:B------:R-:W4:Y:S04]  /*4bd0*/  LDSM.16.M88.4 R12, [R220+0x2000] ;  /* 0x00200000dc0c783b */ /* 0x000f280000000200 */
[----:B------:R-:W-:Y:S03]  /*4be0*/  LDSM.16.M88.4 R48, [R234+0x4000] ;  /* 0x00400000ea30783b */ /* 0x000fe60000000200 */
[C---:B-1----:R-:W-:Y:S08]  /*4bf0*/  HMMA.16816.F32 R20, R32.reuse, R8, R20 ;  /* 0x000000082014723c */ /* 0x042ff00000001814 */
[C---:B------:R-:W-:Y:S01]  /*4c00*/  HMMA.16816.F32 R16, R32.reuse, R10, R16 ;  /* 0x0000000a2010723c */ /* 0x040fe20000001810 */
[----:B------:R-:W1:Y:S07]  /*4c10*/  LDSM.16.M88.4 R8, [R220+0x2800] ;  /* 0x00280000dc08783b */ /* 0x000e6e0000000200 */
[C---:B------:R-:W-:Y:S08]  /*4c20*/  HMMA.16816.F32 R28, R32.reuse, R44, R28 ;  /* 0x0000002c201c723c */ /* 0x040ff0000000181c */
[C---:B------:R-:W-:Y:S01]  /*4c30*/  HMMA.16816.F32 R24, R32.reuse, R46, R24 ;  /* 0x0000002e2018723c */ /* 0x040fe20000001818 */
[----:B------:R-:W5:Y:S07]  /*4c40*/  LDSM.16.M88.4 R44, [R233+0xc000] ;  /* 0x00c00000e92c783b */ /* 0x000f6e0000000200 */
[C---:B---3--:R-:W-:Y:S08]  /*4c50*/  HMMA.16816.F32 R64, R32.reuse, R40, R64 ;  /* 0x000000282040723c */ /* 0x048ff00000001840 */
[C---:B------:R-:W-:Y:S01]  /*4c60*/  HMMA.16816.F32 R60, R32.reuse, R42, R60 ;  /* 0x0000002a203c723c */ /* 0x040fe2000000183c */
[----:B------:R-:W3:Y:S07]  /*4c70*/  LDSM.16.M88.4 R40, [R233+0xc800] ;  /* 0x00c80000e928783b */ /* 0x000eee0000000200 */
[C---:B--2---:R-:W-:Y:S08]  /*4c80*/  HMMA.16816.F32 R56, R32.reuse, R36, R56 ;  /* 0x000000242038723c */ /* 0x044ff00000001838 */
[----:B------:R-:W-:Y:S01]  /*4c90*/  HMMA.16816.F32 R52, R32, R38, R52 ;  /* 0x000000262034723c */ /* 0x000fe20000001834 */
[----:B------:R-:W2:Y:S04]  /*4ca0*/  LDSM.16.M88.4 R36, [R233+0xd000] ;  /* 0x00d00000e924783b */ /* 0x000ea80000000200 */
[----:B------:R-:W2:Y:S03]  /*4cb0*/  LDSM.16.M88.4 R32, [R233+0xd800] ;  /* 0x00d80000e920783b */ /* 0x000ea60000000200 */
[C---:B----4-:R-:W-:Y:S08]  /*4cc0*/  HMMA.16816.F32 R28, R76.reuse, R12, R28 ;  /* 0x0000000c4c1c723c */ /* 0x050ff0000000181c */
[C---:B------:R-:W-:Y:S01]  /*4cd0*/  HMMA.16816.F32 R24, R76.reuse, R14, R24 ;  /* 0x0000000e4c18723c */ /* 0x040fe20000001818 */
[----:B------:R-:W-:Y:S07]  /*4ce0*/  LDSM.16.M88.4 R12, [R232+0x4000] ;  /* 0x00400000e80c783b */ /* 0x000fee0000000200 */
[C---:B-1----:R-:W-:Y:S08]  /*4cf0*/  HMMA.16816.F32 R20, R76.reuse, R8, R20 ;  /* 0x000000084c14723c */ /* 0x042ff00000001814 */
[C---:B------:R-:W-:Y:S01]  /*4d00*/  HMMA.16816.F32 R16, R76.reuse, R10, R16 ;  /* 0x0000000a4c10723c */ /* 0x040fe20000001810 */
[----:B------:R-:W1:Y:S07]  /*4d10*/  LDSM.16.M88.4 R8, [R231+0x4000] ;  /* 0x00400000e708783b */ /* 0x000e6e0000000200 */
[C---:B------:R-:W-:Y:S08]  /*4d20*/  HMMA.16816.F32 R64, R76.reuse, R72, R64 ;  /* 0x000000484c40723c */ /* 0x040ff00000001840 */
[C---:B------:R-:W-:Y:S01]  /*4d30*/  HMMA.16816.F32 R60, R76.reuse, R74, R60 ;  /* 0x0000004a4c3c723c */ /* 0x040fe2000000183c */
[----:B------:R-:W-:Y:S07]  /*4d40*/  LDSM.16.M88.4 R72, [R227+0xd800] ;  /* 0x00d80000e348783b */ /* 0x000fee0000000200 */
[C---:B------:R-:W-:Y:S08]  /*4d50*/  HMMA.16816.F32 R56, R76.reuse, R68, R56 ;  /* 0x000000444c38723c */ /* 0x040ff00000001838 */
[----:B------:R-:W-:Y:S01]  /*4d60*/  HMMA.16816.F32 R52, R76, R70, R52 ;  /* 0x000000464c34723c */ /* 0x000fe20000001834 */
[----:B------:R-:W-:Y:S07]  /*4d70*/  LDSM.16.M88.4 R68, [R231+0x5800] ;  /* 0x00580000e744783b */ /* 0x000fee0000000200 */
[C---:B-----5:R-:W-:Y:S08]  /*4d80*/  HMMA.16816.F32 R28, R48.reuse, R44, R28 ;  /* 0x0000002c301c723c */ /* 0x060ff0000000181c */
[C---:B------:R-:W-:Y:S01]  /*4d90*/  HMMA.16816.F32 R24, R48.reuse, R46, R24 ;  /* 0x0000002e3018723c */ /* 0x040fe20000001818 */
[----:B------:R-:W4:Y:S07]  /*4da0*/  LDSM.16.M88.4 R44, [R231+0x4800] ;  /* 0x00480000e72c783b */ /* 0x000f2e0000000200 */
[C---:B---3--:R-:W-:Y:S08]  /*4db0*/  HMMA.16816.F32 R20, R48.reuse, R40, R20 ;  /* 0x000000283014723c */ /* 0x048ff00000001814 */
[C---:B------:R-:W-:Y:S01]  /*4dc0*/  HMMA.16816.F32 R16, R48.reuse, R42, R16 ;  /* 0x0000002a3010723c */ /* 0x040fe20000001810 */
[----:B------:R-:W3:Y:S07]  /*4dd0*/  LDSM.16.M88.4 R40, [R231+0x5000] ;  /* 0x00500000e728783b */ /* 0x000eee0000000200 */
[C---:B--2---:R-:W-:Y:S08]  /*4de0*/  HMMA.16816.F32 R64, R48.reuse, R36, R64 ;  /* 0x000000243040723c */ /* 0x044ff00000001840 */
[C---:B------:R-:W-:Y:S01]  /*4df0*/  HMMA.16816.F32 R60, R48.reuse, R38, R60 ;  /* 0x00000026303c723c */ /* 0x040fe2000000183c */
[----:B------:R-:W-:Y:S07]  /*4e00*/  LDSM.16.M88.4 R36, [R230+0x4000] ;  /* 0x00400000e624783b */ /* 0x000fee0000000200 */
[C---:B------:R-:W-:Y:S08]  /*4e10*/  HMMA.16816.F32 R56, R48.reuse, R32, R56 ;  /* 0x000000203038723c */ /* 0x040ff00000001838 */
[----:B------:R-:W-:Y:S01]  /*4e20*/  HMMA.16816.F32 R52, R48, R34, R52 ;  /* 0x000000223034723c */ /* 0x000fe20000001834 */
[----:B------:R-:W2:Y:S04]  /*4e30*/  LDSM.16.M88.4 R32, [R227+0xc000] ;  /* 0x00c00000e320783b */ /* 0x000ea80000000200 */
[----:B------:R-:W-:Y:S03]  /*4e40*/  LDSM.16.M88.4 R48, [R227+0xd000] ;  /* 0x00d00000e330783b */ /* 0x000fe60000000200 */
[C---:B-1----:R-:W-:Y:S08]  /*4e50*/  HMMA.16816.F32 R28, R12.reuse, R8, R28 ;  /* 0x000000080c1c723c */ /* 0x042ff0000000181c */
[C---:B------:R-:W-:Y:S01]  /*4e60*/  HMMA.16816.F32 R24, R12.reuse, R10, R24 ;  /* 0x0000000a0c18723c */ /* 0x040fe20000001818 */
[----:B------:R-:W1:Y:S07]  /*4e70*/  LDSM.16.M88.4 R8, [R227+0xc800] ;  /* 0x00c80000e308783b */ /* 0x000e6e0000000200 */
[C---:B----4-:R-:W-:Y:S08]  /*4e80*/  HMMA.16816.F32 R20, R12.reuse, R44, R20 ;  /* 0x0000002c0c14723c */ /* 0x050ff00000001814 */
[C---:B------:R-:W-:Y:S01]  /*4e90*/  HMMA.16816.F32 R16, R12.reuse, R46, R16 ;  /* 0x0000002e0c10723c */ /* 0x040fe20000001810 */
[----:B------:R-:W-:Y:S07]  /*4ea0*/  LDSM.16.M88.4 R44, [R229+0x4000] ;  /* 0x00400000e52c783b */ /* 0x000fee0000000200 */
[C---:B---3--:R-:W-:Y:S08]  /*4eb0*/  HMMA.16816.F32 R64, R12.reuse, R40, R64 ;  /* 0x000000280c40723c */ /* 0x048ff00000001840 */
[C---:B------:R-:W-:Y:S01]  /*4ec0*/  HMMA.16816.F32 R60, R12.reuse, R42, R60 ;  /* 0x0000002a0c3c723c */ /* 0x040fe2000000183c */
[----:B------:R-:W3:Y:S07]  /*4ed0*/  LDSM.16.M88.4 R40, [R220+0x4000] ;  /* 0x00400000dc28783b */ /* 0x000eee0000000200 */
[C---:B------:R-:W-:Y:S08]  /*4ee0*/  HMMA.16816.F32 R56, R12.reuse, R68, R56 ;  /* 0x000000440c38723c */ /* 0x040ff00000001838 */
[----:B------:R-:W-:Y:S01]  /*4ef0*/  HMMA.16816.F32 R52, R12, R70, R52 ;  /* 0x000000460c34723c */ /* 0x000fe20000001834 */
[----:B------:R-:W4:Y:S04]  /*4f00*/  LDSM.16.M88.4 R12, [R220+0x4800] ;  /* 0x00480000dc0c783b */ /* 0x000f280000000200 */
[----:B------:R-:W-:Y:S03]  /*4f10*/  LDSM.16.M88.4 R68, [R220+0x5800] ;  /* 0x00580000dc44783b */ /* 0x000fe60000000200 */
[C---:B--2---:R-:W-:Y:S08]  /*4f20*/  HMMA.16816.F32 R28, R36.reuse, R32, R28 ;  /* 0x00000020241c723c */ /* 0x044ff0000000181c */
[C---:B------:R-:W-:Y:S01]  /*4f30*/  HMMA.16816.F32 R24, R36.reuse, R34, R24 ;  /* 0x000000222418723c */ /* 0x040fe20000001818 */
[----:B------:R-:W2:Y:S07]  /*4f40*/  LDSM.16.M88.4 R32, [R220+0x5000] ;  /* 0x00500000dc20783b */ /* 0x000eae0000000200 */
[C---:B-1----:R-:W-:Y:S08]  /*4f50*/  HMMA.16816.F32 R20, R36.reuse, R8, R20 ;  /* 0x000000082414723c */ /* 0x042ff00000001814 */
[C---:B------:R-:W-:Y:S01]  /*4f60*/  HMMA.16816.F32 R16, R36.reuse, R10, R16 ;  /* 0x0000000a2410723c */ /* 0x040fe20000001810 */
[----:B------:R-:W-:Y:S07]  /*4f70*/  LDSM.16.M88.4 R8, [R233+0xe000] ;  /* 0x00e00000e908783b */ /* 0x000fee0000000200 */
[C---:B------:R-:W-:Y:S08]  /*4f80*/  HMMA.16816.F32 R64, R36.reuse, R48, R64 ;  /* 0x000000302440723c */ /* 0x040ff00000001840 */
[C---:B------:R-:W-:Y:S01]  /*4f90*/  HMMA.16816.F32 R60, R36.reuse, R50, R60 ;  /* 0x00000032243c723c */ /* 0x040fe2000000183c */
[----:B------:R-:W1:Y:S07]  /*4fa0*/  LDSM.16.M88.4 R48, [R234+0x6000] ;  /* 0x00600000ea30783b */ /* 0x000e6e0000000200 */
[C---:B------:R-:W-:Y:S08]  /*4fb0*/  HMMA.16816.F32 R56, R36.reuse, R72, R56 ;  /* 0x000000482438723c */ /* 0x040ff00000001838 */
[----:B------:R-:W-:Y:S01]  /*4fc0*/  HMMA.16816.F32 R52, R36, R74, R52 ;  /* 0x0000004a2434723c */ /* 0x000fe20000001834 */
[----:B------:R-:W-:Y:S04]  /*4fd0*/  LDSM.16.M88.4 R36, [R233+0xe800] ;  /* 0x00e80000e924783b */ /* 0x000fe80000000200 */
[----:B------:R-:W-:Y:S03]  /*4fe0*/  LDSM.16.M88.4 R72, [R231+0x7800] ;  /* 0x00780000e748783b */ /* 0x000fe60000000200 */
[C---:B---3--:R-:W-:Y:S08]  /*4ff0*/  HMMA.16816.F32 R28, R44.reuse, R40, R28 ;  /* 0x000000282c1c723c */ /* 0x048ff0000000181c */
[C---:B------:R-:W-:Y:S01]  /*5000*/  HMMA.16816.F32 R24, R44.reuse, R42, R24 ;  /* 0x0000002a2c18723c */ /* 0x040fe20000001818 */
[----:B------:R-:W-:Y:S07]  /*5010*/  LDSM.16.M88.4 R40, [R231+0x6000] ;  /* 0x00600000e728783b */ /* 0x000fee0000000200 */
[C---:B----4-:R-:W-:Y:S08]  /*5020*/  HMMA.16816.F32 R20, R44.reuse, R12, R20 ;  /* 0x0000000c2c14723c */ /* 0x050ff00000001814 */
[C---:B------:R-:W-:Y:S01]  /*5030*/  HMMA.16816.F32 R16, R44.reuse, R14, R16 ;  /* 0x0000000e2c10723c */ /* 0x040fe20000001810 */
[----:B------:R-:W3:Y:S07]  /*5040*/  LDSM.16.M88.4 R12, [R233+0xf000] ;  /* 0x00f00000e90c783b */ /* 0x000eee0000000200 */
        /* <DEDUP_REMOVED lines=10> */
[C---:B---3--:R-:W-:Y:S08]  /*50f0*/  HMMA.16816.F32 R64, R48.reuse, R12, R64 ;  /* 0x0000000c3040723c */ /* 0x048ff00000001840 */
[C---:B------:R-:W-:Y:S01]  /*5100*/  HMMA.16816.F32 R60, R48.reuse, R14, R60 ;  /* 0x0000000e303c723c */ /* 0x040fe2000000183c */
[----:B------:R-:W-:Y:S07]  /*5110*/  LDSM.16.M88.4 R12, [R227+0xe000] ;  /* 0x00e00000e30c783b */ /* 0x000fee0000000200 */
[C---:B------:R-:W-:Y:S08]  /*5120*/  HMMA.16816.F32 R20, R48.reuse, R36, R20 ;  /* 0x000000243014723c */ /* 0x040ff00000001814 */
[C---:B------:R-:W-:Y:S01]  /*5130*/  HMMA.16816.F32 R16, R48.reuse, R38, R16 ;  /* 0x000000263010723c */ /* 0x040fe20000001810 */
[----:B------:R-:W3:Y:S07]  /*5140*/  LDSM.16.M88.4 R36, [R230+0x6000] ;  /* 0x00600000e624783b */ /* 0x000eee0000000200 */
[C---:B--2---:R-:W-:Y:S08]  /*5150*/  HMMA.16816.F32 R56, R48.reuse, R32, R56 ;  /* 0x000000203038723c */ /* 0x044ff00000001838 */
[----:B------:R-:W-:Y:S01]  /*5160*/  HMMA.16816.F32 R52, R48, R34, R52 ;  /* 0x000000223034723c */ /* 0x000fe20000001834 */
[----:B------:R-:W2:Y:S04]  /*5170*/  LDSM.16.M88.4 R48, [R227+0xe800] ;  /* 0x00e80000e330783b */ /* 0x000ea80000000200 */
[----:B------:R-:W5:Y:S03]  /*5180*/  LDSM.16.M88.4 R32, [R227+0xf000] ;  /* 0x00f00000e320783b */ /* 0x000f660000000200 */
[C---:B----4-:R-:W-:Y:S08]  /*5190*/  HMMA.16816.F32 R28, R44.reuse, R40, R28 ;  /* 0x000000282c1c723c */ /* 0x050ff0000000181c */
[C---:B------:R-:W-:Y:S01]  /*51a0*/  HMMA.16816.F32 R24, R44.reuse, R42, R24 ;  /* 0x0000002a2c18723c */ /* 0x040fe20000001818 */
[----:B------:R-:W-:Y:S07]  /*51b0*/  LDSM.16.M88.4 R40, [R220+0x6800] ;  /* 0x00680000dc28783b */ /* 0x000fee0000000200 */
[C---:B-1----:R-:W-:Y:S08]  /*51c0*/  HMMA.16816.F32 R64, R44.reuse, R8, R64 ;  /* 0x000000082c40723c */ /* 0x042ff00000001840 */
[C---:B------:R-:W-:Y:S01]  /*51d0*/  HMMA.16816.F32 R60, R44.reuse, R10, R60 ;  /* 0x0000000a2c3c723c */ /* 0x040fe2000000183c */
[----:B------:R-:W1:Y:S07]  /*51e0*/  LDSM.16.M88.4 R8, [R227+0xf800] ;  /* 0x00f80000e308783b */ /* 0x000e6e0000000200 */
[C---:B------:R-:W-:Y:S08]  /*51f0*/  HMMA.16816.F32 R56, R44.reuse, R72, R56 ;  /* 0x000000482c38723c */ /* 0x040ff00000001838 */
[C---:B------:R-:W-:Y:S08]  /*5200*/  HMMA.16816.F32 R20, R44.reuse, R68, R20 ;  /* 0x000000442c14723c */ /* 0x040ff00000001814 */
[C---:B------:R-:W-:Y:S01]  /*5210*/  HMMA.16816.F32 R16, R44.reuse, R70, R16 ;  /* 0x000000462c10723c */ /* 0x040fe20000001810 */
[----:B------:R-:W-:Y:S07]  /*5220*/  LDSM.16.M88.4 R68, [R220+0x7000] ;  /* 0x00700000dc44783b */ /* 0x000fee0000000200 */
[----:B------:R-:W-:Y:S01]  /*5230*/  HMMA.16816.F32 R72, R44, R74, R52 ;  /* 0x0000004a2c48723c */ /* 0x000fe20000001834 */
[----:B------:R-:W-:Y:S04]  /*5240*/  LDSM.16.M88.4 R52, [R229+0x6000] ;  /* 0x00600000e534783b */ /* 0x000fe80000000200 */
[----:B------:R-:W4:Y:S03]  /*5250*/  LDSM.16.M88.4 R44, [R220+0x6000] ;  /* 0x00600000dc2c783b */ /* 0x000f260000000200 */
[C---:B---3--:R-:W-:Y:S08]  /*5260*/  HMMA.16816.F32 R28, R36.reuse, R12, R28 ;  /* 0x0000000c241c723c */ /* 0x048ff0000000181c */
[----:B------:R-:W-:Y:S01]  /*5270*/  HMMA.16816.F32 R24, R36, R14, R24 ;  /* 0x0000000e2418723c */ /* 0x000fe20000001818 */
[----:B------:R-:W3:Y:S01]  /*5280*/  LDSM.16.M88.4 R12, [R220+0x7800] ;  /* 0x00780000dc0c783b */ /* 0x000ee20000000200 */
[----:B------:R-:W-:-:S06]  /*5290*/  DEPBAR.LE SB0, 0x0 ;  /* 0x000080000000791a */ /* 0x000fcc0000000000 */
[C---:B--2---:R-:W-:Y:S08]  /*52a0*/  HMMA.16816.F32 R20, R36.reuse, R48, R20 ;  /* 0x000000302414723c */ /* 0x044ff00000001814 */
[C---:B------:R-:W-:Y:S08]  /*52b0*/  HMMA.16816.F32 R16, R36.reuse, R50, R16 ;  /* 0x000000322410723c */ /* 0x040ff00000001810 */
[C---:B-----5:R-:W-:Y:S08]  /*52c0*/  HMMA.16816.F32 R64, R36.reuse, R32, R64 ;  /* 0x000000202440723c */ /* 0x060ff00000001840 */
[C---:B------:R-:W-:Y:S08]  /*52d0*/  HMMA.16816.F32 R60, R36.reuse, R34, R60 ;  /* 0x00000022243c723c */ /* 0x040ff0000000183c */
[C---:B-1----:R-:W-:Y:S08]  /*52e0*/  HMMA.16816.F32 R56, R36.reuse, R8, R56 ;  /* 0x000000082438723c */ /* 0x042ff00000001838 */
[----:B------:R-:W-:Y:S08]  /*52f0*/  HMMA.16816.F32 R72, R36, R10, R72 ;  /* 0x0000000a2448723c */ /* 0x000ff00000001848 */
[C---:B----4-:R-:W-:Y:S08]  /*5300*/  HMMA.16816.F32 R28, R52.reuse, R44, R28 ;  /* 0x0000002c341c723c */ /* 0x050ff0000000181c */
[C---:B------:R-:W-:Y:S08]  /*5310*/  HMMA.16816.F32 R24, R52.reuse, R46, R24 ;  /* 0x0000002e3418723c */ /* 0x040ff00000001818 */
[C---:B------:R-:W-:Y:S08]  /*5320*/  HMMA.16816.F32 R20, R52.reuse, R40, R20 ;  /* 0x000000283414723c */ /* 0x040ff00000001814 */
[C---:B------:R-:W-:Y:S08]  /*5330*/  HMMA.16816.F32 R16, R52.reuse, R42, R16 ;  /* 0x0000002a3410723c */ /* 0x040ff00000001810 */
[C---:B------:R-:W-:Y:S08]  /*5340*/  HMMA.16816.F32 R64, R52.reuse, R68, R64 ;  /* 0x000000443440723c */ /* 0x040ff00000001840 */
[C---:B------:R-:W-:Y:S08]  /*5350*/  HMMA.16816.F32 R60, R52.reuse, R70, R60 ;  /* 0x00000046343c723c */ /* 0x040ff0000000183c */
[C---:B---3--:R-:W-:Y:S08]  /*5360*/  HMMA.16816.F32 R56, R52.reuse, R12, R56 ;  /* 0x0000000c3438723c */ /* 0x048ff00000001838 */
[----:B------:R-:W-:Y:S01]  /*5370*/  HMMA.16816.F32 R72, R52, R14, R72 ;  /* 0x0000000e3448723c */ /* 0x000fe20000001848 */
[----:B------:R-:W-:Y:S06]  /*5380*/  BAR.SYNC.DEFER_BLOCKING 0x0 ;  /* 0x0000000000007b1d */ /* 0x000fec0000010000 */
[----:B------:R-:W-:Y:S05]  /*5390*/  @!P0 BRA `(.L_x_716) ;  /* 0x00000ee000008947 */ /* 0x000fea0003800000 */
[----:B------:R-:W-:-:S13]  /*53a0*/  PLOP3.LUT P1, PT, PT, PT, UP6, 0x80, 0x0 ;  /* 0x000000000000781c */ /* 0x000fda0003f2f068 */
[----:B------:R-:W-:Y:S05]  /*53b0*/  @!P1 BRA `(.L_x_717) ;  /* 0x0000048000009947 */ /* 0x000fea0003800000 */
[----:B------:R-:W1:Y:S01]  /*53c0*/  I2F.RP R8, UR9 ;  /* 0x0000000900087d06 */ /* 0x000e620008209400 */
[----:B------:R-:W-:Y:S01]  /*53d0*/  UIADD3 UR13, UR12, -0x40, URZ ;  /* 0xffffffc00c0d7890 */ /* 0x000fe2000fffe03f */
[----:B------:R-:W-:Y:S01]  /*53e0*/  IMAD.U32 R4, RZ, RZ, UR12 ;  /* 0x0000000cff047e24 */ /* 0x000fe2000f8e00ff */
[----:B------:R-:W-:-:S04]  /*53f0*/  UMOV UR14, URZ ;  /* 0x0000003f000e7c82 */ /* 0x000fc80008000000 */
[----:B------:R-:W-:Y:S01]  /*5400*/  IMAD.U32 R3, RZ, RZ, UR13 ;  /* 0x0000000dff037e24 */ /* 0x000fe2000f8e00ff */
[----:B------:R-:W-:-:S04]  /*5410*/  IABS R4, R4 ;  /* 0x0000000400047213 */ /* 0x000fc80000000000 */
[----:B------:R-:W-:Y:S01]  /*5420*/  IABS R3, R3 ;  /* 0x0000000300037213 */ /* 0x000fe20000000000 */
[----:B------:R-:W2:Y:S01]  /*5430*/  R2UR UR10, R4 ;  /* 0x00000000040a73c2 */ /* 0x000ea200000e0000 */
[----:B-1----:R-:W1:Y:S07]  /*5440*/  MUFU.RCP R6, R8 ;  /* 0x0000000800067308 */ /* 0x002e6e0000001000 */
[----:B------:R-:W3:Y:S01]  /*5450*/  R2UR UR5, R3 ;  /* 0x00000000030573c2 */ /* 0x000ee200000e0000 */
[----:B-1----:R-:W-:-:S06]  /*5460*/  IADD3 R6, R6, 0xffffffe, RZ ;  /* 0x0ffffffe06067810 */ /* 0x002fcc0007ffe0ff */
[----:B------:R-:W1:Y:S02]  /*5470*/  F2I.FTZ.U32.TRUNC.NTZ R6, R6 ;  /* 0x0000000600067305 */ /* 0x000e64000021f000 */
[----:B-1----:R-:W1:Y:S02]  /*5480*/  R2UR UR15, R6 ;  /* 0x00000000060f73c2 */ /* 0x002e6400000e0000 */
[----:B-1----:R-:W-:-:S04]  /*5490*/  UIADD3 UR4, URZ, -UR15, URZ ;  /* 0x8000000f3f047290 */ /* 0x002fc8000fffe03f */
[----:B------:R-:W-:-:S04]  /*54a0*/  UIMAD UR4, UR4, UR9, URZ ;  /* 0x00000009040472a4 */ /* 0x000fc8000f8e023f */
[----:B------:R-:W-:-:S04]  /*54b0*/  UIMAD.WIDE.U32 UR16, UR15, UR4, UR14 ;  /* 0x000000040f1072a5 */ /* 0x000fc8000f8e000e */
[----:B--2---:R-:W-:Y:S02]  /*54c0*/  UIMAD.WIDE.U32 UR14, UR17, UR10, URZ ;  /* 0x0000000a110e72a5 */ /* 0x004fe4000f8e003f */
[----:B---3--:R-:W-:Y:S02]  /*54d0*/  UIMAD.WIDE.U32 UR16, UR17, UR5, URZ ;  /* 0x00000005111072a5 */ /* 0x008fe4000f8e003f */
[----:B------:R-:W-:-:S04]  /*54e0*/  UIADD3 UR7, -UR15, URZ, URZ ;  /* 0x0000003f0f077290 */ /* 0x000fc8000fffe13f */
[----:B------:R-:W-:Y:S02]  /*54f0*/  UIMAD UR7, UR9, UR7, UR10 ;  /* 0x00000007090772a4 */ /* 0x000fe4000f8e020a */
[----:B------:R-:W-:Y:S02]  /*5500*/  UMOV UR11, UR17 ;  /* 0x00000011000b7c82 */ /* 0x000fe40008000000 */
[----:B------:R-:W-:Y:S02]  /*5510*/  UIADD3 UR4, -UR11, URZ, URZ ;  /* 0x0000003f0b047290 */ /* 0x000fe4000fffe13f */
[----:B------:R-:W-:Y:S02]  /*5520*/  UISETP.GT.U32.AND UP2, UPT, UR9, UR7, UPT ;  /* 0x000000070900728c */ /* 0x000fe4000bf44070 */
[----:B------:R-:W-:-:S03]  /*5530*/  UIMAD UR5, UR9, UR4, UR5 ;  /* 0x00000004090572a4 */ /* 0x000fc6000f8e0205 */
[----:B------:R-:W-:Y:S02]  /*5540*/  ULDC UR4, c[0x0][0x2d0] ;  /* 0x0000b40000047ab9 */ /* 0x000fe40000000800 */
[----:B------:R-:W-:Y:S02]  /*5550*/  UISETP.GT.U32.AND UP0, UPT, UR9, UR5, UPT ;  /* 0x000000050900728c */ /* 0x000fe4000bf04070 */
[----:B------:R-:W-:Y:S02]  /*5560*/  ULOP3.LUT UR13, UR13, UR4, URZ, 0x3c, !UPT ;  /* 0x000000040d0d7292 */ /* 0x000fe4000f8e3c3f */
[----:B------:R-:W-:Y:S02]  /*5570*/  @!UP2 UIADD3 UR7, UR7, -UR9, URZ ;  /* 0x800000090707a290 */ /* 0x000fe4000fffe03f */
[----:B------:R-:W-:Y:S02]  /*5580*/  @!UP2 UIADD3 UR15, UR15, 0x1, URZ ;  /* 0x000000010f0fa890 */ /* 0x000fe4000fffe03f */
[----:B------:R-:W-:-:S02]  /*5590*/  UISETP.GE.U32.AND UP4, UPT, UR7, UR9, UPT ;  /* 0x000000090700728c */ /* 0x000fc4000bf86070 */
[----:B------:R-:W-:Y:S02]  /*55a0*/  UISETP.NE.AND UP2, UPT, URZ, UR4, UPT ;  /* 0x000000043f00728c */ /* 0x000fe4000bf45270 */
[----:B------:R-:W-:Y:S02]  /*55b0*/  @!UP0 UIADD3 UR5, UR5, -UR9, URZ ;  /* 0x8000000905058290 */ /* 0x000fe4000fffe03f */
[----:B------:R-:W-:Y:S02]  /*55c0*/  @!UP0 UIADD3 UR11, UR11, 0x1, URZ ;  /* 0x000000010b0b8890 */ /* 0x000fe4000fffe03f */
[----:B------:R-:W-:Y:S02]  /*55d0*/  UISETP.GE.U32.AND UP3, UPT, UR5, UR9, UPT ;  /* 0x000000090500728c */ /* 0x000fe4000bf66070 */
[----:B------:R-:W-:Y:S02]  /*55e0*/  ULOP3.LUT UR5, UR12, UR4, URZ, 0x3c, !UPT ;  /* 0x000000040c057292 */ /* 0x000fe4000f8e3c3f */
[----:B------:R-:W-:-:S02]  /*55f0*/  UISETP.GE.AND UP0, UPT, UR13, URZ, UPT ;  /* 0x0000003f0d00728c */ /* 0x000fc4000bf06270 */
[----:B------:R-:W-:Y:S02]  /*5600*/  UISETP.GE.AND UP1, UPT, UR5, URZ, UPT ;  /* 0x0000003f0500728c */ /* 0x000fe4000bf26270 */
[----:B------:R-:W-:Y:S02]  /*5610*/  @UP4 UIADD3 UR15, UR15, 0x1, URZ ;  /* 0x000000010f0f4890 */ /* 0x000fe4000fffe03f */
[----:B------:R-:W-:Y:S02]  /*5620*/  ULOP3.LUT UR5, URZ, UR4, URZ, 0x33, !UPT ;  /* 0x000000043f057292 */ /* 0x000fe4000f8e333f */
[----:B------:R-:W-:-:S04]  /*5630*/  @UP3 UIADD3 UR11, UR11, 0x1, URZ ;  /* 0x000000010b0b3890 */ /* 0x000fc8000fffe03f */
[----:B------:R-:W-:Y:S02]  /*5640*/  @!UP0 UIADD3 UR11, -UR11, URZ, URZ ;  /* 0x0000003f0b0b8290 */ /* 0x000fe4000fffe13f */
[----:B------:R-:W-:-:S04]  /*5650*/  @!UP1 UIADD3 UR15, -UR15, URZ, URZ ;  /* 0x0000003f0f0f9290 */ /* 0x000fc8000fffe13f */
[----:B------:R-:W-:Y:S02]  /*5660*/  USEL UR15, UR5, UR15, !UP2 ;  /* 0x0000000f050f7287 */ /* 0x000fe4000d000000 */
[----:B------:R-:W-:Y:S02]  /*5670*/  USEL UR5, UR5, UR11, !UP2 ;  /* 0x0000000b05057287 */ /* 0x000fe4000d000000 */
[----:B------:R-:W-:Y:S02]  /*5680*/  UIMAD.WIDE UR10, UR15, 0x4, UR30 ;  /* 0x000000040f0a78a5 */ /* 0x000fe4000f8e021e */
[----:B------:R-:W-:-:S04]  /*5690*/  UIMAD.WIDE UR16, UR5, 0x4, UR30 ;  /* 0x00000004051078a5 */ /* 0x000fc8000f8e021e */
[----:B------:R-:W-:Y:S01]  /*56a0*/  MOV R8, UR10 ;  /* 0x0000000a00087c02 */ /* 0x000fe20008000f00 */
[----:B------:R-:W-:Y:S01]  /*56b0*/  IMAD.U32 R9, RZ, RZ, UR11 ;  /* 0x0000000bff097e24 */ /* 0x000fe2000f8e00ff */
[----:B------:R-:W-:Y:S01]  /*56c0*/  MOV R10, UR16 ;  /* 0x00000010000a7c02 */ /* 0x000fe20008000f00 */
[----:B------:R-:W-:-:S03]  /*56d0*/  IMAD.U32 R11, RZ, RZ, UR17 ;  /* 0x00000011ff0b7e24 */ /* 0x000fc6000f8e00ff */
[----:B------:R-:W2:Y:S04]  /*56e0*/  LDG.E R4, [R8.64] ;  /* 0x0000002008047981 */ /* 0x000ea8000c1e1900 */
[----:B------:R1:W2:Y:S01]  /*56f0*/  LDG.E R3, [R10.64] ;  /* 0x000000200a037981 */ /* 0x0002a2000c1e1900 */
[----:B------:R-:W-:Y:S02]  /*5700*/  UIADD3 UR15, UR15, -UR5, URZ ;  /* 0x800000050f0f7290 */ /* 0x000fe4000fffe03f */
[----:B------:R-:W-:Y:S02]  /*5710*/  UMOV UR9, 0x40 ;  /* 0x0000004000097882 */ /* 0x000fe40000000000 */
[----:B------:R-:W-:-:S03]  /*5720*/  UIMAD UR9, UR15, UR4, -UR9 ;  /* 0x000000040f0972a4 */ /* 0x000fc6000f8e0a09 */
[----:B------:R-:W-:Y:S02]  /*5730*/  ULDC.64 UR4, c[0x0][0x198] ;  /* 0x0000660000047ab9 */ /* 0x000fe40000000a00 */
[----:B------:R-:W-:Y:S02]  /*5740*/  USHF.R.S32.HI UR7, URZ, 0x1f, UR9 ;  /* 0x0000001f3f077899 */ /* 0x000fe40008011409 */
[----:B------:R-:W-:Y:S02]  /*5750*/  UIMAD.WIDE.U32 UR10, UR9, UR4, URZ ;  /* 0x00000004090a72a5 */ /* 0x000fe4000f8e003f */
[----:B------:R-:W-:-:S04]  /*5760*/  UIMAD UR7, UR7, UR4, URZ ;  /* 0x00000004070772a4 */ /* 0x000fc8000f8e023f */
[----:B------:R-:W-:-:S04]  /*5770*/  UIMAD UR5, UR9, UR5, UR7 ;  /* 0x00000005090572a4 */ /* 0x000fc8000f8e0207 */
[----:B------:R-:W-:Y:S01]  /*5780*/  UIADD3 UR5, UR11, UR5, URZ ;  /* 0x000000050b057290 */ /* 0x000fe2000fffe03f */
[----:B-1----:R-:W-:Y:S01]  /*5790*/  MOV R11, UR11 ;  /* 0x0000000b000b7c02 */ /* 0x002fe20008000f00 */
[----:B------:R-:W-:-:S04]  /*57a0*/  IMAD.U32 R10, RZ, RZ, UR10 ;  /* 0x0000000aff0a7e24 */ /* 0x000fc8000f8e00ff */
[----:B------:R-:W-:Y:S01]  /*57b0*/  IMAD.U32 R11, RZ, RZ, UR5 ;  /* 0x00000005ff0b7e24 */ /* 0x000fe2000f8e00ff */
[----:B--2---:R-:W-:-:S04]  /*57c0*/  IADD3 R3, -R4, R3, RZ ;  /* 0x0000000304037210 */ /* 0x004fc80007ffe1ff */
[----:B------:R-:W-:Y:S01]  /*57d0*/  SHF.R.S32.HI R8, RZ, 0x1f, R3 ;  /* 0x0000001fff087819 */ /* 0x000fe20000011403 */
[----:B------:R-:W-:-:S04]  /*57e0*/  IMAD.WIDE.U32 R10, R3, c[0x0][0x180], R10 ;  /* 0x00006000030a7a25 */ /* 0x000fc800078e000a */
[----:B------:R-:W-:Y:S01]  /*57f0*/  IMAD R8, R8, c[0x0][0x180], RZ ;  /* 0x0000600008087a24 */ /* 0x000fe200078e02ff */
[----:B------:R-:W-:-:S03]  /*5800*/  MOV R13, R10 ;  /* 0x0000000a000d7202 */ /* 0x000fc60000000f00 */
[----:B------:R-:W-:-:S05]  /*5810*/  IMAD R8, R3, c[0x0][0x184], R8 ;  /* 0x0000610003087a24 */ /* 0x000fca00078e0208 */
[----:B------:R-:W-:Y:S01]  /*5820*/  IADD3 R8, R11, R8, RZ ;  /* 0x000000080b087210 */ /* 0x000fe20007ffe0ff */
[----:B------:R-:W-:Y:S05]  /*5830*/  BRA `(.L_x_718) ;  /* 0x0000004000007947 */ /* 0x000fea0003800000 */
.L_x_717:
[----:B------:R-:W-:-:S04]  /*5840*/  ULEA UR22, -UR22, URZ, 0x6 ;  /* 0x0000003f16167291 */ /* 0x000fc8000f8e313f */
[----:B------:R-:W-:Y:S02]  /*5850*/  USHF.R.S32.HI UR4, URZ, 0x1f, UR22 ;  /* 0x0000001f3f047899 */ /* 0x000fe40008011416 */
[----:B------:R-:W-:-:S04]  /*5860*/  MOV R13, UR22 ;  /* 0x00000016000d7c02 */ /* 0x000fc80008000f00 */
[----:B------:R-:W-:Y:S02]  /*5870*/  MOV R8, UR4 ;  /* 0x0000000400087c02 */ /* 0x000fe40008000f00 */
.L_x_718:
[----:B------:R-:W-:Y:S01]  /*5880*/  ISETP.GE.AND P6, PT, R240, c[0x0][0x220], PT ;  /* 0x00008800f0007a0c */ /* 0x000fe20003fc6270 */
[----:B------:R-:W-:Y:S01]  /*5890*/  BSSY B0, `(.L_x_719) ;  /* 0x000009b000007945 */ /* 0x000fe20003800000 */
[----:B------:R-:W-:Y:S02]  /*58a0*/  ISETP.GE.AND P5, PT, R237, c[0x0][0x220], PT ;  /* 0x00008800ed007a0c */ /* 0x000fe40003fa6270 */
[----:B------:R-:W-:Y:S02]  /*58b0*/  ISETP.GE.AND P4, PT, R236, c[0x0][0x220], PT ;  /* 0x00008800ec007a0c */ /* 0x000fe40003f86270 */
[----:B------:R-:W-:-:S07]  /*58c0*/  ISETP.GE.AND P3, PT, R235, c[0x0][0x220], PT ;  /* 0x00008800eb007a0c */ /* 0x000fce0003f66270 */
[CC--:B------:R-:W-:Y:S01]  /*58d0*/  @!P6 IADD3 R6, P1, R13.reuse, R166.reuse, RZ ;  /* 0x000000a60d06e210 */ /* 0x0c0fe20007f3e0ff */
[----:B------:R1:W-:Y:S03]  /*58e0*/  @P6 STS.128 [R238+0x8000], RZ ;  /* 0x008000ffee006388 */ /* 0x0003e60000000c00 */
[----:B------:R-:W-:Y:S01]  /*58f0*/  @!P6 LEA R48, P2, R6, c[0x0][0x168], 0x1 ;  /* 0x00005a000630ea11 */ /* 0x000fe200078408ff */
[----:B------:R-:W-:Y:S01]  /*5900*/  @!P6 IMAD.X R3, R8, 0x1, R165, P1 ;  /* 0x000000010803e824 */ /* 0x000fe200008e06a5 */
[----:B------:R-:W-:-:S04]  /*5910*/  @!P5 IADD3 R4, P1, R13, R166, RZ ;  /* 0x000000a60d04d210 */ /* 0x000fc80007f3e0ff */
[----:B------:R-:W-:Y:S01]  /*5920*/  @!P6 LEA.HI.X R49, R6, c[0x0][0x16c], R3, 0x1, P2 ;  /* 0x00005b000631ea11 */ /* 0x000fe200010f0c03 */
[----:B------:R-:W-:Y:S01]  /*5930*/  @!P5 IMAD.X R3, R8, 0x1, R165, P1 ;  /* 0x000000010803d824 */ /* 0x000fe200008e06a5 */
[C---:B------:R-:W-:Y:S02]  /*5940*/  @!P5 LEA R42, P2, R4.reuse, c[0x0][0x168], 0x1 ;  /* 0x00005a00042ada11 */ /* 0x040fe400078408ff */
[CC--:B------:R-:W-:Y:S01]  /*5950*/  @!P4 IADD3 R6, P1, R13.reuse, R166.reuse, RZ ;  /* 0x000000a60d06c210 */ /* 0x0c0fe20007f3e0ff */
[----:B------:R-:W-:Y:S01]  /*5960*/  @!PT LDS RZ, [RZ] ;  /* 0x00000000fffff984 */ /* 0x000fe20000000800 */
[----:B------:R-:W-:Y:S01]  /*5970*/  @!PT LDS RZ, [RZ] ;  /* 0x00000000fffff984 */ /* 0x000fe20000000800 */
[----:B------:R-:W-:Y:S01]  /*5980*/  @!PT LDS RZ, [RZ] ;  /* 0x00000000fffff984 */ /* 0x000fe20000000800 */
[----:B------:R1:W-:Y:S01]  /*5990*/  @!P6 LDGSTS.E.BYPASS.LTC128B.128 [R238+0x8000], [R48.64] ;  /* 0x0800000030eeefae */ /* 0x0003e2000b901d60 */
[----:B------:R-:W-:Y:S02]  /*59a0*/  @!P5 LEA.HI.X R43, R4, c[0x0][0x16c], R3, 0x1, P2 ;  /* 0x00005b00042bda11 */ /* 0x000fe400010f0c03 */
[----:B------:R-:W-:Y:S01]  /*59b0*/  @!P4 LEA R40, P2, R6, c[0x0][0x168], 0x1 ;  /* 0x00005a000628ca11 */ /* 0x000fe200078408ff */
[----:B------:R-:W-:Y:S01]  /*59c0*/  @!P4 IMAD.X R3, R8, 0x1, R165, P1 ;  /* 0x000000010803c824 */ /* 0x000fe200008e06a5 */
[C---:B------:R-:W-:Y:S01]  /*59d0*/  @!P3 IADD3 R4, P1, R13.reuse, R166, RZ ;  /* 0x000000a60d04b210 */ /* 0x040fe20007f3e0ff */
[----:B------:R1:W-:Y:S03]  /*59e0*/  @P5 STS.128 [R238+0xa000], RZ ;  /* 0x00a000ffee005388 */ /* 0x0003e60000000c00 */
[----:B------:R-:W-:Y:S01]  /*59f0*/  @!P4 LEA.HI.X R41, R6, c[0x0][0x16c], R3, 0x1, P2 ;  /* 0x00005b000629ca11 */ /* 0x000fe200010f0c03 */
[----:B------:R-:W-:Y:S01]  /*5a00*/  @!P3 IMAD.X R3, R8, 0x1, R165, P1 ;  /* 0x000000010803b824 */ /* 0x000fe200008e06a5 */
[----:B------:R-:W-:Y:S01]  /*5a10*/  @!P3 LEA R38, P1, R4, c[0x0][0x168], 0x1 ;  /* 0x00005a000426ba11 */ /* 0x000fe200078208ff */
[----:B------:R-:W-:Y:S01]  /*5a20*/  @!PT LDS RZ, [RZ] ;  /* 0x00000000fffff984 */ /* 0x000fe20000000800 */
[----:B------:R-:W-:Y:S01]  /*5a30*/  @!PT LDS RZ, [RZ] ;  /* 0x00000000fffff984 */ /* 0x000fe20000000800 */
[----:B------:R-:W-:Y:S01]  /*5a40*/  @!PT LDS RZ, [RZ] ;  /* 0x00000000fffff984 */ /* 0x000fe20000000800 */
[----:B------:R1:W-:Y:S01]  /*5a50*/  @!P5 LDGSTS.E.BYPASS.LTC128B.128 [R238+0xa000], [R42.64+0x80] ;  /* 0x0a0000802aeedfae */ /* 0x0003e2000b901d60 */
[----:B------:R-:W-:-:S02]  /*5a60*/  IADD3 R11, P2, R13, UR24, RZ ;  /* 0x000000180d0b7c10 */ /* 0x000fc4000ff5e0ff */
[----:B------:R-:W-:Y:S01]  /*5a70*/  @!P3 LEA.HI.X R39, R4, c[0x0][0x16c], R3, 0x1, P1 ;  /* 0x00005b000427ba11 */ /* 0x000fe200008f0c03 */
[----:B------:R1:W-:Y:S01]  /*5a80*/  @P4 STS.128 [R238+0xc000], RZ ;  /* 0x00c000ffee004388 */ /* 0x0003e20000000c00 */
[----:B------:R-:W-:Y:S02]  /*5a90*/  IADD3.X R6, R8, UR23, RZ, P2, !PT ;  /* 0x0000001708067c10 */ /* 0x000fe400097fe4ff */
[CC--:B------:R-:W-:Y:S01]  /*5aa0*/  @!P6 IADD3 R10, P1, R11.reuse, R166.reuse, RZ ;  /* 0x000000a60b0ae210 */ /* 0x0c0fe20007f3e0ff */
[----:B------:R-:W-:Y:S01]  /*5ab0*/  @!PT LDS RZ, [RZ] ;  /* 0x00000000fffff984 */ /* 0x000fe20000000800 */
[----:B------:R-:W-:Y:S01]  /*5ac0*/  @!PT LDS RZ, [RZ] ;  /* 0x00000000fffff984 */ /* 0x000fe20000000800 */
[----:B------:R-:W-:Y:S01]  /*5ad0*/  @!PT LDS RZ, [RZ] ;  /* 0x00000000fffff984 */ /* 0x000fe20000000800 */
[----:B------:R1:W-:Y:S03]  /*5ae0*/  @!P4 LDGSTS.E.BYPASS.LTC128B.128 [R238+0xc000], [R40.64+0x100] ;  /* 0x0c00010028eecfae */ /* 0x0003e6000b901d60 */
[----:B------:R-:W-:Y:S01]  /*5af0*/  @!P6 LEA R46, P2, R10, c[0x0][0x168], 0x1 ;  /* 0x00005a000a2eea11 */ /* 0x000fe200078408ff */
[----:B------:R-:W-:Y:S01]  /*5b00*/  @!P6 IMAD.X R3, R6, 0x1, R165, P1 ;  /* 0x000000010603e824 */ /* 0x000fe200008e06a5 */
[CC--:B------:R-:W-:Y:S01]  /*5b10*/  @!P5 IADD3 R4, P1, R11.reuse, R166.reuse, RZ ;  /* 0x000000a60b04d210 */ /* 0x0c0fe20007f3e0ff */
        /* <DEDUP_REMOVED lines=8> */
[----:B------:R-:W-:-:S02]  /*5ba0*/  @!P4 IADD3 R10, P1, R11, R166, RZ ;  /* 0x000000a60b0ac210 */ /* 0x000fc40007f3e0ff */
[----:B------:R-:W-:Y:S01]  /*5bb0*/  @!P5 LEA.HI.X R37, R4, c[0x0][0x16c], R3, 0x1, P2 ;  /* 0x00005b000425da11 */ /* 0x000fe200010f0c03 */
[----:B------:R1:W-:Y:S01]  /*5bc0*/  @P6 STS.128 [R238+0x8800], RZ ;  /* 0x008800ffee006388 */ /* 0x0003e20000000c00 */
[----:B------:R-:W-:Y:S01]  /*5bd0*/  @!P4 LEA R34, P2, R10, c[0x0][0x168], 0x1 ;  /* 0x00005a000a22ca11 */ /* 0x000fe200078408ff */
[----:B------:R-:W-:Y:S01]  /*5be0*/  @!P4 IMAD.X R3, R6, 0x1, R165, P1 ;  /* 0x000000010603c824 */ /* 0x000fe200008e06a5 */
[C---:B------:R-:W-:Y:S01]  /*5bf0*/  @!P3 IADD3 R4, P1, R11.reuse, R166, RZ ;  /* 0x000000a60b04b210 */ /* 0x040fe20007f3e0ff */
[----:B------:R-:W-:Y:S01]  /*5c00*/  @!PT LDS RZ, [RZ] ;  /* 0x00000000fffff984 */ /* 0x000fe20000000800 */
[----:B------:R-:W-:Y:S01]  /*5c10*/  @!PT LDS RZ, [RZ] ;  /* 0x00000000fffff984 */ /* 0x000fe20000000800 */
[----:B------:R-:W-:Y:S01]  /*5c20*/  @!PT LDS RZ, [RZ] ;  /* 0x00000000fffff984 */ /* 0x000fe20000000800 */
[----:B------:R1:W-:Y:S03]  /*5c30*/  @!P6 LDGSTS.E.BYPASS.LTC128B.128 [R238+0x8800], [R46.64] ;  /* 0x088000002eeeefae */ /* 0x0003e6000b901d60 */
[----:B------:R-:W-:Y:S01]  /*5c40*/  @!P4 LEA.HI.X R35, R10, c[0x0][0x16c], R3, 0x1, P2 ;  /* 0x00005b000a23ca11 */ /* 0x000fe200010f0c03 */
[----:B------:R-:W-:Y:S01]  /*5c50*/  @!P3 IMAD.X R3, R6, 0x1, R165, P1 ;  /* 0x000000010603b824 */ /* 0x000fe200008e06a5 */
[----:B------:R-:W-:Y:S01]  /*5c60*/  @!P3 LEA R32, P1, R4, c[0x0][0x168], 0x1 ;  /* 0x00005a000420ba11 */ /* 0x000fe200078208ff */
[----:B------:R1:W-:Y:S01]  /*5c70*/  @P5 STS.128 [R238+0xa800], RZ ;  /* 0x00a800ffee005388 */ /* 0x0003e20000000c00 */
[----:B------:R-:W-:-:S02]  /*5c80*/  IADD3 R11, P2, R11, UR24, RZ ;  /* 0x000000180b0b7c10 */ /* 0x000fc4000ff5e0ff */
[----:B------:R-:W-:Y:S01]  /*5c90*/  @!P3 LEA.HI.X R33, R4, c[0x0][0x16c], R3, 0x1, P1 ;  /* 0x00005b000421ba11 */ /* 0x000fe200008f0c03 */
[----:B------:R-:W-:Y:S01]  /*5ca0*/  @!PT LDS RZ, [RZ] ;  /* 0x00000000fffff984 */ /* 0x000fe20000000800 */
[----:B------:R-:W-:Y:S01]  /*5cb0*/  @!PT LDS RZ, [RZ] ;  /* 0x00000000fffff984 */ /* 0x000fe20000000800 */
[----:B------:R-:W-:Y:S01]  /*5cc0*/  @!PT LDS RZ, [RZ] ;  /* 0x00000000fffff984 */ /* 0x000fe20000000800 */
[----:B------:R1:W-:Y:S01]  /*5cd0*/  @!P5 LDGSTS.E.BYPASS.LTC128B.128 [R238+0xa800], [R36.64+0x80] ;  /* 0x0a80008024eedfae */ /* 0x0003e2000b901d60 */
[----:B------:R-:W-:Y:S02]  /*5ce0*/  IADD3.X R6, R6, UR23, RZ, P2, !PT ;  /* 0x0000001706067c10 */ /* 0x000fe400097fe4ff */
[CC--:B------:R-:W-:Y:S01]  /*5cf0*/  @!P6 IADD3 R10, P1, R11.reuse, R166.reuse, RZ ;  /* 0x000000a60b0ae210 */ /* 0x0c0fe20007f3e0ff */
[----:B------:R1:W-:Y:S03]  /*5d00*/  @P4 STS.128 [R238+0xc800], RZ ;  /* 0x00c800ffee004388 */ /* 0x0003e60000000c00 */
[----:B------:R-:W-:Y:S01]  /*5d10*/  @!P6 LEA R44, P2, R10, c[0x0][0x168], 0x1 ;  /* 0x00005a000a2cea11 */ /* 0x000fe200078408ff */
[----:B------:R-:W-:Y:S01]  /*5d20*/  @!P6 IMAD.X R3, R6, 0x1, R165, P1 ;  /* 0x000000010603e824 */ /* 0x000fe200008e06a5 */
[CC--:B------:R-:W-:Y:S01]  /*5d30*/  @!P5 IADD3 R4, P1, R11.reuse, R166.reuse, RZ ;  /* 0x000000a60b04d210 */ /* 0x0c0fe20007f3e0ff */
[----:B------:R-:W-:Y:S01]  /*5d40*/  @!PT LDS RZ, [RZ] ;  /* 0x00000000fffff984 */ /* 0x000fe20000000800 */
[----:B------:R-:W-:Y:S01]  /*5d50*/  @!PT LDS RZ, [RZ] ;  /* 0x00000000fffff984 */ /* 0x000fe20000000800 */
[----:B------:R-:W-:Y:S01]  /*5d60*/  @!PT LDS RZ, [RZ] ;  /* 0x00000000fffff984 */ /* 0x000fe20000000800 */
[----:B------:R1:W-:Y:S03]  /*5d70*/  @!P4 LDGSTS.E.BYPASS.LTC128B.128 [R238+0xc800], [R34.64+0x100] ;  /* 0x0c80010022eecfae */ /* 0x0003e6000b901d60 */
[----:B------:R-:W-:Y:S01]  /*5d80*/  @!P6 LEA.HI.X R45, R10, c[0x0][0x16c], R3, 0x1, P2 ;  /* 0x00005b000a2dea11 */ /* 0x000fe200010f0c03 */
[----:B------:R-:W-:Y:S01]  /*5d90*/  @!P5 IMAD.X R3, R6, 0x1, R165, P1 ;  /* 0x000000010603d824 */ /* 0x000fe200008e06a5 */
[----:B------:R-:W-:Y:S01]  /*5da0*/  @!P5 LEA R14, P2, R4, c[0x0][0x168], 0x1 ;  /* 0x00005a00040eda11 */ /* 0x000fe200078408ff */
[----:B------:R1:W-:Y:S01]  /*5db0*/  @P3 STS.128 [R238+0xe800], RZ ;  /* 0x00e800ffee003388 */ /* 0x0003e20000000c00 */
[----:B------:R-:W-:-:S02]  /*5dc0*/  @!P4 IADD3 R9, P1, R11, R166, RZ ;  /* 0x000000a60b09c210 */ /* 0x000fc40007f3e0ff */
[----:B------:R-:W-:Y:S01]  /*5dd0*/  @!P5 LEA.HI.X R15, R4, c[0x0][0x16c], R3, 0x1, P2 ;  /* 0x00005b00040fda11 */ /* 0x000fe200010f0c03 */
[----:B------:R-:W-:Y:S01]  /*5de0*/  @!PT LDS RZ, [RZ] ;  /* 0x00000000fffff984 */ /* 0x000fe20000000800 */
[----:B------:R-:W-:Y:S01]  /*5df0*/  @!PT LDS RZ, [RZ] ;  /* 0x00000000fffff984 */ /* 0x000fe20000000800 */
[----:B------:R-:W-:Y:S01]  /*5e00*/  @!PT LDS RZ, [RZ] ;  /* 0x00000000fffff984 */ /* 0x000fe20000000800 */
[----:B------:R1:W-:Y:S01]  /*5e10*/  @!P3 LDGSTS.E.BYPASS.LTC128B.128 [R238+0xe800], [R32.64+0x180] ;  /* 0x0e80018020eebfae */ /* 0x0003e2000b901d60 */
[----:B------:R-:W-:Y:S01]  /*5e20*/  @!P4 LEA R50, P2, R9, c[0x0][0x168], 0x1 ;  /* 0x00005a000932ca11 */ /* 0x000fe200078408ff */
[C-C-:B------:R-:W-:Y:S01]  /*5e30*/  @!P4 IMAD.X R4, R6.reuse, 0x1, R165.reuse, P1 ;  /* 0x000000010604c824 */ /* 0x140fe200008e06a5 */
[----:B------:R-:W-:Y:S01]  /*5e40*/  @!P3 IADD3 R3, P1, R11, R166, RZ ;  /* 0x000000a60b03b210 */ /* 0x000fe20007f3e0ff */
[----:B------:R1:W-:Y:S03]  /*5e50*/  @P6 STS.128 [R238+0x9000], RZ ;  /* 0x009000ffee006388 */ /* 0x0003e60000000c00 */
[----:B------:R-:W-:Y:S01]  /*5e60*/  @!P4 LEA.HI.X R51, R9, c[0x0][0x16c], R4, 0x1, P2 ;  /* 0x00005b000933ca11 */ /* 0x000fe200010f0c04 */
[----:B------:R-:W-:Y:S01]  /*5e70*/  @!P3 IMAD.X R4, R6, 0x1, R165, P1 ;  /* 0x000000010604b824 */ /* 0x000fe200008e06a5 */
[----:B------:R-:W-:Y:S01]  /*5e80*/  @!P3 LEA R52, P1, R3, c[0x0][0x168], 0x1 ;  /* 0x00005a000334ba11 */ /* 0x000fe200078208ff */
[----:B------:R-:W-:Y:S01]  /*5e90*/  @!PT LDS RZ, [RZ] ;  /* 0x00000000fffff984 */ /* 0x000fe20000000800 */
[----:B------:R-:W-:Y:S01]  /*5ea0*/  @!PT LDS RZ, [RZ] ;  /* 0x00000000fffff984 */ /* 0x000fe20000000800 */
[----:B------:R-:W-:Y:S01]  /*5eb0*/  @!PT LDS RZ, [RZ] ;  /* 0x00000000fffff984 */ /* 0x000fe20000000800 */
[----:B------:R1:W-:Y:S01]  /*5ec0*/  @!P6 LDGSTS.E.BYPASS.LTC128B.128 [R238+0x9000], [R44.64] ;  /* 0x090000002ceeefae */ /* 0x0003e2000b901d60 */
        /* <DEDUP_REMOVED lines=11> */
[-C--:B------:R-:W-:Y:S01]  /*5f80*/  @!P5 IADD3 R9, P1, R11, R166.reuse, RZ ;  /* 0x000000a60b09d210 */ /* 0x080fe20007f3e0ff */
        /* <DEDUP_REMOVED lines=10> */
[----:B------:R1:W-:Y:S02]  /*6030*/  @P3 STS.128 [R238+0xf000], RZ ;  /* 0x00f000ffee003388 */ /* 0x0003e40000000c00 */
[----:B------:R-:W-:Y:S01]  /*6040*/  @!P4 IMAD.X R4, R6, 0x1, R165, P1 ;  /* 0x000000010604c824 */ /* 0x000fe200008e06a5 */
[C---:B------:R-:W-:Y:S01]  /*6050*/  @!P4 LEA R70, P1, R3.reuse, c[0x0][0x168], 0x1 ;  /* 0x00005a000346ca11 */ /* 0x040fe200078208ff */
[----:B------:R-:W-:Y:S01]  /*6060*/  @!PT LDS RZ, [RZ] ;  /* 0x00000000fffff984 */ /* 0x000fe20000000800 */
[----:B------:R-:W-:Y:S01]  /*6070*/  @!PT LDS RZ, [RZ] ;  /* 0x00000000fffff984 */ /* 0x000fe20000000800 */
[----:B------:R-:W-:Y:S01]  /*6080*/  @!PT LDS RZ, [RZ] ;  /* 0x00000000fffff984 */ /* 0x000fe20000000800 */
[----:B------:R1:W-:Y:S03]  /*6090*/  @!P3 LDGSTS.E.BYPASS.LTC128B.128 [R238+0xf000], [R52.64+0x180] ;  /* 0x0f00018034eebfae */ /* 0x0003e6000b901d60 */
[----:B------:R-:W-:Y:S01]  /*60a0*/  @!P4 LEA.HI.X R71, R3, c[0x0][0x16c], R4, 0x1, P1 ;  /* 0x00005b000347ca11 */ /* 0x000fe200008f0c04 */
        /* <DEDUP_REMOVED lines=17> */
[----:B------:R-:W-:-:S05]  /*61c0*/  IADD3 R11, P1, R11, R166, RZ ;  /* 0x000000a60b0b7210 */ /* 0x000fca0007f3e0ff */
[----:B------:R-:W-:Y:S01]  /*61d0*/  IMAD.X R6, R6, 0x1, R165, P1 ;  /* 0x0000000106067824 */ /* 0x000fe200008e06a5 */
[----:B------:R-:W-:-:S04]  /*61e0*/  LEA R10, P1, R11, c[0x0][0x168], 0x1 ;  /* 0x00005a000b0a7a11 */ /* 0x000fc800078208ff */
[----:B------:R-:W-:-:S05]  /*61f0*/  LEA.HI.X R11, R11, c[0x0][0x16c], R6, 0x1, P1 ;  /* 0x00005b000b0b7a11 */ /* 0x000fca00008f0c06 */
[----:B------:R-:W-:Y:S01]  /*6200*/  @!PT LDS RZ, [RZ] ;  /* 0x00000000fffff984 */ /* 0x000fe20000000800 */
[----:B------:R-:W-:Y:S01]  /*6210*/  @!PT LDS RZ, [RZ] ;  /* 0x00000000fffff984 */ /* 0x000fe20000000800 */
[----:B------:R-:W-:Y:S01]  /*6220*/  @!PT LDS RZ, [RZ] ;  /* 0x00000000fffff984 */ /* 0x000fe20000000800 */
[----:B------:R2:W-:Y:S04]  /*6230*/  LDGSTS.E.BYPASS.LTC128B.128 [R238+0xf800], [R10.64+0x180] ;  /* 0x0f8001800aee7fae */ /* 0x0005e8000b901d60 */
.L_x_720:
[----:B------:R-:W-:Y:S05]  /*6240*/  BSYNC B0 ;  /* 0x0000000000007941 */ /* 0x000fea0003800000 */
.L_x_719:
[----:B------:R-:W0:Y:S01]  /*6250*/  LDGDEPBAR ;  /* 0x00000000000079af */ /* 0x000e220000000000 */
[----:B------:R-:W-:-:S04]  /*6260*/  IADD3 R166, P1, R13, R166, RZ ;  /* 0x000000a60da67210 */ /* 0x000fc80007f3e0ff */
[----:B------:R-:W-:Y:S02]  /*6270*/  IADD3.X R165, R8, R165, RZ, P1, !PT ;  /* 0x000000a508a57210 */ /* 0x000fe40000ffe4ff */
.L_x_716:
[----:B------:R-:W-:Y:S01]  /*6280*/  IADD3 R9, R167, UR12, RZ ;  /* 0x0000000ca7097c10 */ /* 0x000fe2000fffe0ff */
[----:B------:R-:W-:-:S03]  /*6290*/  IMAD.SHL.U32 R228, R0, 0x2, RZ ;  /* 0x0000000200e47824 */ /* 0x000fc600078e00ff */
[----:B--2---:R-:W-:Y:S01]  /*62a0*/  IADD3 R11, R9, 0x1, RZ ;  /* 0x00000001090b7810 */ /* 0x004fe20007ffe0ff */
[--C-:B------:R-:W-:Y:S01]  /*62b0*/  IMAD R226, R7, 0x2, R228.reuse ;  /* 0x0000000207e27824 */ /* 0x100fe200078e02e4 */
[----:B------:R-:W-:Y:S01]  /*62c0*/  IADD3 R3, R9, 0x8, RZ ;  /* 0x0000000809037810 */ /* 0x000fe20007ffe0ff */
[----:B------:R-:W-:Y:S01]  /*62d0*/  IMAD R225, R5, 0x2, R228 ;  /* 0x0000000205e17824 */ /* 0x000fe200078e02e4 */
[----:B------:R-:W-:Y:S01]  /*62e0*/  ISETP.GE.AND P2, PT, R11, R200, PT ;  /* 0x000000c80b00720c */ /* 0x000fe20003f46270 */
[----:B------:R-:W-:Y:S01]  /*62f0*/  IMAD R224, R5, 0x2, R226 ;  /* 0x0000000205e07824 */ /* 0x000fe200078e02e2 */
[----:B------:R-:W-:Y:S01]  /*6300*/  ISETP.GE.AND P5, PT, R11, R2, PT ;  /* 0x000000020b00720c */ /* 0x000fe20003fa6270 */
[----:B-1----:R-:W-:Y:S01]  /*6310*/  LDSM.16.MT88.4 R44, [R226+0x10000] ;  /* 0x01000000e22c783b */ /* 0x002fe20000004200 */
[----:B------:R-:W-:Y:S02]  /*6320*/  IADD3 R11, R9, 0x9, RZ ;  /* 0x00000009090b7810 */ /* 0x000fe40007ffe0ff */
[C---:B------:R-:W-:Y:S01]  /*6330*/  ISETP.GE.AND P1, PT, R3.reuse, R200, PT ;  /* 0x000000c80300720c */ /* 0x040fe20003f26270 */
[----:B------:R-:W-:Y:S01]  /*6340*/  LDSM.16.MT88.4 R52, [R225+0x10000] ;  /* 0x01000000e134783b */ /* 0x000fe20000004200 */
[----:B------:R-:W-:-:S02]  /*6350*/  ISETP.GE.AND P3, PT, R3, R2, PT ;  /* 0x000000020300720c */ /* 0x000fc40003f66270 */
[----:B------:R-:W-:Y:S01]  /*6360*/  IADD3 R3, R9, 0x10, RZ ;  /* 0x0000001009037810 */ /* 0x000fe20007ffe0ff */
[----:B------:R-:W-:Y:S01]  /*6370*/  LDSM.16.MT88.4 R68, [R228+0x12000] ;  /* 0x01200000e444783b */ /* 0x000fe20000004200 */
[C---:B------:R-:W-:Y:S02]  /*6380*/  ISETP.GE.AND P6, PT, R11.reuse, R200, PT ;  /* 0x000000c80b00720c */ /* 0x040fe40003fc6270 */
[----:B------:R-:W-:Y:S01]  /*6390*/  ISETP.GE.AND P4, PT, R11, R2, PT ;  /* 0x000000020b00720c */ /* 0x000fe20003f86270 */
[----:B------:R-:W-:Y:S01]  /*63a0*/  LDSM.16.MT88.4 R76, [R226+0x12000] ;  /* 0x01200000e24c783b */ /* 0x000fe20000004200 */
[----:B------:R-:W-:Y:S02]  /*63b0*/  IADD3 R11, R9, 0x11, RZ ;  /* 0x00000011090b7810 */ /* 0x000fe40007ffe0ff */
[----:B------:R-:W-:Y:S01]  /*63c0*/  FSEL R24, R24, -INF , !P1 ;  /* 0xff80000018187808 */ /* 0x000fe20004800000 */
[----:B------:R-:W-:Y:S01]  /*63d0*/  LDSM.16.MT88.4 R84, [R225+0x12000] ;  /* 0x01200000e154783b */ /* 0x000fe20000004200 */
[----:B------:R-:W-:-:S02]  /*63e0*/  FSEL R26, R26, -INF , !P3 ;  /* 0xff8000001a1a7808 */ /* 0x000fc40005800000 */
[C---:B------:R-:W-:Y:S01]  /*63f0*/  ISETP.GE.AND P1, PT, R3.reuse, R200, PT ;  /* 0x000000c80300720c */ /* 0x040fe20003f26270 */
[----:B------:R-:W-:Y:S01]  /*6400*/  LDSM.16.MT88.4 R92, [R224+0x12000] ;  /* 0x01200000e05c783b */ /* 0x000fe20000004200 */
[----:B------:R-:W-:Y:S02]  /*6410*/  ISETP.GE.AND P3, PT, R3, R2, PT ;  /* 0x000000020300720c */ /* 0x000fe40003f66270 */
[----:B------:R-:W-:Y:S01]  /*6420*/  FSEL R10, R25, -INF , !P6 ;  /* 0xff800000190a7808 */ /* 0x000fe20007000000 */
[----:B------:R-:W-:Y:S01]  /*6430*/  LDSM.16.MT88.4 R100, [R228+0x14000] ;  /* 0x01400000e464783b */ /* 0x000fe20000004200 */
[----:B------:R-:W-:Y:S02]  /*6440*/  IADD3 R3, R9, 0x18, RZ ;  /* 0x0000001809037810 */ /* 0x000fe40007ffe0ff */
[----:B------:R-:W-:Y:S01]  /*6450*/  ISETP.GE.AND P6, PT, R11, R200, PT ;  /* 0x000000c80b00720c */ /* 0x000fe20003fc6270 */
[----:B------:R-:W-:Y:S01]  /*6460*/  LDSM.16.MT88.4 R108, [R226+0x14000] ;  /* 0x01400000e26c783b */ /* 0x000fe20000004200 */
[----:B------:R-:W-:-:S02]  /*6470*/  FSEL R6, R27, -INF , !P4 ;  /* 0xff8000001b067808 */ /* 0x000fc40006000000 */
[----:B------:R-:W-:Y:S01]  /*6480*/  FSEL R20, R20, -INF , !P1 ;  /* 0xff80000014147808 */ /* 0x000fe20004800000 */
[----:B------:R-:W-:Y:S01]  /*6490*/  LDSM.16.MT88.4 R116, [R225+0x14000] ;  /* 0x01400000e174783b */ /* 0x000fe20000004200 */
[----:B------:R-:W-:Y:S02]  /*64a0*/  FSEL R22, R22, -INF , !P3 ;  /* 0xff80000016167808 */ /* 0x000fe40005800000 */
[----:B------:R-:W-:Y:S01]  /*64b0*/  ISETP.GE.AND P4, PT, R11, R2, PT ;  /* 0x000000020b00720c */ /* 0x000fe20003f86270 */
[----:B------:R-:W-:Y:S01]  /*64c0*/  LDSM.16.MT88.4 R124, [R224+0x14000] ;  /* 0x01400000e07c783b */ /* 0x000fe20000004200 */
[C---:B------:R-:W-:Y:S02]  /*64d0*/  ISETP.GE.AND P1, PT, R3.reuse, R200, PT ;  /* 0x000000c80300720c */ /* 0x040fe40003f26270 */
[----:B------:R-:W-:Y:S01]  /*64e0*/  ISETP.GE.AND P3, PT, R3, R2, PT ;  /* 0x000000020300720c */ /* 0x000fe20003f66270 */
[----:B------:R-:W-:Y:S01]  /*64f0*/  LDSM.16.MT88.4 R132, [R228+0x16000] ;  /* 0x01600000e484783b */ /* 0x000fe20000004200 */
[----:B------:R-:W-:-:S02]  /*6500*/  IADD3 R3, R9, 0x19, RZ ;  /* 0x0000001909037810 */ /* 0x000fc40007ffe0ff */
[----:B------:R-:W-:Y:S01]  /*6510*/  FSEL R4, R21, -INF , !P6 ;  /* 0xff80000015047808 */ /* 0x000fe20007000000 */
[----:B------:R-:W-:Y:S01]  /*6520*/  LDSM.16.MT88.4 R156, [R226+0x16000] ;  /* 0x01600000e29c783b */ /* 0x000fe20000004200 */
[-C--:B------:R-:W-:Y:S02]  /*6530*/  ISETP.GE.AND P6, PT, R9, R200.reuse, PT ;  /* 0x000000c80900720c */ /* 0x080fe40003fc6270 */
[----:B------:R-:W-:Y:S01]  /*6540*/  FSEL R14, R23, -INF , !P4 ;  /* 0xff800000170e7808 */ /* 0x000fe20006000000 */
[----:B------:R-:W-:Y:S01]  /*6550*/  LDSM.16.MT88.4 R144, [R225+0x16000] ;  /* 0x01600000e190783b */ /* 0x000fe20000004200 */
[----:B------:R-:W-:Y:S02]  /*6560*/  FSEL R36, R29, -INF , !P2 ;  /* 0xff8000001d247808 */ /* 0x000fe40005000000 */
[C---:B------:R-:W-:Y:S02]  /*6570*/  ISETP.GE.AND P2, PT, R3.reuse, R200, PT ;  /* 0x000000c80300720c */ /* 0x040fe40003f46270 */
[----:B------:R-:W-:-:S02]  /*6580*/  ISETP.GE.AND P4, PT, R3, R2, PT ;  /* 0x000000020300720c */ /* 0x000fc40003f86270 */
[----:B------:R-:W-:Y:S02]  /*6590*/  IADD3 R13, R9, 0x20, RZ ;  /* 0x00000020090d7810 */ /* 0x000fe40007ffe0ff */
[----:B------:R-:W-:Y:S02]  /*65a0*/  FSEL R3, R28, -INF , !P6 ;  /* 0xff8000001c037808 */ /* 0x000fe40007000000 */
[----:B------:R-:W-:Y:S02]  /*65b0*/  FSEL R16, R16, -INF , !P1 ;  /* 0xff80000010107808 */ /* 0x000fe40004800000 */
[----:B------:R-:W-:Y:S02]  /*65c0*/  FSEL R18, R18, -INF , !P3 ;  /* 0xff80000012127808 */ /* 0x000fe40005800000 */
[C---:B------:R-:W-:Y:S02]  /*65d0*/  ISETP.GE.AND P1, PT, R13.reuse, R200, PT ;  /* 0x000000c80d00720c */ /* 0x040fe40003f26270 */
[----:B------:R-:W-:-:S02]  /*65e0*/  ISETP.GE.AND P3, PT, R13, R2, PT ;  /* 0x000000020d00720c */ /* 0x000fc40003f66270 */
[----:B------:R-:W-:Y:S02]  /*65f0*/  FMNMX.FTZ R13, R3, R36, !PT ;  /* 0x00000024030d7209 */ /* 0x000fe40007810000 */
[----:B------:R-:W-:Y:S02]  /*6600*/  FSEL R12, R19, -INF , !P4 ;  /* 0xff800000130c7808 */ /* 0x000fe40006000000 */
[----:B------:R-:W-:Y:S02]  /*6610*/  FMNMX.FTZ R13, R24, R13, !PT ;  /* 0x0000000d180d7209 */ /* 0x000fe40007810000 */
[----:B------:R-:W-:Y:S02]  /*6620*/  ISETP.GE.AND P4, PT, R9, R2, PT ;  /* 0x000000020900720c */ /* 0x000fe40003f86270 */
[----:B------:R-:W-:Y:S02]  /*6630*/  FMNMX.FTZ R19, R10, R13, !PT ;  /* 0x0000000d0a137209 */ /* 0x000fe40007810000 */
[----:B------:R-:W-:-:S02]  /*6640*/  FSEL R28, R31, -INF , !P5 ;  /* 0xff8000001f1c7808 */ /* 0x000fc40006800000 */
[----:B------:R-:W-:Y:S02]  /*6650*/  FMNMX.FTZ R19, R20, R19, !PT ;  /* 0x0000001314137209 */ /* 0x000fe40007810000 */
[----:B------:R-:W-:Y:S02]  /*6660*/  FSEL R30, R30, -INF , !P4 ;  /* 0xff8000001e1e7808 */ /* 0x000fe40006000000 */
[----:B------:R-:W-:Y:S02]  /*6670*/  FSEL R8, R17, -INF , !P2 ;  /* 0xff80000011087808 */ /* 0x000fe40005000000 */
[----:B------:R-:W-:Y:S02]  /*6680*/  FMNMX.FTZ R19, R4, R19, !PT ;  /* 0x0000001304137209 */ /* 0x000fe40007810000 */
[----:B------:R-:W-:Y:S02]  /*6690*/  FMNMX.FTZ R17, R30, R28, !PT ;  /* 0x0000001c1e117209 */ /* 0x000fe40007810000 */
[----:B------:R-:W-:-:S02]  /*66a0*/  IADD3 R11, R9, 0x21, RZ ;  /* 0x00000021090b7810 */ /* 0x000fc40007ffe0ff */
[----:B------:R-:W-:Y:S02]  /*66b0*/  FMNMX.FTZ R19, R16, R19, !PT ;  /* 0x0000001310137209 */ /* 0x000fe40007810000 */
[----:B------:R-:W-:Y:S02]  /*66c0*/  FMNMX.FTZ R17, R26, R17, !PT ;  /* 0x000000111a117209 */ /* 0x000fe40007810000 */
[C---:B------:R-:W-:Y:S02]  /*66d0*/  ISETP.GE.AND P6, PT, R11.reuse, R200, PT ;  /* 0x000000c80b00720c */ /* 0x040fe40003fc6270 */
[----:B------:R-:W-:Y:S02]  /*66e0*/  ISETP.GE.AND P2, PT, R11, R2, PT ;  /* 0x000000020b00720c */ /* 0x000fe40003f46270 */
[----:B------:R-:W-:Y:S02]  /*66f0*/  IADD3 R11, R9, 0x28, RZ ;  /* 0x00000028090b7810 */ /* 0x000fe40007ffe0ff */
[----:B------:R-:W-:-:S02]  /*6700*/  FSEL R186, R64, -INF , !P1 ;  /* 0xff80000040ba7808 */ /* 0x000fc40004800000 */
        /* <DEDUP_REMOVED lines=8> */
[----:B------:R-:W-:Y:S02]  /*6790*/  FSEL R244, R66, -INF , !P3 ;  /* 0xff80000042f47808 */ /* 0x000fe40005800000 */
[----:B------:R-:W-:Y:S02]  /*67a0*/  ISETP.GE.AND P3, PT, R11, R200, PT ;  /* 0x000000c80b00720c */ /* 0x000fe40003f66270 */
[----:B------:R-:W-:Y:S02]  /*67b0*/  IADD3 R15, R9, 0x30, RZ ;  /* 0x00000030090f7810 */ /* 0x000fe40007ffe0ff */
[----:B------:R-:W-:-:S02]  /*67c0*/  FSEL R188, R60, -INF , !P5 ;  /* 0xff8000003cbc7808 */ /* 0x000fc40006800000 */
[----:B------:R-:W-:Y:S02]  /*67d0*/  FMNMX.FTZ R19, R250, R19, !PT ;  /* 0x00000013fa137209 */ /* 0x000fe40007810000 */
[----:B------:R-:W-:Y:S02]  /*67e0*/  FMNMX.FTZ R17, R14, R17, !PT ;  /* 0x000000110e117209 */ /* 0x000fe40007810000 */
[----:B------:R-:W-:Y:S02]  /*67f0*/  FSEL R194, R67, -INF , !P2 ;  /* 0xff80000043c27808 */ /* 0x000fe40005000000 */
[----:B------:R-:W-:Y:S02]  /*6800*/  IADD3 R13, R9, 0x31, RZ ;  /* 0x00000031090d7810 */ /* 0x000fe40007ffe0ff */
[----:B------:R-:W-:Y:S02]  /*6810*/  ISETP.GE.AND P2, PT, R15, R200, PT ;  /* 0x000000c80f00720c */ /* 0x000fe40003f46270 */
[----:B------:R-:W-:-:S02]  /*6820*/  FSEL R246, R61, -INF , !P3 ;  /* 0xff8000003df67808 */ /* 0x000fc40005800000 */
[----:B------:R-:W-:Y:S02]  /*6830*/  FMNMX.FTZ R19, R188, R19, !PT ;  /* 0x00000013bc137209 */ /* 0x000fe40007810000 */
[----:B------:R-:W-:Y:S02]  /*6840*/  FMNMX.FTZ R17, R18, R17, !PT ;  /* 0x0000001112117209 */ /* 0x000fe40007810000 */
[----:B------:R-:W-:Y:S02]  /*6850*/  ISETP.GE.AND P4, PT, R11, R2, PT ;  /* 0x000000020b00720c */ /* 0x000fe40003f86270 */
[----:B------:R-:W-:Y:S02]  /*6860*/  IADD3 R11, R9, 0x38, RZ ;  /* 0x00000038090b7810 */ /* 0x000fe40007ffe0ff */
[----:B------:R-:W-:Y:S02]  /*6870*/  ISETP.GE.AND P3, PT, R13, R200, PT ;  /* 0x000000c80d00720c */ /* 0x000fe40003f66270 */
[----:B------:R-:W-:-:S02]  /*6880*/  FSEL R206, R56, -INF , !P2 ;  /* 0xff80000038ce7808 */ /* 0x000fc40005000000 */
[----:B------:R-:W-:Y:S02]  /*6890*/  FMNMX.FTZ R19, R246, R19, !PT ;  /* 0x00000013f6137209 */ /* 0x000fe40007810000 */
[----:B------:R-:W-:Y:S02]  /*68a0*/  FMNMX.FTZ R17, R12, R17, !PT ;  /* 0x000000110c117209 */ /* 0x000fe40007810000 */
[----:B------:R-:W-:Y:S02]  /*68b0*/  IADD3 R9, R9, 0x39, RZ ;  /* 0x0000003909097810 */ /* 0x000fe40007ffe0ff */
[----:B------:R-:W-:Y:S02]  /*68c0*/  ISETP.GE.AND P2, PT, R11, R200, PT ;  /* 0x000000c80b00720c */ /* 0x000fe40003f46270 */
[----:B------:R-:W-:Y:S02]  /*68d0*/  FSEL R204, R57, -INF , !P3 ;  /* 0xff80000039cc7808 */ /* 0x000fe40005800000 */
[----:B------:R-:W-:-:S02]  /*68e0*/  FMNMX.FTZ R19, R206, R19, !PT ;  /* 0x00000013ce137209 */ /* 0x000fc40007810000 */
[----:B------:R-:W-:Y:S02]  /*68f0*/  FMNMX.FTZ R17, R244, R17, !PT ;  /* 0x00000011f4117209 */ /* 0x000fe40007810000 */
[----:B------:R-:W-:Y:S02]  /*6900*/  ISETP.GE.AND P3, PT, R9, R200, PT ;  /* 0x000000c80900720c */ /* 0x000fe40003f66270 */
[----:B------:R-:W-:Y:S02]  /*6910*/  FSEL R202, R72, -INF , !P2 ;  /* 0xff80000048ca7808 */ /* 0x000fe40005000000 */
[----:B------:R-:W-:Y:S02]  /*6920*/  FMNMX.FTZ R19, R204, R19, !PT ;  /* 0x00000013cc137209 */ /* 0x000fe40007810000 */
[----:B------:R-:W-:Y:S02]  /*6930*/  FSEL R242, R62, -INF , !P1 ;  /* 0xff8000003ef27808 */ /* 0x000fe40004800000 */
[----:B------:R-:W-:-:S02]  /*6940*/  FMNMX.FTZ R17, R194, R17, !PT ;  /* 0x00000011c2117209 */ /* 0x000fc40007810000 */
[----:B------:R-:W-:Y:S02]  /*6950*/  FSEL R34, R73, -INF , !P3 ;  /* 0xff80000049227808 */ /* 0x000fe40005800000 */
[----:B------:R-:W-:Y:S02]  /*6960*/  FMNMX.FTZ R19, R202, R19, !PT ;  /* 0x00000013ca137209 */ /* 0x000fe40007810000 */
[----:B------:R-:W-:Y:S02]  /*6970*/  ISETP.GE.AND P1, PT, R15, R2, PT ;  /* 0x000000020f00720c */ /* 0x000fe40003f26270 */
[----:B------:R-:W-:Y:S02]  /*6980*/  FSEL R198, R63, -INF , !P4 ;  /* 0xff8000003fc67808 */ /* 0x000fe40006000000 */
[----:B------:R-:W-:Y:S01]  /*6990*/  FMNMX.FTZ R17, R242, R17, !PT ;  /* 0x00000011f2117209 */ /* 0x000fe20007810000 */
[----:B------:R-:W-:Y:S01]  /*69a0*/  LDSM.16.MT88.4 R60, [R224+0x10000] ;  /* 0x01000000e03c783b */ /* 0x000fe20000004200 */
[----:B------:R-:W-:-:S02]  /*69b0*/  FMNMX.FTZ R15, R34, R19, !PT ;  /* 0x00000013220f7209 */ /* 0x000fc40007810000 */
[-C--:B------:R-:W-:Y:S02]  /*69c0*/  ISETP.GE.AND P2, PT, R13, R2.reuse, PT ;  /* 0x000000020d00720c */ /* 0x080fe40003f46270 */
[----:B------:R-:W-:Y:S01]  /*69d0*/  FSEL R32, R58, -INF , !P1 ;  /* 0xff8000003a207808 */ /* 0x000fe20004800000 */
[----:B------:R-:W1:Y:S01]  /*69e0*/  SHFL.BFLY PT, R38, R15, 0x2, 0x1f ;  /* 0x0c401f000f267f89 */ /* 0x000e6200000e0000 */
[----:B------:R-:W-:Y:S02]  /*69f0*/  FMNMX.FTZ R17, R198, R17, !PT ;  /* 0x00000011c6117209 */ /* 0x000fe40007810000 */
[----:B------:R-:W-:Y:S02]  /*6a00*/  ISETP.GE.AND P1, PT, R11, R2, PT ;  /* 0x000000020b00720c */ /* 0x000fe40003f26270 */
[----:B------:R-:W-:Y:S02]  /*6a10*/  FSEL R196, R59, -INF , !P2 ;  /* 0xff8000003bc47808 */ /* 0x000fe40005000000 */
[----:B------:R-:W-:-:S02]  /*6a20*/  FMNMX.FTZ R17, R32, R17, !PT ;  /* 0x0000001120117209 */ /* 0x000fc40007810000 */
[----:B------:R-:W-:Y:S02]  /*6a30*/  ISETP.GE.AND P2, PT, R9, R2, PT ;  /* 0x000000020900720c */ /* 0x000fe40003f46270 */
[----:B------:R-:W-:Y:S02]  /*6a40*/  FSEL R192, R74, -INF , !P1 ;  /* 0xff8000004ac07808 */ /* 0x000fe40004800000 */
[----:B------:R-:W-:Y:S02]  /*6a50*/  FMNMX.FTZ R17, R196, R17, !PT ;  /* 0x00000011c4117209 */ /* 0x000fe40007810000 */
[----:B------:R-:W-:Y:S02]  /*6a60*/  FSEL R190, R75, -INF , !P2 ;  /* 0xff8000004bbe7808 */ /* 0x000fe40005000000 */
[----:B------:R-:W-:-:S04]  /*6a70*/  FMNMX.FTZ R17, R192, R17, !PT ;  /* 0x00000011c0117209 */ /* 0x000fc80007810000 */
[----:B------:R-:W-:Y:S02]  /*6a80*/  FMNMX.FTZ R40, R190, R17, !PT ;  /* 0x00000011be287209 */ /* 0x000fe40007810000 */
[----:B-1----:R-:W-:-:S03]  /*6a90*/  FMNMX.FTZ R15, R15, R38, !PT ;  /* 0x000000260f0f7209 */ /* 0x002fc60007810000 */
[----:B------:R-:W1:Y:S04]  /*6aa0*/  SHFL.BFLY PT, R9, R40, 0x2, 0x1f ;  /* 0x0c401f0028097f89 */ /* 0x000e6800000e0000 */
[----:B------:R-:W2:Y:S01]  /*6ab0*/  SHFL.BFLY PT, R164, R15, 0x1, 0x1f ;  /* 0x0c201f000fa47f89 */ /* 0x000ea200000e0000 */
[----:B-1----:R-:W-:Y:S02]  /*6ac0*/  FMNMX.FTZ R38, R40, R9, !PT ;  /* 0x0000000928267209 */ /* 0x002fe40007810000 */
[----:B--2---:R-:W-:-:S03]  /*6ad0*/  FMNMX.FTZ R164, R15, R164, !PT ;  /* 0x000000a40fa47209 */ /* 0x004fc60007810000 */
[----:B------:R-:W1:Y:S01]  /*6ae0*/  SHFL.BFLY PT, R9, R38, 0x1, 0x1f ;  /* 0x0c201f0026097f89 */ /* 0x000e6200000e0000 */
[C---:B------:R-:W-:Y:S01]  /*6af0*/  FSETP.NEU.FTZ.AND P1, PT, R164.reuse, -INF , PT ;  /* 0xff800000a400780b */ /* 0x040fe20003f3d000 */
[----:B------:R-:W-:-:S05]  /*6b00*/  FMUL.FTZ R33, R164, c[0x0][0x23c] ;  /* 0x00008f00a4217a20 */ /* 0x000fca0000410000 */
[----:B------:R-:W-:-:S05]  /*6b10*/  FSEL R33, R33, RZ, P1 ;  /* 0x000000ff21217208 */ /* 0x000fca0000800000 */
[--C-:B------:R-:W-:Y:S02]  /*6b20*/  FFMA.FTZ R185, R3, c[0x0][0x23c], -R33.reuse ;  /* 0x00008f0003b97a23 */ /* 0x100fe40000010821 */
[--C-:B------:R-:W-:Y:S02]  /*6b30*/  FFMA.FTZ R184, R36, c[0x0][0x23c], -R33.reuse ;  /* 0x00008f0024b87a23 */ /* 0x100fe40000010821 */
[--C-:B------:R-:W-:Y:S02]  /*6b40*/  FFMA.FTZ R181, R24, c[0x0][0x23c], -R33.reuse ;  /* 0x00008f0018b57a23 */ /* 0x100fe40000010821 */
[--C-:B------:R-:W-:Y:S01]  /*6b50*/  FFMA.FTZ R180, R10, c[0x0][0x23c], -R33.reuse ;  /* 0x00008f000ab47a23 */ /* 0x100fe20000010821 */
[----:B------:R-:W-:Y:S01]  /*6b60*/  MUFU.EX2 R185, R185 ;  /* 0x000000b900b97308 */ /* 0x000fe20000000800 */
[--C-:B------:R-:W-:Y:S01]  /*6b70*/  FFMA.FTZ R177, R4, c[0x0][0x23c], -R33.reuse ;  /* 0x00008f0004b17a23 */ /* 0x100fe20000010821 */
[----:B-1----:R-:W-:Y:S01]  /*6b80*/  FMNMX.FTZ R3, R38, R9, !PT ;  /* 0x0000000926037209 */ /* 0x002fe20007810000 */
[--C-:B------:R-:W-:Y:S01]  /*6b90*/  FFMA.FTZ R173, R8, c[0x0][0x23c], -R33.reuse ;  /* 0x00008f0008ad7a23 */ /* 0x100fe20000010821 */
[----:B------:R-:W1:Y:S01]  /*6ba0*/  LDSM.16.MT88.4 R36, [R228+0x10000] ;  /* 0x01000000e424783b */ /* 0x000e620000004200 */
[--C-:B------:R-:W-:Y:S01]  /*6bb0*/  FFMA.FTZ R178, R20, c[0x0][0x23c], -R33.reuse ;  /* 0x00008f0014b27a23 */ /* 0x100fe20000010821 */
[C---:B------:R-:W-:Y:S01]  /*6bc0*/  FSETP.NEU.FTZ.AND P1, PT, R3.reuse, -INF , PT ;  /* 0xff8000000300780b */ /* 0x040fe20003f3d000 */
[----:B------:R-:W-:Y:S01]  /*6bd0*/  FMUL.FTZ R189, R3, c[0x0][0x23c] ;  /* 0x00008f0003bd7a20 */ /* 0x000fe20000410000 */
[----:B------:R-:W2:Y:S01]  /*6be0*/  MUFU.EX2 R184, R184 ;  /* 0x000000b800b87308 */ /* 0x000ea20000000800 */
[----:B------:R-:W-:Y:S01]  /*6bf0*/  LDSM.16.MT88.4 R8, [R228+0x10800] ;  /* 0x01080000e408783b */ /* 0x000fe20000004200 */
[----:B------:R-:W-:-:S02]  /*6c00*/  FFMA.FTZ R174, R16, c[0x0][0x23c], -R33 ;  /* 0x00008f0010ae7a23 */ /* 0x000fc40000010821 */
[----:B------:R-:W-:Y:S01]  /*6c10*/  FSEL R189, R189, RZ, P1 ;  /* 0x000000ffbdbd7208 */ /* 0x000fe20000800000 */
[--C-:B------:R-:W-:Y:S02]  /*6c20*/  FFMA.FTZ R186, R186, c[0x0][0x23c], -R33.reuse ;  /* 0x00008f00baba7a23 */ /* 0x100fe40000010821 */
[----:B------:R-:W-:Y:S01]  /*6c30*/  FFMA.FTZ R187, R250, c[0x0][0x23c], -R33 ;  /* 0x00008f00fabb7a23 */ /* 0x000fe20000010821 */
[----:B------:R-:W-:Y:S01]  /*6c40*/  MUFU.EX2 R181, R181 ;  /* 0x000000b500b57308 */ /* 0x000fe20000000800 */
[--C-:B------:R-:W-:Y:S02]  /*6c50*/  FFMA.FTZ R179, R30, c[0x0][0x23c], -R189.reuse ;  /* 0x00008f001eb37a23 */ /* 0x100fe400000108bd */
[--C-:B------:R-:W-:Y:S02]  /*6c60*/  FFMA.FTZ R182, R28, c[0x0][0x23c], -R189.reuse ;  /* 0x00008f001cb67a23 */ /* 0x100fe400000108bd */
[--C-:B------:R-:W-:Y:S01]  /*6c70*/  FFMA.FTZ R183, R26, c[0x0][0x23c], -R189.reuse ;  /* 0x00008f001ab77a23 */ /* 0x100fe200000108bd */
[----:B------:R-:W-:Y:S01]  /*6c80*/  LDSM.16.MT88.4 R28, [R226+0x10800] ;  /* 0x01080000e21c783b */ /* 0x000fe20000004200 */
[--C-:B------:R-:W-:Y:S01]  /*6c90*/  FFMA.FTZ R176, R6, c[0x0][0x23c], -R189.reuse ;  /* 0x00008f0006b07a23 */ /* 0x100fe200000108bd */
[----:B------:R-:W3:Y:S01]  /*6ca0*/  MUFU.EX2 R180, R180 ;  /* 0x000000b400b47308 */ /* 0x000ee20000000800 */
[----:B--2---:R-:W-:Y:S01]  /*6cb0*/  F2FP.PACK_AB R148, R184, R185 ;  /* 0x000000b9b894723e */ /* 0x004fe200000000ff */
[----:B------:R-:W2:Y:S01]  /*6cc0*/  LDSM.16.MT88.4 R4, [R224+0x16000] ;  /* 0x01600000e004783b */ /* 0x000ea20000004200 */
[----:B------:R-:W-:-:S02]  /*6cd0*/  FFMA.FTZ R175, R22, c[0x0][0x23c], -R189 ;  /* 0x00008f0016af7a23 */ /* 0x000fc400000108bd */
[--C-:B------:R-:W-:Y:S01]  /*6ce0*/  FFMA.FTZ R172, R14, c[0x0][0x23c], -R189.reuse ;  /* 0x00008f000eac7a23 */ /* 0x100fe200000108bd */
[----:B------:R-:W-:Y:S01]  /*6cf0*/  LDSM.16.MT88.4 R24, [R225+0x10800] ;  /* 0x01080000e118783b */ /* 0x000fe20000004200 */
[--C-:B------:R-:W-:Y:S01]  /*6d00*/  FFMA.FTZ R169, R18, c[0x0][0x23c], -R189.reuse ;  /* 0x00008f0012a97a23 */ /* 0x100fe200000108bd */
[----:B------:R-:W-:Y:S01]  /*6d10*/  MUFU.EX2 R179, R179 ;  /* 0x000000b300b37308 */ /* 0x000fe20000000800 */
[----:B------:R-:W-:Y:S01]  /*6d20*/  FFMA.FTZ R0, R12, c[0x0][0x23c], -R189 ;  /* 0x00008f000c007a23 */ /* 0x000fe200000108bd */
[----:B------:R-:W4:Y:S01]  /*6d30*/  LDSM.16.MT88.4 R16, [R224+0x10800] ;  /* 0x01080000e010783b */ /* 0x000f220000004200 */
[--C-:B------:R-:W-:Y:S02]  /*6d40*/  FFMA.FTZ R188, R188, c[0x0][0x23c], -R33.reuse ;  /* 0x00008f00bcbc7a23 */ /* 0x100fe40000010821 */
[----:B------:R-:W-:Y:S01]  /*6d50*/  FFMA.FTZ R191, R246, c[0x0][0x23c], -R33 ;  /* 0x00008f00f6bf7a23 */ /* 0x000fe20000010821 */
[----:B------:R-:W5:Y:S01]  /*6d60*/  LDSM.16.MT88.4 R12, [R228+0x12800] ;  /* 0x01280000e40c783b */ /* 0x000f620000004200 */
[--C-:B------:R-:W-:Y:S01]  /*6d70*/  FFMA.FTZ R193, R244, c[0x0][0x23c], -R189.reuse ;  /* 0x00008f00f4c17a23 */ /* 0x100fe200000108bd */
[----:B------:R-:W1:Y:S01]  /*6d80*/  MUFU.EX2 R182, R182 ;  /* 0x000000b600b67308 */ /* 0x000e620000000800 */
[----:B---3--:R-:W-:Y:S01]  /*6d90*/  F2FP.PACK_AB R150, R180, R181 ;  /* 0x000000b5b496723e */ /* 0x008fe200000000ff */
[----:B------:R-:W-:Y:S01]  /*6da0*/  LDSM.16.MT88.4 R20, [R226+0x12800] ;  /* 0x01280000e214783b */ /* 0x000fe20000004200 */
[--C-:B------:R-:W-:Y:S01]  /*6db0*/  FFMA.FTZ R194, R194, c[0x0][0x23c], -R189.reuse ;  /* 0x00008f00c2c27a23 */ /* 0x100fe200000108bd */
[----:B------:R-:W-:Y:S01]  /*6dc0*/  LEA R244, P1, R166, c[0x0][0x168], 0x1 ;  /* 0x00005a00a6f47a11 */ /* 0x000fe200078208ff */
[----:B------:R-:W-:-:S02]  /*6dd0*/  FFMA.FTZ R195, R242, c[0x0][0x23c], -R189 ;  /* 0x00008f00f2c37a23 */ /* 0x000fc400000108bd */
[----:B------:R-:W-:Y:S01]  /*6de0*/  FFMA.FTZ R198, R198, c[0x0][0x23c], -R189 ;  /* 0x00008f00c6c67a23 */ /* 0x000fe200000108bd */
[----:B------:R-:W-:Y:S01]  /*6df0*/  MUFU.EX2 R183, R183 ;  /* 0x000000b700b77308 */ /* 0x000fe20000000800 */
[----:B------:R-:W-:Y:S01]  /*6e00*/  FFMA.FTZ R199, R202, c[0x0][0x23c], -R33 ;  /* 0x00008f00cac77a23 */ /* 0x000fe20000010821 */
[----:B------:R-:W-:Y:S01]  /*6e10*/  LEA.HI.X R243, R166, c[0x0][0x16c], R165, 0x1, P1 ;  /* 0x00005b00a6f37a11 */ /* 0x000fe200008f0ca5 */
[--C-:B------:R-:W-:Y:S02]  /*6e20*/  FFMA.FTZ R197, R206, c[0x0][0x23c], -R33.reuse ;  /* 0x00008f00cec57a23 */ /* 0x100fe40000010821 */
[--C-:B------:R-:W-:Y:S02]  /*6e30*/  FFMA.FTZ R204, R204, c[0x0][0x23c], -R33.reuse ;  /* 0x00008f00cccc7a23 */ /* 0x100fe40000010821 */
[----:B------:R-:W-:Y:S01]  /*6e40*/  FFMA.FTZ R202, R34, c[0x0][0x23c], -R33 ;  /* 0x00008f0022ca7a23 */ /* 0x000fe20000010821 */
[----:B------:R-:W3:Y:S01]  /*6e50*/  MUFU.EX2 R176, R176 ;  /* 0x000000b000b07308 */ /* 0x000ee20000000800 */
[----:B-1----:R-:W-:Y:S01]  /*6e60*/  F2FP.PACK_AB R149, R182, R179 ;  /* 0x000000b3b695723e */ /* 0x002fe200000000ff */
[----:B------:R-:W-:-:S02]  /*6e70*/  FFMA.FTZ R201, R32, c[0x0][0x23c], -R189 ;  /* 0x00008f0020c97a23 */ /* 0x000fc400000108bd */
[--C-:B------:R-:W-:Y:S01]  /*6e80*/  FFMA.FTZ R196, R196, c[0x0][0x23c], -R189.reuse ;  /* 0x00008f00c4c47a23 */ /* 0x100fe200000108bd */
[----:B------:R-:W-:Y:S01]  /*6e90*/  LDSM.16.MT88.4 R32, [R228+0x11800] ;  /* 0x01180000e420783b */ /* 0x000fe20000004200 */
[--C-:B------:R-:W-:Y:S02]  /*6ea0*/  FFMA.FTZ R192, R192, c[0x0][0x23c], -R189.reuse ;  /* 0x00008f00c0c07a23 */ /* 0x100fe400000108bd */
[----:B------:R-:W-:Y:S01]  /*6eb0*/  MUFU.EX2 R178, R178 ;  /* 0x000000b200b27308 */ /* 0x000fe20000000800 */
[----:B------:R-:W-:Y:S02]  /*6ec0*/  FFMA.FTZ R245, R190, c[0x0][0x23c], -R189 ;  /* 0x00008f00bef57a23 */ /* 0x000fe400000108bd */
[----:B------:R-:W-:Y:S02]  /*6ed0*/  FADD.FTZ R184, R185, R184 ;  /* 0x000000b8b9b87221 */ /* 0x000fe40000010000 */
[----:B------:R-:W-:Y:S01]  /*6ee0*/  FADD.FTZ R182, R179, R182 ;  /* 0x000000b6b3b67221 */ /* 0x000fe20000010000 */
[----:B---3--:R-:W-:-:S02]  /*6ef0*/  F2FP.PACK_AB R151, R176, R183 ;  /* 0x000000b7b097723e */ /* 0x008fc400000000ff */
[----:B------:R-:W1:Y:S01]  /*6f00*/  MUFU.EX2 R177, R177 ;  /* 0x000000b100b17308 */ /* 0x000e620000000800 */
[----:B------:R-:W-:-:S04]  /*6f10*/  FADD.FTZ R183, R183, R182 ;  /* 0x000000b6b7b77221 */ /* 0x000fc80000010000 */
[----:B------:R-:W-:Y:S01]  /*6f20*/  FADD.FTZ R176, R176, R183 ;  /* 0x000000b7b0b07221 */ /* 0x000fe20000010000 */
[C---:B------:R-:W-:Y:S02]  /*6f30*/  HMMA.16816.F32 R160, R148.reuse, R36, RZ ;  /* 0x0000002494a0723c */ /* 0x040fe400000018ff */
[----:B------:R-:W-:Y:S06]  /*6f40*/  MUFU.EX2 R174, R174 ;  /* 0x000000ae00ae7308 */ /* 0x000fec0000000800 */
[C---:B------:R-:W-:Y:S02]  /*6f50*/  HMMA.16816.F32 R36, R148.reuse, R38, RZ ;  /* 0x000000269424723c */ /* 0x040fe400000018ff */
[----:B------:R-:W-:Y:S06]  /*6f60*/  MUFU.EX2 R173, R173 ;  /* 0x000000ad00ad7308 */ /* 0x000fec0000000800 */
[C---:B------:R-:W-:Y:S02]  /*6f70*/  HMMA.16816.F32 R40, R148.reuse, R44, RZ ;  /* 0x0000002c9428723c */ /* 0x040fe400000018ff */
[----:B------:R-:W-:Y:S06]  /*6f80*/  MUFU.EX2 R175, R175 ;  /* 0x000000af00af7308 */ /* 0x000fec0000000800 */
[C---:B------:R-:W-:Y:S02]  /*6f90*/  HMMA.16816.F32 R48, R148.reuse, R52, RZ ;  /* 0x000000349430723c */ /* 0x040fe400000018ff */
[----:B------:R-:W3:Y:S06]  /*6fa0*/  MUFU.EX2 R172, R172 ;  /* 0x000000ac00ac7308 */ /* 0x000eec0000000800 */
[C---:B------:R-:W-:Y:S02]  /*6fb0*/  HMMA.16816.F32 R56, R148.reuse, R60, RZ ;  /* 0x0000003c9438723c */ /* 0x040fe400000018ff */
[----:B------:R-:W-:Y:S06]  /*6fc0*/  MUFU.EX2 R169, R169 ;  /* 0x000000a900a97308 */ /* 0x000fec0000000800 */
[C---:B------:R-:W-:Y:S02]  /*6fd0*/  HMMA.16816.F32 R64, R148.reuse, R68, RZ ;  /* 0x000000449440723c */ /* 0x040fe400000018ff */
[----:B------:R-:W1:Y:S06]  /*6fe0*/  MUFU.EX2 R0, R0 ;  /* 0x0000000000007308 */ /* 0x000e6c0000000800 */
        /* <DEDUP_REMOVED lines=32> */
[C---:B------:R-:W-:Y:S08]  /*71f0*/  HMMA.16816.F32 R92, R148.reuse, R94, RZ ;  /* 0x0000005e945c723c */ /* 0x040ff000000018ff */
[C---:B------:R-:W-:Y:S08]  /*7200*/  HMMA.16816.F32 R100, R148.reuse, R102, RZ ;  /* 0x000000669464723c */ /* 0x040ff000000018ff */
[C---:B------:R-:W-:Y:S08]  /*7210*/  HMMA.16816.F32 R108, R148.reuse, R110, RZ ;  /* 0x0000006e946c723c */ /* 0x040ff000000018ff */
[C---:B------:R-:W-:Y:S08]  /*7220*/  HMMA.16816.F32 R116, R148.reuse, R118, RZ ;  /* 0x000000769474723c */ /* 0x040ff000000018ff */
[C---:B------:R-:W-:Y:S08]  /*7230*/  HMMA.16816.F32 R124, R148.reuse, R126, RZ ;  /* 0x0000007e947c723c */ /* 0x040ff000000018ff */
[C---:B------:R-:W-:Y:S08]  /*7240*/  HMMA.16816.F32 R132, R148.reuse, R134, RZ ;  /* 0x000000869484723c */ /* 0x040ff000000018ff */
[C---:B------:R-:W-:Y:S08]  /*7250*/  HMMA.16816.F32 R156, R148.reuse, R158, RZ ;  /* 0x0000009e949c723c */ /* 0x040ff000000018ff */
[C---:B------:R-:W-:Y:S08]  /*7260*/  HMMA.16816.F32 R144, R148.reuse, R146, RZ ;  /* 0x000000929490723c */ /* 0x040ff000000018ff */
[C---:B--2---:R-:W-:Y:S07]  /*7270*/  HMMA.16816.F32 R152, R148.reuse, R4, RZ ;  /* 0x000000049498723c */ /* 0x044fee00000018ff */
[----:B-1----:R-:W-:Y:S01]  /*7280*/  F2FP.PACK_AB R4, R177, R178 ;  /* 0x000000b2b104723e */ /* 0x002fe200000000ff */
[----:B------:R-:W-:Y:S01]  /*7290*/  HMMA.16816.F32 R148, R148, R6, RZ ;  /* 0x000000069494723c */ /* 0x000fe200000018ff */
[----:B---3--:R-:W-:Y:S01]  /*72a0*/  F2FP.PACK_AB R5, R172, R175 ;  /* 0x000000afac05723e */ /* 0x008fe200000000ff */
[----:B------:R-:W-:-:S04]  /*72b0*/  FADD.FTZ R175, R175, R176 ;  /* 0x000000b0afaf7221 */ /* 0x000fc80000010000 */
[----:B------:R-:W-:Y:S01]  /*72c0*/  FADD.FTZ R172, R172, R175 ;  /* 0x000000afacac7221 */ /* 0x000fe20000010000 */
[----:B------:R-:W-:Y:S02]  /*72d0*/  F2FP.PACK_AB R6, R173, R174 ;  /* 0x000000aead06723e */ /* 0x000fe400000000ff */
[----:B------:R-:W-:Y:S01]  /*72e0*/  F2FP.PACK_AB R7, R0, R169 ;  /* 0x000000a90007723e */ /* 0x000fe200000000ff */
[----:B------:R-:W-:-:S04]  /*72f0*/  FADD.FTZ R169, R169, R172 ;  /* 0x000000aca9a97221 */ /* 0x000fc80000010000 */
[----:B------:R-:W-:Y:S02]  /*7300*/  FADD.FTZ R0, R0, R169 ;  /* 0x000000a900007221 */ /* 0x000fe40000010000 */
[C---:B------:R-:W-:Y:S08]  /*7310*/  HMMA.16816.F32 R160, R4.reuse, R8, R160 ;  /* 0x0000000804a0723c */ /* 0x040ff000000018a0 */
[C---:B------:R-:W-:Y:S01]  /*7320*/  HMMA.16816.F32 R36, R4.reuse, R10, R36 ;  /* 0x0000000a0424723c */ /* 0x040fe20000001824 */
[----:B------:R-:W1:Y:S07]  /*7330*/  LDSM.16.MT88.4 R8, [R225+0x12800] ;  /* 0x01280000e108783b */ /* 0x000e6e0000004200 */
[C---:B----4-:R-:W-:Y:S08]  /*7340*/  HMMA.16816.F32 R56, R4.reuse, R16, R56 ;  /* 0x000000100438723c */ /* 0x050ff00000001838 */
[C---:B------:R-:W-:Y:S01]  /*7350*/  HMMA.16816.F32 R60, R4.reuse, R18, R60 ;  /* 0x00000012043c723c */ /* 0x040fe2000000183c */
[----:B------:R-:W2:Y:S07]  /*7360*/  LDSM.16.MT88.4 R16, [R224+0x12800] ;  /* 0x01280000e010783b */ /* 0x000eae0000004200 */
[C---:B-----5:R-:W-:Y:S08]  /*7370*/  HMMA.16816.F32 R64, R4.reuse, R12, R64 ;  /* 0x0000000c0440723c */ /* 0x060ff00000001840 */
[C---:B------:R-:W-:Y:S01]  /*7380*/  HMMA.16816.F32 R68, R4.reuse, R14, R68 ;  /* 0x0000000e0444723c */ /* 0x040fe20000001844 */
[----:B------:R-:W3:Y:S07]  /*7390*/  LDSM.16.MT88.4 R12, [R225+0x14800] ;  /* 0x01480000e10c783b */ /* 0x000eee0000004200 */
[C---:B------:R-:W-:Y:S08]  /*73a0*/  HMMA.16816.F32 R40, R4.reuse, R28, R40 ;  /* 0x0000001c0428723c */ /* 0x040ff00000001828 */
[C---:B-1----:R-:W-:Y:S08]  /*73b0*/  HMMA.16816.F32 R80, R4.reuse, R8, R80 ;  /* 0x000000080450723c */ /* 0x042ff00000001850 */
[C---:B------:R-:W-:Y:S01]  /*73c0*/  HMMA.16816.F32 R84, R4.reuse, R10, R84 ;  /* 0x0000000a0454723c */ /* 0x040fe20000001854 */
[----:B------:R-:W1:Y:S07]  /*73d0*/  LDSM.16.MT88.4 R8, [R228+0x16800] ;  /* 0x01680000e408783b */ /* 0x000e6e0000004200 */
[C---:B--2---:R-:W-:Y:S08]  /*73e0*/  HMMA.16816.F32 R88, R4.reuse, R16, R88 ;  /* 0x000000100458723c */ /* 0x044ff00000001858 */
[C---:B------:R-:W-:Y:S01]  /*73f0*/  HMMA.16816.F32 R92, R4.reuse, R18, R92 ;  /* 0x00000012045c723c */ /* 0x040fe2000000185c */
[----:B------:R-:W2:Y:S07]  /*7400*/  LDSM.16.MT88.4 R16, [R226+0x16800] ;  /* 0x01680000e210783b */ /* 0x000eae0000004200 */
[C---:B---3--:R-:W-:Y:S08]  /*7410*/  HMMA.16816.F32 R112, R4.reuse, R12, R112 ;  /* 0x0000000c0470723c */ /* 0x048ff00000001870 */
[C---:B------:R-:W-:Y:S01]  /*7420*/  HMMA.16816.F32 R116, R4.reuse, R14, R116 ;  /* 0x0000000e0474723c */ /* 0x040fe20000001874 */
[----:B------:R-:W3:Y:S07]  /*7430*/  LDSM.16.MT88.4 R12, [R225+0x16800] ;  /* 0x01680000e10c783b */ /* 0x000eee0000004200 */
[C---:B------:R-:W-:Y:S01]  /*7440*/  HMMA.16816.F32 R44, R4.reuse, R30, R44 ;  /* 0x0000001e042c723c */ /* 0x040fe2000000182c */
[----:B------:R-:W-:Y:S07]  /*7450*/  LDSM.16.MT88.4 R28, [R228+0x14800] ;  /* 0x01480000e41c783b */ /* 0x000fee0000004200 */
[C---:B-1----:R-:W-:Y:S08]  /*7460*/  HMMA.16816.F32 R128, R4.reuse, R8, R128 ;  /* 0x000000080480723c */ /* 0x042ff00000001880 */
[C---:B------:R-:W-:Y:S01]  /*7470*/  HMMA.16816.F32 R132, R4.reuse, R10, R132 ;  /* 0x0000000a0484723c */ /* 0x040fe20000001884 */
[----:B------:R-:W1:Y:S07]  /*7480*/  LDSM.16.MT88.4 R8, [R224+0x16800] ;  /* 0x01680000e008783b */ /* 0x000e6e0000004200 */
[C---:B------:R-:W-:Y:S08]  /*7490*/  HMMA.16816.F32 R48, R4.reuse, R24, R48 ;  /* 0x000000180430723c */ /* 0x040ff00000001830 */
[C---:B------:R-:W-:Y:S01]  /*74a0*/  HMMA.16816.F32 R52, R4.reuse, R26, R52 ;  /* 0x0000001a0434723c */ /* 0x040fe20000001834 */
[----:B------:R-:W4:Y:S07]  /*74b0*/  LDSM.16.MT88.4 R24, [R226+0x14800] ;  /* 0x01480000e218783b */ /* 0x000f2e0000004200 */
[C---:B------:R-:W-:Y:S08]  /*74c0*/  HMMA.16816.F32 R72, R4.reuse, R20, R72 ;  /* 0x000000140448723c */ /* 0x040ff00000001848 */
[C---:B------:R-:W-:Y:S01]  /*74d0*/  HMMA.16816.F32 R76, R4.reuse, R22, R76 ;  /* 0x00000016044c723c */ /* 0x040fe2000000184c */
[----:B------:R-:W5:Y:S07]  /*74e0*/  LDSM.16.MT88.4 R20, [R224+0x14800] ;  /* 0x01480000e014783b */ /* 0x000f6e0000004200 */
[C---:B--2---:R-:W-:Y:S08]  /*74f0*/  HMMA.16816.F32 R136, R4.reuse, R16, R136 ;  /* 0x000000100488723c */ /* 0x044ff00000001888 */
[C---:B------:R-:W-:Y:S01]  /*7500*/  HMMA.16816.F32 R156, R4.reuse, R18, R156 ;  /* 0x00000012049c723c */ /* 0x040fe2000000189c */
[----:B------:R-:W2:Y:S07]  /*7510*/  LDSM.16.MT88.4 R16, [R226+0x13000] ;  /* 0x01300000e210783b */ /* 0x000eae0000004200 */
[C---:B---3--:R-:W-:Y:S08]  /*7520*/  HMMA.16816.F32 R140, R4.reuse, R12, R140 ;  /* 0x0000000c048c723c */ /* 0x048ff0000000188c */
[C---:B------:R-:W-:Y:S01]  /*7530*/  HMMA.16816.F32 R144, R4.reuse, R14, R144 ;  /* 0x0000000e0490723c */ /* 0x040fe20000001890 */
[----:B------:R-:W3:Y:S07]  /*7540*/  LDSM.16.MT88.4 R12, [R225+0x11000] ;  /* 0x01100000e10c783b */ /* 0x000eee0000004200 */
[C---:B-1----:R-:W-:Y:S08]  /*7550*/  HMMA.16816.F32 R152, R4.reuse, R8, R152 ;  /* 0x000000080498723c */ /* 0x042ff00000001898 */
[C---:B------:R-:W-:Y:S01]  /*7560*/  HMMA.16816.F32 R148, R4.reuse, R10, R148 ;  /* 0x0000000a0494723c */ /* 0x040fe20000001894 */
[----:B------:R-:W1:Y:S07]  /*7570*/  LDSM.16.MT88.4 R8, [R228+0x13000] ;  /* 0x01300000e408783b */ /* 0x000e6e0000004200 */
[C---:B------:R-:W-:Y:S08]  /*7580*/  HMMA.16816.F32 R96, R4.reuse, R28, R96 ;  /* 0x0000001c0460723c */ /* 0x040ff00000001860 */
[C---:B------:R-:W-:Y:S01]  /*7590*/  HMMA.16816.F32 R100, R4.reuse, R30, R100 ;  /* 0x0000001e0464723c */ /* 0x040fe20000001864 */
[----:B------:R-:W-:Y:S07]  /*75a0*/  LDSM.16.MT88.4 R28, [R226+0x11000] ;  /* 0x01100000e21c783b */ /* 0x000fee0000004200 */
[C---:B----4-:R-:W-:Y:S08]  /*75b0*/  HMMA.16816.F32 R104, R4.reuse, R24, R104 ;  /* 0x000000180468723c */ /* 0x050ff00000001868 */
[C---:B------:R-:W-:Y:S01]  /*75c0*/  HMMA.16816.F32 R108, R4.reuse, R26, R108 ;  /* 0x0000001a046c723c */ /* 0x040fe2000000186c */
[----:B------:R-:W-:Y:S07]  /*75d0*/  LDSM.16.MT88.4 R24, [R224+0x11000] ;  /* 0x01100000e018783b */ /* 0x000fee0000004200 */
[C---:B-----5:R-:W-:Y:S08]  /*75e0*/  HMMA.16816.F32 R120, R4.reuse, R20, R120 ;  /* 0x000000140478723c */ /* 0x060ff00000001878 */
[----:B------:R-:W-:Y:S01]  /*75f0*/  HMMA.16816.F32 R124, R4, R22, R124 ;  /* 0x00000016047c723c */ /* 0x000fe2000000187c */
[----:B------:R-:W4:Y:S06]  /*7600*/  LDSM.16.MT88.4 R20, [R228+0x11000] ;  /* 0x01100000e414783b */ /* 0x000f2c0000004200 */
[----:B------:R-:W-:-:S02]  /*7610*/  F2FP.PACK_AB R4, R187, R186 ;  /* 0x000000babb04723e */ /* 0x000fc400000000ff */
[----:B------:R-:W-:Y:S02]  /*7620*/  F2FP.PACK_AB R6, R191, R188 ;  /* 0x000000bcbf06723e */ /* 0x000fe400000000ff */
[----:B------:R-:W-:Y:S01]  /*7630*/  F2FP.PACK_AB R5, R194, R193 ;  /* 0x000000c1c205723e */ /* 0x000fe200000000ff */
[----:B------:R-:W-:Y:S01]  /*7640*/  FADD.FTZ R193, R193, R0 ;  /* 0x00000000c1c17221 */ /* 0x000fe20000010000 */
[----:B------:R-:W-:-:S03]  /*7650*/  F2FP.PACK_AB R7, R198, R195 ;  /* 0x000000c3c607723e */ /* 0x000fc600000000ff */
[----:B------:R-:W-:-:S04]  /*7660*/  FADD.FTZ R194, R194, R193 ;  /* 0x000000c1c2c27221 */ /* 0x000fc80000010000 */
[----:B--2---:R-:W-:Y:S01]  /*7670*/  HMMA.16816.F32 R72, R4, R16, R72 ;  /* 0x000000100448723c */ /* 0x004fe20000001848 */
[----:B------:R-:W-:-:S04]  /*7680*/  FADD.FTZ R195, R195, R194 ;  /* 0x000000c2c3c37221 */ /* 0x000fc80000010000 */
[----:B------:R-:W-:-:S03]  /*7690*/  FADD.FTZ R198, R198, R195 ;  /* 0x000000c3c6c67221 */ /* 0x000fc60000010000 */
        /* <DEDUP_REMOVED lines=8> */
[C---:B----4-:R-:W-:Y:S08]  /*7720*/  HMMA.16816.F32 R160, R4.reuse, R20, R160 ;  /* 0x0000001404a0723c */ /* 0x050ff000000018a0 */
[C---:B------:R-:W-:Y:S01]  /*7730*/  HMMA.16816.F32 R36, R4.reuse, R22, R36 ;  /* 0x000000160424723c */ /* 0x040fe20000001824 */
[----:B------:R-:W4:Y:S07]  /*7740*/  LDSM.16.MT88.4 R20, [R225+0x13000] ;  /* 0x01300000e114783b */ /* 0x000f2e0000004200 */
        /* <DEDUP_REMOVED lines=11> */
[----:B------:R-:W5:Y:S07]  /*7800*/  LDSM.16.MT88.4 R28, [R228+0x15000] ;  /* 0x01500000e41c783b */ /* 0x000f6e0000004200 */
[C---:B------:R-:W-:Y:S08]  /*7810*/  HMMA.16816.F32 R56, R4.reuse, R24, R56 ;  /* 0x000000180438723c */ /* 0x040ff00000001838 */
        /* <DEDUP_REMOVED lines=14> */
[C---:B-----5:R-:W-:Y:S08]  /*7900*/  HMMA.16816.F32 R96, R4.reuse, R28, R96 ;  /* 0x0000001c0460723c */ /* 0x060ff00000001860 */
[C---:B------:R-:W-:Y:S01]  /*7910*/  HMMA.16816.F32 R100, R4.reuse, R30, R100 ;  /* 0x0000001e0464723c */ /* 0x040fe20000001864 */
[----:B------:R-:W-:Y:S07]  /*7920*/  LDSM.16.MT88.4 R28, [R226+0x11800] ;  /* 0x01180000e21c783b */ /* 0x000fee0000004200 */
[C---:B------:R-:W-:Y:S08]  /*7930*/  HMMA.16816.F32 R112, R4.reuse, R24, R112 ;  /* 0x000000180470723c */ /* 0x040ff00000001870 */
[C---:B------:R-:W-:Y:S01]  /*7940*/  HMMA.16816.F32 R116, R4.reuse, R26, R116 ;  /* 0x0000001a0474723c */ /* 0x040fe20000001874 */
[----:B------:R-:W-:Y:S07]  /*7950*/  LDSM.16.MT88.4 R24, [R225+0x11800] ;  /* 0x01180000e118783b */ /* 0x000fee0000004200 */
[C---:B----4-:R-:W-:Y:S08]  /*7960*/  HMMA.16816.F32 R128, R4.reuse, R20, R128 ;  /* 0x000000140480723c */ /* 0x050ff00000001880 */
[----:B------:R-:W-:Y:S01]  /*7970*/  HMMA.16816.F32 R132, R4, R22, R132 ;  /* 0x000000160484723c */ /* 0x000fe20000001884 */
[----:B------:R-:W-:Y:S06]  /*7980*/  LDSM.16.MT88.4 R20, [R224+0x11800] ;  /* 0x01180000e014783b */ /* 0x000fec0000004200 */
        /* <DEDUP_REMOVED lines=18> */
[C---:B--2---:R-:W-:Y:S07]  /*7ab0*/  HMMA.16816.F32 R136, R4.reuse, R16, R136 ;  /* 0x000000100488723c */ /* 0x044fee0000001888 */
[----:B------:R-:W-:Y:S01]  /*7ac0*/  FADD.FTZ R17, R181, R184 ;  /* 0x000000b8b5117221 */ /* 0x000fe20000010000 */
[----:B------:R-:W-:Y:S01]  /*7ad0*/  HMMA.16816.F32 R36, R4, R34, R36 ;  /* 0x000000220424723c */ /* 0x000fe20000001824 */
[----:B------:R-:W2:Y:S02]  /*7ae0*/  LDSM.16.MT88.4 R32, [R224+0x13800] ;  /* 0x01380000e020783b */ /* 0x000ea40000004200 */
[----:B------:R-:W-:-:S04]  /*7af0*/  FADD.FTZ R17, R180, R17 ;  /* 0x00000011b4117221 */ /* 0x000fc80000010000 */
[----:B------:R-:W-:Y:S01]  /*7b00*/  FADD.FTZ R178, R178, R17 ;  /* 0x00000011b2b27221 */ /* 0x000fe20000010000 */
[----:B------:R-:W-:Y:S03]  /*7b10*/  HMMA.16816.F32 R40, R4, R28, R40 ;  /* 0x0000001c0428723c */ /* 0x000fe60000001828 */
[----:B------:R-:W-:-:S04]  /*7b20*/  FADD.FTZ R177, R177, R178 ;  /* 0x000000b2b1b17221 */ /* 0x000fc80000010000 */
[----:B------:R-:W-:Y:S01]  /*7b30*/  FADD.FTZ R174, R174, R177 ;  /* 0x000000b1aeae7221 */ /* 0x000fe20000010000 */
[----:B------:R-:W-:Y:S01]  /*7b40*/  HMMA.16816.F32 R44, R4, R30, R44 ;  /* 0x0000001e042c723c */ /* 0x000fe2000000182c */
[----:B------:R-:W4:Y:S02]  /*7b50*/  LDSM.16.MT88.4 R28, [R226+0x15800] ;  /* 0x01580000e21c783b */ /* 0x000f240000004200 */
[----:B------:R-:W-:-:S04]  /*7b60*/  FADD.FTZ R173, R173, R174 ;  /* 0x000000aeadad7221 */ /* 0x000fc80000010000 */
[----:B------:R-:W-:Y:S01]  /*7b70*/  FADD.FTZ R186, R186, R173 ;  /* 0x000000adbaba7221 */ /* 0x000fe20000010000 */
[----:B------:R-:W-:Y:S03]  /*7b80*/  HMMA.16816.F32 R48, R4, R24, R48 ;  /* 0x000000180430723c */ /* 0x000fe60000001830 */
[----:B------:R-:W-:-:S04]  /*7b90*/  FADD.FTZ R187, R187, R186 ;  /* 0x000000babbbb7221 */ /* 0x000fc80000010000 */
[----:B------:R-:W-:Y:S01]  /*7ba0*/  FADD.FTZ R0, R188, R187 ;  /* 0x000000bbbc007221 */ /* 0x000fe20000010000 */
[----:B------:R-:W-:Y:S01]  /*7bb0*/  HMMA.16816.F32 R52, R4, R26, R52 ;  /* 0x0000001a0434723c */ /* 0x000fe20000001834 */
[----:B------:R-:W5:Y:S02]  /*7bc0*/  LDSM.16.MT88.4 R24, [R225+0x15800] ;  /* 0x01580000e118783b */ /* 0x000f640000004200 */
[----:B------:R-:W-:-:S04]  /*7bd0*/  FADD.FTZ R0, R191, R0 ;  /* 0x00000000bf007221 */ /* 0x000fc80000010000 */
[----:B------:R-:W-:Y:S01]  /*7be0*/  FADD.FTZ R197, R197, R0 ;  /* 0x00000000c5c57221 */ /* 0x000fe20000010000 */
[----:B------:R-:W-:Y:S03]  /*7bf0*/  HMMA.16816.F32 R56, R4, R20, R56 ;  /* 0x000000140438723c */ /* 0x000fe60000001838 */
[----:B------:R-:W-:-:S04]  /*7c00*/  FADD.FTZ R204, R204, R197 ;  /* 0x000000c5cccc7221 */ /* 0x000fc80000010000 */
[----:B------:R-:W-:Y:S01]  /*7c10*/  FADD.FTZ R199, R199, R204 ;  /* 0x000000ccc7c77221 */ /* 0x000fe20000010000 */
[----:B------:R-:W-:Y:S01]  /*7c20*/  HMMA.16816.F32 R60, R4, R22, R60 ;  /* 0x00000016043c723c */ /* 0x000fe2000000183c */
[----:B------:R-:W4:Y:S02]  /*7c30*/  LDSM.16.MT88.4 R20, [R224+0x15800] ;  /* 0x01580000e014783b */ /* 0x000f240000004200 */
[----:B------:R-:W-:-:S05]  /*7c40*/  FADD.FTZ R247, R202, R199 ;  /* 0x000000c7caf77221 */ /* 0x000fca0000010000 */
[C---:B---3--:R-:W-:Y:S08]  /*7c50*/  HMMA.16816.F32 R96, R4.reuse, R12, R96 ;  /* 0x0000000c0460723c */ /* 0x048ff00000001860 */
[C---:B------:R-:W-:Y:S01]  /*7c60*/  HMMA.16816.F32 R100, R4.reuse, R14, R100 ;  /* 0x0000000e0464723c */ /* 0x040fe20000001864 */
[----:B------:R-:W3:Y:S07]  /*7c70*/  LDSM.16.MT88.4 R12, [R225+0x17800] ;  /* 0x01780000e10c783b */ /* 0x000eee0000004200 */
[C---:B-1----:R-:W-:Y:S08]  /*7c80*/  HMMA.16816.F32 R128, R4.reuse, R8, R128 ;  /* 0x000000080480723c */ /* 0x042ff00000001880 */
[C---:B------:R-:W-:Y:S01]  /*7c90*/  HMMA.16816.F32 R132, R4.reuse, R10, R132 ;  /* 0x0000000a0484723c */ /* 0x040fe20000001884 */
[----:B------:R-:W1:Y:S07]  /*7ca0*/  LDSM.16.MT88.4 R8, [R224+0x17800] ;  /* 0x01780000e008783b */ /* 0x000e6e0000004200 */
[C---:B--2---:R-:W-:Y:S08]  /*7cb0*/  HMMA.16816.F32 R88, R4.reuse, R32, R88 ;  /* 0x000000200458723c */ /* 0x044ff00000001858 */
[C---:B------:R-:W-:Y:S08]  /*7cc0*/  HMMA.16816.F32 R92, R4.reuse, R34, R92 ;  /* 0x00000022045c723c */ /* 0x040ff0000000185c */
[C---:B----4-:R-:W-:Y:S08]  /*7cd0*/  HMMA.16816.F32 R104, R4.reuse, R28, R104 ;  /* 0x0000001c0468723c */ /* 0x050ff00000001868 */
[C---:B------:R-:W-:Y:S08]  /*7ce0*/  HMMA.16816.F32 R108, R4.reuse, R30, R108 ;  /* 0x0000001e046c723c */ /* 0x040ff0000000186c */
[C---:B-----5:R-:W-:Y:S08]  /*7cf0*/  HMMA.16816.F32 R112, R4.reuse, R24, R112 ;  /* 0x000000180470723c */ /* 0x060ff00000001870 */
[C---:B------:R-:W-:Y:S08]  /*7d00*/  HMMA.16816.F32 R116, R4.reuse, R26, R116 ;  /* 0x0000001a0474723c */ /* 0x040ff00000001874 */
[C---:B------:R-:W-:Y:S08]  /*7d10*/  HMMA.16816.F32 R120, R4.reuse, R20, R120 ;  /* 0x000000140478723c */ /* 0x040ff00000001878 */
[C---:B------:R-:W-:Y:S08]  /*7d20*/  HMMA.16816.F32 R124, R4.reuse, R22, R124 ;  /* 0x00000016047c723c */ /* 0x040ff0000000187c */
[C---:B------:R-:W-:Y:S08]  /*7d30*/  HMMA.16816.F32 R156, R4.reuse, R18, R156 ;  /* 0x00000012049c723c */ /* 0x040ff0000000189c */
[C---:B---3--:R-:W-:Y:S08]  /*7d40*/  HMMA.16816.F32 R140, R4.reuse, R12, R140 ;  /* 0x0000000c048c723c */ /* 0x048ff0000000188c */
[C---:B------:R-:W-:Y:S08]  /*7d50*/  HMMA.16816.F32 R144, R4.reuse, R14, R144 ;  /* 0x0000000e0490723c */ /* 0x040ff00000001890 */
[C---:B-1----:R-:W-:Y:S08]  /*7d60*/  HMMA.16816.F32 R152, R4.reuse, R8, R152 ;  /* 0x000000080498723c */ /* 0x042ff00000001898 */
[----:B------:R-:W-:Y:S01]  /*7d70*/  HMMA.16816.F32 R148, R4, R10, R148 ;  /* 0x0000000a0494723c */ /* 0x000fe20000001894 */
[----:B------:R-:W-:Y:S07]  /*7d80*/  @!P0 BRA `(.L_x_721) ;  /* 0x00004e7000008947 */ /* 0x000fee0003800000 */
[----:B------:R-:W-:Y:S01]  /*7d90*/  PLOP3.LUT P0, PT, PT, PT, UP6, 0x80, 0x0 ;  /* 0x000000000000781c */ /* 0x000fe20003f0f068 */
[----:B------:R-:W-:-:S04]  /*7da0*/  DEPBAR.LE SB0, 0x0 ;  /* 0x000080000000791a */ /* 0x000fc80000000000 */
[----:B------:R-:W-:Y:S01]  /*7db0*/  UIADD3 UR28, UR8, -0x2, URZ ;  /* 0xfffffffe081c7890 */ /* 0x000fe2000fffe03f */
[----:B------:R-:W-:Y:S07]  /*7dc0*/  BAR.SYNC.DEFER_BLOCKING 0x0 ;  /* 0x0000000000007b1d */ /* 0x000fee0000010000 */
[----:B------:R-:W-:Y:S05]  /*7dd0*/  @!P0 BRA `(.L_x_722) ;  /* 0x000004b000008947 */ /* 0x000fea0003800000 */
[----:B------:R-:W-:Y:S01]  /*7de0*/  IABS R0, c[0x0][0x2d0] ;  /* 0x0000b40000007a13 */ /* 0x000fe20000000000 */
[----:B------:R-:W-:Y:S02]  /*7df0*/  USHF.L.U32 UR5, UR28, 0x6, URZ ;  /* 0x000000061c057899 */ /* 0x000fe4000800063f */
[----:B------:R-:W-:Y:S01]  /*7e00*/  UMOV UR14, URZ ;  /* 0x0000003f000e7c82 */ /* 0x000fe20008000000 */
[----:B------:R1:W2:Y:S01]  /*7e10*/  R2UR UR4, R0 ;  /* 0x00000000000473c2 */ /* 0x0002a200000e0000 */
[----:B------:R-:W-:-:S06]  /*7e20*/  UIADD3 UR12, UR5, 0x40, URZ ;  /* 0x00000040050c7890 */ /* 0x000fcc000fffe03f */
[----:B------:R-:W-:-:S05]  /*7e30*/  IMAD.U32 R4, RZ, RZ, UR12 ;  /* 0x0000000cff047e24 */ /* 0x000fca000f8e00ff */
[----:B------:R-:W-:-:S04]  /*7e40*/  IABS R4, R4 ;  /* 0x0000000400047213 */ /* 0x000fc80000000000 */
[----:B------:R-:W3:Y:S01]  /*7e50*/  R2UR UR11, R4 ;  /* 0x00000000040b73c2 */ /* 0x000ee200000e0000 */
[----:B-1----:R-:W-:Y:S01]  /*7e60*/  IMAD.U32 R0, RZ, RZ, UR5 ;  /* 0x00000005ff007e24 */ /* 0x002fe2000f8e00ff */
[----:B--2---:R-:W1:Y:S04]  /*7e70*/  I2F.RP R6, UR4 ;  /* 0x0000000400067d06 */ /* 0x004e680008209400 */
[----:B------:R-:W-:-:S04]  /*7e80*/  IABS R0, R0 ;  /* 0x0000000000007213 */ /* 0x000fc80000000000 */
[----:B------:R-:W2:Y:S01]  /*7e90*/  R2UR UR9, R0 ;  /* 0x00000000000973c2 */ /* 0x000ea200000e0000 */
[----:B-1----:R-:W1:Y:S02]  /*7ea0*/  MUFU.RCP R5, R6 ;  /* 0x0000000600057308 */ /* 0x002e640000001000 */
[----:B-1----:R-:W-:-:S06]  /*7eb0*/  IADD3 R5, R5, 0xffffffe, RZ ;  /* 0x0ffffffe05057810 */ /* 0x002fcc0007ffe0ff */
[----:B------:R-:W1:Y:S02]  /*7ec0*/  F2I.FTZ.U32.TRUNC.NTZ R5, R5 ;  /* 0x0000000500057305 */ /* 0x000e64000021f000 */
[----:B-1----:R-:W1:Y:S02]  /*7ed0*/  R2UR UR15, R5 ;  /* 0x00000000050f73c2 */ /* 0x002e6400000e0000 */
[----:B-1----:R-:W-:-:S04]  /*7ee0*/  UIADD3 UR7, URZ, -UR15, URZ ;  /* 0x8000000f3f077290 */ /* 0x002fc8000fffe03f */
[----:B------:R-:W-:-:S04]  /*7ef0*/  UIMAD UR7, UR7, UR4, URZ ;  /* 0x00000004070772a4 */ /* 0x000fc8000f8e023f */
[----:B------:R-:W-:-:S04]  /*7f00*/  UIMAD.WIDE.U32 UR16, UR15, UR7, UR14 ;  /* 0x000000070f1072a5 */ /* 0x000fc8000f8e000e */
[----:B---3--:R-:W-:Y:S02]  /*7f10*/  UIMAD.WIDE.U32 UR14, UR17, UR11, URZ ;  /* 0x0000000b110e72a5 */ /* 0x008fe4000f8e003f */
[----:B--2---:R-:W-:Y:S02]  /*7f20*/  UIMAD.WIDE.U32 UR16, UR17, UR9, URZ ;  /* 0x00000009111072a5 */ /* 0x004fe4000f8e003f */
        /* <DEDUP_REMOVED lines=10> */
[----:B------:R-:W-:Y:S02]  /*7fd0*/  ULOP3.LUT UR5, UR5, UR7, URZ, 0x3c, !UPT ;  /* 0x0000000705057292 */ /* 0x000fe4000f8e3c3f */
[----:B------:R-:W-:-:S02]  /*7fe0*/  UISETP.GE.U32.AND UP4, UPT, UR10, UR4, UPT ;  /* 0x000000040a00728c */ /* 0x000fc4000bf86070 */
[----:B------:R-:W-:Y:S02]  /*7ff0*/  UISETP.GE.AND UP0, UPT, UR5, URZ, UPT ;  /* 0x0000003f0500728c */ /* 0x000fe4000bf06270 */
[----:B------:R-:W-:Y:S02]  /*8000*/  @!UP1 UIADD3 UR9, UR9, -UR4, URZ ;  /* 0x8000000409099290 */ /* 0x000fe4000fffe03f */
[----:B------:R-:W-:Y:S02]  /*8010*/  @!UP1 UIADD3 UR13, UR13, 0x1, URZ ;  /* 0x000000010d0d9890 */ /* 0x000fe4000fffe03f */
[----:B------:R-:W-:Y:S02]  /*8020*/  UISETP.GE.U32.AND UP3, UPT, UR9, UR4, UPT ;  /* 0x000000040900728c */ /* 0x000fe4000bf66070 */
[----:B------:R-:W-:Y:S02]  /*8030*/  UISETP.GE.AND UP1, UPT, UR12, URZ, UPT ;  /* 0x0000003f0c00728c */ /* 0x000fe4000bf26270 */
[----:B------:R-:W-:-:S02]  /*8040*/  @!UP2 UIADD3 UR15, UR15, 0x1, URZ ;  /* 0x000000010f0fa890 */ /* 0x000fc4000fffe03f */
[----:B------:R-:W-:Y:S02]  /*8050*/  UISETP.NE.AND UP2, UPT, URZ, UR7, UPT ;  /* 0x000000073f00728c */ /* 0x000fe4000bf45270 */
[----:B------:R-:W-:Y:S02]  /*8060*/  @UP4 UIADD3 UR15, UR15, 0x1, URZ ;  /* 0x000000010f0f4890 */ /* 0x000fe4000fffe03f */
[----:B------:R-:W-:Y:S02]  /*8070*/  ULOP3.LUT UR4, URZ, UR7, URZ, 0x33, !UPT ;  /* 0x000000073f047292 */ /* 0x000fe4000f8e333f */
[----:B------:R-:W-:Y:S02]  /*8080*/  @UP3 UIADD3 UR13, UR13, 0x1, URZ ;  /* 0x000000010d0d3890 */ /* 0x000fe4000fffe03f */
[----:B------:R-:W-:Y:S02]  /*8090*/  @!UP1 UIADD3 UR15, -UR15, URZ, URZ ;  /* 0x0000003f0f0f9290 */ /* 0x000fe4000fffe13f */
[----:B------:R-:W-:-:S02]  /*80a0*/  @!UP0 UIADD3 UR13, -UR13, URZ, URZ ;  /* 0x0000003f0d0d8290 */ /* 0x000fc4000fffe13f */
[----:B------:R-:W-:Y:S02]  /*80b0*/  USEL UR15, UR4, UR15, !UP2 ;  /* 0x0000000f040f7287 */ /* 0x000fe4000d000000 */
[----:B------:R-:W-:Y:S02]  /*80c0*/  USEL UR4, UR4, UR13, !UP2 ;  /* 0x0000000d04047287 */ /* 0x000fe4000d000000 */
[----:B------:R-:W-:Y:S02]  /*80d0*/  UIMAD.WIDE UR10, UR15, 0x4, UR30 ;  /* 0x000000040f0a78a5 */ /* 0x000fe4000f8e021e */
[----:B------:R-:W-:-:S04]  /*80e0*/  UIMAD.WIDE UR12, UR4, 0x4, UR30 ;  /* 0x00000004040c78a5 */ /* 0x000fc8000f8e021e */
[----:B------:R-:W-:Y:S01]  /*80f0*/  IMAD.U32 R5, RZ, RZ, UR11 ;  /* 0x0000000bff057e24 */ /* 0x000fe2000f8e00ff */
[----:B------:R-:W-:Y:S01]  /*8100*/  MOV R4, UR10 ;  /* 0x0000000a00047c02 */ /* 0x000fe20008000f00 */
[----:B------:R-:W-:Y:S01]  /*8110*/  IMAD.U32 R7, RZ, RZ, UR13 ;  /* 0x0000000dff077e24 */ /* 0x000fe2000f8e00ff */
[----:B------:R-:W-:-:S03]  /*8120*/  MOV R6, UR12 ;  /* 0x0000000c00067c02 */ /* 0x000fc60008000f00 */
[----:B------:R-:W2:Y:S04]  /*8130*/  LDG.E R5, [R4.64] ;  /* 0x0000002004057981 */ /* 0x000ea8000c1e1900 */
[----:B------:R1:W2:Y:S01]  /*8140*/  LDG.E R0, [R6.64] ;  /* 0x0000002006007981 */ /* 0x0002a2000c1e1900 */
[----:B------:R-:W-:Y:S02]  /*8150*/  UIADD3 UR15, UR15, -UR4, URZ ;  /* 0x800000040f0f7290 */ /* 0x000fe4000fffe03f */
[----:B------:R-:W-:Y:S02]  /*8160*/  UMOV UR9, 0x40 ;  /* 0x0000004000097882 */ /* 0x000fe40000000000 */
[----:B------:R-:W-:Y:S02]  /*8170*/  UIMAD UR9, UR15, UR7, -UR9 ;  /* 0x000000070f0972a4 */ /* 0x000fe4000f8e0a09 */
[----:B------:R-:W-:-:S02]  /*8180*/  ULDC.64 UR4, c[0x0][0x1a0] ;  /* 0x0000680000047ab9 */ /* 0x000fc40000000a00 */
        /* <DEDUP_REMOVED lines=11> */
[----:B------:R-:W-:Y:S02]  /*8240*/  IMAD R5, R5, c[0x0][0x188], RZ ;  /* 0x0000620005057a24 */ /* 0x000fe400078e02ff */
[----:B------:R-:W-:Y:S02]  /*8250*/  IMAD.MOV.U32 R11, RZ, RZ, R6 ;  /* 0x000000ffff0b7224 */ /* 0x000fe400078e0006 */
[----:B------:R-:W-:-:S05]  /*8260*/  IMAD R5, R0, c[0x0][0x18c], R5 ;  /* 0x0000630000057a24 */ /* 0x000fca00078e0205 */
[----:B------:R-:W-:Y:S01]  /*8270*/  IADD3 R5, R7, R5, RZ ;  /* 0x0000000507057210 */ /* 0x000fe20007ffe0ff */
[----:B------:R-:W-:Y:S05]  /*8280*/  BRA `(.L_x_723) ;  /* 0x0000004000007947 */ /* 0x000fea0003800000 */
.L_x_722:
[----:B------:R-:W-:-:S04]  /*8290*/  ULEA UR4, -UR6, URZ, 0x6 ;  /* 0x0000003f06047291 */ /* 0x000fc8000f8e313f */
[----:B------:R-:W-:Y:S02]  /*82a0*/  USHF.R.S32.HI UR5, URZ, 0x1f, UR4 ;  /* 0x0000001f3f057899 */ /* 0x000fe40008011404 */
[----:B------:R-:W-:-:S04]  /*82b0*/  MOV R11, UR4 ;  /* 0x00000004000b7c02 */ /* 0x000fc80008000f00 */
[----:B------:R-:W-:Y:S02]  /*82c0*/  MOV R5, UR5 ;  /* 0x0000000500057c02 */ /* 0x000fe40008000f00 */
.L_x_723:
[----:B------:R-:W-:Y:S01]  /*82d0*/  ISETP.GE.AND P4, PT, R237, c[0x0][0x220], PT ;  /* 0x00008800ed007a0c */ /* 0x000fe20003f86270 */
[----:B------:R-:W-:Y:S01]  /*82e0*/  UISETP.GE.AND UP0, UPT, UR8, 0x3, UPT ;  /* 0x000000030800788c */ /* 0x000fe2000bf06270 */
[----:B------:R-:W-:Y:S02]  /*82f0*/  ISETP.GE.AND P3, PT, R236, c[0x0][0x220], PT ;  /* 0x00008800ec007a0c */ /* 0x000fe40003f66270 */
[----:B------:R-:W-:Y:S02]  /*8300*/  ISETP.GE.AND P2, PT, R235, c[0x0][0x220], PT ;  /* 0x00008800eb007a0c */ /* 0x000fe40003f46270 */
[----:B------:R-:W-:-:S04]  /*8310*/  LEA R202, P1, R11, R248, 0x1 ;  /* 0x000000f80bca7211 */ /* 0x000fc800078208ff */
[----:B------:R-:W-:-:S03]  /*8320*/  LEA.HI.X R203, R11, R249, R5, 0x1, P1 ;  /* 0x000000f90bcb7211 */ /* 0x000fc600008f0c05 */
[----:B------:R-:W-:-:S04]  /*8330*/  @!P4 IADD3 R9, P0, R11, R170, RZ ;  /* 0x000000aa0b09c210 */ /* 0x000fc80007f1e0ff */
[----:B------:R-:W-:Y:S01]  /*8340*/  @!P4 LEA R30, P5, R9, c[0x0][0x170], 0x1 ;  /* 0x00005c00091eca11 */ /* 0x000fe200078a08ff */
[----:B------:R-:W-:Y:S01]  /*8350*/  @!P4 IMAD.X R0, R5, 0x1, R168, P0 ;  /* 0x000000010500c824 */ /* 0x000fe200000e06a8 */
[----:B------:R-:W-:-:S04]  /*8360*/  @!P3 IADD3 R7, P0, R11, R170, RZ ;  /* 0x000000aa0b07b210 */ /* 0x000fc80007f1e0ff */
[----:B------:R-:W-:Y:S01]  /*8370*/  @!P4 LEA.HI.X R31, R9, c[0x0][0x174], R0, 0x1, P5 ;  /* 0x00005d00091fca11 */ /* 0x000fe200028f0c00 */
[----:B------:R-:W-:Y:S01]  /*8380*/  @!P3 IMAD.X R0, R5, 0x1, R168, P0 ;  /* 0x000000010500b824 */ /* 0x000fe200000e06a8 */
[----:B------:R-:W-:Y:S02]  /*8390*/  IADD3 R9, P6, R11, UR26, RZ ;  /* 0x0000001a0b097c10 */ /* 0x000fe4000ffde0ff */
[----:B------:R-:W-:Y:S02]  /*83a0*/  @!P3 LEA R18, P1, R7, c[0x0][0x170], 0x1 ;  /* 0x00005c000712ba11 */ /* 0x000fe400078208ff */
[----:B------:R-:W-:Y:S02]  /*83b0*/  @!P2 IADD3 R11, P0, R11, R170, RZ ;  /* 0x000000aa0b0ba210 */ /* 0x000fe40007f1e0ff */
[----:B------:R-:W-:Y:S02]  /*83c0*/  ISETP.GE.AND P5, PT, R240, c[0x0][0x220], PT ;  /* 0x00008800f0007a0c */ /* 0x000fe40003fa6270 */
[----:B------:R-:W-:Y:S01]  /*83d0*/  @!P3 LEA.HI.X R19, R7, c[0x0][0x174], R0, 0x1, P1 ;  /* 0x00005d000713ba11 */ /* 0x000fe200008f0c00 */
[C---:B------:R-:W-:Y:S01]  /*83e0*/  @!P2 IMAD.X R0, R5.reuse, 0x1, R168, P0 ;  /* 0x000000010500a824 */ /* 0x040fe200000e06a8 */
[----:B------:R-:W-:-:S02]  /*83f0*/  IADD3.X R7, R5, UR25, RZ, P6, !PT ;  /* 0x0000001905077c10 */ /* 0x000fc4000b7fe4ff */
[----:B------:R-:W-:Y:S02]  /*8400*/  @!P2 LEA R16, P0, R11, c[0x0][0x170], 0x1 ;  /* 0x00005c000b10aa11 */ /* 0x000fe400078008ff */
[-C--:B------:R-:W-:Y:S02]  /*8410*/  @!P4 IADD3 R5, P1, R9, R170.reuse, RZ ;  /* 0x000000aa0905c210 */ /* 0x080fe40007f3e0ff */
[----:B------:R-:W-:Y:S02]  /*8420*/  @!P2 LEA.HI.X R17, R11, c[0x0][0x174], R0, 0x1, P0 ;  /* 0x00005d000b11aa11 */ /* 0x000fe400000f0c00 */
[----:B------:R-:W-:Y:S01]  /*8430*/  @!P3 IADD3 R11, P0, R9, R170, RZ ;  /* 0x000000aa090bb210 */ /* 0x000fe20007f1e0ff */
[----:B------:R-:W-:Y:S01]  /*8440*/  @!P4 IMAD.X R0, R7, 0x1, R168, P1 ;  /* 0x000000010700c824 */ /* 0x000fe200008e06a8 */
[----:B------:R-:W-:Y:S01]  /*8450*/  @!P4 LEA R24, P1, R5, c[0x0][0x170], 0x1 ;  /* 0x00005c000518ca11 */ /* 0x000fe200078208ff */
[----:B------:R-:W-:Y:S01]  /*8460*/  @P5 STS.128 [R238+0x10000], RZ ;  /* 0x010000ffee005388 */ /* 0x000fe20000000c00 */
[----:B------:R-:W-:-:S02]  /*8470*/  @!P5 LEA R28, P6, R9, R248, 0x1 ;  /* 0x000000f8091cd211 */ /* 0x000fc400078c08ff */
[----:B------:R-:W-:Y:S01]  /*8480*/  @!P4 LEA.HI.X R25, R5, c[0x0][0x174], R0, 0x1, P1 ;  /* 0x00005d000519ca11 */ /* 0x000fe200008f0c00 */
[----:B------:R-:W-:Y:S01]  /*8490*/  @!P3 IMAD.X R0, R7, 0x1, R168, P0 ;  /* 0x000000010700b824 */ /* 0x000fe200000e06a8 */
[----:B------:R-:W-:Y:S01]  /*84a0*/  @!P3 LEA R14, P1, R11, c[0x0][0x170], 0x1 ;  /* 0x00005c000b0eba11 */ /* 0x000fe200078208ff */
[----:B------:R-:W-:Y:S01]  /*84b0*/  @!PT LDS RZ, [RZ] ;  /* 0x00000000fffff984 */ /* 0x000fe20000000800 */
[----:B------:R-:W-:Y:S01]  /*84c0*/  @!PT LDS RZ, [RZ] ;  /* 0x00000000fffff984 */ /* 0x000fe20000000800 */
[----:B------:R-:W-:Y:S01]  /*84d0*/  @!PT LDS RZ, [RZ] ;  /* 0x00000000fffff984 */ /* 0x000fe20000000800 */
[----:B------:R1:W-:Y:S01]  /*84e0*/  @!P5 LDGSTS.E.BYPASS.LTC128B.128 [R238+0x10000], [R202.64] ;  /* 0x10000000caeedfae */ /* 0x0003e2000b901d60 */
[C---:B------:R-:W-:Y:S02]  /*84f0*/  @!P2 IADD3 R5, P0, R9.reuse, R170, RZ ;  /* 0x000000aa0905a210 */ /* 0x040fe40007f1e0ff */
[C---:B------:R-:W-:Y:S01]  /*8500*/  @!P5 LEA.HI.X R29, R9.reuse, R249, R7, 0x1, P6 ;  /* 0x000000f9091dd211 */ /* 0x040fe200030f0c07 */
[----:B------:R-:W-:Y:S01]  /*8510*/  @P4 STS.128 [R238+0x12000], RZ ;  /* 0x012000ffee004388 */ /* 0x000fe20000000c00 */
[----:B------:R-:W-:Y:S02]  /*8520*/  IADD3 R9, P6, R9, UR26, RZ ;  /* 0x0000001a09097c10 */ /* 0x000fe4000ffde0ff */
[----:B------:R-:W-:Y:S01]  /*8530*/  @!P3 LEA.HI.X R15, R11, c[0x0][0x174], R0, 0x1, P1 ;  /* 0x00005d000b0fba11 */ /* 0x000fe200008f0c00 */
[----:B------:R-:W-:Y:S01]  /*8540*/  @!P2 IMAD.X R0, R7, 0x1, R168, P0 ;  /* 0x000000010700a824 */ /* 0x000fe200000e06a8 */
[----:B------:R-:W-:Y:S01]  /*8550*/  @!P2 LEA R12, P0, R5, c[0x0][0x170], 0x1 ;  /* 0x00005c00050caa11 */ /* 0x000fe200078008ff */
[----:B------:R-:W-:Y:S01]  /*8560*/  @!PT LDS RZ, [RZ] ;  /* 0x00000000fffff984 */ /* 0x000fe20000000800 */
[----:B------:R-:W-:Y:S01]  /*8570*/  @!PT LDS RZ, [RZ] ;  /* 0x00000000fffff984 */ /* 0x000fe20000000800 */
[----:B------:R-:W-:Y:S01]  /*8580*/  @!PT LDS RZ, [RZ] ;  /* 0x00000000fffff984 */ /* 0x000fe20000000800 */
[----:B------:R2:W-:Y:S01]  /*8590*/  @!P4 LDGSTS.E.BYPASS.LTC128B.128 [R238+0x12000], [R30.64+0x80] ;  /* 0x120000801eeecfae */ /* 0x0005e2000b901d60 */
[----:B------:R-:W-:-:S02]  /*85a0*/  IADD3.X R7, R7, UR25, RZ, P6, !PT ;  /* 0x0000001907077c10 */ /* 0x000fc4000b7fe4ff */
[-C--:B------:R-:W-:Y:S01]  /*85b0*/  @!P4 IADD3 R11, P1, R9, R170.reuse, RZ ;  /* 0x000000aa090bc210 */ /* 0x080fe20007f3e0ff */
[----:B------:R-:W-:Y:S01]  /*85c0*/  @P3 STS.128 [R238+0x14000], RZ ;  /* 0x014000ffee003388 */ /* 0x000fe20000000c00 */
[----:B------:R-:W-:Y:S02]  /*85d0*/  @!P2 LEA.HI.X R13, R5, c[0x0][0x174], R0, 0x1, P0 ;  /* 0x00005d00050daa11 */ /* 0x000fe400000f0c00 */
[----:B------:R-:W-:Y:S01]  /*85e0*/  @!P3 IADD3 R5, P0, R9, R170, RZ ;  /* 0x000000aa0905b210 */ /* 0x000fe20007f1e0ff */
[--C-:B------:R-:W-:Y:S01]  /*85f0*/  @!P4 IMAD.X R0, R7, 0x1, R168.reuse, P1 ;  /* 0x000000010700c824 */ /* 0x100fe200008e06a8 */
[----:B------:R-:W-:Y:S01]  /*8600*/  @!P4 LEA R20, P1, R11, c[0x0][0x170], 0x1 ;  /* 0x00005c000b14ca11 */ /* 0x000fe200078208ff */
[----:B------:R-:W-:Y:S01]  /*8610*/  @!PT LDS RZ, [RZ] ;  /* 0x00000000fffff984 */ /* 0x000fe20000000800 */
[----:B------:R-:W-:Y:S01]  /*8620*/  @!PT LDS RZ, [RZ] ;  /* 0x00000000fffff984 */ /* 0x000fe20000000800 */
[----:B------:R-:W-:Y:S01]  /*8630*/  @!PT LDS RZ, [RZ] ;  /* 0x00000000fffff984 */ /* 0x000fe20000000800 */
[----:B------:R3:W-:Y:S01]  /*8640*/  @!P3 LDGSTS.E.BYPASS.LTC128B.128 [R238+0x14000], [R18.64+0x100] ;  /* 0x1400010012eebfae */ /* 0x0007e2000b901d60 */
[----:B------:R-:W-:Y:S01]  /*8650*/  @!P5 LEA R22, P6, R9, R248, 0x1 ;  /* 0x000000f80916d211 */ /* 0x000fe200078c08ff */
[----:B------:R-:W-:Y:S01]  /*8660*/  @!P3 IMAD.X R4, R7, 0x1, R168, P0 ;  /* 0x000000010704b824 */ /* 0x000fe200000e06a8 */
[----:B------:R-:W-:Y:S01]  /*8670*/  @!P3 LEA R10, P0, R5, c[0x0][0x170], 0x1 ;  /* 0x00005c00050aba11 */ /* 0x000fe200078008ff */
[----:B------:R-:W-:Y:S01]  /*8680*/  @P2 STS.128 [R238+0x16000], RZ ;  /* 0x016000ffee002388 */ /* 0x000fe20000000c00 */
[----:B------:R-:W-:-:S02]  /*8690*/  @!P4 LEA.HI.X R21, R11, c[0x0][0x174], R0, 0x1, P1 ;  /* 0x00005d000b15ca11 */ /* 0x000fc400008f0c00 */
[----:B------:R-:W-:Y:S01]  /*86a0*/  @!P2 IADD3 R0, P1, R9, R170, RZ ;  /* 0x000000aa0900a210 */ /* 0x000fe20007f3e0ff */
[----:B------:R-:W-:Y:S01]  /*86b0*/  @!PT LDS RZ, [RZ] ;  /* 0x00000000fffff984 */ /* 0x000fe20000000800 */
[----:B------:R-:W-:Y:S01]  /*86c0*/  @!PT LDS RZ, [RZ] ;  /* 0x00000000fffff984 */ /* 0x000fe20000000800 */
[----:B------:R-:W-:Y:S01]  /*86d0*/  @!PT LDS RZ, [RZ] ;  /* 0x00000000fffff984 */ /* 0x000fe20000000800 */
[----:B------:R3:W-:Y:S01]  /*86e0*/  @!P2 LDGSTS.E.BYPASS.LTC128B.128 [R238+0x16000], [R16.64+0x180] ;  /* 0x1600018010eeafae */ /* 0x0007e2000b901d60 */
[----:B------:R-:W-:Y:S02]  /*86f0*/  @!P3 LEA.HI.X R11, R5, c[0x0][0x174], R4, 0x1, P0 ;  /* 0x00005d00050bba11 */ /* 0x000fe400000f0c04 */
[----:B------:R-:W-:Y:S01]  /*8700*/  @!P5 LEA.HI.X R23, R9, R249, R7, 0x1, P6 ;  /* 0x000000f90917d211 */ /* 0x000fe200030f0c07 */
[----:B------:R-:W-:Y:S01]  /*8710*/  @!P2 IMAD.X R5, R7, 0x1, R168, P1 ;  /* 0x000000010705a824 */ /* 0x000fe200008e06a8 */
[----:B------:R-:W-:Y:S01]  /*8720*/  IADD3 R9, P0, R9, UR26, RZ ;  /* 0x0000001a09097c10 */ /* 0x000fe2000ff1e0ff */
[----:B------:R-:W-:Y:S01]  /*8730*/  @P5 STS.128 [R238+0x10800], RZ ;  /* 0x010800ffee005388 */ /* 0x000fe20000000c00 */
[C---:B------:R-:W-:Y:S02]  /*8740*/  @!P2 LEA R32, P1, R0.reuse, c[0x0][0x170], 0x1 ;  /* 0x00005c000020aa11 */ /* 0x040fe400078208ff */
[----:B------:R-:W-:Y:S01]  /*8750*/  IADD3.X R7, R7, UR25, RZ, P0, !PT ;  /* 0x0000001907077c10 */ /* 0x000fe200087fe4ff */
[----:B------:R-:W-:Y:S01]  /*8760*/  @!PT LDS RZ, [RZ] ;  /* 0x00000000fffff984 */ /* 0x000fe20000000800 */
[----:B------:R-:W-:Y:S01]  /*8770*/  @!PT LDS RZ, [RZ] ;  /* 0x00000000fffff984 */ /* 0x000fe20000000800 */
[----:B------:R-:W-:Y:S01]  /*8780*/  @!PT LDS RZ, [RZ] ;  /* 0x00000000fffff984 */ /* 0x000fe20000000800 */
[----:B------:R2:W-:Y:S01]  /*8790*/  @!P5 LDGSTS.E.BYPASS.LTC128B.128 [R238+0x10800], [R28.64] ;  /* 0x108000001ceedfae */ /* 0x0005e2000b901d60 */
[C---:B------:R-:W-:Y:S01]  /*87a0*/  @!P5 LEA R34, P0, R9.reuse, R248, 0x1 ;  /* 0x000000f80922d211 */ /* 0x040fe200078008ff */
[----:B------:R-:W-:Y:S01]  /*87b0*/  IMAD.MOV.U32 R248, RZ, RZ, R202 ;  /* 0x000000fffff87224 */ /* 0x000fe200078e00ca */
[----:B------:R-:W-:Y:S01]  /*87c0*/  @!P4 IADD3 R4, P6, R9, R170, RZ ;  /* 0x000000aa0904c210 */ /* 0x000fe20007fde0ff */
[----:B------:R-:W-:Y:S01]  /*87d0*/  @P4 STS.128 [R238+0x12800], RZ ;  /* 0x012800ffee004388 */ /* 0x000fe20000000c00 */
[----:B------:R-:W-:-:S02]  /*87e0*/  @!P2 LEA.HI.X R33, R0, c[0x0][0x174], R5, 0x1, P1 ;  /* 0x00005d000021aa11 */ /* 0x000fc400008f0c05 */
[CC--:B------:R-:W-:Y:S01]  /*87f0*/  @!P3 IADD3 R0, P1, R9.reuse, R170.reuse, RZ ;  /* 0x000000aa0900b210 */ /* 0x0c0fe20007f3e0ff */
[----:B------:R-:W-:Y:S01]  /*8800*/  @!PT LDS RZ, [RZ] ;  /* 0x00000000fffff984 */ /* 0x000fe20000000800 */
[----:B------:R-:W-:Y:S01]  /*8810*/  @!PT LDS RZ, [RZ] ;  /* 0x00000000fffff984 */ /* 0x000fe20000000800 */
[----:B------:R-:W-:Y:S01]  /*8820*/  @!PT LDS RZ, [RZ] ;  /* 0x00000000fffff984 */ /* 0x000fe20000000800 */
[----:B------:R4:W-:Y:S01]  /*8830*/  @!P4 LDGSTS.E.BYPASS.LTC128B.128 [R238+0x12800], [R24.64+0x80] ;  /* 0x1280008018eecfae */ /* 0x0009e2000b901d60 */
[----:B------:R-:W-:Y:S01]  /*8840*/  @!P5 LEA.HI.X R35, R9, R249, R7, 0x1, P0 ;  /* 0x000000f90923d211 */ /* 0x000fe200000f0c07 */
[--C-:B------:R-:W-:Y:S01]  /*8850*/  @!P4 IMAD.X R27, R7, 0x1, R168.reuse, P6 ;  /* 0x00000001071bc824 */ /* 0x100fe200030e06a8 */
[----:B------:R-:W-:Y:S01]  /*8860*/  @!P2 IADD3 R9, P0, R9, R170, RZ ;  /* 0x000000aa0909a210 */ /* 0x000fe20007f1e0ff */
[----:B------:R-:W-:Y:S01]  /*8870*/  @P3 STS.128 [R238+0x14800], RZ ;  /* 0x014800ffee003388 */ /* 0x000fe20000000c00 */
[----:B------:R-:W-:Y:S01]  /*8880*/  @!P4 LEA R26, P6, R4, c[0x0][0x170], 0x1 ;  /* 0x00005c00041aca11 */ /* 0x000fe200078c08ff */
[C-C-:B------:R-:W-:Y:S01]  /*8890*/  @!P3 IMAD.X R5, R7.reuse, 0x1, R168.reuse, P1 ;  /* 0x000000010705b824 */ /* 0x140fe200008e06a8 */
[----:B------:R-:W-:Y:S01]  /*88a0*/  @!P3 LEA R170, P1, R0, c[0x0][0x170], 0x1 ;  /* 0x00005c0000aaba11 */ /* 0x000fe200078208ff */
[----:B------:R-:W-:Y:S01]  /*88b0*/  @!PT LDS RZ, [RZ] ;  /* 0x00000000fffff984 */ /* 0x000fe20000000800 */
[----:B------:R-:W-:Y:S01]  /*88c0*/  @!PT LDS RZ, [RZ] ;  /* 0x00000000fffff984 */ /* 0x000fe20000000800 */
[----:B------:R-:W-:Y:S01]  /*88d0*/  @!PT LDS RZ, [RZ] ;  /* 0x00000000fffff984 */ /* 0x000fe20000000800 */
[----:B------:R5:W-:Y:S01]  /*88e0*/  @!P3 LDGSTS.E.BYPASS.LTC128B.128 [R238+0x14800], [R14.64+0x100] ;  /* 0x148001000eeebfae */ /* 0x000be2000b901d60 */
[----:B------:R-:W-:Y:S01]  /*88f0*/  @!P2 IMAD.X R168, R7, 0x1, R168, P0 ;  /* 0x0000000107a8a824 */ /* 0x000fe200000e06a8 */
[----:B------:R-:W-:Y:S01]  /*8900*/  @!P2 LEA R8, P0, R9, c[0x0][0x170], 0x1 ;  /* 0x00005c000908aa11 */ /* 0x000fe200078008ff */
[----:B------:R-:W-:Y:S01]  /*8910*/  IMAD.MOV.U32 R249, RZ, RZ, R203 ;  /* 0x000000fffff97224 */ /* 0x000fe200078e00cb */
[----:B------:R-:W-:Y:S01]  /*8920*/  @P2 STS.128 [R238+0x16800], RZ ;  /* 0x016800ffee002388 */ /* 0x000fe20000000c00 */
[----:B------:R-:W-:-:S02]  /*8930*/  @!P4 LEA.HI.X R27, R4, c[0x0][0x174], R27, 0x1, P6 ;  /* 0x00005d00041bca11 */ /* 0x000fc400030f0c1b */
[----:B------:R-:W-:Y:S01]  /*8940*/  @!P3 LEA.HI.X R171, R0, c[0x0][0x174], R5, 0x1, P1 ;  /* 0x00005d0000abba11 */ /* 0x000fe200008f0c05 */
[----:B------:R-:W-:Y:S01]  /*8950*/  @!PT LDS RZ, [RZ] ;  /* 0x00000000fffff984 */ /* 0x000fe20000000800 */
[----:B------:R-:W-:Y:S01]  /*8960*/  @!PT LDS RZ, [RZ] ;  /* 0x00000000fffff984 */ /* 0x000fe20000000800 */
[----:B------:R-:W-:Y:S01]  /*8970*/  @!PT LDS RZ, [RZ] ;  /* 0x00000000fffff984 */ /* 0x000fe20000000800 */
[----:B------:R5:W-:Y:S01]  /*8980*/  @!P2 LDGSTS.E.BYPASS.LTC128B.128 [R238+0x16800], [R12.64+0x180] ;  /* 0x168001800ceeafae */ /* 0x000be2000b901d60 */
[----:B------:R-:W-:Y:S01]  /*8990*/  @!P2 LEA.HI.X R9, R9, c[0x0][0x174], R168, 0x1, P0 ;  /* 0x00005d000909aa11 */ /* 0x000fe200000f0ca8 */
[----:B------:R-:W-:Y:S02]  /*89a0*/  IMAD.U32 R0, RZ, RZ, UR28 ;  /* 0x0000001cff007e24 */ /* 0x000fe4000f8e00ff */
[----:B------:R-:W-:Y:S04]  /*89b0*/  @P5 STS.128 [R238+0x11000], RZ ;  /* 0x011000ffee005388 */ /* 0x000fe80000000c00 */
[----:B------:R-:W-:Y:S01]  /*89c0*/  @!PT LDS RZ, [RZ] ;  /* 0x00000000fffff984 */ /* 0x000fe20000000800 */
[----:B------:R-:W-:Y:S01]  /*89d0*/  @!PT LDS RZ, [RZ] ;  /* 0x00000000fffff984 */ /* 0x000fe20000000800 */
[----:B------:R-:W-:Y:S01]  /*89e0*/  @!PT LDS RZ, [RZ] ;  /* 0x00000000fffff984 */ /* 0x000fe20000000800 */
[----:B------:R1:W-:Y:S04]  /*89f0*/  @!P5 LDGSTS.E.BYPASS.LTC128B.128 [R238+0x11000], [R22.64] ;  /* 0x1100000016eedfae */ /* 0x0003e8000b901d60 */
[----:B------:R-:W-:Y:S04]  /*8a00*/  @P4 STS.128 [R238+0x13000], RZ ;  /* 0x013000ffee004388 */ /* 0x000fe80000000c00 */
[----:B------:R-:W-:Y:S01]  /*8a10*/  @!PT LDS RZ, [RZ] ;  /* 0x00000000fffff984 */ /* 0x000fe20000000800 */
[----:B------:R-:W-:Y:S01]  /*8a20*/  @!PT LDS RZ, [RZ] ;  /* 0x00000000fffff984 */ /* 0x000fe20000000800 */
[----:B------:R-:W-:Y:S01]  /*8a30*/  @!PT LDS RZ, [RZ] ;  /* 0x00000000fffff984 */ /* 0x000fe20000000800 */
[----:B------:R1:W-:Y:S04]  /*8a40*/  @!P4 LDGSTS.E.BYPASS.LTC128B.128 [R238+0x13000], [R20.64+0x80] ;  /* 0x1300008014eecfae */ /* 0x0003e8000b901d60 */
        /* <DEDUP_REMOVED lines=30> */
[----:B------:R-:W-:Y:S04]  /*8c30*/  LDSM.16.M88.4 R172, [R234] ;  /* 0x00000000eaac783b */ /* 0x000fe80000000200 */
[----:B-----5:R-:W3:Y:S04]  /*8c40*/  LDSM.16.M88.4 R12, [R233+0x8000] ;  /* 0x00800000e90c783b */ /* 0x020ee80000000200 */
[----:B------:R-:W5:Y:S04]  /*8c50*/  LDSM.16.M88.4 R4, [R233+0x8800] ;  /* 0x00880000e904783b */ /* 0x000f680000000200 */
[----:B------:R-:W5:Y:S04]  /*8c60*/  LDSM.16.M88.4 R180, [R233+0x9000] ;  /* 0x00900000e9b4783b */ /* 0x000f680000000200 */
[----:B-1----:R-:W1:Y:S04]  /*8c70*/  LDSM.16.M88.4 R20, [R233+0x9800] ;  /* 0x00980000e914783b */ /* 0x002e680000000200 */
[----:B------:R-:W-:Y:S04]  /*8c80*/  LDSM.16.M88.4 R32, [R232] ;  /* 0x00000000e820783b */ /* 0x000fe80000000200 */
[----:B------:R-:W1:Y:S04]  /*8c90*/  LDSM.16.M88.4 R188, [R231] ;  /* 0x00000000e7bc783b */ /* 0x000e680000000200 */
[----:B----4-:R-:W4:Y:S04]  /*8ca0*/  LDSM.16.M88.4 R24, [R223] ;  /* 0x00000000df18783b */ /* 0x010f280000000200 */
[----:B------:R-:W1:Y:S04]  /*8cb0*/  LDSM.16.M88.4 R196, [R222] ;  /* 0x00000000dec4783b */ /* 0x000e680000000200 */
[----:B------:R-:W1:Y:S04]  /*8cc0*/  LDSM.16.M88.4 R168, [R221] ;  /* 0x00000000dda8783b */ /* 0x000e680000000200 */
[----:B--2---:R-:W-:Y:S01]  /*8cd0*/  LDSM.16.M88.4 R28, [R227+0x8000] ;  /* 0x00800000e31c783b */ /* 0x004fe20000000200 */
[C---:B---3--:R-:W-:Y:S03]  /*8ce0*/  HMMA.16816.F32 R16, R172.reuse, R12, RZ ;  /* 0x0000000cac10723c */ /* 0x048fe600000018ff */
[----:B------:R-:W-:Y:S04]  /*8cf0*/  LDSM.16.M88.4 R192, [R227+0x8800] ;  /* 0x00880000e3c0783b */ /* 0x000fe80000000200 */
[----:B------:R-:W0:Y:S01]  /*8d00*/  LDGDEPBAR ;  /* 0x00000000000079af */ /* 0x000e220000000000 */
[C---:B------:R-:W-:Y:S08]  /*8d10*/  HMMA.16816.F32 R12, R172.reuse, R14, RZ ;  /* 0x0000000eac0c723c */ /* 0x040ff000000018ff */
[C---:B-----5:R-:W-:Y:S08]  /*8d20*/  HMMA.16816.F32 R8, R172.reuse, R4, RZ ;  /* 0x00000004ac08723c */ /* 0x060ff000000018ff */
[C---:B------:R-:W-:Y:S08]  /*8d30*/  HMMA.16816.F32 R184, R172.reuse, R180, RZ ;  /* 0x000000b4acb8723c */ /* 0x040ff000000018ff */
[C---:B------:R-:W-:Y:S08]  /*8d40*/  HMMA.16816.F32 R4, R172.reuse, R6, RZ ;  /* 0x00000006ac04723c */ /* 0x040ff000000018ff */
[C---:B------:R-:W-:Y:S08]  /*8d50*/  HMMA.16816.F32 R180, R172.reuse, R182, RZ ;  /* 0x000000b6acb4723c */ /* 0x040ff000000018ff */
[C---:B-1----:R-:W-:Y:S08]  /*8d60*/  HMMA.16816.F32 R176, R172.reuse, R20, RZ ;  /* 0x00000014acb0723c */ /* 0x042ff000000018ff */
[----:B------:R-:W-:Y:S01]  /*8d70*/  HMMA.16816.F32 R172, R172, R22, RZ ;  /* 0x00000016acac723c */ /* 0x000fe200000018ff */
[----:B------:R-:W1:Y:S07]  /*8d80*/  LDSM.16.M88.4 R20, [R230] ;  /* 0x00000000e614783b */ /* 0x000e6e0000000200 */
[C---:B------:R-:W-:Y:S08]  /*8d90*/  HMMA.16816.F32 R16, R32.reuse, R188, R16 ;  /* 0x000000bc2010723c */ /* 0x040ff00000001810 */
[C---:B------:R-:W-:Y:S01]  /*8da0*/  HMMA.16816.F32 R12, R32.reuse, R190, R12 ;  /* 0x000000be200c723c */ /* 0x040fe2000000180c */
[----:B------:R-:W2:Y:S07]  /*8db0*/  LDSM.16.M88.4 R188, [R227+0x9000] ;  /* 0x00900000e3bc783b */ /* 0x000eae0000000200 */
[C---:B----4-:R-:W-:Y:S08]  /*8dc0*/  HMMA.16816.F32 R8, R32.reuse, R24, R8 ;  /* 0x000000182008723c */ /* 0x050ff00000001808 */
[C---:B------:R-:W-:Y:S01]  /*8dd0*/  HMMA.16816.F32 R4, R32.reuse, R26, R4 ;  /* 0x0000001a2004723c */ /* 0x040fe20000001804 */
[----:B------:R-:W3:Y:S07]  /*8de0*/  LDSM.16.M88.4 R24, [R227+0x9800] ;  /* 0x00980000e318783b */ /* 0x000eee0000000200 */
[C---:B------:R-:W-:Y:S08]  /*8df0*/  HMMA.16816.F32 R184, R32.reuse, R196, R184 ;  /* 0x000000c420b8723c */ /* 0x040ff000000018b8 */
[C---:B------:R-:W-:Y:S01]  /*8e00*/  HMMA.16816.F32 R180, R32.reuse, R198, R180 ;  /* 0x000000c620b4723c */ /* 0x040fe200000018b4 */
[----:B------:R-:W-:Y:S07]  /*8e10*/  LDSM.16.M88.4 R196, [R220+0x1000] ;  /* 0x00100000dcc4783b */ /* 0x000fee0000000200 */
[C---:B------:R-:W-:Y:S08]  /*8e20*/  HMMA.16816.F32 R176, R32.reuse, R168, R176 ;  /* 0x000000a820b0723c */ /* 0x040ff000000018b0 */
[----:B------:R-:W-:Y:S01]  /*8e30*/  HMMA.16816.F32 R172, R32, R170, R172 ;  /* 0x000000aa20ac723c */ /* 0x000fe200000018ac */
[----:B------:R-:W-:Y:S04]  /*8e40*/  LDSM.16.M88.4 R32, [R229] ;  /* 0x00000000e520783b */ /* 0x000fe80000000200 */
[----:B------:R-:W4:Y:S03]  /*8e50*/  LDSM.16.M88.4 R168, [R220] ;  /* 0x00000000dca8783b */ /* 0x000f260000000200 */
[C---:B-1----:R-:W-:Y:S08]  /*8e60*/  HMMA.16816.F32 R16, R20.reuse, R28, R16 ;  /* 0x0000001c1410723c */ /* 0x042ff00000001810 */
[C---:B------:R-:W-:Y:S01]  /*8e70*/  HMMA.16816.F32 R12, R20.reuse, R30, R12 ;  /* 0x0000001e140c723c */ /* 0x040fe2000000180c */
[----:B------:R-:W1:Y:S07]  /*8e80*/  LDSM.16.M88.4 R28, [R220+0x800] ;  /* 0x00080000dc1c783b */ /* 0x000e6e0000000200 */
[C---:B------:R-:W-:Y:S08]  /*8e90*/  HMMA.16816.F32 R8, R20.reuse, R192, R8 ;  /* 0x000000c01408723c */ /* 0x040ff00000001808 */
[C---:B------:R-:W-:Y:S01]  /*8ea0*/  HMMA.16816.F32 R4, R20.reuse, R194, R4 ;  /* 0x000000c21404723c */ /* 0x040fe20000001804 */
[----:B------:R-:W-:Y:S07]  /*8eb0*/  LDSM.16.M88.4 R192, [R233+0xa800] ;  /* 0x00a80000e9c0783b */ /* 0x000fee0000000200 */
[C---:B--2---:R-:W-:Y:S08]  /*8ec0*/  HMMA.16816.F32 R184, R20.reuse, R188, R184 ;  /* 0x000000bc14b8723c */ /* 0x044ff000000018b8 */
[C---:B------:R-:W-:Y:S01]  /*8ed0*/  HMMA.16816.F32 R180, R20.reuse, R190, R180 ;  /* 0x000000be14b4723c */ /* 0x040fe200000018b4 */
[----:B------:R-:W2:Y:S07]  /*8ee0*/  LDSM.16.M88.4 R188, [R220+0x1800] ;  /* 0x00180000dcbc783b */ /* 0x000eae0000000200 */
[C---:B---3--:R-:W-:Y:S08]  /*8ef0*/  HMMA.16816.F32 R176, R20.reuse, R24, R176 ;  /* 0x0000001814b0723c */ /* 0x048ff000000018b0 */
[----:B------:R-:W-:Y:S01]  /*8f00*/  HMMA.16816.F32 R172, R20, R26, R172 ;  /* 0x0000001a14ac723c */ /* 0x000fe200000018ac */
[----:B------:R-:W-:Y:S04]  /*8f10*/  LDSM.16.M88.4 R20, [R234+0x2000] ;  /* 0x00200000ea14783b */ /* 0x000fe80000000200 */
[----:B------:R-:W3:Y:S03]  /*8f20*/  LDSM.16.M88.4 R24, [R233+0xa000] ;  /* 0x00a00000e918783b */ /* 0x000ee60000000200 */
[C---:B----4-:R-:W-:Y:S08]  /*8f30*/  HMMA.16816.F32 R16, R32.reuse, R168, R16 ;  /* 0x000000a82010723c */ /* 0x050ff00000001810 */
[C---:B------:R-:W-:Y:S01]  /*8f40*/  HMMA.16816.F32 R12, R32.reuse, R170, R12 ;  /* 0x000000aa200c723c */ /* 0x040fe2000000180c */
[----:B------:R-:W4:Y:S07]  /*8f50*/  LDSM.16.M88.4 R168, [R233+0xb000] ;  /* 0x00b00000e9a8783b */ /* 0x000f2e0000000200 */
[C---:B-1----:R-:W-:Y:S08]  /*8f60*/  HMMA.16816.F32 R8, R32.reuse, R28, R8 ;  /* 0x0000001c2008723c */ /* 0x042ff00000001808 */
[C---:B------:R-:W-:Y:S01]  /*8f70*/  HMMA.16816.F32 R4, R32.reuse, R30, R4 ;  /* 0x0000001e2004723c */ /* 0x040fe20000001804 */
[----:B------:R-:W1:Y:S07]  /*8f80*/  LDSM.16.M88.4 R28, [R233+0xb800] ;  /* 0x00b80000e91c783b */ /* 0x000e6e0000000200 */
[C---:B------:R-:W-:Y:S08]  /*8f90*/  HMMA.16816.F32 R184, R32.reuse, R196, R184 ;  /* 0x000000c420b8723c */ /* 0x040ff000000018b8 */
[C---:B------:R-:W-:Y:S01]  /*8fa0*/  HMMA.16816.F32 R180, R32.reuse, R198, R180 ;  /* 0x000000c620b4723c */ /* 0x040fe200000018b4 */
[----:B------:R-:W-:Y:S07]  /*8fb0*/  LDSM.16.M88.4 R196, [R217] ;  /* 0x00000000d9c4783b */ /* 0x000fee0000000200 */
[C---:B--2---:R-:W-:Y:S08]  /*8fc0*/  HMMA.16816.F32 R176, R32.reuse, R188, R176 ;  /* 0x000000bc20b0723c */ /* 0x044ff000000018b0 */
[----:B------:R-:W-:Y:S01]  /*8fd0*/  HMMA.16816.F32 R172, R32, R190, R172 ;  /* 0x000000be20ac723c */ /* 0x000fe200000018ac */
[----:B------:R-:W-:Y:S04]  /*8fe0*/  LDSM.16.M88.4 R32, [R232+0x2000] ;  /* 0x00200000e820783b */ /* 0x000fe80000000200 */
[----:B------:R-:W2:Y:S03]  /*8ff0*/  LDSM.16.M88.4 R188, [R219] ;  /* 0x00000000dbbc783b */ /* 0x000ea60000000200 */
[C---:B---3--:R-:W-:Y:S08]  /*9000*/  HMMA.16816.F32 R16, R20.reuse, R24, R16 ;  /* 0x000000181410723c */ /* 0x048ff00000001810 */
[C---:B------:R-:W-:Y:S01]  /*9010*/  HMMA.16816.F32 R12, R20.reuse, R26, R12 ;  /* 0x0000001a140c723c */ /* 0x040fe2000000180c */
[----:B------:R-:W3:Y:S07]  /*9020*/  LDSM.16.M88.4 R24, [R218] ;  /* 0x00000000da18783b */ /* 0x000eee0000000200 */
[C---:B------:R-:W-:Y:S08]  /*9030*/  HMMA.16816.F32 R8, R20.reuse, R192, R8 ;  /* 0x000000c01408723c */ /* 0x040ff00000001808 */
[C---:B------:R-:W-:Y:S01]  /*9040*/  HMMA.16816.F32 R4, R20.reuse, R194, R4 ;  /* 0x000000c21404723c */ /* 0x040fe20000001804 */
[----:B------:R-:W-:Y:S07]  /*9050*/  LDSM.16.M88.4 R192, [R227+0xa800] ;  /* 0x00a80000e3c0783b */ /* 0x000fee0000000200 */
[C---:B----4-:R-:W-:Y:S08]  /*9060*/  HMMA.16816.F32 R184, R20.reuse, R168, R184 ;  /* 0x000000a814b8723c */ /* 0x050ff000000018b8 */
[C---:B------:R-:W-:Y:S01]  /*9070*/  HMMA.16816.F32 R180, R20.reuse, R170, R180 ;  /* 0x000000aa14b4723c */ /* 0x040fe200000018b4 */
[----:B------:R-:W4:Y:S07]  /*9080*/  LDSM.16.M88.4 R168, [R216] ;  /* 0x00000000d8a8783b */ /* 0x000f2e0000000200 */
[C---:B-1----:R-:W-:Y:S08]  /*9090*/  HMMA.16816.F32 R176, R20.reuse, R28, R176 ;  /* 0x0000001c14b0723c */ /* 0x042ff000000018b0 */
[----:B------:R-:W-:Y:S01]  /*90a0*/  HMMA.16816.F32 R172, R20, R30, R172 ;  /* 0x0000001e14ac723c */ /* 0x000fe200000018ac */
[----:B------:R-:W-:Y:S04]  /*90b0*/  LDSM.16.M88.4 R20, [R230+0x2000] ;  /* 0x00200000e614783b */ /* 0x000fe80000000200 */
[----:B------:R-:W1:Y:S03]  /*90c0*/  LDSM.16.M88.4 R28, [R227+0xa000] ;  /* 0x00a00000e31c783b */ /* 0x000e660000000200 */
[C---:B--2---:R-:W-:Y:S08]  /*90d0*/  HMMA.16816.F32 R16, R32.reuse, R188, R16 ;  /* 0x000000bc2010723c */ /* 0x044ff00000001810 */
[C---:B------:R-:W-:Y:S01]  /*90e0*/  HMMA.16816.F32 R12, R32.reuse, R190, R12 ;  /* 0x000000be200c723c */ /* 0x040fe2000000180c */
[----:B------:R-:W2:Y:S07]  /*90f0*/  LDSM.16.M88.4 R188, [R227+0xb000] ;  /* 0x00b00000e3bc783b */ /* 0x000eae0000000200 */
[C---:B---3--:R-:W-:Y:S08]  /*9100*/  HMMA.16816.F32 R8, R32.reuse, R24, R8 ;  /* 0x000000182008723c */ /* 0x048ff00000001808 */
[C---:B------:R-:W-:Y:S01]  /*9110*/  HMMA.16816.F32 R4, R32.reuse, R26, R4 ;  /* 0x0000001a2004723c */ /* 0x040fe20000001804 */
[----:B------:R-:W3:Y:S07]  /*9120*/  LDSM.16.M88.4 R24, [R227+0xb800] ;  /* 0x00b80000e318783b */ /* 0x000eee0000000200 */
[C---:B------:R-:W-:Y:S08]  /*9130*/  HMMA.16816.F32 R184, R32.reuse, R196, R184 ;  /* 0x000000c420b8723c */ /* 0x040ff000000018b8 */
[C---:B------:R-:W-:Y:S01]  /*9140*/  HMMA.16816.F32 R180, R32.reuse, R198, R180 ;  /* 0x000000c620b4723c */ /* 0x040fe200000018b4 */
[----:B------:R-:W-:Y:S07]  /*9150*/  LDSM.16.M88.4 R196, [R220+0x3000] ;  /* 0x00300000dcc4783b */ /* 0x000fee0000000200 */
[C---:B----4-:R-:W-:Y:S08]  /*9160*/  HMMA.16816.F32 R176, R32.reuse, R168, R176 ;  /* 0x000000a820b0723c */ /* 0x050ff000000018b0 */
[----:B------:R-:W-:Y:S01]  /*9170*/  HMMA.16816.F32 R172, R32, R170, R172 ;  /* 0x000000aa20ac723c */ /* 0x000fe200000018ac */
[----:B------:R-:W-:Y:S04]  /*9180*/  LDSM.16.M88.4 R32, [R229+0x2000] ;  /* 0x00200000e520783b */ /* 0x000fe80000000200 */
[----:B------:R-:W4:Y:S03]  /*9190*/  LDSM.16.M88.4 R168, [R220+0x2000] ;  /* 0x00200000dca8783b */ /* 0x000f260000000200 */
        /* <DEDUP_REMOVED lines=31> */
[----:B------:R-:W5:Y:S07]  /*9390*/  LDSM.16.M88.4 R192, [R212] ;  /* 0x00000000d4c0783b */ /* 0x000f6e0000000200 */
[C---:B----4-:R-:W-:Y:S08]  /*93a0*/  HMMA.16816.F32 R184, R20.reuse, R168, R184 ;  /* 0x000000a814b8723c */ /* 0x050ff000000018b8 */
[C---:B------:R-:W-:Y:S01]  /*93b0*/  HMMA.16816.F32 R180, R20.reuse, R170, R180 ;  /* 0x000000aa14b4723c */ /* 0x040fe200000018b4 */
[----:B------:R-:W-:Y:S07]  /*93c0*/  LDSM.16.M88.4 R168, [R227+0xc800] ;  /* 0x00c80000e3a8783b */ /* 0x000fee0000000200 */
[C---:B-1----:R-:W-:Y:S08]  /*93d0*/  HMMA.16816.F32 R176, R20.reuse, R28, R176 ;  /* 0x0000001c14b0723c */ /* 0x042ff000000018b0 */
[----:B------:R-:W-:Y:S01]  /*93e0*/  HMMA.16816.F32 R172, R20, R30, R172 ;  /* 0x0000001e14ac723c */ /* 0x000fe200000018ac */
[----:B------:R-:W-:Y:S04]  /*93f0*/  LDSM.16.M88.4 R20, [R230+0x4000] ;  /* 0x00400000e614783b */ /* 0x000fe80000000200 */
[----:B------:R-:W1:Y:S03]  /*9400*/  LDSM.16.M88.4 R28, [R227+0xc000] ;  /* 0x00c00000e31c783b */ /* 0x000e660000000200 */
[C---:B--2---:R-:W-:Y:S08]  /*9410*/  HMMA.16816.F32 R16, R188.reuse, R32, R16 ;  /* 0x00000020bc10723c */ /* 0x044ff00000001810 */
[C---:B------:R-:W-:Y:S01]  /*9420*/  HMMA.16816.F32 R12, R188.reuse, R34, R12 ;  /* 0x00000022bc0c723c */ /* 0x040fe2000000180c */
[----:B------:R-:W-:Y:S07]  /*9430*/  LDSM.16.M88.4 R32, [R227+0xd000] ;  /* 0x00d00000e320783b */ /* 0x000fee0000000200 */
[C---:B---3--:R-:W-:Y:S08]  /*9440*/  HMMA.16816.F32 R8, R188.reuse, R24, R8 ;  /* 0x00000018bc08723c */ /* 0x048ff00000001808 */
[C---:B------:R-:W-:Y:S01]  /*9450*/  HMMA.16816.F32 R4, R188.reuse, R26, R4 ;  /* 0x0000001abc04723c */ /* 0x040fe20000001804 */
[----:B------:R-:W2:Y:S07]  /*9460*/  LDSM.16.M88.4 R24, [R227+0xd800] ;  /* 0x00d80000e318783b */ /* 0x000eae0000000200 */
[C---:B-----5:R-:W-:Y:S08]  /*9470*/  HMMA.16816.F32 R176, R188.reuse, R192, R176 ;  /* 0x000000c0bcb0723c */ /* 0x060ff000000018b0 */
[----:B------:R-:W-:Y:S01]  /*9480*/  HMMA.16816.F32 R172, R188, R194, R172 ;  /* 0x000000c2bcac723c */ /* 0x000fe200000018ac */
[----:B------:R-:W-:Y:S07]  /*9490*/  LDSM.16.M88.4 R192, [R220+0x4000] ;  /* 0x00400000dcc0783b */ /* 0x000fee0000000200 */
[C---:B-1----:R-:W-:Y:S08]  /*94a0*/  HMMA.16816.F32 R16, R20.reuse, R28, R16 ;  /* 0x0000001c1410723c */ /* 0x042ff00000001810 */
[----:B------:R-:W-:Y:S01]  /*94b0*/  HMMA.16816.F32 R12, R20, R30, R12 ;  /* 0x0000001e140c723c */ /* 0x000fe2000000180c */
[----:B------:R-:W1:Y:S07]  /*94c0*/  LDSM.16.M88.4 R28, [R229+0x4000] ;  /* 0x00400000e51c783b */ /* 0x000e6e0000000200 */
[C---:B------:R-:W-:Y:S08]  /*94d0*/  HMMA.16816.F32 R184, R188.reuse, R196, R184 ;  /* 0x000000c4bcb8723c */ /* 0x040ff000000018b8 */
[----:B------:R-:W-:Y:S01]  /*94e0*/  HMMA.16816.F32 R180, R188, R198, R180 ;  /* 0x000000c6bcb4723c */ /* 0x000fe200000018b4 */
[----:B------:R-:W3:Y:S04]  /*94f0*/  LDSM.16.M88.4 R188, [R220+0x4800] ;  /* 0x00480000dcbc783b */ /* 0x000ee80000000200 */
[----:B------:R-:W-:Y:S03]  /*9500*/  LDSM.16.M88.4 R196, [R234+0x6000] ;  /* 0x00600000eac4783b */ /* 0x000fe60000000200 */
[C---:B------:R-:W-:Y:S08]  /*9510*/  HMMA.16816.F32 R8, R20.reuse, R168, R8 ;  /* 0x000000a81408723c */ /* 0x040ff00000001808 */
[C---:B------:R-:W-:Y:S01]  /*9520*/  HMMA.16816.F32 R4, R20.reuse, R170, R4 ;  /* 0x000000aa1404723c */ /* 0x040fe20000001804 */
[----:B------:R-:W4:Y:S07]  /*9530*/  LDSM.16.M88.4 R168, [R220+0x5000] ;  /* 0x00500000dca8783b */ /* 0x000f2e0000000200 */
[C---:B--2---:R-:W-:Y:S08]  /*9540*/  HMMA.16816.F32 R176, R20.reuse, R24, R176 ;  /* 0x0000001814b0723c */ /* 0x044ff000000018b0 */
[C---:B------:R-:W-:Y:S01]  /*9550*/  HMMA.16816.F32 R172, R20.reuse, R26, R172 ;  /* 0x0000001a14ac723c */ /* 0x040fe200000018ac */
[----:B------:R-:W2:Y:S07]  /*9560*/  LDSM.16.M88.4 R24, [R233+0xe000] ;  /* 0x00e00000e918783b */ /* 0x000eae0000000200 */
[C---:B------:R-:W-:Y:S08]  /*9570*/  HMMA.16816.F32 R184, R20.reuse, R32, R184 ;  /* 0x0000002014b8723c */ /* 0x040ff000000018b8 */
[----:B------:R-:W-:Y:S01]  /*9580*/  HMMA.16816.F32 R180, R20, R34, R180 ;  /* 0x0000002214b4723c */ /* 0x000fe200000018b4 */
[----:B------:R-:W5:Y:S04]  /*9590*/  LDSM.16.M88.4 R32, [R220+0x5800] ;  /* 0x00580000dc20783b */ /* 0x000f680000000200 */
[----:B------:R-:W2:Y:S03]  /*95a0*/  LDSM.16.M88.4 R20, [R233+0xe800] ;  /* 0x00e80000e914783b */ /* 0x000ea60000000200 */
[C---:B-1----:R-:W-:Y:S08]  /*95b0*/  HMMA.16816.F32 R16, R28.reuse, R192, R16 ;  /* 0x000000c01c10723c */ /* 0x042ff00000001810 */
[C---:B------:R-:W-:Y:S01]  /*95c0*/  HMMA.16816.F32 R12, R28.reuse, R194, R12 ;  /* 0x000000c21c0c723c */ /* 0x040fe2000000180c */
[----:B------:R-:W1:Y:S07]  /*95d0*/  LDSM.16.M88.4 R192, [R233+0xf000] ;  /* 0x00f00000e9c0783b */ /* 0x000e6e0000000200 */
[C---:B---3--:R-:W-:Y:S08]  /*95e0*/  HMMA.16816.F32 R8, R28.reuse, R188, R8 ;  /* 0x000000bc1c08723c */ /* 0x048ff00000001808 */
[C---:B------:R-:W-:Y:S01]  /*95f0*/  HMMA.16816.F32 R4, R28.reuse, R190, R4 ;  /* 0x000000be1c04723c */ /* 0x040fe20000001804 */
[----:B------:R-:W3:Y:S07]  /*9600*/  LDSM.16.M88.4 R188, [R233+0xf800] ;  /* 0x00f80000e9bc783b */ /* 0x000eee0000000200 */
[C---:B----4-:R-:W-:Y:S08]  /*9610*/  HMMA.16816.F32 R184, R28.reuse, R168, R184 ;  /* 0x000000a81cb8723c */ /* 0x050ff000000018b8 */
[----:B------:R-:W-:Y:S01]  /*9620*/  HMMA.16816.F32 R180, R28, R170, R180 ;  /* 0x000000aa1cb4723c */ /* 0x000fe200000018b4 */
[----:B------:R-:W-:Y:S07]  /*9630*/  LDSM.16.M88.4 R168, [R232+0x6000] ;  /* 0x00600000e8a8783b */ /* 0x000fee0000000200 */
[C---:B--2---:R-:W-:Y:S08]  /*9640*/  HMMA.16816.F32 R16, R196.reuse, R24, R16 ;  /* 0x00000018c410723c */ /* 0x044ff00000001810 */
[----:B------:R-:W-:Y:S01]  /*9650*/  HMMA.16816.F32 R12, R196, R26, R12 ;  /* 0x0000001ac40c723c */ /* 0x000fe2000000180c */
[----:B------:R-:W2:Y:S07]  /*9660*/  LDSM.16.M88.4 R24, [R209] ;  /* 0x00000000d118783b */ /* 0x000eae0000000200 */
[C---:B-----5:R-:W-:Y:S08]  /*9670*/  HMMA.16816.F32 R176, R28.reuse, R32, R176 ;  /* 0x000000201cb0723c */ /* 0x060ff000000018b0 */
[----:B------:R-:W-:Y:S01]  /*9680*/  HMMA.16816.F32 R172, R28, R34, R172 ;  /* 0x000000221cac723c */ /* 0x000fe200000018ac */
[----:B------:R-:W4:Y:S04]  /*9690*/  LDSM.16.M88.4 R32, [R211] ;  /* 0x00000000d320783b */ /* 0x000f280000000200 */
[----:B------:R-:W5:Y:S03]  /*96a0*/  LDSM.16.M88.4 R28, [R210] ;  /* 0x00000000d21c783b */ /* 0x000f660000000200 */
[C---:B------:R-:W-:Y:S08]  /*96b0*/  HMMA.16816.F32 R8, R196.reuse, R20, R8 ;  /* 0x00000014c408723c */ /* 0x040ff00000001808 */
[C---:B------:R-:W-:Y:S01]  /*96c0*/  HMMA.16816.F32 R4, R196.reuse, R22, R4 ;  /* 0x00000016c404723c */ /* 0x040fe20000001804 */
[----:B------:R-:W4:Y:S07]  /*96d0*/  LDSM.16.M88.4 R20, [R208] ;  /* 0x00000000d014783b */ /* 0x000f2e0000000200 */
[C---:B-1----:R-:W-:Y:S08]  /*96e0*/  HMMA.16816.F32 R184, R196.reuse, R192, R184 ;  /* 0x000000c0c4b8723c */ /* 0x042ff000000018b8 */
[C---:B------:R-:W-:Y:S01]  /*96f0*/  HMMA.16816.F32 R180, R196.reuse, R194, R180 ;  /* 0x000000c2c4b4723c */ /* 0x040fe200000018b4 */
[----:B------:R-:W-:Y:S07]  /*9700*/  LDSM.16.M88.4 R192, [R220+0x6800] ;  /* 0x00680000dcc0783b */ /* 0x000fee0000000200 */
[C---:B---3--:R-:W-:Y:S08]  /*9710*/  HMMA.16816.F32 R176, R196.reuse, R188, R176 ;  /* 0x000000bcc4b0723c */ /* 0x048ff000000018b0 */
[----:B------:R-:W-:Y:S01]  /*9720*/  HMMA.16816.F32 R196, R196, R190, R172 ;  /* 0x000000bec4c4723c */ /* 0x000fe200000018ac */
[----:B------:R-:W-:Y:S04]  /*9730*/  LDSM.16.M88.4 R188, [R230+0x6000] ;  /* 0x00600000e6bc783b */ /* 0x000fe80000000200 */
[----:B------:R-:W1:Y:S03]  /*9740*/  LDSM.16.M88.4 R172, [R227+0xe000] ;  /* 0x00e00000e3ac783b */ /* 0x000e660000000200 */
[C---:B--2---:R-:W-:Y:S08]  /*9750*/  HMMA.16816.F32 R184, R168.reuse, R24, R184 ;  /* 0x00000018a8b8723c */ /* 0x044ff000000018b8 */
[C---:B------:R-:W-:Y:S01]  /*9760*/  HMMA.16816.F32 R180, R168.reuse, R26, R180 ;  /* 0x0000001aa8b4723c */ /* 0x040fe200000018b4 */
[----:B------:R-:W2:Y:S07]  /*9770*/  LDSM.16.M88.4 R24, [R227+0xe800] ;  /* 0x00e80000e318783b */ /* 0x000eae0000000200 */
[C---:B----4-:R-:W-:Y:S08]  /*9780*/  HMMA.16816.F32 R16, R168.reuse, R32, R16 ;  /* 0x00000020a810723c */ /* 0x050ff00000001810 */
[C---:B------:R-:W-:Y:S01]  /*9790*/  HMMA.16816.F32 R12, R168.reuse, R34, R12 ;  /* 0x00000022a80c723c */ /* 0x040fe2000000180c */
[----:B------:R-:W3:Y:S07]  /*97a0*/  LDSM.16.M88.4 R32, [R227+0xf800] ;  /* 0x00f80000e320783b */ /* 0x000eee0000000200 */
[C---:B-----5:R-:W-:Y:S08]  /*97b0*/  HMMA.16816.F32 R8, R168.reuse, R28, R8 ;  /* 0x0000001ca808723c */ /* 0x060ff00000001808 */
[C---:B------:R-:W-:Y:S01]  /*97c0*/  HMMA.16816.F32 R4, R168.reuse, R30, R4 ;  /* 0x0000001ea804723c */ /* 0x040fe20000001804 */
[----:B------:R-:W-:Y:S07]  /*97d0*/  LDSM.16.M88.4 R28, [R229+0x6000] ;  /* 0x00600000e51c783b */ /* 0x000fee0000000200 */
[C---:B------:R-:W-:Y:S08]  /*97e0*/  HMMA.16816.F32 R176, R168.reuse, R20, R176 ;  /* 0x00000014a8b0723c */ /* 0x040ff000000018b0 */
[----:B------:R-:W-:Y:S01]  /*97f0*/  HMMA.16816.F32 R196, R168, R22, R196 ;  /* 0x00000016a8c4723c */ /* 0x000fe200000018c4 */
[----:B------:R-:W4:Y:S04]  /*9800*/  LDSM.16.M88.4 R20, [R220+0x6000] ;  /* 0x00600000dc14783b */ /* 0x000f280000000200 */
[----:B------:R-:W5:Y:S03]  /*9810*/  LDSM.16.M88.4 R168, [R227+0xf000] ;  /* 0x00f00000e3a8783b */ /* 0x000f660000000200 */
[C---:B-1----:R-:W-:Y:S08]  /*9820*/  HMMA.16816.F32 R16, R188.reuse, R172, R16 ;  /* 0x000000acbc10723c */ /* 0x042ff00000001810 */
[C---:B------:R-:W-:Y:S08]  /*9830*/  HMMA.16816.F32 R12, R188.reuse, R174, R12 ;  /* 0x000000aebc0c723c */ /* 0x040ff0000000180c */
[C---:B--2---:R-:W-:Y:S08]  /*9840*/  HMMA.16816.F32 R8, R188.reuse, R24, R8 ;  /* 0x00000018bc08723c */ /* 0x044ff00000001808 */
[C---:B------:R-:W-:Y:S01]  /*9850*/  HMMA.16816.F32 R4, R188.reuse, R26, R4 ;  /* 0x0000001abc04723c */ /* 0x040fe20000001804 */
[----:B------:R-:W1:Y:S07]  /*9860*/  LDSM.16.M88.4 R24, [R220+0x7000] ;  /* 0x00700000dc18783b */ /* 0x000e6e0000000200 */
[----:B---3--:R-:W-:Y:S08]  /*9870*/  HMMA.16816.F32 R176, R188, R32, R176 ;  /* 0x00000020bcb0723c */ /* 0x008ff000000018b0 */
[C---:B----4-:R-:W-:Y:S08]  /*9880*/  HMMA.16816.F32 R16, R28.reuse, R20, R16 ;  /* 0x000000141c10723c */ /* 0x050ff00000001810 */
[----:B------:R-:W-:Y:S01]  /*9890*/  HMMA.16816.F32 R12, R28, R22, R12 ;  /* 0x000000161c0c723c */ /* 0x000fe2000000180c */
[----:B------:R-:W2:Y:S01]  /*98a0*/  LDSM.16.M88.4 R20, [R220+0x7800] ;  /* 0x00780000dc14783b */ /* 0x000ea20000000200 */
[----:B------:R-:W-:-:S06]  /*98b0*/  DEPBAR.LE SB0, 0x0 ;  /* 0x000080000000791a */ /* 0x000fcc0000000000 */
[C---:B-----5:R-:W-:Y:S07]  /*98c0*/  HMMA.16816.F32 R184, R188.reuse, R168, R184 ;  /* 0x000000a8bcb8723c */ /* 0x060fee00000018b8 */
[----:B------:R-:W-:Y:S01]  /*98d0*/  IMAD R169, R0, 0x40, R167 ;  /* 0x0000004000a97824 */ /* 0x000fe200078e02a7 */
[----:B------:R-:W-:Y:S04]  /*98e0*/  HMMA.16816.F32 R180, R188, R170, R180 ;  /* 0x000000aabcb4723c */ /* 0x000fe800000018b4 */
[----:B------:R-:W-:-:S04]  /*98f0*/  IADD3 R33, R169, 0x1, RZ ;  /* 0x00000001a9217810 */ /* 0x000fc80007ffe0ff */
[----:B------:R-:W-:Y:S01]  /*9900*/  HMMA.16816.F32 R8, R28, R192, R8 ;  /* 0x000000c01c08723c */ /* 0x000fe20000001808 */
[----:B------:R-:W-:Y:S01]  /*9910*/  BAR.SYNC.DEFER_BLOCKING 0x0 ;  /* 0x0000000000007b1d */ /* 0x000fe20000010000 */
[C---:B------:R-:W-:Y:S02]  /*9920*/  ISETP.GE.AND P0, PT, R33.reuse, R200, PT ;  /* 0x000000c82100720c */ /* 0x040fe40003f06270 */
[----:B------:R-:W-:Y:S02]  /*9930*/  ISETP.GE.AND P6, PT, R33, R2, PT ;  /* 0x000000022100720c */ /* 0x000fe40003fc6270 */
[----:B------:R-:W-:Y:S02]  /*9940*/  IADD3 R33, R169, 0x9, RZ ;  /* 0x00000009a9217810 */ /* 0x000fe40007ffe0ff */
[----:B------:R-:W-:Y:S01]  /*9950*/  HMMA.16816.F32 R196, R188, R34, R196 ;  /* 0x00000022bcc4723c */ /* 0x000fe200000018c4 */
[----:B------:R-:W-:Y:S02]  /*9960*/  FSEL R17, R17, -INF , !P0 ;  /* 0xff80000011117808 */ /* 0x000fe40004000000 */
[----:B------:R-:W-:-:S02]  /*9970*/  FSEL R0, R19, -INF , !P6 ;  /* 0xff80000013007808 */ /* 0x000fc40007000000 */
[-C--:B------:R-:W-:Y:S02]  /*9980*/  ISETP.GE.AND P6, PT, R33, R200.reuse, PT ;  /* 0x000000c82100720c */ /* 0x080fe40003fc6270 */
[----:B------:R-:W-:Y:S01]  /*9990*/  IADD3 R35, R169, 0x8, RZ ;  /* 0x00000008a9237810 */ /* 0x000fe20007ffe0ff */
[C---:B------:R-:W-:Y:S01]  /*99a0*/  HMMA.16816.F32 R4, R28.reuse, R194, R4 ;  /* 0x000000c21c04723c */ /* 0x040fe20000001804 */
[----:B------:R-:W-:Y:S02]  /*99b0*/  FSEL R13, R13, -INF , !P6 ;  /* 0xff8000000d0d7808 */ /* 0x000fe40007000000 */
[C---:B------:R-:W-:Y:S02]  /*99c0*/  ISETP.GE.AND P1, PT, R35.reuse, R200, PT ;  /* 0x000000c82300720c */ /* 0x040fe40003f26270 */
[----:B------:R-:W-:Y:S02]  /*99d0*/  ISETP.GE.AND P0, PT, R35, R2, PT ;  /* 0x000000022300720c */ /* 0x000fe40003f06270 */
[----:B------:R-:W-:Y:S01]  /*99e0*/  IADD3 R35, R169, 0x10, RZ ;  /* 0x00000010a9237810 */ /* 0x000fe20007ffe0ff */
[----:B-1----:R-:W-:Y:S01]  /*99f0*/  HMMA.16816.F32 R184, R28, R24, R184 ;  /* 0x000000181cb8723c */ /* 0x002fe200000018b8 */
[----:B------:R-:W-:-:S02]  /*9a00*/  FSEL R19, R12, -INF , !P1 ;  /* 0xff8000000c137808 */ /* 0x000fc40004800000 */
[----:B------:R-:W-:Y:S02]  /*9a10*/  ISETP.GE.AND P1, PT, R33, R2, PT ;  /* 0x000000022100720c */ /* 0x000fe40003f26270 */
[----:B------:R-:W-:Y:S02]  /*9a20*/  IADD3 R33, R169, 0x11, RZ ;  /* 0x00000011a9217810 */ /* 0x000fe40007ffe0ff */
[----:B------:R-:W-:Y:S01]  /*9a30*/  FSEL R14, R14, -INF , !P0 ;  /* 0xff8000000e0e7808 */ /* 0x000fe20004000000 */
[----:B------:R-:W-:Y:S01]  /*9a40*/  HMMA.16816.F32 R180, R28, R26, R180 ;  /* 0x0000001a1cb4723c */ /* 0x000fe200000018b4 */
[----:B------:R-:W-:Y:S02]  /*9a50*/  ISETP.GE.AND P0, PT, R35, R200, PT ;  /* 0x000000c82300720c */ /* 0x000fe40003f06270 */
[----:B------:R-:W-:Y:S02]  /*9a60*/  FSEL R12, R15, -INF , !P1 ;  /* 0xff8000000f0c7808 */ /* 0x000fe40004800000 */
[----:B------:R-:W-:-:S02]  /*9a70*/  ISETP.GE.AND P6, PT, R35, R2, PT ;  /* 0x000000022300720c */ /* 0x000fc40003fc6270 */
[----:B------:R-:W-:Y:S01]  /*9a80*/  ISETP.GE.AND P1, PT, R33, R200, PT ;  /* 0x000000c82100720c */ /* 0x000fe20003f26270 */
[C---:B--2---:R-:W-:Y:S01]  /*9a90*/  HMMA.16816.F32 R176, R28.reuse, R20, R176 ;  /* 0x000000141cb0723c */ /* 0x044fe200000018b0 */
[----:B------:R-:W-:Y:S02]  /*9aa0*/  IADD3 R15, R169, 0x18, RZ ;  /* 0x00000018a90f7810 */ /* 0x000fe40007ffe0ff */
[----:B------:R-:W-:Y:S02]  /*9ab0*/  FSEL R35, R8, -INF , !P0 ;  /* 0xff80000008237808 */ /* 0x000fe40004000000 */
[----:B------:R-:W-:Y:S02]  /*9ac0*/  ISETP.GE.AND P0, PT, R33, R2, PT ;  /* 0x000000022100720c */ /* 0x000fe40003f06270 */
[----:B------:R-:W-:Y:S01]  /*9ad0*/  FSEL R34, R10, -INF , !P6 ;  /* 0xff8000000a227808 */ /* 0x000fe20007000000 */
[----:B------:R-:W-:Y:S01]  /*9ae0*/  HMMA.16816.F32 R196, R28, R22, R196 ;  /* 0x000000161cc4723c */ /* 0x000fe200000018c4 */
[----:B------:R-:W-:-:S02]  /*9af0*/  FSEL R33, R9, -INF , !P1 ;  /* 0xff80000009217808 */ /* 0x000fc40004800000 */
[----:B------:R-:W-:Y:S02]  /*9b00*/  ISETP.GE.AND P6, PT, R15, R200, PT ;  /* 0x000000c80f00720c */ /* 0x000fe40003fc6270 */
[----:B------:R-:W-:Y:S02]  /*9b10*/  IADD3 R9, R169, 0x19, RZ ;  /* 0x00000019a9097810 */ /* 0x000fe40007ffe0ff */
[----:B------:R-:W-:Y:S02]  /*9b20*/  FSEL R26, R11, -INF , !P0 ;  /* 0xff8000000b1a7808 */ /* 0x000fe40004000000 */
[----:B------:R-:W-:Y:S02]  /*9b30*/  ISETP.GE.AND P1, PT, R15, R2, PT ;  /* 0x000000020f00720c */ /* 0x000fe40003f26270 */
[----:B------:R-:W-:Y:S02]  /*9b40*/  ISETP.GE.AND P0, PT, R9, R200, PT ;  /* 0x000000c80900720c */ /* 0x000fe40003f06270 */
[----:B------:R-:W-:-:S02]  /*9b50*/  FSEL R27, R4, -INF , !P6 ;  /* 0xff800000041b7808 */ /* 0x000fc40007000000 */
[----:B------:R-:W-:Y:S02]  /*9b60*/  IADD3 R11, R169, 0x20, RZ ;  /* 0x00000020a90b7810 */ /* 0x000fe40007ffe0ff */
[----:B------:R-:W-:Y:S02]  /*9b70*/  ISETP.GE.AND P6, PT, R9, R2, PT ;  /* 0x000000020900720c */ /* 0x000fe40003fc6270 */
[----:B------:R-:W-:Y:S02]  /*9b80*/  FSEL R24, R6, -INF , !P1 ;  /* 0xff80000006187808 */ /* 0x000fe40004800000 */
[----:B------:R-:W-:Y:S02]  /*9b90*/  FSEL R25, R5, -INF , !P0 ;  /* 0xff80000005197808 */ /* 0x000fe40004000000 */
[C---:B------:R-:W-:Y:S02]  /*9ba0*/  ISETP.GE.AND P1, PT, R11.reuse, R200, PT ;  /* 0x000000c80b00720c */ /* 0x040fe40003f26270 */
[----:B------:R-:W-:-:S02]  /*9bb0*/  ISETP.GE.AND P0, PT, R11, R2, PT ;  /* 0x000000020b00720c */ /* 0x000fc40003f06270 */
[----:B------:R-:W-:Y:S02]  /*9bc0*/  FSEL R32, R7, -INF , !P6 ;  /* 0xff80000007207808 */ /* 0x000fe40007000000 */
[C---:B------:R-:W-:Y:S02]  /*9bd0*/  IADD3 R5, R169.reuse, 0x21, RZ ;  /* 0x00000021a9057810 */ /* 0x040fe40007ffe0ff */
[----:B------:R-:W-:Y:S02]  /*9be0*/  IADD3 R7, R169, 0x28, RZ ;  /* 0x00000028a9077810 */ /* 0x000fe40007ffe0ff */
[----:B------:R-:W-:Y:S02]  /*9bf0*/  FSEL R205, R184, -INF , !P1 ;  /* 0xff800000b8cd7808 */ /* 0x000fe40004800000 */
[----:B------:R-:W-:Y:S02]  /*9c00*/  FSEL R246, R186, -INF , !P0 ;  /* 0xff800000baf67808 */ /* 0x000fe40004000000 */
[----:B------:R-:W-:-:S02]  /*9c10*/  ISETP.GE.AND P6, PT, R5, R200, PT ;  /* 0x000000c80500720c */ /* 0x000fc40003fc6270 */
[----:B------:R-:W-:Y:S02]  /*9c20*/  ISETP.GE.AND P1, PT, R5, R2, PT ;  /* 0x000000020500720c */ /* 0x000fe40003f26270 */
[----:B------:R-:W-:Y:S02]  /*9c30*/  ISETP.GE.AND P0, PT, R7, R200, PT ;  /* 0x000000c80700720c */ /* 0x000fe40003f06270 */
[----:B------:R-:W-:Y:S02]  /*9c40*/  IADD3 R5, R169, 0x29, RZ ;  /* 0x00000029a9057810 */ /* 0x000fe40007ffe0ff */
[----:B------:R-:W-:Y:S02]  /*9c50*/  FSEL R195, R185, -INF , !P6 ;  /* 0xff800000b9c37808 */ /* 0x000fe40007000000 */
[----:B------:R-:W-:Y:S02]  /*9c60*/  FSEL R193, R180, -INF , !P0 ;  /* 0xff800000b4c17808 */ /* 0x000fe40004000000 */
[----:B------:R-:W-:-:S02]  /*9c70*/  ISETP.GE.AND P6, PT, R7, R2, PT ;  /* 0x000000020700720c */ /* 0x000fc40003fc6270 */
[----:B------:R-:W-:Y:S02]  /*9c80*/  ISETP.GE.AND P0, PT, R5, R2, PT ;  /* 0x000000020500720c */ /* 0x000fe40003f06270 */
[----:B------:R-:W-:Y:S02]  /*9c90*/  IADD3 R7, R169, 0x31, RZ ;  /* 0x00000031a9077810 */ /* 0x000fe40007ffe0ff */
[----:B------:R-:W-:Y:S02]  /*9ca0*/  FSEL R204, R187, -INF , !P1 ;  /* 0xff800000bbcc7808 */ /* 0x000fe40004800000 */
[----:B------:R-:W-:Y:S02]  /*9cb0*/  FSEL R242, R183, -INF , !P0 ;  /* 0xff800000b7f27808 */ /* 0x000fe40004000000 */
[-C--:B------:R-:W-:Y:S02]  /*9cc0*/  ISETP.GE.AND P1, PT, R5, R200.reuse, PT ;  /* 0x000000c80500720c */ /* 0x080fe40003f26270 */
[----:B------:R-:W-:-:S02]  /*9cd0*/  ISETP.GE.AND P0, PT, R7, R200, PT ;  /* 0x000000c80700720c */ /* 0x000fc40003f06270 */
[----:B------:R-:W-:Y:S02]  /*9ce0*/  IADD3 R5, R169, 0x30, RZ ;  /* 0x00000030a9057810 */ /* 0x000fe40007ffe0ff */
[----:B------:R-:W-:Y:S02]  /*9cf0*/  FSEL R206, R182, -INF , !P6 ;  /* 0xff800000b6ce7808 */ /* 0x000fe40007000000 */
[----:B------:R-:W-:Y:S02]  /*9d00*/  FSEL R167, R177, -INF , !P0 ;  /* 0xff800000b1a77808 */ /* 0x000fe40004000000 */
[----:B------:R-:W-:Y:S02]  /*9d10*/  ISETP.GE.AND P6, PT, R5, R200, PT ;  /* 0x000000c80500720c */ /* 0x000fe40003fc6270 */
[----:B------:R-:W-:Y:S02]  /*9d20*/  FSEL R201, R181, -INF , !P1 ;  /* 0xff800000b5c97808 */ /* 0x000fe40004800000 */
[----:B------:R-:W-:-:S02]  /*9d30*/  ISETP.GE.AND P0, PT, R169, R2, PT ;  /* 0x00000002a900720c */ /* 0x000fc40003f06270 */
[-C--:B------:R-:W-:Y:S02]  /*9d40*/  ISETP.GE.AND P1, PT, R5, R2.reuse, PT ;  /* 0x000000020500720c */ /* 0x080fe40003f26270 */
[----:B------:R-:W-:Y:S02]  /*9d50*/  FSEL R187, R176, -INF , !P6 ;  /* 0xff800000b0bb7808 */ /* 0x000fe40007000000 */
[----:B------:R-:W-:Y:S02]  /*9d60*/  FSEL R18, R18, -INF , !P0 ;  /* 0xff80000012127808 */ /* 0x000fe40004000000 */
[----:B------:R-:W-:Y:S02]  /*9d70*/  ISETP.GE.AND P6, PT, R7, R2, PT ;  /* 0x000000020700720c */ /* 0x000fe40003fc6270 */
[----:B------:R-:W-:Y:S02]  /*9d80*/  FSEL R186, R178, -INF , !P1 ;  /* 0xff800000b2ba7808 */ /* 0x000fe40004800000 */
[----:B------:R-:W-:-:S02]  /*9d90*/  PLOP3.LUT P0, PT, PT, PT, UP0, 0x80, 0x0 ;  /* 0x000000000000781c */ /* 0x000fc40003f0f008 */
[CC--:B------:R-:W-:Y:S02]  /*9da0*/  ISETP.GE.AND P1, PT, R169.reuse, R200.reuse, PT ;  /* 0x000000c8a900720c */ /* 0x0c0fe40003f26270 */
[C---:B------:R-:W-:Y:S02]  /*9db0*/  IADD3 R7, R169.reuse, 0x38, RZ ;  /* 0x00000038a9077810 */ /* 0x040fe40007ffe0ff */
[----:B------:R-:W-:Y:S02]  /*9dc0*/  IADD3 R169, R169, 0x39, RZ ;  /* 0x00000039a9a97810 */ /* 0x000fe40007ffe0ff */
[----:B------:R-:W-:Y:S02]  /*9dd0*/  FSEL R182, R179, -INF , !P6 ;  /* 0xff800000b3b67808 */ /* 0x000fe40007000000 */
[----:B------:R-:W-:Y:S02]  /*9de0*/  FSEL R5, R16, -INF , !P1 ;  /* 0xff80000010057808 */ /* 0x000fe40004800000 */
[----:B------:R-:W-:-:S02]  /*9df0*/  ISETP.GE.AND P6, PT, R7, R200, PT ;  /* 0x000000c80700720c */ /* 0x000fc40003fc6270 */
[----:B------:R-:W-:Y:S02]  /*9e00*/  ISETP.GE.AND P1, PT, R169, R200, PT ;  /* 0x000000c8a900720c */ /* 0x000fe40003f26270 */
[----:B------:R-:W-:Y:S02]  /*9e10*/  FSEL R185, R196, -INF , !P6 ;  /* 0xff800000c4b97808 */ /* 0x000fe40007000000 */
[----:B------:R-:W-:Y:S02]  /*9e20*/  FSEL R183, R197, -INF , !P1 ;  /* 0xff800000c5b77808 */ /* 0x000fe40004800000 */
[-C--:B------:R-:W-:Y:S02]  /*9e30*/  ISETP.GE.AND P6, PT, R7, R2.reuse, PT ;  /* 0x000000020700720c */ /* 0x080fe40003fc6270 */
[----:B------:R-:W-:Y:S02]  /*9e40*/  ISETP.GE.AND P1, PT, R169, R2, PT ;  /* 0x00000002a900720c */ /* 0x000fe40003f26270 */
[----:B------:R-:W-:-:S02]  /*9e50*/  FSEL R184, R198, -INF , !P6 ;  /* 0xff800000c6b87808 */ /* 0x000fc40007000000 */
[----:B------:R-:W-:Y:S01]  /*9e60*/  FSEL R180, R199, -INF , !P1 ;  /* 0xff800000c7b47808 */ /* 0x000fe20004800000 */
[----:B------:R-:W-:Y:S05]  /*9e70*/  @!P0 BRA `(.L_x_724) ;  /* 0x00000f0000008947 */ /* 0x000fea0003800000 */
[----:B------:R-:W-:-:S13]  /*9e80*/  PLOP3.LUT P0, PT, PT, PT, UP6, 0x80, 0x0 ;  /* 0x000000000000781c */ /* 0x000fda0003f0f068 */
[----:B------:R-:W-:Y:S05]  /*9e90*/  @!P0 BRA `(.L_x_725) ;  /* 0x000004b000008947 */ /* 0x000fea0003800000 */
[----:B------:R-:W-:Y:S01]  /*9ea0*/  IABS R2, c[0x0][0x2d0] ;  /* 0x0000b40000027a13 */ /* 0x000fe20000000000 */
[----:B------:R-:W-:Y:S02]  /*9eb0*/  USHF.L.U32 UR5, UR28, 0x6, URZ ;  /* 0x000000061c057899 */ /* 0x000fe4000800063f */
[----:B------:R-:W-:Y:S01]  /*9ec0*/  UMOV UR14, URZ ;  /* 0x0000003f000e7c82 */ /* 0x000fe20008000000 */
[----:B------:R1:W2:Y:S01]  /*9ed0*/  R2UR UR4, R2 ;  /* 0x00000000020473c2 */ /* 0x0002a200000e0000 */
[----:B------:R-:W-:Y:S02]  /*9ee0*/  UIADD3 UR12, UR5, -0x40, URZ ;  /* 0xffffffc0050c7890 */ /* 0x000fe4000fffe03f */
        /* <DEDUP_REMOVED lines=15> */
[----:B--2---:R-:W-:-:S05]  /*9fe0*/  UIMAD.WIDE.U32 UR14, UR15, UR8, URZ ;  /* 0x000000080f0e72a5 */ /* 0x004fca000f8e003f */
[----:B------:R-:W-:Y:S02]  /*9ff0*/  UMOV UR13, UR17 ;  /* 0x00000011000d7c82 */ /* 0x000fe40008000000 */
[----:B------:R-:W-:Y:S02]  /*a000*/  UMOV UR11, UR15 ;  /* 0x0000000f000b7c82 */ /* 0x000fe40008000000 */
[----:B------:R-:W-:Y:S02]  /*a010*/  UIADD3 UR9, -UR13, URZ, URZ ;  /* 0x0000003f0d097290 */ /* 0x000fe4000fffe13f */
[----:B------:R-:W-:Y:S02]  /*a020*/  UIADD3 UR7, -UR11, URZ, URZ ;  /* 0x0000003f0b077290 */ /* 0x000fe4000fffe13f */
[----:B------:R-:W-:Y:S02]  /*a030*/  UIMAD UR9, UR4, UR9, UR10 ;  /* 0x00000009040972a4 */ /* 0x000fe4000f8e020a */
[----:B------:R-:W-:-:S02]  /*a040*/  UIMAD UR8, UR4, UR7, UR8 ;  /* 0x00000007040872a4 */ /* 0x000fc4000f8e0208 */
[----:B------:R-:W-:Y:S02]  /*a050*/  UISETP.GT.U32.AND UP2, UPT, UR4, UR9, UPT ;  /* 0x000000090400728c */ /* 0x000fe4000bf44070 */
[----:B------:R-:W-:Y:S02]  /*a060*/  UISETP.GT.U32.AND UP0, UPT, UR4, UR8, UPT ;  /* 0x000000080400728c */ /* 0x000fe4000bf04070 */
[----:B------:R-:W-:Y:S02]  /*a070*/  ULDC UR7, c[0x0][0x2d0] ;  /* 0x0000b40000077ab9 */ /* 0x000fe40000000800 */
[----:B------:R-:W-:Y:S02]  /*a080*/  ULOP3.LUT UR5, UR5, UR7, URZ, 0x3c, !UPT ;  /* 0x0000000705057292 */ /* 0x000fe4000f8e3c3f */
[----:B------:R-:W-:Y:S02]  /*a090*/  ULOP3.LUT UR12, UR12, UR7, URZ, 0x3c, !UPT ;  /* 0x000000070c0c7292 */ /* 0x000fe4000f8e3c3f */
[----:B------:R-:W-:-:S02]  /*a0a0*/  UISETP.GE.AND UP1, UPT, UR5, URZ, UPT ;  /* 0x0000003f0500728c */ /* 0x000fc4000bf26270 */
[----:B------:R-:W-:Y:S02]  /*a0b0*/  @!UP2 UIADD3 UR9, UR9, -UR4, URZ ;  /* 0x800000040909a290 */ /* 0x000fe4000fffe03f */
[----:B------:R-:W-:Y:S02]  /*a0c0*/  @!UP0 UIADD3 UR8, UR8, -UR4, URZ ;  /* 0x8000000408088290 */ /* 0x000fe4000fffe03f */
[----:B------:R-:W-:Y:S02]  /*a0d0*/  UISETP.GE.U32.AND UP4, UPT, UR9, UR4, UPT ;  /* 0x000000040900728c */ /* 0x000fe4000bf86070 */
[----:B------:R-:W-:Y:S02]  /*a0e0*/  UISETP.GE.U32.AND UP3, UPT, UR8, UR4, UPT ;  /* 0x000000040800728c */ /* 0x000fe4000bf66070 */
[----:B------:R-:W-:Y:S02]  /*a0f0*/  @!UP0 UIADD3 UR11, UR11, 0x1, URZ ;  /* 0x000000010b0b8890 */ /* 0x000fe4000fffe03f */
[----:B------:R-:W-:-:S02]  /*a100*/  UISETP.GE.AND UP0, UPT, UR12, URZ, UPT ;  /* 0x0000003f0c00728c */ /* 0x000fc4000bf06270 */
[----:B------:R-:W-:Y:S02]  /*a110*/  @!UP2 UIADD3 UR13, UR13, 0x1, URZ ;  /* 0x000000010d0da890 */ /* 0x000fe4000fffe03f */
[----:B------:R-:W-:Y:S02]  /*a120*/  UISETP.NE.AND UP2, UPT, URZ, UR7, UPT ;  /* 0x000000073f00728c */ /* 0x000fe4000bf45270 */
[----:B------:R-:W-:Y:S02]  /*a130*/  @UP4 UIADD3 UR13, UR13, 0x1, URZ ;  /* 0x000000010d0d4890 */ /* 0x000fe4000fffe03f */
[----:B------:R-:W-:Y:S02]  /*a140*/  @UP3 UIADD3 UR11, UR11, 0x1, URZ ;  /* 0x000000010b0b3890 */ /* 0x000fe4000fffe03f */
[----:B------:R-:W-:Y:S02]  /*a150*/  ULOP3.LUT UR4, URZ, UR7, URZ, 0x33, !UPT ;  /* 0x000000073f047292 */ /* 0x000fe4000f8e333f */
[----:B------:R-:W-:-:S02]  /*a160*/  @!UP1 UIADD3 UR13, -UR13, URZ, URZ ;  /* 0x0000003f0d0d9290 */ /* 0x000fc4000fffe13f */
[----:B------:R-:W-:Y:S02]  /*a170*/  @!UP0 UIADD3 UR11, -UR11, URZ, URZ ;  /* 0x0000003f0b0b8290 */ /* 0x000fe4000fffe13f */
        /* <DEDUP_REMOVED lines=9> */
[----:B------:R-:W3:Y:S01]  /*a210*/  LDG.E R2, [R6.64] ;  /* 0x0000002006027981 */ /* 0x000ee2000c1e1900 */
        /* <DEDUP_REMOVED lines=8> */
[----:B------:R-:W-:-:S03]  /*a2a0*/  UIADD3 UR13, UR13, UR5, URZ ;  /* 0x000000050d0d7290 */ /* 0x000fc6000fffe03f */
[----:B------:R-:W-:Y:S01]  /*a2b0*/  ULDC.64 UR4, c[0x0][0x180] ;  /* 0x0000600000047ab9 */ /* 0x000fe20000000a00 */
[----:B--2---:R-:W1:Y:S08]  /*a2c0*/  R2UR UR9, R4 ;  /* 0x00000000040973c2 */ /* 0x004e7000000e0000 */
[----:B---3--:R-:W1:Y:S02]  /*a2d0*/  R2UR UR8, R2 ;  /* 0x00000000020873c2 */ /* 0x008e6400000e0000 */
[----:B-1----:R-:W-:-:S04]  /*a2e0*/  UIADD3 UR8, -UR9, UR8, URZ ;  /* 0x0000000809087290 */ /* 0x002fc8000fffe13f */
[----:B------:R-:W-:Y:S02]  /*a2f0*/  USHF.R.S32.HI UR7, URZ, 0x1f, UR8 ;  /* 0x0000001f3f077899 */ /* 0x000fe40008011408 */
[----:B------:R-:W-:Y:S02]  /*a300*/  UIMAD.WIDE.U32 UR10, UR8, UR4, UR12 ;  /* 0x00000004080a72a5 */ /* 0x000fe4000f8e000c */
[----:B------:R-:W-:-:S04]  /*a310*/  UIMAD UR7, UR7, UR4, URZ ;  /* 0x00000004070772a4 */ /* 0x000fc8000f8e023f */
[----:B------:R-:W-:-:S04]  /*a320*/  UIMAD UR5, UR8, UR5, UR7 ;  /* 0x00000005080572a4 */ /* 0x000fc8000f8e0207 */
[----:B------:R-:W-:Y:S01]  /*a330*/  UIADD3 UR8, UR11, UR5, URZ ;  /* 0x000000050b087290 */ /* 0x000fe2000fffe03f */
[----:B------:R-:W-:Y:S05]  /*a340*/  BRA `(.L_x_726) ;  /* 0x0000003000007947 */ /* 0x000fea0003800000 */
.L_x_725:
[----:B------:R-:W-:Y:S02]  /*a350*/  ULDC UR10, c[0x0][0x198] ;  /* 0x00006600000a7ab9 */ /* 0x000fe40000000800 */
[----:B------:R-:W-:-:S04]  /*a360*/  ULEA UR10, -UR10, URZ, 0x6 ;  /* 0x0000003f0a0a7291 */ /* 0x000fc8000f8e313f */
[----:B------:R-:W-:-:S03]  /*a370*/  USHF.R.S32.HI UR8, URZ, 0x1f, UR10 ;  /* 0x0000001f3f087899 */ /* 0x000fc6000801140a */
.L_x_726:
[C---:B------:R-:W-:Y:S01]  /*a380*/  @!P4 IADD3 R9, P0, R166.reuse, UR10, RZ ;  /* 0x0000000aa609cc10 */ /* 0x040fe2000ff1e0ff */
[----:B------:R-:W-:Y:S01]  /*a390*/  UIADD3 UR4, UP1, UP0, UR24, UR10, UR24 ;  /* 0x0000000a18047290 */ /* 0x000fe2000f83e018 */
[C---:B------:R-:W-:Y:S01]  /*a3a0*/  @!P3 IADD3 R7, P1, R166.reuse, UR10, RZ ;  /* 0x0000000aa607bc10 */ /* 0x040fe2000ff3e0ff */
[----:B------:R-:W-:Y:S01]  /*a3b0*/  IMAD.U32 R6, RZ, RZ, UR8 ;  /* 0x00000008ff067e24 */ /* 0x000fe2000f8e00ff */
[----:B------:R-:W-:Y:S01]  /*a3c0*/  @!P4 IADD3.X R4, R165, UR8, RZ, P0, !PT ;  /* 0x00000008a504cc10 */ /* 0x000fe200087fe4ff */
[----:B------:R-:W-:Y:S01]  /*a3d0*/  UIADD3.X UR7, UR23, UR8, UR23, UP1, UP0 ;  /* 0x0000000817077290 */ /* 0x000fe20008fe0417 */
[----:B------:R-:W-:Y:S01]  /*a3e0*/  @!P4 LEA R174, P0, R9, c[0x0][0x168], 0x1 ;  /* 0x00005a0009aeca11 */ /* 0x000fe200078008ff */
[----:B------:R-:W-:Y:S01]  /*a3f0*/  UIADD3 UR5, UP1, UR24, UR4, URZ ;  /* 0x0000000418057290 */ /* 0x000fe2000ff3e03f */
[----:B------:R-:W-:Y:S01]  /*a400*/  @!P3 IADD3.X R2, R165, UR8, RZ, P1, !PT ;  /* 0x00000008a502bc10 */ /* 0x000fe20008ffe4ff */
[----:B------:R-:W-:Y:S01]  /*a410*/  VOTEU.ALL UP0, P5 ;  /* 0x00000000003f7886 */ /* 0x000fe20002800000 */
[----:B------:R-:W-:Y:S01]  /*a420*/  @!P4 LEA.HI.X R175, R9, c[0x0][0x16c], R4, 0x1, P0 ;  /* 0x00005b0009afca11 */ /* 0x000fe200000f0c04 */
[----:B------:R-:W-:Y:S01]  /*a430*/  IMAD.U32 R9, RZ, RZ, UR10 ;  /* 0x0000000aff097e24 */ /* 0x000fe2000f8e00ff */
[C---:B------:R-:W-:Y:S01]  /*a440*/  @!P3 LEA R30, P1, R7.reuse, c[0x0][0x168], 0x1 ;  /* 0x00005a00071eba11 */ /* 0x040fe200078208ff */
[----:B------:R1:W-:Y:S01]  /*a450*/  @P5 STS.128 [R238+0x8000], RZ ;  /* 0x008000ffee005388 */ /* 0x0003e20000000c00 */
[C---:B------:R-:W-:Y:S01]  /*a460*/  @!P2 IADD3 R11, P0, R166.reuse, UR10, RZ ;  /* 0x0000000aa60bac10 */ /* 0x040fe2000ff1e0ff */
[----:B------:R-:W-:Y:S01]  /*a470*/  @!UP0 UIADD3 UR11, UP2, UR24, UR10, URZ ;  /* 0x0000000a180b8290 */ /* 0x000fe2000ff5e03f */
[----:B------:R-:W-:Y:S01]  /*a480*/  @!P3 LEA.HI.X R31, R7, c[0x0][0x16c], R2, 0x1, P1 ;  /* 0x00005b00071fba11 */ /* 0x000fe200008f0c02 */
[----:B------:R-:W-:Y:S01]  /*a490*/  IMAD.U32 R2, RZ, RZ, UR8 ;  /* 0x00000008ff027e24 */ /* 0x000fe2000f8e00ff */
[----:B------:R-:W-:Y:S01]  /*a4a0*/  @!P2 IADD3.X R4, R165, UR8, RZ, P0, !PT ;  /* 0x00000008a504ac10 */ /* 0x000fe200087fe4ff */
[----:B------:R-:W-:Y:S01]  /*a4b0*/  @!UP0 UIADD3.X UR9, UR23, UR8, URZ, UP2, !UPT ;  /* 0x0000000817098290 */ /* 0x000fe200097fe43f */
[----:B------:R-:W-:Y:S01]  /*a4c0*/  @!P2 LEA R28, P0, R11, c[0x0][0x168], 0x1 ;  /* 0x00005a000b1caa11 */ /* 0x000fe200078008ff */
[----:B------:R-:W-:Y:S01]  /*a4d0*/  BSSY B0, `(.L_x_727) ;  /* 0x0000085000007945 */ /* 0x000fe20003800000 */
[----:B------:R-:W-:-:S02]  /*a4e0*/  @!P4 IADD3 R7, P6, P1, R166, UR24, R9 ;  /* 0x00000018a607cc10 */ /* 0x000fc4000f9de009 */
[----:B------:R-:W-:Y:S02]  /*a4f0*/  @!P2 LEA.HI.X R29, R11, c[0x0][0x16c], R4, 0x1, P0 ;  /* 0x00005b000b1daa11 */ /* 0x000fe400000f0c04 */
[----:B------:R-:W-:Y:S02]  /*a500*/  @!P4 IADD3.X R4, R165, UR23, R2, P6, P1 ;  /* 0x00000017a504cc10 */ /* 0x000fe4000b7e2402 */
[C---:B------:R-:W-:Y:S02]  /*a510*/  @!P4 LEA R172, P6, R7.reuse, c[0x0][0x168], 0x1 ;  /* 0x00005a0007acca11 */ /* 0x040fe400078c08ff */
[----:B------:R-:W-:Y:S02]  /*a520*/  @!P3 IADD3 R11, P1, P0, R166, UR24, R9 ;  /* 0x00000018a60bbc10 */ /* 0x000fe4000f83e009 */
[----:B------:R-:W-:Y:S01]  /*a530*/  @!P4 LEA.HI.X R173, R7, c[0x0][0x16c], R4, 0x1, P6 ;  /* 0x00005b0007adca11 */ /* 0x000fe200030f0c04 */
[----:B------:R-:W-:Y:S01]  /*a540*/  IMAD.U32 R7, RZ, RZ, UR4 ;  /* 0x00000004ff077e24 */ /* 0x000fe2000f8e00ff */
[----:B------:R-:W-:-:S02]  /*a550*/  @!P3 IADD3.X R4, R165, UR23, R2, P1, P0 ;  /* 0x00000017a504bc10 */ /* 0x000fc40008fe0402 */
[----:B------:R-:W-:Y:S02]  /*a560*/  @!P3 LEA R22, P1, R11, c[0x0][0x168], 0x1 ;  /* 0x00005a000b16ba11 */ /* 0x000fe400078208ff */
[-C--:B------:R-:W-:Y:S02]  /*a570*/  @!P5 LEA R176, P0, R9, R244.reuse, 0x1 ;  /* 0x000000f409b0d211 */ /* 0x080fe400078008ff */
[----:B------:R-:W-:Y:S01]  /*a580*/  @!P3 LEA.HI.X R23, R11, c[0x0][0x16c], R4, 0x1, P1 ;  /* 0x00005b000b17ba11 */ /* 0x000fe200008f0c04 */
[----:B------:R-:W-:Y:S01]  /*a590*/  IMAD.U32 R4, RZ, RZ, UR7 ;  /* 0x00000007ff047e24 */ /* 0x000fe2000f8e00ff */
[-C--:B------:R-:W-:Y:S02]  /*a5a0*/  @!P5 LEA.HI.X R177, R9, R243.reuse, R6, 0x1, P0 ;  /* 0x000000f309b1d211 */ /* 0x080fe400000f0c06 */
[C---:B------:R-:W-:Y:S02]  /*a5b0*/  @!P5 LEA R170, P6, R7.reuse, R244, 0x1 ;  /* 0x000000f407aad211 */ /* 0x040fe400078c08ff */
[----:B------:R-:W-:Y:S01]  /*a5c0*/  @!P2 IADD3 R9, P1, P0, R166, UR24, R9 ;  /* 0x00000018a609ac10 */ /* 0x000fe2000f83e009 */
[----:B------:R-:W-:Y:S01]  /*a5d0*/  @!PT LDS RZ, [RZ] ;  /* 0x00000000fffff984 */ /* 0x000fe20000000800 */
[----:B------:R-:W-:Y:S01]  /*a5e0*/  @!PT LDS RZ, [RZ] ;  /* 0x00000000fffff984 */ /* 0x000fe20000000800 */
[----:B------:R-:W-:Y:S01]  /*a5f0*/  @!PT LDS RZ, [RZ] ;  /* 0x00000000fffff984 */ /* 0x000fe20000000800 */
[----:B------:R1:W-:Y:S01]  /*a600*/  @!P5 LDGSTS.E.BYPASS.LTC128B.128 [R238+0x8000], [R176.64] ;  /* 0x08000000b0eedfae */ /* 0x0003e2000b901d60 */
[----:B------:R-:W-:-:S02]  /*a610*/  @!P5 LEA.HI.X R171, R7, R243, R4, 0x1, P6 ;  /* 0x000000f307abd211 */ /* 0x000fc400030f0c04 */
[----:B------:R-:W-:Y:S01]  /*a620*/  @!P2 IADD3.X R2, R165, UR23, R2, P1, P0 ;  /* 0x00000017a502ac10 */ /* 0x000fe20008fe0402 */
[----:B------:R1:W-:Y:S01]  /*a630*/  @P4 STS.128 [R238+0xa000], RZ ;  /* 0x00a000ffee004388 */ /* 0x0003e20000000c00 */
[C---:B------:R-:W-:Y:S02]  /*a640*/  @!P4 IADD3 R7, P6, R166.reuse, UR4, RZ ;  /* 0x00000004a607cc10 */ /* 0x040fe4000ffde0ff */
[----:B------:R-:W-:Y:S01]  /*a650*/  @!P2 LEA R20, P0, R9, c[0x0][0x168], 0x1 ;  /* 0x00005a000914aa11 */ /* 0x000fe200078008ff */
[----:B------:R-:W-:Y:S01]  /*a660*/  @!PT LDS RZ, [RZ] ;  /* 0x00000000fffff984 */ /* 0x000fe20000000800 */
[----:B------:R-:W-:Y:S01]  /*a670*/  @!PT LDS RZ, [RZ] ;  /* 0x00000000fffff984 */ /* 0x000fe20000000800 */
[----:B------:R-:W-:Y:S01]  /*a680*/  @!PT LDS RZ, [RZ] ;  /* 0x00000000fffff984 */ /* 0x000fe20000000800 */
[----:B------:R1:W-:Y:S01]  /*a690*/  @!P4 LDGSTS.E.BYPASS.LTC128B.128 [R238+0xa000], [R174.64+0x80] ;  /* 0x0a000080aeeecfae */ /* 0x0003e2000b901d60 */
[----:B------:R-:W-:Y:S02]  /*a6a0*/  @!P4 IADD3.X R4, R165, UR7, RZ, P6, !PT ;  /* 0x00000007a504cc10 */ /* 0x000fe4000b7fe4ff */
[----:B------:R-:W-:Y:S01]  /*a6b0*/  @!P4 LEA R168, P1, R7, c[0x0][0x168], 0x1 ;  /* 0x00005a0007a8ca11 */ /* 0x000fe200078208ff */
[----:B------:R1:W-:Y:S01]  /*a6c0*/  @P3 STS.128 [R238+0xc000], RZ ;  /* 0x00c000ffee003388 */ /* 0x0003e20000000c00 */
[----:B------:R-:W-:Y:S01]  /*a6d0*/  @!P2 LEA.HI.X R21, R9, c[0x0][0x16c], R2, 0x1, P0 ;  /* 0x00005b000915aa11 */ /* 0x000fe200000f0c02 */
[----:B------:R-:W-:Y:S01]  /*a6e0*/  IMAD.U32 R9, RZ, RZ, UR11 ;  /* 0x0000000bff097e24 */ /* 0x000fe2000f8e00ff */
[----:B------:R-:W-:Y:S01]  /*a6f0*/  @!P3 IADD3 R2, P0, R166, UR4, RZ ;  /* 0x00000004a602bc10 */ /* 0x000fe2000ff1e0ff */
[----:B------:R-:W-:Y:S01]  /*a700*/  @!PT LDS RZ, [RZ] ;  /* 0x00000000fffff984 */ /* 0x000fe20000000800 */
[----:B------:R-:W-:Y:S01]  /*a710*/  @!PT LDS RZ, [RZ] ;  /* 0x00000000fffff984 */ /* 0x000fe20000000800 */
[----:B------:R-:W-:Y:S01]  /*a720*/  @!PT LDS RZ, [RZ] ;  /* 0x00000000fffff984 */ /* 0x000fe20000000800 */
[----:B------:R1:W-:Y:S01]  /*a730*/  @!P3 LDGSTS.E.BYPASS.LTC128B.128 [R238+0xc000], [R30.64+0x100] ;  /* 0x0c0001001eeebfae */ /* 0x0003e2000b901d60 */
[----:B------:R-:W-:Y:S01]  /*a740*/  @!P4 LEA.HI.X R169, R7, c[0x0][0x16c], R4, 0x1, P1 ;  /* 0x00005b0007a9ca11 */ /* 0x000fe200008f0c04 */
[----:B------:R-:W-:Y:S01]  /*a750*/  IMAD.U32 R4, RZ, RZ, UR9 ;  /* 0x00000009ff047e24 */ /* 0x000fe2000f8e00ff */
[----:B------:R-:W-:Y:S01]  /*a760*/  @!P3 IADD3.X R7, R165, UR7, RZ, P0, !PT ;  /* 0x00000007a507bc10 */ /* 0x000fe200087fe4ff */
[----:B------:R1:W-:Y:S01]  /*a770*/  @P2 STS.128 [R238+0xe000], RZ ;  /* 0x00e000ffee002388 */ /* 0x0003e20000000c00 */
[----:B------:R-:W-:-:S02]  /*a780*/  @!P3 LEA R178, P1, R2, c[0x0][0x168], 0x1 ;  /* 0x00005a0002b2ba11 */ /* 0x000fc400078208ff */
[CC--:B------:R-:W-:Y:S01]  /*a790*/  @!P5 LEA R190, P6, R9.reuse, R244.reuse, 0x1 ;  /* 0x000000f409bed211 */ /* 0x0c0fe200078c08ff */
[----:B------:R-:W-:Y:S01]  /*a7a0*/  @!PT LDS RZ, [RZ] ;  /* 0x00000000fffff984 */ /* 0x000fe20000000800 */
[----:B------:R-:W-:Y:S01]  /*a7b0*/  @!PT LDS RZ, [RZ] ;  /* 0x00000000fffff984 */ /* 0x000fe20000000800 */
[----:B------:R-:W-:Y:S01]  /*a7c0*/  @!PT LDS RZ, [RZ] ;  /* 0x00000000fffff984 */ /* 0x000fe20000000800 */
[----:B------:R1:W-:Y:S01]  /*a7d0*/  @!P2 LDGSTS.E.BYPASS.LTC128B.128 [R238+0xe000], [R28.64+0x180] ;  /* 0x0e0001801ceeafae */ /* 0x0003e2000b901d60 */
[----:B------:R-:W-:Y:S01]  /*a7e0*/  @!P2 IADD3 R11, P0, R166, UR4, RZ ;  /* 0x00000004a60bac10 */ /* 0x000fe2000ff1e0ff */
[----:B------:R-:W-:Y:S01]  /*a7f0*/  UIADD3.X UR4, UR23, UR7, URZ, UP1, !UPT ;  /* 0x0000000717047290 */ /* 0x000fe20008ffe43f */
[----:B------:R-:W-:Y:S01]  /*a800*/  @!P3 LEA.HI.X R179, R2, c[0x0][0x16c], R7, 0x1, P1 ;  /* 0x00005b0002b3ba11 */ /* 0x000fe200008f0c07 */
[----:B------:R-:W-:Y:S01]  /*a810*/  IMAD.U32 R7, RZ, RZ, UR5 ;  /* 0x00000005ff077e24 */ /* 0x000fe2000f8e00ff */
[----:B------:R-:W-:Y:S01]  /*a820*/  @!P5 LEA.HI.X R191, R9, R243, R4, 0x1, P6 ;  /* 0x000000f309bfd211 */ /* 0x000fe200030f0c04 */
[----:B------:R1:W-:Y:S01]  /*a830*/  @P5 STS.128 [R238+0x8800], RZ ;  /* 0x008800ffee005388 */ /* 0x0003e20000000c00 */
[----:B------:R-:W-:Y:S01]  /*a840*/  @!P2 IADD3.X R6, R165, UR7, RZ, P0, !PT ;  /* 0x00000007a506ac10 */ /* 0x000fe200087fe4ff */
[----:B------:R-:W-:Y:S01]  /*a850*/  IMAD.U32 R2, RZ, RZ, UR4 ;  /* 0x00000004ff027e24 */ /* 0x000fe2000f8e00ff */
[----:B------:R-:W-:Y:S01]  /*a860*/  @!P2 LEA R10, P0, R11, c[0x0][0x168], 0x1 ;  /* 0x00005a000b0aaa11 */ /* 0x000fe200078008ff */
[----:B------:R-:W-:Y:S01]  /*a870*/  @!PT LDS RZ, [RZ] ;  /* 0x00000000fffff984 */ /* 0x000fe20000000800 */
[----:B------:R-:W-:Y:S01]  /*a880*/  @!PT LDS RZ, [RZ] ;  /* 0x00000000fffff984 */ /* 0x000fe20000000800 */
[----:B------:R-:W-:Y:S01]  /*a890*/  @!PT LDS RZ, [RZ] ;  /* 0x00000000fffff984 */ /* 0x000fe20000000800 */
[----:B------:R1:W-:Y:S01]  /*a8a0*/  @!P5 LDGSTS.E.BYPASS.LTC128B.128 [R238+0x8800], [R190.64] ;  /* 0x08800000beeedfae */ /* 0x0003e2000b901d60 */
[----:B------:R-:W-:-:S02]  /*a8b0*/  @!P5 LEA R188, P1, R7, R244, 0x1 ;  /* 0x000000f407bcd211 */ /* 0x000fc400078208ff */
[----:B------:R-:W-:Y:S01]  /*a8c0*/  @!P2 LEA.HI.X R11, R11, c[0x0][0x16c], R6, 0x1, P0 ;  /* 0x00005b000b0baa11 */ /* 0x000fe200000f0c06 */
[----:B------:R1:W-:Y:S01]  /*a8d0*/  @P4 STS.128 [R238+0xa800], RZ ;  /* 0x00a800ffee004388 */ /* 0x0003e20000000c00 */
[C---:B------:R-:W-:Y:S02]  /*a8e0*/  @!P4 IADD3 R4, P0, R166.reuse, UR5, RZ ;  /* 0x00000005a604cc10 */ /* 0x040fe4000ff1e0ff */
[----:B------:R-:W-:Y:S01]  /*a8f0*/  @!P5 LEA.HI.X R189, R7, R243, R2, 0x1, P1 ;  /* 0x000000f307bdd211 */ /* 0x000fe200008f0c02 */
[----:B------:R-:W-:Y:S01]  /*a900*/  @!PT LDS RZ, [RZ] ;  /* 0x00000000fffff984 */ /* 0x000fe20000000800 */
[----:B------:R-:W-:Y:S01]  /*a910*/  @!PT LDS RZ, [RZ] ;  /* 0x00000000fffff984 */ /* 0x000fe20000000800 */
[----:B------:R-:W-:Y:S01]  /*a920*/  @!PT LDS RZ, [RZ] ;  /* 0x00000000fffff984 */ /* 0x000fe20000000800 */
[----:B------:R1:W-:Y:S01]  /*a930*/  @!P4 LDGSTS.E.BYPASS.LTC128B.128 [R238+0xa800], [R172.64+0x80] ;  /* 0x0a800080aceecfae */ /* 0x0003e2000b901d60 */
[----:B------:R-:W-:Y:S02]  /*a940*/  @!P3 IADD3 R7, P1, R166, UR5, RZ ;  /* 0x00000005a607bc10 */ /* 0x000fe4000ff3e0ff */
[----:B------:R-:W-:Y:S01]  /*a950*/  @!P4 IADD3.X R9, R165, UR4, RZ, P0, !PT ;  /* 0x00000004a509cc10 */ /* 0x000fe200087fe4ff */
[----:B------:R1:W-:Y:S01]  /*a960*/  @P3 STS.128 [R238+0xc800], RZ ;  /* 0x00c800ffee003388 */ /* 0x0003e20000000c00 */
[----:B------:R-:W-:-:S02]  /*a970*/  @!P4 LEA R8, P0, R4, c[0x0][0x168], 0x1 ;  /* 0x00005a000408ca11 */ /* 0x000fc400078008ff */
[----:B------:R-:W-:Y:S01]  /*a980*/  @!P3 IADD3.X R2, R165, UR4, RZ, P1, !PT ;  /* 0x00000004a502bc10 */ /* 0x000fe20008ffe4ff */
[----:B------:R-:W-:Y:S01]  /*a990*/  @!PT LDS RZ, [RZ] ;  /* 0x00000000fffff984 */ /* 0x000fe20000000800 */
[----:B------:R-:W-:Y:S01]  /*a9a0*/  @!PT LDS RZ, [RZ] ;  /* 0x00000000fffff984 */ /* 0x000fe20000000800 */
[----:B------:R-:W-:Y:S01]  /*a9b0*/  @!PT LDS RZ, [RZ] ;  /* 0x00000000fffff984 */ /* 0x000fe20000000800 */
[----:B------:R1:W-:Y:S01]  /*a9c0*/  @!P3 LDGSTS.E.BYPASS.LTC128B.128 [R238+0xc800], [R22.64+0x100] ;  /* 0x0c80010016eebfae */ /* 0x0003e2000b901d60 */
[C---:B------:R-:W-:Y:S02]  /*a9d0*/  @!P3 LEA R6, P1, R7.reuse, c[0x0][0x168], 0x1 ;  /* 0x00005a000706ba11 */ /* 0x040fe400078208ff */
[----:B------:R-:W-:Y:S01]  /*a9e0*/  @!P4 LEA.HI.X R9, R4, c[0x0][0x16c], R9, 0x1, P0 ;  /* 0x00005b000409ca11 */ /* 0x000fe200000f0c09 */
[----:B------:R1:W-:Y:S01]  /*a9f0*/  @P2 STS.128 [R238+0xe800], RZ ;  /* 0x00e800ffee002388 */ /* 0x0003e20000000c00 */
[----:B------:R-:W-:-:S03]  /*aa00*/  @!P3 LEA.HI.X R7, R7, c[0x0][0x16c], R2, 0x1, P1 ;  /* 0x00005b000707ba11 */ /* 0x000fc600008f0c02 */
        /* <DEDUP_REMOVED lines=41> */
[----:B------:R-:W-:-:S04]  /*aca0*/  IADD3 R166, P0, R166, UR5, RZ ;  /* 0x00000005a6a67c10 */ /* 0x000fc8000ff1e0ff */
[----:B------:R-:W-:Y:S02]  /*acb0*/  IADD3.X R165, R165, UR4, RZ, P0, !PT ;  /* 0x00000004a5a57c10 */ /* 0x000fe400087fe4ff */
[----:B-1----:R-:W-:-:S04]  /*acc0*/  LEA R6, P0, R166, c[0x0][0x168], 0x1 ;  /* 0x00005a00a6067a11 */ /* 0x002fc800078008ff */
[----:B------:R-:W-:-:S05]  /*acd0*/  LEA.HI.X R7, R166, c[0x0][0x16c], R165, 0x1, P0 ;  /* 0x00005b00a6077a11 */ /* 0x000fca00000f0ca5 */
[----:B------:R-:W-:Y:S01]  /*ace0*/  @!PT LDS RZ, [RZ] ;  /* 0x00000000fffff984 */ /* 0x000fe20000000800 */
[----:B------:R-:W-:Y:S01]  /*acf0*/  @!PT LDS RZ, [RZ] ;  /* 0x00000000fffff984 */ /* 0x000fe20000000800 */
[----:B------:R-:W-:Y:S01]  /*ad00*/  @!PT LDS RZ, [RZ] ;  /* 0x00000000fffff984 */ /* 0x000fe20000000800 */
[----:B------:R1:W-:Y:S04]  /*ad10*/  LDGSTS.E.BYPASS.LTC128B.128 [R238+0xf800], [R6.64+0x180] ;  /* 0x0f80018006ee7fae */ /* 0x0003e8000b901d60 */
.L_x_728:
[----:B------:R-:W-:Y:S05]  /*ad20*/  BSYNC B0 ;  /* 0x0000000000007941 */ /* 0x000fea0003800000 */
.L_x_727:
[----:B------:R-:W0:Y:S01]  /*ad30*/  LDGDEPBAR ;  /* 0x00000000000079af */ /* 0x000e220000000000 */
[----:B-1----:R-:W-:Y:S02]  /*ad40*/  IMAD.U32 R7, RZ, RZ, UR10 ;  /* 0x0000000aff077e24 */ /* 0x002fe4000f8e00ff */
[----:B------:R-:W-:-:S03]  /*ad50*/  IMAD.U32 R2, RZ, RZ, UR8 ;  /* 0x00000008ff027e24 */ /* 0x000fc6000f8e00ff */
[----:B------:R-:W-:-:S04]  /*ad60*/  LEA R244, P0, R7, R244, 0x1 ;  /* 0x000000f407f47211 */ /* 0x000fc800078008ff */
[----:B------:R-:W-:Y:S02]  /*ad70*/  LEA.HI.X R243, R7, R243, R2, 0x1, P0 ;  /* 0x000000f307f37211 */ /* 0x000fe400000f0c02 */
.L_x_724:
[----:B------:R-:W-:Y:S01]  /*ad80*/  FMNMX.FTZ R4, R164, R5, !PT ;  /* 0x00000005a4047209 */ /* 0x000fe20007810000 */
[----:B------:R-:W-:Y:S01]  /*ad90*/  LDSM.16.MT88.4 R20, [R228+0x10800] ;  /* 0x01080000e414783b */ /* 0x000fe20000004200 */
[----:B------:R-:W-:Y:S02]  /*ada0*/  FMNMX.FTZ R9, R3, R18, !PT ;  /* 0x0000001203097209 */ /* 0x000fe40007810000 */
[----:B------:R-:W-:Y:S01]  /*adb0*/  FMNMX.FTZ R4, R17, R4, !PT ;  /* 0x0000000411047209 */ /* 0x000fe20007810000 */
[----:B------:R-:W-:Y:S01]  /*adc0*/  LDSM.16.MT88.4 R28, [R226+0x10800] ;  /* 0x01080000e21c783b */ /* 0x000fe20000004200 */
[----:B------:R-:W-:Y:S02]  /*add0*/  FMNMX.FTZ R9, R0, R9, !PT ;  /* 0x0000000900097209 */ /* 0x000fe40007810000 */
[----:B------:R-:W-:Y:S02]  /*ade0*/  FMNMX.FTZ R4, R19, R4, !PT ;  /* 0x0000000413047209 */ /* 0x000fe40007810000 */
[----:B------:R-:W-:-:S02]  /*adf0*/  FMNMX.FTZ R9, R14, R9, !PT ;  /* 0x000000090e097209 */ /* 0x000fc40007810000 */
[----:B------:R-:W-:Y:S02]  /*ae00*/  FMNMX.FTZ R4, R13, R4, !PT ;  /* 0x000000040d047209 */ /* 0x000fe40007810000 */
[----:B------:R-:W-:Y:S02]  /*ae10*/  FMNMX.FTZ R9, R12, R9, !PT ;  /* 0x000000090c097209 */ /* 0x000fe40007810000 */
[----:B------:R-:W-:Y:S02]  /*ae20*/  FMNMX.FTZ R4, R35, R4, !PT ;  /* 0x0000000423047209 */ /* 0x000fe40007810000 */
        /* <DEDUP_REMOVED lines=22> */
[----:B------:R-:W-:-:S03]  /*af90*/  FMNMX.FTZ R9, R180, R9, !PT ;  /* 0x00000009b4097209 */ /* 0x000fc60007810000 */
[----:B------:R-:W1:Y:S04]  /*afa0*/  SHFL.BFLY PT, R7, R4, 0x2, 0x1f ;  /* 0x0c401f0004077f89 */ /* 0x000e6800000e0000 */
[----:B------:R-:W2:Y:S01]  /*afb0*/  SHFL.BFLY PT, R2, R9, 0x2, 0x1f ;  /* 0x0c401f0009027f89 */ /* 0x000ea200000e0000 */
[----:B-1----:R-:W-:Y:S02]  /*afc0*/  FMNMX.FTZ R7, R4, R7, !PT ;  /* 0x0000000704077209 */ /* 0x002fe40007810000 */
[----:B--2---:R-:W-:-:S03]  /*afd0*/  FMNMX.FTZ R2, R9, R2, !PT ;  /* 0x0000000209027209 */ /* 0x004fc60007810000 */
[----:B------:R-:W1:Y:S04]  /*afe0*/  SHFL.BFLY PT, R174, R7, 0x1, 0x1f ;  /* 0x0c201f0007ae7f89 */ /* 0x000e6800000e0000 */
[----:B------:R-:W2:Y:S04]  /*aff0*/  SHFL.BFLY PT, R173, R2, 0x1, 0x1f ;  /* 0x0c201f0002ad7f89 */ /* 0x000ea800000e0000 */
[----:B------:R-:W3:Y:S01]  /*b000*/  LDSM.16.MT88.4 R8, [R228+0x10000] ;  /* 0x01000000e408783b */ /* 0x000ee20000004200 */
[----:B-1----:R-:W-:Y:S02]  /*b010*/  FMNMX.FTZ R174, R7, R174, !PT ;  /* 0x000000ae07ae7209 */ /* 0x002fe40007810000 */
[----:B--2---:R-:W-:-:S03]  /*b020*/  FMNMX.FTZ R173, R2, R173, !PT ;  /* 0x000000ad02ad7209 */ /* 0x004fc60007810000 */
[C---:B------:R-:W-:Y:S01]  /*b030*/  FMUL.FTZ R188, R174.reuse, c[0x0][0x23c] ;  /* 0x00008f00aebc7a20 */ /* 0x040fe20000410000 */
[----:B------:R-:W-:Y:S02]  /*b040*/  FSETP.NEU.FTZ.AND P1, PT, R174, -INF , PT ;  /* 0xff800000ae00780b */ /* 0x000fe40003f3d000 */
[C---:B------:R-:W-:Y:S01]  /*b050*/  FSETP.NEU.FTZ.AND P0, PT, R173.reuse, -INF , PT ;  /* 0xff800000ad00780b */ /* 0x040fe20003f1d000 */
[C---:B------:R-:W-:Y:S01]  /*b060*/  FMUL.FTZ R181, R173.reuse, c[0x0][0x23c] ;  /* 0x00008f00adb57a20 */ /* 0x040fe20000410000 */
[----:B------:R-:W-:Y:S02]  /*b070*/  FSEL R188, R188, RZ, P1 ;  /* 0x000000ffbcbc7208 */ /* 0x000fe40000800000 */
[----:B------:R-:W-:Y:S02]  /*b080*/  FSEL R6, R173, RZ, P0 ;  /* 0x000000ffad067208 */ /* 0x000fe40000000000 */
[----:B------:R-:W-:Y:S01]  /*b090*/  FSEL R181, R181, RZ, P0 ;  /* 0x000000ffb5b57208 */ /* 0x000fe20000000000 */
[--C-:B------:R-:W-:Y:S01]  /*b0a0*/  FFMA.FTZ R172, R5, c[0x0][0x23c], -R188.reuse ;  /* 0x00008f0005ac7a23 */ /* 0x100fe200000108bc */
[----:B------:R-:W-:Y:S01]  /*b0b0*/  FSEL R5, R174, RZ, P1 ;  /* 0x000000ffae057208 */ /* 0x000fe20000800000 */
[----:B------:R-:W-:-:S02]  /*b0c0*/  FFMA.FTZ R169, R13, c[0x0][0x23c], -R188 ;  /* 0x00008f000da97a23 */ /* 0x000fc400000108bc */
[--C-:B------:R-:W-:Y:S02]  /*b0d0*/  FFMA.FTZ R2, R0, c[0x0][0x23c], -R181.reuse ;  /* 0x00008f0000027a23 */ /* 0x100fe400000108b5 */
[----:B------:R-:W-:Y:S01]  /*b0e0*/  FFMA.FTZ R0, R14, c[0x0][0x23c], -R181 ;  /* 0x00008f000e007a23 */ /* 0x000fe200000108b5 */
[----:B------:R-:W-:Y:S01]  /*b0f0*/  MUFU.EX2 R172, R172 ;  /* 0x000000ac00ac7308 */ /* 0x000fe20000000800 */
[----:B------:R-:W-:Y:S02]  /*b100*/  FADD.FTZ R4, R164, -R5 ;  /* 0x80000005a4047221 */ /* 0x000fe40000010000 */
[----:B------:R-:W-:Y:S02]  /*b110*/  FFMA.FTZ R175, R12, c[0x0][0x23c], -R181 ;  /* 0x00008f000caf7a23 */ /* 0x000fe400000108b5 */
[----:B------:R-:W-:Y:S01]  /*b120*/  FADD.FTZ R6, R3, -R6 ;  /* 0x8000000603067221 */ /* 0x000fe20000010000 */
[----:B------:R-:W1:Y:S01]  /*b130*/  LDSM.16.MT88.4 R12, [R225+0x10000] ;  /* 0x01000000e10c783b */ /* 0x000e620000004200 */
[--C-:B------:R-:W-:Y:S01]  /*b140*/  FFMA.FTZ R171, R17, c[0x0][0x23c], -R188.reuse ;  /* 0x00008f0011ab7a23 */ /* 0x100fe200000108bc */
[----:B------:R-:W-:Y:S01]  /*b150*/  MUFU.EX2 R169, R169 ;  /* 0x000000a900a97308 */ /* 0x000fe20000000800 */
[----:B------:R-:W-:-:S02]  /*b160*/  FFMA.FTZ R170, R19, c[0x0][0x23c], -R188 ;  /* 0x00008f0013aa7a23 */ /* 0x000fc400000108bc */
[----:B------:R-:W-:Y:S02]  /*b170*/  FFMA.FTZ R168, R18, c[0x0][0x23c], -R181 ;  /* 0x00008f0012a87a23 */ /* 0x000fe400000108b5 */
[----:B------:R-:W-:Y:S01]  /*b180*/  FMUL.FTZ R176, R4, c[0x0][0x23c] ;  /* 0x00008f0004b07a20 */ /* 0x000fe20000410000 */
[----:B------:R-:W2:Y:S01]  /*b190*/  LDSM.16.MT88.4 R16, [R226+0x10000] ;  /* 0x01000000e210783b */ /* 0x000ea20000004200 */
[----:B------:R-:W-:Y:S01]  /*b1a0*/  FMUL.FTZ R3, R6, c[0x0][0x23c] ;  /* 0x00008f0006037a20 */ /* 0x000fe20000410000 */
[----:B------:R-:W4:Y:S01]  /*b1b0*/  MUFU.EX2 R171, R171 ;  /* 0x000000ab00ab7308 */ /* 0x000f220000000800 */
[--C-:B------:R-:W-:Y:S02]  /*b1c0*/  FFMA.FTZ R177, R35, c[0x0][0x23c], -R188.reuse ;  /* 0x00008f0023b17a23 */ /* 0x100fe400000108bc */
[--C-:B------:R-:W-:Y:S02]  /*b1d0*/  FFMA.FTZ R178, R33, c[0x0][0x23c], -R188.reuse ;  /* 0x00008f0021b27a23 */ /* 0x100fe400000108bc */
[----:B------:R-:W-:-:S02]  /*b1e0*/  FFMA.FTZ R179, R27, c[0x0][0x23c], -R188 ;  /* 0x00008f001bb37a23 */ /* 0x000fc400000108bc */
[--C-:B------:R-:W-:Y:S01]  /*b1f0*/  FFMA.FTZ R190, R25, c[0x0][0x23c], -R188.reuse ;  /* 0x00008f0019be7a23 */ /* 0x100fe200000108bc */
[----:B------:R-:W5:Y:S01]  /*b200*/  MUFU.EX2 R170, R170 ;  /* 0x000000aa00aa7308 */ /* 0x000f620000000800 */
[--C-:B------:R-:W-:Y:S02]  /*b210*/  FFMA.FTZ R189, R34, c[0x0][0x23c], -R181.reuse ;  /* 0x00008f0022bd7a23 */ /* 0x100fe400000108b5 */
[--C-:B------:R-:W-:Y:S02]  /*b220*/  FFMA.FTZ R192, R26, c[0x0][0x23c], -R181.reuse ;  /* 0x00008f001ac07a23 */ /* 0x100fe400000108b5 */
[--C-:B------:R-:W-:Y:S02]  /*b230*/  FFMA.FTZ R191, R24, c[0x0][0x23c], -R181.reuse ;  /* 0x00008f0018bf7a23 */ /* 0x100fe400000108b5 */
[----:B------:R-:W-:Y:S01]  /*b240*/  FFMA.FTZ R194, R32, c[0x0][0x23c], -R181 ;  /* 0x00008f0020c27a23 */ /* 0x000fe200000108b5 */
[----:B------:R-:W-:Y:S01]  /*b250*/  MUFU.EX2 R168, R168 ;  /* 0x000000a800a87308 */ /* 0x000fe20000000800 */
[----:B----4-:R-:W-:Y:S01]  /*b260*/  F2FP.PACK_AB R4, R171, R172 ;  /* 0x000000acab04723e */ /* 0x010fe200000000ff */
[----:B------:R-:W-:Y:S01]  /*b270*/  LDSM.16.MT88.4 R24, [R225+0x10800] ;  /* 0x01080000e118783b */ /* 0x000fe20000004200 */
[----:B------:R-:W-:-:S02]  /*b280*/  FFMA.FTZ R196, R205, c[0x0][0x23c], -R188 ;  /* 0x00008f00cdc47a23 */ /* 0x000fc400000108bc */
[--C-:B------:R-:W-:Y:S01]  /*b290*/  FFMA.FTZ R195, R195, c[0x0][0x23c], -R188.reuse ;  /* 0x00008f00c3c37a23 */ /* 0x100fe200000108bc */
[----:B------:R-:W-:Y:S01]  /*b2a0*/  LDSM.16.MT88.4 R32, [R224+0x12800] ;  /* 0x01280000e020783b */ /* 0x000fe20000004200 */
[--C-:B------:R-:W-:Y:S01]  /*b2b0*/  FFMA.FTZ R193, R193, c[0x0][0x23c], -R188.reuse ;  /* 0x00008f00c1c17a23 */ /* 0x100fe200000108bc */
[----:B------:R-:W4:Y:S01]  /*b2c0*/  MUFU.EX2 R2, R2 ;  /* 0x0000000200027308 */ /* 0x000f220000000800 */
[----:B-----5:R-:W-:Y:S01]  /*b2d0*/  F2FP.PACK_AB R6, R169, R170 ;  /* 0x000000aaa906723e */ /* 0x020fe200000000ff */
[----:B------:R-:W-:Y:S02]  /*b2e0*/  FFMA.FTZ R198, R201, c[0x0][0x23c], -R188 ;  /* 0x00008f00c9c67a23 */ /* 0x000fe400000108bc */
[--C-:B------:R-:W-:Y:S02]  /*b2f0*/  FFMA.FTZ R197, R246, c[0x0][0x23c], -R181.reuse ;  /* 0x00008f00f6c57a23 */ /* 0x100fe400000108b5 */
[--C-:B------:R-:W-:Y:S02]  /*b300*/  FFMA.FTZ R200, R204, c[0x0][0x23c], -R181.reuse ;  /* 0x00008f00ccc87a23 */ /* 0x100fe400000108b5 */
[----:B------:R-:W-:Y:S01]  /*b310*/  MUFU.EX2 R0, R0 ;  /* 0x0000000000007308 */ /* 0x000fe20000000800 */
[----:B------:R-:W-:-:S02]  /*b320*/  FFMA.FTZ R199, R206, c[0x0][0x23c], -R181 ;  /* 0x00008f00cec77a23 */ /* 0x000fc400000108b5 */
[----:B------:R-:W-:Y:S02]  /*b330*/  FFMA.FTZ R202, R242, c[0x0][0x23c], -R181 ;  /* 0x00008f00f2ca7a23 */ /* 0x000fe400000108b5 */
[--C-:B------:R-:W-:Y:S02]  /*b340*/  FFMA.FTZ R204, R167, c[0x0][0x23c], -R188.reuse ;  /* 0x00008f00a7cc7a23 */ /* 0x100fe400000108bc */
[----:B------:R-:W-:Y:S01]  /*b350*/  LDSM.16.MT88.4 R164, [R225+0x17000] ;  /* 0x01700000e1a4783b */ /* 0x000fe20000004200 */
[----:B------:R-:W5:Y:S01]  /*b360*/  MUFU.EX2 R175, R175 ;  /* 0x000000af00af7308 */ /* 0x000f620000000800 */
[----:B----4-:R-:W-:Y:S01]  /*b370*/  F2FP.PACK_AB R5, R2, R168 ;  /* 0x000000a80205723e */ /* 0x010fe200000000ff */
[--C-:B------:R-:W-:Y:S02]  /*b380*/  FFMA.FTZ R187, R187, c[0x0][0x23c], -R188.reuse ;  /* 0x00008f00bbbb7a23 */ /* 0x100fe400000108bc */
[--C-:B------:R-:W-:Y:S02]  /*b390*/  FFMA.FTZ R185, R185, c[0x0][0x23c], -R188.reuse ;  /* 0x00008f00b9b97a23 */ /* 0x100fe400000108bc */
[----:B------:R-:W-:-:S02]  /*b3a0*/  FFMA.FTZ R188, R183, c[0x0][0x23c], -R188 ;  /* 0x00008f00b7bc7a23 */ /* 0x000fc400000108bc */
[----:B------:R-:W4:Y:S01]  /*b3b0*/  MUFU.EX2 R176, R176 ;  /* 0x000000b000b07308 */ /* 0x000f220000000800 */
[--C-:B------:R-:W-:Y:S02]  /*b3c0*/  FFMA.FTZ R183, R186, c[0x0][0x23c], -R181.reuse ;  /* 0x00008f00bab77a23 */ /* 0x100fe400000108b5 */
[--C-:B------:R-:W-:Y:S02]  /*b3d0*/  FFMA.FTZ R182, R182, c[0x0][0x23c], -R181.reuse ;  /* 0x00008f00b6b67a23 */ /* 0x100fe400000108b5 */
[--C-:B------:R-:W-:Y:S02]  /*b3e0*/  FFMA.FTZ R184, R184, c[0x0][0x23c], -R181.reuse ;  /* 0x00008f00b8b87a23 */ /* 0x100fe400000108b5 */
[----:B------:R-:W-:Y:S01]  /*b3f0*/  FFMA.FTZ R180, R180, c[0x0][0x23c], -R181 ;  /* 0x00008f00b4b47a23 */ /* 0x000fe200000108b5 */
[----:B------:R-:W1:Y:S01]  /*b400*/  MUFU.EX2 R3, R3 ;  /* 0x0000000300037308 */ /* 0x000e620000000800 */
[----:B-----5:R-:W-:Y:S01]  /*b410*/  F2FP.PACK_AB R7, R175, R0 ;  /* 0x00000000af07723e */ /* 0x020fe200000000ff */
[----:B----4-:R-:W-:-:S06]  /*b420*/  FMUL.FTZ R160, R160, R176 ;  /* 0x000000b0a0a07220 */ /* 0x010fcc0000410000 */
[----:B------:R-:W-:Y:S01]  /*b430*/  MUFU.EX2 R177, R177 ;  /* 0x000000b100b17308 */ /* 0x000fe20000000800 */
[-C--:B------:R-:W-:Y:S02]  /*b440*/  FMUL.FTZ R161, R161, R176.reuse ;  /* 0x000000b0a1a17220 */ /* 0x080fe40000410000 */
[-C--:B------:R-:W-:Y:S02]  /*b450*/  FMUL.FTZ R36, R36, R176.reuse ;  /* 0x000000b024247220 */ /* 0x080fe40000410000 */
[----:B------:R-:W-:Y:S02]  /*b460*/  FMUL.FTZ R37, R37, R176 ;  /* 0x000000b025257220 */ /* 0x000fe40000410000 */
[-C--:B-1----:R-:W-:Y:S01]  /*b470*/  FMUL.FTZ R162, R162, R3.reuse ;  /* 0x00000003a2a27220 */ /* 0x082fe20000410000 */
[----:B------:R-:W1:Y:S01]  /*b480*/  MUFU.EX2 R178, R178 ;  /* 0x000000b200b27308 */ /* 0x000e620000000800 */
[-C--:B------:R-:W-:Y:S02]  /*b490*/  FMUL.FTZ R163, R163, R3.reuse ;  /* 0x00000003a3a37220 */ /* 0x080fe40000410000 */
[----:B------:R-:W-:-:S02]  /*b4a0*/  FMUL.FTZ R38, R38, R3 ;  /* 0x0000000326267220 */ /* 0x000fc40000410000 */
[-C--:B------:R-:W-:Y:S02]  /*b4b0*/  FMUL.FTZ R39, R39, R3.reuse ;  /* 0x0000000327277220 */ /* 0x080fe40000410000 */
[-C--:B------:R-:W-:Y:S01]  /*b4c0*/  FMUL.FTZ R48, R48, R176.reuse ;  /* 0x000000b030307220 */ /* 0x080fe20000410000 */
[C---:B---3--:R-:W-:Y:S01]  /*b4d0*/  HMMA.16816.F32 R160, R4.reuse, R8, R160 ;  /* 0x0000000804a0723c */ /* 0x048fe200000018a0 */
[-C--:B------:R-:W-:Y:S01]  /*b4e0*/  FMUL.FTZ R49, R49, R176.reuse ;  /* 0x000000b031317220 */ /* 0x080fe20000410000 */
[----:B------:R-:W-:Y:S01]  /*b4f0*/  MUFU.EX2 R179, R179 ;  /* 0x000000b300b37308 */ /* 0x000fe20000000800 */
[-C--:B------:R-:W-:Y:S02]  /*b500*/  FMUL.FTZ R50, R50, R3.reuse ;  /* 0x0000000332327220 */ /* 0x080fe40000410000 */
[-C--:B------:R-:W-:Y:S02]  /*b510*/  FMUL.FTZ R51, R51, R3.reuse ;  /* 0x0000000333337220 */ /* 0x080fe40000410000 */
[-C--:B------:R-:W-:Y:S01]  /*b520*/  FMUL.FTZ R52, R52, R176.reuse ;  /* 0x000000b034347220 */ /* 0x080fe20000410000 */
[----:B------:R-:W-:Y:S01]  /*b530*/  HMMA.16816.F32 R36, R4, R10, R36 ;  /* 0x0000000a0424723c */ /* 0x000fe20000001824 */
[----:B------:R-:W3:Y:S01]  /*b540*/  LDSM.16.MT88.4 R8, [R224+0x10000] ;  /* 0x01000000e008783b */ /* 0x000ee20000004200 */
[----:B------:R-:W-:Y:S01]  /*b550*/  FMUL.FTZ R53, R53, R176 ;  /* 0x000000b035357220 */ /* 0x000fe20000410000 */
[----:B------:R-:W-:Y:S01]  /*b560*/  MUFU.EX2 R190, R190 ;  /* 0x000000be00be7308 */ /* 0x000fe20000000800 */
[----:B------:R-:W-:-:S02]  /*b570*/  FMUL.FTZ R54, R54, R3 ;  /* 0x0000000336367220 */ /* 0x000fc40000410000 */
[-C--:B------:R-:W-:Y:S02]  /*b580*/  FMUL.FTZ R55, R55, R3.reuse ;  /* 0x0000000337377220 */ /* 0x080fe40000410000 */
[C---:B------:R-:W-:Y:S01]  /*b590*/  HMMA.16816.F32 R48, R4.reuse, R12, R48 ;  /* 0x0000000c0430723c */ /* 0x040fe20000001830 */
[-C--:B------:R-:W-:Y:S02]  /*b5a0*/  FMUL.FTZ R40, R40, R176.reuse ;  /* 0x000000b028287220 */ /* 0x080fe40000410000 */
[-C--:B------:R-:W-:Y:S01]  /*b5b0*/  FMUL.FTZ R41, R41, R176.reuse ;  /* 0x000000b029297220 */ /* 0x080fe20000410000 */
[----:B------:R-:W-:Y:S01]  /*b5c0*/  MUFU.EX2 R189, R189 ;  /* 0x000000bd00bd7308 */ /* 0x000fe20000000800 */
[-C--:B------:R-:W-:Y:S02]  /*b5d0*/  FMUL.FTZ R42, R42, R3.reuse ;  /* 0x000000032a2a7220 */ /* 0x080fe40000410000 */
[----:B------:R-:W-:Y:S01]  /*b5e0*/  FMUL.FTZ R43, R43, R3 ;  /* 0x000000032b2b7220 */ /* 0x000fe20000410000 */
[----:B------:R-:W-:Y:S01]  /*b5f0*/  HMMA.16816.F32 R52, R4, R14, R52 ;  /* 0x0000000e0434723c */ /* 0x000fe20000001834 */
[----:B------:R-:W4:Y:S01]  /*b600*/  LDSM.16.MT88.4 R12, [R226+0x12000] ;  /* 0x01200000e20c783b */ /* 0x000f220000004200 */
[----:B------:R-:W-:-:S02]  /*b610*/  FMUL.FTZ R44, R44, R176 ;  /* 0x000000b02c2c7220 */ /* 0x000fc40000410000 */
[-C--:B------:R-:W-:Y:S01]  /*b620*/  FMUL.FTZ R45, R45, R176.reuse ;  /* 0x000000b02d2d7220 */ /* 0x080fe20000410000 */
[----:B------:R-:W5:Y:S01]  /*b630*/  MUFU.EX2 R192, R192 ;  /* 0x000000c000c07308 */ /* 0x000f620000000800 */
[-C--:B------:R-:W-:Y:S02]  /*b640*/  FMUL.FTZ R46, R46, R3.reuse ;  /* 0x000000032e2e7220 */ /* 0x080fe40000410000 */
[-C--:B------:R-:W-:Y:S01]  /*b650*/  FMUL.FTZ R47, R47, R3.reuse ;  /* 0x000000032f2f7220 */ /* 0x080fe20000410000 */
[----:B--2---:R-:W-:Y:S01]  /*b660*/  HMMA.16816.F32 R40, R4, R16, R40 ;  /* 0x000000100428723c */ /* 0x004fe20000001828 */
[-C--:B------:R-:W-:Y:S02]  /*b670*/  FMUL.FTZ R56, R56, R176.reuse ;  /* 0x000000b038387220 */ /* 0x080fe40000410000 */
[----:B------:R-:W-:Y:S01]  /*b680*/  FMUL.FTZ R57, R57, R176 ;  /* 0x000000b039397220 */ /* 0x000fe20000410000 */
[----:B------:R-:W-:Y:S01]  /*b690*/  MUFU.EX2 R191, R191 ;  /* 0x000000bf00bf7308 */ /* 0x000fe20000000800 */
[----:B------:R-:W-:-:S02]  /*b6a0*/  FMUL.FTZ R58, R58, R3 ;  /* 0x000000033a3a7220 */ /* 0x000fc40000410000 */
[-C--:B------:R-:W-:Y:S01]  /*b6b0*/  FMUL.FTZ R59, R59, R3.reuse ;  /* 0x000000033b3b7220 */ /* 0x080fe20000410000 */
[C---:B------:R-:W-:Y:S01]  /*b6c0*/  HMMA.16816.F32 R44, R4.reuse, R18, R44 ;  /* 0x00000012042c723c */ /* 0x040fe2000000182c */
[-C--:B------:R-:W-:Y:S01]  /*b6d0*/  FMUL.FTZ R60, R60, R176.reuse ;  /* 0x000000b03c3c7220 */ /* 0x080fe20000410000 */
[----:B------:R-:W2:Y:S01]  /*b6e0*/  LDSM.16.MT88.4 R16, [R228+0x12000] ;  /* 0x01200000e410783b */ /* 0x000ea20000004200 */
[-C--:B------:R-:W-:Y:S01]  /*b6f0*/  FMUL.FTZ R61, R61, R176.reuse ;  /* 0x000000b03d3d7220 */ /* 0x080fe20000410000 */
[----:B------:R-:W1:Y:S01]  /*b700*/  MUFU.EX2 R194, R194 ;  /* 0x000000c200c27308 */ /* 0x000e620000000800 */
[-C--:B------:R-:W-:Y:S02]  /*b710*/  FMUL.FTZ R62, R62, R3.reuse ;  /* 0x000000033e3e7220 */ /* 0x080fe40000410000 */
[----:B------:R-:W-:Y:S01]  /*b720*/  FMUL.FTZ R63, R63, R3 ;  /* 0x000000033f3f7220 */ /* 0x000fe20000410000 */
[----:B---3--:R-:W-:Y:S01]  /*b730*/  HMMA.16816.F32 R56, R4, R8, R56 ;  /* 0x000000080438723c */ /* 0x008fe20000001838 */
[----:B------:R-:W-:-:S02]  /*b740*/  FMUL.FTZ R72, R72, R176 ;  /* 0x000000b048487220 */ /* 0x000fc40000410000 */
[-C--:B------:R-:W-:Y:S01]  /*b750*/  FMUL.FTZ R73, R73, R176.reuse ;  /* 0x000000b049497220 */ /* 0x080fe20000410000 */
[----:B------:R-:W3:Y:S01]  /*b760*/  MUFU.EX2 R196, R196 ;  /* 0x000000c400c47308 */ /* 0x000ee20000000800 */
[-C--:B------:R-:W-:Y:S02]  /*b770*/  FMUL.FTZ R74, R74, R3.reuse ;  /* 0x000000034a4a7220 */ /* 0x080fe40000410000 */
[-C--:B------:R-:W-:Y:S01]  /*b780*/  FMUL.FTZ R75, R75, R3.reuse ;  /* 0x000000034b4b7220 */ /* 0x080fe20000410000 */
[----:B------:R-:W-:Y:S01]  /*b790*/  HMMA.16816.F32 R60, R4, R10, R60 ;  /* 0x0000000a043c723c */ /* 0x000fe2000000183c */
[----:B------:R-:W1:Y:S01]  /*b7a0*/  LDSM.16.MT88.4 R8, [R225+0x12000] ;  /* 0x01200000e108783b */ /* 0x000e620000004200 */
[-C--:B------:R-:W-:Y:S02]  /*b7b0*/  FMUL.FTZ R76, R76, R176.reuse ;  /* 0x000000b04c4c7220 */ /* 0x080fe40000410000 */
[----:B------:R-:W-:Y:S01]  /*b7c0*/  FMUL.FTZ R77, R77, R176 ;  /* 0x000000b04d4d7220 */ /* 0x000fe20000410000 */
[----:B------:R-:W1:Y:S01]  /*b7d0*/  MUFU.EX2 R195, R195 ;  /* 0x000000c300c37308 */ /* 0x000e620000000800 */
[----:B------:R-:W-:-:S02]  /*b7e0*/  FMUL.FTZ R78, R78, R3 ;  /* 0x000000034e4e7220 */ /* 0x000fc40000410000 */
[-C--:B------:R-:W-:Y:S01]  /*b7f0*/  FMUL.FTZ R79, R79, R3.reuse ;  /* 0x000000034f4f7220 */ /* 0x080fe20000410000 */
[C---:B----4-:R-:W-:Y:S01]  /*b800*/  HMMA.16816.F32 R72, R4.reuse, R12, R72 ;  /* 0x0000000c0448723c */ /* 0x050fe20000001848 */
        /* <DEDUP_REMOVED lines=9> */
[----:B------:R-:W-:Y:S01]  /*b8a0*/  MUFU.EX2 R198, R198 ;  /* 0x000000c600c67308 */ /* 0x000fe20000000800 */
        /* <DEDUP_REMOVED lines=12> */
[----:B------:R-:W2:Y:S01]  /*b970*/  MUFU.EX2 R200, R200 ;  /* 0x000000c800c87308 */ /* 0x000ea20000000800 */
[-C--:B------:R-:W-:Y:S02]  /*b980*/  FMUL.FTZ R86, R86, R3.reuse ;  /* 0x0000000356567220 */ /* 0x080fe40000410000 */
[----:B------:R-:W-:Y:S01]  /*b990*/  FMUL.FTZ R87, R87, R3 ;  /* 0x0000000357577220 */ /* 0x000fe20000410000 */
[----:B-1----:R-:W-:Y:S01]  /*b9a0*/  HMMA.16816.F32 R80, R4, R8, R80 ;  /* 0x000000080450723c */ /* 0x002fe20000001850 */
[----:B------:R-:W-:-:S02]  /*b9b0*/  FMUL.FTZ R96, R96, R176 ;  /* 0x000000b060607220 */ /* 0x000fc40000410000 */
[-C--:B------:R-:W-:Y:S01]  /*b9c0*/  FMUL.FTZ R97, R97, R176.reuse ;  /* 0x000000b061617220 */ /* 0x080fe20000410000 */
[----:B------:R-:W-:Y:S01]  /*b9d0*/  MUFU.EX2 R199, R199 ;  /* 0x000000c700c77308 */ /* 0x000fe20000000800 */
        /* <DEDUP_REMOVED lines=19> */
[----:B------:R-:W1:Y:S01]  /*bb10*/  MUFU.EX2 R204, R204 ;  /* 0x000000cc00cc7308 */ /* 0x000e620000000800 */
        /* <DEDUP_REMOVED lines=12> */
[----:B------:R-:W-:Y:S01]  /*bbe0*/  MUFU.EX2 R188, R188 ;  /* 0x000000bc00bc7308 */ /* 0x000fe20000000800 */
        /* <DEDUP_REMOVED lines=24> */
[-C--:B------:R-:W-:Y:S02]  /*bd70*/  FMUL.FTZ R117, R117, R176.reuse ;  /* 0x000000b075757220 */ /* 0x080fe40000410000 */
[-C--:B------:R-:W-:Y:S02]  /*bd80*/  FMUL.FTZ R118, R118, R3.reuse ;  /* 0x0000000376767220 */ /* 0x080fe40000410000 */
[-C--:B------:R-:W-:Y:S01]  /*bd90*/  FMUL.FTZ R119, R119, R3.reuse ;  /* 0x0000000377777220 */ /* 0x080fe20000410000 */
[----:B--2---:R-:W-:Y:S01]  /*bda0*/  HMMA.16816.F32 R112, R4, R16, R112 ;  /* 0x000000100470723c */ /* 0x004fe20000001870 */
[-C--:B------:R-:W-:Y:S02]  /*bdb0*/  FMUL.FTZ R128, R128, R176.reuse ;  /* 0x000000b080807220 */ /* 0x080fe40000410000 */
[----:B------:R-:W-:Y:S02]  /*bdc0*/  FMUL.FTZ R129, R129, R176 ;  /* 0x000000b081817220 */ /* 0x000fe40000410000 */
[----:B------:R-:W-:-:S02]  /*bdd0*/  FMUL.FTZ R130, R130, R3 ;  /* 0x0000000382827220 */ /* 0x000fc40000410000 */
[-C--:B------:R-:W-:Y:S01]  /*bde0*/  FMUL.FTZ R131, R131, R3.reuse ;  /* 0x0000000383837220 */ /* 0x080fe20000410000 */
[C---:B------:R-:W-:Y:S01]  /*bdf0*/  HMMA.16816.F32 R116, R4.reuse, R18, R116 ;  /* 0x000000120474723c */ /* 0x040fe20000001874 */
[-C--:B------:R-:W-:Y:S01]  /*be00*/  FMUL.FTZ R132, R132, R176.reuse ;  /* 0x000000b084847220 */ /* 0x080fe20000410000 */
[----:B------:R-:W2:Y:S01]  /*be10*/  LDSM.16.MT88.4 R16, [R226+0x16000] ;  /* 0x01600000e210783b */ /* 0x000ea20000004200 */
[-C--:B------:R-:W-:Y:S02]  /*be20*/  FMUL.FTZ R133, R133, R176.reuse ;  /* 0x000000b085857220 */ /* 0x080fe40000410000 */
[-C--:B------:R-:W-:Y:S02]  /*be30*/  FMUL.FTZ R134, R134, R3.reuse ;  /* 0x0000000386867220 */ /* 0x080fe40000410000 */
[----:B------:R-:W-:Y:S01]  /*be40*/  FMUL.FTZ R135, R135, R3 ;  /* 0x0000000387877220 */ /* 0x000fe20000410000 */
[----:B-1----:R-:W-:Y:S01]  /*be50*/  HMMA.16816.F32 R128, R4, R8, R128 ;  /* 0x000000080480723c */ /* 0x002fe20000001880 */
[----:B------:R-:W-:-:S02]  /*be60*/  FMUL.FTZ R140, R140, R176 ;  /* 0x000000b08c8c7220 */ /* 0x000fc40000410000 */
[-C--:B------:R-:W-:Y:S02]  /*be70*/  FMUL.FTZ R141, R141, R176.reuse ;  /* 0x000000b08d8d7220 */ /* 0x080fe40000410000 */
[-C--:B------:R-:W-:Y:S02]  /*be80*/  FMUL.FTZ R142, R142, R3.reuse ;  /* 0x000000038e8e7220 */ /* 0x080fe40000410000 */
[-C--:B------:R-:W-:Y:S01]  /*be90*/  FMUL.FTZ R143, R143, R3.reuse ;  /* 0x000000038f8f7220 */ /* 0x080fe20000410000 */
[----:B------:R-:W-:Y:S01]  /*bea0*/  HMMA.16816.F32 R132, R4, R10, R132 ;  /* 0x0000000a0484723c */ /* 0x000fe20000001884 */
[----:B------:R-:W1:Y:S01]  /*beb0*/  LDSM.16.MT88.4 R8, [R224+0x16000] ;  /* 0x01600000e008783b */ /* 0x000e620000004200 */
[-C--:B------:R-:W-:Y:S02]  /*bec0*/  FMUL.FTZ R144, R144, R176.reuse ;  /* 0x000000b090907220 */ /* 0x080fe40000410000 */
[----:B------:R-:W-:Y:S02]  /*bed0*/  FMUL.FTZ R145, R145, R176 ;  /* 0x000000b091917220 */ /* 0x000fe40000410000 */
[----:B------:R-:W-:-:S02]  /*bee0*/  FMUL.FTZ R146, R146, R3 ;  /* 0x0000000392927220 */ /* 0x000fc40000410000 */
[-C--:B------:R-:W-:Y:S01]  /*bef0*/  FMUL.FTZ R147, R147, R3.reuse ;  /* 0x0000000393937220 */ /* 0x080fe20000410000 */
[C---:B----4-:R-:W-:Y:S01]  /*bf00*/  HMMA.16816.F32 R140, R4.reuse, R12, R140 ;  /* 0x0000000c048c723c */ /* 0x050fe2000000188c */
[-C--:B------:R-:W-:Y:S02]  /*bf10*/  FMUL.FTZ R136, R136, R176.reuse ;  /* 0x000000b088887220 */ /* 0x080fe40000410000 */
[-C--:B------:R-:W-:Y:S02]  /*bf20*/  FMUL.FTZ R137, R137, R176.reuse ;  /* 0x000000b089897220 */ /* 0x080fe40000410000 */
        /* <DEDUP_REMOVED lines=20> */
[----:B------:R-:W-:-:S02]  /*c070*/  FFMA.FTZ R172, R247, R176, R172 ;  /* 0x000000b0f7ac7223 */ /* 0x000fc400000100ac */
[----:B------:R-:W-:Y:S02]  /*c080*/  FFMA.FTZ R3, R245, R3, R168 ;  /* 0x00000003f5037223 */ /* 0x000fe400000100a8 */
[----:B------:R-:W-:Y:S02]  /*c090*/  FADD.FTZ R171, R171, R172 ;  /* 0x000000acabab7221 */ /* 0x000fe40000010000 */
[----:B------:R-:W-:Y:S01]  /*c0a0*/  FADD.FTZ R3, R2, R3 ;  /* 0x0000000302037221 */ /* 0x000fe20000010000 */
[----:B------:R-:W-:Y:S01]  /*c0b0*/  HMMA.16816.F32 R148, R4, R10, R148 ;  /* 0x0000000a0494723c */ /* 0x000fe20000001894 */
[----:B------:R-:W1:Y:S01]  /*c0c0*/  LDSM.16.MT88.4 R8, [R226+0x12800] ;  /* 0x01280000e208783b */ /* 0x000e620000004200 */
[----:B------:R-:W-:Y:S02]  /*c0d0*/  FADD.FTZ R170, R170, R171 ;  /* 0x000000abaaaa7221 */ /* 0x000fe40000010000 */
[----:B------:R-:W-:Y:S02]  /*c0e0*/  FADD.FTZ R2, R0, R3 ;  /* 0x0000000300027221 */ /* 0x000fe40000010000 */
[----:B------:R-:W-:Y:S01]  /*c0f0*/  FADD.FTZ R0, R169, R170 ;  /* 0x000000aaa9007221 */ /* 0x000fe20000010000 */
[----:B------:R-:W-:Y:S01]  /*c100*/  F2FP.PACK_AB R4, R178, R177 ;  /* 0x000000b1b204723e */ /* 0x000fe200000000ff */
[----:B------:R-:W-:Y:S01]  /*c110*/  FADD.FTZ R2, R175, R2 ;  /* 0x00000002af027221 */ /* 0x000fe20000010000 */
[----:B-----5:R-:W-:Y:S01]  /*c120*/  F2FP.PACK_AB R5, R192, R189 ;  /* 0x000000bdc005723e */ /* 0x020fe200000000ff */
[----:B------:R-:W-:Y:S01]  /*c130*/  FADD.FTZ R177, R177, R0 ;  /* 0x00000000b1b17221 */ /* 0x000fe20000010000 */
[----:B------:R-:W-:Y:S01]  /*c140*/  F2FP.PACK_AB R6, R190, R179 ;  /* 0x000000b3be06723e */ /* 0x000fe200000000ff */
[----:B------:R-:W-:Y:S01]  /*c150*/  FADD.FTZ R189, R189, R2 ;  /* 0x00000002bdbd7221 */ /* 0x000fe20000010000 */
[----:B------:R-:W-:Y:S01]  /*c160*/  F2FP.PACK_AB R7, R194, R191 ;  /* 0x000000bfc207723e */ /* 0x000fe200000000ff */
[----:B------:R-:W-:-:S02]  /*c170*/  FADD.FTZ R178, R178, R177 ;  /* 0x000000b1b2b27221 */ /* 0x000fc40000010000 */
[----:B------:R-:W-:Y:S02]  /*c180*/  FADD.FTZ R192, R192, R189 ;  /* 0x000000bdc0c07221 */ /* 0x000fe40000010000 */
[----:B------:R-:W-:Y:S02]  /*c190*/  FADD.FTZ R3, R179, R178 ;  /* 0x000000b2b3037221 */ /* 0x000fe40000010000 */
[C---:B------:R-:W-:Y:S01]  /*c1a0*/  HMMA.16816.F32 R160, R4.reuse, R20, R160 ;  /* 0x0000001404a0723c */ /* 0x040fe200000018a0 */
[----:B------:R-:W-:Y:S02]  /*c1b0*/  FADD.FTZ R191, R191, R192 ;  /* 0x000000c0bfbf7221 */ /* 0x000fe40000010000 */
[----:B------:R-:W-:Y:S02]  /*c1c0*/  FADD.FTZ R3, R190, R3 ;  /* 0x00000003be037221 */ /* 0x000fe40000010000 */
[----:B------:R-:W-:Y:S02]  /*c1d0*/  FADD.FTZ R194, R194, R191 ;  /* 0x000000bfc2c27221 */ /* 0x000fe40000010000 */
[----:B---3--:R-:W-:Y:S01]  /*c1e0*/  FADD.FTZ R0, R196, R3 ;  /* 0x00000003c4007221 */ /* 0x008fe20000010000 */
[----:B------:R-:W-:Y:S01]  /*c1f0*/  HMMA.16816.F32 R36, R4, R22, R36 ;  /* 0x000000160424723c */ /* 0x000fe20000001824 */
[----:B------:R-:W3:Y:S01]  /*c200*/  LDSM.16.MT88.4 R20, [R225+0x12800] ;  /* 0x01280000e114783b */ /* 0x000ee20000004200 */
[----:B------:R-:W-:Y:S01]  /*c210*/  MOV R3, R173 ;  /* 0x000000ad00037202 */ /* 0x000fe20000000f00 */
[----:B------:R-:W-:-:S05]  /*c220*/  FADD.FTZ R0, R195, R0 ;  /* 0x00000000c3007221 */ /* 0x000fca0000010000 */
[C---:B----4-:R-:W-:Y:S08]  /*c230*/  HMMA.16816.F32 R64, R4.reuse, R12, R64 ;  /* 0x0000000c0440723c */ /* 0x050ff00000001840 */
[C---:B------:R-:W-:Y:S01]  /*c240*/  HMMA.16816.F32 R68, R4.reuse, R14, R68 ;  /* 0x0000000e0444723c */ /* 0x040fe20000001844 */
[----:B------:R-:W4:Y:S07]  /*c250*/  LDSM.16.MT88.4 R12, [R224+0x14800] ;  /* 0x01480000e00c783b */ /* 0x000f2e0000004200 */
[C---:B--2---:R-:W-:Y:S08]  /*c260*/  HMMA.16816.F32 R56, R4.reuse, R16, R56 ;  /* 0x000000100438723c */ /* 0x044ff00000001838 */
[C---:B------:R-:W-:Y:S01]  /*c270*/  HMMA.16816.F32 R60, R4.reuse, R18, R60 ;  /* 0x00000012043c723c */ /* 0x040fe2000000183c */
[----:B------:R-:W2:Y:S07]  /*c280*/  LDSM.16.MT88.4 R16, [R225+0x14800] ;  /* 0x01480000e110783b */ /* 0x000eae0000004200 */
[C---:B-1----:R-:W-:Y:S08]  /*c290*/  HMMA.16816.F32 R72, R4.reuse, R8, R72 ;  /* 0x000000080448723c */ /* 0x042ff00000001848 */
[C---:B------:R-:W-:Y:S01]  /*c2a0*/  HMMA.16816.F32 R76, R4.reuse, R10, R76 ;  /* 0x0000000a044c723c */ /* 0x040fe2000000184c */
[----:B------:R-:W1:Y:S07]  /*c2b0*/  LDSM.16.MT88.4 R8, [R228+0x16800] ;  /* 0x01680000e408783b */ /* 0x000e6e0000004200 */
[C---:B---3--:R-:W-:Y:S08]  /*c2c0*/  HMMA.16816.F32 R80, R4.reuse, R20, R80 ;  /* 0x000000140450723c */ /* 0x048ff00000001850 */
[C---:B------:R-:W-:Y:S01]  /*c2d0*/  HMMA.16816.F32 R84, R4.reuse, R22, R84 ;  /* 0x000000160454723c */ /* 0x040fe20000001854 */
[----:B------:R-:W3:Y:S07]  /*c2e0*/  LDSM.16.MT88.4 R20, [R226+0x16800] ;  /* 0x01680000e214783b */ /* 0x000eee0000004200 */
[C---:B----4-:R-:W-:Y:S08]  /*c2f0*/  HMMA.16816.F32 R120, R4.reuse, R12, R120 ;  /* 0x0000000c0478723c */ /* 0x050ff00000001878 */
[C---:B------:R-:W-:Y:S01]  /*c300*/  HMMA.16816.F32 R124, R4.reuse, R14, R124 ;  /* 0x0000000e047c723c */ /* 0x040fe2000000187c */
[----:B------:R-:W4:Y:S07]  /*c310*/  LDSM.16.MT88.4 R12, [R224+0x16800] ;  /* 0x01680000e00c783b */ /* 0x000f2e0000004200 */
[C---:B------:R-:W-:Y:S08]  /*c320*/  HMMA.16816.F32 R40, R4.reuse, R28, R40 ;  /* 0x0000001c0428723c */ /* 0x040ff00000001828 */
[C---:B------:R-:W-:Y:S01]  /*c330*/  HMMA.16816.F32 R44, R4.reuse, R30, R44 ;  /* 0x0000001e042c723c */ /* 0x040fe2000000182c */
[----:B------:R-:W5:Y:S07]  /*c340*/  LDSM.16.MT88.4 R28, [R228+0x14800] ;  /* 0x01480000e41c783b */ /* 0x000f6e0000004200 */
[C---:B------:R-:W-:Y:S08]  /*c350*/  HMMA.16816.F32 R48, R4.reuse, R24, R48 ;  /* 0x000000180430723c */ /* 0x040ff00000001830 */
[C---:B------:R-:W-:Y:S01]  /*c360*/  HMMA.16816.F32 R52, R4.reuse, R26, R52 ;  /* 0x0000001a0434723c */ /* 0x040fe20000001834 */
[----:B------:R-:W3:Y:S07]  /*c370*/  LDSM.16.MT88.4 R24, [R226+0x14800] ;  /* 0x01480000e218783b */ /* 0x000eee0000004200 */
[C---:B------:R-:W-:Y:S08]  /*c380*/  HMMA.16816.F32 R88, R4.reuse, R32, R88 ;  /* 0x000000200458723c */ /* 0x040ff00000001858 */
[C---:B------:R-:W-:Y:S01]  /*c390*/  HMMA.16816.F32 R92, R4.reuse, R34, R92 ;  /* 0x00000022045c723c */ /* 0x040fe2000000185c */
[----:B------:R-:W4:Y:S07]  /*c3a0*/  LDSM.16.MT88.4 R32, [R225+0x16800] ;  /* 0x01680000e120783b */ /* 0x000f2e0000004200 */
[C---:B--2---:R-:W-:Y:S08]  /*c3b0*/  HMMA.16816.F32 R112, R4.reuse, R16, R112 ;  /* 0x000000100470723c */ /* 0x044ff00000001870 */
[C---:B------:R-:W-:Y:S01]  /*c3c0*/  HMMA.16816.F32 R116, R4.reuse, R18, R116 ;  /* 0x000000120474723c */ /* 0x040fe20000001874 */
[----:B------:R-:W2:Y:S07]  /*c3d0*/  LDSM.16.MT88.4 R16, [R224+0x11000] ;  /* 0x01100000e010783b */ /* 0x000eae0000004200 */
[C---:B-1----:R-:W-:Y:S08]  /*c3e0*/  HMMA.16816.F32 R128, R4.reuse, R8, R128 ;  /* 0x000000080480723c */ /* 0x042ff00000001880 */
[C---:B------:R-:W-:Y:S01]  /*c3f0*/  HMMA.16816.F32 R132, R4.reuse, R10, R132 ;  /* 0x0000000a0484723c */ /* 0x040fe20000001884 */
[----:B------:R-:W-:Y:S07]  /*c400*/  LDSM.16.MT88.4 R8, [R228+0x13000] ;  /* 0x01300000e408783b */ /* 0x000fee0000004200 */
[C---:B---3--:R-:W-:Y:S08]  /*c410*/  HMMA.16816.F32 R136, R4.reuse, R20, R136 ;  /* 0x000000140488723c */ /* 0x048ff00000001888 */
[C---:B------:R-:W-:Y:S01]  /*c420*/  HMMA.16816.F32 R156, R4.reuse, R22, R156 ;  /* 0x00000016049c723c */ /* 0x040fe2000000189c */
[----:B------:R-:W1:Y:S07]  /*c430*/  LDSM.16.MT88.4 R20, [R225+0x11000] ;  /* 0x01100000e114783b */ /* 0x000e6e0000004200 */
[C---:B----4-:R-:W-:Y:S08]  /*c440*/  HMMA.16816.F32 R152, R4.reuse, R12, R152 ;  /* 0x0000000c0498723c */ /* 0x050ff00000001898 */
[C---:B------:R-:W-:Y:S01]  /*c450*/  HMMA.16816.F32 R148, R4.reuse, R14, R148 ;  /* 0x0000000e0494723c */ /* 0x040fe20000001894 */
[----:B------:R-:W3:Y:S07]  /*c460*/  LDSM.16.MT88.4 R12, [R226+0x13000] ;  /* 0x01300000e20c783b */ /* 0x000eee0000004200 */
[C---:B-----5:R-:W-:Y:S08]  /*c470*/  HMMA.16816.F32 R96, R4.reuse, R28, R96 ;  /* 0x0000001c0460723c */ /* 0x060ff00000001860 */
[C---:B------:R-:W-:Y:S01]  /*c480*/  HMMA.16816.F32 R100, R4.reuse, R30, R100 ;  /* 0x0000001e0464723c */ /* 0x040fe20000001864 */
[----:B------:R-:W4:Y:S07]  /*c490*/  LDSM.16.MT88.4 R28, [R228+0x11000] ;  /* 0x01100000e41c783b */ /* 0x000f2e0000004200 */
[C---:B------:R-:W-:Y:S08]  /*c4a0*/  HMMA.16816.F32 R104, R4.reuse, R24, R104 ;  /* 0x000000180468723c */ /* 0x040ff00000001868 */
[C---:B------:R-:W-:Y:S01]  /*c4b0*/  HMMA.16816.F32 R108, R4.reuse, R26, R108 ;  /* 0x0000001a046c723c */ /* 0x040fe2000000186c */
[----:B------:R-:W5:Y:S07]  /*c4c0*/  LDSM.16.MT88.4 R24, [R226+0x11000] ;  /* 0x01100000e218783b */ /* 0x000f6e0000004200 */
[C---:B------:R-:W-:Y:S08]  /*c4d0*/  HMMA.16816.F32 R140, R4.reuse, R32, R140 ;  /* 0x00000020048c723c */ /* 0x040ff0000000188c */
[----:B------:R-:W-:Y:S01]  /*c4e0*/  HMMA.16816.F32 R144, R4, R34, R144 ;  /* 0x000000220490723c */ /* 0x000fe20000001890 */
[----:B------:R-:W3:Y:S06]  /*c4f0*/  LDSM.16.MT88.4 R32, [R225+0x13000] ;  /* 0x01300000e120783b */ /* 0x000eec0000004200 */
[----:B------:R-:W-:-:S02]  /*c500*/  F2FP.PACK_AB R4, R195, R196 ;  /* 0x000000c4c304723e */ /* 0x000fc400000000ff */
[----:B------:R-:W-:Y:S01]  /*c510*/  F2FP.PACK_AB R5, R200, R197 ;  /* 0x000000c5c805723e */ /* 0x000fe200000000ff */
[----:B------:R-:W-:Y:S01]  /*c520*/  FADD.FTZ R197, R197, R194 ;  /* 0x000000c2c5c57221 */ /* 0x000fe20000010000 */
[----:B------:R-:W-:Y:S01]  /*c530*/  F2FP.PACK_AB R6, R198, R193 ;  /* 0x000000c1c606723e */ /* 0x000fe200000000ff */
[----:B------:R-:W-:Y:S01]  /*c540*/  FADD.FTZ R193, R193, R0 ;  /* 0x00000000c1c17221 */ /* 0x000fe20000010000 */
[----:B------:R-:W-:Y:S01]  /*c550*/  F2FP.PACK_AB R7, R202, R199 ;  /* 0x000000c7ca07723e */ /* 0x000fe200000000ff */
[----:B------:R-:W-:Y:S02]  /*c560*/  FADD.FTZ R200, R200, R197 ;  /* 0x000000c5c8c87221 */ /* 0x000fe40000010000 */
[----:B------:R-:W-:Y:S02]  /*c570*/  FADD.FTZ R198, R198, R193 ;  /* 0x000000c1c6c67221 */ /* 0x000fe40000010000 */
[----:B------:R-:W-:Y:S02]  /*c580*/  FADD.FTZ R199, R199, R200 ;  /* 0x000000c8c7c77221 */ /* 0x000fe40000010000 */
[----:B--2---:R-:W-:Y:S02]  /*c590*/  HMMA.16816.F32 R56, R4, R16, R56 ;  /* 0x000000100438723c */ /* 0x004fe40000001838 */
[----:B------:R-:W-:-:S06]  /*c5a0*/  FADD.FTZ R202, R202, R199 ;  /* 0x000000c7caca7221 */ /* 0x000fcc0000010000 */
[C---:B------:R-:W-:Y:S01]  /*c5b0*/  HMMA.16816.F32 R60, R4.reuse, R18, R60 ;  /* 0x00000012043c723c */ /* 0x040fe2000000183c */
[----:B------:R-:W2:Y:S07]  /*c5c0*/  LDSM.16.MT88.4 R16, [R226+0x15000] ;  /* 0x01500000e210783b */ /* 0x000eae0000004200 */
[C---:B-1----:R-:W-:Y:S08]  /*c5d0*/  HMMA.16816.F32 R48, R4.reuse, R20, R48 ;  /* 0x000000140430723c */ /* 0x042ff00000001830 */
[C---:B------:R-:W-:Y:S01]  /*c5e0*/  HMMA.16816.F32 R52, R4.reuse, R22, R52 ;  /* 0x000000160434723c */ /* 0x040fe20000001834 */
[----:B------:R-:W1:Y:S07]  /*c5f0*/  LDSM.16.MT88.4 R20, [R228+0x15000] ;  /* 0x01500000e414783b */ /* 0x000e6e0000004200 */
[C---:B------:R-:W-:Y:S08]  /*c600*/  HMMA.16816.F32 R64, R4.reuse, R8, R64 ;  /* 0x000000080440723c */ /* 0x040ff00000001840 */
[C---:B------:R-:W-:Y:S01]  /*c610*/  HMMA.16816.F32 R68, R4.reuse, R10, R68 ;  /* 0x0000000a0444723c */ /* 0x040fe20000001844 */
[----:B------:R-:W1:Y:S07]  /*c620*/  LDSM.16.MT88.4 R8, [R224+0x15000] ;  /* 0x01500000e008783b */ /* 0x000e6e0000004200 */
[C---:B---3--:R-:W-:Y:S08]  /*c630*/  HMMA.16816.F32 R72, R4.reuse, R12, R72 ;  /* 0x0000000c0448723c */ /* 0x048ff00000001848 */
[C---:B------:R-:W-:Y:S01]  /*c640*/  HMMA.16816.F32 R76, R4.reuse, R14, R76 ;  /* 0x0000000e044c723c */ /* 0x040fe2000000184c */
[----:B------:R-:W3:Y:S07]  /*c650*/  LDSM.16.MT88.4 R12, [R228+0x17000] ;  /* 0x01700000e40c783b */ /* 0x000eee0000004200 */
[C---:B----4-:R-:W-:Y:S08]  /*c660*/  HMMA.16816.F32 R160, R4.reuse, R28, R160 ;  /* 0x0000001c04a0723c */ /* 0x050ff000000018a0 */
[C---:B------:R-:W-:Y:S01]  /*c670*/  HMMA.16816.F32 R36, R4.reuse, R30, R36 ;  /* 0x0000001e0424723c */ /* 0x040fe20000001824 */
[----:B------:R-:W-:Y:S07]  /*c680*/  LDSM.16.MT88.4 R28, [R225+0x15000] ;  /* 0x01500000e11c783b */ /* 0x000fee0000004200 */
[C---:B-----5:R-:W-:Y:S08]  /*c690*/  HMMA.16816.F32 R40, R4.reuse, R24, R40 ;  /* 0x000000180428723c */ /* 0x060ff00000001828 */
[C---:B------:R-:W-:Y:S01]  /*c6a0*/  HMMA.16816.F32 R44, R4.reuse, R26, R44 ;  /* 0x0000001a042c723c */ /* 0x040fe2000000182c */
[----:B------:R-:W4:Y:S07]  /*c6b0*/  LDSM.16.MT88.4 R24, [R224+0x13000] ;  /* 0x01300000e018783b */ /* 0x000f2e0000004200 */
[C---:B------:R-:W-:Y:S08]  /*c6c0*/  HMMA.16816.F32 R80, R4.reuse, R32, R80 ;  /* 0x000000200450723c */ /* 0x040ff00000001850 */
[C---:B------:R-:W-:Y:S01]  /*c6d0*/  HMMA.16816.F32 R84, R4.reuse, R34, R84 ;  /* 0x000000220454723c */ /* 0x040fe20000001854 */
[----:B------:R-:W-:Y:S07]  /*c6e0*/  LDSM.16.MT88.4 R32, [R224+0x17000] ;  /* 0x01700000e020783b */ /* 0x000fee0000004200 */
[C---:B--2---:R-:W-:Y:S08]  /*c6f0*/  HMMA.16816.F32 R104, R4.reuse, R16, R104 ;  /* 0x000000100468723c */ /* 0x044ff00000001868 */
[C---:B------:R-:W-:Y:S01]  /*c700*/  HMMA.16816.F32 R108, R4.reuse, R18, R108 ;  /* 0x00000012046c723c */ /* 0x040fe2000000186c */
[----:B------:R-:W2:Y:S07]  /*c710*/  LDSM.16.MT88.4 R16, [R226+0x17000] ;  /* 0x01700000e210783b */ /* 0x000eae0000004200 */
[C---:B-1----:R-:W-:Y:S08]  /*c720*/  HMMA.16816.F32 R96, R4.reuse, R20, R96 ;  /* 0x000000140460723c */ /* 0x042ff00000001860 */
[C---:B------:R-:W-:Y:S01]  /*c730*/  HMMA.16816.F32 R100, R4.reuse, R22, R100 ;  /* 0x000000160464723c */ /* 0x040fe20000001864 */
[----:B------:R-:W-:Y:S07]  /*c740*/  LDSM.16.MT88.4 R20, [R224+0x11800] ;  /* 0x01180000e014783b */ /* 0x000fee0000004200 */
[C---:B------:R-:W-:Y:S08]  /*c750*/  HMMA.16816.F32 R120, R4.reuse, R8, R120 ;  /* 0x000000080478723c */ /* 0x040ff00000001878 */
[C---:B------:R-:W-:Y:S01]  /*c760*/  HMMA.16816.F32 R124, R4.reuse, R10, R124 ;  /* 0x0000000a047c723c */ /* 0x040fe2000000187c */
[----:B------:R-:W1:Y:S07]  /*c770*/  LDSM.16.MT88.4 R8, [R228+0x11800] ;  /* 0x01180000e408783b */ /* 0x000e6e0000004200 */
[C---:B---3--:R-:W-:Y:S08]  /*c780*/  HMMA.16816.F32 R128, R4.reuse, R12, R128 ;  /* 0x0000000c0480723c */ /* 0x048ff00000001880 */
[C---:B------:R-:W-:Y:S01]  /*c790*/  HMMA.16816.F32 R132, R4.reuse, R14, R132 ;  /* 0x0000000e0484723c */ /* 0x040fe20000001884 */
[----:B------:R-:W3:Y:S07]  /*c7a0*/  LDSM.16.MT88.4 R12, [R226+0x13800] ;  /* 0x01380000e20c783b */ /* 0x000eee0000004200 */
[C---:B------:R-:W-:Y:S01]  /*c7b0*/  HMMA.16816.F32 R140, R4.reuse, R164, R140 ;  /* 0x000000a4048c723c */ /* 0x040fe2000000188c */
[----:B------:R-:W5:Y:S06]  /*c7c0*/  MUFU.EX2 R165, R180 ;  /* 0x000000b400a57308 */ /* 0x000f6c0000000800 */
[----:B------:R-:W-:Y:S01]  /*c7d0*/  MOV R164, R174 ;  /* 0x000000ae00a47202 */ /* 0x000fe20000000f00 */
[C---:B----4-:R-:W-:Y:S08]  /*c7e0*/  HMMA.16816.F32 R88, R4.reuse, R24, R88 ;  /* 0x000000180458723c */ /* 0x050ff00000001858 */
[C---:B------:R-:W-:Y:S01]  /*c7f0*/  HMMA.16816.F32 R92, R4.reuse, R26, R92 ;  /* 0x0000001a045c723c */ /* 0x040fe2000000185c */
[----:B------:R-:W-:Y:S07]  /*c800*/  LDSM.16.MT88.4 R24, [R225+0x11800] ;  /* 0x01180000e118783b */ /* 0x000fee0000004200 */
[C---:B------:R-:W-:Y:S08]  /*c810*/  HMMA.16816.F32 R112, R4.reuse, R28, R112 ;  /* 0x0000001c0470723c */ /* 0x040ff00000001870 */
[C---:B------:R-:W-:Y:S01]  /*c820*/  HMMA.16816.F32 R116, R4.reuse, R30, R116 ;  /* 0x0000001e0474723c */ /* 0x040fe20000001874 */
[----:B------:R-:W4:Y:S07]  /*c830*/  LDSM.16.MT88.4 R28, [R226+0x11800] ;  /* 0x01180000e21c783b */ /* 0x000f2e0000004200 */
[C---:B--2---:R-:W-:Y:S08]  /*c840*/  HMMA.16816.F32 R136, R4.reuse, R16, R136 ;  /* 0x000000100488723c */ /* 0x044ff00000001888 */
[C---:B------:R-:W-:Y:S01]  /*c850*/  HMMA.16816.F32 R156, R4.reuse, R18, R156 ;  /* 0x00000012049c723c */ /* 0x040fe2000000189c */
[----:B------:R-:W2:Y:S07]  /*c860*/  LDSM.16.MT88.4 R16, [R228+0x13800] ;  /* 0x01380000e410783b */ /* 0x000eae0000004200 */
[C---:B------:R-:W-:Y:S08]  /*c870*/  HMMA.16816.F32 R144, R4.reuse, R166, R144 ;  /* 0x000000a60490723c */ /* 0x040ff00000001890 */
[C---:B------:R-:W-:Y:S08]  /*c880*/  HMMA.16816.F32 R152, R4.reuse, R32, R152 ;  /* 0x000000200498723c */ /* 0x040ff00000001898 */
[----:B------:R-:W-:Y:S01]  /*c890*/  HMMA.16816.F32 R148, R4, R34, R148 ;  /* 0x000000220494723c */ /* 0x000fe20000001894 */
[----:B------:R-:W-:Y:S06]  /*c8a0*/  LDSM.16.MT88.4 R32, [R224+0x13800] ;  /* 0x01380000e020783b */ /* 0x000fec0000004200 */
[----:B------:R-:W-:Y:S01]  /*c8b0*/  F2FP.PACK_AB R4, R204, R187 ;  /* 0x000000bbcc04723e */ /* 0x000fe200000000ff */
[----:B------:R-:W-:Y:S01]  /*c8c0*/  FADD.FTZ R187, R187, R198 ;  /* 0x000000c6bbbb7221 */ /* 0x000fe20000010000 */
[----:B------:R-:W-:Y:S01]  /*c8d0*/  F2FP.PACK_AB R5, R182, R183 ;  /* 0x000000b7b605723e */ /* 0x000fe200000000ff */
[----:B------:R-:W-:Y:S01]  /*c8e0*/  FADD.FTZ R183, R183, R202 ;  /* 0x000000cab7b77221 */ /* 0x000fe20000010000 */
[----:B------:R-:W-:Y:S01]  /*c8f0*/  F2FP.PACK_AB R6, R188, R185 ;  /* 0x000000b9bc06723e */ /* 0x000fe200000000ff */
[----:B------:R-:W-:Y:S01]  /*c900*/  FADD.FTZ R204, R204, R187 ;  /* 0x000000bbcccc7221 */ /* 0x000fe20000010000 */
[----:B-----5:R-:W-:Y:S01]  /*c910*/  F2FP.PACK_AB R7, R165, R184 ;  /* 0x000000b8a507723e */ /* 0x020fe200000000ff */
[----:B------:R-:W-:-:S02]  /*c920*/  FADD.FTZ R183, R182, R183 ;  /* 0x000000b7b6b77221 */ /* 0x000fc40000010000 */
[----:B------:R-:W-:Y:S02]  /*c930*/  FADD.FTZ R185, R185, R204 ;  /* 0x000000ccb9b97221 */ /* 0x000fe40000010000 */
[----:B------:R-:W-:Y:S02]  /*c940*/  FADD.FTZ R184, R184, R183 ;  /* 0x000000b7b8b87221 */ /* 0x000fe40000010000 */
[----:B-1----:R-:W-:Y:S01]  /*c950*/  HMMA.16816.F32 R160, R4, R8, R160 ;  /* 0x0000000804a0723c */ /* 0x002fe200000018a0 */
[----:B------:R-:W-:Y:S02]  /*c960*/  FADD.FTZ R247, R188, R185 ;  /* 0x000000b9bcf77221 */ /* 0x000fe40000010000 */
[----:B------:R-:W-:-:S05]  /*c970*/  FADD.FTZ R245, R165, R184 ;  /* 0x000000b8a5f57221 */ /* 0x000fca0000010000 */
[C---:B------:R-:W-:Y:S01]  /*c980*/  HMMA.16816.F32 R36, R4.reuse, R10, R36 ;  /* 0x0000000a0424723c */ /* 0x040fe20000001824 */
[----:B------:R-:W1:Y:S07]  /*c990*/  LDSM.16.MT88.4 R8, [R225+0x13800] ;  /* 0x01380000e108783b */ /* 0x000e6e0000004200 */
[C---:B------:R-:W-:Y:S08]  /*c9a0*/  HMMA.16816.F32 R56, R4.reuse, R20, R56 ;  /* 0x000000140438723c */ /* 0x040ff00000001838 */
[C---:B------:R-:W-:Y:S01]  /*c9b0*/  HMMA.16816.F32 R60, R4.reuse, R22, R60 ;  /* 0x00000016043c723c */ /* 0x040fe2000000183c */
[----:B------:R-:W5:Y:S07]  /*c9c0*/  LDSM.16.MT88.4 R20, [R228+0x15800] ;  /* 0x01580000e414783b */ /* 0x000f6e0000004200 */
        /* <DEDUP_REMOVED lines=8> */
[----:B------:R-:W3:Y:S07]  /*ca50*/  LDSM.16.MT88.4 R24, [R225+0x15800] ;  /* 0x01580000e118783b */ /* 0x000eee0000004200 */
[C---:B--2---:R-:W-:Y:S08]  /*ca60*/  HMMA.16816.F32 R64, R4.reuse, R16, R64 ;  /* 0x000000100440723c */ /* 0x044ff00000001840 */
[C---:B------:R-:W-:Y:S01]  /*ca70*/  HMMA.16816.F32 R68, R4.reuse, R18, R68 ;  /* 0x000000120444723c */ /* 0x040fe20000001844 */
[----:B------:R-:W2:Y:S07]  /*ca80*/  LDSM.16.MT88.4 R16, [R224+0x15800] ;  /* 0x01580000e010783b */ /* 0x000eae0000004200 */
[C---:B-1----:R-:W-:Y:S08]  /*ca90*/  HMMA.16816.F32 R80, R4.reuse, R8, R80 ;  /* 0x000000080450723c */ /* 0x042ff00000001850 */
[C---:B------:R-:W-:Y:S01]  /*caa0*/  HMMA.16816.F32 R84, R4.reuse, R10, R84 ;  /* 0x0000000a0454723c */ /* 0x040fe20000001854 */
[----:B------:R-:W1:Y:S07]  /*cab0*/  LDSM.16.MT88.4 R8, [R226+0x17800] ;  /* 0x01780000e208783b */ /* 0x000e6e0000004200 */
[C---:B-----5:R-:W-:Y:S08]  /*cac0*/  HMMA.16816.F32 R96, R4.reuse, R20, R96 ;  /* 0x000000140460723c */ /* 0x060ff00000001860 */
[C---:B------:R-:W-:Y:S01]  /*cad0*/  HMMA.16816.F32 R100, R4.reuse, R22, R100 ;  /* 0x000000160464723c */ /* 0x040fe20000001864 */
[----:B------:R-:W5:Y:S07]  /*cae0*/  LDSM.16.MT88.4 R20, [R225+0x17800] ;  /* 0x01780000e114783b */ /* 0x000f6e0000004200 */
[C---:B---3--:R-:W-:Y:S08]  /*caf0*/  HMMA.16816.F32 R128, R4.reuse, R12, R128 ;  /* 0x0000000c0480723c */ /* 0x048ff00000001880 */
[C---:B------:R-:W-:Y:S01]  /*cb00*/  HMMA.16816.F32 R132, R4.reuse, R14, R132 ;  /* 0x0000000e0484723c */ /* 0x040fe20000001884 */
[----:B------:R-:W3:Y:S07]  /*cb10*/  LDSM.16.MT88.4 R12, [R224+0x17800] ;  /* 0x01780000e00c783b */ /* 0x000eee0000004200 */
[C---:B------:R-:W-:Y:S08]  /*cb20*/  HMMA.16816.F32 R88, R4.reuse, R32, R88 ;  /* 0x000000200458723c */ /* 0x040ff00000001858 */
[C---:B------:R-:W-:Y:S08]  /*cb30*/  HMMA.16816.F32 R92, R4.reuse, R34, R92 ;  /* 0x00000022045c723c */ /* 0x040ff0000000185c */
[C---:B----4-:R-:W-:Y:S08]  /*cb40*/  HMMA.16816.F32 R104, R4.reuse, R28, R104 ;  /* 0x0000001c0468723c */ /* 0x050ff00000001868 */
[C---:B------:R-:W-:Y:S08]  /*cb50*/  HMMA.16816.F32 R108, R4.reuse, R30, R108 ;  /* 0x0000001e046c723c */ /* 0x040ff0000000186c */
[C---:B------:R-:W-:Y:S08]  /*cb60*/  HMMA.16816.F32 R112, R4.reuse, R24, R112 ;  /* 0x000000180470723c */ /* 0x040ff00000001870 */
[C---:B------:R-:W-:Y:S08]  /*cb70*/  HMMA.16816.F32 R116, R4.reuse, R26, R116 ;  /* 0x0000001a0474723c */ /* 0x040ff00000001874 */
[C---:B--2---:R-:W-:Y:S08]  /*cb80*/  HMMA.16816.F32 R120, R4.reuse, R16, R120 ;  /* 0x000000100478723c */ /* 0x044ff00000001878 */
[C---:B------:R-:W-:Y:S08]  /*cb90*/  HMMA.16816.F32 R124, R4.reuse, R18, R124 ;  /* 0x00000012047c723c */ /* 0x040ff0000000187c */
[C---:B-1----:R-:W-:Y:S08]  /*cba0*/  HMMA.16816.F32 R136, R4.reuse, R8, R136 ;  /* 0x000000080488723c */ /* 0x042ff00000001888 */
[C---:B------:R-:W-:Y:S08]  /*cbb0*/  HMMA.16816.F32 R156, R4.reuse, R10, R156 ;  /* 0x0000000a049c723c */ /* 0x040ff0000000189c */
[C---:B-----5:R-:W-:Y:S08]  /*cbc0*/  HMMA.16816.F32 R140, R4.reuse, R20, R140 ;  /* 0x00000014048c723c */ /* 0x060ff0000000188c */
[C---:B------:R-:W-:Y:S08]  /*cbd0*/  HMMA.16816.F32 R144, R4.reuse, R22, R144 ;  /* 0x000000160490723c */ /* 0x040ff00000001890 */
[C---:B---3--:R-:W-:Y:S08]  /*cbe0*/  HMMA.16816.F32 R152, R4.reuse, R12, R152 ;  /* 0x0000000c0498723c */ /* 0x048ff00000001898 */
[----:B------:R-:W-:Y:S08]  /*cbf0*/  HMMA.16816.F32 R148, R4, R14, R148 ;  /* 0x0000000e0494723c */ /* 0x000ff00000001894 */
.L_x_721:
[----:B------:R-:W-:-:S06]  /*cc00*/  UISETP.GE.AND UP0, UPT, UR28, 0x1, UPT ;  /* 0x000000011c00788c */ /* 0x000fcc000bf06270 */
[----:B------:R-:W-:-:S13]  /*cc10*/  PLOP3.LUT P0, PT, PT, PT, UP0, 0x80, 0x0 ;  /* 0x000000000000781c */ /* 0x000fda0003f0f008 */
[----:B------:R-:W-:Y:S05]  /*cc20*/  @!P0 BRA `(.L_x_729) ;  /* 0x0000472000008947 */ /* 0x000fea0003800000 */
[----:B------:R-:W-:Y:S01]  /*cc30*/  IABS R0, c[0x0][0x2d0] ;  /* 0x0000b40000007a13 */ /* 0x000fe20000000000 */
[----:B------:R-:W-:Y:S01]  /*cc40*/  ULEA UR5, -UR6, URZ, 0x6 ;  /* 0x0000003f06057291 */ /* 0x000fe2000f8e313f */
[----:B------:R-:W-:Y:S01]  /*cc50*/  IABS R4, c[0x0][0x2d0] ;  /* 0x0000b40000047a13 */ /* 0x000fe20000000000 */
[----:B------:R-:W-:Y:S01]  /*cc60*/  UMOV UR36, URZ ;  /* 0x0000003f00247c82 */ /* 0x000fe20008000000 */
[----:B------:R-:W-:Y:S01]  /*cc70*/  MOV R165, R164 ;  /* 0x000000a400a57202 */ /* 0x000fe20000000f00 */
[----:B------:R-:W-:Y:S01]  /*cc80*/  IMAD.MOV.U32 R7, RZ, RZ, R0 ;  /* 0x000000ffff077224 */ /* 0x000fe200078e0000 */
[----:B------:R-:W1:Y:S01]  /*cc90*/  R2UR UR18, R4 ;  /* 0x00000000041273c2 */ /* 0x000e6200000e0000 */
[----:B------:R-:W-:Y:S01]  /*cca0*/  UMOV UR34, URZ ;  /* 0x0000003f00227c82 */ /* 0x000fe20008000000 */
[----:B------:R-:W-:Y:S01]  /*ccb0*/  IMAD.U32 R242, RZ, RZ, UR5 ;  /* 0x00000005fff27e24 */ /* 0x000fe2000f8e00ff */
[----:B------:R-:W-:Y:S02]  /*ccc0*/  USHF.R.S32.HI UR4, URZ, 0x1f, UR5 ;  /* 0x0000001f3f047899 */ /* 0x000fe40008011405 */
[----:B------:R-:W-:-:S02]  /*ccd0*/  ULDC.64 UR6, c[0x0][0x198] ;  /* 0x0000660000067ab9 */ /* 0x000fc40000000a00 */
[----:B------:R-:W-:Y:S01]  /*cce0*/  ULEA UR19, -UR6, URZ, 0x6 ;  /* 0x0000003f06137291 */ /* 0x000fe2000f8e313f */
[----:B------:R-:W2:Y:S01]  /*ccf0*/  R2UR UR14, R7 ;  /* 0x00000000070e73c2 */ /* 0x000ea200000e0000 */
[----:B------:R-:W-:Y:S01]  /*cd00*/  ULDC UR11, c[0x0][0x2d0] ;  /* 0x0000b400000b7ab9 */ /* 0x000fe20000000800 */
[----:B------:R-:W-:Y:S01]  /*cd10*/  MOV R239, UR4 ;  /* 0x0000000400ef7c02 */ /* 0x000fe20008000f00 */
[----:B------:R-:W-:Y:S02]  /*cd20*/  ULDC UR10, c[0x0][0x2d0] ;  /* 0x0000b400000a7ab9 */ /* 0x000fe40000000800 */
[----:B------:R-:W-:Y:S02]  /*cd30*/  UISETP.NE.AND UP1, UPT, URZ, UR11, UPT ;  /* 0x0000000b3f00728c */ /* 0x000fe4000bf25270 */
[----:B------:R-:W-:Y:S02]  /*cd40*/  ULOP3.LUT UR16, URZ, UR11, URZ, 0x33, !UPT ;  /* 0x0000000b3f107292 */ /* 0x000fe4000f8e333f */
[----:B------:R-:W-:-:S02]  /*cd50*/  UISETP.NE.AND UP0, UPT, URZ, UR10, UPT ;  /* 0x0000000a3f00728c */ /* 0x000fc4000bf05270 */
[----:B------:R-:W-:Y:S02]  /*cd60*/  ULOP3.LUT UR13, URZ, UR10, URZ, 0x33, !UPT ;  /* 0x0000000a3f0d7292 */ /* 0x000fe4000f8e333f */
[----:B------:R-:W-:Y:S02]  /*cd70*/  USHF.R.S32.HI UR12, URZ, 0x1f, UR19 ;  /* 0x0000001f3f0c7899 */ /* 0x000fe40008011413 */
[----:B------:R-:W-:Y:S01]  /*cd80*/  ULDC.64 UR4, c[0x0][0x1a0] ;  /* 0x0000680000047ab9 */ /* 0x000fe20000000a00 */
[----:B-1----:R-:W1:Y:S08]  /*cd90*/  I2F.RP R6, UR18 ;  /* 0x0000001200067d06 */ /* 0x002e700008209400 */
[----:B--2---:R-:W2:Y:S08]  /*cda0*/  I2F.RP R5, UR14 ;  /* 0x0000000e00057d06 */ /* 0x004eb00008209400 */
[----:B-1----:R-:W1:Y:S08]  /*cdb0*/  MUFU.RCP R2, R6 ;  /* 0x0000000600027308 */ /* 0x002e700000001000 */
[----:B--2---:R-:W2:Y:S01]  /*cdc0*/  MUFU.RCP R0, R5 ;  /* 0x0000000500007308 */ /* 0x004ea20000001000 */
[----:B-1----:R-:W-:-:S07]  /*cdd0*/  IADD3 R2, R2, 0xffffffe, RZ ;  /* 0x0ffffffe02027810 */ /* 0x002fce0007ffe0ff */
[----:B------:R-:W1:Y:S01]  /*cde0*/  F2I.FTZ.U32.TRUNC.NTZ R2, R2 ;  /* 0x0000000200027305 */ /* 0x000e62000021f000 */
[----:B--2---:R-:W-:-:S07]  /*cdf0*/  IADD3 R0, R0, 0xffffffe, RZ ;  /* 0x0ffffffe00007810 */ /* 0x004fce0007ffe0ff */
[----:B------:R-:W2:Y:S01]  /*ce00*/  F2I.FTZ.U32.TRUNC.NTZ R0, R0 ;  /* 0x0000000000007305 */ /* 0x000ea2000021f000 */
[----:B-1----:R-:W1:Y:S08]  /*ce10*/  R2UR UR37, R2 ;  /* 0x00000000022573c2 */ /* 0x002e7000000e0000 */
[----:B--2---:R2:W3:Y:S01]  /*ce20*/  R2UR UR35, R0 ;  /* 0x00000000002373c2 */ /* 0x0044e200000e0000 */
[----:B-1----:R-:W-:-:S04]  /*ce30*/  UIADD3 UR9, URZ, -UR37, URZ ;  /* 0x800000253f097290 */ /* 0x002fc8000fffe03f */
[----:B------:R-:W-:Y:S01]  /*ce40*/  UIMAD UR9, UR9, UR18, URZ ;  /* 0x00000012090972a4 */ /* 0x000fe2000f8e023f */
[----:B--2---:R-:W-:Y:S01]  /*ce50*/  IMAD.MOV.U32 R0, RZ, RZ, R3 ;  /* 0x000000ffff007224 */ /* 0x004fe200078e0003 */
[----:B---3--:R-:W-:Y:S02]  /*ce60*/  UIADD3 UR8, URZ, -UR35, URZ ;  /* 0x800000233f087290 */ /* 0x008fe4000fffe03f */
[----:B------:R-:W-:Y:S02]  /*ce70*/  UIMAD.WIDE.U32 UR36, UR37, UR9, UR36 ;  /* 0x00000009252472a5 */ /* 0x000fe4000f8e0024 */
[----:B------:R-:W-:-:S04]  /*ce80*/  UIMAD UR8, UR8, UR14, URZ ;  /* 0x0000000e080872a4 */ /* 0x000fc8000f8e023f */
[----:B------:R-:W-:Y:S02]  /*ce90*/  UIMAD.WIDE.U32 UR34, UR35, UR8, UR34 ;  /* 0x00000008232272a5 */ /* 0x000fe4000f8e0022 */
[----:B------:R-:W-:Y:S02]  /*cea0*/  UMOV UR17, UR37 ;  /* 0x0000002500117c82 */ /* 0x000fe40008000000 */
[----:B------:R-:W-:-:S03]  /*ceb0*/  ULDC.64 UR8, c[0x0][0x1a0] ;  /* 0x0000680000087ab9 */ /* 0x000fc60000000a00 */
[----:B------:R-:W-:Y:S02]  /*cec0*/  UMOV UR15, UR35 ;  /* 0x00000023000f7c82 */ /* 0x000fe40008000000 */
.L_x_733:
[----:B------:R-:W-:Y:S04]  /*ced0*/  DEPBAR.LE SB0, 0x0 ;  /* 0x000080000000791a */ /* 0x000fe80000000000 */
[----:B------:R-:W-:Y:S01]  /*cee0*/  BAR.SYNC.DEFER_BLOCKING 0x0 ;  /* 0x0000000000007b1d */ /* 0x000fe20000010000 */
[----:B------:R-:W-:Y:S01]  /*cef0*/  PLOP3.LUT P0, PT, PT, PT, UP6, 0x80, 0x0 ;  /* 0x000000000000781c */ /* 0x000fe20003f0f068 */
[----:B------:R-:W-:Y:S01]  /*cf00*/  IMAD.MOV.U32 R3, RZ, RZ, R242 ;  /* 0x000000ffff037224 */ /* 0x000fe200078e00f2 */
[----:B------:R-:W-:Y:S03]  /*cf10*/  MOV R164, R239 ;  /* 0x000000ef00a47202 */ /* 0x000fe60000000f00 */
[----:B------:R-:W-:Y:S02]  /*cf20*/  UMOV UR22, UR4 ;  /* 0x0000000400167c82 */ /* 0x000fe40008000000 */
[----:B------:R-:W-:Y:S06]  /*cf30*/  UMOV UR21, UR5 ;  /* 0x0000000500157c82 */ /* 0x000fec0008000000 */
[----:B------:R-:W-:-:S05]  /*cf40*/  @!P0 BRA `(.L_x_730) ;  /* 0x0000047000008947 */ /* 0x000fca0003800000 */
[----:B------:R-:W-:Y:S04]  /*cf50*/  USHF.L.U32 UR38, UR28, 0x6, URZ ;  /* 0x000000061c267899 */ /* 0x000fe8000800063f */
[----:B------:R-:W-:Y:S02]  /*cf60*/  UIADD3 UR21, UR38, -0x40, URZ ;  /* 0xffffffc026157890 */ /* 0x000fe4000fffe03f */
[----:B------:R-:W-:Y:S01]  /*cf70*/  IMAD.U32 R5, RZ, RZ, UR38 ;  /* 0x00000026ff057e24 */ /* 0x000fe2000f8e00ff */
[----:B------:R-:W-:Y:S03]  /*cf80*/  ULOP3.LUT UR38, UR38, UR11, URZ, 0x3c, !UPT ;  /* 0x0000000b26267292 */ /* 0x000fe6000f8e3c3f */
[----:B------:R-:W-:Y:S01]  /*cf90*/  IMAD.U32 R4, RZ, RZ, UR21 ;  /* 0x00000015ff047e24 */ /* 0x000fe2000f8e00ff */
[----:B------:R-:W-:Y:S01]  /*cfa0*/  ULOP3.LUT UR21, UR21, UR11, URZ, 0x3c, !UPT ;  /* 0x0000000b15157292 */ /* 0x000fe2000f8e3c3f */
[----:B------:R-:W-:Y:S03]  /*cfb0*/  IABS R3, R5 ;  /* 0x0000000500037213 */ /* 0x000fe60000000000 */
[----:B------:R-:W-:Y:S01]  /*cfc0*/  IABS R2, R4 ;  /* 0x0000000400027213 */ /* 0x000fe20000000000 */
[----:B------:R-:W1:Y:S08]  /*cfd0*/  R2UR UR36, R3 ;  /* 0x00000000032473c2 */ /* 0x000e7000000e0000 */
[----:B------:R-:W2:Y:S01]  /*cfe0*/  R2UR UR34, R2 ;  /* 0x00000000022273c2 */ /* 0x000ea200000e0000 */
[----:B-1----:R-:W-:Y:S07]  /*cff0*/  UIMAD.WIDE.U32 UR42, UR17, UR36, URZ ;  /* 0x00000024112a72a5 */ /* 0x002fee000f8e003f */
[----:B------:R-:W-:Y:S02]  /*d000*/  UMOV UR39, UR43 ;  /* 0x0000002b00277c82 */ /* 0x000fe40008000000 */
[----:B--2---:R-:W-:Y:S02]  /*d010*/  UIMAD.WIDE.U32 UR40, UR17, UR34, URZ ;  /* 0x00000022112872a5 */ /* 0x004fe4000f8e003f */
[----:B------:R-:W-:Y:S04]  /*d020*/  UIADD3 UR35, -UR39, URZ, URZ ;  /* 0x0000003f27237290 */ /* 0x000fe8000fffe13f */
[----:B------:R-:W-:Y:S02]  /*d030*/  UIMAD UR36, UR18, UR35, UR36 ;  /* 0x00000023122472a4 */ /* 0x000fe4000f8e0224 */
[----:B------:R-:W-:Y:S02]  /*d040*/  UMOV UR37, UR41 ;  /* 0x0000002900257c82 */ /* 0x000fe40008000000 */
[----:B------:R-:W-:Y:S02]  /*d050*/  UIADD3 UR22, -UR37, URZ, URZ ;  /* 0x0000003f25167290 */ /* 0x000fe4000fffe13f */
[----:B------:R-:W-:Y:S02]  /*d060*/  UISETP.GT.U32.AND UP3, UPT, UR18, UR36, UPT ;  /* 0x000000241200728c */ /* 0x000fe4000bf64070 */
[----:B------:R-:W-:Y:S04]  /*d070*/  UIMAD UR34, UR18, UR22, UR34 ;  /* 0x00000016122272a4 */ /* 0x000fe8000f8e0222 */
[----:B------:R-:W-:Y:S05]  /*d080*/  UISETP.GT.U32.AND UP2, UPT, UR18, UR34, UPT ;  /* 0x000000221200728c */ /* 0x000fea000bf44070 */
[----:B------:R-:W-:Y:S02]  /*d090*/  @!UP3 UIADD3 UR36, UR36, -UR18, URZ ;  /* 0x800000122424b290 */ /* 0x000fe4000fffe03f */
[----:B------:R-:W-:Y:S02]  /*d0a0*/  @!UP3 UIADD3 UR39, UR39, 0x1, URZ ;  /* 0x000000012727b890 */ /* 0x000fe4000fffe03f */
[----:B------:R-:W-:Y:S02]  /*d0b0*/  UISETP.GE.U32.AND UP5, UPT, UR36, UR18, UPT ;  /* 0x000000122400728c */ /* 0x000fe4000bfa6070 */
[----:B------:R-:W-:Y:S02]  /*d0c0*/  @!UP2 UIADD3 UR34, UR34, -UR18, URZ ;  /* 0x800000122222a290 */ /* 0x000fe4000fffe03f */
[----:B------:R-:W-:Y:S02]  /*d0d0*/  @!UP2 UIADD3 UR37, UR37, 0x1, URZ ;  /* 0x000000012525a890 */ /* 0x000fe4000fffe03f */
[----:B------:R-:W-:Y:S02]  /*d0e0*/  UISETP.GE.U32.AND UP4, UPT, UR34, UR18, UPT ;  /* 0x000000122200728c */ /* 0x000fe4000bf86070 */
[----:B------:R-:W-:Y:S02]  /*d0f0*/  UISETP.GE.AND UP2, UPT, UR21, URZ, UPT ;  /* 0x0000003f1500728c */ /* 0x000fe4000bf46270 */
[----:B------:R-:W-:Y:S02]  /*d100*/  UISETP.GE.AND UP3, UPT, UR38, URZ, UPT ;  /* 0x0000003f2600728c */ /* 0x000fe4000bf66270 */
[----:B------:R-:W-:Y:S05]  /*d110*/  @UP5 UIADD3 UR39, UR39, 0x1, URZ ;  /* 0x0000000127275890 */ /* 0x000fea000fffe03f */
[----:B------:R-:W-:Y:S04]  /*d120*/  @UP4 UIADD3 UR37, UR37, 0x1, URZ ;  /* 0x0000000125254890 */ /* 0x000fe8000fffe03f */
[----:B------:R-:W-:Y:S02]  /*d130*/  @!UP2 UIADD3 UR37, -UR37, URZ, URZ ;  /* 0x0000003f2525a290 */ /* 0x000fe4000fffe13f */
[----:B------:R-:W-:Y:S02]  /*d140*/  @!UP3 UIADD3 UR39, -UR39, URZ, URZ ;  /* 0x0000003f2727b290 */ /* 0x000fe4000fffe13f */
[----:B------:R-:W-:Y:S02]  /*d150*/  USEL UR37, UR16, UR37, !UP1 ;  /* 0x0000002510257287 */ /* 0x000fe4000c800000 */
[----:B------:R-:W-:Y:S04]  /*d160*/  USEL UR39, UR16, UR39, !UP1 ;  /* 0x0000002710277287 */ /* 0x000fe8000c800000 */
[----:B------:R-:W-:Y:S02]  /*d170*/  IMAD.U32 R4, RZ, RZ, UR37 ;  /* 0x00000025ff047e24 */ /* 0x000fe4000f8e00ff */
[----:B------:R-:W-:Y:S01]  /*d180*/  MOV R3, UR39 ;  /* 0x0000002700037c02 */ /* 0x000fe20008000f00 */
[----:B------:R-:W-:Y:S02]  /*d190*/  IMAD.U32 R2, RZ, RZ, UR39 ;  /* 0x00000027ff027e24 */ /* 0x000fe4000f8e00ff */
[----:B------:R-:W-:Y:S02]  /*d1a0*/  LEA R8, P1, R4, UR30, 0x2 ;  /* 0x0000001e04087c11 */ /* 0x000fe4000f8210ff */
[----:B------:R-:W-:Y:S02]  /*d1b0*/  LEA R6, P0, R3, UR30, 0x2 ;  /* 0x0000001e03067c11 */ /* 0x000fe4000f8010ff */
[----:B------:R-:W1:Y:S01]  /*d1c0*/  R2UR UR40, R8 ;  /* 0x00000000082873c2 */ /* 0x000e6200000e0000 */
[----:B------:R-:W-:Y:S02]  /*d1d0*/  MOV R3, UR37 ;  /* 0x0000002500037c02 */ /* 0x000fe40008000f00 */
[----:B------:R-:W-:Y:S02]  /*d1e0*/  LEA.HI.X.SX32 R7, R2, UR31, 0x2, P0 ;  /* 0x0000001f02077c11 */ /* 0x000fe400080f16ff */
[----:B------:R-:W-:Y:S03]  /*d1f0*/  LEA.HI.X.SX32 R9, R3, UR31, 0x2, P1 ;  /* 0x0000001f03097c11 */ /* 0x000fe600088f16ff */
[----:B------:R-:W2:Y:S08]  /*d200*/  R2UR UR34, R6 ;  /* 0x00000000062273c2 */ /* 0x000eb000000e0000 */
[----:B------:R-:W3:Y:S08]  /*d210*/  R2UR UR35, R7 ;  /* 0x00000000072373c2 */ /* 0x000ef000000e0000 */
[----:B------:R-:W4:Y:S01]  /*d220*/  R2UR UR41, R9 ;  /* 0x00000000092973c2 */ /* 0x000f2200000e0000 */
[----:B-1----:R-:W-:Y:S02]  /*d230*/  IMAD.U32 R10, RZ, RZ, UR40 ;  /* 0x00000028ff0a7e24 */ /* 0x002fe4000f8e00ff */
[----:B--2---:R-:W-:Y:S01]  /*d240*/  IMAD.U32 R4, RZ, RZ, UR34 ;  /* 0x00000022ff047e24 */ /* 0x004fe2000f8e00ff */
[----:B------:R-:W-:Y:S04]  /*d250*/  UIADD3 UR34, UR39, -UR37, URZ ;  /* 0x8000002527227290 */ /* 0x000fe8000fffe03f */
[----:B------:R-:W-:Y:S01]  /*d260*/  UIMAD UR34, UR34, UR11, -0x40 ;  /* 0xffffffc0222274a4 */ /* 0x000fe2000f8e020b */
[----:B---3--:R-:W-:Y:S03]  /*d270*/  MOV R5, UR35 ;  /* 0x0000002300057c02 */ /* 0x008fe60008000f00 */
[----:B------:R-:W-:Y:S02]  /*d280*/  USHF.R.S32.HI UR22, URZ, 0x1f, UR34 ;  /* 0x0000001f3f167899 */ /* 0x000fe40008011422 */
[----:B------:R-:W-:Y:S01]  /*d290*/  UIMAD UR21, UR9, UR34, URZ ;  /* 0x00000022091572a4 */ /* 0x000fe2000f8e023f */
[----:B------:R1:W2:Y:S01]  /*d2a0*/  LDG.E R2, [R4.64] ;  /* 0x0000002004027981 */ /* 0x0002a2000c1e1900 */
[----:B------:R-:W-:Y:S01]  /*d2b0*/  UIMAD.WIDE.U32 UR34, UR8, UR34, URZ ;  /* 0x00000022082272a5 */ /* 0x000fe2000f8e003f */
[----:B----4-:R-:W-:Y:S01]  /*d2c0*/  MOV R11, UR41 ;  /* 0x00000029000b7c02 */ /* 0x010fe20008000f00 */
[----:B------:R-:W-:Y:S03]  /*d2d0*/  UIMAD UR21, UR22, UR8, UR21 ;  /* 0x00000008161572a4 */ /* 0x000fe6000f8e0215 */
[----:B------:R-:W-:Y:S01]  /*d2e0*/  UMOV UR22, UR8 ;  /* 0x0000000800167c82 */ /* 0x000fe20008000000 */
[----:B------:R-:W2:Y:S01]  /*d2f0*/  LDG.E R3, [R10.64] ;  /* 0x000000200a037981 */ /* 0x000ea2000c1e1900 */
[----:B------:R-:W-:Y:S01]  /*d300*/  UIADD3 UR21, UR35, UR21, URZ ;  /* 0x0000001523157290 */ /* 0x000fe2000fffe03f */
[----:B-1----:R-:W-:Y:S01]  /*d310*/  IMAD.U32 R5, RZ, RZ, UR35 ;  /* 0x00000023ff057e24 */ /* 0x002fe2000f8e00ff */
[----:B------:R-:W-:Y:S04]  /*d320*/  MOV R4, UR34 ;  /* 0x0000002200047c02 */ /* 0x000fe80008000f00 */
[----:B------:R-:W-:Y:S01]  /*d330*/  MOV R5, UR21 ;  /* 0x0000001500057c02 */ /* 0x000fe20008000f00 */
[----:B------:R-:W-:Y:S01]  /*d340*/  UMOV UR21, UR9 ;  /* 0x0000000900157c82 */ /* 0x000fe20008000000 */
[----:B--2---:R-:W-:Y:S04]  /*d350*/  IMAD.IADD R3, R3, 0x1, -R2 ;  /* 0x0000000103037824 */ /* 0x004fe800078e0a02 */
[C---:B------:R-:W-:Y:S01]  /*d360*/  IMAD.WIDE.U32 R4, R3.reuse, c[0x0][0x188], R4 ;  /* 0x0000620003047a25 */ /* 0x040fe200078e0004 */
[----:B------:R-:W-:Y:S05]  /*d370*/  SHF.R.S32.HI R164, RZ, 0x1f, R3 ;  /* 0x0000001fffa47819 */ /* 0x000fea0000011403 */
[----:B------:R-:W-:Y:S04]  /*d380*/  IMAD R164, R164, c[0x0][0x188], RZ ;  /* 0x00006200a4a47a24 */ /* 0x000fe800078e02ff */
[----:B------:R-:W-:Y:S02]  /*d390*/  IMAD R164, R3, c[0x0][0x18c], R164 ;  /* 0x0000630003a47a24 */ /* 0x000fe400078e02a4 */
[----:B------:R-:W-:Y:S03]  /*d3a0*/  IMAD.MOV.U32 R3, RZ, RZ, R4 ;  /* 0x000000ffff037224 */ /* 0x000fe600078e0004 */
[----:B------:R-:W-:Y:S02]  /*d3b0*/  IADD3 R164, R5, R164, RZ ;  /* 0x000000a405a47210 */ /* 0x000fe40007ffe0ff */
.L_x_730:
[----:B------:R-:W-:Y:S01]  /*d3c0*/  ISETP.GE.AND P6, PT, R240, c[0x0][0x220], PT ;  /* 0x00008800f0007a0c */ /* 0x000fe20003fc6270 */
[----:B------:R-:W-:Y:S01]  /*d3d0*/  UISETP.GE.AND UP2, UPT, UR28, 0x2, UPT ;  /* 0x000000021c00788c */ /* 0x000fe2000bf46270 */
[----:B------:R-:W-:Y:S02]  /*d3e0*/  ISETP.GE.AND P5, PT, R237, c[0x0][0x220], PT ;  /* 0x00008800ed007a0c */ /* 0x000fe40003fa6270 */
[CC--:B------:R-:W-:Y:S02]  /*d3f0*/  LEA R2, P0, R3.reuse, R248.reuse, 0x1 ;  /* 0x000000f803027211 */ /* 0x0c0fe400078008ff */
[C---:B------:R-:W-:Y:S02]  /*d400*/  IADD3 R251, P1, R3.reuse, UR26, RZ ;  /* 0x0000001a03fb7c10 */ /* 0x040fe4000ff3e0ff */
[-C--:B------:R-:W-:Y:S02]  /*d410*/  LEA.HI.X R3, R3, R249.reuse, R164, 0x1, P0 ;  /* 0x000000f903037211 */ /* 0x080fe400000f0ca4 */
[----:B------:R-:W-:Y:S02]  /*d420*/  ISETP.GE.AND P4, PT, R236, c[0x0][0x220], PT ;  /* 0x00008800ec007a0c */ /* 0x000fe40003f86270 */
[----:B------:R-:W-:Y:S01]  /*d430*/  ISETP.GE.AND P3, PT, R235, c[0x0][0x220], PT ;  /* 0x00008800eb007a0c */ /* 0x000fe20003f66270 */
[----:B------:R-:W-:Y:S01]  /*d440*/  @P6 STS.128 [R238+0x10000], RZ ;  /* 0x010000ffee006388 */ /* 0x000fe20000000c00 */
[----:B------:R-:W-:Y:S02]  /*d450*/  IADD3.X R166, R164, UR25, RZ, P1, !PT ;  /* 0x00000019a4a67c10 */ /* 0x000fe40008ffe4ff */
[CC--:B------:R-:W-:Y:S01]  /*d460*/  @!P6 LEA R26, P1, R251.reuse, R248.reuse, 0x1 ;  /* 0x000000f8fb1ae211 */ /* 0x0c0fe200078208ff */
[----:B------:R-:W-:Y:S01]  /*d470*/  @!PT LDS RZ, [RZ] ;  /* 0x00000000fffff984 */ /* 0x000fe20000000800 */
[----:B------:R-:W-:Y:S01]  /*d480*/  @!PT LDS RZ, [RZ] ;  /* 0x00000000fffff984 */ /* 0x000fe20000000800 */
[----:B------:R-:W-:Y:S01]  /*d490*/  @!PT LDS RZ, [RZ] ;  /* 0x00000000fffff984 */ /* 0x000fe20000000800 */
[----:B------:R1:W-:Y:S01]  /*d4a0*/  @!P6 LDGSTS.E.BYPASS.LTC128B.128 [R238+0x10000], [R2.64] ;  /* 0x1000000002eeefae */ /* 0x0003e2000b901d60 */
[CC--:B------:R-:W-:Y:S02]  /*d4b0*/  @!P5 LEA R18, P0, R251.reuse, R248.reuse, 0x1 ;  /* 0x000000f8fb12d211 */ /* 0x0c0fe400078008ff */
[CCC-:B------:R-:W-:Y:S01]  /*d4c0*/  @!P6 LEA.HI.X R27, R251.reuse, R249.reuse, R166.reuse, 0x1, P1 ;  /* 0x000000f9fb1be211 */ /* 0x1c0fe200008f0ca6 */
[----:B------:R-:W-:Y:S01]  /*d4d0*/  @P5 STS.128 [R238+0x12000], RZ ;  /* 0x012000ffee005388 */ /* 0x000fe20000000c00 */
[CCC-:B------:R-:W-:Y:S02]  /*d4e0*/  @!P5 LEA.HI.X R19, R251.reuse, R249.reuse, R166.reuse, 0x1, P0 ;  /* 0x000000f9fb13d211 */ /* 0x1c0fe400000f0ca6 */
[C---:B------:R-:W-:Y:S01]  /*d4f0*/  IADD3 R167, P2, R251.reuse, UR26, RZ ;  /* 0x0000001afba77c10 */ /* 0x040fe2000ff5e0ff */
[----:B------:R-:W-:Y:S01]  /*d500*/  @!PT LDS RZ, [RZ] ;  /* 0x00000000fffff984 */ /* 0x000fe20000000800 */
[----:B------:R-:W-:Y:S01]  /*d510*/  @!PT LDS RZ, [RZ] ;  /* 0x00000000fffff984 */ /* 0x000fe20000000800 */
[----:B------:R-:W-:Y:S01]  /*d520*/  @!PT LDS RZ, [RZ] ;  /* 0x00000000fffff984 */ /* 0x000fe20000000800 */
[----:B------:R1:W-:Y:S01]  /*d530*/  @!P5 LDGSTS.E.BYPASS.LTC128B.128 [R238+0x12000], [R2.64+0x80] ;  /* 0x1200008002eedfae */ /* 0x0003e2000b901d60 */
[CC--:B------:R-:W-:Y:S02]  /*d540*/  @!P3 LEA R250, P1, R251.reuse, R248.reuse, 0x1 ;  /* 0x000000f8fbfab211 */ /* 0x0c0fe400078208ff */
[----:B------:R-:W-:Y:S01]  /*d550*/  IADD3.X R164, R166, UR25, RZ, P2, !PT ;  /* 0x00000019a6a47c10 */ /* 0x000fe200097fe4ff */
[----:B------:R-:W-:Y:S01]  /*d560*/  @P4 STS.128 [R238+0x14000], RZ ;  /* 0x014000ffee004388 */ /* 0x000fe20000000c00 */
[-C--:B------:R-:W-:Y:S02]  /*d570*/  @!P4 LEA R14, P2, R251, R248.reuse, 0x1 ;  /* 0x000000f8fb0ec211 */ /* 0x080fe400078408ff */
[-C--:B------:R-:W-:Y:S01]  /*d580*/  @!P6 LEA R22, P0, R167, R248.reuse, 0x1 ;  /* 0x000000f8a716e211 */ /* 0x080fe200078008ff */
[----:B------:R-:W-:Y:S01]  /*d590*/  @!PT LDS RZ, [RZ] ;  /* 0x00000000fffff984 */ /* 0x000fe20000000800 */
[----:B------:R-:W-:Y:S01]  /*d5a0*/  @!PT LDS RZ, [RZ] ;  /* 0x00000000fffff984 */ /* 0x000fe20000000800 */
[----:B------:R-:W-:Y:S01]  /*d5b0*/  @!PT LDS RZ, [RZ] ;  /* 0x00000000fffff984 */ /* 0x000fe20000000800 */
[----:B------:R1:W-:Y:S01]  /*d5c0*/  @!P4 LDGSTS.E.BYPASS.LTC128B.128 [R238+0x14000], [R2.64+0x100] ;  /* 0x1400010002eecfae */ /* 0x0003e2000b901d60 */
[CCC-:B------:R-:W-:Y:S02]  /*d5d0*/  @!P4 LEA.HI.X R15, R251.reuse, R249.reuse, R166.reuse, 0x1, P2 ;  /* 0x000000f9fb0fc211 */ /* 0x1c0fe400010f0ca6 */
[-C--:B------:R-:W-:Y:S01]  /*d5e0*/  @!P3 LEA.HI.X R251, R251, R249.reuse, R166, 0x1, P1 ;  /* 0x000000f9fbfbb211 */ /* 0x080fe200008f0ca6 */
[----:B------:R-:W-:Y:S01]  /*d5f0*/  @P3 STS.128 [R238+0x16000], RZ ;  /* 0x016000ffee003388 */ /* 0x000fe20000000c00 */
[CCC-:B------:R-:W-:Y:S02]  /*d600*/  @!P6 LEA.HI.X R23, R167.reuse, R249.reuse, R164.reuse, 0x1, P0 ;  /* 0x000000f9a717e211 */ /* 0x1c0fe400000f0ca4 */
[CC--:B------:R-:W-:Y:S01]  /*d610*/  @!P5 LEA R198, P2, R167.reuse, R248.reuse, 0x1 ;  /* 0x000000f8a7c6d211 */ /* 0x0c0fe200078408ff */
[----:B------:R-:W-:Y:S01]  /*d620*/  @!PT LDS RZ, [RZ] ;  /* 0x00000000fffff984 */ /* 0x000fe20000000800 */
[----:B------:R-:W-:Y:S01]  /*d630*/  @!PT LDS RZ, [RZ] ;  /* 0x00000000fffff984 */ /* 0x000fe20000000800 */
[----:B------:R-:W-:Y:S01]  /*d640*/  @!PT LDS RZ, [RZ] ;  /* 0x00000000fffff984 */ /* 0x000fe20000000800 */
[----:B------:R1:W-:Y:S01]  /*d650*/  @!P3 LDGSTS.E.BYPASS.LTC128B.128 [R238+0x16000], [R2.64+0x180] ;  /* 0x1600018002eebfae */ /* 0x0003e2000b901d60 */
[CC--:B------:R-:W-:Y:S02]  /*d660*/  @!P4 LEA R34, P1, R167.reuse, R248.reuse, 0x1 ;  /* 0x000000f8a722c211 */ /* 0x0c0fe400078208ff */
[CCC-:B------:R-:W-:Y:S01]  /*d670*/  @!P5 LEA.HI.X R199, R167.reuse, R249.reuse, R164.reuse, 0x1, P2 ;  /* 0x000000f9a7c7d211 */ /* 0x1c0fe200010f0ca4 */
[----:B------:R-:W-:Y:S01]  /*d680*/  @P6 STS.128 [R238+0x10800], RZ ;  /* 0x010800ffee006388 */ /* 0x000fe20000000c00 */
[CCC-:B------:R-:W-:Y:S02]  /*d690*/  @!P4 LEA.HI.X R35, R167.reuse, R249.reuse, R164.reuse, 0x1, P1 ;  /* 0x000000f9a723c211 */ /* 0x1c0fe400008f0ca4 */
[CC--:B------:R-:W-:Y:S01]  /*d6a0*/  @!P3 LEA R30, P0, R167.reuse, R248.reuse, 0x1 ;  /* 0x000000f8a71eb211 */ /* 0x0c0fe200078008ff */
[----:B------:R-:W-:Y:S01]  /*d6b0*/  @!PT LDS RZ, [RZ] ;  /* 0x00000000fffff984 */ /* 0x000fe20000000800 */
[----:B------:R-:W-:Y:S01]  /*d6c0*/  @!PT LDS RZ, [RZ] ;  /* 0x00000000fffff984 */ /* 0x000fe20000000800 */
[----:B------:R-:W-:Y:S01]  /*d6d0*/  @!PT LDS RZ, [RZ] ;  /* 0x00000000fffff984 */ /* 0x000fe20000000800 */
[----:B------:R2:W-:Y:S01]  /*d6e0*/  @!P6 LDGSTS.E.BYPASS.LTC128B.128 [R238+0x10800], [R26.64] ;  /* 0x108000001aeeefae */ /* 0x0005e2000b901d60 */
[C---:B------:R-:W-:Y:S02]  /*d6f0*/  IADD3 R166, P2, R167.reuse, UR26, RZ ;  /* 0x0000001aa7a67c10 */ /* 0x040fe4000ff5e0ff */
[-C--:B------:R-:W-:Y:S01]  /*d700*/  @!P3 LEA.HI.X R31, R167, R249.reuse, R164, 0x1, P0 ;  /* 0x000000f9a71fb211 */ /* 0x080fe200000f0ca4 */
[----:B------:R-:W-:Y:S01]  /*d710*/  @P5 STS.128 [R238+0x12800], RZ ;  /* 0x012800ffee005388 */ /* 0x000fe20000000c00 */
[-C--:B------:R-:W-:Y:S02]  /*d720*/  @!P6 LEA R194, P0, R166, R248.reuse, 0x1 ;  /* 0x000000f8a6c2e211 */ /* 0x080fe400078008ff */
[----:B------:R-:W-:Y:S01]  /*d730*/  IADD3.X R164, R164, UR25, RZ, P2, !PT ;  /* 0x00000019a4a47c10 */ /* 0x000fe200097fe4ff */
        /* <DEDUP_REMOVED lines=12> */
[----:B------:R4:W-:Y:S01]  /*d800*/  @!P4 LDGSTS.E.BYPASS.LTC128B.128 [R238+0x14800], [R14.64+0x100] ;  /* 0x148001000eeecfae */ /* 0x0009e2000b901d60 */
[C---:B------:R-:W-:Y:S02]  /*d810*/  @!P3 LEA R248, P0, R166.reuse, R248, 0x1 ;  /* 0x000000f8a6f8b211 */ /* 0x040fe400078008ff */
[CCC-:B------:R-:W-:Y:S01]  /*d820*/  @!P4 LEA.HI.X R203, R166.reuse, R249.reuse, R164.reuse, 0x1, P1 ;  /* 0x000000f9a6cbc211 */ /* 0x1c0fe200008f0ca4 */
[----:B------:R-:W-:Y:S01]  /*d830*/  @P3 STS.128 [R238+0x16800], RZ ;  /* 0x016800ffee003388 */ /* 0x000fe20000000c00 */
[----:B------:R-:W-:Y:S02]  /*d840*/  @!P3 LEA.HI.X R249, R166, R249, R164, 0x1, P0 ;  /* 0x000000f9a6f9b211 */ /* 0x000fe400000f0ca4 */
[----:B------:R-:W-:Y:S01]  /*d850*/  PLOP3.LUT P0, PT, PT, PT, UP2, 0x80, 0x0 ;  /* 0x000000000000781c */ /* 0x000fe20003f0f028 */
        /* <DEDUP_REMOVED lines=45> */
[----:B------:R-:W2:Y:S04]  /*db30*/  LDSM.16.M88.4 R172, [R233+0x8000] ;  /* 0x00800000e9ac783b */ /* 0x000ea80000000200 */
[----:B------:R-:W4:Y:S04]  /*db40*/  LDSM.16.M88.4 R176, [R233+0x8800] ;  /* 0x00880000e9b0783b */ /* 0x000f280000000200 */
[----:B------:R-:W5:Y:S04]  /*db50*/  LDSM.16.M88.4 R180, [R233+0x9000] ;  /* 0x00900000e9b4783b */ /* 0x000f680000000200 */
[----:B------:R-:W0:Y:S04]  /*db60*/  LDGDEPBAR ;  /* 0x00000000000079af */ /* 0x000e280000000000 */
[----:B------:R-:W3:Y:S01]  /*db70*/  LDSM.16.M88.4 R184, [R233+0x9800] ;  /* 0x00980000e9b8783b */ /* 0x000ee20000000200 */
[----:B-1----:R-:W-:Y:S03]  /*db80*/  IMAD.MOV.U32 R248, RZ, RZ, R2 ;  /* 0x000000fffff87224 */ /* 0x002fe600078e0002 */
[----:B------:R-:W-:Y:S01]  /*db90*/  LDSM.16.M88.4 R188, [R232] ;  /* 0x00000000e8bc783b */ /* 0x000fe20000000200 */
[----:B------:R-:W-:Y:S03]  /*dba0*/  IMAD.MOV.U32 R249, RZ, RZ, R3 ;  /* 0x000000fffff97224 */ /* 0x000fe600078e0003 */
[----:B------:R-:W1:Y:S04]  /*dbb0*/  LDSM.16.M88.4 R192, [R231] ;  /* 0x00000000e7c0783b */ /* 0x000e680000000200 */
[----:B------:R-:W1:Y:S04]  /*dbc0*/  LDSM.16.M88.4 R196, [R223] ;  /* 0x00000000dfc4783b */ /* 0x000e680000000200 */
[----:B------:R-:W1:Y:S04]  /*dbd0*/  LDSM.16.M88.4 R200, [R222] ;  /* 0x00000000dec8783b */ /* 0x000e680000000200 */
[----:B------:R-:W1:Y:S01]  /*dbe0*/  LDSM.16.M88.4 R204, [R221] ;  /* 0x00000000ddcc783b */ /* 0x000e620000000200 */
[C---:B--2---:R-:W-:Y:S08]  /*dbf0*/  HMMA.16816.F32 R4, R168.reuse, R172, RZ ;  /* 0x000000aca804723c */ /* 0x044ff000000018ff */
[C---:B------:R-:W-:Y:S01]  /*dc00*/  HMMA.16816.F32 R8, R168.reuse, R174, RZ ;  /* 0x000000aea808723c */ /* 0x040fe200000018ff */
[----:B------:R-:W-:Y:S07]  /*dc10*/  LDSM.16.M88.4 R172, [R230] ;  /* 0x00000000e6ac783b */ /* 0x000fee0000000200 */
[C---:B----4-:R-:W-:Y:S08]  /*dc20*/  HMMA.16816.F32 R12, R168.reuse, R176, RZ ;  /* 0x000000b0a80c723c */ /* 0x050ff000000018ff */
[C---:B---3--:R-:W-:Y:S01]  /*dc30*/  HMMA.16816.F32 R16, R168.reuse, R178, RZ ;  /* 0x000000b2a810723c */ /* 0x048fe200000018ff */
[----:B------:R-:W2:Y:S07]  /*dc40*/  LDSM.16.M88.4 R176, [R227+0x8000] ;  /* 0x00800000e3b0783b */ /* 0x000eae0000000200 */
[C---:B-----5:R-:W-:Y:S08]  /*dc50*/  HMMA.16816.F32 R20, R168.reuse, R180, RZ ;  /* 0x000000b4a814723c */ /* 0x060ff000000018ff */
[C---:B------:R-:W-:Y:S01]  /*dc60*/  HMMA.16816.F32 R24, R168.reuse, R182, RZ ;  /* 0x000000b6a818723c */ /* 0x040fe200000018ff */
[----:B------:R-:W3:Y:S07]  /*dc70*/  LDSM.16.M88.4 R180, [R227+0x8800] ;  /* 0x00880000e3b4783b */ /* 0x000eee0000000200 */
[C---:B------:R-:W-:Y:S08]  /*dc80*/  HMMA.16816.F32 R28, R168.reuse, R184, RZ ;  /* 0x000000b8a81c723c */ /* 0x040ff000000018ff */
[----:B------:R-:W-:Y:S01]  /*dc90*/  HMMA.16816.F32 R32, R168, R186, RZ ;  /* 0x000000baa820723c */ /* 0x000fe200000018ff */
[----:B------:R-:W4:Y:S04]  /*dca0*/  LDSM.16.M88.4 R168, [R227+0x9000] ;  /* 0x00900000e3a8783b */ /* 0x000f280000000200 */
[----:B------:R-:W5:Y:S03]  /*dcb0*/  LDSM.16.M88.4 R184, [R227+0x9800] ;  /* 0x00980000e3b8783b */ /* 0x000f660000000200 */
[C---:B-1----:R-:W-:Y:S08]  /*dcc0*/  HMMA.16816.F32 R4, R188.reuse, R192, R4 ;  /* 0x000000c0bc04723c */ /* 0x042ff00000001804 */
[C---:B------:R-:W-:Y:S01]  /*dcd0*/  HMMA.16816.F32 R8, R188.reuse, R194, R8 ;  /* 0x000000c2bc08723c */ /* 0x040fe20000001808 */
[----:B------:R-:W-:Y:S07]  /*dce0*/  LDSM.16.M88.4 R192, [R229] ;  /* 0x00000000e5c0783b */ /* 0x000fee0000000200 */
[C---:B------:R-:W-:Y:S08]  /*dcf0*/  HMMA.16816.F32 R12, R188.reuse, R196, R12 ;  /* 0x000000c4bc0c723c */ /* 0x040ff0000000180c */
[C---:B------:R-:W-:Y:S01]  /*dd00*/  HMMA.16816.F32 R16, R188.reuse, R198, R16 ;  /* 0x000000c6bc10723c */ /* 0x040fe20000001810 */
[----:B------:R-:W1:Y:S07]  /*dd10*/  LDSM.16.M88.4 R196, [R220] ;  /* 0x00000000dcc4783b */ /* 0x000e6e0000000200 */
[C---:B------:R-:W-:Y:S08]  /*dd20*/  HMMA.16816.F32 R20, R188.reuse, R200, R20 ;  /* 0x000000c8bc14723c */ /* 0x040ff00000001814 */
[C---:B------:R-:W-:Y:S01]  /*dd30*/  HMMA.16816.F32 R24, R188.reuse, R202, R24 ;  /* 0x000000cabc18723c */ /* 0x040fe20000001818 */
[----:B------:R-:W1:Y:S07]  /*dd40*/  LDSM.16.M88.4 R200, [R220+0x800] ;  /* 0x00080000dcc8783b */ /* 0x000e6e0000000200 */
[C---:B------:R-:W-:Y:S08]  /*dd50*/  HMMA.16816.F32 R28, R188.reuse, R204, R28 ;  /* 0x000000ccbc1c723c */ /* 0x040ff0000000181c */
[----:B------:R-:W-:Y:S01]  /*dd60*/  HMMA.16816.F32 R32, R188, R206, R32 ;  /* 0x000000cebc20723c */ /* 0x000fe20000001820 */
[----:B------:R-:W1:Y:S04]  /*dd70*/  LDSM.16.M88.4 R188, [R220+0x1000] ;  /* 0x00100000dcbc783b */ /* 0x000e680000000200 */
[----:B------:R-:W1:Y:S03]  /*dd80*/  LDSM.16.M88.4 R204, [R220+0x1800] ;  /* 0x00180000dccc783b */ /* 0x000e660000000200 */
[C---:B--2---:R-:W-:Y:S08]  /*dd90*/  HMMA.16816.F32 R4, R172.reuse, R176, R4 ;  /* 0x000000b0ac04723c */ /* 0x044ff00000001804 */
[C---:B------:R-:W-:Y:S01]  /*dda0*/  HMMA.16816.F32 R8, R172.reuse, R178, R8 ;  /* 0x000000b2ac08723c */ /* 0x040fe20000001808 */
[----:B------:R-:W-:Y:S07]  /*ddb0*/  LDSM.16.M88.4 R176, [R233+0xa000] ;  /* 0x00a00000e9b0783b */ /* 0x000fee0000000200 */
[C---:B---3--:R-:W-:Y:S08]  /*ddc0*/  HMMA.16816.F32 R12, R172.reuse, R180, R12 ;  /* 0x000000b4ac0c723c */ /* 0x048ff0000000180c */
[C---:B------:R-:W-:Y:S01]  /*ddd0*/  HMMA.16816.F32 R16, R172.reuse, R182, R16 ;  /* 0x000000b6ac10723c */ /* 0x040fe20000001810 */
[----:B------:R-:W-:Y:S07]  /*dde0*/  LDSM.16.M88.4 R180, [R233+0xa800] ;  /* 0x00a80000e9b4783b */ /* 0x000fee0000000200 */
[C---:B----4-:R-:W-:Y:S08]  /*ddf0*/  HMMA.16816.F32 R20, R172.reuse, R168, R20 ;  /* 0x000000a8ac14723c */ /* 0x050ff00000001814 */
[C---:B------:R-:W-:Y:S01]  /*de00*/  HMMA.16816.F32 R24, R172.reuse, R170, R24 ;  /* 0x000000aaac18723c */ /* 0x040fe20000001818 */
[----:B------:R-:W2:Y:S07]  /*de10*/  LDSM.16.M88.4 R168, [R234+0x2000] ;  /* 0x00200000eaa8783b */ /* 0x000eae0000000200 */
[C---:B-----5:R-:W-:Y:S08]  /*de20*/  HMMA.16816.F32 R28, R172.reuse, R184, R28 ;  /* 0x000000b8ac1c723c */ /* 0x060ff0000000181c */
[----:B------:R-:W-:Y:S01]  /*de30*/  HMMA.16816.F32 R32, R172, R186, R32 ;  /* 0x000000baac20723c */ /* 0x000fe20000001820 */
[----:B------:R-:W3:Y:S04]  /*de40*/  LDSM.16.M88.4 R172, [R233+0xb000] ;  /* 0x00b00000e9ac783b */ /* 0x000ee80000000200 */
[----:B------:R-:W4:Y:S03]  /*de50*/  LDSM.16.M88.4 R184, [R233+0xb800] ;  /* 0x00b80000e9b8783b */ /* 0x000f260000000200 */
[C---:B-1----:R-:W-:Y:S08]  /*de60*/  HMMA.16816.F32 R4, R192.reuse, R196, R4 ;  /* 0x000000c4c004723c */ /* 0x042ff00000001804 */
[C---:B------:R-:W-:Y:S01]  /*de70*/  HMMA.16816.F32 R8, R192.reuse, R198, R8 ;  /* 0x000000c6c008723c */ /* 0x040fe20000001808 */
[----:B------:R-:W-:Y:S07]  /*de80*/  LDSM.16.M88.4 R196, [R219] ;  /* 0x00000000dbc4783b */ /* 0x000fee0000000200 */
[C---:B------:R-:W-:Y:S08]  /*de90*/  HMMA.16816.F32 R12, R192.reuse, R200, R12 ;  /* 0x000000c8c00c723c */ /* 0x040ff0000000180c */
[C---:B------:R-:W-:Y:S01]  /*dea0*/  HMMA.16816.F32 R16, R192.reuse, R202, R16 ;  /* 0x000000cac010723c */ /* 0x040fe20000001810 */
[----:B------:R-:W-:Y:S07]  /*deb0*/  LDSM.16.M88.4 R200, [R218] ;  /* 0x00000000dac8783b */ /* 0x000fee0000000200 */
[C---:B------:R-:W-:Y:S08]  /*dec0*/  HMMA.16816.F32 R20, R192.reuse, R188, R20 ;  /* 0x000000bcc014723c */ /* 0x040ff00000001814 */
[C---:B------:R-:W-:Y:S01]  /*ded0*/  HMMA.16816.F32 R24, R192.reuse, R190, R24 ;  /* 0x000000bec018723c */ /* 0x040fe20000001818 */
[----:B------:R-:W1:Y:S07]  /*dee0*/  LDSM.16.M88.4 R188, [R232+0x2000] ;  /* 0x00200000e8bc783b */ /* 0x000e6e0000000200 */
[C---:B------:R-:W-:Y:S08]  /*def0*/  HMMA.16816.F32 R28, R192.reuse, R204, R28 ;  /* 0x000000ccc01c723c */ /* 0x040ff0000000181c */
[----:B------:R-:W-:Y:S01]  /*df00*/  HMMA.16816.F32 R32, R192, R206, R32 ;  /* 0x000000cec020723c */ /* 0x000fe20000001820 */
[----:B------:R-:W5:Y:S04]  /*df10*/  LDSM.16.M88.4 R192, [R217] ;  /* 0x00000000d9c0783b */ /* 0x000f680000000200 */
[----:B------:R-:W1:Y:S03]  /*df20*/  LDSM.16.M88.4 R204, [R216] ;  /* 0x00000000d8cc783b */ /* 0x000e660000000200 */
[C---:B--2---:R-:W-:Y:S08]  /*df30*/  HMMA.16816.F32 R4, R168.reuse, R176, R4 ;  /* 0x000000b0a804723c */ /* 0x044ff00000001804 */
[C---:B------:R-:W-:Y:S01]  /*df40*/  HMMA.16816.F32 R8, R168.reuse, R178, R8 ;  /* 0x000000b2a808723c */ /* 0x040fe20000001808 */
[----:B------:R-:W-:Y:S07]  /*df50*/  LDSM.16.M88.4 R176, [R227+0xa000] ;  /* 0x00a00000e3b0783b */ /* 0x000fee0000000200 */
[C---:B------:R-:W-:Y:S08]  /*df60*/  HMMA.16816.F32 R12, R168.reuse, R180, R12 ;  /* 0x000000b4a80c723c */ /* 0x040ff0000000180c */
[C---:B------:R-:W-:Y:S01]  /*df70*/  HMMA.16816.F32 R16, R168.reuse, R182, R16 ;  /* 0x000000b6a810723c */ /* 0x040fe20000001810 */
[----:B------:R-:W-:Y:S07]  /*df80*/  LDSM.16.M88.4 R180, [R227+0xa800] ;  /* 0x00a80000e3b4783b */ /* 0x000fee0000000200 */
[C---:B---3--:R-:W-:Y:S08]  /*df90*/  HMMA.16816.F32 R20, R168.reuse, R172, R20 ;  /* 0x000000aca814723c */ /* 0x048ff00000001814 */
[C---:B------:R-:W-:Y:S01]  /*dfa0*/  HMMA.16816.F32 R24, R168.reuse, R174, R24 ;  /* 0x000000aea818723c */ /* 0x040fe20000001818 */
[----:B------:R-:W2:Y:S07]  /*dfb0*/  LDSM.16.M88.4 R172, [R230+0x2000] ;  /* 0x00200000e6ac783b */ /* 0x000eae0000000200 */
[C---:B----4-:R-:W-:Y:S08]  /*dfc0*/  HMMA.16816.F32 R28, R168.reuse, R184, R28 ;  /* 0x000000b8a81c723c */ /* 0x050ff0000000181c */
[----:B------:R-:W-:Y:S01]  /*dfd0*/  HMMA.16816.F32 R32, R168, R186, R32 ;  /* 0x000000baa820723c */ /* 0x000fe20000001820 */
[----:B------:R-:W3:Y:S04]  /*dfe0*/  LDSM.16.M88.4 R168, [R227+0xb000] ;  /* 0x00b00000e3a8783b */ /* 0x000ee80000000200 */
[----:B------:R-:W4:Y:S03]  /*dff0*/  LDSM.16.M88.4 R184, [R227+0xb800] ;  /* 0x00b80000e3b8783b */ /* 0x000f260000000200 */
[C---:B-1----:R-:W-:Y:S08]  /*e000*/  HMMA.16816.F32 R4, R188.reuse, R196, R4 ;  /* 0x000000c4bc04723c */ /* 0x042ff00000001804 */
[C---:B------:R-:W-:Y:S01]  /*e010*/  HMMA.16816.F32 R8, R188.reuse, R198, R8 ;  /* 0x000000c6bc08723c */ /* 0x040fe20000001808 */
[----:B------:R-:W-:Y:S07]  /*e020*/  LDSM.16.M88.4 R196, [R220+0x2000] ;  /* 0x00200000dcc4783b */ /* 0x000fee0000000200 */
[C---:B------:R-:W-:Y:S08]  /*e030*/  HMMA.16816.F32 R12, R188.reuse, R200, R12 ;  /* 0x000000c8bc0c723c */ /* 0x040ff0000000180c */
[C---:B------:R-:W-:Y:S01]  /*e040*/  HMMA.16816.F32 R16, R188.reuse, R202, R16 ;  /* 0x000000cabc10723c */ /* 0x040fe20000001810 */
[----:B------:R-:W-:Y:S07]  /*e050*/  LDSM.16.M88.4 R200, [R220+0x2800] ;  /* 0x00280000dcc8783b */ /* 0x000fee0000000200 */
[C---:B-----5:R-:W-:Y:S08]  /*e060*/  HMMA.16816.F32 R20, R188.reuse, R192, R20 ;  /* 0x000000c0bc14723c */ /* 0x060ff00000001814 */
[C---:B------:R-:W-:Y:S01]  /*e070*/  HMMA.16816.F32 R24, R188.reuse, R194, R24 ;  /* 0x000000c2bc18723c */ /* 0x040fe20000001818 */
[----:B------:R-:W1:Y:S07]  /*e080*/  LDSM.16.M88.4 R192, [R229+0x2000] ;  /* 0x00200000e5c0783b */ /* 0x000e6e0000000200 */
[C---:B------:R-:W-:Y:S08]  /*e090*/  HMMA.16816.F32 R28, R188.reuse, R204, R28 ;  /* 0x000000ccbc1c723c */ /* 0x040ff0000000181c */
[----:B------:R-:W-:Y:S01]  /*e0a0*/  HMMA.16816.F32 R32, R188, R206, R32 ;  /* 0x000000cebc20723c */ /* 0x000fe20000001820 */
[----:B------:R-:W5:Y:S04]  /*e0b0*/  LDSM.16.M88.4 R188, [R220+0x3000] ;  /* 0x00300000dcbc783b */ /* 0x000f680000000200 */
[----:B------:R-:W1:Y:S03]  /*e0c0*/  LDSM.16.M88.4 R204, [R220+0x3800] ;  /* 0x00380000dccc783b */ /* 0x000e660000000200 */
        /* <DEDUP_REMOVED lines=19> */
[C---:B-----5:R-:W-:Y:S08]  /*e200*/  HMMA.16816.F32 R20, R192.reuse, R188, R20 ;  /* 0x000000bcc014723c */ /* 0x060ff00000001814 */
        /* <DEDUP_REMOVED lines=84> */
[C---:B--2---:R-:W-:Y:S01]  /*e750*/  HMMA.16816.F32 R4, R172.reuse, R176, R4 ;  /* 0x000000b0ac04723c */ /* 0x044fe20000001804 */
[----:B------:R-:W-:Y:S04]  /*e760*/  DEPBAR.LE SB0, 0x0 ;  /* 0x000080000000791a */ /* 0x000fe80000000000 */
[----:B------:R-:W-:Y:S03]  /*e770*/  BAR.SYNC.DEFER_BLOCKING 0x0 ;  /* 0x0000000000007b1d */ /* 0x000fe60000010000 */
[C---:B------:R-:W-:Y:S08]  /*e780*/  HMMA.16816.F32 R8, R172.reuse, R178, R8 ;  /* 0x000000b2ac08723c */ /* 0x040ff00000001808 */
[C---:B------:R-:W-:Y:S08]  /*e790*/  HMMA.16816.F32 R12, R172.reuse, R180, R12 ;  /* 0x000000b4ac0c723c */ /* 0x040ff0000000180c */
[C---:B------:R-:W-:Y:S08]  /*e7a0*/  HMMA.16816.F32 R16, R172.reuse, R182, R16 ;  /* 0x000000b6ac10723c */ /* 0x040ff00000001810 */
[C---:B---3--:R-:W-:Y:S08]  /*e7b0*/  HMMA.16816.F32 R20, R172.reuse, R168, R20 ;  /* 0x000000a8ac14723c */ /* 0x048ff00000001814 */
[C---:B------:R-:W-:Y:S08]  /*e7c0*/  HMMA.16816.F32 R24, R172.reuse, R170, R24 ;  /* 0x000000aaac18723c */ /* 0x040ff00000001818 */
[C---:B----4-:R-:W-:Y:S08]  /*e7d0*/  HMMA.16816.F32 R28, R172.reuse, R184, R28 ;  /* 0x000000b8ac1c723c */ /* 0x050ff0000000181c */
[----:B------:R-:W-:Y:S08]  /*e7e0*/  HMMA.16816.F32 R32, R172, R186, R32 ;  /* 0x000000baac20723c */ /* 0x000ff00000001820 */
[C---:B-1----:R-:W-:Y:S08]  /*e7f0*/  HMMA.16816.F32 R4, R192.reuse, R196, R4 ;  /* 0x000000c4c004723c */ /* 0x042ff00000001804 */
[C---:B------:R-:W-:Y:S08]  /*e800*/  HMMA.16816.F32 R8, R192.reuse, R198, R8 ;  /* 0x000000c6c008723c */ /* 0x040ff00000001808 */
[C---:B------:R-:W-:Y:S08]  /*e810*/  HMMA.16816.F32 R12, R192.reuse, R200, R12 ;  /* 0x000000c8c00c723c */ /* 0x040ff0000000180c */
[C---:B------:R-:W-:Y:S08]  /*e820*/  HMMA.16816.F32 R16, R192.reuse, R202, R16 ;  /* 0x000000cac010723c */ /* 0x040ff00000001810 */
[C---:B-----5:R-:W-:Y:S08]  /*e830*/  HMMA.16816.F32 R20, R192.reuse, R188, R20 ;  /* 0x000000bcc014723c */ /* 0x060ff00000001814 */
[C---:B------:R-:W-:Y:S08]  /*e840*/  HMMA.16816.F32 R24, R192.reuse, R190, R24 ;  /* 0x000000bec018723c */ /* 0x040ff00000001818 */
[C---:B------:R-:W-:Y:S08]  /*e850*/  HMMA.16816.F32 R28, R192.reuse, R204, R28 ;  /* 0x000000ccc01c723c */ /* 0x040ff0000000181c */
[----:B------:R-:W-:Y:S01]  /*e860*/  HMMA.16816.F32 R32, R192, R206, R32 ;  /* 0x000000cec020723c */ /* 0x000fe20000001820 */
[----:B------:R-:W-:-:S07]  /*e870*/  @!P0 BRA `(.L_x_731) ;  /* 0x00000c1000008947 */ /* 0x000fce0003800000 */
[----:B------:R-:W-:Y:S01]  /*e880*/  ULDC.64 UR8, c[0x0][0x198] ;  /* 0x0000660000087ab9 */ /* 0x000fe20000000a00 */
[----:B------:R-:W-:Y:S01]  /*e890*/  PLOP3.LUT P0, PT, PT, PT, UP6, 0x80, 0x0 ;  /* 0x000000000000781c */ /* 0x000fe20003f0f068 */
[----:B------:R-:W-:Y:S01]  /*e8a0*/  IMAD.U32 R166, RZ, RZ, UR19 ;  /* 0x00000013ffa67e24 */ /* 0x000fe2000f8e00ff */
[----:B------:R-:W-:Y:S11]  /*e8b0*/  MOV R2, UR12 ;  /* 0x0000000c00027c02 */ /* 0x000ff60008000f00 */
[----:B------:R-:W-:-:S05]  /*e8c0*/  @!P0 BRA `(.L_x_732) ;  /* 0x0000047000008947 */ /* 0x000fca0003800000 */
[----:B------:R-:W-:Y:S04]  /*e8d0*/  USHF.L.U32 UR36, UR28, 0x6, URZ ;  /* 0x000000061c247899 */ /* 0x000fe8000800063f */
[----:B------:R-:W-:Y:S02]  /*e8e0*/  UIADD3 UR38, UR36, -0x40, URZ ;  /* 0xffffffc024267890 */ /* 0x000fe4000fffe03f */
[----:B------:R-:W-:Y:S04]  /*e8f0*/  UIADD3 UR36, UR36, -0x80, URZ ;  /* 0xffffff8024247890 */ /* 0x000fe8000fffe03f */
[----:B------:R-:W-:Y:S01]  /*e900*/  IMAD.U32 R166, RZ, RZ, UR38 ;  /* 0x00000026ffa67e24 */ /* 0x000fe2000f8e00ff */
[----:B------:R-:W-:Y:S01]  /*e910*/  ULOP3.LUT UR38, UR38, UR10, URZ, 0x3c, !UPT ;  /* 0x0000000a26267292 */ /* 0x000fe2000f8e3c3f */
[----:B------:R-:W-:Y:S01]  /*e920*/  IMAD.U32 R164, RZ, RZ, UR36 ;  /* 0x00000024ffa47e24 */ /* 0x000fe2000f8e00ff */
[----:B------:R-:W-:Y:S02]  /*e930*/  ULOP3.LUT UR36, UR36, UR10, URZ, 0x3c, !UPT ;  /* 0x0000000a24247292 */ /* 0x000fe4000f8e3c3f */
[----:B------:R-:W-:Y:S02]  /*e940*/  IABS R3, R166 ;  /* 0x000000a600037213 */ /* 0x000fe40000000000 */
[----:B------:R-:W-:Y:S02]  /*e950*/  IABS R2, R164 ;  /* 0x000000a400027213 */ /* 0x000fe40000000000 */
        /* <DEDUP_REMOVED lines=28> */
[----:B------:R-:W-:Y:S01]  /*eb20*/  IMAD.U32 R164, RZ, RZ, UR37 ;  /* 0x00000025ffa47e24 */ /* 0x000fe2000f8e00ff */
[----:B------:R-:W-:Y:S02]  /*eb30*/  MOV R2, UR39 ;  /* 0x0000002700027c02 */ /* 0x000fe40008000f00 */
[----:B------:R-:W-:Y:S02]  /*eb40*/  LEA R168, P0, R3, UR30, 0x2 ;  /* 0x0000001e03a87c11 */ /* 0x000fe4000f8010ff */
[----:B------:R-:W-:Y:S02]  /*eb50*/  LEA R170, P1, R166, UR30, 0x2 ;  /* 0x0000001ea6aa7c11 */ /* 0x000fe4000f8210ff */
[----:B------:R-:W1:Y:S01]  /*eb60*/  R2UR UR8, R168 ;  /* 0x00000000a80873c2 */ /* 0x000e6200000e0000 */
[----:B------:R-:W-:Y:S02]  /*eb70*/  LEA.HI.X.SX32 R169, R2, UR31, 0x2, P0 ;  /* 0x0000001f02a97c11 */ /* 0x000fe400080f16ff */
[----:B------:R-:W-:Y:S05]  /*eb80*/  LEA.HI.X.SX32 R171, R164, UR31, 0x2, P1 ;  /* 0x0000001fa4ab7c11 */ /* 0x000fea00088f16ff */
[----:B------:R-:W2:Y:S08]  /*eb90*/  R2UR UR9, R169 ;  /* 0x00000000a90973c2 */ /* 0x000eb000000e0000 */
[----:B------:R-:W3:Y:S08]  /*eba0*/  R2UR UR34, R170 ;  /* 0x00000000aa2273c2 */ /* 0x000ef000000e0000 */
[----:B------:R-:W4:Y:S01]  /*ebb0*/  R2UR UR35, R171 ;  /* 0x00000000ab2373c2 */ /* 0x000f2200000e0000 */
[----:B-1----:R-:W-:Y:S01]  /*ebc0*/  MOV R166, UR8 ;  /* 0x0000000800a67c02 */ /* 0x002fe20008000f00 */
[----:B--2---:R-:W-:Y:S05]  /*ebd0*/  IMAD.U32 R167, RZ, RZ, UR9 ;  /* 0x00000009ffa77e24 */ /* 0x004fea000f8e00ff */
[----:B------:R1:W2:Y:S01]  /*ebe0*/  LDG.E R3, [R166.64] ;  /* 0x00000020a6037981 */ /* 0x0002a2000c1e1900 */
[----:B---3--:R-:W-:Y:S01]  /*ebf0*/  MOV R172, UR34 ;  /* 0x0000002200ac7c02 */ /* 0x008fe20008000f00 */
[----:B------:R-:W-:Y:S04]  /*ec00*/  UIADD3 UR34, UR39, -UR37, URZ ;  /* 0x8000002527227290 */ /* 0x000fe8000fffe03f */
[----:B------:R-:W-:Y:S01]  /*ec10*/  UIMAD UR34, UR34, UR10, -0x40 ;  /* 0xffffffc0222274a4 */ /* 0x000fe2000f8e020a */
[----:B----4-:R-:W-:Y:S03]  /*ec20*/  IMAD.U32 R173, RZ, RZ, UR35 ;  /* 0x00000023ffad7e24 */ /* 0x010fe6000f8e00ff */
[----:B------:R-:W-:Y:S02]  /*ec30*/  USHF.R.S32.HI UR9, URZ, 0x1f, UR34 ;  /* 0x0000001f3f097899 */ /* 0x000fe40008011422 */
[----:B------:R-:W-:Y:S01]  /*ec40*/  UIMAD UR8, UR7, UR34, URZ ;  /* 0x00000022070872a4 */ /* 0x000fe2000f8e023f */
[----:B------:R-:W2:Y:S01]  /*ec50*/  LDG.E R2, [R172.64] ;  /* 0x00000020ac027981 */ /* 0x000ea2000c1e1900 */
[----:B------:R-:W-:Y:S02]  /*ec60*/  UIMAD.WIDE.U32 UR34, UR6, UR34, URZ ;  /* 0x00000022062272a5 */ /* 0x000fe4000f8e003f */
[----:B------:R-:W-:Y:S03]  /*ec70*/  UIMAD UR8, UR9, UR6, UR8 ;  /* 0x00000006090872a4 */ /* 0x000fe6000f8e0208 */
[----:B------:R-:W-:Y:S02]  /*ec80*/  UMOV UR9, UR7 ;  /* 0x0000000700097c82 */ /* 0x000fe40008000000 */
[----:B------:R-:W-:Y:S01]  /*ec90*/  UIADD3 UR8, UR35, UR8, URZ ;  /* 0x0000000823087290 */ /* 0x000fe2000fffe03f */
[----:B-1----:R-:W-:Y:S01]  /*eca0*/  IMAD.U32 R166, RZ, RZ, UR34 ;  /* 0x00000022ffa67e24 */ /* 0x002fe2000f8e00ff */
[----:B------:R-:W-:Y:S04]  /*ecb0*/  MOV R167, UR35 ;  /* 0x0000002300a77c02 */ /* 0x000fe80008000f00 */
[----:B------:R-:W-:Y:S01]  /*ecc0*/  IMAD.U32 R167, RZ, RZ, UR8 ;  /* 0x00000008ffa77e24 */ /* 0x000fe2000f8e00ff */
[----:B------:R-:W-:Y:S01]  /*ecd0*/  UMOV UR8, UR6 ;  /* 0x0000000600087c82 */ /* 0x000fe20008000000 */
[----:B--2---:R-:W-:Y:S04]  /*ece0*/  IADD3 R2, -R3, R2, RZ ;  /* 0x0000000203027210 */ /* 0x004fe80007ffe1ff */
[----:B------:R-:W-:Y:S01]  /*ecf0*/  SHF.R.S32.HI R3, RZ, 0x1f, R2 ;  /* 0x0000001fff037819 */ /* 0x000fe20000011402 */
[C---:B------:R-:W-:Y:S04]  /*ed00*/  IMAD.WIDE.U32 R166, R2.reuse, c[0x0][0x180], R166 ;  /* 0x0000600002a67a25 */ /* 0x040fe800078e00a6 */
[----:B------:R-:W-:Y:S04]  /*ed10*/  IMAD R3, R3, c[0x0][0x180], RZ ;  /* 0x0000600003037a24 */ /* 0x000fe800078e02ff */
[----:B------:R-:W-:Y:S05]  /*ed20*/  IMAD R3, R2, c[0x0][0x184], R3 ;  /* 0x0000610002037a24 */ /* 0x000fea00078e0203 */
[----:B------:R-:W-:Y:S02]  /*ed30*/  IADD3 R2, R167, R3, RZ ;  /* 0x00000003a7027210 */ /* 0x000fe40007ffe0ff */
.L_x_732:
[----:B------:R1:W-:Y:S01]  /*ed40*/  @P6 STS.128 [R238+0x8000], RZ ;  /* 0x008000ffee006388 */ /* 0x0003e20000000c00 */
[CC--:B------:R-:W-:Y:S01]  /*ed50*/  LEA R176, P0, R166.reuse, R244.reuse, 0x1 ;  /* 0x000000f4a6b07211 */ /* 0x0c0fe200078008ff */
[----:B------:R-:W-:Y:S01]  /*ed60*/  UMOV UR6, UR8 ;  /* 0x0000000800067c82 */ /* 0x000fe20008000000 */
[C---:B------:R-:W-:Y:S01]  /*ed70*/  IADD3 R167, P1, R166.reuse, UR24, RZ ;  /* 0x00000018a6a77c10 */ /* 0x040fe2000ff3e0ff */
[----:B------:R-:W-:Y:S01]  /*ed80*/  UMOV UR7, UR9 ;  /* 0x0000000900077c82 */ /* 0x000fe20008000000 */
[-C--:B------:R-:W-:Y:S02]  /*ed90*/  LEA.HI.X R177, R166, R243.reuse, R2, 0x1, P0 ;  /* 0x000000f3a6b17211 */ /* 0x080fe400000f0c02 */
[CC--:B------:R-:W-:Y:S02]  /*eda0*/  @!P5 LEA R170, P0, R167.reuse, R244.reuse, 0x1 ;  /* 0x000000f4a7aad211 */ /* 0x0c0fe400078008ff */
[----:B------:R-:W-:Y:S01]  /*edb0*/  IADD3.X R164, R2, UR23, RZ, P1, !PT ;  /* 0x0000001702a47c10 */ /* 0x000fe20008ffe4ff */
[----:B------:R-:W-:Y:S01]  /*edc0*/  @!PT LDS RZ, [RZ] ;  /* 0x00000000fffff984 */ /* 0x000fe20000000800 */
[----:B------:R-:W-:Y:S01]  /*edd0*/  @!PT LDS RZ, [RZ] ;  /* 0x00000000fffff984 */ /* 0x000fe20000000800 */
[----:B------:R-:W-:Y:S01]  /*ede0*/  @!PT LDS RZ, [RZ] ;  /* 0x00000000fffff984 */ /* 0x000fe20000000800 */
[----:B------:R1:W-:Y:S01]  /*edf0*/  @!P6 LDGSTS.E.BYPASS.LTC128B.128 [R238+0x8000], [R176.64] ;  /* 0x08000000b0eeefae */ /* 0x0003e2000b901d60 */
[CC--:B------:R-:W-:Y:S02]  /*ee00*/  @!P6 LEA R174, P1, R167.reuse, R244.reuse, 0x1 ;  /* 0x000000f4a7aee211 */ /* 0x0c0fe400078208ff */
[CCC-:B------:R-:W-:Y:S01]  /*ee10*/  @!P5 LEA.HI.X R171, R167.reuse, R243.reuse, R164.reuse, 0x1, P0 ;  /* 0x000000f3a7abd211 */ /* 0x1c0fe200000f0ca4 */
[----:B------:R1:W-:Y:S01]  /*ee20*/  @P5 STS.128 [R238+0xa000], RZ ;  /* 0x00a000ffee005388 */ /* 0x0003e20000000c00 */
[CC--:B------:R-:W-:Y:S02]  /*ee30*/  @!P6 LEA.HI.X R175, R167.reuse, R243.reuse, R164, 0x1, P1 ;  /* 0x000000f3a7afe211 */ /* 0x0c0fe400008f0ca4 */
[CC--:B------:R-:W-:Y:S01]  /*ee40*/  @!P3 LEA R166, P1, R167.reuse, R244.reuse, 0x1 ;  /* 0x000000f4a7a6b211 */ /* 0x0c0fe200078208ff */
[----:B------:R-:W-:Y:S01]  /*ee50*/  @!PT LDS RZ, [RZ] ;  /* 0x00000000fffff984 */ /* 0x000fe20000000800 */
[----:B------:R-:W-:Y:S01]  /*ee60*/  @!PT LDS RZ, [RZ] ;  /* 0x00000000fffff984 */ /* 0x000fe20000000800 */
[----:B------:R-:W-:Y:S01]  /*ee70*/  @!PT LDS RZ, [RZ] ;  /* 0x00000000fffff984 */ /* 0x000fe20000000800 */
[----:B------:R1:W-:Y:S01]  /*ee80*/  @!P5 LDGSTS.E.BYPASS.LTC128B.128 [R238+0xa000], [R176.64+0x80] ;  /* 0x0a000080b0eedfae */ /* 0x0003e2000b901d60 */
[----:B------:R-:W-:Y:S03]  /*ee90*/  IADD3 R3, P2, R167, UR24, RZ ;  /* 0x00000018a7037c10 */ /* 0x000fe6000ff5e0ff */
[----:B------:R1:W-:Y:S01]  /*eea0*/  @P4 STS.128 [R238+0xc000], RZ ;  /* 0x00c000ffee004388 */ /* 0x0003e20000000c00 */
[-C--:B------:R-:W-:Y:S02]  /*eeb0*/  @!P6 LEA R172, P0, R3, R244.reuse, 0x1 ;  /* 0x000000f403ace211 */ /* 0x080fe400078008ff */
[----:B------:R-:W-:Y:S01]  /*eec0*/  IADD3.X R2, R164, UR23, RZ, P2, !PT ;  /* 0x00000017a4027c10 */ /* 0x000fe200097fe4ff */
[----:B------:R-:W-:Y:S01]  /*eed0*/  @!PT LDS RZ, [RZ] ;  /* 0x00000000fffff984 */ /* 0x000fe20000000800 */
[----:B------:R-:W-:Y:S01]  /*eee0*/  @!PT LDS RZ, [RZ] ;  /* 0x00000000fffff984 */ /* 0x000fe20000000800 */
[----:B------:R-:W-:Y:S01]  /*eef0*/  @!PT LDS RZ, [RZ] ;  /* 0x00000000fffff984 */ /* 0x000fe20000000800 */
[----:B------:R1:W-:Y:S01]  /*ef00*/  @!P4 LDGSTS.E.BYPASS.LTC128B.128 [R238+0xc000], [R176.64+0x100] ;  /* 0x0c000100b0eecfae */ /* 0x0003e2000b901d60 */
[-C--:B------:R-:W-:Y:S02]  /*ef10*/  @!P4 LEA R168, P2, R167, R244.reuse, 0x1 ;  /* 0x000000f4a7a8c211 */ /* 0x080fe400078408ff */
[-C--:B------:R-:W-:Y:S01]  /*ef20*/  @!P6 LEA.HI.X R173, R3, R243.reuse, R2, 0x1, P0 ;  /* 0x000000f303ade211 */ /* 0x080fe200000f0c02 */
[----:B------:R1:W-:Y:S01]  /*ef30*/  @P3 STS.128 [R238+0xe000], RZ ;  /* 0x00e000ffee003388 */ /* 0x0003e20000000c00 */
[CCC-:B------:R-:W-:Y:S02]  /*ef40*/  @!P4 LEA.HI.X R169, R167.reuse, R243.reuse, R164.reuse, 0x1, P2 ;  /* 0x000000f3a7a9c211 */ /* 0x1c0fe400010f0ca4 */
[-C--:B------:R-:W-:Y:S01]  /*ef50*/  @!P3 LEA.HI.X R167, R167, R243.reuse, R164, 0x1, P1 ;  /* 0x000000f3a7a7b211 */ /* 0x080fe200008f0ca4 */
[----:B------:R-:W-:Y:S01]  /*ef60*/  @!PT LDS RZ, [RZ] ;  /* 0x00000000fffff984 */ /* 0x000fe20000000800 */
[----:B------:R-:W-:Y:S01]  /*ef70*/  @!PT LDS RZ, [RZ] ;  /* 0x00000000fffff984 */ /* 0x000fe20000000800 */
[----:B------:R-:W-:Y:S01]  /*ef80*/  @!PT LDS RZ, [RZ] ;  /* 0x00000000fffff984 */ /* 0x000fe20000000800 */
[----:B------:R1:W-:Y:S01]  /*ef90*/  @!P3 LDGSTS.E.BYPASS.LTC128B.128 [R238+0xe000], [R176.64+0x180] ;  /* 0x0e000180b0eebfae */ /* 0x0003e2000b901d60 */
[CC--:B------:R-:W-:Y:S02]  /*efa0*/  @!P5 LEA R182, P2, R3.reuse, R244.reuse, 0x1 ;  /* 0x000000f403b6d211 */ /* 0x0c0fe400078408ff */
[CC--:B------:R-:W-:Y:S01]  /*efb0*/  @!P4 LEA R180, P1, R3.reuse, R244.reuse, 0x1 ;  /* 0x000000f403b4c211 */ /* 0x0c0fe200078208ff */
[----:B------:R1:W-:Y:S01]  /*efc0*/  @P6 STS.128 [R238+0x8800], RZ ;  /* 0x008800ffee006388 */ /* 0x0003e20000000c00 */
[CCC-:B------:R-:W-:Y:S02]  /*efd0*/  @!P5 LEA.HI.X R183, R3.reuse, R243.reuse, R2.reuse, 0x1, P2 ;  /* 0x000000f303b7d211 */ /* 0x1c0fe400010f0c02 */
[CCC-:B------:R-:W-:Y:S01]  /*efe0*/  @!P4 LEA.HI.X R181, R3.reuse, R243.reuse, R2.reuse, 0x1, P1 ;  /* 0x000000f303b5c211 */ /* 0x1c0fe200008f0c02 */
[----:B------:R-:W-:Y:S01]  /*eff0*/  @!PT LDS RZ, [RZ] ;  /* 0x00000000fffff984 */ /* 0x000fe20000000800 */
[----:B------:R-:W-:Y:S01]  /*f000*/  @!PT LDS RZ, [RZ] ;  /* 0x00000000fffff984 */ /* 0x000fe20000000800 */
[----:B------:R-:W-:Y:S01]  /*f010*/  @!PT LDS RZ, [RZ] ;  /* 0x00000000fffff984 */ /* 0x000fe20000000800 */
[----:B------:R1:W-:Y:S01]  /*f020*/  @!P6 LDGSTS.E.BYPASS.LTC128B.128 [R238+0x8800], [R174.64] ;  /* 0x08800000aeeeefae */ /* 0x0003e2000b901d60 */
[CC--:B------:R-:W-:Y:S02]  /*f030*/  @!P3 LEA R178, P0, R3.reuse, R244.reuse, 0x1 ;  /* 0x000000f403b2b211 */ /* 0x0c0fe400078008ff */
[C---:B------:R-:W-:Y:S01]  /*f040*/  IADD3 R164, P2, R3.reuse, UR24, RZ ;  /* 0x0000001803a47c10 */ /* 0x040fe2000ff5e0ff */
[----:B------:R1:W-:Y:S01]  /*f050*/  @P5 STS.128 [R238+0xa800], RZ ;  /* 0x00a800ffee005388 */ /* 0x0003e20000000c00 */
[-C--:B------:R-:W-:Y:S02]  /*f060*/  @!P3 LEA.HI.X R179, R3, R243.reuse, R2, 0x1, P0 ;  /* 0x000000f303b3b211 */ /* 0x080fe400000f0c02 */
[CC--:B------:R-:W-:Y:S01]  /*f070*/  @!P6 LEA R188, P0, R164.reuse, R244.reuse, 0x1 ;  /* 0x000000f4a4bce211 */ /* 0x0c0fe200078008ff */
[----:B------:R-:W-:Y:S01]  /*f080*/  @!PT LDS RZ, [RZ] ;  /* 0x00000000fffff984 */ /* 0x000fe20000000800 */
[----:B------:R-:W-:Y:S01]  /*f090*/  @!PT LDS RZ, [RZ] ;  /* 0x00000000fffff984 */ /* 0x000fe20000000800 */
[----:B------:R-:W-:Y:S01]  /*f0a0*/  @!PT LDS RZ, [RZ] ;  /* 0x00000000fffff984 */ /* 0x000fe20000000800 */
[----:B------:R1:W-:Y:S01]  /*f0b0*/  @!P5 LDGSTS.E.BYPASS.LTC128B.128 [R238+0xa800], [R170.64+0x80] ;  /* 0x0a800080aaeedfae */ /* 0x0003e2000b901d60 */
[-C--:B------:R-:W-:Y:S02]  /*f0c0*/  @!P4 LEA R184, P1, R164, R244.reuse, 0x1 ;  /* 0x000000f4a4b8c211 */ /* 0x080fe400078208ff */
[----:B------:R-:W-:Y:S01]  /*f0d0*/  IADD3.X R2, R2, UR23, RZ, P2, !PT ;  /* 0x0000001702027c10 */ /* 0x000fe200097fe4ff */
[----:B------:R1:W-:Y:S01]  /*f0e0*/  @P4 STS.128 [R238+0xc800], RZ ;  /* 0x00c800ffee004388 */ /* 0x0003e20000000c00 */
[CC--:B------:R-:W-:Y:S02]  /*f0f0*/  @!P5 LEA R186, P2, R164.reuse, R244.reuse, 0x1 ;  /* 0x000000f4a4bad211 */ /* 0x0c0fe400078408ff */
[CCC-:B------:R-:W-:Y:S01]  /*f100*/  @!P6 LEA.HI.X R189, R164.reuse, R243.reuse, R2.reuse, 0x1, P0 ;  /* 0x000000f3a4bde211 */ /* 0x1c0fe200000f0c02 */
[----:B------:R-:W-:Y:S01]  /*f110*/  @!PT LDS RZ, [RZ] ;  /* 0x00000000fffff984 */ /* 0x000fe20000000800 */
[----:B------:R-:W-:Y:S01]  /*f120*/  @!PT LDS RZ, [RZ] ;  /* 0x00000000fffff984 */ /* 0x000fe20000000800 */
[----:B------:R-:W-:Y:S01]  /*f130*/  @!PT LDS RZ, [RZ] ;  /* 0x00000000fffff984 */ /* 0x000fe20000000800 */
[----:B------:R1:W-:Y:S01]  /*f140*/  @!P4 LDGSTS.E.BYPASS.LTC128B.128 [R238+0xc800], [R168.64+0x100] ;  /* 0x0c800100a8eecfae */ /* 0x0003e2000b901d60 */
[CCC-:B------:R-:W-:Y:S02]  /*f150*/  @!P5 LEA.HI.X R187, R164.reuse, R243.reuse, R2.reuse, 0x1, P2 ;  /* 0x000000f3a4bbd211 */ /* 0x1c0fe400010f0c02 */
[CC--:B------:R-:W-:Y:S01]  /*f160*/  @!P4 LEA.HI.X R185, R164.reuse, R243.reuse, R2, 0x1, P1 ;  /* 0x000000f3a4b9c211 */ /* 0x0c0fe200008f0c02 */
[----:B------:R1:W-:Y:S01]  /*f170*/  @P3 STS.128 [R238+0xe800], RZ ;  /* 0x00e800ffee003388 */ /* 0x0003e20000000c00 */
[C---:B------:R-:W-:Y:S01]  /*f180*/  @!P3 LEA R190, P0, R164.reuse, R244, 0x1 ;  /* 0x000000f4a4beb211 */ /* 0x040fe200078008ff */
[----:B------:R-:W-:Y:S02]  /*f190*/  IMAD.MOV.U32 R244, RZ, RZ, R176 ;  /* 0x000000fffff47224 */ /* 0x000fe400078e00b0 */
[----:B------:R-:W-:Y:S01]  /*f1a0*/  @!PT LDS RZ, [RZ] ;  /* 0x00000000fffff984 */ /* 0x000fe20000000800 */
[----:B------:R-:W-:Y:S01]  /*f1b0*/  @!PT LDS RZ, [RZ] ;  /* 0x00000000fffff984 */ /* 0x000fe20000000800 */
[----:B------:R-:W-:Y:S01]  /*f1c0*/  @!PT LDS RZ, [RZ] ;  /* 0x00000000fffff984 */ /* 0x000fe20000000800 */
[----:B------:R1:W-:Y:S01]  /*f1d0*/  @!P3 LDGSTS.E.BYPASS.LTC128B.128 [R238+0xe800], [R166.64+0x180] ;  /* 0x0e800180a6eebfae */ /* 0x0003e2000b901d60 */
[----:B------:R-:W-:Y:S01]  /*f1e0*/  @!P3 LEA.HI.X R191, R164, R243, R2, 0x1, P0 ;  /* 0x000000f3a4bfb211 */ /* 0x000fe200000f0c02 */
[----:B------:R-:W-:Y:S02]  /*f1f0*/  IMAD.MOV.U32 R243, RZ, RZ, R177 ;  /* 0x000000fffff37224 */ /* 0x000fe400078e00b1 */
        /* <DEDUP_REMOVED lines=40> */
[----:B------:R-:W0:Y:S02]  /*f480*/  LDGDEPBAR ;  /* 0x00000000000079af */ /* 0x000e240000000000 */
.L_x_731:
[----:B------:R-:W-:Y:S01]  /*f490*/  FMNMX.FTZ R2, R4, R165, !PT ;  /* 0x000000a504027209 */ /* 0x000fe20007810000 */
[----:B-1----:R-:W-:Y:S01]  /*f4a0*/  LDSM.16.MT88.4 R172, [R226+0x10000] ;  /* 0x01000000e2ac783b */ /* 0x002fe20000004200 */
[----:B------:R-:W-:Y:S01]  /*f4b0*/  FMNMX.FTZ R164, R6, R0, !PT ;  /* 0x0000000006a47209 */ /* 0x000fe20007810000 */
[----:B------:R-:W-:Y:S01]  /*f4c0*/  UISETP.GT.AND UP2, UPT, UR28, 0x1, UPT ;  /* 0x000000011c00788c */ /* 0x000fe2000bf44270 */
[----:B------:R-:W-:Y:S01]  /*f4d0*/  FMNMX.FTZ R3, R5, R2, !PT ;  /* 0x0000000205037209 */ /* 0x000fe20007810000 */
[----:B------:R-:W-:Y:S01]  /*f4e0*/  UIADD3 UR28, UR28, -0x1, URZ ;  /* 0xffffffff1c1c7890 */ /* 0x000fe2000fffe03f */
[----:B------:R-:W-:Y:S01]  /*f4f0*/  FMNMX.FTZ R167, R7, R164, !PT ;  /* 0x000000a407a77209 */ /* 0x000fe20007810000 */
[----:B------:R-:W-:Y:S01]  /*f500*/  UMOV UR8, UR22 ;  /* 0x0000001600087c82 */ /* 0x000fe20008000000 */
[----:B------:R-:W-:Y:S01]  /*f510*/  FMNMX.FTZ R2, R8, R3, !PT ;  /* 0x0000000308027209 */ /* 0x000fe20007810000 */
[----:B------:R-:W-:Y:S01]  /*f520*/  LDSM.16.MT88.4 R176, [R225+0x10000] ;  /* 0x01000000e1b0783b */ /* 0x000fe20000004200 */
[----:B------:R-:W-:Y:S01]  /*f530*/  FMNMX.FTZ R164, R10, R167, !PT ;  /* 0x000000a70aa47209 */ /* 0x000fe20007810000 */
[----:B------:R-:W-:Y:S01]  /*f540*/  UMOV UR9, UR21 ;  /* 0x0000001500097c82 */ /* 0x000fe20008000000 */
[----:B------:R-:W-:Y:S02]  /*f550*/  FMNMX.FTZ R3, R9, R2, !PT ;  /* 0x0000000209037209 */ /* 0x000fe40007810000 */
[----:B------:R-:W-:Y:S02]  /*f560*/  FMNMX.FTZ R167, R11, R164, !PT ;  /* 0x000000a40ba77209 */ /* 0x000fe40007810000 */
[----:B------:R-:W-:Y:S01]  /*f570*/  FMNMX.FTZ R2, R12, R3, !PT ;  /* 0x000000030c027209 */ /* 0x000fe20007810000 */
[----:B------:R-:W-:Y:S01]  /*f580*/  LDSM.16.MT88.4 R180, [R226+0x12800] ;  /* 0x01280000e2b4783b */ /* 0x000fe20000004200 */
[----:B------:R-:W-:Y:S02]  /*f590*/  FMNMX.FTZ R164, R14, R167, !PT ;  /* 0x000000a70ea47209 */ /* 0x000fe40007810000 */
        /* <DEDUP_REMOVED lines=17> */
[----:B------:R-:W-:Y:S02]  /*f6b0*/  FMNMX.FTZ R2, R28, R3, !PT ;  /* 0x000000031c027209 */ /* 0x000fe40007810000 */
[----:B------:R-:W-:Y:S02]  /*f6c0*/  FMNMX.FTZ R164, R30, R167, !PT ;  /* 0x000000a71ea47209 */ /* 0x000fe40007810000 */
[----:B------:R-:W-:Y:S04]  /*f6d0*/  FMNMX.FTZ R3, R29, R2, !PT ;  /* 0x000000021d037209 */ /* 0x000fe80007810000 */
[----:B------:R-:W-:Y:S02]  /*f6e0*/  FMNMX.FTZ R2, R32, R3, !PT ;  /* 0x0000000320027209 */ /* 0x000fe40007810000 */
[----:B------:R-:W-:Y:S02]  /*f6f0*/  FMNMX.FTZ R3, R31, R164, !PT ;  /* 0x000000a41f037209 */ /* 0x000fe40007810000 */
[----:B------:R-:W-:Y:S02]  /*f700*/  FMNMX.FTZ R168, R33, R2, !PT ;  /* 0x0000000221a87209 */ /* 0x000fe40007810000 */
[----:B------:R-:W-:Y:S03]  /*f710*/  FMNMX.FTZ R2, R34, R3, !PT ;  /* 0x0000000322027209 */ /* 0x000fe60007810000 */
[----:B------:R-:W-:Y:S01]  /*f720*/  SHFL.BFLY PT, R3, R168, 0x2, 0x1f ;  /* 0x0c401f00a8037f89 */ /* 0x000fe200000e0000 */
[----:B------:R-:W-:Y:S07]  /*f730*/  FMNMX.FTZ R169, R35, R2, !PT ;  /* 0x0000000223a97209 */ /* 0x000fee0007810000 */
[----:B------:R-:W1:Y:S02]  /*f740*/  SHFL.BFLY PT, R2, R169, 0x2, 0x1f ;  /* 0x0c401f00a9027f89 */ /* 0x000e6400000e0000 */
[----:B-1----:R-:W-:Y:S02]  /*f750*/  FMNMX.FTZ R166, R169, R2, !PT ;  /* 0x00000002a9a67209 */ /* 0x002fe40007810000 */
[----:B------:R-:W-:Y:S04]  /*f760*/  FMNMX.FTZ R171, R168, R3, !PT ;  /* 0x00000003a8ab7209 */ /* 0x000fe80007810000 */
[----:B------:R-:W1:Y:S08]  /*f770*/  SHFL.BFLY PT, R3, R166, 0x1, 0x1f ;  /* 0x0c201f00a6037f89 */ /* 0x000e7000000e0000 */
[----:B------:R-:W2:Y:S01]  /*f780*/  SHFL.BFLY PT, R164, R171, 0x1, 0x1f ;  /* 0x0c201f00aba47f89 */ /* 0x000ea200000e0000 */
[----:B-1----:R-:W-:Y:S05]  /*f790*/  FMNMX.FTZ R3, R166, R3, !PT ;  /* 0x00000003a6037209 */ /* 0x002fea0007810000 */
[----:B------:R-:W-:Y:S01]  /*f7a0*/  FMUL.FTZ R199, R3, c[0x0][0x23c] ;  /* 0x00008f0003c77a20 */ /* 0x000fe20000410000 */
[----:B--2---:R-:W-:Y:S04]  /*f7b0*/  FMNMX.FTZ R164, R171, R164, !PT ;  /* 0x000000a4aba47209 */ /* 0x004fe80007810000 */
[C---:B------:R-:W-:Y:S01]  /*f7c0*/  FSETP.NEU.FTZ.AND P0, PT, R164.reuse, -INF , PT ;  /* 0xff800000a400780b */ /* 0x040fe20003f1d000 */
[C---:B------:R-:W-:Y:S02]  /*f7d0*/  FMUL.FTZ R200, R164.reuse, c[0x0][0x23c] ;  /* 0x00008f00a4c87a20 */ /* 0x040fe40000410000 */
[----:B------:R-:W-:Y:S02]  /*f7e0*/  FADD.FTZ R2, -R164, R165 ;  /* 0x000000a5a4027221 */ /* 0x000fe40000010100 */
[C---:B------:R-:W-:Y:S01]  /*f7f0*/  FADD.FTZ R165, -R3.reuse, R0 ;  /* 0x0000000003a57221 */ /* 0x040fe20000010100 */
[----:B------:R-:W-:Y:S01]  /*f800*/  FSEL R200, R200, RZ, P0 ;  /* 0x000000ffc8c87208 */ /* 0x000fe20000000000 */
[----:B------:R-:W-:Y:S01]  /*f810*/  FMUL.FTZ R167, R2, c[0x0][0x23c] ;  /* 0x00008f0002a77a20 */ /* 0x000fe20000410000 */
[----:B------:R-:W-:Y:S01]  /*f820*/  FSETP.NEU.FTZ.AND P0, PT, R3, -INF , PT ;  /* 0xff8000000300780b */ /* 0x000fe20003f1d000 */
[----:B------:R-:W-:Y:S01]  /*f830*/  FMUL.FTZ R0, R165, c[0x0][0x23c] ;  /* 0x00008f00a5007a20 */ /* 0x000fe20000410000 */
[----:B------:R-:W-:Y:S01]  /*f840*/  MOV R165, R164 ;  /* 0x000000a400a57202 */ /* 0x000fe20000000f00 */
[--C-:B------:R-:W-:Y:S01]  /*f850*/  FFMA.FTZ R168, R5, c[0x0][0x23c], -R200.reuse ;  /* 0x00008f0005a87a23 */ /* 0x100fe200000108c8 */
[----:B------:R-:W1:Y:S01]  /*f860*/  MUFU.EX2 R2, R167 ;  /* 0x000000a700027308 */ /* 0x000e620000000800 */
[----:B------:R-:W-:Y:S01]  /*f870*/  FSEL R199, R199, RZ, P0 ;  /* 0x000000ffc7c77208 */ /* 0x000fe20000000000 */
[--C-:B------:R-:W-:Y:S01]  /*f880*/  FFMA.FTZ R166, R4, c[0x0][0x23c], -R200.reuse ;  /* 0x00008f0004a67a23 */ /* 0x100fe200000108c8 */
[----:B------:R-:W-:Y:S01]  /*f890*/  PLOP3.LUT P0, PT, PT, PT, UP2, 0x80, 0x0 ;  /* 0x000000000000781c */ /* 0x000fe20003f0f028 */
[--C-:B------:R-:W-:Y:S02]  /*f8a0*/  FFMA.FTZ R201, R12, c[0x0][0x23c], -R200.reuse ;  /* 0x00008f000cc97a23 */ /* 0x100fe400000108c8 */
[--C-:B------:R-:W-:Y:S02]  /*f8b0*/  FFMA.FTZ R198, R6, c[0x0][0x23c], -R199.reuse ;  /* 0x00008f0006c67a23 */ /* 0x100fe400000108c7 */
[--C-:B------:R-:W-:Y:S02]  /*f8c0*/  FFMA.FTZ R5, R7, c[0x0][0x23c], -R199.reuse ;  /* 0x00008f0007057a23 */ /* 0x100fe400000108c7 */
[----:B------:R2:W-:Y:S01]  /*f8d0*/  MUFU.EX2 R167, R168 ;  /* 0x000000a800a77308 */ /* 0x0005e20000000800 */
[--C-:B------:R-:W-:Y:S02]  /*f8e0*/  FFMA.FTZ R6, R8, c[0x0][0x23c], -R200.reuse ;  /* 0x00008f0008067a23 */ /* 0x100fe400000108c8 */
[--C-:B------:R-:W-:Y:S02]  /*f8f0*/  FFMA.FTZ R7, R9, c[0x0][0x23c], -R200.reuse ;  /* 0x00008f0009077a23 */ /* 0x100fe400000108c8 */
[--C-:B------:R-:W-:Y:S02]  /*f900*/  FFMA.FTZ R196, R10, c[0x0][0x23c], -R199.reuse ;  /* 0x00008f000ac47a23 */ /* 0x100fe400000108c7 */
[--C-:B------:R-:W-:Y:S02]  /*f910*/  FFMA.FTZ R197, R11, c[0x0][0x23c], -R199.reuse ;  /* 0x00008f000bc57a23 */ /* 0x100fe400000108c7 */
[--C-:B------:R-:W-:Y:S01]  /*f920*/  FFMA.FTZ R202, R13, c[0x0][0x23c], -R200.reuse ;  /* 0x00008f000dca7a23 */ /* 0x100fe200000108c8 */
[----:B------:R-:W3:Y:S01]  /*f930*/  MUFU.EX2 R0, R0 ;  /* 0x0000000000007308 */ /* 0x000ee20000000800 */
[--C-:B------:R-:W-:Y:S02]  /*f940*/  FFMA.FTZ R203, R14, c[0x0][0x23c], -R199.reuse ;  /* 0x00008f000ecb7a23 */ /* 0x100fe400000108c7 */
[--C-:B------:R-:W-:Y:S02]  /*f950*/  FFMA.FTZ R204, R15, c[0x0][0x23c], -R199.reuse ;  /* 0x00008f000fcc7a23 */ /* 0x100fe400000108c7 */
[C---:B-1----:R-:W-:Y:S02]  /*f960*/  FMUL.FTZ R8, R2.reuse, R160 ;  /* 0x000000a002087220 */ /* 0x042fe40000410000 */
[C---:B------:R-:W-:Y:S02]  /*f970*/  FMUL.FTZ R9, R2.reuse, R161 ;  /* 0x000000a102097220 */ /* 0x040fe40000410000 */
[C---:B------:R-:W-:Y:S01]  /*f980*/  FMUL.FTZ R36, R2.reuse, R36 ;  /* 0x0000002402247220 */ /* 0x040fe20000410000 */
[----:B------:R-:W1:Y:S01]  /*f990*/  MUFU.EX2 R166, R166 ;  /* 0x000000a600a67308 */ /* 0x000e620000000800 */
[C---:B------:R-:W-:Y:S02]  /*f9a0*/  FMUL.FTZ R37, R2.reuse, R37 ;  /* 0x0000002502257220 */ /* 0x040fe40000410000 */
[C---:B------:R-:W-:Y:S01]  /*f9b0*/  FMUL.FTZ R40, R2.reuse, R40 ;  /* 0x0000002802287220 */ /* 0x040fe20000410000 */
[----:B--2---:R-:W2:Y:S01]  /*f9c0*/  LDSM.16.MT88.4 R168, [R228+0x10000] ;  /* 0x01000000e4a8783b */ /* 0x004ea20000004200 */
[C---:B------:R-:W-:Y:S02]  /*f9d0*/  FMUL.FTZ R41, R2.reuse, R41 ;  /* 0x0000002902297220 */ /* 0x040fe40000410000 */
[C---:B------:R-:W-:Y:S02]  /*f9e0*/  FMUL.FTZ R44, R2.reuse, R44 ;  /* 0x0000002c022c7220 */ /* 0x040fe40000410000 */
[C---:B------:R-:W-:Y:S01]  /*f9f0*/  FMUL.FTZ R45, R2.reuse, R45 ;  /* 0x0000002d022d7220 */ /* 0x040fe20000410000 */
[----:B------:R-:W-:Y:S01]  /*fa00*/  MUFU.EX2 R198, R198 ;  /* 0x000000c600c67308 */ /* 0x000fe20000000800 */
[C---:B------:R-:W-:Y:S02]  /*fa10*/  FMUL.FTZ R48, R2.reuse, R48 ;  /* 0x0000003002307220 */ /* 0x040fe40000410000 */
[----:B------:R-:W-:Y:S02]  /*fa20*/  FMUL.FTZ R49, R2, R49 ;  /* 0x0000003102317220 */ /* 0x000fe40000410000 */
[C---:B---3--:R-:W-:Y:S02]  /*fa30*/  FMUL.FTZ R10, R0.reuse, R162 ;  /* 0x000000a2000a7220 */ /* 0x048fe40000410000 */
[C---:B------:R-:W-:Y:S02]  /*fa40*/  FMUL.FTZ R11, R0.reuse, R163 ;  /* 0x000000a3000b7220 */ /* 0x040fe40000410000 */
[C---:B------:R-:W-:Y:S01]  /*fa50*/  FMUL.FTZ R38, R0.reuse, R38 ;  /* 0x0000002600267220 */ /* 0x040fe20000410000 */
[----:B------:R-:W3:Y:S01]  /*fa60*/  MUFU.EX2 R5, R5 ;  /* 0x0000000500057308 */ /* 0x000ee20000000800 */
[C---:B------:R-:W-:Y:S02]  /*fa70*/  FMUL.FTZ R39, R0.reuse, R39 ;  /* 0x0000002700277220 */ /* 0x040fe40000410000 */
[C---:B------:R-:W-:Y:S01]  /*fa80*/  FMUL.FTZ R42, R0.reuse, R42 ;  /* 0x0000002a002a7220 */ /* 0x040fe20000410000 */
[----:B-1----:R-:W-:Y:S01]  /*fa90*/  F2FP.PACK_AB R160, R167, R166 ;  /* 0x000000a6a7a0723e */ /* 0x002fe200000000ff */
[C---:B------:R-:W-:Y:S02]  /*faa0*/  FMUL.FTZ R43, R0.reuse, R43 ;  /* 0x0000002b002b7220 */ /* 0x040fe40000410000 */
[C---:B------:R-:W-:Y:S02]  /*fab0*/  FMUL.FTZ R46, R0.reuse, R46 ;  /* 0x0000002e002e7220 */ /* 0x040fe40000410000 */
[C---:B------:R-:W-:Y:S01]  /*fac0*/  FMUL.FTZ R47, R0.reuse, R47 ;  /* 0x0000002f002f7220 */ /* 0x040fe20000410000 */
[----:B------:R-:W-:Y:S01]  /*fad0*/  MUFU.EX2 R6, R6 ;  /* 0x0000000600067308 */ /* 0x000fe20000000800 */
[C---:B------:R-:W-:Y:S02]  /*fae0*/  FMUL.FTZ R50, R0.reuse, R50 ;  /* 0x0000003200327220 */ /* 0x040fe40000410000 */
[----:B------:R-:W-:Y:S02]  /*faf0*/  FMUL.FTZ R51, R0, R51 ;  /* 0x0000003300337220 */ /* 0x000fe40000410000 */
[C---:B------:R-:W-:Y:S02]  /*fb00*/  FMUL.FTZ R12, R2.reuse, R156 ;  /* 0x0000009c020c7220 */ /* 0x040fe40000410000 */
[----:B------:R-:W-:Y:S02]  /*fb10*/  FMUL.FTZ R13, R2, R157 ;  /* 0x0000009d020d7220 */ /* 0x000fe40000410000 */
[C---:B------:R-:W-:Y:S01]  /*fb20*/  FMUL.FTZ R14, R0.reuse, R158 ;  /* 0x0000009e000e7220 */ /* 0x040fe20000410000 */
[----:B------:R-:W1:Y:S01]  /*fb30*/  MUFU.EX2 R7, R7 ;  /* 0x0000000700077308 */ /* 0x000e620000000800 */
[----:B------:R-:W-:Y:S02]  /*fb40*/  FMUL.FTZ R15, R0, R159 ;  /* 0x0000009f000f7220 */ /* 0x000fe40000410000 */
[----:B------:R-:W-:Y:S01]  /*fb50*/  LDSM.16.MT88.4 R156, [R224+0x16000] ;  /* 0x01600000e09c783b */ /* 0x000fe20000004200 */
[----:B---3--:R-:W-:Y:S01]  /*fb60*/  F2FP.PACK_AB R161, R5, R198 ;  /* 0x000000c605a1723e */ /* 0x008fe200000000ff */
[C---:B------:R-:W-:Y:S02]  /*fb70*/  FMUL.FTZ R52, R2.reuse, R52 ;  /* 0x0000003402347220 */ /* 0x040fe40000410000 */
[----:B------:R-:W-:Y:S02]  /*fb80*/  FMUL.FTZ R53, R2, R53 ;  /* 0x0000003502357220 */ /* 0x000fe40000410000 */
[C---:B------:R-:W-:Y:S01]  /*fb90*/  FMUL.FTZ R54, R0.reuse, R54 ;  /* 0x0000003600367220 */ /* 0x040fe20000410000 */
[----:B------:R-:W-:Y:S01]  /*fba0*/  MUFU.EX2 R196, R196 ;  /* 0x000000c400c47308 */ /* 0x000fe20000000800 */
[----:B------:R-:W-:Y:S02]  /*fbb0*/  FMUL.FTZ R55, R0, R55 ;  /* 0x0000003700377220 */ /* 0x000fe40000410000 */
[C---:B------:R-:W-:Y:S02]  /*fbc0*/  FMUL.FTZ R56, R2.reuse, R56 ;  /* 0x0000003802387220 */ /* 0x040fe40000410000 */
[----:B------:R-:W-:Y:S02]  /*fbd0*/  FMUL.FTZ R57, R2, R57 ;  /* 0x0000003902397220 */ /* 0x000fe40000410000 */
[C---:B------:R-:W-:Y:S02]  /*fbe0*/  FMUL.FTZ R58, R0.reuse, R58 ;  /* 0x0000003a003a7220 */ /* 0x040fe40000410000 */
[----:B------:R-:W-:Y:S01]  /*fbf0*/  FMUL.FTZ R59, R0, R59 ;  /* 0x0000003b003b7220 */ /* 0x000fe20000410000 */
[----:B------:R-:W3:Y:S01]  /*fc00*/  MUFU.EX2 R197, R197 ;  /* 0x000000c500c57308 */ /* 0x000ee20000000800 */
[C---:B------:R-:W-:Y:S02]  /*fc10*/  FMUL.FTZ R60, R2.reuse, R60 ;  /* 0x0000003c023c7220 */ /* 0x040fe40000410000 */
[----:B------:R-:W-:Y:S01]  /*fc20*/  FMUL.FTZ R61, R2, R61 ;  /* 0x0000003d023d7220 */ /* 0x000fe20000410000 */
[----:B-1----:R-:W-:Y:S01]  /*fc30*/  F2FP.PACK_AB R162, R7, R6 ;  /* 0x0000000607a2723e */ /* 0x002fe200000000ff */
        /* <DEDUP_REMOVED lines=9> */
[----:B------:R-:W1:Y:S01]  /*fcd0*/  MUFU.EX2 R202, R202 ;  /* 0x000000ca00ca7308 */ /* 0x000e620000000800 */
[C---:B------:R-:W-:Y:S02]  /*fce0*/  FMUL.FTZ R70, R0.reuse, R70 ;  /* 0x0000004600467220 */ /* 0x040fe40000410000 */
[----:B------:R-:W-:Y:S01]  /*fcf0*/  FMUL.FTZ R71, R0, R71 ;  /* 0x0000004700477220 */ /* 0x000fe20000410000 */
[----:B---3--:R-:W-:Y:S01]  /*fd00*/  F2FP.PACK_AB R163, R197, R196 ;  /* 0x000000c4c5a3723e */ /* 0x008fe200000000ff */
[C---:B------:R-:W-:Y:S02]  /*fd10*/  FMUL.FTZ R72, R2.reuse, R72 ;  /* 0x0000004802487220 */ /* 0x040fe40000410000 */
[----:B------:R-:W-:Y:S02]  /*fd20*/  FMUL.FTZ R73, R2, R73 ;  /* 0x0000004902497220 */ /* 0x000fe40000410000 */
[C---:B------:R-:W-:Y:S01]  /*fd30*/  FMUL.FTZ R74, R0.reuse, R74 ;  /* 0x0000004a004a7220 */ /* 0x040fe20000410000 */
[----:B------:R-:W-:Y:S01]  /*fd40*/  MUFU.EX2 R203, R203 ;  /* 0x000000cb00cb7308 */ /* 0x000fe20000000800 */
[C---:B--2---:R-:W-:Y:S05]  /*fd50*/  HMMA.16816.F32 R8, R160.reuse, R168, R8 ;  /* 0x000000a8a008723c */ /* 0x044fea0000001808 */
[----:B------:R-:W-:Y:S02]  /*fd60*/  FMUL.FTZ R75, R0, R75 ;  /* 0x0000004b004b7220 */ /* 0x000fe40000410000 */
[C---:B------:R-:W-:Y:S01]  /*fd70*/  FMUL.FTZ R76, R2.reuse, R76 ;  /* 0x0000004c024c7220 */ /* 0x040fe20000410000 */
[C---:B------:R-:W-:Y:S01]  /*fd80*/  HMMA.16816.F32 R36, R160.reuse, R170, R36 ;  /* 0x000000aaa024723c */ /* 0x040fe20000001824 */
[----:B------:R-:W2:Y:S01]  /*fd90*/  LDSM.16.MT88.4 R168, [R224+0x10000] ;  /* 0x01000000e0a8783b */ /* 0x000ea20000004200 */
[----:B------:R-:W3:Y:S02]  /*fda0*/  MUFU.EX2 R204, R204 ;  /* 0x000000cc00cc7308 */ /* 0x000ee40000000800 */
[----:B------:R-:W-:Y:S02]  /*fdb0*/  FMUL.FTZ R77, R2, R77 ;  /* 0x0000004d024d7220 */ /* 0x000fe40000410000 */
[C---:B------:R-:W-:Y:S02]  /*fdc0*/  FMUL.FTZ R78, R0.reuse, R78 ;  /* 0x0000004e004e7220 */ /* 0x040fe40000410000 */
[C---:B------:R-:W-:Y:S04]  /*fdd0*/  HMMA.16816.F32 R40, R160.reuse, R172, R40 ;  /* 0x000000aca028723c */ /* 0x040fe80000001828 */
[----:B------:R-:W-:Y:S02]  /*fde0*/  FMUL.FTZ R79, R0, R79 ;  /* 0x0000004f004f7220 */ /* 0x000fe40000410000 */
[C---:B------:R-:W-:Y:S02]  /*fdf0*/  FMUL.FTZ R80, R2.reuse, R80 ;  /* 0x0000005002507220 */ /* 0x040fe40000410000 */
[C---:B------:R-:W-:Y:S01]  /*fe00*/  HMMA.16816.F32 R44, R160.reuse, R174, R44 ;  /* 0x000000aea02c723c */ /* 0x040fe2000000182c */
[----:B------:R-:W4:Y:S03]  /*fe10*/  LDSM.16.MT88.4 R172, [R228+0x12000] ;  /* 0x01200000e4ac783b */ /* 0x000f260000004200 */
[----:B------:R-:W-:Y:S02]  /*fe20*/  FMUL.FTZ R81, R2, R81 ;  /* 0x0000005102517220 */ /* 0x000fe40000410000 */
[C---:B------:R-:W-:Y:S02]  /*fe30*/  FMUL.FTZ R82, R0.reuse, R82 ;  /* 0x0000005200527220 */ /* 0x040fe40000410000 */
[C---:B------:R-:W-:Y:S04]  /*fe40*/  HMMA.16816.F32 R48, R160.reuse, R176, R48 ;  /* 0x000000b0a030723c */ /* 0x040fe80000001830 */
[----:B------:R-:W-:Y:S02]  /*fe50*/  FMUL.FTZ R83, R0, R83 ;  /* 0x0000005300537220 */ /* 0x000fe40000410000 */
[C---:B------:R-:W-:Y:S02]  /*fe60*/  FMUL.FTZ R84, R2.reuse, R84 ;  /* 0x0000005402547220 */ /* 0x040fe40000410000 */
[C---:B------:R-:W-:Y:S01]  /*fe70*/  HMMA.16816.F32 R52, R160.reuse, R178, R52 ;  /* 0x000000b2a034723c */ /* 0x040fe20000001834 */
[----:B------:R-:W5:Y:S03]  /*fe80*/  LDSM.16.MT88.4 R176, [R226+0x12000] ;  /* 0x01200000e2b0783b */ /* 0x000f660000004200 */
[----:B------:R-:W-:Y:S02]  /*fe90*/  FMUL.FTZ R85, R2, R85 ;  /* 0x0000005502557220 */ /* 0x000fe40000410000 */
[C---:B------:R-:W-:Y:S02]  /*fea0*/  FMUL.FTZ R86, R0.reuse, R86 ;  /* 0x0000005600567220 */ /* 0x040fe40000410000 */
[----:B------:R-:W-:Y:S01]  /*feb0*/  FMUL.FTZ R87, R0, R87 ;  /* 0x0000005700577220 */ /* 0x000fe20000410000 */
[C---:B--2---:R-:W-:Y:S03]  /*fec0*/  HMMA.16816.F32 R56, R160.reuse, R168, R56 ;  /* 0x000000a8a038723c */ /* 0x044fe60000001838 */
[C---:B------:R-:W-:Y:S02]  /*fed0*/  FMUL.FTZ R88, R2.reuse, R88 ;  /* 0x0000005802587220 */ /* 0x040fe40000410000 */
[----:B------:R-:W-:Y:S02]  /*fee0*/  FMUL.FTZ R89, R2, R89 ;  /* 0x0000005902597220 */ /* 0x000fe40000410000 */
[C---:B------:R-:W-:Y:S01]  /*fef0*/  FMUL.FTZ R90, R0.reuse, R90 ;  /* 0x0000005a005a7220 */ /* 0x040fe20000410000 */
[C---:B------:R-:W-:Y:S01]  /*ff00*/  HMMA.16816.F32 R60, R160.reuse, R170, R60 ;  /* 0x000000aaa03c723c */ /* 0x040fe2000000183c */
[----:B------:R-:W2:Y:S03]  /*ff10*/  LDSM.16.MT88.4 R168, [R225+0x12000] ;  /* 0x01200000e1a8783b */ /* 0x000ea60000004200 */
[----:B------:R-:W-:Y:S02]  /*ff20*/  FMUL.FTZ R91, R0, R91 ;  /* 0x0000005b005b7220 */ /* 0x000fe40000410000 */
[C---:B------:R-:W-:Y:S02]  /*ff30*/  FMUL.FTZ R92, R2.reuse, R92 ;  /* 0x0000005c025c7220 */ /* 0x040fe40000410000 */
[C---:B----4-:R-:W-:Y:S04]  /*ff40*/  HMMA.16816.F32 R64, R160.reuse, R172, R64 ;  /* 0x000000aca040723c */ /* 0x050fe80000001840 */
[----:B------:R-:W-:Y:S02]  /*ff50*/  FMUL.FTZ R93, R2, R93 ;  /* 0x0000005d025d7220 */ /* 0x000fe40000410000 */
[C---:B------:R-:W-:Y:S02]  /*ff60*/  FMUL.FTZ R94, R0.reuse, R94 ;  /* 0x0000005e005e7220 */ /* 0x040fe40000410000 */
[C---:B------:R-:W-:Y:S01]  /*ff70*/  HMMA.16816.F32 R68, R160.reuse, R174, R68 ;  /* 0x000000aea044723c */ /* 0x040fe20000001844 */
[----:B------:R-:W4:Y:S03]  /*ff80*/  LDSM.16.MT88.4 R172, [R224+0x12000] ;  /* 0x01200000e0ac783b */ /* 0x000f260000004200 */
[----:B------:R-:W-:Y:S02]  /*ff90*/  FMUL.FTZ R95, R0, R95 ;  /* 0x0000005f005f7220 */ /* 0x000fe40000410000 */
[C---:B------:R-:W-:Y:S02]  /*ffa0*/  FMUL.FTZ R96, R2.reuse, R96 ;  /* 0x0000006002607220 */ /* 0x040fe40000410000 */
[C---:B-----5:R-:W-:Y:S04]  /*ffb0*/  HMMA.16816.F32 R72, R160.reuse, R176, R72 ;  /* 0x000000b0a048723c */ /* 0x060fe80000001848 */
        /* <DEDUP_REMOVED lines=45> */
[----:B------:R-:W-:Y:S03]  /*10290*/  FMUL.FTZ R125, R2, R125 ;  /* 0x0000007d027d7220 */ /* 0x000fe60000410000 */
[C---:B-----5:R-:W-:Y:S03]  /*102a0*/  HMMA.16816.F32 R120, R160.reuse, R176, R120 ;  /* 0x000000b0a078723c */ /* 0x060fe60000001878 */
[C---:B------:R-:W-:Y:S02]  /*102b0*/  FMUL.FTZ R126, R0.reuse, R126 ;  /* 0x0000007e007e7220 */ /* 0x040fe40000410000 */
[----:B------:R-:W-:Y:S02]  /*102c0*/  FMUL.FTZ R127, R0, R127 ;  /* 0x0000007f007f7220 */ /* 0x000fe40000410000 */
[C---:B------:R-:W-:Y:S02]  /*102d0*/  FMUL.FTZ R128, R2.reuse, R128 ;  /* 0x0000008002807220 */ /* 0x040fe40000410000 */
[----:B------:R-:W-:Y:S03]  /*102e0*/  FMUL.FTZ R129, R2, R129 ;  /* 0x0000008102817220 */ /* 0x000fe60000410000 */
[C---:B------:R-:W-:Y:S01]  /*102f0*/  HMMA.16816.F32 R124, R160.reuse, R178, R124 ;  /* 0x000000b2a07c723c */ /* 0x040fe2000000187c */
[----:B------:R-:W5:Y:S02]  /*10300*/  LDSM.16.MT88.4 R176, [R225+0x16000] ;  /* 0x01600000e1b0783b */ /* 0x000f640000004200 */
[C---:B------:R-:W-:Y:S02]  /*10310*/  FMUL.FTZ R130, R0.reuse, R130 ;  /* 0x0000008200827220 */ /* 0x040fe40000410000 */
[----:B------:R-:W-:Y:S02]  /*10320*/  FMUL.FTZ R131, R0, R131 ;  /* 0x0000008300837220 */ /* 0x000fe40000410000 */
[C---:B------:R-:W-:Y:S02]  /*10330*/  FMUL.FTZ R132, R2.reuse, R132 ;  /* 0x0000008402847220 */ /* 0x040fe40000410000 */
[----:B------:R-:W-:Y:S03]  /*10340*/  FMUL.FTZ R133, R2, R133 ;  /* 0x0000008502857220 */ /* 0x000fe60000410000 */
[C---:B--2---:R-:W-:Y:S03]  /*10350*/  HMMA.16816.F32 R128, R160.reuse, R168, R128 ;  /* 0x000000a8a080723c */ /* 0x044fe60000001880 */
[C---:B------:R-:W-:Y:S02]  /*10360*/  FMUL.FTZ R134, R0.reuse, R134 ;  /* 0x0000008600867220 */ /* 0x040fe40000410000 */
[----:B------:R-:W-:Y:S02]  /*10370*/  FMUL.FTZ R135, R0, R135 ;  /* 0x0000008700877220 */ /* 0x000fe40000410000 */
[C---:B------:R-:W-:Y:S02]  /*10380*/  FMUL.FTZ R136, R2.reuse, R136 ;  /* 0x0000008802887220 */ /* 0x040fe40000410000 */
[----:B------:R-:W-:Y:S03]  /*10390*/  FMUL.FTZ R137, R2, R137 ;  /* 0x0000008902897220 */ /* 0x000fe60000410000 */
[C---:B------:R-:W-:Y:S01]  /*103a0*/  HMMA.16816.F32 R132, R160.reuse, R170, R132 ;  /* 0x000000aaa084723c */ /* 0x040fe20000001884 */
[----:B------:R-:W2:Y:S02]  /*103b0*/  LDSM.16.MT88.4 R168, [R228+0x10800] ;  /* 0x01080000e4a8783b */ /* 0x000ea40000004200 */
[C---:B------:R-:W-:Y:S02]  /*103c0*/  FMUL.FTZ R138, R0.reuse, R138 ;  /* 0x0000008a008a7220 */ /* 0x040fe40000410000 */
[----:B------:R-:W-:Y:S02]  /*103d0*/  FMUL.FTZ R139, R0, R139 ;  /* 0x0000008b008b7220 */ /* 0x000fe40000410000 */
[C---:B------:R-:W-:Y:S02]  /*103e0*/  FMUL.FTZ R140, R2.reuse, R140 ;  /* 0x0000008c028c7220 */ /* 0x040fe40000410000 */
[----:B------:R-:W-:Y:S03]  /*103f0*/  FMUL.FTZ R141, R2, R141 ;  /* 0x0000008d028d7220 */ /* 0x000fe60000410000 */
[C---:B----4-:R-:W-:Y:S03]  /*10400*/  HMMA.16816.F32 R136, R160.reuse, R172, R136 ;  /* 0x000000aca088723c */ /* 0x050fe60000001888 */
[C---:B------:R-:W-:Y:S02]  /*10410*/  FMUL.FTZ R142, R0.reuse, R142 ;  /* 0x0000008e008e7220 */ /* 0x040fe40000410000 */
[----:B------:R-:W-:Y:S02]  /*10420*/  FMUL.FTZ R143, R0, R143 ;  /* 0x0000008f008f7220 */ /* 0x000fe40000410000 */
[--C-:B------:R-:W-:Y:S01]  /*10430*/  FFMA.FTZ R205, R16, c[0x0][0x23c], -R200.reuse ;  /* 0x00008f0010cd7a23 */ /* 0x100fe200000108c8 */
[C---:B------:R-:W-:Y:S01]  /*10440*/  HMMA.16816.F32 R12, R160.reuse, R174, R12 ;  /* 0x000000aea00c723c */ /* 0x040fe2000000180c */
[----:B------:R-:W4:Y:S03]  /*10450*/  LDSM.16.MT88.4 R172, [R226+0x10800] ;  /* 0x01080000e2ac783b */ /* 0x000f260000004200 */
[----:B------:R-:W-:Y:S01]  /*10460*/  FFMA.FTZ R206, R17, c[0x0][0x23c], -R200 ;  /* 0x00008f0011ce7a23 */ /* 0x000fe200000108c8 */
[----:B------:R-:W-:Y:S01]  /*10470*/  MUFU.EX2 R205, R205 ;  /* 0x000000cd00cd7308 */ /* 0x000fe20000000800 */
[--C-:B------:R-:W-:Y:S02]  /*10480*/  FFMA.FTZ R207, R18, c[0x0][0x23c], -R199.reuse ;  /* 0x00008f0012cf7a23 */ /* 0x100fe400000108c7 */
[C---:B-----5:R-:W-:Y:S04]  /*10490*/  HMMA.16816.F32 R140, R160.reuse, R176, R140 ;  /* 0x000000b0a08c723c */ /* 0x060fe8000000188c */
[----:B------:R-:W-:Y:S02]  /*104a0*/  FFMA.FTZ R246, R19, c[0x0][0x23c], -R199 ;  /* 0x00008f0013f67a23 */ /* 0x000fe400000108c7 */
[C---:B------:R-:W-:Y:S01]  /*104b0*/  FMUL.FTZ R144, R2.reuse, R144 ;  /* 0x0000009002907220 */ /* 0x040fe20000410000 */
[----:B------:R-:W5:Y:S01]  /*104c0*/  MUFU.EX2 R206, R206 ;  /* 0x000000ce00ce7308 */ /* 0x000f620000000800 */
[----:B------:R-:W-:Y:S04]  /*104d0*/  FMUL.FTZ R145, R2, R145 ;  /* 0x0000009102917220 */ /* 0x000fe80000410000 */
[C---:B------:R-:W-:Y:S02]  /*104e0*/  FMUL.FTZ R146, R0.reuse, R146 ;  /* 0x0000009200927220 */ /* 0x040fe40000410000 */
[----:B------:R-:W-:Y:S02]  /*104f0*/  FMUL.FTZ R147, R0, R147 ;  /* 0x0000009300937220 */ /* 0x000fe40000410000 */
[----:B------:R-:W-:Y:S01]  /*10500*/  FMUL.FTZ R16, R2, R152 ;  /* 0x0000009802107220 */ /* 0x000fe20000410000 */
[----:B------:R-:W-:Y:S01]  /*10510*/  MUFU.EX2 R207, R207 ;  /* 0x000000cf00cf7308 */ /* 0x000fe20000000800 */
[----:B-1----:R-:W-:Y:S01]  /*10520*/  F2FP.PACK_AB R152, R202, R201 ;  /* 0x000000c9ca98723e */ /* 0x002fe200000000ff */
[----:B------:R-:W-:Y:S01]  /*10530*/  FMUL.FTZ R17, R2, R153 ;  /* 0x0000009902117220 */ /* 0x000fe20000410000 */
[----:B---3--:R-:W-:Y:S01]  /*10540*/  F2FP.PACK_AB R153, R204, R203 ;  /* 0x000000cbcc99723e */ /* 0x008fe200000000ff */
[C---:B------:R-:W-:Y:S01]  /*10550*/  HMMA.16816.F32 R144, R160.reuse, R178, R144 ;  /* 0x000000b2a090723c */ /* 0x040fe20000001890 */
[----:B------:R-:W1:Y:S02]  /*10560*/  LDSM.16.MT88.4 R176, [R225+0x10800] ;  /* 0x01080000e1b0783b */ /* 0x000e640000004200 */
[C---:B------:R-:W-:Y:S02]  /*10570*/  FMUL.FTZ R18, R0.reuse, R154 ;  /* 0x0000009a00127220 */ /* 0x040fe40000410000 */
[----:B------:R-:W-:Y:S01]  /*10580*/  FMUL.FTZ R19, R0, R155 ;  /* 0x0000009b00137220 */ /* 0x000fe20000410000 */
[----:B------:R-:W3:Y:S01]  /*10590*/  MUFU.EX2 R246, R246 ;  /* 0x000000f600f67308 */ /* 0x000ee20000000800 */
[C---:B------:R-:W-:Y:S02]  /*105a0*/  FMUL.FTZ R148, R2.reuse, R148 ;  /* 0x0000009402947220 */ /* 0x040fe40000410000 */
[----:B------:R-:W-:Y:S03]  /*105b0*/  FMUL.FTZ R149, R2, R149 ;  /* 0x0000009502957220 */ /* 0x000fe60000410000 */
[C---:B------:R-:W-:Y:S03]  /*105c0*/  HMMA.16816.F32 R16, R160.reuse, R156, R16 ;  /* 0x0000009ca010723c */ /* 0x040fe60000001810 */
[----:B------:R-:W-:Y:S01]  /*105d0*/  FMUL.FTZ R150, R0, R150 ;  /* 0x0000009600967220 */ /* 0x000fe20000410000 */
[----:B-----5:R-:W-:Y:S01]  /*105e0*/  F2FP.PACK_AB R154, R206, R205 ;  /* 0x000000cdce9a723e */ /* 0x020fe200000000ff */
[----:B------:R-:W-:Y:S02]  /*105f0*/  FMUL.FTZ R151, R0, R151 ;  /* 0x0000009700977220 */ /* 0x000fe40000410000 */
[----:B------:R-:W-:Y:S02]  /*10600*/  FFMA.FTZ R166, R2, R247, R166 ;  /* 0x000000f702a67223 */ /* 0x000fe400000100a6 */
[----:B------:R-:W-:Y:S03]  /*10610*/  FFMA.FTZ R198, R0, R245, R198 ;  /* 0x000000f500c67223 */ /* 0x000fe600000100c6 */
[----:B------:R-:W-:Y:S01]  /*10620*/  HMMA.16816.F32 R148, R160, R158, R148 ;  /* 0x0000009ea094723c */ /* 0x000fe20000001894 */
[----:B------:R-:W5:Y:S02]  /*10630*/  LDSM.16.MT88.4 R156, [R224+0x10800] ;  /* 0x01080000e09c783b */ /* 0x000f640000004200 */
[----:B------:R-:W-:Y:S02]  /*10640*/  FADD.FTZ R167, R167, R166 ;  /* 0x000000a6a7a77221 */ /* 0x000fe40000010000 */
[----:B------:R-:W-:Y:S01]  /*10650*/  FADD.FTZ R5, R5, R198 ;  /* 0x000000c605057221 */ /* 0x000fe20000010000 */
[----:B---3--:R-:W-:Y:S01]  /*10660*/  F2FP.PACK_AB R155, R246, R207 ;  /* 0x000000cff69b723e */ /* 0x008fe200000000ff */
[----:B------:R-:W-:Y:S02]  /*10670*/  FADD.FTZ R0, R6, R167 ;  /* 0x000000a706007221 */ /* 0x000fe40000010000 */
[----:B------:R-:W3:Y:S03]  /*10680*/  LDSM.16.MT88.4 R160, [R228+0x12800] ;  /* 0x01280000e4a0783b */ /* 0x000ee60000004200 */
[----:B------:R-:W-:Y:S01]  /*10690*/  FADD.FTZ R196, R196, R5 ;  /* 0x00000005c4c47221 */ /* 0x000fe20000010000 */
[C---:B--2---:R-:W-:Y:S05]  /*106a0*/  HMMA.16816.F32 R8, R152.reuse, R168, R8 ;  /* 0x000000a89808723c */ /* 0x044fea0000001808 */
[----:B------:R-:W-:Y:S02]  /*106b0*/  FADD.FTZ R0, R7, R0 ;  /* 0x0000000007007221 */ /* 0x000fe40000010000 */
[----:B------:R-:W-:Y:S01]  /*106c0*/  FADD.FTZ R196, R197, R196 ;  /* 0x000000c4c5c47221 */ /* 0x000fe20000010000 */
[C---:B------:R-:W-:Y:S01]  /*106d0*/  HMMA.16816.F32 R36, R152.reuse, R170, R36 ;  /* 0x000000aa9824723c */ /* 0x040fe20000001824 */
[----:B------:R-:W2:Y:S03]  /*106e0*/  LDSM.16.MT88.4 R168, [R226+0x14800] ;  /* 0x01480000e2a8783b */ /* 0x000ea60000004200 */
[----:B------:R-:W-:Y:S01]  /*106f0*/  FADD.FTZ R201, R201, R0 ;  /* 0x00000000c9c97221 */ /* 0x000fe20000010000 */
[----:B------:R-:W-:Y:S01]  /*10700*/  MOV R0, R3 ;  /* 0x0000000300007202 */ /* 0x000fe20000000f00 */
[----:B------:R-:W-:Y:S02]  /*10710*/  FADD.FTZ R203, R203, R196 ;  /* 0x000000c4cbcb7221 */ /* 0x000fe40000010000 */
[C---:B----4-:R-:W-:Y:S04]  /*10720*/  HMMA.16816.F32 R40, R152.reuse, R172, R40 ;  /* 0x000000ac9828723c */ /* 0x050fe80000001828 */
[----:B------:R-:W-:Y:S02]  /*10730*/  FADD.FTZ R202, R202, R201 ;  /* 0x000000c9caca7221 */ /* 0x000fe40000010000 */
[----:B------:R-:W-:Y:S02]  /*10740*/  FADD.FTZ R204, R204, R203 ;  /* 0x000000cbcccc7221 */ /* 0x000fe40000010000 */
[C---:B------:R-:W-:Y:S01]  /*10750*/  HMMA.16816.F32 R44, R152.reuse, R174, R44 ;  /* 0x000000ae982c723c */ /* 0x040fe2000000182c */
[----:B------:R-:W4:Y:S03]  /*10760*/  LDSM.16.MT88.4 R172, [R225+0x14800] ;  /* 0x01480000e1ac783b */ /* 0x000f260000004200 */
[----:B------:R-:W-:Y:S02]  /*10770*/  FADD.FTZ R5, R205, R202 ;  /* 0x000000cacd057221 */ /* 0x000fe40000010000 */
[----:B------:R-:W-:Y:S02]  /*10780*/  FADD.FTZ R207, R207, R204 ;  /* 0x000000cccfcf7221 */ /* 0x000fe40000010000 */
[C---:B-1----:R-:W-:Y:S04]  /*10790*/  HMMA.16816.F32 R48, R152.reuse, R176, R48 ;  /* 0x000000b09830723c */ /* 0x042fe80000001830 */
[----:B------:R-:W-:Y:S02]  /*107a0*/  FADD.FTZ R5, R206, R5 ;  /* 0x00000005ce057221 */ /* 0x000fe40000010000 */
[----:B------:R-:W-:Y:S02]  /*107b0*/  FADD.FTZ R207, R246, R207 ;  /* 0x000000cff6cf7221 */ /* 0x000fe40000010000 */
[C---:B------:R-:W-:Y:S01]  /*107c0*/  HMMA.16816.F32 R52, R152.reuse, R178, R52 ;  /* 0x000000b29834723c */ /* 0x040fe20000001834 */
[----:B------:R-:W-:Y:S07]  /*107d0*/  LDSM.16.MT88.4 R176, [R225+0x13000] ;  /* 0x01300000e1b0783b */ /* 0x000fee0000004200 */
[C---:B-----5:R-:W-:Y:S08]  /*107e0*/  HMMA.16816.F32 R56, R152.reuse, R156, R56 ;  /* 0x0000009c9838723c */ /* 0x060ff00000001838 */
[C---:B------:R-:W-:Y:S01]  /*107f0*/  HMMA.16816.F32 R60, R152.reuse, R158, R60 ;  /* 0x0000009e983c723c */ /* 0x040fe2000000183c */
[----:B------:R-:W1:Y:S07]  /*10800*/  LDSM.16.MT88.4 R156, [R224+0x14800] ;  /* 0x01480000e09c783b */ /* 0x000e6e0000004200 */
[C---:B---3--:R-:W-:Y:S08]  /*10810*/  HMMA.16816.F32 R64, R152.reuse, R160, R64 ;  /* 0x000000a09840723c */ /* 0x048ff00000001840 */
[C---:B------:R-:W-:Y:S01]  /*10820*/  HMMA.16816.F32 R68, R152.reuse, R162, R68 ;  /* 0x000000a29844723c */ /* 0x040fe20000001844 */
[----:B------:R-:W3:Y:S07]  /*10830*/  LDSM.16.MT88.4 R160, [R228+0x16800] ;  /* 0x01680000e4a0783b */ /* 0x000eee0000004200 */
[C---:B------:R-:W-:Y:S08]  /*10840*/  HMMA.16816.F32 R72, R152.reuse, R180, R72 ;  /* 0x000000b49848723c */ /* 0x040ff00000001848 */
[C---:B------:R-:W-:Y:S01]  /*10850*/  HMMA.16816.F32 R76, R152.reuse, R182, R76 ;  /* 0x000000b6984c723c */ /* 0x040fe2000000184c */
[----:B------:R-:W-:Y:S07]  /*10860*/  LDSM.16.MT88.4 R180, [R224+0x13000] ;  /* 0x01300000e0b4783b */ /* 0x000fee0000004200 */
[C---:B------:R-:W-:Y:S08]  /*10870*/  HMMA.16816.F32 R80, R152.reuse, R184, R80 ;  /* 0x000000b89850723c */ /* 0x040ff00000001850 */
[C---:B------:R-:W-:Y:S01]  /*10880*/  HMMA.16816.F32 R84, R152.reuse, R186, R84 ;  /* 0x000000ba9854723c */ /* 0x040fe20000001854 */
[----:B------:R-:W-:Y:S07]  /*10890*/  LDSM.16.MT88.4 R184, [R228+0x15000] ;  /* 0x01500000e4b8783b */ /* 0x000fee0000004200 */
[C---:B------:R-:W-:Y:S07]  /*108a0*/  HMMA.16816.F32 R88, R152.reuse, R188, R88 ;  /* 0x000000bc9858723c */ /* 0x040fee0000001858 */
[--C-:B------:R-:W-:Y:S01]  /*108b0*/  FFMA.FTZ R188, R20, c[0x0][0x23c], -R200.reuse ;  /* 0x00008f0014bc7a23 */ /* 0x100fe200000108c8 */
[C---:B------:R-:W-:Y:S04]  /*108c0*/  HMMA.16816.F32 R92, R152.reuse, R190, R92 ;  /* 0x000000be985c723c */ /* 0x040fe8000000185c */
[--C-:B------:R-:W-:Y:S01]  /*108d0*/  FFMA.FTZ R189, R21, c[0x0][0x23c], -R200.reuse ;  /* 0x00008f0015bd7a23 */ /* 0x100fe200000108c8 */
[----:B------:R-:W-:Y:S02]  /*108e0*/  MUFU.EX2 R188, R188 ;  /* 0x000000bc00bc7308 */ /* 0x000fe40000000800 */
[--C-:B------:R-:W-:Y:S01]  /*108f0*/  FFMA.FTZ R190, R22, c[0x0][0x23c], -R199.reuse ;  /* 0x00008f0016be7a23 */ /* 0x100fe200000108c7 */
[C---:B------:R-:W-:Y:S04]  /*10900*/  HMMA.16816.F32 R96, R152.reuse, R192, R96 ;  /* 0x000000c09860723c */ /* 0x040fe80000001860 */
[--C-:B------:R-:W-:Y:S02]  /*10910*/  FFMA.FTZ R191, R23, c[0x0][0x23c], -R199.reuse ;  /* 0x00008f0017bf7a23 */ /* 0x100fe400000108c7 */
[----:B------:R-:W-:Y:S01]  /*10920*/  LDSM.16.MT88.4 R20, [R224+0x16800] ;  /* 0x01680000e014783b */ /* 0x000fe20000004200 */
[--C-:B------:R-:W-:Y:S01]  /*10930*/  FFMA.FTZ R192, R24, c[0x0][0x23c], -R200.reuse ;  /* 0x00008f0018c07a23 */ /* 0x100fe200000108c8 */
[C---:B------:R-:W-:Y:S01]  /*10940*/  HMMA.16816.F32 R100, R152.reuse, R194, R100 ;  /* 0x000000c29864723c */ /* 0x040fe20000001864 */
[----:B------:R-:W5:Y:S03]  /*10950*/  MUFU.EX2 R189, R189 ;  /* 0x000000bd00bd7308 */ /* 0x000f660000000800 */
[----:B------:R-:W-:Y:S03]  /*10960*/  FFMA.FTZ R193, R25, c[0x0][0x23c], -R200 ;  /* 0x00008f0019c17a23 */ /* 0x000fe600000108c8 */
[--C-:B------:R-:W-:Y:S01]  /*10970*/  FFMA.FTZ R194, R26, c[0x0][0x23c], -R199.reuse ;  /* 0x00008f001ac27a23 */ /* 0x100fe200000108c7 */
[C---:B--2---:R-:W-:Y:S03]  /*10980*/  HMMA.16816.F32 R104, R152.reuse, R168, R104 ;  /* 0x000000a89868723c */ /* 0x044fe60000001868 */
[----:B------:R-:W-:Y:S01]  /*10990*/  MUFU.EX2 R190, R190 ;  /* 0x000000be00be7308 */ /* 0x000fe20000000800 */
[----:B------:R-:W-:Y:S02]  /*109a0*/  FFMA.FTZ R195, R27, c[0x0][0x23c], -R199 ;  /* 0x00008f001bc37a23 */ /* 0x000fe400000108c7 */
[----:B------:R-:W-:Y:S02]  /*109b0*/  LDSM.16.MT88.4 R24, [R226+0x11000] ;  /* 0x01100000e218783b */ /* 0x000fe40000004200 */
[C---:B------:R-:W-:Y:S05]  /*109c0*/  HMMA.16816.F32 R108, R152.reuse, R170, R108 ;  /* 0x000000aa986c723c */ /* 0x040fea000000186c */
[----:B------:R-:W2:Y:S01]  /*109d0*/  MUFU.EX2 R191, R191 ;  /* 0x000000bf00bf7308 */ /* 0x000ea20000000800 */
[----:B------:R-:W2:Y:S02]  /*109e0*/  LDSM.16.MT88.4 R168, [R226+0x16800] ;  /* 0x01680000e2a8783b */ /* 0x000ea40000004200 */
[C---:B----4-:R-:W-:Y:S07]  /*109f0*/  HMMA.16816.F32 R112, R152.reuse, R172, R112 ;  /* 0x000000ac9870723c */ /* 0x050fee0000001870 */
[----:B------:R-:W-:Y:S01]  /*10a00*/  MUFU.EX2 R192, R192 ;  /* 0x000000c000c07308 */ /* 0x000fe20000000800 */
[C---:B------:R-:W-:Y:S01]  /*10a10*/  HMMA.16816.F32 R116, R152.reuse, R174, R116 ;  /* 0x000000ae9874723c */ /* 0x040fe20000001874 */
[----:B------:R-:W4:Y:S07]  /*10a20*/  LDSM.16.MT88.4 R172, [R225+0x16800] ;  /* 0x01680000e1ac783b */ /* 0x000f2e0000004200 */
[C---:B-1----:R-:W-:Y:S01]  /*10a30*/  HMMA.16816.F32 R120, R152.reuse, R156, R120 ;  /* 0x0000009c9878723c */ /* 0x042fe20000001878 */
[----:B------:R-:W1:Y:S07]  /*10a40*/  MUFU.EX2 R193, R193 ;  /* 0x000000c100c17308 */ /* 0x000e6e0000000800 */
[C---:B------:R-:W-:Y:S01]  /*10a50*/  HMMA.16816.F32 R124, R152.reuse, R158, R124 ;  /* 0x0000009e987c723c */ /* 0x040fe2000000187c */
[----:B------:R-:W1:Y:S02]  /*10a60*/  LDSM.16.MT88.4 R156, [R228+0x11000] ;  /* 0x01100000e49c783b */ /* 0x000e640000004200 */
[----:B------:R-:W-:Y:S05]  /*10a70*/  MUFU.EX2 R194, R194 ;  /* 0x000000c200c27308 */ /* 0x000fea0000000800 */
[C---:B---3--:R-:W-:Y:S05]  /*10a80*/  HMMA.16816.F32 R128, R152.reuse, R160, R128 ;  /* 0x000000a09880723c */ /* 0x048fea0000001880 */
[----:B------:R-:W3:Y:S03]  /*10a90*/  MUFU.EX2 R195, R195 ;  /* 0x000000c300c37308 */ /* 0x000ee60000000800 */
[C---:B------:R-:W-:Y:S01]  /*10aa0*/  HMMA.16816.F32 R132, R152.reuse, R162, R132 ;  /* 0x000000a29884723c */ /* 0x040fe20000001884 */
[----:B------:R-:W1:Y:S07]  /*10ab0*/  LDSM.16.MT88.4 R160, [R225+0x11000] ;  /* 0x01100000e1a0783b */ /* 0x000e6e0000004200 */
[C---:B--2---:R-:W-:Y:S08]  /*10ac0*/  HMMA.16816.F32 R136, R152.reuse, R168, R136 ;  /* 0x000000a89888723c */ /* 0x044ff00000001888 */
[C---:B------:R-:W-:Y:S01]  /*10ad0*/  HMMA.16816.F32 R12, R152.reuse, R170, R12 ;  /* 0x000000aa980c723c */ /* 0x040fe2000000180c */
[----:B------:R-:W2:Y:S07]  /*10ae0*/  LDSM.16.MT88.4 R168, [R224+0x11000] ;  /* 0x01100000e0a8783b */ /* 0x000eae0000004200 */
[C---:B----4-:R-:W-:Y:S08]  /*10af0*/  HMMA.16816.F32 R140, R152.reuse, R172, R140 ;  /* 0x000000ac988c723c */ /* 0x050ff0000000188c */
[C---:B------:R-:W-:Y:S01]  /*10b00*/  HMMA.16816.F32 R144, R152.reuse, R174, R144 ;  /* 0x000000ae9890723c */ /* 0x040fe20000001890 */
[----:B------:R-:W-:Y:S07]  /*10b10*/  LDSM.16.MT88.4 R172, [R226+0x13000] ;  /* 0x01300000e2ac783b */ /* 0x000fee0000004200 */
[C---:B------:R-:W-:Y:S07]  /*10b20*/  HMMA.16816.F32 R16, R152.reuse, R20, R16 ;  /* 0x000000149810723c */ /* 0x040fee0000001810 */
[----:B-----5:R-:W-:Y:S01]  /*10b30*/  F2FP.PACK_AB R20, R189, R188 ;  /* 0x000000bcbd14723e */ /* 0x020fe200000000ff */
[----:B------:R-:W-:Y:S01]  /*10b40*/  HMMA.16816.F32 R148, R152, R22, R148 ;  /* 0x000000169894723c */ /* 0x000fe20000001894 */
[----:B------:R-:W4:Y:S03]  /*10b50*/  LDSM.16.MT88.4 R152, [R228+0x13000] ;  /* 0x01300000e498783b */ /* 0x000f260000004200 */
[----:B------:R-:W-:Y:S01]  /*10b60*/  F2FP.PACK_AB R21, R191, R190 ;  /* 0x000000bebf15723e */ /* 0x000fe200000000ff */
[----:B------:R-:W-:Y:S02]  /*10b70*/  FADD.FTZ R188, R188, R5 ;  /* 0x00000005bcbc7221 */ /* 0x000fe40000010000 */
[----:B-1----:R-:W-:Y:S01]  /*10b80*/  F2FP.PACK_AB R22, R193, R192 ;  /* 0x000000c0c116723e */ /* 0x002fe200000000ff */
[----:B------:R-:W-:Y:S01]  /*10b90*/  FADD.FTZ R190, R190, R207 ;  /* 0x000000cfbebe7221 */ /* 0x000fe20000010000 */
[----:B---3--:R-:W-:Y:S03]  /*10ba0*/  F2FP.PACK_AB R23, R195, R194 ;  /* 0x000000c2c317723e */ /* 0x008fe600000000ff */
[----:B------:R-:W-:Y:S02]  /*10bb0*/  FADD.FTZ R189, R189, R188 ;  /* 0x000000bcbdbd7221 */ /* 0x000fe40000010000 */
[----:B------:R-:W-:Y:S02]  /*10bc0*/  FADD.FTZ R191, R191, R190 ;  /* 0x000000bebfbf7221 */ /* 0x000fe40000010000 */
[C---:B------:R-:W-:Y:S05]  /*10bd0*/  HMMA.16816.F32 R8, R20.reuse, R156, R8 ;  /* 0x0000009c1408723c */ /* 0x040fea0000001808 */
[----:B------:R-:W-:Y:S02]  /*10be0*/  FADD.FTZ R192, R192, R189 ;  /* 0x000000bdc0c07221 */ /* 0x000fe40000010000 */
[----:B------:R-:W-:Y:S01]  /*10bf0*/  FADD.FTZ R194, R194, R191 ;  /* 0x000000bfc2c27221 */ /* 0x000fe20000010000 */
[C---:B------:R-:W-:Y:S01]  /*10c00*/  HMMA.16816.F32 R36, R20.reuse, R158, R36 ;  /* 0x0000009e1424723c */ /* 0x040fe20000001824 */
[----:B------:R-:W1:Y:S03]  /*10c10*/  LDSM.16.MT88.4 R156, [R226+0x15000] ;  /* 0x01500000e29c783b */ /* 0x000e660000004200 */
[----:B------:R-:W-:Y:S02]  /*10c20*/  FADD.FTZ R193, R193, R192 ;  /* 0x000000c0c1c17221 */ /* 0x000fe40000010000 */
[----:B------:R-:W-:Y:S02]  /*10c30*/  FADD.FTZ R195, R195, R194 ;  /* 0x000000c2c3c37221 */ /* 0x000fe40000010000 */
[C---:B------:R-:W-:Y:S08]  /*10c40*/  HMMA.16816.F32 R40, R20.reuse, R24, R40 ;  /* 0x000000181428723c */ /* 0x040ff00000001828 */
[C---:B------:R-:W-:Y:S01]  /*10c50*/  HMMA.16816.F32 R44, R20.reuse, R26, R44 ;  /* 0x0000001a142c723c */ /* 0x040fe2000000182c */
[----:B------:R-:W3:Y:S07]  /*10c60*/  LDSM.16.MT88.4 R24, [R225+0x15000] ;  /* 0x01500000e118783b */ /* 0x000eee0000004200 */
[C---:B------:R-:W-:Y:S08]  /*10c70*/  HMMA.16816.F32 R48, R20.reuse, R160, R48 ;  /* 0x000000a01430723c */ /* 0x040ff00000001830 */
[C---:B------:R-:W-:Y:S01]  /*10c80*/  HMMA.16816.F32 R52, R20.reuse, R162, R52 ;  /* 0x000000a21434723c */ /* 0x040fe20000001834 */
[----:B------:R-:W-:Y:S07]  /*10c90*/  LDSM.16.MT88.4 R160, [R228+0x17000] ;  /* 0x01700000e4a0783b */ /* 0x000fee0000004200 */
[C---:B--2---:R-:W-:Y:S08]  /*10ca0*/  HMMA.16816.F32 R56, R20.reuse, R168, R56 ;  /* 0x000000a81438723c */ /* 0x044ff00000001838 */
[C---:B------:R-:W-:Y:S01]  /*10cb0*/  HMMA.16816.F32 R60, R20.reuse, R170, R60 ;  /* 0x000000aa143c723c */ /* 0x040fe2000000183c */
[----:B------:R-:W-:Y:S07]  /*10cc0*/  LDSM.16.MT88.4 R168, [R224+0x13800] ;  /* 0x01380000e0a8783b */ /* 0x000fee0000004200 */
[C---:B----4-:R-:W-:Y:S08]  /*10cd0*/  HMMA.16816.F32 R64, R20.reuse, R152, R64 ;  /* 0x000000981440723c */ /* 0x050ff00000001840 */
[C---:B------:R-:W-:Y:S01]  /*10ce0*/  HMMA.16816.F32 R68, R20.reuse, R154, R68 ;  /* 0x0000009a1444723c */ /* 0x040fe20000001844 */
[----:B------:R-:W2:Y:S07]  /*10cf0*/  LDSM.16.MT88.4 R152, [R224+0x15000] ;  /* 0x01500000e098783b */ /* 0x000eae0000004200 */
        /* <DEDUP_REMOVED lines=17> */
[----:B------:R-:W4:Y:S03]  /*10e10*/  MUFU.EX2 R181, R181 ;  /* 0x000000b500b57308 */ /* 0x000f260000000800 */
[----:B------:R-:W-:Y:S03]  /*10e20*/  FFMA.FTZ R200, R33, c[0x0][0x23c], -R200 ;  /* 0x00008f0021c87a23 */ /* 0x000fe600000108c8 */
[--C-:B------:R-:W-:Y:S01]  /*10e30*/  FFMA.FTZ R186, R34, c[0x0][0x23c], -R199.reuse ;  /* 0x00008f0022ba7a23 */ /* 0x100fe200000108c7 */
[C---:B-1----:R-:W-:Y:S03]  /*10e40*/  HMMA.16816.F32 R104, R20.reuse, R156, R104 ;  /* 0x0000009c1468723c */ /* 0x042fe60000001868 */
[----:B------:R-:W-:Y:S01]  /*10e50*/  MUFU.EX2 R182, R182 ;  /* 0x000000b600b67308 */ /* 0x000fe20000000800 */
[----:B------:R-:W-:Y:S02]  /*10e60*/  FFMA.FTZ R199, R35, c[0x0][0x23c], -R199 ;  /* 0x00008f0023c77a23 */ /* 0x000fe400000108c7 */
[----:B------:R-:W-:Y:S02]  /*10e70*/  LDSM.16.MT88.4 R32, [R226+0x11800] ;  /* 0x01180000e220783b */ /* 0x000fe40000004200 */
[C---:B------:R-:W-:Y:S05]  /*10e80*/  HMMA.16816.F32 R108, R20.reuse, R158, R108 ;  /* 0x0000009e146c723c */ /* 0x040fea000000186c */
[----:B------:R-:W1:Y:S01]  /*10e90*/  MUFU.EX2 R183, R183 ;  /* 0x000000b700b77308 */ /* 0x000e620000000800 */
[----:B------:R-:W5:Y:S02]  /*10ea0*/  LDSM.16.MT88.4 R156, [R226+0x17000] ;  /* 0x01700000e29c783b */ /* 0x000f640000004200 */
[C---:B---3--:R-:W-:Y:S07]  /*10eb0*/  HMMA.16816.F32 R112, R20.reuse, R24, R112 ;  /* 0x000000181470723c */ /* 0x048fee0000001870 */
[----:B------:R-:W-:Y:S01]  /*10ec0*/  MUFU.EX2 R184, R184 ;  /* 0x000000b800b87308 */ /* 0x000fe20000000800 */
[C---:B------:R-:W-:Y:S01]  /*10ed0*/  HMMA.16816.F32 R116, R20.reuse, R26, R116 ;  /* 0x0000001a1474723c */ /* 0x040fe20000001874 */
[----:B------:R-:W3:Y:S07]  /*10ee0*/  LDSM.16.MT88.4 R24, [R225+0x17000] ;  /* 0x01700000e118783b */ /* 0x000eee0000004200 */
[C---:B--2---:R-:W-:Y:S01]  /*10ef0*/  HMMA.16816.F32 R120, R20.reuse, R152, R120 ;  /* 0x000000981478723c */ /* 0x044fe20000001878 */
[----:B------:R-:W2:Y:S07]  /*10f00*/  MUFU.EX2 R185, R200 ;  /* 0x000000c800b97308 */ /* 0x000eae0000000800 */
[C---:B------:R-:W-:Y:S01]  /*10f10*/  HMMA.16816.F32 R124, R20.reuse, R154, R124 ;  /* 0x0000009a147c723c */ /* 0x040fe2000000187c */
[----:B------:R-:W1:Y:S02]  /*10f20*/  LDSM.16.MT88.4 R152, [R228+0x11800] ;  /* 0x01180000e498783b */ /* 0x000e640000004200 */
[----:B------:R-:W-:Y:S05]  /*10f30*/  MUFU.EX2 R186, R186 ;  /* 0x000000ba00ba7308 */ /* 0x000fea0000000800 */
[C---:B------:R-:W-:Y:S05]  /*10f40*/  HMMA.16816.F32 R128, R20.reuse, R160, R128 ;  /* 0x000000a01480723c */ /* 0x040fea0000001880 */
[----:B------:R-:W1:Y:S03]  /*10f50*/  MUFU.EX2 R199, R199 ;  /* 0x000000c700c77308 */ /* 0x000e660000000800 */
[C---:B------:R-:W-:Y:S08]  /*10f60*/  HMMA.16816.F32 R132, R20.reuse, R162, R132 ;  /* 0x000000a21484723c */ /* 0x040ff00000001884 */
[C---:B-----5:R-:W-:Y:S08]  /*10f70*/  HMMA.16816.F32 R136, R20.reuse, R156, R136 ;  /* 0x0000009c1488723c */ /* 0x060ff00000001888 */
[C---:B------:R-:W-:Y:S01]  /*10f80*/  HMMA.16816.F32 R12, R20.reuse, R158, R12 ;  /* 0x0000009e140c723c */ /* 0x040fe2000000180c */
[----:B------:R-:W5:Y:S07]  /*10f90*/  LDSM.16.MT88.4 R156, [R225+0x11800] ;  /* 0x01180000e19c783b */ /* 0x000f6e0000004200 */
[C---:B---3--:R-:W-:Y:S08]  /*10fa0*/  HMMA.16816.F32 R140, R20.reuse, R24, R140 ;  /* 0x00000018148c723c */ /* 0x048ff0000000188c */
[C---:B------:R-:W-:Y:S01]  /*10fb0*/  HMMA.16816.F32 R144, R20.reuse, R26, R144 ;  /* 0x0000001a1490723c */ /* 0x040fe20000001890 */
[----:B------:R-:W3:Y:S07]  /*10fc0*/  LDSM.16.MT88.4 R24, [R224+0x11800] ;  /* 0x01180000e018783b */ /* 0x000eee0000004200 */
[C---:B------:R-:W-:Y:S08]  /*10fd0*/  HMMA.16816.F32 R16, R20.reuse, R28, R16 ;  /* 0x0000001c1410723c */ /* 0x040ff00000001810 */
[----:B------:R-:W-:Y:S01]  /*10fe0*/  HMMA.16816.F32 R148, R20, R30, R148 ;  /* 0x0000001e1494723c */ /* 0x000fe20000001894 */
[----:B------:R-:W-:Y:S06]  /*10ff0*/  LDSM.16.MT88.4 R28, [R226+0x13800] ;  /* 0x01380000e21c783b */ /* 0x000fec0000004200 */
[----:B----4-:R-:W-:Y:S01]  /*11000*/  F2FP.PACK_AB R20, R181, R180 ;  /* 0x000000b4b514723e */ /* 0x010fe200000000ff */
[----:B------:R-:W-:Y:S01]  /*11010*/  FADD.FTZ R180, R180, R193 ;  /* 0x000000c1b4b47221 */ /* 0x000fe20000010000 */
[----:B-1----:R-:W-:Y:S03]  /*11020*/  F2FP.PACK_AB R21, R183, R182 ;  /* 0x000000b6b715723e */ /* 0x002fe600000000ff */
[----:B--2---:R-:W-:Y:S01]  /*11030*/  F2FP.PACK_AB R22, R185, R184 ;  /* 0x000000b8b916723e */ /* 0x004fe200000000ff */
[----:B------:R-:W-:Y:S01]  /*11040*/  FADD.FTZ R182, R182, R195 ;  /* 0x000000c3b6b67221 */ /* 0x000fe20000010000 */
[----:B------:R-:W-:Y:S01]  /*11050*/  F2FP.PACK_AB R23, R199, R186 ;  /* 0x000000bac717723e */ /* 0x000fe200000000ff */
[----:B------:R-:W-:Y:S02]  /*11060*/  FADD.FTZ R181, R181, R180 ;  /* 0x000000b4b5b57221 */ /* 0x000fe40000010000 */
[----:B------:R-:W-:Y:S02]  /*11070*/  FADD.FTZ R183, R183, R182 ;  /* 0x000000b6b7b77221 */ /* 0x000fe40000010000 */
[----:B------:R-:W-:Y:S02]  /*11080*/  FADD.FTZ R184, R184, R181 ;  /* 0x000000b5b8b87221 */ /* 0x000fe40000010000 */
[C---:B------:R-:W-:Y:S01]  /*11090*/  HMMA.16816.F32 R160, R20.reuse, R152, R8 ;  /* 0x0000009814a0723c */ /* 0x040fe20000001808 */
[----:B------:R-:W1:Y:S02]  /*110a0*/  LDSM.16.MT88.4 R8, [R228+0x13800] ;  /* 0x01380000e408783b */ /* 0x000e640000004200 */
[----:B------:R-:W-:Y:S02]  /*110b0*/  FADD.FTZ R186, R186, R183 ;  /* 0x000000b7baba7221 */ /* 0x000fe40000010000 */
[----:B------:R-:W-:Y:S02]  /*110c0*/  FADD.FTZ R247, R185, R184 ;  /* 0x000000b8b9f77221 */ /* 0x000fe40000010000 */
[----:B------:R-:W-:Y:S01]  /*110d0*/  FADD.FTZ R245, R199, R186 ;  /* 0x000000bac7f57221 */ /* 0x000fe20000010000 */
[C---:B------:R-:W-:Y:S01]  /*110e0*/  HMMA.16816.F32 R36, R20.reuse, R154, R36 ;  /* 0x0000009a1424723c */ /* 0x040fe20000001824 */
[----:B------:R-:W2:Y:S07]  /*110f0*/  LDSM.16.MT88.4 R152, [R225+0x13800] ;  /* 0x01380000e198783b */ /* 0x000eae0000004200 */
[C---:B------:R-:W-:Y:S08]  /*11100*/  HMMA.16816.F32 R40, R20.reuse, R32, R40 ;  /* 0x000000201428723c */ /* 0x040ff00000001828 */
[C---:B------:R-:W-:Y:S01]  /*11110*/  HMMA.16816.F32 R44, R20.reuse, R34, R44 ;  /* 0x00000022142c723c */ /* 0x040fe2000000182c */
[----:B------:R-:W4:Y:S07]  /*11120*/  LDSM.16.MT88.4 R32, [R228+0x15800] ;  /* 0x01580000e420783b */ /* 0x000f2e0000004200 */
[C---:B-----5:R-:W-:Y:S08]  /*11130*/  HMMA.16816.F32 R48, R20.reuse, R156, R48 ;  /* 0x0000009c1430723c */ /* 0x060ff00000001830 */
[C---:B------:R-:W-:Y:S01]  /*11140*/  HMMA.16816.F32 R52, R20.reuse, R158, R52 ;  /* 0x0000009e1434723c */ /* 0x040fe20000001834 */
[----:B------:R-:W5:Y:S07]  /*11150*/  LDSM.16.MT88.4 R156, [R224+0x15800] ;  /* 0x01580000e09c783b */ /* 0x000f6e0000004200 */
        /* <DEDUP_REMOVED lines=8> */
[----:B------:R-:W1:Y:S07]  /*111e0*/  LDSM.16.MT88.4 R28, [R225+0x17800] ;  /* 0x01780000e11c783b */ /* 0x000e6e0000004200 */
[C---:B--2---:R-:W-:Y:S08]  /*111f0*/  HMMA.16816.F32 R80, R20.reuse, R152, R80 ;  /* 0x000000981450723c */ /* 0x044ff00000001850 */
[C---:B------:R-:W-:Y:S08]  /*11200*/  HMMA.16816.F32 R84, R20.reuse, R154, R84 ;  /* 0x0000009a1454723c */ /* 0x040ff00000001854 */
[C---:B------:R-:W-:Y:S08]  /*11210*/  HMMA.16816.F32 R88, R20.reuse, R168, R88 ;  /* 0x000000a81458723c */ /* 0x040ff00000001858 */
[C---:B------:R-:W-:Y:S08]  /*11220*/  HMMA.16816.F32 R92, R20.reuse, R170, R92 ;  /* 0x000000aa145c723c */ /* 0x040ff0000000185c */
[C---:B----4-:R-:W-:Y:S08]  /*11230*/  HMMA.16816.F32 R96, R20.reuse, R32, R96 ;  /* 0x000000201460723c */ /* 0x050ff00000001860 */
[C---:B------:R-:W-:Y:S08]  /*11240*/  HMMA.16816.F32 R100, R20.reuse, R34, R100 ;  /* 0x000000221464723c */ /* 0x040ff00000001864 */
[C---:B------:R-:W-:Y:S08]  /*11250*/  HMMA.16816.F32 R104, R20.reuse, R172, R104 ;  /* 0x000000ac1468723c */ /* 0x040ff00000001868 */
[C---:B------:R-:W-:Y:S08]  /*11260*/  HMMA.16816.F32 R108, R20.reuse, R174, R108 ;  /* 0x000000ae146c723c */ /* 0x040ff0000000186c */
[C---:B------:R-:W-:Y:S08]  /*11270*/  HMMA.16816.F32 R112, R20.reuse, R176, R112 ;  /* 0x000000b01470723c */ /* 0x040ff00000001870 */
[C---:B------:R-:W-:Y:S08]  /*11280*/  HMMA.16816.F32 R116, R20.reuse, R178, R116 ;  /* 0x000000b21474723c */ /* 0x040ff00000001874 */
[C---:B-----5:R-:W-:Y:S08]  /*11290*/  HMMA.16816.F32 R120, R20.reuse, R156, R120 ;  /* 0x0000009c1478723c */ /* 0x060ff00000001878 */
[C---:B------:R-:W-:Y:S08]  /*112a0*/  HMMA.16816.F32 R124, R20.reuse, R158, R124 ;  /* 0x0000009e147c723c */ /* 0x040ff0000000187c */
[C---:B---3--:R-:W-:Y:S08]  /*112b0*/  HMMA.16816.F32 R128, R20.reuse, R24, R128 ;  /* 0x000000181480723c */ /* 0x048ff00000001880 */
[C---:B------:R-:W-:Y:S01]  /*112c0*/  HMMA.16816.F32 R132, R20.reuse, R26, R132 ;  /* 0x0000001a1484723c */ /* 0x040fe20000001884 */
[----:B------:R-:W2:Y:S07]  /*112d0*/  LDSM.16.MT88.4 R24, [R224+0x17800] ;  /* 0x01780000e018783b */ /* 0x000eae0000004200 */
[C---:B-1----:R-:W-:Y:S08]  /*112e0*/  HMMA.16816.F32 R136, R20.reuse, R8, R136 ;  /* 0x000000081488723c */ /* 0x042ff00000001888 */
[C---:B------:R-:W-:Y:S08]  /*112f0*/  HMMA.16816.F32 R156, R20.reuse, R10, R12 ;  /* 0x0000000a149c723c */ /* 0x040ff0000000180c */
[C---:B------:R-:W-:Y:S08]  /*11300*/  HMMA.16816.F32 R140, R20.reuse, R28, R140 ;  /* 0x0000001c148c723c */ /* 0x040ff0000000188c */
[C---:B------:R-:W-:Y:S08]  /*11310*/  HMMA.16816.F32 R144, R20.reuse, R30, R144 ;  /* 0x0000001e1490723c */ /* 0x040ff00000001890 */
[C---:B--2---:R-:W-:Y:S08]  /*11320*/  HMMA.16816.F32 R152, R20.reuse, R24, R16 ;  /* 0x000000181498723c */ /* 0x044ff00000001810 */
[----:B------:R-:W-:Y:S01]  /*11330*/  HMMA.16816.F32 R148, R20, R26, R148 ;  /* 0x0000001a1494723c */ /* 0x000fe20000001894 */
[----:B------:R-:W-:-:S07]  /*11340*/  @P0 BRA `(.L_x_733) ;  /* 0xffffbb8000000947 */ /* 0x000fce000383ffff */
.L_x_729:
[----:B------:R-:W1:Y:S01]  /*11350*/  SHFL.BFLY PT, R2, R247, 0x2, 0x1f ;  /* 0x0c401f00f7027f89 */ /* 0x000e6200000e0000 */
[----:B------:R-:W-:Y:S01]  /*11360*/  MOV R4, 0x3f800000 ;  /* 0x3f80000000047802 */ /* 0x000fe20000000f00 */
[----:B------:R-:W2:Y:S01]  /*11370*/  S2UR UR6, SR_CTAID.Y ;  /* 0x00000000000679c3 */ /* 0x000ea20000002600 */
[----:B------:R-:W-:Y:S01]  /*11380*/  MOV R5, 0x3f800000 ;  /* 0x3f80000000057802 */ /* 0x000fe20000000f00 */
[----:B------:R-:W3:Y:S01]  /*11390*/  SHFL.BFLY PT, R0, R245, 0x2, 0x1f ;  /* 0x0c401f00f5007f89 */ /* 0x000ee200000e0000 */
[----:B------:R-:W-:Y:S01]  /*113a0*/  UISETP.NE.AND UP1, UPT, UR27, -0x1, UPT ;  /* 0xffffffff1b00788c */ /* 0x000fe2000bf25270 */
[----:B------:R-:W-:Y:S01]  /*113b0*/  BSSY B0, `(.L_x_734) ;  /* 0x0000179000007945 */ /* 0x000fe20003800000 */
[----:B------:R-:W-:-:S03]  /*113c0*/  ULDC.64 UR4, c[0x0][0x1e8] ;  /* 0x00007a0000047ab9 */ /* 0x000fc60000000a00 */
[----:B------:R-:W4:Y:S06]  /*113d0*/  S2UR UR7, SR_CTAID.Z ;  /* 0x00000000000779c3 */ /* 0x000f2c0000002700 */
[----:B------:R-:W-:-:S04]  /*113e0*/  @UP1 UIMAD.WIDE.U32 UR10, UR27, UR4, URZ ;  /* 0x000000041b0a12a5 */ /* 0x000fc8000f8e003f */
[----:B------:R-:W-:-:S03]  /*113f0*/  @UP1 UIMAD UR8, UR27, UR5, UR11 ;  /* 0x000000051b0812a4 */ /* 0x000fc6000f8e020b */
[----:B------:R-:W-:Y:S01]  /*11400*/  ULDC.U8 UR11, c[0x0][0x328] ;  /* 0x0000ca00000b7ab9 */ /* 0x000fe20000000000 */
[----:B-1----:R-:W-:Y:S01]  /*11410*/  FADD.FTZ R9, R2, R247 ;  /* 0x000000f702097221 */ /* 0x002fe20000010000 */
[----:B------:R-:W-:Y:S02]  /*11420*/  UISETP.NE.AND UP2, UPT, UR11, URZ, UPT ;  /* 0x0000003f0b00728c */ /* 0x000fe4000bf45270 */
[----:B--2---:R-:W-:Y:S01]  /*11430*/  @!UP1 USHF.R.S32.HI UR9, URZ, 0x1f, UR6 ;  /* 0x0000001f3f099899 */ /* 0x004fe20008011406 */
[----:B---3--:R-:W-:Y:S01]  /*11440*/  FADD.FTZ R7, R0, R245 ;  /* 0x000000f500077221 */ /* 0x008fe20000010000 */
[----:B------:R-:W1:Y:S01]  /*11450*/  SHFL.BFLY PT, R2, R9, 0x1, 0x1f ;  /* 0x0c201f0009027f89 */ /* 0x000e6200000e0000 */
[----:B------:R-:W-:Y:S02]  /*11460*/  ULDC.64 UR4, c[0x0][0x1e0] ;  /* 0x0000780000047ab9 */ /* 0x000fe40000000a00 */
[----:B------:R-:W-:Y:S01]  /*11470*/  UISETP.NE.OR UP0, UPT, UR27, -0x1, !UP2 ;  /* 0xffffffff1b00788c */ /* 0x000fe2000d705670 */
[----:B------:R-:W2:Y:S01]  /*11480*/  SHFL.BFLY PT, R0, R7, 0x1, 0x1f ;  /* 0x0c201f0007007f89 */ /* 0x000ea200000e0000 */
[----:B------:R-:W-:-:S02]  /*11490*/  @!UP1 UIMAD UR9, UR9, UR4, URZ ;  /* 0x00000004090992a4 */ /* 0x000fc4000f8e023f */
[----:B----4-:R-:W-:Y:S02]  /*114a0*/  @UP2 UMOV UR11, UR7 ;  /* 0x00000007000b2c82 */ /* 0x010fe40008000000 */
[----:B------:R-:W-:Y:S02]  /*114b0*/  @!UP1 UIMAD UR12, UR6, UR5, UR9 ;  /* 0x00000005060c92a4 */ /* 0x000fe4000f8e0209 */
[----:B------:R-:W-:Y:S02]  /*114c0*/  @!UP1 UIMAD.WIDE.U32 UR14, UR6, UR4, URZ ;  /* 0x00000004060e92a5 */ /* 0x000fe4000f8e003f */
[----:B------:R-:W-:Y:S02]  /*114d0*/  ULDC UR9, c[0x0][0x214] ;  /* 0x0000850000097ab9 */ /* 0x000fe40000000800 */
[----:B------:R-:W-:Y:S02]  /*114e0*/  @!UP0 UIMAD UR27, UR6, UR9, URZ ;  /* 0x00000009061b82a4 */ /* 0x000fe4000f8e023f */
[----:B------:R-:W-:-:S02]  /*114f0*/  ULDC UR5, c[0x0][0x234] ;  /* 0x00008d0000057ab9 */ /* 0x000fc40000000800 */
[----:B------:R-:W-:Y:S02]  /*11500*/  @UP2 UIMAD UR5, UR11, UR5, UR27 ;  /* 0x000000050b0522a4 */ /* 0x000fe4000f8e021b */
[----:B------:R-:W-:Y:S02]  /*11510*/  ULDC UR4, c[0x0][0x1c0] ;  /* 0x0000700000047ab9 */ /* 0x000fe40000000800 */
[----:B------:R-:W-:Y:S01]  /*11520*/  @!UP2 UMOV UR11, UR7 ;  /* 0x00000007000bac82 */ /* 0x000fe20008000000 */
[----:B-1----:R-:W-:Y:S01]  /*11530*/  FADD.FTZ R2, R9, R2 ;  /* 0x0000000209027221 */ /* 0x002fe20000010000 */
[----:B------:R-:W-:Y:S02]  /*11540*/  @!UP2 UIMAD UR4, UR6, UR4, UR11 ;  /* 0x000000040604a2a4 */ /* 0x000fe4000f8e020b */
[----:B------:R-:W-:Y:S01]  /*11550*/  @!UP1 UIADD3 UR8, UR15, UR12, URZ ;  /* 0x0000000c0f089290 */ /* 0x000fe2000fffe03f */
[----:B--2---:R-:W-:Y:S01]  /*11560*/  FADD.FTZ R0, R7, R0 ;  /* 0x0000000007007221 */ /* 0x004fe20000010000 */
[----:B------:R-:W-:Y:S01]  /*11570*/  FSETP.NE.FTZ.AND P4, PT, R2, RZ, PT ;  /* 0x000000ff0200720b */ /* 0x000fe20003f95000 */
[----:B------:R-:W-:-:S02]  /*11580*/  @!UP2 UIMAD UR5, UR4, UR9, URZ ;  /* 0x000000090405a2a4 */ /* 0x000fc4000f8e023f */
[----:B------:R-:W-:Y:S01]  /*11590*/  @!UP1 UMOV UR10, UR14 ;  /* 0x0000000e000a9c82 */ /* 0x000fe20008000000 */
[----:B------:R-:W-:-:S09]  /*115a0*/  FSETP.NE.FTZ.AND P3, PT, R0, RZ, PT ;  /* 0x000000ff0000720b */ /* 0x000fd20003f75000 */
[----:B------:R-:W1:Y:S08]  /*115b0*/  @P4 MUFU.RCP R4, R2 ;  /* 0x0000000200044308 */ /* 0x000e700000001000 */
[----:B------:R-:W2:Y:S01]  /*115c0*/  @P3 MUFU.RCP R5, R0 ;  /* 0x0000000000053308 */ /* 0x000ea20000001000 */
[----:B-1----:R-:W-:-:S07]  /*115d0*/  FMUL.FTZ R160, R4, R160 ;  /* 0x000000a004a07220 */ /* 0x002fce0000410000 */
[----:B------:R-:W1:Y:S01]  /*115e0*/  @P4 MUFU.LG2 R2, R2 ;  /* 0x0000000200024308 */ /* 0x000e620000000c00 */
[C---:B------:R-:W-:Y:S02]  /*115f0*/  FMUL.FTZ R161, R4.reuse, R161 ;  /* 0x000000a104a17220 */ /* 0x040fe40000410000 */
[C---:B------:R-:W-:Y:S02]  /*11600*/  FMUL.FTZ R36, R4.reuse, R36 ;  /* 0x0000002404247220 */ /* 0x040fe40000410000 */
[C---:B------:R-:W-:Y:S01]  /*11610*/  FMUL.FTZ R37, R4.reuse, R37 ;  /* 0x0000002504257220 */ /* 0x040fe20000410000 */
[----:B------:R-:W-:Y:S01]  /*11620*/  F2FP.PACK_AB R160, R161, R160 ;  /* 0x000000a0a1a0723e */ /* 0x000fe200000000ff */
[C---:B------:R-:W-:Y:S01]  /*11630*/  FMUL.FTZ R40, R4.reuse, R40 ;  /* 0x0000002804287220 */ /* 0x040fe20000410000 */
[----:B------:R-:W3:Y:S01]  /*11640*/  @P3 MUFU.LG2 R0, R0 ;  /* 0x0000000000003308 */ /* 0x000ee20000000c00 */
[C---:B------:R-:W-:Y:S01]  /*11650*/  FMUL.FTZ R41, R4.reuse, R41 ;  /* 0x0000002904297220 */ /* 0x040fe20000410000 */
[----:B------:R-:W-:Y:S01]  /*11660*/  F2FP.PACK_AB R36, R37, R36 ;  /* 0x000000242524723e */ /* 0x000fe200000000ff */
[----:B------:R-:W-:-:S02]  /*11670*/  FMUL.FTZ R44, R4, R44 ;  /* 0x0000002c042c7220 */ /* 0x000fc40000410000 */
[C---:B------:R-:W-:Y:S01]  /*11680*/  FMUL.FTZ R45, R4.reuse, R45 ;  /* 0x0000002d042d7220 */ /* 0x040fe20000410000 */
[----:B------:R-:W-:Y:S01]  /*11690*/  F2FP.PACK_AB R40, R41, R40 ;  /* 0x000000282928723e */ /* 0x000fe200000000ff */
[C---:B------:R-:W-:Y:S02]  /*116a0*/  FMUL.FTZ R48, R4.reuse, R48 ;  /* 0x0000003004307220 */ /* 0x040fe40000410000 */
[C---:B------:R-:W-:Y:S01]  /*116b0*/  FMUL.FTZ R49, R4.reuse, R49 ;  /* 0x0000003104317220 */ /* 0x040fe20000410000 */
[----:B------:R-:W-:Y:S01]  /*116c0*/  F2FP.PACK_AB R44, R45, R44 ;  /* 0x0000002c2d2c723e */ /* 0x000fe200000000ff */
[C---:B------:R-:W-:Y:S02]  /*116d0*/  FMUL.FTZ R52, R4.reuse, R52 ;  /* 0x0000003404347220 */ /* 0x040fe40000410000 */
        /* <DEDUP_REMOVED lines=78> */
[----:B------:R-:W-:Y:S01]  /*11bc0*/  FMUL.FTZ R149, R4, R149 ;  /* 0x0000009504957220 */ /* 0x000fe20000410000 */
[----:B------:R-:W-:Y:S01]  /*11bd0*/  F2FP.PACK_AB R152, R153, R152 ;  /* 0x000000989998723e */ /* 0x000fe200000000ff */
[----:B------:R-:W4:Y:S01]  /*11be0*/  S2R R4, SR_TID.X ;  /* 0x0000000000047919 */ /* 0x000f220000002100 */
[C---:B--2---:R-:W-:Y:S02]  /*11bf0*/  FMUL.FTZ R163, R5.reuse, R163 ;  /* 0x000000a305a37220 */ /* 0x044fe40000410000 */
[----:B------:R-:W-:Y:S01]  /*11c00*/  FMUL.FTZ R162, R5, R162 ;  /* 0x000000a205a27220 */ /* 0x000fe20000410000 */
[----:B------:R-:W-:Y:S01]  /*11c10*/  F2FP.PACK_AB R148, R149, R148 ;  /* 0x000000949594723e */ /* 0x000fe200000000ff */
[----:B------:R-:W-:-:S02]  /*11c20*/  FMUL.FTZ R39, R5, R39 ;  /* 0x0000002705277220 */ /* 0x000fc40000410000 */
[----:B------:R-:W-:Y:S01]  /*11c30*/  FMUL.FTZ R38, R5, R38 ;  /* 0x0000002605267220 */ /* 0x000fe20000410000 */
[----:B------:R-:W-:Y:S01]  /*11c40*/  F2FP.PACK_AB R162, R163, R162 ;  /* 0x000000a2a3a2723e */ /* 0x000fe200000000ff */
[C---:B------:R-:W-:Y:S02]  /*11c50*/  FMUL.FTZ R43, R5.reuse, R43 ;  /* 0x0000002b052b7220 */ /* 0x040fe40000410000 */
[----:B------:R-:W-:Y:S01]  /*11c60*/  FMUL.FTZ R42, R5, R42 ;  /* 0x0000002a052a7220 */ /* 0x000fe20000410000 */
[----:B------:R-:W-:Y:S01]  /*11c70*/  F2FP.PACK_AB R38, R39, R38 ;  /* 0x000000262726723e */ /* 0x000fe200000000ff */
[C---:B------:R-:W-:Y:S02]  /*11c80*/  FMUL.FTZ R47, R5.reuse, R47 ;  /* 0x0000002f052f7220 */ /* 0x040fe40000410000 */
[----:B------:R-:W-:Y:S01]  /*11c90*/  FMUL.FTZ R46, R5, R46 ;  /* 0x0000002e052e7220 */ /* 0x000fe20000410000 */
[----:B------:R-:W-:Y:S01]  /*11ca0*/  F2FP.PACK_AB R42, R43, R42 ;  /* 0x0000002a2b2a723e */ /* 0x000fe200000000ff */
[----:B------:R-:W-:-:S02]  /*11cb0*/  FMUL.FTZ R51, R5, R51 ;  /* 0x0000003305337220 */ /* 0x000fc40000410000 */
[----:B------:R-:W-:Y:S01]  /*11cc0*/  FMUL.FTZ R50, R5, R50 ;  /* 0x0000003205327220 */ /* 0x000fe20000410000 */
[----:B------:R-:W-:Y:S01]  /*11cd0*/  F2FP.PACK_AB R46, R47, R46 ;  /* 0x0000002e2f2e723e */ /* 0x000fe200000000ff */
[C---:B------:R-:W-:Y:S02]  /*11ce0*/  FMUL.FTZ R55, R5.reuse, R55 ;  /* 0x0000003705377220 */ /* 0x040fe40000410000 */
[C---:B------:R-:W-:Y:S01]  /*11cf0*/  FMUL.FTZ R54, R5.reuse, R54 ;  /* 0x0000003605367220 */ /* 0x040fe20000410000 */
[----:B----4-:R-:W-:Y:S01]  /*11d00*/  SHF.R.S32.HI R7, RZ, 0x1f, R4 ;  /* 0x0000001fff077819 */ /* 0x010fe20000011404 */
[----:B------:R-:W-:Y:S01]  /*11d10*/  FMUL.FTZ R59, R5, R59 ;  /* 0x0000003b053b7220 */ /* 0x000fe20000410000 */
[----:B------:R-:W-:Y:S01]  /*11d20*/  F2FP.PACK_AB R50, R51, R50 ;  /* 0x000000323332723e */ /* 0x000fe200000000ff */
[----:B------:R-:W-:Y:S01]  /*11d30*/  FMUL.FTZ R58, R5, R58 ;  /* 0x0000003a053a7220 */ /* 0x000fe20000410000 */
[----:B------:R-:W-:Y:S01]  /*11d40*/  LEA.HI R6, R7, R4, RZ, 0x2 ;  /* 0x0000000407067211 */ /* 0x000fe200078f10ff */
[----:B------:R-:W-:Y:S01]  /*11d50*/  FMUL.FTZ R63, R5, R63 ;  /* 0x0000003f053f7220 */ /* 0x000fe20000410000 */
[----:B------:R-:W-:Y:S01]  /*11d60*/  F2FP.PACK_AB R54, R55, R54 ;  /* 0x000000363736723e */ /* 0x000fe200000000ff */
[C---:B------:R-:W-:Y:S01]  /*11d70*/  FMUL.FTZ R62, R5.reuse, R62 ;  /* 0x0000003e053e7220 */ /* 0x040fe20000410000 */
[--C-:B------:R-:W-:Y:S01]  /*11d80*/  SHF.R.S32.HI R9, RZ, 0x2, R6.reuse ;  /* 0x00000002ff097819 */ /* 0x100fe20000011406 */
[C---:B------:R-:W-:Y:S01]  /*11d90*/  FMUL.FTZ R67, R5.reuse, R67 ;  /* 0x0000004305437220 */ /* 0x040fe20000410000 */
[----:B------:R-:W-:Y:S01]  /*11da0*/  SHF.R.S32.HI R8, RZ, 0x1f, R6 ;  /* 0x0000001fff087819 */ /* 0x000fe20000011406 */
[----:B------:R-:W-:Y:S01]  /*11db0*/  FMUL.FTZ R66, R5, R66 ;  /* 0x0000004205427220 */ /* 0x000fe20000410000 */
[----:B------:R-:W-:Y:S01]  /*11dc0*/  F2FP.PACK_AB R58, R59, R58 ;  /* 0x0000003a3b3a723e */ /* 0x000fe200000000ff */
[C---:B------:R-:W-:Y:S01]  /*11dd0*/  FMUL.FTZ R71, R5.reuse, R71 ;  /* 0x0000004705477220 */ /* 0x040fe20000410000 */
[----:B------:R-:W-:Y:S01]  /*11de0*/  LEA.HI R8, R8, R9, RZ, 0x3 ;  /* 0x0000000908087211 */ /* 0x000fe200078f18ff */
[----:B------:R-:W-:Y:S01]  /*11df0*/  FMUL.FTZ R70, R5, R70 ;  /* 0x0000004605467220 */ /* 0x000fe20000410000 */
[----:B------:R-:W-:Y:S01]  /*11e00*/  F2FP.PACK_AB R62, R63, R62 ;  /* 0x0000003e3f3e723e */ /* 0x000fe200000000ff */
[C---:B------:R-:W-:Y:S01]  /*11e10*/  FMUL.FTZ R75, R5.reuse, R75 ;  /* 0x0000004b054b7220 */ /* 0x040fe20000410000 */
[----:B------:R-:W-:Y:S01]  /*11e20*/  LOP3.LUT R8, R8, 0xfffffff8, RZ, 0xc0, !PT ;  /* 0xfffffff808087812 */ /* 0x000fe200078ec0ff */
[----:B------:R-:W-:Y:S01]  /*11e30*/  FMUL.FTZ R74, R5, R74 ;  /* 0x0000004a054a7220 */ /* 0x000fe20000410000 */
[----:B------:R-:W-:Y:S01]  /*11e40*/  F2FP.PACK_AB R66, R67, R66 ;  /* 0x000000424342723e */ /* 0x000fe200000000ff */
[----:B------:R-:W-:Y:S01]  /*11e50*/  FMUL.FTZ R79, R5, R79 ;  /* 0x0000004f054f7220 */ /* 0x000fe20000410000 */
[----:B------:R-:W-:Y:S01]  /*11e60*/  IADD3 R8, R9, -R8, RZ ;  /* 0x8000000809087210 */ /* 0x000fe20007ffe0ff */
[C---:B------:R-:W-:Y:S01]  /*11e70*/  FMUL.FTZ R78, R5.reuse, R78 ;  /* 0x0000004e054e7220 */ /* 0x040fe20000410000 */
[----:B------:R-:W-:Y:S01]  /*11e80*/  LOP3.LUT R9, R6, 0x3ffffffc, RZ, 0xc0, !PT ;  /* 0x3ffffffc06097812 */ /* 0x000fe200078ec0ff */
[C---:B------:R-:W-:Y:S01]  /*11e90*/  FMUL.FTZ R83, R5.reuse, R83 ;  /* 0x0000005305537220 */ /* 0x040fe20000410000 */
[----:B------:R-:W-:Y:S01]  /*11ea0*/  SHF.L.U32 R10, R8, 0x6, RZ ;  /* 0x00000006080a7819 */ /* 0x000fe200000006ff */
[----:B------:R-:W-:Y:S01]  /*11eb0*/  FMUL.FTZ R82, R5, R82 ;  /* 0x0000005205527220 */ /* 0x000fe20000410000 */
[----:B------:R-:W-:Y:S01]  /*11ec0*/  IADD3 R9, -R9, R4, RZ ;  /* 0x0000000409097210 */ /* 0x000fe20007ffe1ff */
[C---:B------:R-:W-:Y:S01]  /*11ed0*/  FMUL.FTZ R87, R5.reuse, R87 ;  /* 0x0000005705577220 */ /* 0x040fe20000410000 */
[----:B------:R-:W-:Y:S01]  /*11ee0*/  LOP3.LUT R10, R10, 0x1c0, RZ, 0xc0, !PT ;  /* 0x000001c00a0a7812 */ /* 0x000fe200078ec0ff */
[C---:B------:R-:W-:Y:S01]  /*11ef0*/  FMUL.FTZ R86, R5.reuse, R86 ;  /* 0x0000005605567220 */ /* 0x040fe20000410000 */
[----:B------:R-:W-:Y:S01]  /*11f00*/  LOP3.LUT R11, R8, 0x1, RZ, 0xc0, !PT ;  /* 0x00000001080b7812 */ /* 0x000fe200078ec0ff */
[C---:B------:R-:W-:Y:S01]  /*11f10*/  FMUL.FTZ R91, R5.reuse, R91 ;  /* 0x0000005b055b7220 */ /* 0x040fe20000410000 */
[----:B------:R-:W-:Y:S01]  /*11f20*/  LEA.HI R10, R10, R10, RZ, 0x1d ;  /* 0x0000000a0a0a7211 */ /* 0x000fe200078fe8ff */
[----:B------:R-:W-:Y:S01]  /*11f30*/  FMUL.FTZ R90, R5, R90 ;  /* 0x0000005a055a7220 */ /* 0x000fe20000410000 */
[----:B------:R-:W-:Y:S01]  /*11f40*/  ISETP.NE.U32.AND P0, PT, R11, 0x1, PT ;  /* 0x000000010b00780c */ /* 0x000fe20003f05070 */
[----:B------:R-:W-:Y:S01]  /*11f50*/  FMUL.FTZ R95, R5, R95 ;  /* 0x0000005f055f7220 */ /* 0x000fe20000410000 */
[----:B------:R-:W-:Y:S01]  /*11f60*/  F2FP.PACK_AB R70, R71, R70 ;  /* 0x000000464746723e */ /* 0x000fe200000000ff */
[C---:B------:R-:W-:Y:S01]  /*11f70*/  FMUL.FTZ R94, R5.reuse, R94 ;  /* 0x0000005e055e7220 */ /* 0x040fe20000410000 */
[----:B------:R-:W-:Y:S01]  /*11f80*/  R2P PR, R8, 0x6 ;  /* 0x0000000608007804 */ /* 0x000fe20000000000 */
[C---:B------:R-:W-:Y:S01]  /*11f90*/  FMUL.FTZ R99, R5.reuse, R99 ;  /* 0x0000006305637220 */ /* 0x040fe20000410000 */
[----:B------:R-:W-:Y:S01]  /*11fa0*/  MOV R8, 0x20 ;  /* 0x0000002000087802 */ /* 0x000fe20000000f00 */
[----:B------:R-:W-:Y:S01]  /*11fb0*/  FMUL.FTZ R98, R5, R98 ;  /* 0x0000006205627220 */ /* 0x000fe20000410000 */
[----:B------:R-:W-:Y:S01]  /*11fc0*/  F2FP.PACK_AB R74, R75, R74 ;  /* 0x0000004a4b4a723e */ /* 0x000fe200000000ff */
[C---:B------:R-:W-:Y:S01]  /*11fd0*/  FMUL.FTZ R103, R5.reuse, R103 ;  /* 0x0000006705677220 */ /* 0x040fe20000410000 */
[----:B------:R-:W-:Y:S01]  /*11fe0*/  SEL R8, R8, 0xffffffe0, !P1 ;  /* 0xffffffe008087807 */ /* 0x000fe20004800000 */
[----:B------:R-:W-:Y:S01]  /*11ff0*/  FMUL.FTZ R102, R5, R102 ;  /* 0x0000006605667220 */ /* 0x000fe20000410000 */
[----:B------:R-:W-:Y:S01]  /*12000*/  F2FP.PACK_AB R78, R79, R78 ;  /* 0x0000004e4f4e723e */ /* 0x000fe200000000ff */
        /* <DEDUP_REMOVED lines=46> */
[----:B------:R-:W-:Y:S01]  /*122f0*/  LEA.HI R5, R7, R4, RZ, 0x5 ;  /* 0x0000000407057211 */ /* 0x000fe200078f28ff */
[----:B-1----:R-:W-:Y:S01]  /*12300*/  @P4 FMUL.FTZ R77, R2, 0.69314718246459960938 ;  /* 0x3f317218024d4820 */ /* 0x002fe20000410000 */
[----:B------:R-:W-:Y:S01]  /*12310*/  F2FP.PACK_AB R154, R155, R154 ;  /* 0x0000009a9b9a723e */ /* 0x000fe200000000ff */
[----:B---3--:R-:W-:Y:S01]  /*12320*/  @P3 FMUL.FTZ R0, R0, 0.69314718246459960938 ;  /* 0x3f31721800003820 */ /* 0x008fe20000410000 */
[----:B------:R-:W-:-:S02]  /*12330*/  SHF.R.S32.HI R6, RZ, 0x5, R5 ;  /* 0x00000005ff067819 */ /* 0x000fc40000011405 */
[----:B------:R-:W-:Y:S02]  /*12340*/  F2FP.PACK_AB R150, R151, R150 ;  /* 0x000000969796723e */ /* 0x000fe400000000ff */
[----:B------:R-:W-:Y:S02]  /*12350*/  LEA R9, R6, R9, 0x9 ;  /* 0x0000000906097211 */ /* 0x000fe400078e48ff */
[----:B------:R-:W-:Y:S02]  /*12360*/  LOP3.LUT R73, R5, 0xffffffe0, RZ, 0xc0, !PT ;  /* 0xffffffe005497812 */ /* 0x000fe400078ec0ff */
[----:B------:R-:W-:Y:S02]  /*12370*/  LEA R9, R9, R10, 0x1 ;  /* 0x0000000a09097211 */ /* 0x000fe400078e08ff */
[----:B------:R-:W-:Y:S02]  /*12380*/  MOV R10, 0x40 ;  /* 0x00000040000a7802 */ /* 0x000fe40000000f00 */
[----:B------:R-:W-:-:S02]  /*12390*/  SHF.L.U32 R9, R9, 0x1, RZ ;  /* 0x0000000109097819 */ /* 0x000fc400000006ff */
[----:B------:R-:W-:Y:S02]  /*123a0*/  SEL R10, R10, 0xffffffc0, !P2 ;  /* 0xffffffc00a0a7807 */ /* 0x000fe40005000000 */
[C---:B------:R-:W-:Y:S01]  /*123b0*/  IADD3 R11, R9.reuse, -0x10, RZ ;  /* 0xfffffff0090b7810 */ /* 0x040fe20007ffe0ff */
[----:B------:R-:W-:Y:S01]  /*123c0*/  STS [R9], R160 ;  /* 0x000000a009007388 */ /* 0x000fe20000000800 */
[C---:B------:R-:W-:Y:S02]  /*123d0*/  @P0 IADD3 R11, R9.reuse, 0x10, RZ ;  /* 0x00000010090b0810 */ /* 0x040fe40007ffe0ff */
[C---:B------:R-:W-:Y:S01]  /*123e0*/  IADD3 R13, R9.reuse, R8, RZ ;  /* 0x00000008090d7210 */ /* 0x040fe20007ffe0ff */
[----:B------:R-:W-:Y:S01]  /*123f0*/  STS [R9+0x400], R162 ;  /* 0x000400a209007388 */ /* 0x000fe20000000800 */
[-C--:B------:R-:W-:Y:S02]  /*12400*/  IADD3 R15, R8, R11.reuse, RZ ;  /* 0x0000000b080f7210 */ /* 0x080fe40007ffe0ff */
[----:B------:R-:W-:Y:S01]  /*12410*/  IADD3 R17, R9, R10, RZ ;  /* 0x0000000a09117210 */ /* 0x000fe20007ffe0ff */
[----:B------:R-:W-:Y:S01]  /*12420*/  STS [R11], R36 ;  /* 0x000000240b007388 */ /* 0x000fe20000000800 */
[----:B------:R-:W-:-:S02]  /*12430*/  IADD3 R19, R10, R11, RZ ;  /* 0x0000000b0a137210 */ /* 0x000fc40007ffe0ff */
[-C--:B------:R-:W-:Y:S01]  /*12440*/  IADD3 R21, R13, R10.reuse, RZ ;  /* 0x0000000a0d157210 */ /* 0x080fe20007ffe0ff */
[----:B------:R-:W-:Y:S01]  /*12450*/  STS [R11+0x400], R38 ;  /* 0x000400260b007388 */ /* 0x000fe20000000800 */
[----:B------:R-:W-:Y:S02]  /*12460*/  IADD3 R23, R15, R10, RZ ;  /* 0x0000000a0f177210 */ /* 0x000fe40007ffe0ff */
[----:B------:R-:W-:Y:S01]  /*12470*/  IADD3 R73, -R73, R4, RZ ;  /* 0x0000000449497210 */ /* 0x000fe20007ffe1ff */
[----:B------:R-:W-:Y:S01]  /*12480*/  STS [R13], R40 ;  /* 0x000000280d007388 */ /* 0x000fe20000000800 */
[----:B------:R-:W-:Y:S02]  /*12490*/  SHF.R.S32.HI R75, RZ, 0x1f, R6 ;  /* 0x0000001fff4b7819 */ /* 0x000fe40000011406 */
[----:B------:R-:W-:Y:S01]  /*124a0*/  LOP3.LUT P0, RZ, R73, 0x3, RZ, 0xc0, !PT ;  /* 0x0000000349ff7812 */ /* 0x000fe2000780c0ff */
[----:B------:R-:W-:Y:S01]  /*124b0*/  STS [R13+0x400], R42 ;  /* 0x0004002a0d007388 */ /* 0x000fe20000000800 */
[----:B------:R-:W-:-:S03]  /*124c0*/  LEA.HI R75, R75, R6, RZ, 0x2 ;  /* 0x000000064b4b7211 */ /* 0x000fc600078f10ff */
[----:B------:R-:W-:Y:S01]  /*124d0*/  STS [R15], R44 ;  /* 0x0000002c0f007388 */ /* 0x000fe20000000800 */
[----:B------:R-:W-:-:S03]  /*124e0*/  LOP3.LUT R75, R75, 0xffffffc, RZ, 0xc0, !PT ;  /* 0x0ffffffc4b4b7812 */ /* 0x000fc600078ec0ff */
[----:B------:R-:W-:Y:S01]  /*124f0*/  STS [R15+0x400], R46 ;  /* 0x0004002e0f007388 */ /* 0x000fe20000000800 */
[----:B------:R-:W-:Y:S02]  /*12500*/  IADD3 R6, R6, -R75, RZ ;  /* 0x8000004b06067210 */ /* 0x000fe40007ffe0ff */
[----:B------:R-:W-:Y:S01]  /*12510*/  MOV R75, 0x7f800000 ;  /* 0x7f800000004b7802 */ /* 0x000fe20000000f00 */
[----:B------:R-:W-:Y:S01]  /*12520*/  STS [R17], R48 ;  /* 0x0000003011007388 */ /* 0x000fe20000000800 */
[----:B------:R-:W-:-:S03]  /*12530*/  @P3 FFMA.FTZ R75, R3, c[0x0][0x238], R0 ;  /* 0x00008e00034b3a23 */ /* 0x000fc60000010000 */
[----:B------:R-:W-:Y:S04]  /*12540*/  STS [R17+0x400], R50 ;  /* 0x0004003211007388 */ /* 0x000fe80000000800 */
[----:B------:R-:W-:Y:S04]  /*12550*/  STS [R19], R52 ;  /* 0x0000003413007388 */ /* 0x000fe80000000800 */
[----:B------:R-:W-:Y:S04]  /*12560*/  STS [R19+0x400], R54 ;  /* 0x0004003613007388 */ /* 0x000fe80000000800 */
[----:B------:R-:W-:Y:S04]  /*12570*/  STS [R21], R56 ;  /* 0x0000003815007388 */ /* 0x000fe80000000800 */
[----:B------:R-:W-:Y:S04]  /*12580*/  STS [R21+0x400], R58 ;  /* 0x0004003a15007388 */ /* 0x000fe80000000800 */
[----:B------:R-:W-:Y:S04]  /*12590*/  STS [R23], R60 ;  /* 0x0000003c17007388 */ /* 0x000fe80000000800 */
[----:B------:R-:W-:Y:S04]  /*125a0*/  STS [R23+0x400], R62 ;  /* 0x0004003e17007388 */ /* 0x000fe80000000800 */
[----:B------:R-:W-:Y:S04]  /*125b0*/  STS [R9+0x2000], R64 ;  /* 0x0020004009007388 */ /* 0x000fe80000000800 */
[----:B------:R-:W-:Y:S04]  /*125c0*/  STS [R9+0x2400], R66 ;  /* 0x0024004209007388 */ /* 0x000fe80000000800 */
[----:B------:R-:W-:Y:S04]  /*125d0*/  STS [R11+0x2000], R68 ;  /* 0x002000440b007388 */ /* 0x000fe80000000800 */
[----:B------:R-:W-:Y:S04]  /*125e0*/  STS [R11+0x2400], R70 ;  /* 0x002400460b007388 */ /* 0x000fe80000000800 */
[----:B------:R1:W-:Y:S04]  /*125f0*/  STS [R13+0x2000], R72 ;  /* 0x002000480d007388 */ /* 0x0003e80000000800 */
        /* <DEDUP_REMOVED lines=43> */
[----:B------:R-:W-:Y:S06]  /*128b0*/  BAR.SYNC.DEFER_BLOCKING 0x0 ;  /* 0x0000000000007b1d */ /* 0x000fec0000010000 */
[----:B-1----:R-:W1:Y:S04]  /*128c0*/  S2R R72, SR_TID.X ;  /* 0x0000000000487919 */ /* 0x002e680000002100 */
[----:B------:R3:W4:Y:S04]  /*128d0*/  LDS.128 R64, [R238] ;  /* 0x00000000ee407984 */ /* 0x0007280000000c00 */
[----:B------:R3:W3:Y:S01]  /*128e0*/  LDS.128 R60, [R238+0x800] ;  /* 0x00080000ee3c7984 */ /* 0x0006e20000000c00 */
[----:B-1----:R-:W-:-:S03]  /*128f0*/  SHF.R.S32.HI R5, RZ, 0x1f, R72 ;  /* 0x0000001fff057819 */ /* 0x002fc60000011448 */
[----:B------:R1:W1:Y:S01]  /*12900*/  LDS.128 R56, [R238+0x1000] ;  /* 0x00100000ee387984 */ /* 0x0002620000000c00 */
[----:B--2---:R-:W-:-:S03]  /*12910*/  LEA.HI R74, R5, R72, RZ, 0x5 ;  /* 0x00000048054a7211 */ /* 0x004fc600078f28ff */
[----:B------:R2:W1:Y:S01]  /*12920*/  LDS.128 R52, [R238+0x1800] ;  /* 0x00180000ee347984 */ /* 0x0004620000000c00 */
[----:B------:R-:W-:-:S03]  /*12930*/  LOP3.LUT R73, R74, 0xffffffe0, RZ, 0xc0, !PT ;  /* 0xffffffe04a497812 */ /* 0x000fc600078ec0ff */
[----:B------:R2:W1:Y:S01]  /*12940*/  LDS.128 R48, [R238+0x2000] ;  /* 0x00200000ee307984 */ /* 0x0004620000000c00 */
[----:B------:R-:W-:-:S03]  /*12950*/  IADD3 R73, -R73, R72, RZ ;  /* 0x0000004849497210 */ /* 0x000fc60007ffe1ff */
[----:B------:R2:W1:Y:S01]  /*12960*/  LDS.128 R44, [R238+0x2800] ;  /* 0x00280000ee2c7984 */ /* 0x0004620000000c00 */
[----:B------:R-:W-:-:S03]  /*12970*/  SHF.R.S32.HI R74, RZ, 0x1f, R73 ;  /* 0x0000001fff4a7819 */ /* 0x000fc60000011449 */
[----:B------:R2:W1:Y:S01]  /*12980*/  LDS.128 R40, [R238+0x3000] ;  /* 0x00300000ee287984 */ /* 0x0004620000000c00 */
[----:B------:R-:W-:-:S03]  /*12990*/  LEA.HI R73, R74, R73, RZ, 0x2 ;  /* 0x000000494a497211 */ /* 0x000fc600078f10ff */
[----:B------:R2:W1:Y:S01]  /*129a0*/  LDS.128 R36, [R238+0x3800] ;  /* 0x00380000ee247984 */ /* 0x0004620000000c00 */
[----:B------:R-:W-:Y:S01]  /*129b0*/  MOV R74, 0x7f800000 ;  /* 0x7f800000004a7802 */ /* 0x000fe20000000f00 */
[----:B------:R-:W-:Y:S01]  /*129c0*/  @P4 FFMA.FTZ R74, R164, c[0x0][0x238], R77 ;  /* 0x00008e00a44a4a23 */ /* 0x000fe2000001004d */
[----:B------:R-:W-:Y:S01]  /*129d0*/  SHF.R.S32.HI R73, RZ, 0x2, R73 ;  /* 0x00000002ff497819 */ /* 0x000fe20000011449 */
[----:B------:R2:W1:Y:S03]  /*129e0*/  LDS.128 R32, [R238+0x4000] ;  /* 0x00400000ee207984 */ /* 0x0004660000000c00 */
[----:B------:R-:W-:Y:S01]  /*129f0*/  LEA R6, R6, R73, 0x4 ;  /* 0x0000004906067211 */ /* 0x000fe200078e20ff */
[----:B------:R2:W1:Y:S04]  /*12a00*/  LDS.128 R28, [R238+0x4800] ;  /* 0x00480000ee1c7984 */ /* 0x0004680000000c00 */
[----:B------:R2:W1:Y:S04]  /*12a10*/  LDS.128 R24, [R238+0x5000] ;  /* 0x00500000ee187984 */ /* 0x0004680000000c00 */
[----:B------:R2:W1:Y:S04]  /*12a20*/  LDS.128 R20, [R238+0x5800] ;  /* 0x00580000ee147984 */ /* 0x0004680000000c00 */
[----:B------:R2:W1:Y:S04]  /*12a30*/  LDS.128 R16, [R238+0x6000] ;  /* 0x00600000ee107984 */ /* 0x0004680000000c00 */
[----:B------:R2:W1:Y:S04]  /*12a40*/  LDS.128 R12, [R238+0x6800] ;  /* 0x00680000ee0c7984 */ /* 0x0004680000000c00 */
[----:B------:R2:W1:Y:S04]  /*12a50*/  LDS.128 R8, [R238+0x7000] ;  /* 0x00700000ee087984 */ /* 0x0004680000000c00 */
[----:B------:R2:W1:Y:S01]  /*12a60*/  LDS.128 R68, [R238+0x7800] ;  /* 0x00780000ee447984 */ /* 0x0004620000000c00 */
[----:B------:R-:W-:Y:S05]  /*12a70*/  @P0 BRA `(.L_x_735) ;  /* 0x000000c000000947 */ /* 0x000fea0003800000 */
[----:B---34-:R-:W3:Y:S01]  /*12a80*/  S2UR UR6, SR_CTAID.X ;  /* 0x00000000000679c3 */ /* 0x018ee20000002500 */
[----:B------:R-:W-:-:S02]  /*12a90*/  IADD3 R2, R6, 0x8, RZ ;  /* 0x0000000806027810 */ /* 0x000fc40007ffe0ff */
[----:B------:R-:W-:Y:S02]  /*12aa0*/  ISETP.GE.AND P2, PT, R6, UR20, PT ;  /* 0x0000001406007c0c */ /* 0x000fe4000bf46270 */
[----:B------:R-:W-:Y:S01]  /*12ab0*/  ISETP.GE.AND P1, PT, R2, UR20, PT ;  /* 0x0000001402007c0c */ /* 0x000fe2000bf26270 */
[----:B---3--:R-:W-:-:S04]  /*12ac0*/  ULEA UR6, UR6, UR5, 0x6 ;  /* 0x0000000506067291 */ /* 0x008fc8000f8e303f */
[----:B------:R-:W-:Y:S02]  /*12ad0*/  USHF.R.S32.HI UR4, URZ, 0x1f, UR6 ;  /* 0x0000001f3f047899 */ /* 0x000fe40008011406 */
[----:B------:R-:W-:-:S04]  /*12ae0*/  IADD3 R0, P0, R6, UR6, RZ ;  /* 0x0000000606007c10 */ /* 0x000fc8000ff1e0ff */
[----:B------:R-:W-:Y:S02]  /*12af0*/  LEA.HI.X.SX32 R3, R6, UR4, 0x1, P0 ;  /* 0x0000000406037c11 */ /* 0x000fe400080f0eff */
[----:B------:R-:W-:-:S04]  /*12b00*/  LEA R2, P0, R0, c[0x0][0x200], 0x2 ;  /* 0x0000800000027a11 */ /* 0x000fc800078010ff */
[----:B------:R-:W-:-:S05]  /*12b10*/  LEA.HI.X R3, R0, c[0x0][0x204], R3, 0x2, P0 ;  /* 0x0000810000037a11 */ /* 0x000fca00000f1403 */
[----:B------:R3:W-:Y:S04]  /*12b20*/  @!P2 STG.E [R2.64], R74 ;  /* 0x0000004a0200a986 */ /* 0x0007e8000c101920 */
[----:B------:R3:W-:Y:S02]  /*12b30*/  @!P1 STG.E [R2.64+0x20], R75 ;  /* 0x0000204b02009986 */ /* 0x0007e4000c101920 */
.L_x_735:
[----:B---34-:R-:W-:Y:S05]  /*12b40*/  BSYNC B0 ;  /* 0x0000000000007941 */ /* 0x018fea0003800000 */
.L_x_734:
[----:B------:R-:W3:Y:S01]  /*12b50*/  S2R R3, SR_CTAID.X ;  /* 0x0000000000037919 */ /* 0x000ee20000002500 */
[----:B------:R-:W-:Y:S01]  /*12b60*/  SHF.R.S32.HI R241, RZ, 0x1f, R240 ;  /* 0x0000001ffff17819 */ /* 0x000fe200000114f0 */
[----:B------:R-:W-:Y:S01]  /*12b70*/  USHF.R.S32.HI UR6, URZ, 0x1f, UR11 ;  /* 0x0000001f3f067899 */ /* 0x000fe2000801140b */
[----:B------:R-:W-:Y:S01]  /*12b80*/  LEA.HI R4, R7, R4, RZ, 0x3 ;  /* 0x0000000407047211 */ /* 0x000fe200078f18ff */
[----:B------:R-:W-:Y:S01]  /*12b90*/  ULDC.64 UR4, c[0x0][0x1f0] ;  /* 0x00007c0000047ab9 */ /* 0x000fe20000000a00 */
[----:B------:R-:W-:Y:S01]  /*12ba0*/  LEA.HI R5, R5, R72, RZ, 0x3 ;  /* 0x0000004805057211 */ /* 0x000fe200078f18ff */
[----:B------:R-:W-:Y:S01]  /*12bb0*/  UIMAD UR4, UR6, UR4, URZ ;  /* 0x00000004060472a4 */ /* 0x000fe2000f8e023f */
[----:B------:R-:W-:Y:S01]  /*12bc0*/  SHF.R.S32.HI R4, RZ, 0x3, R4 ;  /* 0x00000003ff047819 */ /* 0x000fe20000011404 */
[----:B------:R-:W-:Y:S02]  /*12bd0*/  BSSY B0, `(.L_x_736) ;  /* 0x0000020000007945 */ /* 0x000fe40003800000 */
[----:B------:R-:W-:Y:S01]  /*12be0*/  UIMAD UR4, UR11, UR5, UR4 ;  /* 0x000000050b0472a4 */ /* 0x000fe2000f8e0204 */
[----:B---3--:R-:W-:-:S04]  /*12bf0*/  IMAD.SHL.U32 R3, R3, 0x40, RZ ;  /* 0x0000004003037824 */ /* 0x008fc800078e00ff */
[----:B------:R-:W-:Y:S01]  /*12c00*/  IMAD.WIDE.U32 R74, R3, c[0x0][0x1e8], R240 ;  /* 0x00007a00034a7a25 */ /* 0x000fe200078e00f0 */
[----:B------:R-:W-:-:S04]  /*12c10*/  SHF.R.S32.HI R0, RZ, 0x1f, R3 ;  /* 0x0000001fff007819 */ /* 0x000fc80000011403 */
[----:B------:R-:W-:Y:S01]  /*12c20*/  IADD3 R6, P0, R74, UR10, RZ ;  /* 0x0000000a4a067c10 */ /* 0x000fe2000ff1e0ff */
[----:B------:R-:W-:-:S04]  /*12c30*/  IMAD R0, R0, c[0x0][0x1e8], RZ ;  /* 0x00007a0000007a24 */ /* 0x000fc800078e02ff */
[C---:B------:R-:W-:Y:S01]  /*12c40*/  IMAD R0, R3.reuse, c[0x0][0x1ec], R0 ;  /* 0x00007b0003007a24 */ /* 0x040fe200078e0200 */
[----:B------:R-:W-:-:S04]  /*12c50*/  IADD3 R3, -R3, UR29, RZ ;  /* 0x0000001d03037c10 */ /* 0x000fc8000fffe1ff */
[----:B------:R-:W-:Y:S01]  /*12c60*/  IADD3.X R7, R75, UR8, R0, P0, !PT ;  /* 0x000000084b077c10 */ /* 0x000fe200087fe400 */
[----:B------:R-:W-:Y:S01]  /*12c70*/  IMAD.U32 R0, RZ, RZ, UR11 ;  /* 0x0000000bff007e24 */ /* 0x000fe2000f8e00ff */
[----:B------:R-:W-:-:S03]  /*12c80*/  ISETP.GE.AND P0, PT, R4, R3, PT ;  /* 0x000000030400720c */ /* 0x000fc60003f06270 */
[----:B------:R-:W-:Y:S01]  /*12c90*/  IMAD.WIDE.U32 R6, R0, c[0x0][0x1f0], R6 ;  /* 0x00007c0000067a25 */ /* 0x000fe200078e0006 */
[----:B------:R-:W-:-:S04]  /*12ca0*/  SHF.R.S32.HI R0, RZ, 0x3, R5 ;  /* 0x00000003ff007819 */ /* 0x000fc80000011405 */
[----:B------:R-:W-:Y:S02]  /*12cb0*/  IADD3 R73, R7, UR4, RZ ;  /* 0x0000000407497c10 */ /* 0x000fe4000fffe0ff */
[----:B------:R-:W-:-:S03]  /*12cc0*/  SHF.R.S32.HI R0, RZ, 0x1f, R0 ;  /* 0x0000001fff007819 */ /* 0x000fc60000011400 */
        /* <DEDUP_REMOVED lines=12> */
[----:B------:R3:W-:Y:S04]  /*12d90*/  @!P3 STG.E.128 [R76.64], R64 ;  /* 0x000000404c00b986 */ /* 0x0007e8000c101d20 */
[----:B-1----:R3:W-:Y:S04]  /*12da0*/  @!P2 STG.E.128 [R76.64+0x80], R48 ;  /* 0x000080304c00a986 */ /* 0x0027e8000c101d20 */
[----:B------:R3:W-:Y:S04]  /*12db0*/  @!P1 STG.E.128 [R76.64+0x100], R32 ;  /* 0x000100204c009986 */ /* 0x0007e8000c101d20 */
[----:B------:R3:W-:Y:S02]  /*12dc0*/  @!P0 STG.E.128 [R76.64+0x180], R16 ;  /* 0x000180104c008986 */ /* 0x0007e4000c101d20 */
.L_x_737:
[----:B------:R-:W-:Y:S05]  /*12dd0*/  BSYNC B0 ;  /* 0x0000000000007941 */ /* 0x000fea0003800000 */
.L_x_736:
[----:B------:R-:W-:Y:S01]  /*12de0*/  IADD3 R2, R4, 0x10, RZ ;  /* 0x0000001004027810 */ /* 0x000fe20007ffe0ff */
[----:B------:R-:W-:Y:S03]  /*12df0*/  BSSY B0, `(.L_x_738) ;  /* 0x0000015000007945 */ /* 0x000fe60003800000 */
[----:B------:R-:W-:-:S13]  /*12e00*/  ISETP.GE.AND P0, PT, R2, UR20, PT ;  /* 0x0000001402007c0c */ /* 0x000fda000bf06270 */
[----:B------:R-:W-:Y:S05]  /*12e10*/  @P0 BRA `(.L_x_739) ;  /* 0x0000012000000947 */ /* 0x000fea0003800000 */
[----:B------:R-:W-:Y:S01]  /*12e20*/  IADD3 R3, P0, R4, 0x10, RZ ;  /* 0x0000001004037810 */ /* 0x000fe20007f1e0ff */
[----:B-1-3--:R-:W-:Y:S01]  /*12e30*/  IMAD.MOV.U32 R16, RZ, RZ, R6 ;  /* 0x000000ffff107224 */ /* 0x00afe200078e0006 */
        /* <DEDUP_REMOVED lines=12> */
[----:B------:R1:W-:Y:S04]  /*12f00*/  @!P3 STG.E.128 [R18.64], R60 ;  /* 0x0000003c1200b986 */ /* 0x0003e8000c101d20 */
[----:B------:R1:W-:Y:S04]  /*12f10*/  @!P2 STG.E.128 [R18.64+0x80], R44 ;  /* 0x0000802c1200a986 */ /* 0x0003e8000c101d20 */
[----:B------:R1:W-:Y:S04]  /*12f20*/  @!P1 STG.E.128 [R18.64+0x100], R28 ;  /* 0x0001001c12009986 */ /* 0x0003e8000c101d20 */
[----:B------:R1:W-:Y:S02]  /*12f30*/  @!P0 STG.E.128 [R18.64+0x180], R12 ;  /* 0x0001800c12008986 */ /* 0x0003e4000c101d20 */
.L_x_739:
[----:B------:R-:W-:Y:S05]  /*12f40*/  BSYNC B0 ;  /* 0x0000000000007941 */ /* 0x000fea0003800000 */
.L_x_738:
        /* <DEDUP_REMOVED lines=22> */
.L_x_741:
[----:B------:R-:W-:Y:S05]  /*130b0*/  BSYNC B0 ;  /* 0x0000000000007941 */ /* 0x000fea0003800000 */
.L_x_740:
[----:B------:R-:W-:-:S04]  /*130c0*/  IADD3 R2, R4, 0x30, RZ ;  /* 0x0000003004027810 */ /* 0x000fc80007ffe0ff */
[----:B------:R-:W-:-:S13]  /*130d0*/  ISETP.GE.AND P0, PT, R2, UR20, PT ;  /* 0x0000001402007c0c */ /* 0x000fda000bf06270 */
[----:B------:R-:W-:Y:S05]  /*130e0*/  @P0 EXIT ;  /* 0x000000000000094d */ /* 0x000fea0003800000 */
[----:B------:R-:W-:Y:S01]  /*130f0*/  IADD3 R4, P0, R4, 0x30, RZ ;  /* 0x0000003004047810 */ /* 0x000fe20007f1e0ff */
[----:B------:R-:W-:Y:S01]  /*13100*/  IMAD.MOV.U32 R7, RZ, RZ, R73 ;  /* 0x000000ffff077224 */ /* 0x000fe200078e0049 */
[----:B------:R-:W-:Y:S02]  /*13110*/  ISETP.GE.AND P2, PT, R240, c[0x0][0x220], PT ;  /* 0x00008800f0007a0c */ /* 0x000fe40003f46270 */
[----:B------:R-:W-:Y:S01]  /*13120*/  ISETP.GE.AND P1, PT, R237, c[0x0][0x220], PT ;  /* 0x00008800ed007a0c */ /* 0x000fe20003f26270 */
[----:B------:R-:W-:Y:S01]  /*13130*/  IMAD.X R3, RZ, RZ, R0, P0 ;  /* 0x000000ffff037224 */ /* 0x000fe200000e0600 */
[----:B------:R-:W-:Y:S01]  /*13140*/  ISETP.GE.AND P0, PT, R236, c[0x0][0x220], PT ;  /* 0x00008800ec007a0c */ /* 0x000fe20003f06270 */
[----:B------:R-:W-:-:S04]  /*13150*/  IMAD.WIDE.U32 R6, R4, c[0x0][0x1e8], R6 ;  /* 0x00007a0004067a25 */ /* 0x000fc800078e0006 */
[----:B------:R-:W-:Y:S01]  /*13160*/  IMAD R3, R3, c[0x0][0x1e8], RZ ;  /* 0x00007a0003037a24 */ /* 0x000fe200078e02ff */
[----:B------:R-:W-:-:S03]  /*13170*/  LEA R2, P3, R6, c[0x0][0x1d0], 0x1 ;  /* 0x0000740006027a11 */ /* 0x000fc600078608ff */
[----:B------:R-:W-:-:S04]  /*13180*/  IMAD R3, R4, c[0x0][0x1ec], R3 ;  /* 0x00007b0004037a24 */ /* 0x000fc800078e0203 */
[----:B------:R-:W-:-:S05]  /*13190*/  IMAD.IADD R3, R3, 0x1, R7 ;  /* 0x0000000103037824 */ /* 0x000fca00078e0207 */
[----:B------:R-:W-:-:S05]  /*131a0*/  LEA.HI.X R3, R6, c[0x0][0x1d4], R3, 0x1, P3 ;  /* 0x0000750006037a11 */ /* 0x000fca00018f0c03 */
[----:B-1----:R1:W-:Y:S01]  /*131b0*/  @!P0 STG.E.128 [R2.64+0x100], R20 ;  /* 0x0001001402008986 */ /* 0x0023e2000c101d20 */
[----:B------:R-:W-:-:S03]  /*131c0*/  ISETP.GE.AND P0, PT, R235, c[0x0][0x220], PT ;  /* 0x00008800eb007a0c */ /* 0x000fc60003f06270 */
[----:B------:R1:W-:Y:S04]  /*131d0*/  @!P2 STG.E.128 [R2.64], R52 ;  /* 0x000000340200a986 */ /* 0x0003e8000c101d20 */
[----:B------:R1:W-:Y:S06]  /*131e0*/  @!P1 STG.E.128 [R2.64+0x80], R36 ;  /* 0x0000802402009986 */ /* 0x0003ec000c101d20 */
[----:B------:R-:W-:Y:S05]  /*131f0*/  @P0 EXIT ;  /* 0x000000000000094d */ /* 0x000fea0003800000 */
[----:B------:R-:W-:Y:S01]  /*13200*/  STG.E.128 [R2.64+0x180], R68 ;  /* 0x0001804402007986 */ /* 0x000fe2000c101d20 */
[----:B------:R-:W-:Y:S05]  /*13210*/  EXIT ;  /* 0x000000000000794d */ /* 0x000fea0003800000 */
.L_x_742:
        /* <DEDUP_REMOVED lines=14> */
.L_x_4829:


//--------------------- .text._ZN5flash24flash_fwd_splitkv_kernelI23Flash_fwd_kernel_traitsILi256ELi64ELi64ELi4ELb0ELb0EN7cutlass6half_tE19Flash_kernel_traitsILi256ELi64ELi64ELi4ES3_EELb1ELb0ELb0ELb0ELb0ELb1ELb0ELb0EEEvNS_16Flash_fwd_paramsE --------------------------
	.section	.text._ZN5flash24flash_fwd_splitkv_kernelI23Flash_fwd_kernel_traitsILi256ELi64ELi64ELi4ELb0ELb0EN7cutlass6half_tE19Flash_kernel_traitsILi256ELi64ELi64ELi4ES3_EELb1ELb0ELb0ELb0ELb0ELb1ELb0ELb0EEEvNS_16Flash_fwd_paramsE,"ax",@progbits
	.sectioninfo	@"SHI_REGISTERS=255"
	.align	128
        .global         _ZN5flash24flash_fwd_splitkv_kernelI23Flash_fwd_kernel_traitsILi256ELi64ELi64ELi4ELb0ELb0EN7cutlass6half_tE19Flash_kernel_traitsILi256ELi64ELi64ELi4ES3_EELb1ELb0ELb0ELb0ELb0ELb1ELb0ELb0EEEvNS_16Flash_fwd_paramsE
        .type           _ZN5flash24flash_fwd_splitkv_kernelI23Flash_fwd_kernel_traitsILi256ELi64ELi64ELi4ELb0ELb0EN7cutlass6half_tE19Flash_kernel_traitsILi256ELi64ELi64ELi4ES3_EELb1ELb0ELb0ELb0ELb0ELb1ELb0ELb0EEEvNS_16Flash_fwd_paramsE,@function
        .size           _ZN5flash24flash_fwd_splitkv_kernelI23Flash_fwd_kernel_traitsILi256ELi64ELi64ELi4ELb0ELb0EN7cutlass6half_tE19Flash_kernel_traitsILi256ELi64ELi64ELi4ES3_EELb1ELb0ELb0ELb0ELb0ELb1ELb0ELb0EEEvNS_16Flash_fwd_paramsE,(.L_x_4830 - _ZN5flash24flash_fwd_splitkv_kernelI23Flash_fwd_kernel_traitsILi256ELi64ELi64ELi4ELb0ELb0EN7cutlass6half_tE19Flash_kernel_traitsILi256ELi64ELi64ELi4ES3_EELb1ELb0ELb0ELb0ELb0ELb1ELb0ELb0EEEvNS_16Flash_fwd_paramsE)
        .other          _ZN5flash24flash_fwd_splitkv_kernelI23Flash_fwd_kernel_traitsILi256ELi64ELi64ELi4ELb0ELb0EN7cutlass6half_tE19Flash_kernel_traitsILi256ELi64ELi64ELi4ES3_EELb1ELb0ELb0ELb0ELb0ELb1ELb0ELb0EEEvNS_16Flash_fwd_paramsE,@"STO_CUDA_ENTRY STV_DEFAULT"
_ZN5flash24flash_fwd_splitkv_kernelI23Flash_fwd_kernel_traitsILi256ELi64ELi64ELi4ELb0ELb0EN7cutlass6half_tE19Flash_kernel_traitsILi256ELi64ELi64ELi4ES3_EELb1ELb0ELb0ELb0ELb0ELb1ELb0ELb0EEEvNS_16Flash_fwd_paramsE:
.text._ZN5flash24flash_fwd_splitkv_kernelI23Flash_fwd_kernel_traitsILi256ELi64ELi64ELi4ELb0ELb0EN7cutlass6half_tE19Flash_kernel_traitsILi256ELi64ELi64ELi4ES3_EELb1ELb0ELb0ELb0ELb0ELb1ELb0ELb0EEEvNS_16Flash_fwd_paramsE:
[----:B------:R-:W-:Y:S02]  /*0000*/  MOV R1, c[0x0][0x28] ;  /* 0x00000a0000017a02 */ /* 0x000fe40000000f00 */
[----:B------:R-:W1:Y:S01]  /*0010*/  S2UR UR15, SR_CTAID.Y ;  /* 0x00000000000f79c3 */ /* 0x000e620000002600 */
[----:B------:R-:W-:Y:S01]  /*0020*/  ULDC.64 UR4, c[0x0][0x240] ;  /* 0x0000900000047ab9 */ /* 0x000fe20000000a00 */
[----:B------:R-:W-:Y:S01]  /*0030*/  IADD3 R1, R1, -0x8, RZ ;  /* 0xfffffff801017810 */ /* 0x000fe20007ffe0ff */
        /* <DEDUP_REMOVED lines=23> */
[----:B------:R-:W-:Y:S02]  /*01b0*/  IMAD.U32 R8, RZ, RZ, UR4 ;  /* 0x00000004ff087e24 */ /* 0x000fe4000f8e00ff */
[----:B------:R-:W-:Y:S01]  /*01c0*/  IMAD.U32 R9, RZ, RZ, UR5 ;  /* 0x00000005ff097e24 */ /* 0x000fe2000f8e00ff */
[----:B------:R-:W-:-:S04]  /*01d0*/  PLOP3.LUT P1, PT, PT, PT, UP1, 0x80, 0x0 ;  /* 0x000000000000781c */ /* 0x000fc80003f2f018 */
[----:B------:R-:W4:Y:S01]  /*01e0*/  @P0 LDG.E R2, [R8.64] ;  /* 0x0000002008020981 */ /* 0x000f22000c1e1900 */
[----:B------:R-:W-:-:S06]  /*01f0*/  UIMAD.WIDE UR6, UR15, UR25, UR6 ;  /* 0x000000190f0672a5 */ /* 0x000fcc000f8e0206 */
[----:B------:R-:W-:Y:S02]  /*0200*/  IMAD.U32 R6, RZ, RZ, UR6 ;  /* 0x00000006ff067e24 */ /* 0x000fe4000f8e00ff */
[----:B------:R-:W-:-:S05]  /*0210*/  IMAD.U32 R7, RZ, RZ, UR7 ;  /* 0x00000007ff077e24 */ /* 0x000fca000f8e00ff */
        /* <DEDUP_REMOVED lines=10> */
[----:B------:R-:W-:Y:S01]  /*02c0*/  ISETP.NE.AND.EX P0, PT, RZ, c[0x0][0x24c], PT, P0 ;  /* 0x00009300ff007a0c */ /* 0x000fe20003f05300 */
[----:B--2---:R-:W-:Y:S02]  /*02d0*/  @UP2 UIADD3 UR29, UR29, -UR27, URZ ;  /* 0x8000001b1d1d2290 */ /* 0x004fe4000fffe03f */
[----:B-----5:R3:W2:Y:S05]  /*02e0*/  @!P1 R2UR UR18, R3 ;  /* 0x00000000031293c2 */ /* 0x0206aa00000e0000 */
[----:B------:R-:W-:-:S05]  /*02f0*/  @!UP2 ULDC UR29, c[0x0][0x214] ;  /* 0x00008500001daab9 */ /* 0x000fca0000000800 */
[----:B-1234-:R-:W-:Y:S05]  /*0300*/  @!P0 BRA `(.L_x_743) ;  /* 0x0000007000008947 */ /* 0x01efea0003800000 */
[----:B------:R-:W-:-:S13]  /*0310*/  PLOP3.LUT P0, PT, PT, PT, UP3, 0x80, 0x0 ;  /* 0x000000000000781c */ /* 0x000fda0003f0f038 */
[----:B------:R-:W2:Y:S04]  /*0320*/  @P0 LDG.E R0, [R6.64+0x4] ;  /* 0x0000042006000981 */ /* 0x000ea8000c1e1900 */
[----:B------:R-:W3:Y:S01]  /*0330*/  @!P0 LDG.E R2, [R6.64] ;  /* 0x0000002006028981 */ /* 0x000ee2000c1e1900 */
[----:B--2---:R-:W1:Y:S02]  /*0340*/  @P0 R2UR UR6, R0 ;  /* 0x00000000000603c2 */ /* 0x004e6400000e0000 */
[----:B-1----:R-:W-:-:S11]  /*0350*/  @UP3 UIADD3 UR6, UR6, -UR18, URZ ;  /* 0x8000001206063290 */ /* 0x002fd6000fffe03f */
[----:B---3--:R1:W2:Y:S02]  /*0360*/  @!P0 R2UR UR6, R2 ;  /* 0x00000000020683c2 */ /* 0x0082a400000e0000 */
[----:B-12---:R-:W-:Y:S05]  /*0370*/  BRA `(.L_x_744) ;  /* 0x0000001000007947 */ /* 0x006fea0003800000 */
.L_x_743:
[----:B------:R-:W-:Y:S02]  /*0380*/  ULDC UR6, c[0x0][0x218] ;  /* 0x0000860000067ab9 */ /* 0x000fe40000000800 */
.L_x_744:
        /* <DEDUP_REMOVED lines=104> */
.L_x_747:
[----:B------:R-:W-:Y:S05]  /*0a10*/  BSYNC B0 ;  /* 0x0000000000007941 */ /* 0x000fea0003800000 */
.L_x_746:
        /* <DEDUP_REMOVED lines=22> */
.L_x_749:
[----:B------:R-:W-:Y:S05]  /*0b80*/  BSYNC B0 ;  /* 0x0000000000007941 */ /* 0x000fea0003800000 */
.L_x_748:
        /* <DEDUP_REMOVED lines=22> */
.L_x_751:
[----:B------:R-:W-:Y:S05]  /*0cf0*/  BSYNC B0 ;  /* 0x0000000000007941 */ /* 0x000fea0003800000 */
.L_x_750:
        /* <DEDUP_REMOVED lines=21> */
.L_x_753:
[----:B------:R-:W-:Y:S05]  /*0e50*/  BSYNC B0 ;  /* 0x0000000000007941 */ /* 0x000fea0003800000 */
.L_x_752:
        /* <DEDUP_REMOVED lines=20> */
.L_x_745:
        /* <DEDUP_REMOVED lines=118> */
.L_x_754:
        /* <DEDUP_REMOVED lines=19> */
.L_x_756:
        /* <DEDUP_REMOVED lines=61> */
.L_x_755:
        /* <DEDUP_REMOVED lines=131> */
.L_x_758:
[----:B------:R-:W-:Y:S05]  /*2430*/  BSYNC B0 ;  /* 0x0000000000007941 */ /* 0x000fea0003800000 */
.L_x_757:
        /* <DEDUP_REMOVED lines=45> */
.L_x_760:
[----:B------:R-:W-:Y:S05]  /*2710*/  BSYNC B0 ;  /* 0x0000000000007941 */ /* 0x000fea0003800000 */
.L_x_759:
        /* <DEDUP_REMOVED lines=45> */
.L_x_762:
[----:B------:R-:W-:Y:S05]  /*29f0*/  BSYNC B0 ;  /* 0x0000000000007941 */ /* 0x000fea0003800000 */
.L_x_761:
        /* <DEDUP_REMOVED lines=44> */
.L_x_764:
[----:B------:R-:W-:Y:S05]  /*2cc0*/  BSYNC B0 ;  /* 0x0000000000007941 */ /* 0x000fea0003800000 */
.L_x_763:
        /* <DEDUP_REMOVED lines=39> */
.L_x_766:
[----:B------:R-:W-:Y:S05]  /*2f40*/  BSYNC B0 ;  /* 0x0000000000007941 */ /* 0x000fea0003800000 */
.L_x_765:
        /* <DEDUP_REMOVED lines=41> */
.L_x_768:
[----:B------:R-:W-:Y:S05]  /*31e0*/  BSYNC B0 ;  /* 0x0000000000007941 */ /* 0x000fea0003800000 */
.L_x_767:
        /* <DEDUP_REMOVED lines=40> */
.L_x_770:
[----:B------:R-:W-:Y:S05]  /*3470*/  BSYNC B0 ;  /* 0x0000000000007941 */ /* 0x000fea0003800000 */
.L_x_769:
        /* <DEDUP_REMOVED lines=42> */
.L_x_772:
[----:B------:R-:W-:Y:S05]  /*3720*/  BSYNC B0 ;  /* 0x0000000000007941 */ /* 0x000fea0003800000 */
.L_x_771:
        /* <DEDUP_REMOVED lines=41> */
.L_x_774:
[----:B------:R-:W-:Y:S05]  /*39c0*/  BSYNC B0 ;  /* 0x0000000000007941 */ /* 0x000fea0003800000 */
.L_x_773:
        /* <DEDUP_REMOVED lines=53> */
.L_x_776:
[----:B------:R-:W-:Y:S05]  /*3d20*/  BSYNC B0 ;  /* 0x0000000000007941 */ /* 0x000fea0003800000 */
.L_x_775:
        /* <DEDUP_REMOVED lines=45> */
.L_x_778:
[----:B------:R-:W-:Y:S05]  /*4000*/  BSYNC B0 ;  /* 0x0000000000007941 */ /* 0x000fea0003800000 */
.L_x_777:
        /* <DEDUP_REMOVED lines=55> */
.L_x_780:
[----:B------:R-:W-:Y:S05]  /*4380*/  BSYNC B0 ;  /* 0x0000000000007941 */ /* 0x000fea0003800000 */
.L_x_779:
[----:B------:R-:W-:Y:S01]  /*4390*/  SHF.L.U32 R4, R2, 0x6, RZ ;  /* 0x0000000602047819 */ /* 0x000fe200000006ff */
[----:B------:R-:W-:Y:S01]  /*43a0*/  IMAD R242, R93, 0x400, R0 ;  /* 0x000004005df27824 */ /* 0x000fe200078e0200 */
[----:B------:R-:W-:Y:S01]  /*43b0*/  SHF.L.U32 R14, R14, 0x3, RZ ;  /* 0x000000030e0e7819 */ /* 0x000fe200000006ff */
[----:B------:R-:W0:Y:S01]  /*43c0*/  LDGDEPBAR ;  /* 0x00000000000079af */ /* 0x000e220000000000 */
[----:B-12---:R-:W-:Y:S01]  /*43d0*/  LOP3.LUT R9, R4, 0x1c0, RZ, 0xc0, !PT ;  /* 0x000001c004097812 */ /* 0x006fe200078ec0ff */
[----:B------:R-:W-:Y:S01]  /*43e0*/  IMAD.SHL.U32 R242, R242, 0x2, RZ ;  /* 0x00000002f2f27824 */ /* 0x000fe200078e00ff */
[----:B------:R-:W-:Y:S01]  /*43f0*/  R2P PR, R2, 0x6 ;  /* 0x0000000602007804 */ /* 0x000fe20000000000 */
[----:B------:R-:W-:Y:S01]  /*4400*/  UISETP.GE.AND UP0, UPT, UR8, 0x2, UPT ;  /* 0x000000020800788c */ /* 0x000fe2000bf06270 */
[----:B------:R-:W-:Y:S01]  /*4410*/  LOP3.LUT R4, R9, 0x8, R14, 0xf8, !PT ;  /* 0x0000000809047812 */ /* 0x000fe200078ef80e */
[--C-:B------:R-:W-:Y:S01]  /*4420*/  IMAD R240, R7, 0x2, R242.reuse ;  /* 0x0000000207f07824 */ /* 0x100fe200078e02f2 */
[----:B------:R-:W-:Y:S01]  /*4430*/  SHF.R.U32.HI R9, RZ, 0x3, R9 ;  /* 0x00000003ff097819 */ /* 0x000fe20000011609 */
[----:B------:R-:W-:Y:S01]  /*4440*/  LDSM.16.M88.4 R48, [R242] ;  /* 0x00000000f230783b */ /* 0x000fe20000000200 */
[C---:B------:R-:W-:Y:S01]  /*4450*/  IMAD R238, R5.reuse, 0x2, R242 ;  /* 0x0000000205ee7824 */ /* 0x040fe200078e02f2 */
[----:B------:R-:W-:Y:S01]  /*4460*/  PLOP3.LUT P0, PT, PT, PT, UP0, 0x80, 0x0 ;  /* 0x000000000000781c */ /* 0x000fe20003f0f008 */
[----:B------:R-:W-:Y:S01]  /*4470*/  IMAD R237, R5, 0x2, R240 ;  /* 0x0000000205ed7824 */ /* 0x000fe200078e02f0 */
[----:B------:R-:W-:Y:S01]  /*4480*/  LOP3.LUT R4, R4, R9, RZ, 0x3c, !PT ;  /* 0x0000000904047212 */ /* 0x000fe200078e3cff */
[----:B------:R-:W-:Y:S03]  /*4490*/  LDSM.16.M88.4 R12, [R240] ;  /* 0x00000000f00c783b */ /* 0x000fe60000000200 */
[----:B------:R-:W-:Y:S01]  /*44a0*/  LEA R241, R241, R4, 0x9 ;  /* 0x00000004f1f17211 */ /* 0x000fe200078e48ff */
[----:B------:R-:W-:Y:S03]  /*44b0*/  LDSM.16.M88.4 R56, [R238] ;  /* 0x00000000ee38783b */ /* 0x000fe60000000200 */
[----:B------:R-:W-:Y:S01]  /*44c0*/  SHF.L.U32 R241, R241, 0x1, RZ ;  /* 0x00000001f1f17819 */ /* 0x000fe200000006ff */
[----:B------:R-:W-:Y:S03]  /*44d0*/  LDSM.16.M88.4 R72, [R242+0x2000] ;  /* 0x00200000f248783b */ /* 0x000fe60000000200 */
[C---:B------:R-:W-:Y:S01]  /*44e0*/  IADD3 R2, R241.reuse, 0x8000, RZ ;  /* 0x00008000f1027810 */ /* 0x040fe20007ffe0ff */
[----:B------:R-:W1:Y:S01]  /*44f0*/  LDSM.16.M88.4 R16, [R241+0x8000] ;  /* 0x00800000f110783b */ /* 0x000e620000000200 */
[----:B------:R-:W-:-:S02]  /*4500*/  IADD3 R239, R241, 0x8020, RZ ;  /* 0x00008020f1ef7810 */ /* 0x000fc40007ffe0ff */
[----:B------:R-:W-:Y:S01]  /*4510*/  @P1 IADD3 R239, R2, -0x20, RZ ;  /* 0xffffffe002ef1810 */ /* 0x000fe20007ffe0ff */
[----:B------:R-:W2:Y:S01]  /*4520*/  LDSM.16.M88.4 R44, [R241+0x8800] ;  /* 0x00880000f12c783b */ /* 0x000ea20000000200 */
[----:B------:R-:W-:Y:S02]  /*4530*/  MOV R2, 0x40 ;  /* 0x0000004000027802 */ /* 0x000fe40000000f00 */
[C---:B------:R-:W-:Y:S01]  /*4540*/  IADD3 R231, R239.reuse, 0x800, RZ ;  /* 0x00000800efe77810 */ /* 0x040fe20007ffe0ff */
[----:B------:R-:W5:Y:S01]  /*4550*/  LDSM.16.M88.4 R64, [R241+0x9000] ;  /* 0x00900000f140783b */ /* 0x000f620000000200 */
[----:B------:R-:W-:Y:S02]  /*4560*/  SEL R2, R2, 0xffffffc0, !P2 ;  /* 0xffffffc002027807 */ /* 0x000fe40005000000 */
[----:B------:R-:W-:Y:S01]  /*4570*/  IADD3 R230, R239, 0x1000, RZ ;  /* 0x00001000efe67810 */ /* 0x000fe20007ffe0ff */
[----:B------:R-:W3:Y:S01]  /*4580*/  LDSM.16.M88.4 R28, [R241+0x9800] ;  /* 0x00980000f11c783b */ /* 0x000ee20000000200 */
[----:B------:R-:W-:-:S02]  /*4590*/  IADD3 R235, R241, R2, RZ ;  /* 0x00000002f1eb7210 */ /* 0x000fc40007ffe0ff */
[----:B------:R-:W-:Y:S01]  /*45a0*/  IADD3 R228, R2, R239, RZ ;  /* 0x000000ef02e47210 */ /* 0x000fe20007ffe0ff */
[----:B------:R-:W4:Y:S01]  /*45b0*/  LDSM.16.M88.4 R24, [R239] ;  /* 0x00000000ef18783b */ /* 0x000f220000000200 */
[----:B------:R-:W-:Y:S02]  /*45c0*/  LEA R2, R93, UR10, 0x4 ;  /* 0x0000000a5d027c11 */ /* 0x000fe4000f8e20ff */
[C---:B------:R-:W-:Y:S01]  /*45d0*/  IADD3 R229, R239.reuse, 0x1800, RZ ;  /* 0x00001800efe57810 */ /* 0x040fe20007ffe0ff */
[----:B------:R-:W3:Y:S01]  /*45e0*/  LDSM.16.M88.4 R8, [R239+0x800] ;  /* 0x00080000ef08783b */ /* 0x000ee20000000200 */
[----:B------:R-:W-:Y:S01]  /*45f0*/  IADD3 R3, R2, 0x1, R3 ;  /* 0x0000000102037810 */ /* 0x000fe20007ffe003 */
[----:B------:R-:W-:Y:S01]  /*4600*/  IMAD.U32 R2, RZ, RZ, UR11 ;  /* 0x0000000bff027e24 */ /* 0x000fe2000f8e00ff */
[C---:B------:R-:W-:Y:S01]  /*4610*/  IADD3 R227, R239.reuse, 0x2000, RZ ;  /* 0x00002000efe37810 */ /* 0x040fe20007ffe0ff */
[----:B------:R-:W3:Y:S01]  /*4620*/  LDSM.16.M88.4 R40, [R239+0x1800] ;  /* 0x00180000ef28783b */ /* 0x000ee20000000200 */
[----:B------:R-:W-:-:S02]  /*4630*/  IADD3 R226, R239, 0x2800, RZ ;  /* 0x00002800efe27810 */ /* 0x000fc40007ffe0ff */
[----:B------:R-:W-:Y:S01]  /*4640*/  IADD3 R2, R2, -UR29, R3 ;  /* 0x8000001d02027c10 */ /* 0x000fe2000fffe003 */
[----:B------:R-:W-:Y:S01]  /*4650*/  LDSM.16.M88.4 R80, [R235+0x9000] ;  /* 0x00900000eb50783b */ /* 0x000fe20000000200 */
[C---:B------:R-:W-:Y:S02]  /*4660*/  IADD3 R225, R239.reuse, 0x3000, RZ ;  /* 0x00003000efe17810 */ /* 0x040fe40007ffe0ff */
[----:B------:R-:W-:Y:S01]  /*4670*/  IADD3 R2, R2, c[0x0][0x2e8], RZ ;  /* 0x0000ba0002027a10 */ /* 0x000fe20007ffe0ff */
[----:B------:R-:W-:Y:S01]  /*4680*/  LDSM.16.M88.4 R36, [R228] ;  /* 0x00000000e424783b */ /* 0x000fe20000000200 */
[----:B------:R-:W-:Y:S02]  /*4690*/  IADD3 R224, R239, 0x3800, RZ ;  /* 0x00003800efe07810 */ /* 0x000fe40007ffe0ff */
[C---:B------:R-:W-:Y:S01]  /*46a0*/  IMNMX R200, R2.reuse, UR11, PT ;  /* 0x0000000b02c87c17 */ /* 0x040fe2000b800200 */
[----:B------:R-:W-:Y:S01]  /*46b0*/  LDSM.16.M88.4 R76, [R235+0x9800] ;  /* 0x00980000eb4c783b */ /* 0x000fe20000000200 */
[----:B------:R-:W-:-:S02]  /*46c0*/  IADD3 R2, R2, 0x8, RZ ;  /* 0x0000000802027810 */ /* 0x000fc40007ffe0ff */
[C---:B------:R-:W-:Y:S01]  /*46d0*/  IADD3 R223, R239.reuse, 0x4000, RZ ;  /* 0x00004000efdf7810 */ /* 0x040fe20007ffe0ff */
[C---:B-1----:R-:W-:Y:S01]  /*46e0*/  HMMA.16816.F32 R20, R48.reuse, R16, RZ ;  /* 0x000000103014723c */ /* 0x042fe200000018ff */
[----:B------:R-:W-:Y:S01]  /*46f0*/  LDSM.16.M88.4 R52, [R228+0x1000] ;  /* 0x00100000e434783b */ /* 0x000fe20000000200 */
[----:B------:R-:W-:Y:S02]  /*4700*/  IMNMX R2, R2, UR11, PT ;  /* 0x0000000b02027c17 */ /* 0x000fe4000b800200 */
[C---:B------:R-:W-:Y:S01]  /*4710*/  IADD3 R222, R239.reuse, 0x4800, RZ ;  /* 0x00004800efde7810 */ /* 0x040fe20007ffe0ff */
[----:B------:R-:W-:Y:S01]  /*4720*/  LDSM.16.M88.4 R88, [R228+0x4800] ;  /* 0x00480000e458783b */ /* 0x000fe20000000200 */
[C---:B------:R-:W-:Y:S02]  /*4730*/  IADD3 R221, R239.reuse, 0x5000, RZ ;  /* 0x00005000efdd7810 */ /* 0x040fe40007ffe0ff */
[----:B------:R-:W-:Y:S01]  /*4740*/  HMMA.16816.F32 R16, R48, R18, RZ ;  /* 0x000000123010723c */ /* 0x000fe200000018ff */
[----:B------:R-:W-:Y:S01]  /*4750*/  LDSM.16.M88.4 R84, [R241+0xe800] ;  /* 0x00e80000f154783b */ /* 0x000fe20000000200 */
[----:B------:R-:W-:-:S02]  /*4760*/  IADD3 R220, R239, 0x5800, RZ ;  /* 0x00005800efdc7810 */ /* 0x000fc40007ffe0ff */
[C---:B------:R-:W-:Y:S02]  /*4770*/  IADD3 R219, R239.reuse, 0x6000, RZ ;  /* 0x00006000efdb7810 */ /* 0x040fe40007ffe0ff */
[C---:B------:R-:W-:Y:S02]  /*4780*/  IADD3 R218, R239.reuse, 0x6800, RZ ;  /* 0x00006800efda7810 */ /* 0x040fe40007ffe0ff */
[----:B--2---:R-:W-:Y:S01]  /*4790*/  HMMA.16816.F32 R32, R48, R44, RZ ;  /* 0x0000002c3020723c */ /* 0x004fe200000018ff */
[C---:B------:R-:W-:Y:S02]  /*47a0*/  IADD3 R217, R239.reuse, 0x7000, RZ ;  /* 0x00007000efd97810 */ /* 0x040fe40007ffe0ff */
[----:B------:R-:W-:-:S05]  /*47b0*/  IADD3 R216, R239, 0x7800, RZ ;  /* 0x00007800efd87810 */ /* 0x000fca0007ffe0ff */
        /* <DEDUP_REMOVED lines=13> */
[C---:B-1----:R-:W-:Y:S08]  /*4890*/  HMMA.16816.F32 R68, R12.reuse, R28, R68 ;  /* 0x0000001c0c44723c */ /* 0x042ff00000001844 */
[C---:B------:R-:W-:Y:S01]  /*48a0*/  HMMA.16816.F32 R64, R12.reuse, R30, R64 ;  /* 0x0000001e0c40723c */ /* 0x040fe20000001840 */
[----:B------:R-:W1:Y:S07]  /*48b0*/  LDSM.16.M88.4 R28, [R237] ;  /* 0x00000000ed1c783b */ /* 0x000e6e0000000200 */
        /* <DEDUP_REMOVED lines=8> */
[----:B------:R-:W3:Y:S07]  /*4940*/  LDSM.16.M88.4 R8, [R241+0xa800] ;  /* 0x00a80000f108783b */ /* 0x000eee0000000200 */
[C---:B------:R-:W-:Y:S08]  /*4950*/  HMMA.16816.F32 R68, R56.reuse, R80, R68 ;  /* 0x000000503844723c */ /* 0x040ff00000001844 */
[----:B------:R-:W-:Y:S01]  /*4960*/  HMMA.16816.F32 R64, R56, R82, R64 ;  /* 0x000000523840723c */ /* 0x000fe20000001840 */
[----:B------:R-:W5:Y:S07]  /*4970*/  LDSM.16.M88.4 R80, [R241+0xb000] ;  /* 0x00b00000f150783b */ /* 0x000f6e0000000200 */
[C---:B-1----:R-:W-:Y:S08]  /*4980*/  HMMA.16816.F32 R20, R28.reuse, R36, R20 ;  /* 0x000000241c14723c */ /* 0x042ff00000001814 */
[----:B------:R-:W-:Y:S01]  /*4990*/  HMMA.16816.F32 R16, R28, R38, R16 ;  /* 0x000000261c10723c */ /* 0x000fe20000001810 */
[----:B------:R-:W-:Y:S07]  /*49a0*/  LDSM.16.M88.4 R36, [R240+0x2000] ;  /* 0x00200000f024783b */ /* 0x000fee0000000200 */
[C---:B------:R-:W-:Y:S08]  /*49b0*/  HMMA.16816.F32 R60, R56.reuse, R76, R60 ;  /* 0x0000004c383c723c */ /* 0x040ff0000000183c */
[----:B------:R-:W-:Y:S01]  /*49c0*/  HMMA.16816.F32 R56, R56, R78, R48 ;  /* 0x0000004e3838723c */ /* 0x000fe20000001830 */
[----:B------:R-:W-:Y:S04]  /*49d0*/  LDSM.16.M88.4 R76, [R241+0xb800] ;  /* 0x00b80000f14c783b */ /* 0x000fe80000000200 */
[----:B------:R-:W-:Y:S03]  /*49e0*/  LDSM.16.M88.4 R48, [R239+0x2800] ;  /* 0x00280000ef30783b */ /* 0x000fe60000000200 */
[C---:B----4-:R-:W-:Y:S08]  /*49f0*/  HMMA.16816.F32 R32, R28.reuse, R12, R32 ;  /* 0x0000000c1c20723c */ /* 0x050ff00000001820 */
[C---:B------:R-:W-:Y:S01]  /*4a00*/  HMMA.16816.F32 R44, R28.reuse, R14, R44 ;  /* 0x0000000e1c2c723c */ /* 0x040fe2000000182c */
[----:B------:R-:W1:Y:S07]  /*4a10*/  LDSM.16.M88.4 R12, [R239+0x2000] ;  /* 0x00200000ef0c783b */ /* 0x000e6e0000000200 */
[C---:B------:R-:W-:Y:S08]  /*4a20*/  HMMA.16816.F32 R68, R28.reuse, R52, R68 ;  /* 0x000000341c44723c */ /* 0x040ff00000001844 */
[----:B------:R-:W-:Y:S01]  /*4a30*/  HMMA.16816.F32 R64, R28, R54, R64 ;  /* 0x000000361c40723c */ /* 0x000fe20000001840 */
[----:B------:R-:W4:Y:S07]  /*4a40*/  LDSM.16.M88.4 R52, [R239+0x3000] ;  /* 0x00300000ef34783b */ /* 0x000f2e0000000200 */
[C---:B--2---:R-:W-:Y:S08]  /*4a50*/  HMMA.16816.F32 R20, R72.reuse, R24, R20 ;  /* 0x000000184814723c */ /* 0x044ff00000001814 */
[----:B------:R-:W-:Y:S01]  /*4a60*/  HMMA.16816.F32 R16, R72, R26, R16 ;  /* 0x0000001a4810723c */ /* 0x000fe20000001810 */
[----:B------:R-:W-:Y:S07]  /*4a70*/  LDSM.16.M88.4 R24, [R235+0xa000] ;  /* 0x00a00000eb18783b */ /* 0x000fee0000000200 */
[C---:B------:R-:W-:Y:S08]  /*4a80*/  HMMA.16816.F32 R60, R28.reuse, R40, R60 ;  /* 0x000000281c3c723c */ /* 0x040ff0000000183c */
[----:B------:R-:W-:Y:S01]  /*4a90*/  HMMA.16816.F32 R56, R28, R42, R56 ;  /* 0x0000002a1c38723c */ /* 0x000fe20000001838 */
[----:B------:R-:W-:Y:S04]  /*4aa0*/  LDSM.16.M88.4 R40, [R239+0x3800] ;  /* 0x00380000ef28783b */ /* 0x000fe80000000200 */
[----:B------:R-:W-:Y:S03]  /*4ab0*/  LDSM.16.M88.4 R28, [R235+0xa800] ;  /* 0x00a80000eb1c783b */ /* 0x000fe60000000200 */
        /* <DEDUP_REMOVED lines=11> */
[----:B------:R-:W-:Y:S04]  /*4b70*/  LDSM.16.M88.4 R72, [R228+0x2000] ;  /* 0x00200000e448783b */ /* 0x000fe80000000200 */
[----:B------:R-:W-:Y:S03]  /*4b80*/  LDSM.16.M88.4 R76, [R239+0x4000] ;  /* 0x00400000ef4c783b */ /* 0x000fe60000000200 */
[C---:B------:R-:W-:Y:S08]  /*4b90*/  HMMA.16816.F32 R32, R36.reuse, R48, R32 ;  /* 0x000000302420723c */ /* 0x040ff00000001820 */
[C---:B------:R-:W-:Y:S01]  /*4ba0*/  HMMA.16816.F32 R44, R36.reuse, R50, R44 ;  /* 0x00000032242c723c */ /* 0x040fe2000000182c */
[----:B------:R-:W3:Y:S07]  /*4bb0*/  LDSM.16.M88.4 R48, [R235+0xb800] ;  /* 0x00b80000eb30783b */ /* 0x000eee0000000200 */
[C---:B----4-:R-:W-:Y:S08]  /*4bc0*/  HMMA.16816.F32 R68, R36.reuse, R52, R68 ;  /* 0x000000342444723c */ /* 0x050ff00000001844 */
[----:B------:R-:W-:Y:S01]  /*4bd0*/  HMMA.16816.F32 R64, R36, R54, R64 ;  /* 0x000000362440723c */ /* 0x000fe20000001840 */
[----:B------:R-:W-:Y:S07]  /*4be0*/  LDSM.16.M88.4 R52, [R228+0x2800] ;  /* 0x00280000e434783b */ /* 0x000fee0000000200 */
[C---:B--2---:R-:W-:Y:S08]  /*4bf0*/  HMMA.16816.F32 R20, R8.reuse, R24, R20 ;  /* 0x000000180814723c */ /* 0x044ff00000001814 */
[----:B------:R-:W-:Y:S01]  /*4c00*/  HMMA.16816.F32 R16, R8, R26, R16 ;  /* 0x0000001a0810723c */ /* 0x000fe20000001810 */
[----:B------:R-:W2:Y:S07]  /*4c10*/  LDSM.16.M88.4 R24, [R237+0x2000] ;  /* 0x00200000ed18783b */ /* 0x000eae0000000200 */
[C---:B------:R-:W-:Y:S08]  /*4c20*/  HMMA.16816.F32 R60, R36.reuse, R40, R60 ;  /* 0x00000028243c723c */ /* 0x040ff0000000183c */
[----:B------:R-:W-:Y:S01]  /*4c30*/  HMMA.16816.F32 R56, R36, R42, R56 ;  /* 0x0000002a2438723c */ /* 0x000fe20000001838 */
[----:B------:R-:W4:Y:S04]  /*4c40*/  LDSM.16.M88.4 R40, [R228+0x3000] ;  /* 0x00300000e428783b */ /* 0x000f280000000200 */
[----:B------:R-:W-:Y:S03]  /*4c50*/  LDSM.16.M88.4 R36, [R242+0x4000] ;  /* 0x00400000f224783b */ /* 0x000fe60000000200 */
[C---:B------:R-:W-:Y:S08]  /*4c60*/  HMMA.16816.F32 R32, R8.reuse, R28, R32 ;  /* 0x0000001c0820723c */ /* 0x040ff00000001820 */
[C---:B------:R-:W-:Y:S01]  /*4c70*/  HMMA.16816.F32 R44, R8.reuse, R30, R44 ;  /* 0x0000001e082c723c */ /* 0x040fe2000000182c */
[----:B------:R-:W-:Y:S07]  /*4c80*/  LDSM.16.M88.4 R28, [R228+0x3800] ;  /* 0x00380000e41c783b */ /* 0x000fee0000000200 */
[C---:B-1----:R-:W-:Y:S08]  /*4c90*/  HMMA.16816.F32 R68, R8.reuse, R12, R68 ;  /* 0x0000000c0844723c */ /* 0x042ff00000001844 */
[C---:B------:R-:W-:Y:S01]  /*4ca0*/  HMMA.16816.F32 R64, R8.reuse, R14, R64 ;  /* 0x0000000e0840723c */ /* 0x040fe20000001840 */
[----:B------:R-:W1:Y:S07]  /*4cb0*/  LDSM.16.M88.4 R12, [R241+0xc000] ;  /* 0x00c00000f10c783b */ /* 0x000e6e0000000200 */
[C---:B---3--:R-:W-:Y:S08]  /*4cc0*/  HMMA.16816.F32 R60, R8.reuse, R48, R60 ;  /* 0x00000030083c723c */ /* 0x048ff0000000183c */
[----:B------:R-:W-:Y:S01]  /*4cd0*/  HMMA.16816.F32 R56, R8, R50, R56 ;  /* 0x000000320838723c */ /* 0x000fe20000001838 */
[----:B------:R-:W3:Y:S04]  /*4ce0*/  LDSM.16.M88.4 R8, [R241+0xc800] ;  /* 0x00c80000f108783b */ /* 0x000ee80000000200 */
[----:B------:R-:W-:Y:S03]  /*4cf0*/  LDSM.16.M88.4 R48, [R241+0xd000] ;  /* 0x00d00000f130783b */ /* 0x000fe60000000200 */
[C---:B--2---:R-:W-:Y:S08]  /*4d00*/  HMMA.16816.F32 R20, R24.reuse, R72, R20 ;  /* 0x000000481814723c */ /* 0x044ff00000001814 */
[C---:B------:R-:W-:Y:S01]  /*4d10*/  HMMA.16816.F32 R16, R24.reuse, R74, R16 ;  /* 0x0000004a1810723c */ /* 0x040fe20000001810 */
[----:B------:R-:W-:Y:S07]  /*4d20*/  LDSM.16.M88.4 R72, [R228+0x4000] ;  /* 0x00400000e448783b */ /* 0x000fee0000000200 */
[C---:B------:R-:W-:Y:S08]  /*4d30*/  HMMA.16816.F32 R32, R24.reuse, R52, R32 ;  /* 0x000000341820723c */ /* 0x040ff00000001820 */
[C---:B------:R-:W-:Y:S01]  /*4d40*/  HMMA.16816.F32 R44, R24.reuse, R54, R44 ;  /* 0x00000036182c723c */ /* 0x040fe2000000182c */
[----:B------:R-:W-:Y:S07]  /*4d50*/  LDSM.16.M88.4 R52, [R241+0xd800] ;  /* 0x00d80000f134783b */ /* 0x000fee0000000200 */
[C---:B----4-:R-:W-:Y:S08]  /*4d60*/  HMMA.16816.F32 R68, R24.reuse, R40, R68 ;  /* 0x000000281844723c */ /* 0x050ff00000001844 */
[----:B------:R-:W-:Y:S01]  /*4d70*/  HMMA.16816.F32 R64, R24, R42, R64 ;  /* 0x0000002a1840723c */ /* 0x000fe20000001840 */
[----:B------:R-:W2:Y:S07]  /*4d80*/  LDSM.16.M88.4 R40, [R240+0x4000] ;  /* 0x00400000f028783b */ /* 0x000eae0000000200 */
[C---:B-1----:R-:W-:Y:S08]  /*4d90*/  HMMA.16816.F32 R20, R36.reuse, R12, R20 ;  /* 0x0000000c2414723c */ /* 0x042ff00000001814 */
[C---:B------:R-:W-:Y:S01]  /*4da0*/  HMMA.16816.F32 R16, R36.reuse, R14, R16 ;  /* 0x0000000e2410723c */ /* 0x040fe20000001810 */
[----:B------:R-:W-:Y:S07]  /*4db0*/  LDSM.16.M88.4 R12, [R235+0xc000] ;  /* 0x00c00000eb0c783b */ /* 0x000fee0000000200 */
[C---:B---3--:R-:W-:Y:S08]  /*4dc0*/  HMMA.16816.F32 R32, R36.reuse, R8, R32 ;  /* 0x000000082420723c */ /* 0x048ff00000001820 */
[----:B------:R-:W-:Y:S01]  /*4dd0*/  HMMA.16816.F32 R44, R36, R10, R44 ;  /* 0x0000000a242c723c */ /* 0x000fe2000000182c */
[----:B------:R-:W1:Y:S07]  /*4de0*/  LDSM.16.M88.4 R8, [R238+0x4000] ;  /* 0x00400000ee08783b */ /* 0x000e6e0000000200 */
[C---:B------:R-:W-:Y:S08]  /*4df0*/  HMMA.16816.F32 R60, R24.reuse, R28, R60 ;  /* 0x0000001c183c723c */ /* 0x040ff0000000183c */
[----:B------:R-:W-:Y:S01]  /*4e00*/  HMMA.16816.F32 R56, R24, R30, R56 ;  /* 0x0000001e1838723c */ /* 0x000fe20000001838 */
[----:B------:R-:W3:Y:S04]  /*4e10*/  LDSM.16.M88.4 R28, [R239+0x4800] ;  /* 0x00480000ef1c783b */ /* 0x000ee80000000200 */
[----:B------:R-:W4:Y:S03]  /*4e20*/  LDSM.16.M88.4 R24, [R239+0x5000] ;  /* 0x00500000ef18783b */ /* 0x000f260000000200 */
[C---:B--2---:R-:W-:Y:S08]  /*4e30*/  HMMA.16816.F32 R20, R40.reuse, R76, R20 ;  /* 0x0000004c2814723c */ /* 0x044ff00000001814 */
[----:B------:R-:W-:Y:S01]  /*4e40*/  HMMA.16816.F32 R16, R40, R78, R16 ;  /* 0x0000004e2810723c */ /* 0x000fe20000001810 */
[----:B------:R-:W-:Y:S07]  /*4e50*/  LDSM.16.M88.4 R76, [R228+0x5000] ;  /* 0x00500000e44c783b */ /* 0x000fee0000000200 */
[C---:B------:R-:W-:Y:S08]  /*4e60*/  HMMA.16816.F32 R68, R36.reuse, R48, R68 ;  /* 0x000000302444723c */ /* 0x040ff00000001844 */
[----:B------:R-:W-:Y:S01]  /*4e70*/  HMMA.16816.F32 R64, R36, R50, R64 ;  /* 0x000000322440723c */ /* 0x000fe20000001840 */
[----:B------:R-:W2:Y:S07]  /*4e80*/  LDSM.16.M88.4 R48, [R239+0x5800] ;  /* 0x00580000ef30783b */ /* 0x000eae0000000200 */
[C---:B-1----:R-:W-:Y:S08]  /*4e90*/  HMMA.16816.F32 R20, R8.reuse, R12, R20 ;  /* 0x0000000c0814723c */ /* 0x042ff00000001814 */
[----:B------:R-:W-:Y:S01]  /*4ea0*/  HMMA.16816.F32 R16, R8, R14, R16 ;  /* 0x0000000e0810723c */ /* 0x000fe20000001810 */
[----:B------:R-:W-:Y:S07]  /*4eb0*/  LDSM.16.M88.4 R12, [R235+0xd800] ;  /* 0x00d80000eb0c783b */ /* 0x000fee0000000200 */
[C---:B------:R-:W-:Y:S08]  /*4ec0*/  HMMA.16816.F32 R60, R36.reuse, R52, R60 ;  /* 0x00000034243c723c */ /* 0x040ff0000000183c */
[----:B------:R-:W-:Y:S01]  /*4ed0*/  HMMA.16816.F32 R56, R36, R54, R56 ;  /* 0x000000362438723c */ /* 0x000fe20000001838 */
[----:B------:R-:W-:Y:S04]  /*4ee0*/  LDSM.16.M88.4 R52, [R242+0x6000] ;  /* 0x00600000f234783b */ /* 0x000fe80000000200 */
[----:B------:R-:W1:Y:S03]  /*4ef0*/  LDSM.16.M88.4 R36, [R241+0xe000] ;  /* 0x00e00000f124783b */ /* 0x000e660000000200 */
[C---:B---3--:R-:W-:Y:S08]  /*4f00*/  HMMA.16816.F32 R32, R40.reuse, R28, R32 ;  /* 0x0000001c2820723c */ /* 0x048ff00000001820 */
[C---:B------:R-:W-:Y:S01]  /*4f10*/  HMMA.16816.F32 R44, R40.reuse, R30, R44 ;  /* 0x0000001e282c723c */ /* 0x040fe2000000182c */
[----:B------:R-:W3:Y:S07]  /*4f20*/  LDSM.16.M88.4 R28, [R235+0xc800] ;  /* 0x00c80000eb1c783b */ /* 0x000eee0000000200 */
[C---:B----4-:R-:W-:Y:S08]  /*4f30*/  HMMA.16816.F32 R68, R40.reuse, R24, R68 ;  /* 0x000000182844723c */ /* 0x050ff00000001844 */
[----:B------:R-:W-:Y:S01]  /*4f40*/  HMMA.16816.F32 R64, R40, R26, R64 ;  /* 0x0000001a2840723c */ /* 0x000fe20000001840 */
[----:B------:R-:W4:Y:S07]  /*4f50*/  LDSM.16.M88.4 R24, [R235+0xd000] ;  /* 0x00d00000eb18783b */ /* 0x000f2e0000000200 */
[C---:B------:R-:W-:Y:S08]  /*4f60*/  HMMA.16816.F32 R20, R80.reuse, R72, R20 ;  /* 0x000000485014723c */ /* 0x040ff00000001814 */
[----:B------:R-:W-:Y:S01]  /*4f70*/  HMMA.16816.F32 R16, R80, R74, R16 ;  /* 0x0000004a5010723c */ /* 0x000fe20000001810 */
[----:B------:R-:W-:Y:S07]  /*4f80*/  LDSM.16.M88.4 R72, [R228+0x5800] ;  /* 0x00580000e448783b */ /* 0x000fee0000000200 */
[C---:B--2---:R-:W-:Y:S08]  /*4f90*/  HMMA.16816.F32 R60, R40.reuse, R48, R60 ;  /* 0x00000030283c723c */ /* 0x044ff0000000183c */
[----:B------:R-:W-:Y:S01]  /*4fa0*/  HMMA.16816.F32 R56, R40, R50, R56 ;  /* 0x000000322838723c */ /* 0x000fe20000001838 */
[----:B------:R-:W-:Y:S04]  /*4fb0*/  LDSM.16.M88.4 R40, [R240+0x6000] ;  /* 0x00600000f028783b */ /* 0x000fe80000000200 */
[----:B------:R-:W2:Y:S03]  /*4fc0*/  LDSM.16.M88.4 R48, [R239+0x6000] ;  /* 0x00600000ef30783b */ /* 0x000ea60000000200 */
[C---:B-1----:R-:W-:Y:S08]  /*4fd0*/  HMMA.16816.F32 R20, R52.reuse, R36, R20 ;  /* 0x000000243414723c */ /* 0x042ff00000001814 */
[----:B------:R-:W-:Y:S01]  /*4fe0*/  HMMA.16816.F32 R16, R52, R38, R16 ;  /* 0x000000263410723c */ /* 0x000fe20000001810 */
[----:B------:R-:W-:Y:S07]  /*4ff0*/  LDSM.16.M88.4 R36, [R239+0x6800] ;  /* 0x00680000ef24783b */ /* 0x000fee0000000200 */
[C---:B---3--:R-:W-:Y:S08]  /*5000*/  HMMA.16816.F32 R32, R8.reuse, R28, R32 ;  /* 0x0000001c0820723c */ /* 0x048ff00000001820 */
[C---:B------:R-:W-:Y:S01]  /*5010*/  HMMA.16816.F32 R44, R8.reuse, R30, R44 ;  /* 0x0000001e082c723c */ /* 0x040fe2000000182c */
[----:B------:R-:W-:Y:S07]  /*5020*/  LDSM.16.M88.4 R28, [R238+0x6000] ;  /* 0x00600000ee1c783b */ /* 0x000fee0000000200 */
[C---:B----4-:R-:W-:Y:S08]  /*5030*/  HMMA.16816.F32 R68, R8.reuse, R24, R68 ;  /* 0x000000180844723c */ /* 0x050ff00000001844 */
[----:B------:R-:W-:Y:S01]  /*5040*/  HMMA.16816.F32 R64, R8, R26, R64 ;  /* 0x0000001a0840723c */ /* 0x000fe20000001840 */
[----:B------:R-:W1:Y:S07]  /*5050*/  LDSM.16.M88.4 R24, [R235+0xe000] ;  /* 0x00e00000eb18783b */ /* 0x000e6e0000000200 */
[C---:B--2---:R-:W-:Y:S08]  /*5060*/  HMMA.16816.F32 R20, R40.reuse, R48, R20 ;  /* 0x000000302814723c */ /* 0x044ff00000001814 */
[----:B------:R-:W-:Y:S01]  /*5070*/  HMMA.16816.F32 R16, R40, R50, R16 ;  /* 0x000000322810723c */ /* 0x000fe20000001810 */
[----:B------:R-:W2:Y:S07]  /*5080*/  LDSM.16.M88.4 R48, [R241+0xf000] ;  /* 0x00f00000f130783b */ /* 0x000eae0000000200 */
[C---:B------:R-:W-:Y:S08]  /*5090*/  HMMA.16816.F32 R60, R8.reuse, R12, R60 ;  /* 0x0000000c083c723c */ /* 0x040ff0000000183c */
[----:B------:R-:W-:Y:S01]  /*50a0*/  HMMA.16816.F32 R56, R8, R14, R56 ;  /* 0x0000000e0838723c */ /* 0x000fe20000001838 */
[----:B------:R-:W-:Y:S04]  /*50b0*/  LDSM.16.M88.4 R12, [R237+0x6000] ;  /* 0x00600000ed0c783b */ /* 0x000fe80000000200 */
[----:B------:R-:W3:Y:S03]  /*50c0*/  LDSM.16.M88.4 R8, [R228+0x6000] ;  /* 0x00600000e408783b */ /* 0x000ee60000000200 */
[C---:B------:R-:W-:Y:S08]  /*50d0*/  HMMA.16816.F32 R32, R80.reuse, R88, R32 ;  /* 0x000000585020723c */ /* 0x040ff00000001820 */
[C---:B------:R-:W-:Y:S08]  /*50e0*/  HMMA.16816.F32 R44, R80.reuse, R90, R44 ;  /* 0x0000005a502c723c */ /* 0x040ff0000000182c */
[----:B------:R-:W-:Y:S01]  /*50f0*/  HMMA.16816.F32 R88, R80, R76, R68 ;  /* 0x0000004c5058723c */ /* 0x000fe20000001844 */
[----:B------:R-:W-:Y:S07]  /*5100*/  LDSM.16.M88.4 R68, [R235+0xe800] ;  /* 0x00e80000eb44783b */ /* 0x000fee0000000200 */
[C---:B-1----:R-:W-:Y:S08]  /*5110*/  HMMA.16816.F32 R20, R28.reuse, R24, R20 ;  /* 0x000000181c14723c */ /* 0x042ff00000001814 */
[----:B------:R-:W-:Y:S01]  /*5120*/  HMMA.16816.F32 R16, R28, R26, R16 ;  /* 0x0000001a1c10723c */ /* 0x000fe20000001810 */
[----:B------:R-:W1:Y:S07]  /*5130*/  LDSM.16.M88.4 R24, [R239+0x7000] ;  /* 0x00700000ef18783b */ /* 0x000e6e0000000200 */
[----:B------:R-:W-:Y:S01]  /*5140*/  HMMA.16816.F32 R64, R80, R78, R64 ;  /* 0x0000004e5040723c */ /* 0x000fe20000001840 */
[----:B------:R-:W4:Y:S07]  /*5150*/  LDSM.16.M88.4 R76, [R241+0xf800] ;  /* 0x00f80000f14c783b */ /* 0x000f2e0000000200 */
[----:B--2---:R-:W-:Y:S08]  /*5160*/  HMMA.16816.F32 R88, R52, R48, R88 ;  /* 0x000000303458723c */ /* 0x004ff00000001858 */
[----:B---3--:R-:W-:Y:S08]  /*5170*/  HMMA.16816.F32 R20, R12, R8, R20 ;  /* 0x000000080c14723c */ /* 0x008ff00000001814 */
[C---:B------:R-:W-:Y:S08]  /*5180*/  HMMA.16816.F32 R60, R80.reuse, R72, R60 ;  /* 0x00000048503c723c */ /* 0x040ff0000000183c */
[----:B------:R-:W-:Y:S01]  /*5190*/  HMMA.16816.F32 R72, R80, R74, R56 ;  /* 0x0000004a5048723c */ /* 0x000fe20000001838 */
[----:B------:R-:W-:Y:S07]  /*51a0*/  LDSM.16.M88.4 R56, [R228+0x6800] ;  /* 0x00680000e438783b */ /* 0x000fee0000000200 */
[----:B------:R-:W-:Y:S01]  /*51b0*/  HMMA.16816.F32 R16, R12, R10, R16 ;  /* 0x0000000a0c10723c */ /* 0x000fe20000001810 */
[----:B------:R-:W-:Y:S01]  /*51c0*/  FMUL.FTZ R4, R20, c[0x0][0x2ec] ;  /* 0x0000bb0014047a20 */ /* 0x000fe20000410000 */
[----:B------:R-:W-:Y:S01]  /*51d0*/  LDSM.16.M88.4 R8, [R235+0xf000] ;  /* 0x00f00000eb08783b */ /* 0x000fe20000000200 */
[----:B------:R-:W-:-:S04]  /*51e0*/  FMUL.FTZ R6, R21, c[0x0][0x2ec] ;  /* 0x0000bb0015067a20 */ /* 0x000fc80000410000 */
[----:B------:R-:W2:Y:S01]  /*51f0*/  MUFU.TANH R4, R4 ;  /* 0x0000000400047308 */ /* 0x000ea20000002400 */
[----:B------:R-:W-:Y:S07]  /*5200*/  HMMA.16816.F32 R64, R52, R50, R64 ;  /* 0x000000323440723c */ /* 0x000fee0000001840 */
[----:B------:R-:W3:Y:S01]  /*5210*/  MUFU.TANH R6, R6 ;  /* 0x0000000600067308 */ /* 0x000ee20000002400 */
[----:B-1----:R-:W-:Y:S07]  /*5220*/  HMMA.16816.F32 R88, R40, R24, R88 ;  /* 0x000000182858723c */ /* 0x002fee0000001858 */
[----:B------:R-:W-:Y:S01]  /*5230*/  FMUL.FTZ R24, R22, c[0x0][0x2ec] ;  /* 0x0000bb0016187a20 */ /* 0x000fe20000410000 */
[----:B------:R-:W-:Y:S01]  /*5240*/  HMMA.16816.F32 R32, R52, R84, R32 ;  /* 0x000000543420723c */ /* 0x000fe20000001820 */
[----:B------:R-:W-:-:S02]  /*5250*/  FMUL.FTZ R25, R23, c[0x0][0x2ec] ;  /* 0x0000bb0017197a20 */ /* 0x000fc40000410000 */
[----:B------:R-:W1:Y:S01]  /*5260*/  LDSM.16.M88.4 R20, [R239+0x7800] ;  /* 0x00780000ef14783b */ /* 0x000e620000000200 */
[----:B------:R-:W-:Y:S01]  /*5270*/  FMUL.FTZ R16, R16, c[0x0][0x2ec] ;  /* 0x0000bb0010107a20 */ /* 0x000fe20000410000 */
[----:B------:R-:W1:Y:S01]  /*5280*/  MUFU.TANH R24, R24 ;  /* 0x0000001800187308 */ /* 0x000e620000002400 */
[----:B------:R-:W-:Y:S02]  /*5290*/  FMUL.FTZ R49, R17, c[0x0][0x2ec] ;  /* 0x0000bb0011317a20 */ /* 0x000fe40000410000 */
[C---:B------:R-:W-:Y:S05]  /*52a0*/  HMMA.16816.F32 R44, R52.reuse, R86, R44 ;  /* 0x00000056342c723c */ /* 0x040fea000000182c */
[----:B------:R5:W1:Y:S03]  /*52b0*/  MUFU.TANH R48, R16 ;  /* 0x0000001000307308 */ /* 0x000a660000002400 */
[C---:B----4-:R-:W-:Y:S05]  /*52c0*/  HMMA.16816.F32 R60, R52.reuse, R76, R60 ;  /* 0x0000004c343c723c */ /* 0x050fea000000183c */
[----:B------:R-:W4:Y:S03]  /*52d0*/  MUFU.TANH R25, R25 ;  /* 0x0000001900197308 */ /* 0x000f260000002400 */
[----:B------:R-:W-:Y:S05]  /*52e0*/  HMMA.16816.F32 R72, R52, R78, R72 ;  /* 0x0000004e3448723c */ /* 0x000fea0000001848 */
[----:B------:R-:W1:Y:S03]  /*52f0*/  MUFU.TANH R49, R49 ;  /* 0x0000003100317308 */ /* 0x000e660000002400 */
[C---:B------:R-:W-:Y:S07]  /*5300*/  HMMA.16816.F32 R64, R40.reuse, R26, R64 ;  /* 0x0000001a2840723c */ /* 0x040fee0000001840 */
[----:B------:R-:W-:Y:S01]  /*5310*/  FMUL.FTZ R26, R18, c[0x0][0x2ec] ;  /* 0x0000bb00121a7a20 */ /* 0x000fe20000410000 */
[----:B------:R-:W-:Y:S01]  /*5320*/  HMMA.16816.F32 R32, R40, R36, R32 ;  /* 0x000000242820723c */ /* 0x000fe20000001820 */
[----:B------:R-:W-:-:S02]  /*5330*/  FMUL.FTZ R27, R19, c[0x0][0x2ec] ;  /* 0x0000bb00131b7a20 */ /* 0x000fc40000410000 */
[----:B-----5:R-:W5:Y:S02]  /*5340*/  LDSM.16.M88.4 R16, [R235+0xf800] ;  /* 0x00f80000eb10783b */ /* 0x020f640000000200 */
[----:B------:R-:W2:Y:S03]  /*5350*/  MUFU.TANH R26, R26 ;  /* 0x0000001a001a7308 */ /* 0x000ea60000002400 */
[C---:B------:R-:W-:Y:S01]  /*5360*/  HMMA.16816.F32 R44, R40.reuse, R38, R44 ;  /* 0x00000026282c723c */ /* 0x040fe2000000182c */
[----:B------:R-:W-:Y:S04]  /*5370*/  LDSM.16.M88.4 R36, [R228+0x7000] ;  /* 0x00700000e424783b */ /* 0x000fe80000000200 */
[----:B------:R-:W2:Y:S03]  /*5380*/  MUFU.TANH R27, R27 ;  /* 0x0000001b001b7308 */ /* 0x000ea60000002400 */
[C---:B-1----:R-:W-:Y:S08]  /*5390*/  HMMA.16816.F32 R60, R40.reuse, R20, R60 ;  /* 0x00000014283c723c */ /* 0x042ff0000000183c */
[----:B------:R-:W-:Y:S08]  /*53a0*/  HMMA.16816.F32 R72, R40, R22, R72 ;  /* 0x000000162848723c */ /* 0x000ff00000001848 */
[C---:B------:R-:W-:Y:S08]  /*53b0*/  HMMA.16816.F32 R88, R28.reuse, R8, R88 ;  /* 0x000000081c58723c */ /* 0x040ff00000001858 */
[----:B------:R-:W-:Y:S01]  /*53c0*/  HMMA.16816.F32 R64, R28, R10, R64 ;  /* 0x0000000a1c40723c */ /* 0x000fe20000001840 */
[----:B------:R-:W1:Y:S01]  /*53d0*/  LDSM.16.M88.4 R8, [R228+0x7800] ;  /* 0x00780000e408783b */ /* 0x000e620000000200 */
[----:B------:R-:W-:-:S06]  /*53e0*/  DEPBAR.LE SB0, 0x0 ;  /* 0x000080000000791a */ /* 0x000fcc0000000000 */
[C---:B------:R-:W-:Y:S08]  /*53f0*/  HMMA.16816.F32 R32, R28.reuse, R68, R32 ;  /* 0x000000441c20723c */ /* 0x040ff00000001820 */
[C---:B------:R-:W-:Y:S08]  /*5400*/  HMMA.16816.F32 R44, R28.reuse, R70, R44 ;  /* 0x000000461c2c723c */ /* 0x040ff0000000182c */
[C---:B-----5:R-:W-:Y:S08]  /*5410*/  HMMA.16816.F32 R60, R28.reuse, R16, R60 ;  /* 0x000000101c3c723c */ /* 0x060ff0000000183c */
[----:B------:R-:W-:Y:S08]  /*5420*/  HMMA.16816.F32 R72, R28, R18, R72 ;  /* 0x000000121c48723c */ /* 0x000ff00000001848 */
[C---:B------:R-:W-:Y:S08]  /*5430*/  HMMA.16816.F32 R32, R12.reuse, R56, R32 ;  /* 0x000000380c20723c */ /* 0x040ff00000001820 */
[C---:B------:R-:W-:Y:S08]  /*5440*/  HMMA.16816.F32 R44, R12.reuse, R58, R44 ;  /* 0x0000003a0c2c723c */ /* 0x040ff0000000182c */
[C---:B-1----:R-:W-:Y:S08]  /*5450*/  HMMA.16816.F32 R60, R12.reuse, R8, R60 ;  /* 0x000000080c3c723c */ /* 0x042ff0000000183c */
[----:B------:R-:W-:Y:S01]  /*5460*/  HMMA.16816.F32 R72, R12, R10, R72 ;  /* 0x0000000a0c48723c */ /* 0x000fe20000001848 */
[----:B------:R-:W-:-:S02]  /*5470*/  FMUL.FTZ R20, R34, c[0x0][0x2ec] ;  /* 0x0000bb0022147a20 */ /* 0x000fc40000410000 */
[----:B------:R-:W-:Y:S02]  /*5480*/  FMUL.FTZ R21, R35, c[0x0][0x2ec] ;  /* 0x0000bb0023157a20 */ /* 0x000fe40000410000 */
[----:B------:R-:W-:Y:S02]  /*5490*/  FMUL.FTZ R32, R32, c[0x0][0x2ec] ;  /* 0x0000bb0020207a20 */ /* 0x000fe40000410000 */
[----:B------:R-:W-:Y:S01]  /*54a0*/  FMUL.FTZ R33, R33, c[0x0][0x2ec] ;  /* 0x0000bb0021217a20 */ /* 0x000fe20000410000 */
[----:B------:R-:W-:Y:S01]  /*54b0*/  HMMA.16816.F32 R88, R12, R36, R88 ;  /* 0x000000240c58723c */ /* 0x000fe20000001858 */
[----:B------:R-:W-:Y:S01]  /*54c0*/  FMUL.FTZ R35, R44, c[0x0][0x2ec] ;  /* 0x0000bb002c237a20 */ /* 0x000fe20000410000 */
[----:B------:R-:W1:Y:S01]  /*54d0*/  MUFU.TANH R20, R20 ;  /* 0x0000001400147308 */ /* 0x000e620000002400 */
[----:B------:R-:W-:Y:S02]  /*54e0*/  FMUL.FTZ R34, R45, c[0x0][0x2ec] ;  /* 0x0000bb002d227a20 */ /* 0x000fe40000410000 */
[----:B------:R-:W-:-:S02]  /*54f0*/  FMUL.FTZ R22, R46, c[0x0][0x2ec] ;  /* 0x0000bb002e167a20 */ /* 0x000fc40000410000 */
[----:B------:R-:W-:Y:S01]  /*5500*/  FMUL.FTZ R17, R47, c[0x0][0x2ec] ;  /* 0x0000bb002f117a20 */ /* 0x000fe20000410000 */
[----:B------:R-:W-:Y:S01]  /*5510*/  HMMA.16816.F32 R64, R12, R38, R64 ;  /* 0x000000260c40723c */ /* 0x000fe20000001840 */
[----:B------:R-:W-:Y:S01]  /*5520*/  FMUL.FTZ R9, R62, c[0x0][0x2ec] ;  /* 0x0000bb003e097a20 */ /* 0x000fe20000410000 */
[----:B------:R-:W1:Y:S01]  /*5530*/  MUFU.TANH R32, R32 ;  /* 0x0000002000207308 */ /* 0x000e620000002400 */
[----:B------:R-:W-:Y:S02]  /*5540*/  FMUL.FTZ R60, R60, c[0x0][0x2ec] ;  /* 0x0000bb003c3c7a20 */ /* 0x000fe40000410000 */
[----:B------:R-:W-:Y:S02]  /*5550*/  FMUL.FTZ R61, R61, c[0x0][0x2ec] ;  /* 0x0000bb003d3d7a20 */ /* 0x000fe40000410000 */
[----:B------:R-:W-:Y:S02]  /*5560*/  FMUL.FTZ R63, R63, c[0x0][0x2ec] ;  /* 0x0000bb003f3f7a20 */ /* 0x000fe40000410000 */
[----:B------:R-:W-:Y:S01]  /*5570*/  FMUL.FTZ R3, R73, c[0x0][0x2ec] ;  /* 0x0000bb0049037a20 */ /* 0x000fe20000410000 */
[----:B------:R-:W1:Y:S01]  /*5580*/  MUFU.TANH R33, R33 ;  /* 0x0000002100217308 */ /* 0x000e620000002400 */
[----:B------:R-:W-:-:S02]  /*5590*/  FMUL.FTZ R72, R72, c[0x0][0x2ec] ;  /* 0x0000bb0048487a20 */ /* 0x000fc40000410000 */
[----:B------:R-:W-:Y:S02]  /*55a0*/  FMUL.FTZ R74, R74, c[0x0][0x2ec] ;  /* 0x0000bb004a4a7a20 */ /* 0x000fe40000410000 */
[----:B------:R-:W-:Y:S02]  /*55b0*/  FMUL.FTZ R75, R75, c[0x0][0x2ec] ;  /* 0x0000bb004b4b7a20 */ /* 0x000fe40000410000 */
[----:B------:R-:W-:Y:S01]  /*55c0*/  FMUL.FTZ R88, R88, c[0x0][0x2ec] ;  /* 0x0000bb0058587a20 */ /* 0x000fe20000410000 */
[----:B------:R-:W1:Y:S01]  /*55d0*/  MUFU.TANH R21, R21 ;  /* 0x0000001500157308 */ /* 0x000e620000002400 */
[----:B------:R-:W-:Y:S02]  /*55e0*/  FMUL.FTZ R89, R89, c[0x0][0x2ec] ;  /* 0x0000bb0059597a20 */ /* 0x000fe40000410000 */
[----:B------:R-:W-:Y:S02]  /*55f0*/  FMUL.FTZ R90, R90, c[0x0][0x2ec] ;  /* 0x0000bb005a5a7a20 */ /* 0x000fe40000410000 */
[----:B------:R-:W-:-:S02]  /*5600*/  FMUL.FTZ R91, R91, c[0x0][0x2ec] ;  /* 0x0000bb005b5b7a20 */ /* 0x000fc40000410000 */
[----:B------:R-:W-:Y:S01]  /*5610*/  FMUL.FTZ R64, R64, c[0x0][0x2ec] ;  /* 0x0000bb0040407a20 */ /* 0x000fe20000410000 */
[----:B------:R-:W1:Y:S01]  /*5620*/  MUFU.TANH R35, R35 ;  /* 0x0000002300237308 */ /* 0x000e620000002400 */
[----:B------:R-:W-:Y:S02]  /*5630*/  FMUL.FTZ R65, R65, c[0x0][0x2ec] ;  /* 0x0000bb0041417a20 */ /* 0x000fe40000410000 */
[----:B------:R-:W-:Y:S02]  /*5640*/  FMUL.FTZ R66, R66, c[0x0][0x2ec] ;  /* 0x0000bb0042427a20 */ /* 0x000fe40000410000 */
[----:B------:R-:W-:-:S03]  /*5650*/  FMUL.FTZ R67, R67, c[0x0][0x2ec] ;  /* 0x0000bb0043437a20 */ /* 0x000fc60000410000 */
[----:B------:R-:W1:Y:S08]  /*5660*/  MUFU.TANH R34, R34 ;  /* 0x0000002200227308 */ /* 0x000e700000002400 */
[----:B------:R-:W1:Y:S08]  /*5670*/  MUFU.TANH R22, R22 ;  /* 0x0000001600167308 */ /* 0x000e700000002400 */
[----:B------:R-:W1:Y:S08]  /*5680*/  MUFU.TANH R17, R17 ;  /* 0x0000001100117308 */ /* 0x000e700000002400 */
[----:B------:R1:W1:Y:S08]  /*5690*/  MUFU.TANH R186, R88 ;  /* 0x0000005800ba7308 */ /* 0x0002700000002400 */
        /* <DEDUP_REMOVED lines=9> */
[----:B------:R-:W1:Y:S08]  /*5730*/  MUFU.TANH R9, R9 ;  /* 0x0000000900097308 */ /* 0x000e700000002400 */
[----:B------:R1:W1:Y:S08]  /*5740*/  MUFU.TANH R198, R63 ;  /* 0x0000003f00c67308 */ /* 0x0002700000002400 */
[----:B------:R1:W1:Y:S08]  /*5750*/  MUFU.TANH R204, R72 ;  /* 0x0000004800cc7308 */ /* 0x0002700000002400 */
[----:B------:R-:W1:Y:S08]  /*5760*/  MUFU.TANH R3, R3 ;  /* 0x0000000300037308 */ /* 0x000e700000002400 */
[----:B------:R1:W1:Y:S08]  /*5770*/  MUFU.TANH R192, R74 ;  /* 0x0000004a00c07308 */ /* 0x0002700000002400 */
[----:B------:R1:W1:Y:S01]  /*5780*/  MUFU.TANH R190, R75 ;  /* 0x0000004b00be7308 */ /* 0x0002620000002400 */
[----:B------:R-:W-:Y:S06]  /*5790*/  BAR.SYNC.DEFER_BLOCKING 0x0 ;  /* 0x0000000000007b1d */ /* 0x000fec0000010000 */
[----:B------:R-:W-:Y:S05]  /*57a0*/  @!P0 BRA `(.L_x_781) ;  /* 0x00000ee000008947 */ /* 0x000fea0003800000 */
[----:B--234-:R-:W-:-:S13]  /*57b0*/  PLOP3.LUT P1, PT, PT, PT, UP6, 0x80, 0x0 ;  /* 0x000000000000781c */ /* 0x01cfda0003f2f068 */
[----:B------:R-:W-:Y:S05]  /*57c0*/  @!P1 BRA `(.L_x_782) ;  /* 0x0000048000009947 */ /* 0x000fea0003800000 */
[----:B------:R-:W2:Y:S01]  /*57d0*/  I2F.RP R12, UR9 ;  /* 0x00000009000c7d06 */ /* 0x000ea20008209400 */
[----:B------:R-:W-:Y:S01]  /*57e0*/  UIADD3 UR13, UR12, -0x40, URZ ;  /* 0xffffffc00c0d7890 */ /* 0x000fe2000fffe03f */
[----:B------:R-:W-:Y:S01]  /*57f0*/  IMAD.U32 R10, RZ, RZ, UR12 ;  /* 0x0000000cff0a7e24 */ /* 0x000fe2000f8e00ff */
[----:B------:R-:W-:-:S04]  /*5800*/  UMOV UR14, URZ ;  /* 0x0000003f000e7c82 */ /* 0x000fc80008000000 */
[----:B------:R-:W-:Y:S01]  /*5810*/  IMAD.U32 R8, RZ, RZ, UR13 ;  /* 0x0000000dff087e24 */ /* 0x000fe2000f8e00ff */
[----:B------:R-:W-:-:S04]  /*5820*/  IABS R10, R10 ;  /* 0x0000000a000a7213 */ /* 0x000fc80000000000 */
[----:B------:R-:W-:Y:S01]  /*5830*/  IABS R8, R8 ;  /* 0x0000000800087213 */ /* 0x000fe20000000000 */
[----:B------:R-:W3:Y:S01]  /*5840*/  R2UR UR10, R10 ;  /* 0x000000000a0a73c2 */ /* 0x000ee200000e0000 */
[----:B--2---:R-:W2:Y:S07]  /*5850*/  MUFU.RCP R11, R12 ;  /* 0x0000000c000b7308 */ /* 0x004eae0000001000 */
[----:B------:R-:W4:Y:S01]  /*5860*/  R2UR UR5, R8 ;  /* 0x00000000080573c2 */ /* 0x000f2200000e0000 */
[----:B--2---:R-:W-:-:S06]  /*5870*/  IADD3 R11, R11, 0xffffffe, RZ ;  /* 0x0ffffffe0b0b7810 */ /* 0x004fcc0007ffe0ff */
[----:B------:R-:W2:Y:S02]  /*5880*/  F2I.FTZ.U32.TRUNC.NTZ R11, R11 ;  /* 0x0000000b000b7305 */ /* 0x000ea4000021f000 */
[----:B--2---:R-:W2:Y:S02]  /*5890*/  R2UR UR15, R11 ;  /* 0x000000000b0f73c2 */ /* 0x004ea400000e0000 */
[----:B--2---:R-:W-:-:S04]  /*58a0*/  UIADD3 UR4, URZ, -UR15, URZ ;  /* 0x8000000f3f047290 */ /* 0x004fc8000fffe03f */
[----:B------:R-:W-:-:S04]  /*58b0*/  UIMAD UR4, UR4, UR9, URZ ;  /* 0x00000009040472a4 */ /* 0x000fc8000f8e023f */
[----:B------:R-:W-:-:S04]  /*58c0*/  UIMAD.WIDE.U32 UR16, UR15, UR4, UR14 ;  /* 0x000000040f1072a5 */ /* 0x000fc8000f8e000e */
[----:B---3--:R-:W-:Y:S02]  /*58d0*/  UIMAD.WIDE.U32 UR14, UR17, UR10, URZ ;  /* 0x0000000a110e72a5 */ /* 0x008fe4000f8e003f */
[----:B----4-:R-:W-:Y:S02]  /*58e0*/  UIMAD.WIDE.U32 UR16, UR17, UR5, URZ ;  /* 0x00000005111072a5 */ /* 0x010fe4000f8e003f */
        /* <DEDUP_REMOVED lines=43> */
[----:B---3--:R-:W-:Y:S01]  /*5ba0*/  MOV R13, UR11 ;  /* 0x0000000b000d7c02 */ /* 0x008fe20008000f00 */
        /* <DEDUP_REMOVED lines=10> */
.L_x_782:
[----:B------:R-:W-:-:S04]  /*5c50*/  ULEA UR22, -UR22, URZ, 0x6 ;  /* 0x0000003f16167291 */ /* 0x000fc8000f8e313f */
[----:B------:R-:W-:Y:S02]  /*5c60*/  USHF.R.S32.HI UR4, URZ, 0x1f, UR22 ;  /* 0x0000001f3f047899 */ /* 0x000fe40008011416 */
[----:B------:R-:W-:-:S04]  /*5c70*/  MOV R15, UR22 ;  /* 0x00000016000f7c02 */ /* 0x000fc80008000f00 */
[----:B------:R-:W-:Y:S02]  /*5c80*/  MOV R14, UR4 ;  /* 0x00000004000e7c02 */ /* 0x000fe40008000f00 */
.L_x_783:
[----:B------:R-:W-:Y:S01]  /*5c90*/  ISETP.GE.AND P6, PT, R248, c[0x0][0x220], PT ;  /* 0x00008800f8007a0c */ /* 0x000fe20003fc6270 */
[----:B------:R-:W-:Y:S01]  /*5ca0*/  BSSY B0, `(.L_x_784) ;  /* 0x000009b000007945 */ /* 0x000fe20003800000 */
[----:B------:R-:W-:Y:S02]  /*5cb0*/  ISETP.GE.AND P5, PT, R245, c[0x0][0x220], PT ;  /* 0x00008800f5007a0c */ /* 0x000fe40003fa6270 */
[----:B------:R-:W-:Y:S02]  /*5cc0*/  ISETP.GE.AND P4, PT, R244, c[0x0][0x220], PT ;  /* 0x00008800f4007a0c */ /* 0x000fe40003f86270 */
[----:B------:R-:W-:-:S07]  /*5cd0*/  ISETP.GE.AND P3, PT, R243, c[0x0][0x220], PT ;  /* 0x00008800f3007a0c */ /* 0x000fce0003f66270 */
[-C--:B------:R-:W-:Y:S01]  /*5ce0*/  @!P6 IADD3 R13, P1, R15, R166.reuse, RZ ;  /* 0x000000a60f0de210 */ /* 0x080fe20007f3e0ff */
[----:B------:R2:W-:Y:S03]  /*5cf0*/  @P6 STS.128 [R246+0x8000], RZ ;  /* 0x008000fff6006388 */ /* 0x0005e60000000c00 */
[----:B------:R-:W-:Y:S01]  /*5d00*/  @!P6 LEA R50, P2, R13, c[0x0][0x168], 0x1 ;  /* 0x00005a000d32ea11 */ /* 0x000fe200078408ff */
[----:B------:R-:W-:Y:S01]  /*5d10*/  @!P6 IMAD.X R8, R14, 0x1, R165, P1 ;  /* 0x000000010e08e824 */ /* 0x000fe200008e06a5 */
[----:B------:R-:W-:-:S04]  /*5d20*/  @!P5 IADD3 R11, P1, R15, R166, RZ ;  /* 0x000000a60f0bd210 */ /* 0x000fc80007f3e0ff */
[----:B------:R-:W-:Y:S01]  /*5d30*/  @!P6 LEA.HI.X R51, R13, c[0x0][0x16c], R8, 0x1, P2 ;  /* 0x00005b000d33ea11 */ /* 0x000fe200010f0c08 */
[C-C-:B------:R-:W-:Y:S01]  /*5d40*/  @!P5 IMAD.X R8, R14.reuse, 0x1, R165.reuse, P1 ;  /* 0x000000010e08d824 */ /* 0x140fe200008e06a5 */
[----:B------:R-:W-:Y:S02]  /*5d50*/  @!P5 LEA R42, P2, R11, c[0x0][0x168], 0x1 ;  /* 0x00005a000b2ada11 */ /* 0x000fe400078408ff */
[-C--:B------:R-:W-:Y:S01]  /*5d60*/  @!P4 IADD3 R13, P1, R15, R166.reuse, RZ ;  /* 0x000000a60f0dc210 */ /* 0x080fe20007f3e0ff */
[----:B------:R-:W-:Y:S01]  /*5d70*/  @!PT LDS RZ, [RZ] ;  /* 0x00000000fffff984 */ /* 0x000fe20000000800 */
[----:B------:R-:W-:Y:S01]  /*5d80*/  @!PT LDS RZ, [RZ] ;  /* 0x00000000fffff984 */ /* 0x000fe20000000800 */
[----:B------:R-:W-:Y:S01]  /*5d90*/  @!PT LDS RZ, [RZ] ;  /* 0x00000000fffff984 */ /* 0x000fe20000000800 */
[----:B------:R2:W-:Y:S01]  /*5da0*/  @!P6 LDGSTS.E.BYPASS.LTC128B.128 [R246+0x8000], [R50.64] ;  /* 0x0800000032f6efae */ /* 0x0005e2000b901d60 */
[----:B------:R-:W-:Y:S02]  /*5db0*/  @!P5 LEA.HI.X R43, R11, c[0x0][0x16c], R8, 0x1, P2 ;  /* 0x00005b000b2bda11 */ /* 0x000fe400010f0c08 */
        /* <DEDUP_REMOVED lines=15> */
[-C--:B------:R-:W-:Y:S01]  /*5eb0*/  @!P6 IADD3 R19, P1, R13, R166.reuse, RZ ;  /* 0x000000a60d13e210 */ /* 0x080fe20007f3e0ff */
[----:B------:R-:W-:Y:S01]  /*5ec0*/  @!PT LDS RZ, [RZ] ;  /* 0x00000000fffff984 */ /* 0x000fe20000000800 */
[----:B------:R-:W-:Y:S01]  /*5ed0*/  @!PT LDS RZ, [RZ] ;  /* 0x00000000fffff984 */ /* 0x000fe20000000800 */
[----:B------:R-:W-:Y:S01]  /*5ee0*/  @!PT LDS RZ, [RZ] ;  /* 0x00000000fffff984 */ /* 0x000fe20000000800 */
[----:B------:R2:W-:Y:S03]  /*5ef0*/  @!P4 LDGSTS.E.BYPASS.LTC128B.128 [R246+0xc000], [R40.64+0x100] ;  /* 0x0c00010028f6cfae */ /* 0x0005e6000b901d60 */
[----:B------:R-:W-:Y:S01]  /*5f00*/  @!P6 LEA R46, P2, R19, c[0x0][0x168], 0x1 ;  /* 0x00005a00132eea11 */ /* 0x000fe200078408ff */
[C-C-:B------:R-:W-:Y:S01]  /*5f10*/  @!P6 IMAD.X R8, R12.reuse, 0x1, R165.reuse, P1 ;  /* 0x000000010c08e824 */ /* 0x140fe200008e06a5 */
        /* <DEDUP_REMOVED lines=13> */
[C-C-:B------:R-:W-:Y:S01]  /*5ff0*/  @!P4 IMAD.X R8, R12.reuse, 0x1, R165.reuse, P1 ;  /* 0x000000010c08c824 */ /* 0x140fe200008e06a5 */
[----:B------:R-:W-:Y:S01]  /*6000*/  @!P3 IADD3 R11, P1, R13, R166, RZ ;  /* 0x000000a60d0bb210 */ /* 0x000fe20007f3e0ff */
        /* <DEDUP_REMOVED lines=15> */
[-C--:B------:R-:W-:Y:S01]  /*6100*/  @!P6 IADD3 R11, P1, R13, R166.reuse, RZ ;  /* 0x000000a60d0be210 */ /* 0x080fe20007f3e0ff */
[----:B------:R2:W-:Y:S03]  /*6110*/  @P4 STS.128 [R246+0xc800], RZ ;  /* 0x00c800fff6004388 */ /* 0x0005e60000000c00 */
[----:B------:R-:W-:Y:S01]  /*6120*/  @!P6 LEA R44, P2, R11, c[0x0][0x168], 0x1 ;  /* 0x00005a000b2cea11 */ /* 0x000fe200078408ff */
[C-C-:B------:R-:W-:Y:S01]  /*6130*/  @!P6 IMAD.X R8, R12.reuse, 0x1, R165.reuse, P1 ;  /* 0x000000010c08e824 */ /* 0x140fe200008e06a5 */
[-C--:B------:R-:W-:Y:S01]  /*6140*/  @!P5 IADD3 R19, P1, R13, R166.reuse, RZ ;  /* 0x000000a60d13d210 */ /* 0x080fe20007f3e0ff */
[----:B------:R-:W-:Y:S01]  /*6150*/  @!PT LDS RZ, [RZ] ;  /* 0x00000000fffff984 */ /* 0x000fe20000000800 */
[----:B------:R-:W-:Y:S01]  /*6160*/  @!PT LDS RZ, [RZ] ;  /* 0x00000000fffff984 */ /* 0x000fe20000000800 */
[----:B------:R-:W-:Y:S01]  /*6170*/  @!PT LDS RZ, [RZ] ;  /* 0x00000000fffff984 */ /* 0x000fe20000000800 */
[----:B------:R2:W-:Y:S03]  /*6180*/  @!P4 LDGSTS.E.BYPASS.LTC128B.128 [R246+0xc800], [R30.64+0x100] ;  /* 0x0c8001001ef6cfae */ /* 0x0005e6000b901d60 */
[----:B------:R-:W-:Y:S01]  /*6190*/  @!P6 LEA.HI.X R45, R11, c[0x0][0x16c], R8, 0x1, P2 ;  /* 0x00005b000b2dea11 */ /* 0x000fe200010f0c08 */
[----:B------:R-:W-:Y:S01]  /*61a0*/  @!P5 IMAD.X R8, R12, 0x1, R165, P1 ;  /* 0x000000010c08d824 */ /* 0x000fe200008e06a5 */
[----:B------:R-:W-:Y:S01]  /*61b0*/  @!P4 IADD3 R11, P1, R13, R166, RZ ;  /* 0x000000a60d0bc210 */ /* 0x000fe20007f3e0ff */
[----:B------:R2:W-:Y:S01]  /*61c0*/  @P3 STS.128 [R246+0xe800], RZ ;  /* 0x00e800fff6003388 */ /* 0x0005e20000000c00 */
[----:B------:R-:W-:-:S03]  /*61d0*/  @!P5 LEA R18, P2, R19, c[0x0][0x168], 0x1 ;  /* 0x00005a001312da11 */ /* 0x000fc600078408ff */
[C-C-:B------:R-:W-:Y:S01]  /*61e0*/  @!P4 IMAD.X R10, R12.reuse, 0x1, R165.reuse, P1 ;  /* 0x000000010c0ac824 */ /* 0x140fe200008e06a5 */
[----:B------:R-:W-:Y:S01]  /*61f0*/  @!P5 LEA.HI.X R19, R19, c[0x0][0x16c], R8, 0x1, P2 ;  /* 0x00005b001313da11 */ /* 0x000fe200010f0c08 */
[----:B------:R-:W-:Y:S01]  /*6200*/  @!PT LDS RZ, [RZ] ;  /* 0x00000000fffff984 */ /* 0x000fe20000000800 */
[----:B------:R-:W-:Y:S01]  /*6210*/  @!PT LDS RZ, [RZ] ;  /* 0x00000000fffff984 */ /* 0x000fe20000000800 */
[----:B------:R-:W-:Y:S01]  /*6220*/  @!PT LDS RZ, [RZ] ;  /* 0x00000000fffff984 */ /* 0x000fe20000000800 */
[----:B------:R2:W-:Y:S01]  /*6230*/  @!P3 LDGSTS.E.BYPASS.LTC128B.128 [R246+0xe800], [R28.64+0x180] ;  /* 0x0e8001801cf6bfae */ /* 0x0005e2000b901d60 */
[----:B------:R-:W-:Y:S02]  /*6240*/  @!P4 LEA R52, P2, R11, c[0x0][0x168], 0x1 ;  /* 0x00005a000b34ca11 */ /* 0x000fe400078408ff */
[----:B------:R-:W-:Y:S01]  /*6250*/  @!P3 IADD3 R8, P1, R13, R166, RZ ;  /* 0x000000a60d08b210 */ /* 0x000fe20007f3e0ff */
[----:B------:R2:W-:Y:S01]  /*6260*/  @P6 STS.128 [R246+0x9000], RZ ;  /* 0x009000fff6006388 */ /* 0x0005e20000000c00 */
[----:B------:R-:W-:Y:S02]  /*6270*/  @!P4 LEA.HI.X R53, R11, c[0x0][0x16c], R10, 0x1, P2 ;  /* 0x00005b000b35ca11 */ /* 0x000fe400010f0c0a */
[----:B------:R-:W-:Y:S01]  /*6280*/  IADD3 R13, P2, R13, UR24, RZ ;  /* 0x000000180d0d7c10 */ /* 0x000fe2000ff5e0ff */
[----:B------:R-:W-:Y:S01]  /*6290*/  @!P3 IMAD.X R11, R12, 0x1, R165, P1 ;  /* 0x000000010c0bb824 */ /* 0x000fe200008e06a5 */
[----:B------:R-:W-:Y:S01]  /*62a0*/  @!P3 LEA R54, P1, R8, c[0x0][0x168], 0x1 ;  /* 0x00005a000836ba11 */ /* 0x000fe200078208ff */
[----:B------:R-:W-:Y:S01]  /*62b0*/  @!PT LDS RZ, [RZ] ;  /* 0x00000000fffff984 */ /* 0x000fe20000000800 */
[----:B------:R-:W-:Y:S01]  /*62c0*/  @!PT LDS RZ, [RZ] ;  /* 0x00000000fffff984 */ /* 0x000fe20000000800 */
[----:B------:R-:W-:Y:S01]  /*62d0*/  @!PT LDS RZ, [RZ] ;  /* 0x00000000fffff984 */ /* 0x000fe20000000800 */
[----:B------:R2:W-:Y:S01]  /*62e0*/  @!P6 LDGSTS.E.BYPASS.LTC128B.128 [R246+0x9000], [R44.64] ;  /* 0x090000002cf6efae */ /* 0x0005e2000b901d60 */
[----:B------:R-:W-:-:S02]  /*62f0*/  IADD3.X R12, R12, UR23, RZ, P2, !PT ;  /* 0x000000170c0c7c10 */ /* 0x000fc400097fe4ff */
[----:B------:R-:W-:Y:S01]  /*6300*/  @!P3 LEA.HI.X R55, R8, c[0x0][0x16c], R11, 0x1, P1 ;  /* 0x00005b000837ba11 */ /* 0x000fe200008f0c0b */
[----:B------:R2:W-:Y:S01]  /*6310*/  @P5 STS.128 [R246+0xb000], RZ ;  /* 0x00b000fff6005388 */ /* 0x0005e20000000c00 */
[----:B------:R-:W-:-:S03]  /*6320*/  @!P6 IADD3 R23, P1, R13, R166, RZ ;  /* 0x000000a60d17e210 */ /* 0x000fc60007f3e0ff */
[----:B------:R-:W-:Y:S01]  /*6330*/  @!PT LDS RZ, [RZ] ;  /* 0x00000000fffff984 */ /* 0x000fe20000000800 */
[----:B------:R-:W-:Y:S01]  /*6340*/  @!PT LDS RZ, [RZ] ;  /* 0x00000000fffff984 */ /* 0x000fe20000000800 */
[----:B------:R-:W-:Y:S01]  /*6350*/  @!PT LDS RZ, [RZ] ;  /* 0x00000000fffff984 */ /* 0x000fe20000000800 */
[----:B------:R2:W-:Y:S01]  /*6360*/  @!P5 LDGSTS.E.BYPASS.LTC128B.128 [R246+0xb000], [R18.64+0x80] ;  /* 0x0b00008012f6dfae */ /* 0x0005e2000b901d60 */
        /* <DEDUP_REMOVED lines=40> */
[----:B--2---:R-:W-:-:S04]  /*65f0*/  LEA R10, P1, R13, c[0x0][0x168], 0x1 ;  /* 0x00005a000d0a7a11 */ /* 0x004fc800078208ff */
[----:B------:R-:W-:-:S05]  /*6600*/  LEA.HI.X R11, R13, c[0x0][0x16c], R12, 0x1, P1 ;  /* 0x00005b000d0b7a11 */ /* 0x000fca00008f0c0c */
[----:B------:R-:W-:Y:S01]  /*6610*/  @!PT LDS RZ, [RZ] ;  /* 0x00000000fffff984 */ /* 0x000fe20000000800 */
[----:B------:R-:W-:Y:S01]  /*6620*/  @!PT LDS RZ, [RZ] ;  /* 0x00000000fffff984 */ /* 0x000fe20000000800 */
[----:B------:R-:W-:Y:S01]  /*6630*/  @!PT LDS RZ, [RZ] ;  /* 0x00000000fffff984 */ /* 0x000fe20000000800 */
[----:B------:R2:W-:Y:S04]  /*6640*/  LDGSTS.E.BYPASS.LTC128B.128 [R246+0xf800], [R10.64+0x180] ;  /* 0x0f8001800af67fae */ /* 0x0005e8000b901d60 */
.L_x_785:
[----:B------:R-:W-:Y:S05]  /*6650*/  BSYNC B0 ;  /* 0x0000000000007941 */ /* 0x000fea0003800000 */
.L_x_784:
[----:B------:R-:W0:Y:S01]  /*6660*/  LDGDEPBAR ;  /* 0x00000000000079af */ /* 0x000e220000000000 */
[----:B------:R-:W-:-:S04]  /*6670*/  IADD3 R166, P1, R15, R166, RZ ;  /* 0x000000a60fa67210 */ /* 0x000fc80007f3e0ff */
[----:B------:R-:W-:Y:S02]  /*6680*/  IADD3.X R165, R14, R165, RZ, P1, !PT ;  /* 0x000000a50ea57210 */ /* 0x000fe40000ffe4ff */
.L_x_781:
[----:B--234-:R-:W-:Y:S01]  /*6690*/  IADD3 R13, R167, UR12, RZ ;  /* 0x0000000ca70d7c10 */ /* 0x01cfe2000fffe0ff */
[----:B------:R-:W-:-:S03]  /*66a0*/  IMAD.SHL.U32 R236, R0, 0x2, RZ ;  /* 0x0000000200ec7824 */ /* 0x000fc600078e00ff */
[----:B------:R-:W-:Y:S01]  /*66b0*/  IADD3 R11, R13, 0x1, RZ ;  /* 0x000000010d0b7810 */ /* 0x000fe20007ffe0ff */
[----:B------:R-:W-:Y:S01]  /*66c0*/  IMAD R234, R7, 0x2, R236 ;  /* 0x0000000207ea7824 */ /* 0x000fe200078e02ec */
[----:B------:R-:W-:Y:S01]  /*66d0*/  IADD3 R15, R13, 0x8, RZ ;  /* 0x000000080d0f7810 */ /* 0x000fe20007ffe0ff */
[----:B------:R-:W-:Y:S01]  /*66e0*/  LDSM.16.MT88.4 R156, [R236+0x10000] ;  /* 0x01000000ec9c783b */ /* 0x000fe20000004200 */
[----:B------:R-:W-:Y:S01]  /*66f0*/  ISETP.GE.AND P5, PT, R11, R200, PT ;  /* 0x000000c80b00720c */ /* 0x000fe20003fa6270 */
[----:B------:R-:W-:Y:S01]  /*6700*/  IMAD R232, R5, 0x2, R234 ;  /* 0x0000000205e87824 */ /* 0x000fe200078e02ea */
[----:B------:R-:W-:Y:S01]  /*6710*/  ISETP.GE.AND P2, PT, R11, R2, PT ;  /* 0x000000020b00720c */ /* 0x000fe20003f46270 */
[----:B------:R-:W-:Y:S01]  /*6720*/  IMAD R233, R5, 0x2, R236 ;  /* 0x0000000205e97824 */ /* 0x000fe200078e02ec */
[----:B------:R-:W-:Y:S01]  /*6730*/  IADD3 R11, R13, 0x9, RZ ;  /* 0x000000090d0b7810 */ /* 0x000fe20007ffe0ff */
[----:B------:R-:W-:Y:S01]  /*6740*/  LDSM.16.MT88.4 R148, [R234+0x10000] ;  /* 0x01000000ea94783b */ /* 0x000fe20000004200 */
[----:B------:R-:W-:-:S02]  /*6750*/  ISETP.GE.AND P6, PT, R15, R200, PT ;  /* 0x000000c80f00720c */ /* 0x000fc40003fc6270 */
[C---:B------:R-:W-:Y:S01]  /*6760*/  ISETP.GE.AND P4, PT, R11.reuse, R200, PT ;  /* 0x000000c80b00720c */ /* 0x040fe20003f86270 */
[----:B------:R-:W-:Y:S01]  /*6770*/  LDSM.16.MT88.4 R132, [R232+0x10000] ;  /* 0x01000000e884783b */ /* 0x000fe20000004200 */
[-C--:B------:R-:W-:Y:S02]  /*6780*/  ISETP.GE.AND P3, PT, R11, R2.reuse, PT ;  /* 0x000000020b00720c */ /* 0x080fe40003f66270 */
[----:B------:R-:W-:Y:S01]  /*6790*/  IADD3 R11, R13, 0x11, RZ ;  /* 0x000000110d0b7810 */ /* 0x000fe20007ffe0ff */
[----:B------:R-:W-:Y:S01]  /*67a0*/  LDSM.16.MT88.4 R140, [R233+0x10000] ;  /* 0x01000000e98c783b */ /* 0x000fe20000004200 */
[----:B------:R-:W-:Y:S02]  /*67b0*/  ISETP.GE.AND P1, PT, R15, R2, PT ;  /* 0x000000020f00720c */ /* 0x000fe40003f26270 */
[----:B------:R-:W-:Y:S01]  /*67c0*/  IADD3 R15, R13, 0x10, RZ ;  /* 0x000000100d0f7810 */ /* 0x000fe20007ffe0ff */
[----:B------:R-:W-:Y:S01]  /*67d0*/  LDSM.16.MT88.4 R40, [R236+0x12000] ;  /* 0x01200000ec28783b */ /* 0x000fe20000004200 */
[----:B------:R-:W-:-:S02]  /*67e0*/  FSEL R48, R48, -INF , !P6 ;  /* 0xff80000030307808 */ /* 0x000fc40007000000 */
[-C--:B------:R-:W-:Y:S01]  /*67f0*/  ISETP.GE.AND P6, PT, R11, R200.reuse, PT ;  /* 0x000000c80b00720c */ /* 0x080fe20003fc6270 */
[----:B------:R-:W-:Y:S01]  /*6800*/  LDSM.16.MT88.4 R56, [R233+0x12000] ;  /* 0x01200000e938783b */ /* 0x000fe20000004200 */
[----:B------:R-:W-:Y:S02]  /*6810*/  FSEL R36, R6, -INF , !P5 ;  /* 0xff80000006247808 */ /* 0x000fe40006800000 */
[----:B------:R-:W-:Y:S01]  /*6820*/  FSEL R30, R25, -INF , !P2 ;  /* 0xff800000191e7808 */ /* 0x000fe20005000000 */
[----:B-1----:R-:W-:Y:S01]  /*6830*/  LDSM.16.MT88.4 R64, [R232+0x12000] ;  /* 0x01200000e840783b */ /* 0x002fe20000004200 */
[----:B------:R-:W-:Y:S02]  /*6840*/  FSEL R28, R26, -INF , !P1 ;  /* 0xff8000001a1c7808 */ /* 0x000fe40004800000 */
[C---:B------:R-:W-:Y:S01]  /*6850*/  ISETP.GE.AND P5, PT, R15.reuse, R200, PT ;  /* 0x000000c80f00720c */ /* 0x040fe20003fa6270 */
[----:B------:R-:W-:Y:S01]  /*6860*/  LDSM.16.MT88.4 R72, [R236+0x14000] ;  /* 0x01400000ec48783b */ /* 0x000fe20000004200 */
[----:B------:R-:W-:-:S02]  /*6870*/  ISETP.GE.AND P2, PT, R15, R2, PT ;  /* 0x000000020f00720c */ /* 0x000fc40003f46270 */
[----:B------:R-:W-:Y:S01]  /*6880*/  ISETP.GE.AND P1, PT, R11, R2, PT ;  /* 0x000000020b00720c */ /* 0x000fe20003f26270 */
[----:B------:R-:W-:Y:S01]  /*6890*/  LDSM.16.MT88.4 R80, [R234+0x14000] ;  /* 0x01400000ea50783b */ /* 0x000fe20000004200 */
[----:B------:R-:W-:Y:S02]  /*68a0*/  IADD3 R11, R13, 0x19, RZ ;  /* 0x000000190d0b7810 */ /* 0x000fe40007ffe0ff */
[----:B------:R-:W-:Y:S01]  /*68b0*/  FSEL R6, R33, -INF , !P6 ;  /* 0xff80000021067808 */ /* 0x000fe20007000000 */
[----:B------:R-:W-:Y:S01]  /*68c0*/  LDSM.16.MT88.4 R88, [R233+0x14000] ;  /* 0x01400000e958783b */ /* 0x000fe20000004200 */
[C---:B------:R-:W-:Y:S02]  /*68d0*/  IADD3 R19, R13.reuse, 0x20, RZ ;  /* 0x000000200d137810 */ /* 0x040fe40007ffe0ff */
[----:B------:R-:W-:Y:S01]  /*68e0*/  ISETP.GE.AND P6, PT, R13, R200, PT ;  /* 0x000000c80d00720c */ /* 0x000fe20003fc6270 */
[----:B------:R-:W-:Y:S01]  /*68f0*/  LDSM.16.MT88.4 R96, [R232+0x14000] ;  /* 0x01400000e860783b */ /* 0x000fe20000004200 */
[----:B------:R-:W-:-:S02]  /*6900*/  FSEL R18, R32, -INF , !P5 ;  /* 0xff80000020127808 */ /* 0x000fc40006800000 */
[----:B------:R-:W-:Y:S01]  /*6910*/  FSEL R8, R20, -INF , !P2 ;  /* 0xff80000014087808 */ /* 0x000fe20005000000 */
[----:B------:R-:W-:Y:S01]  /*6920*/  LDSM.16.MT88.4 R104, [R236+0x16000] ;  /* 0x01600000ec68783b */ /* 0x000fe20000004200 */
[C---:B------:R-:W-:Y:S02]  /*6930*/  ISETP.GE.AND P5, PT, R11.reuse, R200, PT ;  /* 0x000000c80b00720c */ /* 0x040fe40003fa6270 */
[----:B------:R-:W-:Y:S01]  /*6940*/  ISETP.GE.AND P2, PT, R11, R2, PT ;  /* 0x000000020b00720c */ /* 0x000fe20003f46270 */
[----:B------:R-:W-:Y:S01]  /*6950*/  LDSM.16.MT88.4 R112, [R234+0x16000] ;  /* 0x01600000ea70783b */ /* 0x000fe20000004200 */
[----:B------:R-:W-:Y:S02]  /*6960*/  FSEL R16, R21, -INF , !P1 ;  /* 0xff80000015107808 */ /* 0x000fe40004800000 */
[----:B------:R-:W-:Y:S01]  /*6970*/  ISETP.GE.AND P1, PT, R19, R200, PT ;  /* 0x000000c81300720c */ /* 0x000fe20003f26270 */
[----:B------:R-:W-:Y:S01]  /*6980*/  LDSM.16.MT88.4 R120, [R233+0x16000] ;  /* 0x01600000e978783b */ /* 0x000fe20000004200 */
[----:B------:R-:W-:-:S02]  /*6990*/  FSEL R11, R4, -INF , !P6 ;  /* 0xff800000040b7808 */ /* 0x000fc40007000000 */
[----:B------:R-:W-:Y:S02]  /*69a0*/  FSEL R186, R186, -INF , !P1 ;  /* 0xff800000baba7808 */ /* 0x000fe40004800000 */
[----:B------:R-:W-:Y:S02]  /*69b0*/  FMNMX.FTZ R21, R11, R36, !PT ;  /* 0x000000240b157209 */ /* 0x000fe40007810000 */
[----:B------:R-:W-:Y:S02]  /*69c0*/  ISETP.GE.AND P1, PT, R13, R2, PT ;  /* 0x000000020d00720c */ /* 0x000fe40003f26270 */
[----:B------:R-:W-:Y:S02]  /*69d0*/  FSEL R38, R49, -INF , !P4 ;  /* 0xff80000031267808 */ /* 0x000fe40006000000 */
[----:B------:R-:W-:Y:S02]  /*69e0*/  FMNMX.FTZ R21, R48, R21, !PT ;  /* 0x0000001530157209 */ /* 0x000fe40007810000 */
[----:B------:R-:W-:-:S02]  /*69f0*/  FSEL R24, R24, -INF , !P1 ;  /* 0xff80000018187808 */ /* 0x000fc40004800000 */
[----:B------:R-:W-:Y:S02]  /*6a00*/  FMNMX.FTZ R23, R38, R21, !PT ;  /* 0x0000001526177209 */ /* 0x000fe40007810000 */
[----:B------:R-:W-:Y:S02]  /*6a10*/  FMNMX.FTZ R21, R24, R30, !PT ;  /* 0x0000001e18157209 */ /* 0x000fe40007810000 */
[----:B------:R-:W-:Y:S02]  /*6a20*/  IADD3 R15, R13, 0x18, RZ ;  /* 0x000000180d0f7810 */ /* 0x000fe40007ffe0ff */
[----:B------:R-:W-:Y:S02]  /*6a30*/  FSEL R26, R27, -INF , !P3 ;  /* 0xff8000001b1a7808 */ /* 0x000fe40005800000 */
[----:B------:R-:W-:Y:S02]  /*6a40*/  FMNMX.FTZ R21, R28, R21, !PT ;  /* 0x000000151c157209 */ /* 0x000fe40007810000 */
[----:B------:R-:W-:-:S02]  /*6a50*/  ISETP.GE.AND P4, PT, R15, R200, PT ;  /* 0x000000c80f00720c */ /* 0x000fc40003f86270 */
[----:B------:R-:W-:Y:S02]  /*6a60*/  FMNMX.FTZ R23, R18, R23, !PT ;  /* 0x0000001712177209 */ /* 0x000fe40007810000 */
[----:B------:R-:W-:Y:S02]  /*6a70*/  FMNMX.FTZ R21, R26, R21, !PT ;  /* 0x000000151a157209 */ /* 0x000fe40007810000 */
[----:B------:R-:W-:Y:S02]  /*6a80*/  FSEL R4, R35, -INF , !P4 ;  /* 0xff80000023047808 */ /* 0x000fe40006000000 */
[----:B------:R-:W-:Y:S02]  /*6a90*/  FMNMX.FTZ R23, R6, R23, !PT ;  /* 0x0000001706177209 */ /* 0x000fe40007810000 */
[----:B------:R-:W-:Y:S02]  /*6aa0*/  ISETP.GE.AND P3, PT, R15, R2, PT ;  /* 0x000000020f00720c */ /* 0x000fe40003f66270 */
[----:B------:R-:W-:-:S02]  /*6ab0*/  FMNMX.FTZ R21, R8, R21, !PT ;  /* 0x0000001508157209 */ /* 0x000fc40007810000 */
[----:B------:R-:W-:Y:S02]  /*6ac0*/  IADD3 R15, R13, 0x21, RZ ;  /* 0x000000210d0f7810 */ /* 0x000fe40007ffe0ff */
[----:B------:R-:W-:Y:S02]  /*6ad0*/  FSEL R10, R34, -INF , !P5 ;  /* 0xff800000220a7808 */ /* 0x000fe40006800000 */
[----:B------:R-:W-:Y:S02]  /*6ae0*/  FMNMX.FTZ R23, R4, R23, !PT ;  /* 0x0000001704177209 */ /* 0x000fe40007810000 */
[----:B------:R-:W-:Y:S02]  /*6af0*/  FSEL R14, R22, -INF , !P3 ;  /* 0xff800000160e7808 */ /* 0x000fe40005800000 */
[----:B------:R-:W-:Y:S02]  /*6b00*/  FMNMX.FTZ R21, R16, R21, !PT ;  /* 0x0000001510157209 */ /* 0x000fe40007810000 */
[----:B------:R-:W-:-:S02]  /*6b10*/  ISETP.GE.AND P4, PT, R19, R2, PT ;  /* 0x000000021300720c */ /* 0x000fc40003f86270 */
[----:B------:R-:W-:Y:S02]  /*6b20*/  IADD3 R19, R13, 0x28, RZ ;  /* 0x000000280d137810 */ /* 0x000fe40007ffe0ff */
[----:B------:R-:W-:Y:S02]  /*6b30*/  ISETP.GE.AND P6, PT, R15, R200, PT ;  /* 0x000000c80f00720c */ /* 0x000fe40003fc6270 */
[----:B------:R-:W-:Y:S02]  /*6b40*/  FMNMX.FTZ R23, R10, R23, !PT ;  /* 0x000000170a177209 */ /* 0x000fe40007810000 */
[----:B------:R-:W-:Y:S02]  /*6b50*/  FSEL R12, R17, -INF , !P2 ;  /* 0xff800000110c7808 */ /* 0x000fe40005000000 */
[----:B------:R-:W-:Y:S02]  /*6b60*/  FMNMX.FTZ R21, R14, R21, !PT ;  /* 0x000000150e157209 */ /* 0x000fe40007810000 */
[----:B------:R-:W-:-:S02]  /*6b70*/  ISETP.GE.AND P3, PT, R15, R2, PT ;  /* 0x000000020f00720c */ /* 0x000fc40003f66270 */
[----:B------:R-:W-:Y:S02]  /*6b80*/  ISETP.GE.AND P5, PT, R19, R200, PT ;  /* 0x000000c81300720c */ /* 0x000fe40003fa6270 */
[----:B------:R-:W-:Y:S02]  /*6b90*/  IADD3 R15, R13, 0x29, RZ ;  /* 0x000000290d0f7810 */ /* 0x000fe40007ffe0ff */
[----:B------:R-:W-:Y:S02]  /*6ba0*/  FSEL R250, R250, -INF , !P6 ;  /* 0xff800000fafa7808 */ /* 0x000fe40007000000 */
[----:B------:R-:W-:Y:S02]  /*6bb0*/  FMNMX.FTZ R23, R186, R23, !PT ;  /* 0x00000017ba177209 */ /* 0x000fe40007810000 */
[----:B------:R-:W-:Y:S02]  /*6bc0*/  FSEL R212, R212, -INF , !P4 ;  /* 0xff800000d4d47808 */ /* 0x000fe40006000000 */
[----:B------:R-:W-:-:S02]  /*6bd0*/  FMNMX.FTZ R21, R12, R21, !PT ;  /* 0x000000150c157209 */ /* 0x000fc40007810000 */
[----:B------:R-:W-:Y:S02]  /*6be0*/  ISETP.GE.AND P2, PT, R19, R2, PT ;  /* 0x000000021300720c */ /* 0x000fe40003f46270 */
[----:B------:R-:W-:Y:S02]  /*6bf0*/  ISETP.GE.AND P4, PT, R15, R200, PT ;  /* 0x000000c80f00720c */ /* 0x000fe40003f86270 */
[----:B------:R-:W-:Y:S02]  /*6c00*/  IADD3 R19, R13, 0x30, RZ ;  /* 0x000000300d137810 */ /* 0x000fe40007ffe0ff */
[----:B------:R-:W-:Y:S02]  /*6c10*/  FSEL R188, R188, -INF , !P5 ;  /* 0xff800000bcbc7808 */ /* 0x000fe40006800000 */
[----:B------:R-:W-:Y:S02]  /*6c20*/  FMNMX.FTZ R23, R250, R23, !PT ;  /* 0x00000017fa177209 */ /* 0x000fe40007810000 */
[----:B------:R-:W-:-:S02]  /*6c30*/  FSEL R196, R196, -INF , !P3 ;  /* 0xff800000c4c47808 */ /* 0x000fc40005800000 */
[----:B------:R-:W-:Y:S02]  /*6c40*/  FMNMX.FTZ R21, R212, R21, !PT ;  /* 0x00000015d4157209 */ /* 0x000fe40007810000 */
[----:B------:R-:W-:Y:S02]  /*6c50*/  IADD3 R17, R13, 0x31, RZ ;  /* 0x000000310d117810 */ /* 0x000fe40007ffe0ff */
[----:B------:R-:W-:Y:S02]  /*6c60*/  ISETP.GE.AND P6, PT, R19, R200, PT ;  /* 0x000000c81300720c */ /* 0x000fe40003fc6270 */
[----:B------:R-:W-:Y:S02]  /*6c70*/  FSEL R214, R214, -INF , !P4 ;  /* 0xff800000d6d67808 */ /* 0x000fe40006000000 */
[----:B------:R-:W-:Y:S02]  /*6c80*/  FMNMX.FTZ R23, R188, R23, !PT ;  /* 0x00000017bc177209 */ /* 0x000fe40007810000 */
[----:B------:R-:W-:-:S02]  /*6c90*/  ISETP.GE.AND P1, PT, R15, R2, PT ;  /* 0x000000020f00720c */ /* 0x000fc40003f26270 */
[----:B------:R-:W-:Y:S02]  /*6ca0*/  FSEL R210, R210, -INF , !P2 ;  /* 0xff800000d2d27808 */ /* 0x000fe40005000000 */
[----:B------:R-:W-:Y:S02]  /*6cb0*/  FMNMX.FTZ R21, R196, R21, !PT ;  /* 0x00000015c4157209 */ /* 0x000fe40007810000 */
[----:B------:R-:W-:Y:S02]  /*6cc0*/  IADD3 R15, R13, 0x38, RZ ;  /* 0x000000380d0f7810 */ /* 0x000fe40007ffe0ff */
[----:B------:R-:W-:Y:S02]  /*6cd0*/  ISETP.GE.AND P5, PT, R17, R200, PT ;  /* 0x000000c81100720c */ /* 0x000fe40003fa6270 */
[----:B------:R-:W-:Y:S02]  /*6ce0*/  FSEL R208, R208, -INF , !P6 ;  /* 0xff800000d0d07808 */ /* 0x000fe40007000000 */
[----:B------:R-:W-:-:S02]  /*6cf0*/  FMNMX.FTZ R23, R214, R23, !PT ;  /* 0x00000017d6177209 */ /* 0x000fc40007810000 */
[----:B------:R-:W-:Y:S02]  /*6d00*/  ISETP.GE.AND P2, PT, R19, R2, PT ;  /* 0x000000021300720c */ /* 0x000fe40003f46270 */
[----:B------:R-:W-:Y:S02]  /*6d10*/  FSEL R202, R202, -INF , !P1 ;  /* 0xff800000caca7808 */ /* 0x000fe40004800000 */
[----:B------:R-:W-:Y:S02]  /*6d20*/  FMNMX.FTZ R21, R210, R21, !PT ;  /* 0x00000015d2157209 */ /* 0x000fe40007810000 */
[----:B------:R-:W-:Y:S02]  /*6d30*/  IADD3 R13, R13, 0x39, RZ ;  /* 0x000000390d0d7810 */ /* 0x000fe40007ffe0ff */
[----:B------:R-:W-:Y:S02]  /*6d40*/  ISETP.GE.AND P4, PT, R15, R200, PT ;  /* 0x000000c80f00720c */ /* 0x000fe40003f86270 */
[----:B------:R-:W-:-:S02]  /*6d50*/  FSEL R206, R206, -INF , !P5 ;  /* 0xff800000cece7808 */ /* 0x000fc40006800000 */
[----:B------:R-:W-:Y:S02]  /*6d60*/  FMNMX.FTZ R23, R208, R23, !PT ;  /* 0x00000017d0177209 */ /* 0x000fe40007810000 */
[----:B------:R-:W-:Y:S02]  /*6d70*/  ISETP.GE.AND P1, PT, R17, R2, PT ;  /* 0x000000021100720c */ /* 0x000fe40003f26270 */
[----:B------:R-:W-:Y:S02]  /*6d80*/  FSEL R32, R9, -INF , !P2 ;  /* 0xff80000009207808 */ /* 0x000fe40005000000 */
[----:B------:R-:W-:Y:S02]  /*6d90*/  FMNMX.FTZ R21, R202, R21, !PT ;  /* 0x00000015ca157209 */ /* 0x000fe40007810000 */
[----:B------:R-:W-:Y:S02]  /*6da0*/  ISETP.GE.AND P6, PT, R13, R200, PT ;  /* 0x000000c80d00720c */ /* 0x000fe40003fc6270 */
[----:B------:R-:W-:-:S02]  /*6db0*/  FSEL R204, R204, -INF , !P4 ;  /* 0xff800000cccc7808 */ /* 0x000fc40006000000 */
[----:B------:R-:W-:Y:S02]  /*6dc0*/  FMNMX.FTZ R23, R206, R23, !PT ;  /* 0x00000017ce177209 */ /* 0x000fe40007810000 */
[----:B------:R-:W-:Y:S02]  /*6dd0*/  ISETP.GE.AND P2, PT, R15, R2, PT ;  /* 0x000000020f00720c */ /* 0x000fe40003f46270 */
[----:B------:R-:W-:Y:S02]  /*6de0*/  FSEL R198, R198, -INF , !P1 ;  /* 0xff800000c6c67808 */ /* 0x000fe40004800000 */
[----:B------:R-:W-:Y:S02]  /*6df0*/  FMNMX.FTZ R21, R32, R21, !PT ;  /* 0x0000001520157209 */ /* 0x000fe40007810000 */
[----:B------:R-:W-:Y:S02]  /*6e00*/  FSEL R34, R3, -INF , !P6 ;  /* 0xff80000003227808 */ /* 0x000fe40007000000 */
[----:B------:R-:W-:-:S02]  /*6e10*/  FMNMX.FTZ R3, R204, R23, !PT ;  /* 0x00000017cc037209 */ /* 0x000fc40007810000 */
[----:B------:R-:W-:Y:S02]  /*6e20*/  ISETP.GE.AND P1, PT, R13, R2, PT ;  /* 0x000000020d00720c */ /* 0x000fe40003f26270 */
[----:B------:R-:W-:Y:S02]  /*6e30*/  FSEL R192, R192, -INF , !P2 ;  /* 0xff800000c0c07808 */ /* 0x000fe40005000000 */
[----:B------:R-:W-:Y:S02]  /*6e40*/  FMNMX.FTZ R21, R198, R21, !PT ;  /* 0x00000015c6157209 */ /* 0x000fe40007810000 */
[----:B------:R-:W-:Y:S02]  /*6e50*/  FMNMX.FTZ R3, R34, R3, !PT ;  /* 0x0000000322037209 */ /* 0x000fe40007810000 */
[----:B------:R-:W-:Y:S02]  /*6e60*/  FSEL R190, R190, -INF , !P1 ;  /* 0xff800000bebe7808 */ /* 0x000fe40004800000 */
[----:B------:R-:W-:Y:S01]  /*6e70*/  FMNMX.FTZ R21, R192, R21, !PT ;  /* 0x00000015c0157209 */ /* 0x000fe20007810000 */
[----:B------:R-:W1:Y:S03]  /*6e80*/  SHFL.BFLY PT, R20, R3, 0x2, 0x1f ;  /* 0x0c401f0003147f89 */ /* 0x000e6600000e0000 */
[----:B------:R-:W-:-:S05]  /*6e90*/  FMNMX.FTZ R22, R190, R21, !PT ;  /* 0x00000015be167209 */ /* 0x000fca0007810000 */
[----:B------:R-:W2:Y:S01]  /*6ea0*/  SHFL.BFLY PT, R9, R22, 0x2, 0x1f ;  /* 0x0c401f0016097f89 */ /* 0x000ea200000e0000 */
[----:B-1----:R-:W-:-:S05]  /*6eb0*/  FMNMX.FTZ R13, R3, R20, !PT ;  /* 0x00000014030d7209 */ /* 0x002fca0007810000 */
[----:B------:R-:W1:Y:S01]  /*6ec0*/  SHFL.BFLY PT, R164, R13, 0x1, 0x1f ;  /* 0x0c201f000da47f89 */ /* 0x000e6200000e0000 */
[----:B--2---:R-:W-:-:S05]  /*6ed0*/  FMNMX.FTZ R20, R22, R9, !PT ;  /* 0x0000000916147209 */ /* 0x004fca0007810000 */
[----:B------:R-:W2:Y:S01]  /*6ee0*/  SHFL.BFLY PT, R3, R20, 0x1, 0x1f ;  /* 0x0c201f0014037f89 */ /* 0x000ea200000e0000 */
[----:B-1----:R-:W-:-:S04]  /*6ef0*/  FMNMX.FTZ R164, R13, R164, !PT ;  /* 0x000000a40da47209 */ /* 0x002fc80007810000 */
[C---:B------:R-:W-:Y:S01]  /*6f00*/  FSETP.NEU.FTZ.AND P1, PT, R164.reuse, -INF , PT ;  /* 0xff800000a400780b */ /* 0x040fe20003f3d000 */
[----:B------:R-:W-:Y:S01]  /*6f10*/  FMUL.FTZ R33, R164, c[0x0][0x23c] ;  /* 0x00008f00a4217a20 */ /* 0x000fe20000410000 */
[----:B--2---:R-:W-:-:S04]  /*6f20*/  FMNMX.FTZ R3, R20, R3, !PT ;  /* 0x0000000314037209 */ /* 0x004fc80007810000 */
[----:B------:R-:W-:Y:S01]  /*6f30*/  FSEL R33, R33, RZ, P1 ;  /* 0x000000ff21217208 */ /* 0x000fe20000800000 */
[----:B------:R-:W-:Y:S01]  /*6f40*/  LDSM.16.MT88.4 R20, [R234+0x12800] ;  /* 0x01280000ea14783b */ /* 0x000fe20000004200 */
[C---:B------:R-:W-:Y:S01]  /*6f50*/  FSETP.NEU.FTZ.AND P1, PT, R3.reuse, -INF , PT ;  /* 0xff8000000300780b */ /* 0x040fe20003f3d000 */
[----:B------:R-:W-:Y:S02]  /*6f60*/  FMUL.FTZ R189, R3, c[0x0][0x23c] ;  /* 0x00008f0003bd7a20 */ /* 0x000fe40000410000 */
[--C-:B------:R-:W-:Y:S02]  /*6f70*/  FFMA.FTZ R185, R11, c[0x0][0x23c], -R33.reuse ;  /* 0x00008f000bb97a23 */ /* 0x100fe40000010821 */
[--C-:B------:R-:W-:Y:S01]  /*6f80*/  FFMA.FTZ R184, R36, c[0x0][0x23c], -R33.reuse ;  /* 0x00008f0024b87a23 */ /* 0x100fe20000010821 */
[----:B------:R-:W-:Y:S01]  /*6f90*/  FSEL R189, R189, RZ, P1 ;  /* 0x000000ffbdbd7208 */ /* 0x000fe20000800000 */
[--C-:B------:R-:W-:Y:S01]  /*6fa0*/  FFMA.FTZ R181, R48, c[0x0][0x23c], -R33.reuse ;  /* 0x00008f0030b57a23 */ /* 0x100fe20000010821 */
[----:B------:R-:W-:Y:S01]  /*6fb0*/  LEA R252, P1, R166, c[0x0][0x168], 0x1 ;  /* 0x00005a00a6fc7a11 */ /* 0x000fe200078208ff */
[----:B------:R-:W-:Y:S01]  /*6fc0*/  FFMA.FTZ R180, R38, c[0x0][0x23c], -R33 ;  /* 0x00008f0026b47a23 */ /* 0x000fe20000010821 */
[----:B------:R-:W1:Y:S01]  /*6fd0*/  LDSM.16.MT88.4 R48, [R234+0x12000] ;  /* 0x01200000ea30783b */ /* 0x000e620000004200 */
[--C-:B------:R-:W-:Y:S01]  /*6fe0*/  FFMA.FTZ R179, R24, c[0x0][0x23c], -R189.reuse ;  /* 0x00008f0018b37a23 */ /* 0x100fe200000108bd */
[----:B------:R-:W-:Y:S01]  /*6ff0*/  MUFU.EX2 R185, R185 ;  /* 0x000000b900b97308 */ /* 0x000fe20000000800 */
[----:B------:R-:W-:Y:S01]  /*7000*/  FFMA.FTZ R182, R30, c[0x0][0x23c], -R189 ;  /* 0x00008f001eb67a23 */ /* 0x000fe200000108bd */
[----:B------:R-:W-:Y:S01]  /*7010*/  LEA.HI.X R251, R166, c[0x0][0x16c], R165, 0x1, P1 ;  /* 0x00005b00a6fb7a11 */ /* 0x000fe200008f0ca5 */
[----:B------:R-:W-:-:S02]  /*7020*/  FFMA.FTZ R183, R28, c[0x0][0x23c], -R189 ;  /* 0x00008f001cb77a23 */ /* 0x000fc400000108bd */
[----:B------:R-:W-:Y:S01]  /*7030*/  FFMA.FTZ R176, R26, c[0x0][0x23c], -R189 ;  /* 0x00008f001ab07a23 */ /* 0x000fe200000108bd */
[----:B------:R-:W-:Y:S01]  /*7040*/  LDSM.16.MT88.4 R28, [R234+0x10800] ;  /* 0x01080000ea1c783b */ /* 0x000fe20000004200 */
[--C-:B------:R-:W-:Y:S01]  /*7050*/  FFMA.FTZ R177, R6, c[0x0][0x23c], -R33.reuse ;  /* 0x00008f0006b17a23 */ /* 0x100fe20000010821 */
[----:B------:R-:W2:Y:S01]  /*7060*/  MUFU.EX2 R184, R184 ;  /* 0x000000b800b87308 */ /* 0x000ea20000000800 */
[--C-:B------:R-:W-:Y:S01]  /*7070*/  FFMA.FTZ R174, R4, c[0x0][0x23c], -R33.reuse ;  /* 0x00008f0004ae7a23 */ /* 0x100fe20000010821 */
[----:B------:R-:W-:Y:S01]  /*7080*/  LDSM.16.MT88.4 R24, [R233+0x10800] ;  /* 0x01080000e918783b */ /* 0x000fe20000004200 */
[----:B------:R-:W-:Y:S02]  /*7090*/  FFMA.FTZ R173, R10, c[0x0][0x23c], -R33 ;  /* 0x00008f000aad7a23 */ /* 0x000fe40000010821 */
[----:B------:R-:W-:Y:S01]  /*70a0*/  FFMA.FTZ R175, R8, c[0x0][0x23c], -R189 ;  /* 0x00008f0008af7a23 */ /* 0x000fe200000108bd */
[----:B------:R-:W3:Y:S01]  /*70b0*/  LDSM.16.MT88.4 R4, [R232+0x16000] ;  /* 0x01600000e804783b */ /* 0x000ee20000004200 */
[----:B------:R-:W-:Y:S01]  /*70c0*/  FFMA.FTZ R178, R18, c[0x0][0x23c], -R33 ;  /* 0x00008f0012b27a23 */ /* 0x000fe20000010821 */
[----:B------:R-:W-:Y:S01]  /*70d0*/  MUFU.EX2 R181, R181 ;  /* 0x000000b500b57308 */ /* 0x000fe20000000800 */
[--C-:B------:R-:W-:Y:S01]  /*70e0*/  FFMA.FTZ R172, R16, c[0x0][0x23c], -R189.reuse ;  /* 0x00008f0010ac7a23 */ /* 0x100fe200000108bd */
[----:B------:R-:W4:Y:S01]  /*70f0*/  LDSM.16.MT88.4 R8, [R236+0x10800] ;  /* 0x01080000ec08783b */ /* 0x000f220000004200 */
[----:B------:R-:W-:-:S02]  /*7100*/  FFMA.FTZ R169, R14, c[0x0][0x23c], -R189 ;  /* 0x00008f000ea97a23 */ /* 0x000fc400000108bd */
[----:B------:R-:W-:Y:S01]  /*7110*/  FFMA.FTZ R0, R12, c[0x0][0x23c], -R189 ;  /* 0x00008f000c007a23 */ /* 0x000fe200000108bd */
[----:B------:R-:W5:Y:S01]  /*7120*/  LDSM.16.MT88.4 R16, [R232+0x10800] ;  /* 0x01080000e810783b */ /* 0x000f620000004200 */
[--C-:B------:R-:W-:Y:S01]  /*7130*/  FFMA.FTZ R186, R186, c[0x0][0x23c], -R33.reuse ;  /* 0x00008f00baba7a23 */ /* 0x100fe20000010821 */
[----:B------:R-:W1:Y:S01]  /*7140*/  MUFU.EX2 R180, R180 ;  /* 0x000000b400b47308 */ /* 0x000e620000000800 */
[----:B--2---:R-:W-:Y:S01]  /*7150*/  F2FP.PACK_AB R128, R184, R185 ;  /* 0x000000b9b880723e */ /* 0x004fe200000000ff */
[----:B------:R-:W2:Y:S01]  /*7160*/  LDSM.16.MT88.4 R12, [R236+0x12800] ;  /* 0x01280000ec0c783b */ /* 0x000ea20000004200 */
[--C-:B------:R-:W-:Y:S02]  /*7170*/  FFMA.FTZ R187, R250, c[0x0][0x23c], -R33.reuse ;  /* 0x00008f00fabb7a23 */ /* 0x100fe40000010821 */
[--C-:B------:R-:W-:Y:S02]  /*7180*/  FFMA.FTZ R188, R188, c[0x0][0x23c], -R33.reuse ;  /* 0x00008f00bcbc7a23 */ /* 0x100fe40000010821 */
[----:B------:R-:W-:Y:S01]  /*7190*/  FFMA.FTZ R191, R214, c[0x0][0x23c], -R33 ;  /* 0x00008f00d6bf7a23 */ /* 0x000fe20000010821 */
[----:B------:R-:W-:Y:S01]  /*71a0*/  MUFU.EX2 R179, R179 ;  /* 0x000000b300b37308 */ /* 0x000fe20000000800 */
[----:B------:R-:W-:-:S02]  /*71b0*/  FFMA.FTZ R193, R212, c[0x0][0x23c], -R189 ;  /* 0x00008f00d4c17a23 */ /* 0x000fc400000108bd */
[--C-:B------:R-:W-:Y:S02]  /*71c0*/  FFMA.FTZ R196, R196, c[0x0][0x23c], -R189.reuse ;  /* 0x00008f00c4c47a23 */ /* 0x100fe400000108bd */
[--C-:B------:R-:W-:Y:S02]  /*71d0*/  FFMA.FTZ R197, R210, c[0x0][0x23c], -R189.reuse ;  /* 0x00008f00d2c57a23 */ /* 0x100fe400000108bd */
[----:B------:R-:W-:Y:S01]  /*71e0*/  FFMA.FTZ R202, R202, c[0x0][0x23c], -R189 ;  /* 0x00008f00caca7a23 */ /* 0x000fe200000108bd */
[----:B------:R-:W3:Y:S01]  /*71f0*/  MUFU.EX2 R182, R182 ;  /* 0x000000b600b67308 */ /* 0x000ee20000000800 */
[----:B-1----:R-:W-:Y:S01]  /*7200*/  F2FP.PACK_AB R130, R180, R181 ;  /* 0x000000b5b482723e */ /* 0x002fe200000000ff */
[----:B------:R-:W-:Y:S02]  /*7210*/  FFMA.FTZ R201, R204, c[0x0][0x23c], -R33 ;  /* 0x00008f00ccc97a23 */ /* 0x000fe40000010821 */
[--C-:B------:R-:W-:Y:S02]  /*7220*/  FFMA.FTZ R203, R32, c[0x0][0x23c], -R189.reuse ;  /* 0x00008f0020cb7a23 */ /* 0x100fe400000108bd */
[----:B------:R-:W-:-:S02]  /*7230*/  FFMA.FTZ R198, R198, c[0x0][0x23c], -R189 ;  /* 0x00008f00c6c67a23 */ /* 0x000fc400000108bd */
[----:B------:R-:W-:Y:S01]  /*7240*/  MUFU.EX2 R183, R183 ;  /* 0x000000b700b77308 */ /* 0x000fe20000000800 */
[----:B------:R-:W-:Y:S02]  /*7250*/  FFMA.FTZ R192, R192, c[0x0][0x23c], -R189 ;  /* 0x00008f00c0c07a23 */ /* 0x000fe400000108bd */
[--C-:B------:R-:W-:Y:S02]  /*7260*/  FFMA.FTZ R199, R208, c[0x0][0x23c], -R33.reuse ;  /* 0x00008f00d0c77a23 */ /* 0x100fe40000010821 */
[--C-:B------:R-:W-:Y:S02]  /*7270*/  FFMA.FTZ R206, R206, c[0x0][0x23c], -R33.reuse ;  /* 0x00008f00cece7a23 */ /* 0x100fe40000010821 */
[----:B------:R-:W-:Y:S01]  /*7280*/  FFMA.FTZ R204, R34, c[0x0][0x23c], -R33 ;  /* 0x00008f0022cc7a23 */ /* 0x000fe20000010821 */
[----:B------:R-:W1:Y:S01]  /*7290*/  MUFU.EX2 R176, R176 ;  /* 0x000000b000b07308 */ /* 0x000e620000000800 */
[----:B---3--:R-:W-:Y:S01]  /*72a0*/  F2FP.PACK_AB R129, R182, R179 ;  /* 0x000000b3b681723e */ /* 0x008fe200000000ff */
[----:B------:R-:W-:Y:S01]  /*72b0*/  FFMA.FTZ R189, R190, c[0x0][0x23c], -R189 ;  /* 0x00008f00bebd7a23 */ /* 0x000fe200000108bd */
[----:B------:R-:W-:Y:S01]  /*72c0*/  LDSM.16.MT88.4 R32, [R236+0x11800] ;  /* 0x01180000ec20783b */ /* 0x000fe20000004200 */
[----:B------:R-:W-:-:S02]  /*72d0*/  FADD.FTZ R182, R179, R182 ;  /* 0x000000b6b3b67221 */ /* 0x000fc40000010000 */
[----:B------:R-:W-:Y:S02]  /*72e0*/  FADD.FTZ R184, R185, R184 ;  /* 0x000000b8b9b87221 */ /* 0x000fe40000010000 */
[----:B------:R-:W-:Y:S01]  /*72f0*/  MUFU.EX2 R178, R178 ;  /* 0x000000b200b27308 */ /* 0x000fe20000000800 */
[----:B-1----:R-:W-:-:S07]  /*7300*/  F2FP.PACK_AB R131, R176, R183 ;  /* 0x000000b7b083723e */ /* 0x002fce00000000ff */
        /* <DEDUP_REMOVED lines=55> */
[C---:B------:R-:W-:Y:S07]  /*7680*/  HMMA.16816.F32 R124, R128.reuse, R4, RZ ;  /* 0x00000004807c723c */ /* 0x040fee00000018ff */
        /* <DEDUP_REMOVED lines=9> */
[C---:B----4-:R-:W-:Y:S08]  /*7720*/  HMMA.16816.F32 R160, R4.reuse, R8, R160 ;  /* 0x0000000804a0723c */ /* 0x050ff000000018a0 */
[C---:B------:R-:W-:Y:S01]  /*7730*/  HMMA.16816.F32 R156, R4.reuse, R10, R156 ;  /* 0x0000000a049c723c */ /* 0x040fe2000000189c */
[----:B------:R-:W1:Y:S07]  /*7740*/  LDSM.16.MT88.4 R8, [R233+0x12800] ;  /* 0x01280000e908783b */ /* 0x000e6e0000004200 */
[C---:B-----5:R-:W-:Y:S08]  /*7750*/  HMMA.16816.F32 R136, R4.reuse, R16, R136 ;  /* 0x000000100488723c */ /* 0x060ff00000001888 */
[C---:B------:R-:W-:Y:S01]  /*7760*/  HMMA.16816.F32 R132, R4.reuse, R18, R132 ;  /* 0x000000120484723c */ /* 0x040fe20000001884 */
[----:B------:R-:W3:Y:S07]  /*7770*/  LDSM.16.MT88.4 R16, [R232+0x12800] ;  /* 0x01280000e810783b */ /* 0x000eee0000004200 */
[C---:B--2---:R-:W-:Y:S08]  /*7780*/  HMMA.16816.F32 R36, R4.reuse, R12, R36 ;  /* 0x0000000c0424723c */ /* 0x044ff00000001824 */
[C---:B------:R-:W-:Y:S01]  /*7790*/  HMMA.16816.F32 R40, R4.reuse, R14, R40 ;  /* 0x0000000e0428723c */ /* 0x040fe20000001828 */
[----:B------:R-:W2:Y:S07]  /*77a0*/  LDSM.16.MT88.4 R12, [R233+0x14800] ;  /* 0x01480000e90c783b */ /* 0x000eae0000004200 */
[C---:B------:R-:W-:Y:S08]  /*77b0*/  HMMA.16816.F32 R152, R4.reuse, R28, R152 ;  /* 0x0000001c0498723c */ /* 0x040ff00000001898 */
[C---:B-1----:R-:W-:Y:S08]  /*77c0*/  HMMA.16816.F32 R52, R4.reuse, R8, R52 ;  /* 0x000000080434723c */ /* 0x042ff00000001834 */
[C---:B------:R-:W-:Y:S01]  /*77d0*/  HMMA.16816.F32 R56, R4.reuse, R10, R56 ;  /* 0x0000000a0438723c */ /* 0x040fe20000001838 */
[----:B------:R-:W1:Y:S07]  /*77e0*/  LDSM.16.MT88.4 R8, [R236+0x16800] ;  /* 0x01680000ec08783b */ /* 0x000e6e0000004200 */
[C---:B---3--:R-:W-:Y:S08]  /*77f0*/  HMMA.16816.F32 R60, R4.reuse, R16, R60 ;  /* 0x00000010043c723c */ /* 0x048ff0000000183c */
[C---:B------:R-:W-:Y:S01]  /*7800*/  HMMA.16816.F32 R64, R4.reuse, R18, R64 ;  /* 0x000000120440723c */ /* 0x040fe20000001840 */
[----:B------:R-:W3:Y:S07]  /*7810*/  LDSM.16.MT88.4 R16, [R234+0x16800] ;  /* 0x01680000ea10783b */ /* 0x000eee0000004200 */
[C---:B------:R-:W-:Y:S01]  /*7820*/  HMMA.16816.F32 R148, R4.reuse, R30, R148 ;  /* 0x0000001e0494723c */ /* 0x040fe20000001894 */
[----:B------:R-:W4:Y:S07]  /*7830*/  LDSM.16.MT88.4 R28, [R236+0x14800] ;  /* 0x01480000ec1c783b */ /* 0x000f2e0000004200 */
[C---:B------:R-:W-:Y:S08]  /*7840*/  HMMA.16816.F32 R144, R4.reuse, R24, R144 ;  /* 0x000000180490723c */ /* 0x040ff00000001890 */
[C---:B------:R-:W-:Y:S01]  /*7850*/  HMMA.16816.F32 R140, R4.reuse, R26, R140 ;  /* 0x0000001a048c723c */ /* 0x040fe2000000188c */
[----:B------:R-:W5:Y:S07]  /*7860*/  LDSM.16.MT88.4 R24, [R234+0x14800] ;  /* 0x01480000ea18783b */ /* 0x000f6e0000004200 */
        /* <DEDUP_REMOVED lines=24> */
[C---:B-1----:R-:W-:Y:S08]  /*79f0*/  HMMA.16816.F32 R124, R4.reuse, R8, R124 ;  /* 0x00000008047c723c */ /* 0x042ff0000000187c */
[----:B------:R-:W-:Y:S01]  /*7a00*/  HMMA.16816.F32 R128, R4, R10, R128 ;  /* 0x0000000a0480723c */ /* 0x000fe20000001880 */
[----:B------:R-:W1:Y:S06]  /*7a10*/  LDSM.16.MT88.4 R8, [R236+0x13000] ;  /* 0x01300000ec08783b */ /* 0x000e6c0000004200 */
[----:B------:R-:W-:-:S02]  /*7a20*/  F2FP.PACK_AB R4, R187, R186 ;  /* 0x000000babb04723e */ /* 0x000fc400000000ff */
[----:B------:R-:W-:Y:S02]  /*7a30*/  F2FP.PACK_AB R6, R191, R188 ;  /* 0x000000bcbf06723e */ /* 0x000fe400000000ff */
[----:B------:R-:W-:Y:S01]  /*7a40*/  F2FP.PACK_AB R5, R196, R193 ;  /* 0x000000c1c405723e */ /* 0x000fe200000000ff */
[----:B------:R-:W-:Y:S01]  /*7a50*/  FADD.FTZ R193, R193, R0 ;  /* 0x00000000c1c17221 */ /* 0x000fe20000010000 */
[----:B------:R-:W-:-:S03]  /*7a60*/  F2FP.PACK_AB R7, R202, R197 ;  /* 0x000000c5ca07723e */ /* 0x000fc600000000ff */
[----:B------:R-:W-:-:S04]  /*7a70*/  FADD.FTZ R196, R196, R193 ;  /* 0x000000c1c4c47221 */ /* 0x000fc80000010000 */
[----:B---3--:R-:W-:Y:S01]  /*7a80*/  HMMA.16816.F32 R44, R4, R16, R44 ;  /* 0x00000010042c723c */ /* 0x008fe2000000182c */
[----:B------:R-:W-:-:S04]  /*7a90*/  FADD.FTZ R197, R197, R196 ;  /* 0x000000c4c5c57221 */ /* 0x000fc80000010000 */
[----:B------:R-:W-:-:S03]  /*7aa0*/  FADD.FTZ R202, R202, R197 ;  /* 0x000000c5caca7221 */ /* 0x000fc60000010000 */
[C---:B------:R-:W-:Y:S01]  /*7ab0*/  HMMA.16816.F32 R48, R4.reuse, R18, R48 ;  /* 0x000000120430723c */ /* 0x040fe20000001830 */
[----:B------:R-:W3:Y:S07]  /*7ac0*/  LDSM.16.MT88.4 R16, [R232+0x15000] ;  /* 0x01500000e810783b */ /* 0x000eee0000004200 */
        /* <DEDUP_REMOVED lines=12> */
[C---:B------:R-:W-:Y:S08]  /*7b90*/  HMMA.16816.F32 R152, R4.reuse, R28, R152 ;  /* 0x0000001c0498723c */ /* 0x040ff00000001898 */
[C---:B------:R-:W-:Y:S01]  /*7ba0*/  HMMA.16816.F32 R148, R4.reuse, R30, R148 ;  /* 0x0000001e0494723c */ /* 0x040fe20000001894 */
[----:B------:R-:W5:Y:S07]  /*7bb0*/  LDSM.16.MT88.4 R28, [R236+0x15000] ;  /* 0x01500000ec1c783b */ /* 0x000f6e0000004200 */
[C---:B------:R-:W-:Y:S08]  /*7bc0*/  HMMA.16816.F32 R136, R4.reuse, R24, R136 ;  /* 0x000000180488723c */ /* 0x040ff00000001888 */
        /* <DEDUP_REMOVED lines=14> */
[C---:B-----5:R-:W-:Y:S08]  /*7cb0*/  HMMA.16816.F32 R68, R4.reuse, R28, R68 ;  /* 0x0000001c0444723c */ /* 0x060ff00000001844 */
[C---:B------:R-:W-:Y:S01]  /*7cc0*/  HMMA.16816.F32 R72, R4.reuse, R30, R72 ;  /* 0x0000001e0448723c */ /* 0x040fe20000001848 */
[----:B------:R-:W-:Y:S07]  /*7cd0*/  LDSM.16.MT88.4 R28, [R234+0x11800] ;  /* 0x01180000ea1c783b */ /* 0x000fee0000004200 */
[C---:B------:R-:W-:Y:S08]  /*7ce0*/  HMMA.16816.F32 R84, R4.reuse, R24, R84 ;  /* 0x000000180454723c */ /* 0x040ff00000001854 */
[C---:B------:R-:W-:Y:S01]  /*7cf0*/  HMMA.16816.F32 R88, R4.reuse, R26, R88 ;  /* 0x0000001a0458723c */ /* 0x040fe20000001858 */
[----:B------:R-:W-:Y:S07]  /*7d00*/  LDSM.16.MT88.4 R24, [R233+0x11800] ;  /* 0x01180000e918783b */ /* 0x000fee0000004200 */
[C---:B----4-:R-:W-:Y:S08]  /*7d10*/  HMMA.16816.F32 R100, R4.reuse, R20, R100 ;  /* 0x000000140464723c */ /* 0x050ff00000001864 */
[C---:B------:R-:W-:Y:S01]  /*7d20*/  HMMA.16816.F32 R104, R4.reuse, R22, R104 ;  /* 0x000000160468723c */ /* 0x040fe20000001868 */
[----:B------:R-:W-:Y:S07]  /*7d30*/  LDSM.16.MT88.4 R20, [R232+0x11800] ;  /* 0x01180000e814783b */ /* 0x000fee0000004200 */
        /* <DEDUP_REMOVED lines=16> */
[----:B------:R-:W3:Y:S04]  /*7e40*/  LDSM.16.MT88.4 R16, [R234+0x17800] ;  /* 0x01780000ea10783b */ /* 0x000ee80000004200 */
[----:B------:R-:W-:Y:S03]  /*7e50*/  STL [R1], R205 ;  /* 0x000000cd01007387 */ /* 0x000fe60000100800 */
[C---:B--2---:R-:W-:Y:S08]  /*7e60*/  HMMA.16816.F32 R36, R4.reuse, R12, R36 ;  /* 0x0000000c0424723c */ /* 0x044ff00000001824 */
[C---:B------:R-:W-:Y:S01]  /*7e70*/  HMMA.16816.F32 R40, R4.reuse, R14, R40 ;  /* 0x0000000e0428723c */ /* 0x040fe20000001828 */
[----:B------:R-:W2:Y:S07]  /*7e80*/  LDSM.16.MT88.4 R12, [R236+0x15800] ;  /* 0x01580000ec0c783b */ /* 0x000eae0000004200 */
[C---:B-1----:R-:W-:Y:S08]  /*7e90*/  HMMA.16816.F32 R44, R4.reuse, R8, R44 ;  /* 0x00000008042c723c */ /* 0x042ff0000000182c */
[C---:B------:R-:W-:Y:S01]  /*7ea0*/  HMMA.16816.F32 R48, R4.reuse, R10, R48 ;  /* 0x0000000a0430723c */ /* 0x040fe20000001830 */
[----:B------:R-:W1:Y:S07]  /*7eb0*/  LDSM.16.MT88.4 R8, [R236+0x17800] ;  /* 0x01780000ec08783b */ /* 0x000e6e0000004200 */
[C---:B------:R-:W-:Y:S08]  /*7ec0*/  HMMA.16816.F32 R160, R4.reuse, R32, R160 ;  /* 0x0000002004a0723c */ /* 0x040ff000000018a0 */
[C---:B---3--:R-:W-:Y:S07]  /*7ed0*/  HMMA.16816.F32 R108, R4.reuse, R16, R108 ;  /* 0x00000010046c723c */ /* 0x048fee000000186c */
[----:B------:R-:W-:Y:S01]  /*7ee0*/  FADD.FTZ R17, R181, R184 ;  /* 0x000000b8b5117221 */ /* 0x000fe20000010000 */
[----:B------:R-:W-:Y:S01]  /*7ef0*/  HMMA.16816.F32 R156, R4, R34, R156 ;  /* 0x00000022049c723c */ /* 0x000fe2000000189c */
[----:B------:R-:W3:Y:S02]  /*7f00*/  LDSM.16.MT88.4 R32, [R232+0x13800] ;  /* 0x01380000e820783b */ /* 0x000ee40000004200 */
        /* <DEDUP_REMOVED lines=22> */
[C---:B--2---:R-:W-:Y:S01]  /*8070*/  HMMA.16816.F32 R68, R4.reuse, R12, R68 ;  /* 0x0000000c0444723c */ /* 0x044fe20000001844 */
[----:B------:R-:W-:Y:S07]  /*8080*/  STL [R1+0x4], R207 ;  /* 0x000004cf01007387 */ /* 0x000fee0000100800 */
[C---:B------:R-:W-:Y:S01]  /*8090*/  HMMA.16816.F32 R72, R4.reuse, R14, R72 ;  /* 0x0000000e0448723c */ /* 0x040fe20000001848 */
[----:B------:R-:W2:Y:S07]  /*80a0*/  LDSM.16.MT88.4 R12, [R233+0x17800] ;  /* 0x01780000e90c783b */ /* 0x000eae0000004200 */
[C---:B-1----:R-:W-:Y:S08]  /*80b0*/  HMMA.16816.F32 R100, R4.reuse, R8, R100 ;  /* 0x000000080464723c */ /* 0x042ff00000001864 */
[C---:B------:R-:W-:Y:S01]  /*80c0*/  HMMA.16816.F32 R104, R4.reuse, R10, R104 ;  /* 0x0000000a0468723c */ /* 0x040fe20000001868 */
[----:B------:R-:W1:Y:S07]  /*80d0*/  LDSM.16.MT88.4 R8, [R232+0x17800] ;  /* 0x01780000e808783b */ /* 0x000e6e0000004200 */
[C---:B---3--:R-:W-:Y:S08]  /*80e0*/  HMMA.16816.F32 R60, R4.reuse, R32, R60 ;  /* 0x00000020043c723c */ /* 0x048ff0000000183c */
        /* <DEDUP_REMOVED lines=8> */
[C---:B--2---:R-:W-:Y:S08]  /*8170*/  HMMA.16816.F32 R116, R4.reuse, R12, R116 ;  /* 0x0000000c0474723c */ /* 0x044ff00000001874 */
        /* <DEDUP_REMOVED lines=84> */
.L_x_787:
[----:B------:R-:W-:-:S04]  /*86c0*/  ULEA UR4, -UR6, URZ, 0x6 ;  /* 0x0000003f06047291 */ /* 0x000fc8000f8e313f */
[----:B------:R-:W-:Y:S02]  /*86d0*/  USHF.R.S32.HI UR5, URZ, 0x1f, UR4 ;  /* 0x0000001f3f057899 */ /* 0x000fe40008011404 */
[----:B------:R-:W-:-:S04]  /*86e0*/  MOV R11, UR4 ;  /* 0x00000004000b7c02 */ /* 0x000fc80008000f00 */
[----:B------:R-:W-:Y:S02]  /*86f0*/  MOV R5, UR5 ;  /* 0x0000000500057c02 */ /* 0x000fe40008000f00 */
.L_x_788:
        /* <DEDUP_REMOVED lines=71> */
[----:B------:R-:W-:Y:S02]  /*8b70*/  @!P2 LEA R32, P1, R0, c[0x0][0x170], 0x1 ;  /* 0x00005c000020aa11 */ /* 0x000fe400078208ff */
[----:B------:R-:W-:Y:S01]  /*8b80*/  IADD3.X R7, R7, UR25, RZ, P0, !PT ;  /* 0x0000001907077c10 */ /* 0x000fe200087fe4ff */
[----:B------:R-:W-:Y:S01]  /*8b90*/  @!PT LDS RZ, [RZ] ;  /* 0x00000000fffff984 */ /* 0x000fe20000000800 */
[----:B------:R-:W-:Y:S01]  /*8ba0*/  @!PT LDS RZ, [RZ] ;  /* 0x00000000fffff984 */ /* 0x000fe20000000800 */
[----:B------:R-:W-:Y:S01]  /*8bb0*/  @!PT LDS RZ, [RZ] ;  /* 0x00000000fffff984 */ /* 0x000fe20000000800 */
[----:B------:R2:W-:Y:S01]  /*8bc0*/  @!P5 LDGSTS.E.BYPASS.LTC128B.128 [R246+0x10800], [R28.64] ;  /* 0x108000001cf6dfae */ /* 0x0005e2000b901d60 */
[----:B------:R-:W-:-:S02]  /*8bd0*/  @!P5 LEA R34, P0, R9, R194, 0x1 ;  /* 0x000000c20922d211 */ /* 0x000fc400078008ff */
[CC--:B------:R-:W-:Y:S01]  /*8be0*/  @!P4 IADD3 R4, P6, R9.reuse, R170.reuse, RZ ;  /* 0x000000aa0904c210 */ /* 0x0c0fe20007fde0ff */
[----:B------:R-:W-:Y:S01]  /*8bf0*/  @P4 STS.128 [R246+0x12800], RZ ;  /* 0x012800fff6004388 */ /* 0x000fe20000000c00 */
[----:B------:R-:W-:Y:S02]  /*8c00*/  @!P2 LEA.HI.X R33, R0, c[0x0][0x174], R5, 0x1, P1 ;  /* 0x00005d000021aa11 */ /* 0x000fe400008f0c05 */
        /* <DEDUP_REMOVED lines=17> */
[----:B------:R-:W-:-:S02]  /*8d20*/  @!P2 LEA R26, P0, R9, c[0x0][0x170], 0x1 ;  /* 0x00005c00091aaa11 */ /* 0x000fc400078008ff */
[----:B------:R-:W-:Y:S01]  /*8d30*/  @P2 STS.128 [R246+0x16800], RZ ;  /* 0x016800fff6002388 */ /* 0x000fe20000000c00 */
[----:B------:R-:W-:Y:S02]  /*8d40*/  @!P4 LEA.HI.X R173, R4, c[0x0][0x174], R27, 0x1, P6 ;  /* 0x00005d0004adca11 */ /* 0x000fe400030f0c1b */
[----:B------:R-:W-:Y:S01]  /*8d50*/  @!P3 LEA.HI.X R171, R0, c[0x0][0x174], R5, 0x1, P1 ;  /* 0x00005d0000abba11 */ /* 0x000fe200008f0c05 */
[----:B------:R-:W-:Y:S01]  /*8d60*/  @!PT LDS RZ, [RZ] ;  /* 0x00000000fffff984 */ /* 0x000fe20000000800 */
[----:B------:R-:W-:Y:S01]  /*8d70*/  @!PT LDS RZ, [RZ] ;  /* 0x00000000fffff984 */ /* 0x000fe20000000800 */
[----:B------:R-:W-:Y:S01]  /*8d80*/  @!PT LDS RZ, [RZ] ;  /* 0x00000000fffff984 */ /* 0x000fe20000000800 */
[----:B------:R5:W-:Y:S01]  /*8d90*/  @!P2 LDGSTS.E.BYPASS.LTC128B.128 [R246+0x16800], [R12.64+0x180] ;  /* 0x168001800cf6afae */ /* 0x000be2000b901d60 */
[----:B------:R-:W-:-:S03]  /*8da0*/  @!P2 LEA.HI.X R27, R9, c[0x0][0x174], R168, 0x1, P0 ;  /* 0x00005d00091baa11 */ /* 0x000fc600000f0ca8 */
        /* <DEDUP_REMOVED lines=41> */
[----:B--2---:R-:W2:Y:S04]  /*9040*/  LDSM.16.M88.4 R28, [R241+0x8000] ;  /* 0x00800000f11c783b */ /* 0x004ea80000000200 */
[----:B-1----:R-:W4:Y:S04]  /*9050*/  LDSM.16.M88.4 R20, [R241+0x8800] ;  /* 0x00880000f114783b */ /* 0x002f280000000200 */
[----:B-----5:R-:W1:Y:S04]  /*9060*/  LDSM.16.M88.4 R12, [R241+0x9000] ;  /* 0x00900000f10c783b */ /* 0x020e680000000200 */
[----:B------:R-:W5:Y:S04]  /*9070*/  LDSM.16.M88.4 R4, [R241+0x9800] ;  /* 0x00980000f104783b */ /* 0x000f680000000200 */
[----:B------:R-:W-:Y:S04]  /*9080*/  LDSM.16.M88.4 R8, [R240] ;  /* 0x00000000f008783b */ /* 0x000fe80000000200 */
[----:B------:R-:W1:Y:S04]  /*9090*/  LDSM.16.M88.4 R196, [R239] ;  /* 0x00000000efc4783b */ /* 0x000e680000000200 */
[----:B------:R-:W1:Y:S04]  /*90a0*/  LDSM.16.M88.4 R176, [R231] ;  /* 0x00000000e7b0783b */ /* 0x000e680000000200 */
[----:B---3--:R-:W3:Y:S04]  /*90b0*/  LDSM.16.M88.4 R168, [R230] ;  /* 0x00000000e6a8783b */ /* 0x008ee80000000200 */
[----:B------:R-:W3:Y:S04]  /*90c0*/  LDSM.16.M88.4 R192, [R229] ;  /* 0x00000000e5c0783b */ /* 0x000ee80000000200 */
[----:B------:R-:W-:Y:S01]  /*90d0*/  LDSM.16.M88.4 R180, [R235+0x8000] ;  /* 0x00800000ebb4783b */ /* 0x000fe20000000200 */
[C---:B--2---:R-:W-:Y:S03]  /*90e0*/  HMMA.16816.F32 R32, R184.reuse, R28, RZ ;  /* 0x0000001cb820723c */ /* 0x044fe600000018ff */
[----:B------:R-:W-:Y:S04]  /*90f0*/  LDSM.16.M88.4 R172, [R235+0x8800] ;  /* 0x00880000ebac783b */ /* 0x000fe80000000200 */
[----:B------:R-:W0:Y:S01]  /*9100*/  LDGDEPBAR ;  /* 0x00000000000079af */ /* 0x000e220000000000 */
[C---:B------:R-:W-:Y:S08]  /*9110*/  HMMA.16816.F32 R28, R184.reuse, R30, RZ ;  /* 0x0000001eb81c723c */ /* 0x040ff000000018ff */
[C---:B----4-:R-:W-:Y:S08]  /*9120*/  HMMA.16816.F32 R24, R184.reuse, R20, RZ ;  /* 0x00000014b818723c */ /* 0x050ff000000018ff */
[C---:B-1----:R-:W-:Y:S08]  /*9130*/  HMMA.16816.F32 R16, R184.reuse, R12, RZ ;  /* 0x0000000cb810723c */ /* 0x042ff000000018ff */
[C---:B------:R-:W-:Y:S08]  /*9140*/  HMMA.16816.F32 R20, R184.reuse, R22, RZ ;  /* 0x00000016b814723c */ /* 0x040ff000000018ff */
[C---:B------:R-:W-:Y:S08]  /*9150*/  HMMA.16816.F32 R12, R184.reuse, R14, RZ ;  /* 0x0000000eb80c723c */ /* 0x040ff000000018ff */
[C---:B-----5:R-:W-:Y:S08]  /*9160*/  HMMA.16816.F32 R188, R184.reuse, R4, RZ ;  /* 0x00000004b8bc723c */ /* 0x060ff000000018ff */
[----:B------:R-:W-:Y:S01]  /*9170*/  HMMA.16816.F32 R184, R184, R6, RZ ;  /* 0x00000006b8b8723c */ /* 0x000fe200000018ff */
[----:B------:R-:W1:Y:S07]  /*9180*/  LDSM.16.M88.4 R4, [R238] ;  /* 0x00000000ee04783b */ /* 0x000e6e0000000200 */
[C---:B------:R-:W-:Y:S08]  /*9190*/  HMMA.16816.F32 R32, R8.reuse, R196, R32 ;  /* 0x000000c40820723c */ /* 0x040ff00000001820 */
[C---:B------:R-:W-:Y:S01]  /*91a0*/  HMMA.16816.F32 R28, R8.reuse, R198, R28 ;  /* 0x000000c6081c723c */ /* 0x040fe2000000181c */
[----:B------:R-:W-:Y:S07]  /*91b0*/  LDSM.16.M88.4 R196, [R228] ;  /* 0x00000000e4c4783b */ /* 0x000fee0000000200 */
[C---:B------:R-:W-:Y:S08]  /*91c0*/  HMMA.16816.F32 R24, R8.reuse, R176, R24 ;  /* 0x000000b00818723c */ /* 0x040ff00000001818 */
[C---:B------:R-:W-:Y:S01]  /*91d0*/  HMMA.16816.F32 R20, R8.reuse, R178, R20 ;  /* 0x000000b20814723c */ /* 0x040fe20000001814 */
[----:B------:R-:W2:Y:S07]  /*91e0*/  LDSM.16.M88.4 R176, [R235+0x9000] ;  /* 0x00900000ebb0783b */ /* 0x000eae0000000200 */
[C---:B---3--:R-:W-:Y:S08]  /*91f0*/  HMMA.16816.F32 R16, R8.reuse, R168, R16 ;  /* 0x000000a80810723c */ /* 0x048ff00000001810 */
[C---:B------:R-:W-:Y:S01]  /*9200*/  HMMA.16816.F32 R12, R8.reuse, R170, R12 ;  /* 0x000000aa080c723c */ /* 0x040fe2000000180c */
[----:B------:R-:W3:Y:S07]  /*9210*/  LDSM.16.M88.4 R168, [R235+0x9800] ;  /* 0x00980000eba8783b */ /* 0x000eee0000000200 */
[C---:B------:R-:W-:Y:S08]  /*9220*/  HMMA.16816.F32 R188, R8.reuse, R192, R188 ;  /* 0x000000c008bc723c */ /* 0x040ff000000018bc */
[----:B------:R-:W-:Y:S01]  /*9230*/  HMMA.16816.F32 R184, R8, R194, R184 ;  /* 0x000000c208b8723c */ /* 0x000fe200000018b8 */
[----:B------:R-:W4:Y:S04]  /*9240*/  LDSM.16.M88.4 R8, [R237] ;  /* 0x00000000ed08783b */ /* 0x000f280000000200 */
[----:B------:R-:W-:Y:S03]  /*9250*/  LDSM.16.M88.4 R192, [R228+0x1800] ;  /* 0x00180000e4c0783b */ /* 0x000fe60000000200 */
[C---:B-1----:R-:W-:Y:S08]  /*9260*/  HMMA.16816.F32 R32, R4.reuse, R180, R32 ;  /* 0x000000b40420723c */ /* 0x042ff00000001820 */
[C---:B------:R-:W-:Y:S01]  /*9270*/  HMMA.16816.F32 R28, R4.reuse, R182, R28 ;  /* 0x000000b6041c723c */ /* 0x040fe2000000181c */
[----:B------:R-:W1:Y:S07]  /*9280*/  LDSM.16.M88.4 R180, [R228+0x800] ;  /* 0x00080000e4b4783b */ /* 0x000e6e0000000200 */
[C---:B------:R-:W-:Y:S08]  /*9290*/  HMMA.16816.F32 R24, R4.reuse, R172, R24 ;  /* 0x000000ac0418723c */ /* 0x040ff00000001818 */
[C---:B------:R-:W-:Y:S01]  /*92a0*/  HMMA.16816.F32 R20, R4.reuse, R174, R20 ;  /* 0x000000ae0414723c */ /* 0x040fe20000001814 */
[----:B------:R-:W5:Y:S07]  /*92b0*/  LDSM.16.M88.4 R172, [R228+0x1000] ;  /* 0x00100000e4ac783b */ /* 0x000f6e0000000200 */
[C---:B--2---:R-:W-:Y:S08]  /*92c0*/  HMMA.16816.F32 R16, R4.reuse, R176, R16 ;  /* 0x000000b00410723c */ /* 0x044ff00000001810 */
[C---:B------:R-:W-:Y:S01]  /*92d0*/  HMMA.16816.F32 R12, R4.reuse, R178, R12 ;  /* 0x000000b2040c723c */ /* 0x040fe2000000180c */
[----:B------:R-:W-:Y:S07]  /*92e0*/  LDSM.16.M88.4 R176, [R241+0xa000] ;  /* 0x00a00000f1b0783b */ /* 0x000fee0000000200 */
[C---:B---3--:R-:W-:Y:S08]  /*92f0*/  HMMA.16816.F32 R188, R4.reuse, R168, R188 ;  /* 0x000000a804bc723c */ /* 0x048ff000000018bc */
[----:B------:R-:W-:Y:S01]  /*9300*/  HMMA.16816.F32 R184, R4, R170, R184 ;  /* 0x000000aa04b8723c */ /* 0x000fe200000018b8 */
[----:B------:R-:W2:Y:S04]  /*9310*/  LDSM.16.M88.4 R4, [R242+0x2000] ;  /* 0x00200000f204783b */ /* 0x000ea80000000200 */
[----:B------:R-:W3:Y:S03]  /*9320*/  LDSM.16.M88.4 R168, [R241+0xa800] ;  /* 0x00a80000f1a8783b */ /* 0x000ee60000000200 */
[C---:B----4-:R-:W-:Y:S08]  /*9330*/  HMMA.16816.F32 R32, R8.reuse, R196, R32 ;  /* 0x000000c40820723c */ /* 0x050ff00000001820 */
[C---:B------:R-:W-:Y:S01]  /*9340*/  HMMA.16816.F32 R28, R8.reuse, R198, R28 ;  /* 0x000000c6081c723c */ /* 0x040fe2000000181c */
[----:B------:R-:W-:Y:S07]  /*9350*/  LDSM.16.M88.4 R196, [R227] ;  /* 0x00000000e3c4783b */ /* 0x000fee0000000200 */
[C---:B-1----:R-:W-:Y:S08]  /*9360*/  HMMA.16816.F32 R24, R8.reuse, R180, R24 ;  /* 0x000000b40818723c */ /* 0x042ff00000001818 */
[C---:B------:R-:W-:Y:S01]  /*9370*/  HMMA.16816.F32 R20, R8.reuse, R182, R20 ;  /* 0x000000b60814723c */ /* 0x040fe20000001814 */
[----:B------:R-:W1:Y:S07]  /*9380*/  LDSM.16.M88.4 R180, [R241+0xb000] ;  /* 0x00b00000f1b4783b */ /* 0x000e6e0000000200 */
[C---:B-----5:R-:W-:Y:S08]  /*9390*/  HMMA.16816.F32 R16, R8.reuse, R172, R16 ;  /* 0x000000ac0810723c */ /* 0x060ff00000001810 */
[C---:B------:R-:W-:Y:S01]  /*93a0*/  HMMA.16816.F32 R12, R8.reuse, R174, R12 ;  /* 0x000000ae080c723c */ /* 0x040fe2000000180c */
[----:B------:R-:W4:Y:S07]  /*93b0*/  LDSM.16.M88.4 R172, [R241+0xb800] ;  /* 0x00b80000f1ac783b */ /* 0x000f2e0000000200 */
[C---:B------:R-:W-:Y:S08]  /*93c0*/  HMMA.16816.F32 R188, R8.reuse, R192, R188 ;  /* 0x000000c008bc723c */ /* 0x040ff000000018bc */
[----:B------:R-:W-:Y:S01]  /*93d0*/  HMMA.16816.F32 R184, R8, R194, R184 ;  /* 0x000000c208b8723c */ /* 0x000fe200000018b8 */
[----:B------:R-:W-:Y:S04]  /*93e0*/  LDSM.16.M88.4 R8, [R240+0x2000] ;  /* 0x00200000f008783b */ /* 0x000fe80000000200 */
[----:B------:R-:W-:Y:S03]  /*93f0*/  LDSM.16.M88.4 R192, [R224] ;  /* 0x00000000e0c0783b */ /* 0x000fe60000000200 */
[C---:B--2---:R-:W-:Y:S08]  /*9400*/  HMMA.16816.F32 R32, R4.reuse, R176, R32 ;  /* 0x000000b00420723c */ /* 0x044ff00000001820 */
[C---:B------:R-:W-:Y:S01]  /*9410*/  HMMA.16816.F32 R28, R4.reuse, R178, R28 ;  /* 0x000000b2041c723c */ /* 0x040fe2000000181c */
[----:B------:R-:W2:Y:S07]  /*9420*/  LDSM.16.M88.4 R176, [R226] ;  /* 0x00000000e2b0783b */ /* 0x000eae0000000200 */
[C---:B---3--:R-:W-:Y:S08]  /*9430*/  HMMA.16816.F32 R24, R4.reuse, R168, R24 ;  /* 0x000000a80418723c */ /* 0x048ff00000001818 */
[C---:B------:R-:W-:Y:S01]  /*9440*/  HMMA.16816.F32 R20, R4.reuse, R170, R20 ;  /* 0x000000aa0414723c */ /* 0x040fe20000001814 */
[----:B------:R-:W3:Y:S07]  /*9450*/  LDSM.16.M88.4 R168, [R225] ;  /* 0x00000000e1a8783b */ /* 0x000eee0000000200 */
[C---:B-1----:R-:W-:Y:S08]  /*9460*/  HMMA.16816.F32 R16, R4.reuse, R180, R16 ;  /* 0x000000b40410723c */ /* 0x042ff00000001810 */
[C---:B------:R-:W-:Y:S01]  /*9470*/  HMMA.16816.F32 R12, R4.reuse, R182, R12 ;  /* 0x000000b6040c723c */ /* 0x040fe2000000180c */
[----:B------:R-:W-:Y:S07]  /*9480*/  LDSM.16.M88.4 R180, [R235+0xa000] ;  /* 0x00a00000ebb4783b */ /* 0x000fee0000000200 */
[C---:B----4-:R-:W-:Y:S08]  /*9490*/  HMMA.16816.F32 R188, R4.reuse, R172, R188 ;  /* 0x000000ac04bc723c */ /* 0x050ff000000018bc */
        /* <DEDUP_REMOVED lines=38> */
[C---:B-----5:R-:W-:Y:S08]  /*9700*/  HMMA.16816.F32 R188, R8.reuse, R180, R188 ;  /* 0x000000b408bc723c */ /* 0x060ff000000018bc */
[----:B------:R-:W-:Y:S01]  /*9710*/  HMMA.16816.F32 R184, R8, R182, R184 ;  /* 0x000000b608b8723c */ /* 0x000fe200000018b8 */
[----:B------:R-:W5:Y:S04]  /*9720*/  LDSM.16.M88.4 R8, [R240+0x4000] ;  /* 0x00400000f008783b */ /* 0x000f680000000200 */
[----:B------:R-:W1:Y:S03]  /*9730*/  LDSM.16.M88.4 R180, [R222] ;  /* 0x00000000deb4783b */ /* 0x000e660000000200 */
[C---:B--2---:R-:W-:Y:S08]  /*9740*/  HMMA.16816.F32 R32, R4.reuse, R176, R32 ;  /* 0x000000b00420723c */ /* 0x044ff00000001820 */
[C---:B------:R-:W-:Y:S01]  /*9750*/  HMMA.16816.F32 R28, R4.reuse, R178, R28 ;  /* 0x000000b2041c723c */ /* 0x040fe2000000181c */
[----:B------:R-:W2:Y:S07]  /*9760*/  LDSM.16.M88.4 R176, [R221] ;  /* 0x00000000ddb0783b */ /* 0x000eae0000000200 */
[C---:B---3--:R-:W-:Y:S08]  /*9770*/  HMMA.16816.F32 R24, R4.reuse, R168, R24 ;  /* 0x000000a80418723c */ /* 0x048ff00000001818 */
[C---:B------:R-:W-:Y:S01]  /*9780*/  HMMA.16816.F32 R20, R4.reuse, R170, R20 ;  /* 0x000000aa0414723c */ /* 0x040fe20000001814 */
[----:B------:R-:W3:Y:S07]  /*9790*/  LDSM.16.M88.4 R168, [R220] ;  /* 0x00000000dca8783b */ /* 0x000eee0000000200 */
[C---:B----4-:R-:W-:Y:S08]  /*97a0*/  HMMA.16816.F32 R16, R4.reuse, R196, R16 ;  /* 0x000000c40410723c */ /* 0x050ff00000001810 */
[C---:B------:R-:W-:Y:S01]  /*97b0*/  HMMA.16816.F32 R12, R4.reuse, R198, R12 ;  /* 0x000000c6040c723c */ /* 0x040fe2000000180c */
[----:B------:R-:W-:Y:S07]  /*97c0*/  LDSM.16.M88.4 R196, [R237+0x4000] ;  /* 0x00400000edc4783b */ /* 0x000fee0000000200 */
[C---:B-1----:R-:W-:Y:S08]  /*97d0*/  HMMA.16816.F32 R188, R4.reuse, R172, R188 ;  /* 0x000000ac04bc723c */ /* 0x042ff000000018bc */
[----:B------:R-:W-:Y:S01]  /*97e0*/  HMMA.16816.F32 R184, R4, R174, R184 ;  /* 0x000000ae04b8723c */ /* 0x000fe200000018b8 */
[----:B------:R-:W-:Y:S04]  /*97f0*/  LDSM.16.M88.4 R172, [R238+0x4000] ;  /* 0x00400000eeac783b */ /* 0x000fe80000000200 */
[----:B------:R-:W1:Y:S03]  /*9800*/  LDSM.16.M88.4 R4, [R235+0xc000] ;  /* 0x00c00000eb04783b */ /* 0x000e660000000200 */
[C---:B-----5:R-:W-:Y:S08]  /*9810*/  HMMA.16816.F32 R32, R8.reuse, R192, R32 ;  /* 0x000000c00820723c */ /* 0x060ff00000001820 */
[C---:B------:R-:W-:Y:S01]  /*9820*/  HMMA.16816.F32 R28, R8.reuse, R194, R28 ;  /* 0x000000c2081c723c */ /* 0x040fe2000000181c */
[----:B------:R-:W4:Y:S07]  /*9830*/  LDSM.16.M88.4 R192, [R235+0xc800] ;  /* 0x00c80000ebc0783b */ /* 0x000f2e0000000200 */
[C---:B------:R-:W-:Y:S08]  /*9840*/  HMMA.16816.F32 R24, R8.reuse, R180, R24 ;  /* 0x000000b40818723c */ /* 0x040ff00000001818 */
[C---:B------:R-:W-:Y:S01]  /*9850*/  HMMA.16816.F32 R20, R8.reuse, R182, R20 ;  /* 0x000000b60814723c */ /* 0x040fe20000001814 */
[----:B------:R-:W5:Y:S07]  /*9860*/  LDSM.16.M88.4 R180, [R235+0xd000] ;  /* 0x00d00000ebb4783b */ /* 0x000f6e0000000200 */
[C---:B--2---:R-:W-:Y:S08]  /*9870*/  HMMA.16816.F32 R16, R8.reuse, R176, R16 ;  /* 0x000000b00810723c */ /* 0x044ff00000001810 */
[C---:B------:R-:W-:Y:S01]  /*9880*/  HMMA.16816.F32 R12, R8.reuse, R178, R12 ;  /* 0x000000b2080c723c */ /* 0x040fe2000000180c */
[----:B------:R-:W2:Y:S07]  /*9890*/  LDSM.16.M88.4 R176, [R235+0xd800] ;  /* 0x00d80000ebb0783b */ /* 0x000eae0000000200 */
[C---:B---3--:R-:W-:Y:S08]  /*98a0*/  HMMA.16816.F32 R188, R8.reuse, R168, R188 ;  /* 0x000000a808bc723c */ /* 0x048ff000000018bc */
[----:B------:R-:W-:Y:S01]  /*98b0*/  HMMA.16816.F32 R184, R8, R170, R184 ;  /* 0x000000aa08b8723c */ /* 0x000fe200000018b8 */
[----:B------:R-:W3:Y:S04]  /*98c0*/  LDSM.16.M88.4 R168, [R228+0x4000] ;  /* 0x00400000e4a8783b */ /* 0x000ee80000000200 */
[----:B------:R-:W2:Y:S03]  /*98d0*/  LDSM.16.M88.4 R8, [R228+0x4800] ;  /* 0x00480000e408783b */ /* 0x000ea60000000200 */
[C---:B-1----:R-:W-:Y:S08]  /*98e0*/  HMMA.16816.F32 R32, R172.reuse, R4, R32 ;  /* 0x00000004ac20723c */ /* 0x042ff00000001820 */
[C---:B------:R-:W-:Y:S01]  /*98f0*/  HMMA.16816.F32 R28, R172.reuse, R6, R28 ;  /* 0x00000006ac1c723c */ /* 0x040fe2000000181c */
[----:B------:R-:W1:Y:S07]  /*9900*/  LDSM.16.M88.4 R4, [R228+0x5000] ;  /* 0x00500000e404783b */ /* 0x000e6e0000000200 */
[C---:B----4-:R-:W-:Y:S08]  /*9910*/  HMMA.16816.F32 R24, R172.reuse, R192, R24 ;  /* 0x000000c0ac18723c */ /* 0x050ff00000001818 */
[C---:B------:R-:W-:Y:S01]  /*9920*/  HMMA.16816.F32 R20, R172.reuse, R194, R20 ;  /* 0x000000c2ac14723c */ /* 0x040fe20000001814 */
[----:B------:R-:W4:Y:S07]  /*9930*/  LDSM.16.M88.4 R192, [R228+0x5800] ;  /* 0x00580000e4c0783b */ /* 0x000f2e0000000200 */
[C---:B-----5:R-:W-:Y:S08]  /*9940*/  HMMA.16816.F32 R16, R172.reuse, R180, R16 ;  /* 0x000000b4ac10723c */ /* 0x060ff00000001810 */
[C---:B------:R-:W-:Y:S01]  /*9950*/  HMMA.16816.F32 R12, R172.reuse, R182, R12 ;  /* 0x000000b6ac0c723c */ /* 0x040fe2000000180c */
[----:B------:R-:W-:Y:S07]  /*9960*/  LDSM.16.M88.4 R180, [R242+0x6000] ;  /* 0x00600000f2b4783b */ /* 0x000fee0000000200 */
[C---:B--2---:R-:W-:Y:S08]  /*9970*/  HMMA.16816.F32 R188, R172.reuse, R176, R188 ;  /* 0x000000b0acbc723c */ /* 0x044ff000000018bc */
[----:B------:R-:W-:Y:S01]  /*9980*/  HMMA.16816.F32 R184, R172, R178, R184 ;  /* 0x000000b2acb8723c */ /* 0x000fe200000018b8 */
[----:B------:R-:W2:Y:S04]  /*9990*/  LDSM.16.M88.4 R176, [R241+0xe000] ;  /* 0x00e00000f1b0783b */ /* 0x000ea80000000200 */
[----:B------:R-:W5:Y:S03]  /*99a0*/  LDSM.16.M88.4 R172, [R241+0xe800] ;  /* 0x00e80000f1ac783b */ /* 0x000f660000000200 */
[C---:B---3--:R-:W-:Y:S08]  /*99b0*/  HMMA.16816.F32 R32, R196.reuse, R168, R32 ;  /* 0x000000a8c420723c */ /* 0x048ff00000001820 */
[C---:B------:R-:W-:Y:S01]  /*99c0*/  HMMA.16816.F32 R28, R196.reuse, R170, R28 ;  /* 0x000000aac41c723c */ /* 0x040fe2000000181c */
[----:B------:R-:W-:Y:S07]  /*99d0*/  LDSM.16.M88.4 R168, [R241+0xf000] ;  /* 0x00f00000f1a8783b */ /* 0x000fee0000000200 */
[C---:B------:R-:W-:Y:S08]  /*99e0*/  HMMA.16816.F32 R24, R196.reuse, R8, R24 ;  /* 0x00000008c418723c */ /* 0x040ff00000001818 */
[C---:B------:R-:W-:Y:S01]  /*99f0*/  HMMA.16816.F32 R20, R196.reuse, R10, R20 ;  /* 0x0000000ac414723c */ /* 0x040fe20000001814 */
[----:B------:R-:W-:Y:S07]  /*9a00*/  LDSM.16.M88.4 R8, [R240+0x6000] ;  /* 0x00600000f008783b */ /* 0x000fee0000000200 */
[C---:B-1----:R-:W-:Y:S08]  /*9a10*/  HMMA.16816.F32 R16, R196.reuse, R4, R16 ;  /* 0x00000004c410723c */ /* 0x042ff00000001810 */
[C---:B------:R-:W-:Y:S01]  /*9a20*/  HMMA.16816.F32 R12, R196.reuse, R6, R12 ;  /* 0x00000006c40c723c */ /* 0x040fe2000000180c */
[----:B------:R-:W1:Y:S07]  /*9a30*/  LDSM.16.M88.4 R4, [R219] ;  /* 0x00000000db04783b */ /* 0x000e6e0000000200 */
[C---:B----4-:R-:W-:Y:S08]  /*9a40*/  HMMA.16816.F32 R188, R196.reuse, R192, R188 ;  /* 0x000000c0c4bc723c */ /* 0x050ff000000018bc */
[----:B------:R-:W-:Y:S01]  /*9a50*/  HMMA.16816.F32 R184, R196, R194, R184 ;  /* 0x000000c2c4b8723c */ /* 0x000fe200000018b8 */
[----:B------:R-:W3:Y:S07]  /*9a60*/  LDSM.16.M88.4 R196, [R218] ;  /* 0x00000000dac4783b */ /* 0x000eee0000000200 */
[C---:B--2---:R-:W-:Y:S08]  /*9a70*/  HMMA.16816.F32 R32, R180.reuse, R176, R32 ;  /* 0x000000b0b420723c */ /* 0x044ff00000001820 */
[C---:B------:R-:W-:Y:S01]  /*9a80*/  HMMA.16816.F32 R28, R180.reuse, R178, R28 ;  /* 0x000000b2b41c723c */ /* 0x040fe2000000181c */
[----:B------:R-:W-:Y:S07]  /*9a90*/  LDSM.16.M88.4 R176, [R238+0x6000] ;  /* 0x00600000eeb0783b */ /* 0x000fee0000000200 */
[C---:B-----5:R-:W-:Y:S01]  /*9aa0*/  HMMA.16816.F32 R192, R180.reuse, R172, R24 ;  /* 0x000000acb4c0723c */ /* 0x060fe20000001818 */
[----:B------:R-:W2:Y:S07]  /*9ab0*/  LDSM.16.M88.4 R24, [R235+0xe000] ;  /* 0x00e00000eb18783b */ /* 0x000eae0000000200 */
[----:B------:R-:W-:Y:S08]  /*9ac0*/  HMMA.16816.F32 R20, R180, R174, R20 ;  /* 0x000000aeb414723c */ /* 0x000ff00000001814 */
[C---:B-1----:R-:W-:Y:S08]  /*9ad0*/  HMMA.16816.F32 R32, R8.reuse, R4, R32 ;  /* 0x000000040820723c */ /* 0x042ff00000001820 */
[----:B------:R-:W-:Y:S01]  /*9ae0*/  HMMA.16816.F32 R28, R8, R6, R28 ;  /* 0x00000006081c723c */ /* 0x000fe2000000181c */
[----:B------:R-:W1:Y:S07]  /*9af0*/  LDSM.16.M88.4 R4, [R235+0xe800] ;  /* 0x00e80000eb04783b */ /* 0x000e6e0000000200 */
[C---:B------:R-:W-:Y:S08]  /*9b00*/  HMMA.16816.F32 R16, R180.reuse, R168, R16 ;  /* 0x000000a8b410723c */ /* 0x040ff00000001810 */
[----:B------:R-:W-:Y:S01]  /*9b10*/  HMMA.16816.F32 R172, R180, R170, R12 ;  /* 0x000000aab4ac723c */ /* 0x000fe2000000180c */
[----:B------:R-:W-:Y:S04]  /*9b20*/  LDSM.16.M88.4 R168, [R237+0x6000] ;  /* 0x00600000eda8783b */ /* 0x000fe80000000200 */
[----:B------:R-:W4:Y:S03]  /*9b30*/  LDSM.16.M88.4 R12, [R228+0x6000] ;  /* 0x00600000e40c783b */ /* 0x000f260000000200 */
[C---:B---3--:R-:W-:Y:S08]  /*9b40*/  HMMA.16816.F32 R192, R8.reuse, R196, R192 ;  /* 0x000000c408c0723c */ /* 0x048ff000000018c0 */
[----:B------:R-:W-:Y:S01]  /*9b50*/  HMMA.16816.F32 R20, R8, R198, R20 ;  /* 0x000000c60814723c */ /* 0x000fe20000001814 */
[----:B------:R-:W3:Y:S07]  /*9b60*/  LDSM.16.M88.4 R196, [R217] ;  /* 0x00000000d9c4783b */ /* 0x000eee0000000200 */
[C---:B--2---:R-:W-:Y:S08]  /*9b70*/  HMMA.16816.F32 R32, R176.reuse, R24, R32 ;  /* 0x00000018b020723c */ /* 0x044ff00000001820 */
[C---:B------:R-:W-:Y:S01]  /*9b80*/  HMMA.16816.F32 R28, R176.reuse, R26, R28 ;  /* 0x0000001ab01c723c */ /* 0x040fe2000000181c */
[----:B------:R-:W2:Y:S07]  /*9b90*/  LDSM.16.M88.4 R24, [R228+0x6800] ;  /* 0x00680000e418783b */ /* 0x000eae0000000200 */
[C---:B-1----:R-:W-:Y:S08]  /*9ba0*/  HMMA.16816.F32 R192, R176.reuse, R4, R192 ;  /* 0x00000004b0c0723c */ /* 0x042ff000000018c0 */
[----:B------:R-:W-:Y:S01]  /*9bb0*/  HMMA.16816.F32 R20, R176, R6, R20 ;  /* 0x00000006b014723c */ /* 0x000fe20000001814 */
[----:B------:R-:W1:Y:S07]  /*9bc0*/  LDSM.16.M88.4 R4, [R241+0xf800] ;  /* 0x00f80000f104783b */ /* 0x000e6e0000000200 */
[C---:B----4-:R-:W-:Y:S08]  /*9bd0*/  HMMA.16816.F32 R32, R168.reuse, R12, R32 ;  /* 0x0000000ca820723c */ /* 0x050ff00000001820 */
[----:B------:R-:W-:Y:S01]  /*9be0*/  HMMA.16816.F32 R28, R168, R14, R28 ;  /* 0x0000000ea81c723c */ /* 0x000fe2000000181c */
[----:B------:R-:W4:Y:S07]  /*9bf0*/  LDSM.16.M88.4 R12, [R235+0xf000] ;  /* 0x00f00000eb0c783b */ /* 0x000f2e0000000200 */
[----:B---3--:R-:W-:Y:S08]  /*9c00*/  HMMA.16816.F32 R16, R8, R196, R16 ;  /* 0x000000c40810723c */ /* 0x008ff00000001810 */
[----:B--2---:R-:W-:Y:S01]  /*9c10*/  HMMA.16816.F32 R192, R168, R24, R192 ;  /* 0x00000018a8c0723c */ /* 0x004fe200000018c0 */
[----:B------:R-:W-:-:S02]  /*9c20*/  FMUL.FTZ R33, R33, c[0x0][0x2ec] ;  /* 0x0000bb0021217a20 */ /* 0x000fc40000410000 */
[----:B------:R-:W-:Y:S02]  /*9c30*/  FMUL.FTZ R34, R34, c[0x0][0x2ec] ;  /* 0x0000bb0022227a20 */ /* 0x000fe40000410000 */
[----:B------:R-:W-:Y:S01]  /*9c40*/  FMUL.FTZ R0, R32, c[0x0][0x2ec] ;  /* 0x0000bb0020007a20 */ /* 0x000fe20000410000 */
[----:B------:R-:W2:Y:S01]  /*9c50*/  MUFU.TANH R197, R33 ;  /* 0x0000002100c57308 */ /* 0x000ea20000002400 */
[----:B------:R-:W-:Y:S01]  /*9c60*/  FMUL.FTZ R201, R35, c[0x0][0x2ec] ;  /* 0x0000bb0023c97a20 */ /* 0x000fe20000410000 */
[----:B------:R-:W-:Y:S01]  /*9c70*/  HMMA.16816.F32 R172, R8, R198, R172 ;  /* 0x000000c608ac723c */ /* 0x000fe200000018ac */
[----:B------:R-:W-:Y:S02]  /*9c80*/  FMUL.FTZ R28, R28, c[0x0][0x2ec] ;  /* 0x0000bb001c1c7a20 */ /* 0x000fe40000410000 */
[----:B------:R-:W-:Y:S02]  /*9c90*/  FMUL.FTZ R29, R29, c[0x0][0x2ec] ;  /* 0x0000bb001d1d7a20 */ /* 0x000fe40000410000 */
[----:B------:R-:W-:Y:S01]  /*9ca0*/  FMUL.FTZ R30, R30, c[0x0][0x2ec] ;  /* 0x0000bb001e1e7a20 */ /* 0x000fe20000410000 */
[----:B------:R3:W-:Y:S01]  /*9cb0*/  MUFU.TANH R196, R34 ;  /* 0x0000002200c47308 */ /* 0x0007e20000002400 */
[----:B------:R-:W-:Y:S01]  /*9cc0*/  FMUL.FTZ R198, R31, c[0x0][0x2ec] ;  /* 0x0000bb001fc67a20 */ /* 0x000fe20000410000 */
[----:B------:R-:W-:Y:S01]  /*9cd0*/  HMMA.16816.F32 R20, R168, R26, R20 ;  /* 0x0000001aa814723c */ /* 0x000fe20000001814 */
[----:B------:R-:W5:Y:S05]  /*9ce0*/  LDSM.16.M88.4 R24, [R216] ;  /* 0x00000000d818783b */ /* 0x000f6a0000000200 */
[----:B------:R-:W2:Y:S02]  /*9cf0*/  MUFU.TANH R201, R201 ;  /* 0x000000c900c97308 */ /* 0x000ea40000002400 */
[----:B-1----:R-:W-:Y:S01]  /*9d00*/  HMMA.16816.F32 R188, R180, R4, R188 ;  /* 0x00000004b4bc723c */ /* 0x002fe200000018bc */
[----:B------:R-:W-:-:S02]  /*9d10*/  FMUL.FTZ R31, R193, c[0x0][0x2ec] ;  /* 0x0000bb00c11f7a20 */ /* 0x000fc40000410000 */
[----:B------:R-:W-:Y:S02]  /*9d20*/  FMUL.FTZ R192, R192, c[0x0][0x2ec] ;  /* 0x0000bb00c0c07a20 */ /* 0x000fe40000410000 */
[----:B------:R-:W-:Y:S01]  /*9d30*/  FMUL.FTZ R193, R194, c[0x0][0x2ec] ;  /* 0x0000bb00c2c17a20 */ /* 0x000fe20000410000 */
[----:B---3--:R-:W1:Y:S01]  /*9d40*/  LDSM.16.M88.4 R32, [R228+0x7000] ;  /* 0x00700000e420783b */ /* 0x008e620000000200 */
[----:B------:R-:W3:Y:S01]  /*9d50*/  MUFU.TANH R28, R28 ;  /* 0x0000001c001c7308 */ /* 0x000ee20000002400 */
[----:B----4-:R-:W-:Y:S01]  /*9d60*/  HMMA.16816.F32 R16, R176, R12, R16 ;  /* 0x0000000cb010723c */ /* 0x010fe20000001810 */
[----:B------:R-:W-:Y:S02]  /*9d70*/  FMUL.FTZ R194, R195, c[0x0][0x2ec] ;  /* 0x0000bb00c3c27a20 */ /* 0x000fe40000410000 */
[----:B------:R-:W-:-:S04]  /*9d80*/  IMAD.MOV.U32 R195, RZ, RZ, R203 ;  /* 0x000000ffffc37224 */ /* 0x000fc800078e00cb */
[----:B------:R-:W-:Y:S01]  /*9d90*/  MUFU.TANH R29, R29 ;  /* 0x0000001d001d7308 */ /* 0x000fe20000002400 */
[----:B------:R-:W-:Y:S01]  /*9da0*/  HMMA.16816.F32 R172, R176, R14, R172 ;  /* 0x0000000eb0ac723c */ /* 0x000fe200000018ac */
[----:B------:R-:W4:Y:S01]  /*9db0*/  LDSM.16.M88.4 R12, [R235+0xf800] ;  /* 0x00f80000eb0c783b */ /* 0x000f220000000200 */
[----:B------:R-:W-:Y:S02]  /*9dc0*/  FMUL.FTZ R20, R20, c[0x0][0x2ec] ;  /* 0x0000bb0014147a20 */ /* 0x000fe40000410000 */
[----:B------:R-:W-:Y:S02]  /*9dd0*/  FMUL.FTZ R21, R21, c[0x0][0x2ec] ;  /* 0x0000bb0015157a20 */ /* 0x000fe40000410000 */
[----:B------:R-:W-:Y:S01]  /*9de0*/  FMUL.FTZ R22, R22, c[0x0][0x2ec] ;  /* 0x0000bb0016167a20 */ /* 0x000fe20000410000 */
[----:B------:R-:W1:Y:S01]  /*9df0*/  MUFU.TANH R30, R30 ;  /* 0x0000001e001e7308 */ /* 0x000e620000002400 */
[----:B------:R-:W-:Y:S01]  /*9e00*/  HMMA.16816.F32 R184, R180, R6, R184 ;  /* 0x00000006b4b8723c */ /* 0x000fe200000018b8 */
[----:B------:R-:W2:Y:S01]  /*9e10*/  LDSM.16.M88.4 R4, [R228+0x7800] ;  /* 0x00780000e404783b */ /* 0x000ea20000000200 */
[----:B------:R-:W-:Y:S01]  /*9e20*/  FMUL.FTZ R23, R23, c[0x0][0x2ec] ;  /* 0x0000bb0017177a20 */ /* 0x000fe20000410000 */
[----:B------:R-:W-:-:S04]  /*9e30*/  DEPBAR.LE SB0, 0x0 ;  /* 0x000080000000791a */ /* 0x000fc80000000000 */
[----:B------:R-:W2:Y:S01]  /*9e40*/  MUFU.TANH R198, R198 ;  /* 0x000000c600c67308 */ /* 0x000ea20000002400 */
[----:B-----5:R-:W-:Y:S07]  /*9e50*/  HMMA.16816.F32 R188, R8, R24, R188 ;  /* 0x0000001808bc723c */ /* 0x020fee00000018bc */
[----:B------:R-:W5:Y:S01]  /*9e60*/  MUFU.TANH R192, R192 ;  /* 0x000000c000c07308 */ /* 0x000f620000002400 */
[----:B-1----:R-:W-:Y:S07]  /*9e70*/  HMMA.16816.F32 R16, R168, R32, R16 ;  /* 0x00000020a810723c */ /* 0x002fee0000001810 */
[----:B------:R-:W1:Y:S01]  /*9e80*/  MUFU.TANH R193, R193 ;  /* 0x000000c100c17308 */ /* 0x000e620000002400 */
[----:B------:R-:W-:Y:S07]  /*9e90*/  HMMA.16816.F32 R184, R8, R26, R184 ;  /* 0x0000001a08b8723c */ /* 0x000fee00000018b8 */
[----:B------:R-:W1:Y:S01]  /*9ea0*/  MUFU.TANH R31, R31 ;  /* 0x0000001f001f7308 */ /* 0x000e620000002400 */
[----:B----4-:R-:W-:Y:S07]  /*9eb0*/  HMMA.16816.F32 R188, R176, R12, R188 ;  /* 0x0000000cb0bc723c */ /* 0x010fee00000018bc */
[----:B------:R-:W4:Y:S01]  /*9ec0*/  MUFU.TANH R194, R194 ;  /* 0x000000c200c27308 */ /* 0x000f220000002400 */
[----:B------:R-:W-:Y:S01]  /*9ed0*/  IMAD.U32 R12, RZ, RZ, UR28 ;  /* 0x0000001cff0c7e24 */ /* 0x000fe2000f8e00ff */
[----:B------:R-:W-:Y:S06]  /*9ee0*/  HMMA.16816.F32 R172, R168, R34, R172 ;  /* 0x00000022a8ac723c */ /* 0x000fec00000018ac */
[----:B------:R-:W1:Y:S01]  /*9ef0*/  MUFU.TANH R20, R20 ;  /* 0x0000001400147308 */ /* 0x000e620000002400 */
[----:B------:R-:W-:-:S02]  /*9f00*/  FMUL.FTZ R17, R17, c[0x0][0x2ec] ;  /* 0x0000bb0011117a20 */ /* 0x000fc40000410000 */
[----:B------:R-:W-:Y:S02]  /*9f10*/  IMAD R13, R12, 0x40, R167 ;  /* 0x000000400c0d7824 */ /* 0x000fe400078e02a7 */
[----:B------:R-:W-:Y:S01]  /*9f20*/  FMUL.FTZ R16, R16, c[0x0][0x2ec] ;  /* 0x0000bb0010107a20 */ /* 0x000fe20000410000 */
[----:B------:R-:W-:Y:S02]  /*9f30*/  HMMA.16816.F32 R184, R176, R14, R184 ;  /* 0x0000000eb0b8723c */ /* 0x000fe400000018b8 */
[C---:B------:R-:W-:Y:S01]  /*9f40*/  IADD3 R11, R13.reuse, 0x1, RZ ;  /* 0x000000010d0b7810 */ /* 0x040fe20007ffe0ff */
[----:B------:R-:W-:Y:S01]  /*9f50*/  MUFU.TANH R32, R21 ;  /* 0x0000001500207308 */ /* 0x000fe20000002400 */
[----:B------:R-:W-:Y:S01]  /*9f60*/  IADD3 R9, R13, 0x8, RZ ;  /* 0x000000080d097810 */ /* 0x000fe20007ffe0ff */
[----:B------:R-:W-:Y:S01]  /*9f70*/  FMUL.FTZ R18, R18, c[0x0][0x2ec] ;  /* 0x0000bb0012127a20 */ /* 0x000fe20000410000 */
[----:B------:R-:W-:Y:S01]  /*9f80*/  ISETP.GE.AND P0, PT, R11, R200, PT ;  /* 0x000000c80b00720c */ /* 0x000fe20003f06270 */
[----:B------:R-:W-:Y:S01]  /*9f90*/  FMUL.FTZ R10, R19, c[0x0][0x2ec] ;  /* 0x0000bb00130a7a20 */ /* 0x000fe20000410000 */
[----:B------:R-:W-:Y:S01]  /*9fa0*/  ISETP.GE.AND P6, PT, R11, R2, PT ;  /* 0x000000020b00720c */ /* 0x000fe20003fc6270 */
[----:B--2---:R-:W-:Y:S01]  /*9fb0*/  HMMA.16816.F32 R188, R168, R4, R188 ;  /* 0x00000004a8bc723c */ /* 0x004fe200000018bc */
[----:B------:R-:W-:Y:S01]  /*9fc0*/  FSEL R8, R197, -INF , !P0 ;  /* 0xff800000c5087808 */ /* 0x000fe20004000000 */
[----:B------:R-:W2:Y:S01]  /*9fd0*/  MUFU.TANH R25, R22 ;  /* 0x0000001600197308 */ /* 0x000ea20000002400 */
[----:B------:R-:W-:-:S02]  /*9fe0*/  ISETP.GE.AND P1, PT, R9, R200, PT ;  /* 0x000000c80900720c */ /* 0x000fc40003f26270 */
[----:B------:R-:W-:Y:S02]  /*9ff0*/  ISETP.GE.AND P0, PT, R9, R2, PT ;  /* 0x000000020900720c */ /* 0x000fe40003f06270 */
[----:B------:R-:W-:Y:S01]  /*a000*/  IADD3 R9, R13, 0x9, RZ ;  /* 0x000000090d097810 */ /* 0x000fe20007ffe0ff */
[----:B------:R-:W-:Y:S01]  /*a010*/  FMUL.FTZ R172, R172, c[0x0][0x2ec] ;  /* 0x0000bb00acac7a20 */ /* 0x000fe20000410000 */
[----:B------:R-:W-:Y:S01]  /*a020*/  FSEL R201, R201, -INF , !P6 ;  /* 0xff800000c9c97808 */ /* 0x000fe20007000000 */
[----:B------:R1:W-:Y:S01]  /*a030*/  MUFU.TANH R208, R17 ;  /* 0x0000001100d07308 */ /* 0x0003e20000002400 */
[----:B------:R-:W-:Y:S01]  /*a040*/  ISETP.GE.AND P6, PT, R9, R200, PT ;  /* 0x000000c80900720c */ /* 0x000fe20003fc6270 */
[----:B------:R-:W-:Y:S01]  /*a050*/  FMUL.FTZ R167, R175, c[0x0][0x2ec] ;  /* 0x0000bb00afa77a20 */ /* 0x000fe20000410000 */
[----:B------:R-:W-:Y:S01]  /*a060*/  IADD3 R5, R13, 0x10, RZ ;  /* 0x000000100d057810 */ /* 0x000fe20007ffe0ff */
[----:B------:R-:W-:Y:S01]  /*a070*/  FMUL.FTZ R11, R174, c[0x0][0x2ec] ;  /* 0x0000bb00ae0b7a20 */ /* 0x000fe20000410000 */
[----:B---3--:R-:W-:Y:S01]  /*a080*/  FSEL R28, R28, -INF , !P1 ;  /* 0xff8000001c1c7808 */ /* 0x008fe20004800000 */
[----:B------:R-:W-:Y:S01]  /*a090*/  HMMA.16816.F32 R184, R168, R6, R184 ;  /* 0x00000006a8b8723c */ /* 0x000fe200000018b8 */
[----:B------:R-:W-:Y:S01]  /*a0a0*/  ISETP.GE.AND P1, PT, R9, R2, PT ;  /* 0x000000020900720c */ /* 0x000fe20003f26270 */
[----:B------:R3:W2:Y:S01]  /*a0b0*/  MUFU.TANH R33, R23 ;  /* 0x0000001700217308 */ /* 0x0006a20000002400 */
[----:B------:R-:W-:Y:S01]  /*a0c0*/  FSEL R9, R30, -INF , !P0 ;  /* 0xff8000001e097808 */ /* 0x000fe20004000000 */
[----:B------:R-:W-:Y:S01]  /*a0d0*/  FMUL.FTZ R173, R173, c[0x0][0x2ec] ;  /* 0x0000bb00adad7a20 */ /* 0x000fe20000410000 */
[----:B------:R-:W-:-:S02]  /*a0e0*/  FSEL R4, R29, -INF , !P6 ;  /* 0xff8000001d047808 */ /* 0x000fc40007000000 */
[C---:B------:R-:W-:Y:S01]  /*a0f0*/  ISETP.GE.AND P0, PT, R5.reuse, R200, PT ;  /* 0x000000c80500720c */ /* 0x040fe20003f06270 */
[----:B------:R-:W-:Y:S01]  /*a100*/  FMUL.FTZ R12, R188, c[0x0][0x2ec] ;  /* 0x0000bb00bc0c7a20 */ /* 0x000fe20000410000 */
[----:B------:R-:W-:Y:S01]  /*a110*/  ISETP.GE.AND P6, PT, R5, R2, PT ;  /* 0x000000020500720c */ /* 0x000fe20003fc6270 */
[----:B------:R-:W2:Y:S01]  /*a120*/  MUFU.TANH R210, R16 ;  /* 0x0000001000d27308 */ /* 0x000ea20000002400 */
[----:B------:R-:W-:Y:S01]  /*a130*/  IADD3 R15, R13, 0x11, RZ ;  /* 0x000000110d0f7810 */ /* 0x000fe20007ffe0ff */
[----:B------:R-:W-:Y:S01]  /*a140*/  FMUL.FTZ R188, R189, c[0x0][0x2ec] ;  /* 0x0000bb00bdbc7a20 */ /* 0x000fe20000410000 */
[----:B-1----:R-:W-:Y:S01]  /*a150*/  IADD3 R17, R13, 0x18, RZ ;  /* 0x000000180d117810 */ /* 0x002fe20007ffe0ff */
[----:B------:R-:W-:Y:S01]  /*a160*/  FMUL.FTZ R6, R190, c[0x0][0x2ec] ;  /* 0x0000bb00be067a20 */ /* 0x000fe20000410000 */
[----:B------:R-:W-:Y:S01]  /*a170*/  FSEL R5, R198, -INF , !P1 ;  /* 0xff800000c6057808 */ /* 0x000fe20004800000 */
[----:B------:R-:W-:Y:S01]  /*a180*/  FMUL.FTZ R181, R191, c[0x0][0x2ec] ;  /* 0x0000bb00bfb57a20 */ /* 0x000fe20000410000 */
[----:B-----5:R-:W-:Y:S01]  /*a190*/  FSEL R26, R192, -INF , !P0 ;  /* 0xff800000c01a7808 */ /* 0x020fe20004000000 */
[----:B------:R-:W1:Y:S01]  /*a1a0*/  MUFU.TANH R199, R18 ;  /* 0x0000001200c77308 */ /* 0x000e620000002400 */
[----:B---3--:R-:W-:-:S02]  /*a1b0*/  FSEL R23, R193, -INF , !P6 ;  /* 0xff800000c1177808 */ /* 0x008fc40007000000 */
[C---:B------:R-:W-:Y:S02]  /*a1c0*/  ISETP.GE.AND P1, PT, R15.reuse, R200, PT ;  /* 0x000000c80f00720c */ /* 0x040fe40003f26270 */
[----:B------:R-:W-:Y:S01]  /*a1d0*/  ISETP.GE.AND P0, PT, R15, R2, PT ;  /* 0x000000020f00720c */ /* 0x000fe20003f06270 */
[----:B------:R-:W-:Y:S01]  /*a1e0*/  FMUL.FTZ R183, R186, c[0x0][0x2ec] ;  /* 0x0000bb00bab77a20 */ /* 0x000fe20000410000 */
[----:B------:R-:W-:Y:S01]  /*a1f0*/  ISETP.GE.AND P6, PT, R17, R200, PT ;  /* 0x000000c81100720c */ /* 0x000fe20003fc6270 */
[----:B------:R-:W3:Y:S01]  /*a200*/  MUFU.TANH R206, R172 ;  /* 0x000000ac00ce7308 */ /* 0x000ee20000002400 */
[----:B------:R-:W-:Y:S01]  /*a210*/  IADD3 R15, R13, 0x19, RZ ;  /* 0x000000190d0f7810 */ /* 0x000fe20007ffe0ff */
[----:B------:R-:W-:Y:S01]  /*a220*/  FMUL.FTZ R179, R187, c[0x0][0x2ec] ;  /* 0x0000bb00bbb37a20 */ /* 0x000fe20000410000 */
[----:B------:R-:W-:Y:S02]  /*a230*/  FSEL R24, R31, -INF , !P1 ;  /* 0xff8000001f187808 */ /* 0x000fe40004800000 */
[----:B----4-:R-:W-:Y:S01]  /*a240*/  FSEL R21, R194, -INF , !P0 ;  /* 0xff800000c2157808 */ /* 0x010fe20004000000 */
[----:B------:R-:W-:Y:S01]  /*a250*/  IMAD.MOV.U32 R194, RZ, RZ, R202 ;  /* 0x000000ffffc27224 */ /* 0x000fe200078e00ca */
[----:B------:R-:W-:Y:S01]  /*a260*/  FSEL R20, R20, -INF , !P6 ;  /* 0xff80000014147808 */ /* 0x000fe20007000000 */
[----:B------:R-:W4:Y:S01]  /*a270*/  MUFU.TANH R10, R10 ;  /* 0x0000000a000a7308 */ /* 0x000f220000002400 */
[----:B------:R-:W-:-:S02]  /*a280*/  ISETP.GE.AND P1, PT, R17, R2, PT ;  /* 0x000000021100720c */ /* 0x000fc40003f26270 */
[C---:B------:R-:W-:Y:S02]  /*a290*/  ISETP.GE.AND P0, PT, R15.reuse, R200, PT ;  /* 0x000000c80f00720c */ /* 0x040fe40003f06270 */
[----:B------:R-:W-:Y:S02]  /*a2a0*/  ISETP.GE.AND P6, PT, R15, R2, PT ;  /* 0x000000020f00720c */ /* 0x000fe40003fc6270 */
[----:B------:R-:W-:Y:S01]  /*a2b0*/  IADD3 R15, R13, 0x20, RZ ;  /* 0x000000200d0f7810 */ /* 0x000fe20007ffe0ff */
[----:B------:R-:W5:Y:S01]  /*a2c0*/  MUFU.TANH R167, R167 ;  /* 0x000000a700a77308 */ /* 0x000f620000002400 */
[----:B--2---:R-:W-:Y:S02]  /*a2d0*/  FSEL R25, R25, -INF , !P1 ;  /* 0xff80000019197808 */ /* 0x004fe40004800000 */
[----:B------:R-:W-:Y:S02]  /*a2e0*/  FSEL R22, R32, -INF , !P0 ;  /* 0xff80000020167808 */ /* 0x000fe40004000000 */
[----:B------:R-:W-:-:S02]  /*a2f0*/  ISETP.GE.AND P1, PT, R15, R200, PT ;  /* 0x000000c80f00720c */ /* 0x000fc40003f26270 */
[----:B------:R-:W-:Y:S01]  /*a300*/  ISETP.GE.AND P0, PT, R15, R2, PT ;  /* 0x000000020f00720c */ /* 0x000fe20003f06270 */
[----:B------:R-:W2:Y:S01]  /*a310*/  MUFU.TANH R188, R188 ;  /* 0x000000bc00bc7308 */ /* 0x000ea20000002400 */
[C---:B------:R-:W-:Y:S02]  /*a320*/  IADD3 R7, R13.reuse, 0x21, RZ ;  /* 0x000000210d077810 */ /* 0x040fe40007ffe0ff */
[----:B------:R-:W-:Y:S02]  /*a330*/  IADD3 R15, R13, 0x28, RZ ;  /* 0x000000280d0f7810 */ /* 0x000fe40007ffe0ff */
[----:B------:R-:W-:Y:S02]  /*a340*/  FSEL R33, R33, -INF , !P6 ;  /* 0xff80000021217808 */ /* 0x000fe40007000000 */
[----:B------:R-:W-:Y:S01]  /*a350*/  FSEL R210, R210, -INF , !P1 ;  /* 0xff800000d2d27808 */ /* 0x000fe20004800000 */
[----:B------:R-:W-:Y:S01]  /*a360*/  MUFU.TANH R204, R173 ;  /* 0x000000ad00cc7308 */ /* 0x000fe20000002400 */
[----:B-1----:R-:W-:-:S02]  /*a370*/  FSEL R199, R199, -INF , !P0 ;  /* 0xff800000c7c77808 */ /* 0x002fc40004000000 */
[C---:B------:R-:W-:Y:S02]  /*a380*/  ISETP.GE.AND P6, PT, R7.reuse, R200, PT ;  /* 0x000000c80700720c */ /* 0x040fe40003fc6270 */
[----:B------:R-:W-:Y:S02]  /*a390*/  ISETP.GE.AND P1, PT, R7, R2, PT ;  /* 0x000000020700720c */ /* 0x000fe40003f26270 */
[----:B------:R-:W-:Y:S01]  /*a3a0*/  ISETP.GE.AND P0, PT, R15, R200, PT ;  /* 0x000000c80f00720c */ /* 0x000fe20003f06270 */
[----:B------:R-:W1:Y:S01]  /*a3b0*/  MUFU.TANH R11, R11 ;  /* 0x0000000b000b7308 */ /* 0x000e620000002400 */
[----:B------:R-:W-:Y:S02]  /*a3c0*/  IADD3 R7, R13, 0x29, RZ ;  /* 0x000000290d077810 */ /* 0x000fe40007ffe0ff */
[----:B------:R-:W-:Y:S02]  /*a3d0*/  FSEL R208, R208, -INF , !P6 ;  /* 0xff800000d0d07808 */ /* 0x000fe40007000000 */
[----:B---3--:R-:W-:-:S02]  /*a3e0*/  FSEL R206, R206, -INF , !P0 ;  /* 0xff800000cece7808 */ /* 0x008fc40004000000 */
[-C--:B------:R-:W-:Y:S01]  /*a3f0*/  ISETP.GE.AND P6, PT, R15, R2.reuse, PT ;  /* 0x000000020f00720c */ /* 0x080fe20003fc6270 */
[----:B------:R-:W3:Y:S01]  /*a400*/  MUFU.TANH R12, R12 ;  /* 0x0000000c000c7308 */ /* 0x000ee20000002400 */
[----:B----4-:R-:W-:Y:S02]  /*a410*/  FSEL R197, R10, -INF , !P1 ;  /* 0xff8000000ac57808 */ /* 0x010fe40004800000 */
[C---:B------:R-:W-:Y:S02]  /*a420*/  ISETP.GE.AND P0, PT, R7.reuse, R2, PT ;  /* 0x000000020700720c */ /* 0x040fe40003f06270 */
[----:B------:R-:W-:Y:S01]  /*a430*/  ISETP.GE.AND P1, PT, R7, R200, PT ;  /* 0x000000c80700720c */ /* 0x000fe20003f26270 */
[----:B------:R-:W-:Y:S01]  /*a440*/  FMUL.FTZ R7, R184, c[0x0][0x2ec] ;  /* 0x0000bb00b8077a20 */ /* 0x000fe20000410000 */
[----:B------:R-:W-:Y:S01]  /*a450*/  IADD3 R15, R13, 0x31, RZ ;  /* 0x000000310d0f7810 */ /* 0x000fe20007ffe0ff */
[----:B------:R-:W4:Y:S01]  /*a460*/  MUFU.TANH R6, R6 ;  /* 0x0000000600067308 */ /* 0x000f220000002400 */
[----:B------:R-:W-:Y:S01]  /*a470*/  FMUL.FTZ R184, R185, c[0x0][0x2ec] ;  /* 0x0000bb00b9b87a20 */ /* 0x000fe20000410000 */
[----:B-----5:R-:W-:-:S02]  /*a480*/  FSEL R167, R167, -INF , !P0 ;  /* 0xff800000a7a77808 */ /* 0x020fc40004000000 */
[----:B------:R-:W-:Y:S02]  /*a490*/  ISETP.GE.AND P0, PT, R15, R200, PT ;  /* 0x000000c80f00720c */ /* 0x000fe40003f06270 */
[----:B------:R-:W-:Y:S02]  /*a4a0*/  IADD3 R17, R13, 0x30, RZ ;  /* 0x000000300d117810 */ /* 0x000fe40007ffe0ff */
[----:B------:R-:W-:Y:S01]  /*a4b0*/  MUFU.TANH R0, R0 ;  /* 0x0000000000007308 */ /* 0x000fe20000002400 */
[----:B--2---:R-:W-:Y:S02]  /*a4c0*/  FSEL R188, R188, -INF , !P0 ;  /* 0xff800000bcbc7808 */ /* 0x004fe40004000000 */
[----:B-1----:R-:W-:Y:S02]  /*a4d0*/  FSEL R193, R11, -INF , !P6 ;  /* 0xff8000000bc17808 */ /* 0x002fe40007000000 */
[----:B------:R-:W-:Y:S02]  /*a4e0*/  FSEL R204, R204, -INF , !P1 ;  /* 0xff800000cccc7808 */ /* 0x000fe40004800000 */
[----:B------:R-:W-:Y:S01]  /*a4f0*/  ISETP.GE.AND P0, PT, R13, R2, PT ;  /* 0x000000020d00720c */ /* 0x000fe20003f06270 */
[----:B------:R-:W1:Y:S01]  /*a500*/  MUFU.TANH R181, R181 ;  /* 0x000000b500b57308 */ /* 0x000e620000002400 */
[----:B------:R-:W-:-:S02]  /*a510*/  ISETP.GE.AND P6, PT, R17, R200, PT ;  /* 0x000000c81100720c */ /* 0x000fc40003fc6270 */
[-C--:B------:R-:W-:Y:S02]  /*a520*/  ISETP.GE.AND P1, PT, R17, R2.reuse, PT ;  /* 0x000000021100720c */ /* 0x080fe40003f26270 */
[----:B------:R-:W-:Y:S02]  /*a530*/  FSEL R196, R196, -INF , !P0 ;  /* 0xff800000c4c47808 */ /* 0x000fe40004000000 */
[----:B---3--:R-:W-:Y:S01]  /*a540*/  FSEL R190, R12, -INF , !P6 ;  /* 0xff8000000cbe7808 */ /* 0x008fe20007000000 */
[----:B------:R-:W2:Y:S01]  /*a550*/  MUFU.TANH R7, R7 ;  /* 0x0000000700077308 */ /* 0x000ea20000002400 */
[----:B----4-:R-:W-:Y:S01]  /*a560*/  FSEL R185, R6, -INF , !P1 ;  /* 0xff80000006b97808 */ /* 0x010fe20004800000 */
[----:B------:R-:W-:Y:S01]  /*a570*/  BAR.SYNC.DEFER_BLOCKING 0x0 ;  /* 0x0000000000007b1d */ /* 0x000fe20000010000 */
[----:B------:R-:W-:Y:S02]  /*a580*/  PLOP3.LUT P0, PT, PT, PT, UP0, 0x80, 0x0 ;  /* 0x000000000000781c */ /* 0x000fe40003f0f008 */
[----:B------:R-:W-:-:S02]  /*a590*/  ISETP.GE.AND P6, PT, R15, R2, PT ;  /* 0x000000020f00720c */ /* 0x000fc40003fc6270 */
[CC--:B------:R-:W-:Y:S01]  /*a5a0*/  ISETP.GE.AND P1, PT, R13.reuse, R200.reuse, PT ;  /* 0x000000c80d00720c */ /* 0x0c0fe20003f26270 */
[----:B------:R-:W3:Y:S01]  /*a5b0*/  MUFU.TANH R184, R184 ;  /* 0x000000b800b87308 */ /* 0x000ee20000002400 */
[C---:B------:R-:W-:Y:S02]  /*a5c0*/  IADD3 R11, R13.reuse, 0x38, RZ ;  /* 0x000000380d0b7810 */ /* 0x040fe40007ffe0ff */
[----:B------:R-:W-:Y:S02]  /*a5d0*/  IADD3 R13, R13, 0x39, RZ ;  /* 0x000000390d0d7810 */ /* 0x000fe40007ffe0ff */
[----:B-1----:R-:W-:Y:S02]  /*a5e0*/  FSEL R181, R181, -INF , !P6 ;  /* 0xff800000b5b57808 */ /* 0x002fe40007000000 */
[----:B------:R-:W-:Y:S01]  /*a5f0*/  FSEL R0, R0, -INF , !P1 ;  /* 0xff80000000007808 */ /* 0x000fe20004800000 */
[----:B------:R-:W1:Y:S01]  /*a600*/  MUFU.TANH R183, R183 ;  /* 0x000000b700b77308 */ /* 0x000e620000002400 */
[----:B------:R-:W-:-:S02]  /*a610*/  ISETP.GE.AND P6, PT, R11, R200, PT ;  /* 0x000000c80b00720c */ /* 0x000fc40003fc6270 */
[----:B------:R-:W-:Y:S02]  /*a620*/  ISETP.GE.AND P1, PT, R13, R200, PT ;  /* 0x000000c80d00720c */ /* 0x000fe40003f26270 */
[----:B--2---:R-:W-:Y:S02]  /*a630*/  FSEL R186, R7, -INF , !P6 ;  /* 0xff80000007ba7808 */ /* 0x004fe40007000000 */
[-C--:B------:R-:W-:Y:S01]  /*a640*/  ISETP.GE.AND P6, PT, R11, R2.reuse, PT ;  /* 0x000000020b00720c */ /* 0x080fe20003fc6270 */
[----:B------:R-:W2:Y:S01]  /*a650*/  MUFU.TANH R179, R179 ;  /* 0x000000b300b37308 */ /* 0x000ea20000002400 */
[----:B---3--:R-:W-:Y:S02]  /*a660*/  FSEL R184, R184, -INF , !P1 ;  /* 0xff800000b8b87808 */ /* 0x008fe40004800000 */
[----:B------:R-:W-:Y:S02]  /*a670*/  ISETP.GE.AND P1, PT, R13, R2, PT ;  /* 0x000000020d00720c */ /* 0x000fe40003f26270 */
[----:B-1----:R-:W-:-:S02]  /*a680*/  FSEL R183, R183, -INF , !P6 ;  /* 0xff800000b7b77808 */ /* 0x002fc40007000000 */
[----:B--2---:R-:W-:Y:S01]  /*a690*/  FSEL R179, R179, -INF , !P1 ;  /* 0xff800000b3b37808 */ /* 0x004fe20004800000 */
        /* <DEDUP_REMOVED lines=78> */
.L_x_790:
[----:B------:R-:W-:Y:S02]  /*ab80*/  ULDC UR10, c[0x0][0x198] ;  /* 0x00006600000a7ab9 */ /* 0x000fe40000000800 */
[----:B------:R-:W-:-:S04]  /*ab90*/  ULEA UR10, -UR10, URZ, 0x6 ;  /* 0x0000003f0a0a7291 */ /* 0x000fc8000f8e313f */
[----:B------:R-:W-:-:S03]  /*aba0*/  USHF.R.S32.HI UR8, URZ, 0x1f, UR10 ;  /* 0x0000001f3f087899 */ /* 0x000fc6000801140a */
.L_x_791:
        /* <DEDUP_REMOVED lines=148> */
[----:B------:R-:W-:-:S04]  /*b4f0*/  LEA R6, P0, R166, c[0x0][0x168], 0x1 ;  /* 0x00005a00a6067a11 */ /* 0x000fc800078008ff */
[----:B------:R-:W-:-:S05]  /*b500*/  LEA.HI.X R7, R166, c[0x0][0x16c], R165, 0x1, P0 ;  /* 0x00005b00a6077a11 */ /* 0x000fca00000f0ca5 */
[----:B------:R-:W-:Y:S01]  /*b510*/  @!PT LDS RZ, [RZ] ;  /* 0x00000000fffff984 */ /* 0x000fe20000000800 */
[----:B------:R-:W-:Y:S01]  /*b520*/  @!PT LDS RZ, [RZ] ;  /* 0x00000000fffff984 */ /* 0x000fe20000000800 */
[----:B------:R-:W-:Y:S01]  /*b530*/  @!PT LDS RZ, [RZ] ;  /* 0x00000000fffff984 */ /* 0x000fe20000000800 */
[----:B------:R2:W-:Y:S04]  /*b540*/  LDGSTS.E.BYPASS.LTC128B.128 [R246+0xf800], [R6.64+0x180] ;  /* 0x0f80018006f67fae */ /* 0x0005e8000b901d60 */
.L_x_793:
[----:B------:R-:W-:Y:S05]  /*b550*/  BSYNC B0 ;  /* 0x0000000000007941 */ /* 0x000fea0003800000 */
.L_x_792:
[----:B------:R-:W0:Y:S01]  /*b560*/  LDGDEPBAR ;  /* 0x00000000000079af */ /* 0x000e220000000000 */
[----:B--2---:R-:W-:Y:S02]  /*b570*/  IMAD.U32 R7, RZ, RZ, UR10 ;  /* 0x0000000aff077e24 */ /* 0x004fe4000f8e00ff */
[----:B------:R-:W-:-:S03]  /*b580*/  IMAD.U32 R2, RZ, RZ, UR8 ;  /* 0x00000008ff027e24 */ /* 0x000fc6000f8e00ff */
[----:B------:R-:W-:-:S04]  /*b590*/  LEA R252, P0, R7, R252, 0x1 ;  /* 0x000000fc07fc7211 */ /* 0x000fc800078008ff */
[----:B------:R-:W-:Y:S02]  /*b5a0*/  LEA.HI.X R251, R7, R251, R2, 0x1, P0 ;  /* 0x000000fb07fb7211 */ /* 0x000fe400000f0c02 */
.L_x_789:
[----:B------:R-:W-:Y:S01]  /*b5b0*/  FMNMX.FTZ R7, R164, R0, !PT ;  /* 0x00000000a4077209 */ /* 0x000fe20007810000 */
[----:B-1----:R-:W-:Y:S01]  /*b5c0*/  LDSM.16.MT88.4 R12, [R233+0x10000] ;  /* 0x01000000e90c783b */ /* 0x002fe20000004200 */
        /* <DEDUP_REMOVED lines=37> */
[----:B------:R-:W2:Y:S01]  /*b820*/  SHFL.BFLY PT, R172, R7, 0x1, 0x1f ;  /* 0x0c201f0007ac7f89 */ /* 0x000ea200000e0000 */
[----:B-1----:R-:W-:Y:S02]  /*b830*/  FMNMX.FTZ R174, R11, R174, !PT ;  /* 0x000000ae0bae7209 */ /* 0x002fe40007810000 */
[----:B--2---:R-:W-:-:S03]  /*b840*/  FMNMX.FTZ R172, R7, R172, !PT ;  /* 0x000000ac07ac7209 */ /* 0x004fc60007810000 */
[C---:B------:R-:W-:Y:S01]  /*b850*/  FMUL.FTZ R187, R174.reuse, c[0x0][0x23c] ;  /* 0x00008f00aebb7a20 */ /* 0x040fe20000410000 */
[----:B------:R-:W-:Y:S02]  /*b860*/  FSETP.NEU.FTZ.AND P1, PT, R174, -INF , PT ;  /* 0xff800000ae00780b */ /* 0x000fe40003f3d000 */
[C---:B------:R-:W-:Y:S01]  /*b870*/  FSETP.NEU.FTZ.AND P0, PT, R172.reuse, -INF , PT ;  /* 0xff800000ac00780b */ /* 0x040fe20003f1d000 */
[----:B------:R-:W-:Y:S01]  /*b880*/  FMUL.FTZ R182, R172, c[0x0][0x23c] ;  /* 0x00008f00acb67a20 */ /* 0x000fe20000410000 */
[----:B------:R-:W-:Y:S02]  /*b890*/  FSEL R187, R187, RZ, P1 ;  /* 0x000000ffbbbb7208 */ /* 0x000fe40000800000 */
[----:B------:R-:W-:Y:S02]  /*b8a0*/  FSEL R7, R174, RZ, P1 ;  /* 0x000000ffae077208 */ /* 0x000fe40000800000 */
[----:B------:R-:W-:Y:S01]  /*b8b0*/  FSEL R182, R182, RZ, P0 ;  /* 0x000000ffb6b67208 */ /* 0x000fe20000000000 */
[--C-:B------:R-:W-:Y:S01]  /*b8c0*/  FFMA.FTZ R173, R0, c[0x0][0x23c], -R187.reuse ;  /* 0x00008f0000ad7a23 */ /* 0x100fe200000108bb */
[----:B------:R-:W-:Y:S01]  /*b8d0*/  FSEL R6, R172, RZ, P0 ;  /* 0x000000ffac067208 */ /* 0x000fe20000000000 */
[----:B------:R-:W-:-:S02]  /*b8e0*/  FFMA.FTZ R170, R8, c[0x0][0x23c], -R187 ;  /* 0x00008f0008aa7a23 */ /* 0x000fc400000108bb */
[----:B------:R-:W-:Y:S02]  /*b8f0*/  FFMA.FTZ R0, R9, c[0x0][0x23c], -R182 ;  /* 0x00008f0009007a23 */ /* 0x000fe400000108b6 */
[----:B------:R-:W1:Y:S01]  /*b900*/  LDSM.16.MT88.4 R8, [R236+0x10000] ;  /* 0x01000000ec08783b */ /* 0x000e620000004200 */
[----:B------:R-:W-:Y:S01]  /*b910*/  FFMA.FTZ R168, R4, c[0x0][0x23c], -R187 ;  /* 0x00008f0004a87a23 */ /* 0x000fe200000108bb */
[----:B------:R-:W-:Y:S01]  /*b920*/  MUFU.EX2 R173, R173 ;  /* 0x000000ad00ad7308 */ /* 0x000fe20000000800 */
[----:B------:R-:W-:Y:S02]  /*b930*/  FADD.FTZ R4, R164, -R7 ;  /* 0x80000007a4047221 */ /* 0x000fe40000010000 */
[----:B------:R-:W-:Y:S02]  /*b940*/  FADD.FTZ R6, R3, -R6 ;  /* 0x8000000603067221 */ /* 0x000fe40000010000 */
[----:B------:R-:W-:Y:S02]  /*b950*/  FFMA.FTZ R171, R28, c[0x0][0x23c], -R187 ;  /* 0x00008f001cab7a23 */ /* 0x000fe400000108bb */
[--C-:B------:R-:W-:Y:S01]  /*b960*/  FFMA.FTZ R169, R196, c[0x0][0x23c], -R182.reuse ;  /* 0x00008f00c4a97a23 */ /* 0x100fe200000108b6 */
[----:B------:R-:W2:Y:S01]  /*b970*/  MUFU.EX2 R170, R170 ;  /* 0x000000aa00aa7308 */ /* 0x000ea20000000800 */
[--C-:B------:R-:W-:Y:S01]  /*b980*/  FFMA.FTZ R2, R201, c[0x0][0x23c], -R182.reuse ;  /* 0x00008f00c9027a23 */ /* 0x100fe200000108b6 */
[----:B------:R-:W-:Y:S01]  /*b990*/  LDSM.16.MT88.4 R28, [R234+0x10800] ;  /* 0x01080000ea1c783b */ /* 0x000fe20000004200 */
[----:B------:R-:W-:-:S02]  /*b9a0*/  FFMA.FTZ R175, R5, c[0x0][0x23c], -R182 ;  /* 0x00008f0005af7a23 */ /* 0x000fc400000108b6 */
[----:B------:R-:W-:Y:S02]  /*b9b0*/  FMUL.FTZ R178, R4, c[0x0][0x23c] ;  /* 0x00008f0004b27a20 */ /* 0x000fe40000410000 */
[----:B------:R-:W-:Y:S01]  /*b9c0*/  FMUL.FTZ R176, R6, c[0x0][0x23c] ;  /* 0x00008f0006b07a20 */ /* 0x000fe20000410000 */
[----:B------:R-:W-:Y:S01]  /*b9d0*/  MUFU.EX2 R171, R171 ;  /* 0x000000ab00ab7308 */ /* 0x000fe20000000800 */
[--C-:B------:R-:W-:Y:S02]  /*b9e0*/  FFMA.FTZ R177, R20, c[0x0][0x23c], -R187.reuse ;  /* 0x00008f0014b17a23 */ /* 0x100fe400000108bb */
[--C-:B------:R-:W-:Y:S02]  /*b9f0*/  FFMA.FTZ R192, R22, c[0x0][0x23c], -R187.reuse ;  /* 0x00008f0016c07a23 */ /* 0x100fe400000108bb */
[--C-:B------:R-:W-:Y:S02]  /*ba00*/  FFMA.FTZ R189, R23, c[0x0][0x23c], -R182.reuse ;  /* 0x00008f0017bd7a23 */ /* 0x100fe400000108b6 */
[----:B------:R-:W-:Y:S01]  /*ba10*/  FFMA.FTZ R196, R21, c[0x0][0x23c], -R182 ;  /* 0x00008f0015c47a23 */ /* 0x000fe200000108b6 */
[----:B------:R-:W3:Y:S01]  /*ba20*/  MUFU.EX2 R168, R168 ;  /* 0x000000a800a87308 */ /* 0x000ee20000000800 */
[----:B--2---:R-:W-:Y:S01]  /*ba30*/  F2FP.PACK_AB R4, R170, R173 ;  /* 0x000000adaa04723e */ /* 0x004fe200000000ff */
[----:B------:R-:W-:Y:S01]  /*ba40*/  LDSM.16.MT88.4 R20, [R236+0x10800] ;  /* 0x01080000ec14783b */ /* 0x000fe20000004200 */
[----:B------:R-:W-:-:S02]  /*ba50*/  FFMA.FTZ R3, R26, c[0x0][0x23c], -R187 ;  /* 0x00008f001a037a23 */ /* 0x000fc400000108bb */
[--C-:B------:R-:W-:Y:S02]  /*ba60*/  FFMA.FTZ R180, R24, c[0x0][0x23c], -R187.reuse ;  /* 0x00008f0018b47a23 */ /* 0x100fe400000108bb */
[--C-:B------:R-:W-:Y:S01]  /*ba70*/  FFMA.FTZ R191, R25, c[0x0][0x23c], -R182.reuse ;  /* 0x00008f0019bf7a23 */ /* 0x100fe200000108b6 */
[----:B------:R-:W-:Y:S01]  /*ba80*/  MUFU.EX2 R169, R169 ;  /* 0x000000a900a97308 */ /* 0x000fe20000000800 */
[----:B------:R-:W-:Y:S01]  /*ba90*/  FFMA.FTZ R198, R33, c[0x0][0x23c], -R182 ;  /* 0x00008f0021c67a23 */ /* 0x000fe200000108b6 */
[----:B------:R-:W-:Y:S01]  /*baa0*/  LDSM.16.MT88.4 R24, [R233+0x10800] ;  /* 0x01080000e918783b */ /* 0x000fe20000004200 */
[--C-:B------:R-:W-:Y:S02]  /*bab0*/  FFMA.FTZ R202, R206, c[0x0][0x23c], -R187.reuse ;  /* 0x00008f00ceca7a23 */ /* 0x100fe400000108bb */
[--C-:B------:R-:W-:Y:S01]  /*bac0*/  FFMA.FTZ R203, R204, c[0x0][0x23c], -R187.reuse ;  /* 0x00008f00cccb7a23 */ /* 0x100fe200000108bb */
[----:B------:R-:W-:Y:S01]  /*bad0*/  LDSM.16.MT88.4 R32, [R232+0x12800] ;  /* 0x01280000e820783b */ /* 0x000fe20000004200 */
[--C-:B------:R-:W-:Y:S01]  /*bae0*/  FFMA.FTZ R200, R210, c[0x0][0x23c], -R187.reuse ;  /* 0x00008f00d2c87a23 */ /* 0x100fe200000108bb */
[----:B------:R-:W2:Y:S01]  /*baf0*/  MUFU.EX2 R2, R2 ;  /* 0x0000000200027308 */ /* 0x000ea20000000800 */
[----:B---3--:R-:W-:Y:S01]  /*bb00*/  F2FP.PACK_AB R6, R168, R171 ;  /* 0x000000aba806723e */ /* 0x008fe200000000ff */
[----:B------:R-:W-:-:S02]  /*bb10*/  FFMA.FTZ R201, R208, c[0x0][0x23c], -R187 ;  /* 0x00008f00d0c97a23 */ /* 0x000fc400000108bb */
[--C-:B------:R-:W-:Y:S02]  /*bb20*/  FFMA.FTZ R199, R199, c[0x0][0x23c], -R182.reuse ;  /* 0x00008f00c7c77a23 */ /* 0x100fe400000108b6 */
[--C-:B------:R-:W-:Y:S02]  /*bb30*/  FFMA.FTZ R204, R197, c[0x0][0x23c], -R182.reuse ;  /* 0x00008f00c5cc7a23 */ /* 0x100fe400000108b6 */
[----:B------:R-:W-:Y:S01]  /*bb40*/  MUFU.EX2 R0, R0 ;  /* 0x0000000000007308 */ /* 0x000fe20000000800 */
[--C-:B------:R-:W-:Y:S02]  /*bb50*/  FFMA.FTZ R193, R193, c[0x0][0x23c], -R182.reuse ;  /* 0x00008f00c1c17a23 */ /* 0x100fe400000108b6 */
[----:B------:R-:W-:Y:S02]  /*bb60*/  FFMA.FTZ R206, R167, c[0x0][0x23c], -R182 ;  /* 0x00008f00a7ce7a23 */ /* 0x000fe400000108b6 */
[----:B------:R-:W-:Y:S01]  /*bb70*/  LDSM.16.MT88.4 R164, [R233+0x17000] ;  /* 0x01700000e9a4783b */ /* 0x000fe20000004200 */
[----:B------:R-:W-:-:S02]  /*bb80*/  FFMA.FTZ R190, R190, c[0x0][0x23c], -R187 ;  /* 0x00008f00bebe7a23 */ /* 0x000fc400000108bb */
[----:B------:R-:W3:Y:S01]  /*bb90*/  MUFU.EX2 R175, R175 ;  /* 0x000000af00af7308 */ /* 0x000ee20000000800 */
[----:B--2---:R-:W-:Y:S01]  /*bba0*/  F2FP.PACK_AB R5, R2, R169 ;  /* 0x000000a90205723e */ /* 0x004fe200000000ff */
[--C-:B------:R-:W-:Y:S02]  /*bbb0*/  FFMA.FTZ R197, R188, c[0x0][0x23c], -R187.reuse ;  /* 0x00008f00bcc57a23 */ /* 0x100fe400000108bb */
[--C-:B------:R-:W-:Y:S02]  /*bbc0*/  FFMA.FTZ R186, R186, c[0x0][0x23c], -R187.reuse ;  /* 0x00008f00baba7a23 */ /* 0x100fe400000108bb */
[----:B------:R-:W-:Y:S02]  /*bbd0*/  FFMA.FTZ R187, R184, c[0x0][0x23c], -R187 ;  /* 0x00008f00b8bb7a23 */ /* 0x000fe400000108bb */
[----:B------:R-:W2:Y:S01]  /*bbe0*/  MUFU.EX2 R178, R178 ;  /* 0x000000b200b27308 */ /* 0x000ea20000000800 */
[--C-:B------:R-:W-:Y:S02]  /*bbf0*/  FFMA.FTZ R184, R185, c[0x0][0x23c], -R182.reuse ;  /* 0x00008f00b9b87a23 */ /* 0x100fe400000108b6 */
[----:B------:R-:W-:-:S02]  /*bc00*/  FFMA.FTZ R181, R181, c[0x0][0x23c], -R182 ;  /* 0x00008f00b5b57a23 */ /* 0x000fc400000108b6 */
[--C-:B------:R-:W-:Y:S02]  /*bc10*/  FFMA.FTZ R183, R183, c[0x0][0x23c], -R182.reuse ;  /* 0x00008f00b7b77a23 */ /* 0x100fe400000108b6 */
[----:B------:R-:W-:Y:S01]  /*bc20*/  FFMA.FTZ R179, R179, c[0x0][0x23c], -R182 ;  /* 0x00008f00b3b37a23 */ /* 0x000fe200000108b6 */
[----:B------:R-:W4:Y:S01]  /*bc30*/  MUFU.EX2 R176, R176 ;  /* 0x000000b000b07308 */ /* 0x000f220000000800 */
[----:B---3--:R-:W-:Y:S01]  /*bc40*/  F2FP.PACK_AB R7, R175, R0 ;  /* 0x00000000af07723e */ /* 0x008fe200000000ff */
[----:B--2---:R-:W-:-:S06]  /*bc50*/  FMUL.FTZ R160, R160, R178 ;  /* 0x000000b2a0a07220 */ /* 0x004fcc0000410000 */
[----:B------:R-:W-:Y:S01]  /*bc60*/  MUFU.EX2 R3, R3 ;  /* 0x0000000300037308 */ /* 0x000fe20000000800 */
[-C--:B------:R-:W-:Y:S02]  /*bc70*/  FMUL.FTZ R161, R161, R178.reuse ;  /* 0x000000b2a1a17220 */ /* 0x080fe40000410000 */
[-C--:B------:R-:W-:Y:S02]  /*bc80*/  FMUL.FTZ R156, R156, R178.reuse ;  /* 0x000000b29c9c7220 */ /* 0x080fe40000410000 */
[----:B------:R-:W-:Y:S02]  /*bc90*/  FMUL.FTZ R157, R157, R178 ;  /* 0x000000b29d9d7220 */ /* 0x000fe40000410000 */
[-C--:B----4-:R-:W-:Y:S01]  /*bca0*/  FMUL.FTZ R162, R162, R176.reuse ;  /* 0x000000b0a2a27220 */ /* 0x090fe20000410000 */
[----:B------:R-:W2:Y:S01]  /*bcb0*/  MUFU.EX2 R180, R180 ;  /* 0x000000b400b47308 */ /* 0x000ea20000000800 */
[-C--:B------:R-:W-:Y:S02]  /*bcc0*/  FMUL.FTZ R163, R163, R176.reuse ;  /* 0x000000b0a3a37220 */ /* 0x080fe40000410000 */
[----:B------:R-:W-:-:S02]  /*bcd0*/  FMUL.FTZ R158, R158, R176 ;  /* 0x000000b09e9e7220 */ /* 0x000fc40000410000 */
[----:B------:R-:W-:Y:S02]  /*bce0*/  FMUL.FTZ R159, R159, R176 ;  /* 0x000000b09f9f7220 */ /* 0x000fe40000410000 */
[-C--:B------:R-:W-:Y:S01]  /*bcf0*/  FMUL.FTZ R144, R144, R178.reuse ;  /* 0x000000b290907220 */ /* 0x080fe20000410000 */
[C---:B-1----:R-:W-:Y:S01]  /*bd00*/  HMMA.16816.F32 R160, R4.reuse, R8, R160 ;  /* 0x0000000804a0723c */ /* 0x042fe200000018a0 */
[----:B------:R-:W-:Y:S01]  /*bd10*/  FMUL.FTZ R145, R145, R178 ;  /* 0x000000b291917220 */ /* 0x000fe20000410000 */
[----:B------:R-:W-:Y:S01]  /*bd20*/  MUFU.EX2 R177, R177 ;  /* 0x000000b100b17308 */ /* 0x000fe20000000800 */
[-C--:B------:R-:W-:Y:S02]  /*bd30*/  FMUL.FTZ R146, R146, R176.reuse ;  /* 0x000000b092927220 */ /* 0x080fe40000410000 */
[----:B------:R-:W-:Y:S02]  /*bd40*/  FMUL.FTZ R147, R147, R176 ;  /* 0x000000b093937220 */ /* 0x000fe40000410000 */
[-C--:B------:R-:W-:Y:S01]  /*bd50*/  FMUL.FTZ R140, R140, R178.reuse ;  /* 0x000000b28c8c7220 */ /* 0x080fe20000410000 */
[----:B------:R-:W-:Y:S01]  /*bd60*/  HMMA.16816.F32 R156, R4, R10, R156 ;  /* 0x0000000a049c723c */ /* 0x000fe2000000189c */
[----:B------:R-:W1:Y:S01]  /*bd70*/  LDSM.16.MT88.4 R8, [R232+0x10000] ;  /* 0x01000000e808783b */ /* 0x000e620000004200 */
[----:B------:R-:W-:Y:S01]  /*bd80*/  FMUL.FTZ R141, R141, R178 ;  /* 0x000000b28d8d7220 */ /* 0x000fe20000410000 */
[----:B------:R-:W-:Y:S01]  /*bd90*/  MUFU.EX2 R192, R192 ;  /* 0x000000c000c07308 */ /* 0x000fe20000000800 */
[----:B------:R-:W-:-:S02]  /*bda0*/  FMUL.FTZ R142, R142, R176 ;  /* 0x000000b08e8e7220 */ /* 0x000fc40000410000 */
[----:B------:R-:W-:Y:S02]  /*bdb0*/  FMUL.FTZ R143, R143, R176 ;  /* 0x000000b08f8f7220 */ /* 0x000fe40000410000 */
[C---:B------:R-:W-:Y:S01]  /*bdc0*/  HMMA.16816.F32 R144, R4.reuse, R12, R144 ;  /* 0x0000000c0490723c */ /* 0x040fe20000001890 */
[-C--:B------:R-:W-:Y:S02]  /*bdd0*/  FMUL.FTZ R152, R152, R178.reuse ;  /* 0x000000b298987220 */ /* 0x080fe40000410000 */
[----:B------:R-:W-:Y:S01]  /*bde0*/  FMUL.FTZ R153, R153, R178 ;  /* 0x000000b299997220 */ /* 0x000fe20000410000 */
[----:B------:R-:W-:Y:S01]  /*bdf0*/  MUFU.EX2 R189, R189 ;  /* 0x000000bd00bd7308 */ /* 0x000fe20000000800 */
[-C--:B------:R-:W-:Y:S02]  /*be00*/  FMUL.FTZ R154, R154, R176.reuse ;  /* 0x000000b09a9a7220 */ /* 0x080fe40000410000 */
[----:B------:R-:W-:Y:S01]  /*be10*/  FMUL.FTZ R155, R155, R176 ;  /* 0x000000b09b9b7220 */ /* 0x000fe20000410000 */
[----:B------:R-:W-:Y:S01]  /*be20*/  HMMA.16816.F32 R140, R4, R14, R140 ;  /* 0x0000000e048c723c */ /* 0x000fe2000000188c */
[-C--:B------:R-:W-:Y:S01]  /*be30*/  FMUL.FTZ R148, R148, R178.reuse ;  /* 0x000000b294947220 */ /* 0x080fe20000410000 */
[----:B------:R-:W3:Y:S01]  /*be40*/  LDSM.16.MT88.4 R12, [R234+0x12000] ;  /* 0x01200000ea0c783b */ /* 0x000ee20000004200 */
[----:B------:R-:W-:Y:S01]  /*be50*/  FMUL.FTZ R149, R149, R178 ;  /* 0x000000b295957220 */ /* 0x000fe20000410000 */
[----:B------:R-:W4:Y:S01]  /*be60*/  MUFU.EX2 R196, R196 ;  /* 0x000000c400c47308 */ /* 0x000f220000000800 */
[----:B------:R-:W-:-:S02]  /*be70*/  FMUL.FTZ R150, R150, R176 ;  /* 0x000000b096967220 */ /* 0x000fc40000410000 */
[----:B------:R-:W-:Y:S01]  /*be80*/  FMUL.FTZ R151, R151, R176 ;  /* 0x000000b097977220 */ /* 0x000fe20000410000 */
[C---:B------:R-:W-:Y:S01]  /*be90*/  HMMA.16816.F32 R152, R4.reuse, R16, R152 ;  /* 0x000000100498723c */ /* 0x040fe20000001898 */
[-C--:B------:R-:W-:Y:S02]  /*bea0*/  FMUL.FTZ R136, R136, R178.reuse ;  /* 0x000000b288887220 */ /* 0x080fe40000410000 */
[----:B------:R-:W-:Y:S01]  /*beb0*/  FMUL.FTZ R137, R137, R178 ;  /* 0x000000b289897220 */ /* 0x000fe20000410000 */
[----:B------:R-:W-:Y:S01]  /*bec0*/  MUFU.EX2 R191, R191 ;  /* 0x000000bf00bf7308 */ /* 0x000fe20000000800 */
[-C--:B------:R-:W-:Y:S02]  /*bed0*/  FMUL.FTZ R138, R138, R176.reuse ;  /* 0x000000b08a8a7220 */ /* 0x080fe40000410000 */
[----:B------:R-:W-:Y:S01]  /*bee0*/  FMUL.FTZ R139, R139, R176 ;  /* 0x000000b08b8b7220 */ /* 0x000fe20000410000 */
[----:B------:R-:W-:Y:S01]  /*bef0*/  HMMA.16816.F32 R148, R4, R18, R148 ;  /* 0x000000120494723c */ /* 0x000fe20000001894 */
[----:B------:R-:W5:Y:S01]  /*bf00*/  LDSM.16.MT88.4 R16, [R236+0x12000] ;  /* 0x01200000ec10783b */ /* 0x000f620000004200 */
[----:B------:R-:W-:-:S02]  /*bf10*/  FMUL.FTZ R132, R132, R178 ;  /* 0x000000b284847220 */ /* 0x000fc40000410000 */
[----:B------:R-:W-:Y:S01]  /*bf20*/  FMUL.FTZ R133, R133, R178 ;  /* 0x000000b285857220 */ /* 0x000fe20000410000 */
[----:B------:R-:W2:Y:S01]  /*bf30*/  MUFU.EX2 R198, R198 ;  /* 0x000000c600c67308 */ /* 0x000ea20000000800 */
[-C--:B------:R-:W-:Y:S02]  /*bf40*/  FMUL.FTZ R134, R134, R176.reuse ;  /* 0x000000b086867220 */ /* 0x080fe40000410000 */
[----:B------:R-:W-:Y:S01]  /*bf50*/  FMUL.FTZ R135, R135, R176 ;  /* 0x000000b087877220 */ /* 0x000fe20000410000 */
[----:B-1----:R-:W-:Y:S01]  /*bf60*/  HMMA.16816.F32 R136, R4, R8, R136 ;  /* 0x000000080488723c */ /* 0x002fe20000001888 */
[-C--:B------:R-:W-:Y:S02]  /*bf70*/  FMUL.FTZ R44, R44, R178.reuse ;  /* 0x000000b22c2c7220 */ /* 0x080fe40000410000 */
[----:B------:R-:W-:Y:S01]  /*bf80*/  FMUL.FTZ R45, R45, R178 ;  /* 0x000000b22d2d7220 */ /* 0x000fe20000410000 */
[----:B------:R-:W-:Y:S01]  /*bf90*/  MUFU.EX2 R200, R200 ;  /* 0x000000c800c87308 */ /* 0x000fe20000000800 */
[----:B------:R-:W-:-:S02]  /*bfa0*/  FMUL.FTZ R46, R46, R176 ;  /* 0x000000b02e2e7220 */ /* 0x000fc40000410000 */
[----:B------:R-:W-:Y:S01]  /*bfb0*/  FMUL.FTZ R47, R47, R176 ;  /* 0x000000b02f2f7220 */ /* 0x000fe20000410000 */
[C---:B------:R-:W-:Y:S01]  /*bfc0*/  HMMA.16816.F32 R132, R4.reuse, R10, R132 ;  /* 0x0000000a0484723c */ /* 0x040fe20000001884 */
[----:B------:R-:W1:Y:S01]  /*bfd0*/  LDSM.16.MT88.4 R8, [R233+0x12000] ;  /* 0x01200000e908783b */ /* 0x000e620000004200 */
[-C--:B------:R-:W-:Y:S02]  /*bfe0*/  FMUL.FTZ R48, R48, R178.reuse ;  /* 0x000000b230307220 */ /* 0x080fe40000410000 */
[----:B------:R-:W-:Y:S01]  /*bff0*/  FMUL.FTZ R49, R49, R178 ;  /* 0x000000b231317220 */ /* 0x000fe20000410000 */
[----:B------:R-:W1:Y:S01]  /*c000*/  MUFU.EX2 R201, R201 ;  /* 0x000000c900c97308 */ /* 0x000e620000000800 */
[-C--:B------:R-:W-:Y:S02]  /*c010*/  FMUL.FTZ R50, R50, R176.reuse ;  /* 0x000000b032327220 */ /* 0x080fe40000410000 */
[----:B------:R-:W-:Y:S01]  /*c020*/  FMUL.FTZ R51, R51, R176 ;  /* 0x000000b033337220 */ /* 0x000fe20000410000 */
[----:B---3--:R-:W-:Y:S01]  /*c030*/  HMMA.16816.F32 R44, R4, R12, R44 ;  /* 0x0000000c042c723c */ /* 0x008fe2000000182c */
[----:B------:R-:W-:-:S02]  /*c040*/  FMUL.FTZ R36, R36, R178 ;  /* 0x000000b224247220 */ /* 0x000fc40000410000 */
        /* <DEDUP_REMOVED lines=8> */
[----:B------:R-:W-:Y:S01]  /*c0d0*/  MUFU.EX2 R203, R203 ;  /* 0x000000cb00cb7308 */ /* 0x000fe20000000800 */
[----:B------:R-:W-:-:S02]  /*c0e0*/  FMUL.FTZ R42, R42, R176 ;  /* 0x000000b02a2a7220 */ /* 0x000fc40000410000 */
[----:B------:R-:W-:Y:S01]  /*c0f0*/  FMUL.FTZ R43, R43, R176 ;  /* 0x000000b02b2b7220 */ /* 0x000fe20000410000 */
[C---:B-----5:R-:W-:Y:S01]  /*c100*/  HMMA.16816.F32 R36, R4.reuse, R16, R36 ;  /* 0x000000100424723c */ /* 0x060fe20000001824 */
        /* <DEDUP_REMOVED lines=35> */
[----:B------:R-:W1:Y:S01]  /*c340*/  MUFU.EX2 R197, R197 ;  /* 0x000000c500c57308 */ /* 0x000e620000000800 */
        /* <DEDUP_REMOVED lines=12> */
[----:B------:R-:W-:Y:S01]  /*c410*/  MUFU.EX2 R187, R187 ;  /* 0x000000bb00bb7308 */ /* 0x000fe20000000800 */
        /* <DEDUP_REMOVED lines=24> */
[----:B------:R-:W-:Y:S02]  /*c5a0*/  FMUL.FTZ R89, R89, R178 ;  /* 0x000000b259597220 */ /* 0x000fe40000410000 */
[----:B------:R-:W-:-:S02]  /*c5b0*/  FMUL.FTZ R90, R90, R176 ;  /* 0x000000b05a5a7220 */ /* 0x000fc40000410000 */
[----:B------:R-:W-:Y:S01]  /*c5c0*/  FMUL.FTZ R91, R91, R176 ;  /* 0x000000b05b5b7220 */ /* 0x000fe20000410000 */
[C---:B-----5:R-:W-:Y:S01]  /*c5d0*/  HMMA.16816.F32 R84, R4.reuse, R16, R84 ;  /* 0x000000100454723c */ /* 0x060fe20000001854 */
[-C--:B------:R-:W-:Y:S02]  /*c5e0*/  FMUL.FTZ R100, R100, R178.reuse ;  /* 0x000000b264647220 */ /* 0x080fe40000410000 */
[----:B------:R-:W-:Y:S02]  /*c5f0*/  FMUL.FTZ R101, R101, R178 ;  /* 0x000000b265657220 */ /* 0x000fe40000410000 */
[-C--:B------:R-:W-:Y:S02]  /*c600*/  FMUL.FTZ R102, R102, R176.reuse ;  /* 0x000000b066667220 */ /* 0x080fe40000410000 */
[----:B------:R-:W-:Y:S01]  /*c610*/  FMUL.FTZ R103, R103, R176 ;  /* 0x000000b067677220 */ /* 0x000fe20000410000 */
[----:B------:R-:W-:Y:S01]  /*c620*/  HMMA.16816.F32 R88, R4, R18, R88 ;  /* 0x000000120458723c */ /* 0x000fe20000001858 */
[----:B------:R-:W5:Y:S01]  /*c630*/  LDSM.16.MT88.4 R16, [R234+0x16000] ;  /* 0x01600000ea10783b */ /* 0x000f620000004200 */
[----:B------:R-:W-:-:S02]  /*c640*/  FMUL.FTZ R104, R104, R178 ;  /* 0x000000b268687220 */ /* 0x000fc40000410000 */
[----:B------:R-:W-:Y:S02]  /*c650*/  FMUL.FTZ R105, R105, R178 ;  /* 0x000000b269697220 */ /* 0x000fe40000410000 */
[-C--:B------:R-:W-:Y:S02]  /*c660*/  FMUL.FTZ R106, R106, R176.reuse ;  /* 0x000000b06a6a7220 */ /* 0x080fe40000410000 */
[----:B------:R-:W-:Y:S01]  /*c670*/  FMUL.FTZ R107, R107, R176 ;  /* 0x000000b06b6b7220 */ /* 0x000fe20000410000 */
[----:B-1----:R-:W-:Y:S01]  /*c680*/  HMMA.16816.F32 R100, R4, R8, R100 ;  /* 0x000000080464723c */ /* 0x002fe20000001864 */
[-C--:B------:R-:W-:Y:S02]  /*c690*/  FMUL.FTZ R116, R116, R178.reuse ;  /* 0x000000b274747220 */ /* 0x080fe40000410000 */
[----:B------:R-:W-:Y:S02]  /*c6a0*/  FMUL.FTZ R117, R117, R178 ;  /* 0x000000b275757220 */ /* 0x000fe40000410000 */
[----:B------:R-:W-:-:S02]  /*c6b0*/  FMUL.FTZ R118, R118, R176 ;  /* 0x000000b076767220 */ /* 0x000fc40000410000 */
[----:B------:R-:W-:Y:S01]  /*c6c0*/  FMUL.FTZ R119, R119, R176 ;  /* 0x000000b077777220 */ /* 0x000fe20000410000 */
[C---:B------:R-:W-:Y:S01]  /*c6d0*/  HMMA.16816.F32 R104, R4.reuse, R10, R104 ;  /* 0x0000000a0468723c */ /* 0x040fe20000001868 */
[----:B------:R-:W1:Y:S01]  /*c6e0*/  LDSM.16.MT88.4 R8, [R232+0x16000] ;  /* 0x01600000e808783b */ /* 0x000e620000004200 */
[-C--:B------:R-:W-:Y:S02]  /*c6f0*/  FMUL.FTZ R120, R120, R178.reuse ;  /* 0x000000b278787220 */ /* 0x080fe40000410000 */
[----:B------:R-:W-:Y:S02]  /*c700*/  FMUL.FTZ R121, R121, R178 ;  /* 0x000000b279797220 */ /* 0x000fe40000410000 */
[-C--:B------:R-:W-:Y:S02]  /*c710*/  FMUL.FTZ R122, R122, R176.reuse ;  /* 0x000000b07a7a7220 */ /* 0x080fe40000410000 */
[----:B------:R-:W-:Y:S01]  /*c720*/  FMUL.FTZ R123, R123, R176 ;  /* 0x000000b07b7b7220 */ /* 0x000fe20000410000 */
[----:B---3--:R-:W-:Y:S01]  /*c730*/  HMMA.16816.F32 R116, R4, R12, R116 ;  /* 0x0000000c0474723c */ /* 0x008fe20000001874 */
[----:B------:R-:W-:-:S02]  /*c740*/  FMUL.FTZ R108, R108, R178 ;  /* 0x000000b26c6c7220 */ /* 0x000fc40000410000 */
[----:B------:R-:W-:Y:S02]  /*c750*/  FMUL.FTZ R109, R109, R178 ;  /* 0x000000b26d6d7220 */ /* 0x000fe40000410000 */
        /* <DEDUP_REMOVED lines=20> */
[----:B------:R-:W-:-:S04]  /*c8a0*/  FFMA.FTZ R173, R207, R178, R173 ;  /* 0x000000b2cfad7223 */ /* 0x000fc800000100ad */
[----:B------:R-:W-:-:S03]  /*c8b0*/  FADD.FTZ R170, R170, R173 ;  /* 0x000000adaaaa7221 */ /* 0x000fc60000010000 */
[----:B------:R-:W-:Y:S01]  /*c8c0*/  HMMA.16816.F32 R128, R4, R10, R128 ;  /* 0x0000000a0480723c */ /* 0x000fe20000001880 */
[----:B------:R-:W1:Y:S01]  /*c8d0*/  LDSM.16.MT88.4 R8, [R234+0x12800] ;  /* 0x01280000ea08783b */ /* 0x000e620000004200 */
[----:B------:R-:W-:-:S04]  /*c8e0*/  FADD.FTZ R171, R171, R170 ;  /* 0x000000aaabab7221 */ /* 0x000fc80000010000 */
[----:B------:R-:W-:Y:S01]  /*c8f0*/  FADD.FTZ R168, R168, R171 ;  /* 0x000000aba8a87221 */ /* 0x000fe20000010000 */
[----:B--2---:R-:W-:Y:S02]  /*c900*/  F2FP.PACK_AB R4, R180, R3 ;  /* 0x00000003b404723e */ /* 0x004fe400000000ff */
[----:B----4-:R-:W-:Y:S01]  /*c910*/  F2FP.PACK_AB R5, R196, R189 ;  /* 0x000000bdc405723e */ /* 0x010fe200000000ff */
[----:B------:R-:W-:Y:S01]  /*c920*/  FADD.FTZ R3, R3, R168 ;  /* 0x000000a803037221 */ /* 0x000fe20000010000 */
[----:B------:R-:W-:Y:S02]  /*c930*/  F2FP.PACK_AB R6, R192, R177 ;  /* 0x000000b1c006723e */ /* 0x000fe400000000ff */
[----:B------:R-:W-:Y:S01]  /*c940*/  F2FP.PACK_AB R7, R198, R191 ;  /* 0x000000bfc607723e */ /* 0x000fe200000000ff */
[----:B------:R-:W-:-:S04]  /*c950*/  FADD.FTZ R180, R180, R3 ;  /* 0x00000003b4b47221 */ /* 0x000fc80000010000 */
[----:B------:R-:W-:Y:S02]  /*c960*/  FADD.FTZ R3, R177, R180 ;  /* 0x000000b4b1037221 */ /* 0x000fe40000010000 */
[----:B------:R-:W-:Y:S02]  /*c970*/  HMMA.16816.F32 R160, R4, R20, R160 ;  /* 0x0000001404a0723c */ /* 0x000fe400000018a0 */
[----:B------:R-:W-:-:S06]  /*c980*/  FADD.FTZ R3, R192, R3 ;  /* 0x00000003c0037221 */ /* 0x000fcc0000010000 */
[C---:B------:R-:W-:Y:S01]  /*c990*/  HMMA.16816.F32 R156, R4.reuse, R22, R156 ;  /* 0x00000016049c723c */ /* 0x040fe2000000189c */
[----:B------:R-:W2:Y:S07]  /*c9a0*/  LDSM.16.MT88.4 R20, [R233+0x12800] ;  /* 0x01280000e914783b */ /* 0x000eae0000004200 */
[C---:B---3--:R-:W-:Y:S08]  /*c9b0*/  HMMA.16816.F32 R36, R4.reuse, R12, R36 ;  /* 0x0000000c0424723c */ /* 0x048ff00000001824 */
        /* <DEDUP_REMOVED lines=11> */
[C---:B-1----:R-:W-:Y:S08]  /*ca70*/  HMMA.16816.F32 R44, R4.reuse, R8, R44 ;  /* 0x00000008042c723c */ /* 0x042ff0000000182c */
[C---:B------:R-:W-:Y:S01]  /*ca80*/  HMMA.16816.F32 R48, R4.reuse, R10, R48 ;  /* 0x0000000a0430723c */ /* 0x040fe20000001830 */
[----:B------:R-:W1:Y:S07]  /*ca90*/  LDSM.16.MT88.4 R8, [R236+0x16800] ;  /* 0x01680000ec08783b */ /* 0x000e6e0000004200 */
[C---:B--2---:R-:W-:Y:S08]  /*caa0*/  HMMA.16816.F32 R52, R4.reuse, R20, R52 ;  /* 0x000000140434723c */ /* 0x044ff00000001834 */
[C---:B------:R-:W-:Y:S01]  /*cab0*/  HMMA.16816.F32 R56, R4.reuse, R22, R56 ;  /* 0x000000160438723c */ /* 0x040fe20000001838 */
[----:B------:R-:W2:Y:S07]  /*cac0*/  LDSM.16.MT88.4 R20, [R234+0x16800] ;  /* 0x01680000ea14783b */ /* 0x000eae0000004200 */
        /* <DEDUP_REMOVED lines=9> */
[C---:B-----5:R-:W-:Y:S08]  /*cb60*/  HMMA.16816.F32 R68, R4.reuse, R28, R68 ;  /* 0x0000001c0444723c */ /* 0x060ff00000001844 */
[C---:B------:R-:W-:Y:S01]  /*cb70*/  HMMA.16816.F32 R72, R4.reuse, R30, R72 ;  /* 0x0000001e0448723c */ /* 0x040fe20000001848 */
[----:B------:R-:W-:Y:S07]  /*cb80*/  LDSM.16.MT88.4 R28, [R236+0x11000] ;  /* 0x01100000ec1c783b */ /* 0x000fee0000004200 */
[C---:B------:R-:W-:Y:S08]  /*cb90*/  HMMA.16816.F32 R76, R4.reuse, R24, R76 ;  /* 0x00000018044c723c */ /* 0x040ff0000000184c */
[C---:B------:R-:W-:Y:S01]  /*cba0*/  HMMA.16816.F32 R80, R4.reuse, R26, R80 ;  /* 0x0000001a0450723c */ /* 0x040fe20000001850 */
[----:B------:R-:W-:Y:S07]  /*cbb0*/  LDSM.16.MT88.4 R24, [R234+0x11000] ;  /* 0x01100000ea18783b */ /* 0x000fee0000004200 */
[C---:B-1----:R-:W-:Y:S08]  /*cbc0*/  HMMA.16816.F32 R100, R4.reuse, R8, R100 ;  /* 0x000000080464723c */ /* 0x042ff00000001864 */
[C---:B------:R-:W-:Y:S01]  /*cbd0*/  HMMA.16816.F32 R104, R4.reuse, R10, R104 ;  /* 0x0000000a0468723c */ /* 0x040fe20000001868 */
[----:B------:R-:W-:Y:S07]  /*cbe0*/  LDSM.16.MT88.4 R8, [R236+0x13000] ;  /* 0x01300000ec08783b */ /* 0x000fee0000004200 */
[C---:B--2---:R-:W-:Y:S08]  /*cbf0*/  HMMA.16816.F32 R108, R4.reuse, R20, R108 ;  /* 0x00000014046c723c */ /* 0x044ff0000000186c */
[C---:B------:R-:W-:Y:S01]  /*cc00*/  HMMA.16816.F32 R112, R4.reuse, R22, R112 ;  /* 0x000000160470723c */ /* 0x040fe20000001870 */
[----:B------:R-:W1:Y:S07]  /*cc10*/  LDSM.16.MT88.4 R20, [R233+0x11000] ;  /* 0x01100000e914783b */ /* 0x000e6e0000004200 */
[C---:B------:R-:W-:Y:S08]  /*cc20*/  HMMA.16816.F32 R116, R4.reuse, R32, R116 ;  /* 0x000000200474723c */ /* 0x040ff00000001874 */
[C---:B------:R-:W-:Y:S01]  /*cc30*/  HMMA.16816.F32 R120, R4.reuse, R34, R120 ;  /* 0x000000220478723c */ /* 0x040fe20000001878 */
[----:B------:R-:W-:Y:S07]  /*cc40*/  LDSM.16.MT88.4 R32, [R233+0x13000] ;  /* 0x01300000e920783b */ /* 0x000fee0000004200 */
[C---:B---3--:R-:W-:Y:S08]  /*cc50*/  HMMA.16816.F32 R124, R4.reuse, R12, R124 ;  /* 0x0000000c047c723c */ /* 0x048ff0000000187c */
[----:B------:R-:W-:Y:S01]  /*cc60*/  HMMA.16816.F32 R128, R4, R14, R128 ;  /* 0x0000000e0480723c */ /* 0x000fe20000001880 */
[----:B------:R-:W2:Y:S06]  /*cc70*/  LDSM.16.MT88.4 R12, [R234+0x13000] ;  /* 0x01300000ea0c783b */ /* 0x000eac0000004200 */
[----:B------:R-:W-:Y:S01]  /*cc80*/  F2FP.PACK_AB R4, R201, R200 ;  /* 0x000000c8c904723e */ /* 0x000fe200000000ff */
[----:B------:R-:W-:Y:S01]  /*cc90*/  FADD.FTZ R200, R200, R3 ;  /* 0x00000003c8c87221 */ /* 0x000fe20000010000 */
[----:B------:R-:W-:-:S02]  /*cca0*/  F2FP.PACK_AB R5, R204, R199 ;  /* 0x000000c7cc05723e */ /* 0x000fc400000000ff */
[----:B------:R-:W-:Y:S01]  /*ccb0*/  F2FP.PACK_AB R6, R203, R202 ;  /* 0x000000cacb06723e */ /* 0x000fe200000000ff */
[----:B------:R-:W-:Y:S01]  /*ccc0*/  FADD.FTZ R201, R201, R200 ;  /* 0x000000c8c9c97221 */ /* 0x000fe20000010000 */
[----:B------:R-:W-:-:S03]  /*ccd0*/  F2FP.PACK_AB R7, R206, R193 ;  /* 0x000000c1ce07723e */ /* 0x000fc600000000ff */
[----:B------:R-:W-:-:S04]  /*cce0*/  FADD.FTZ R202, R202, R201 ;  /* 0x000000c9caca7221 */ /* 0x000fc80000010000 */
[----:B----4-:R-:W-:Y:S01]  /*ccf0*/  HMMA.16816.F32 R136, R4, R16, R136 ;  /* 0x000000100488723c */ /* 0x010fe20000001888 */
[----:B------:R-:W-:-:S07]  /*cd00*/  FADD.FTZ R203, R203, R202 ;  /* 0x000000cacbcb7221 */ /* 0x000fce0000010000 */
[C---:B------:R-:W-:Y:S01]  /*cd10*/  HMMA.16816.F32 R132, R4.reuse, R18, R132 ;  /* 0x000000120484723c */ /* 0x040fe20000001884 */
[----:B------:R-:W3:Y:S07]  /*cd20*/  LDSM.16.MT88.4 R16, [R234+0x15000] ;  /* 0x01500000ea10783b */ /* 0x000eee0000004200 */
[C---:B-1----:R-:W-:Y:S08]  /*cd30*/  HMMA.16816.F32 R144, R4.reuse, R20, R144 ;  /* 0x000000140490723c */ /* 0x042ff00000001890 */
[C---:B------:R-:W-:Y:S01]  /*cd40*/  HMMA.16816.F32 R140, R4.reuse, R22, R140 ;  /* 0x00000016048c723c */ /* 0x040fe2000000188c */
[----:B------:R-:W-:Y:S07]  /*cd50*/  LDSM.16.MT88.4 R20, [R236+0x15000] ;  /* 0x01500000ec14783b */ /* 0x000fee0000004200 */
[C---:B------:R-:W-:Y:S08]  /*cd60*/  HMMA.16816.F32 R36, R4.reuse, R8, R36 ;  /* 0x000000080424723c */ /* 0x040ff00000001824 */
[C---:B------:R-:W-:Y:S01]  /*cd70*/  HMMA.16816.F32 R40, R4.reuse, R10, R40 ;  /* 0x0000000a0428723c */ /* 0x040fe20000001828 */
[----:B------:R-:W-:Y:S07]  /*cd80*/  LDSM.16.MT88.4 R8, [R232+0x15000] ;  /* 0x01500000e808783b */ /* 0x000fee0000004200 */
[C---:B--2---:R-:W-:Y:S08]  /*cd90*/  HMMA.16816.F32 R44, R4.reuse, R12, R44 ;  /* 0x0000000c042c723c */ /* 0x044ff0000000182c */
[C---:B---3--:R-:W-:Y:S08]  /*cda0*/  HMMA.16816.F32 R76, R4.reuse, R16, R76 ;  /* 0x00000010044c723c */ /* 0x048ff0000000184c */
[C---:B------:R-:W-:Y:S01]  /*cdb0*/  HMMA.16816.F32 R80, R4.reuse, R18, R80 ;  /* 0x000000120450723c */ /* 0x040fe20000001850 */
[----:B------:R-:W1:Y:S07]  /*cdc0*/  LDSM.16.MT88.4 R16, [R234+0x17000] ;  /* 0x01700000ea10783b */ /* 0x000e6e0000004200 */
[C---:B------:R-:W-:Y:S01]  /*cdd0*/  HMMA.16816.F32 R48, R4.reuse, R14, R48 ;  /* 0x0000000e0430723c */ /* 0x040fe20000001830 */
[----:B------:R-:W2:Y:S07]  /*cde0*/  LDSM.16.MT88.4 R12, [R236+0x17000] ;  /* 0x01700000ec0c783b */ /* 0x000eae0000004200 */
[C---:B------:R-:W-:Y:S08]  /*cdf0*/  HMMA.16816.F32 R160, R4.reuse, R28, R160 ;  /* 0x0000001c04a0723c */ /* 0x040ff000000018a0 */
[C---:B------:R-:W-:Y:S01]  /*ce00*/  HMMA.16816.F32 R156, R4.reuse, R30, R156 ;  /* 0x0000001e049c723c */ /* 0x040fe2000000189c */
[----:B------:R-:W-:Y:S07]  /*ce10*/  LDSM.16.MT88.4 R28, [R233+0x15000] ;  /* 0x01500000e91c783b */ /* 0x000fee0000004200 */
[C---:B------:R-:W-:Y:S08]  /*ce20*/  HMMA.16816.F32 R152, R4.reuse, R24, R152 ;  /* 0x000000180498723c */ /* 0x040ff00000001898 */
[C---:B------:R-:W-:Y:S01]  /*ce30*/  HMMA.16816.F32 R148, R4.reuse, R26, R148 ;  /* 0x0000001a0494723c */ /* 0x040fe20000001894 */
[----:B------:R-:W3:Y:S07]  /*ce40*/  LDSM.16.MT88.4 R24, [R232+0x13000] ;  /* 0x01300000e818783b */ /* 0x000eee0000004200 */
[C---:B------:R-:W-:Y:S08]  /*ce50*/  HMMA.16816.F32 R52, R4.reuse, R32, R52 ;  /* 0x000000200434723c */ /* 0x040ff00000001834 */
[C---:B------:R-:W-:Y:S01]  /*ce60*/  HMMA.16816.F32 R56, R4.reuse, R34, R56 ;  /* 0x000000220438723c */ /* 0x040fe20000001838 */
[----:B------:R-:W4:Y:S07]  /*ce70*/  LDSM.16.MT88.4 R32, [R232+0x17000] ;  /* 0x01700000e820783b */ /* 0x000f2e0000004200 */
[C---:B-1----:R-:W-:Y:S08]  /*ce80*/  HMMA.16816.F32 R108, R4.reuse, R16, R108 ;  /* 0x00000010046c723c */ /* 0x042ff0000000186c */
[C---:B------:R-:W-:Y:S01]  /*ce90*/  HMMA.16816.F32 R112, R4.reuse, R18, R112 ;  /* 0x000000120470723c */ /* 0x040fe20000001870 */
[----:B------:R-:W1:Y:S07]  /*cea0*/  LDSM.16.MT88.4 R16, [R236+0x13800] ;  /* 0x01380000ec10783b */ /* 0x000e6e0000004200 */
[C---:B------:R-:W-:Y:S01]  /*ceb0*/  HMMA.16816.F32 R116, R4.reuse, R164, R116 ;  /* 0x000000a40474723c */ /* 0x040fe20000001874 */
[----:B------:R-:W5:Y:S07]  /*cec0*/  MUFU.EX2 R164, R179 ;  /* 0x000000b300a47308 */ /* 0x000f6e0000000800 */
[C---:B------:R-:W-:Y:S08]  /*ced0*/  HMMA.16816.F32 R68, R4.reuse, R20, R68 ;  /* 0x000000140444723c */ /* 0x040ff00000001844 */
[C---:B------:R-:W-:Y:S01]  /*cee0*/  HMMA.16816.F32 R72, R4.reuse, R22, R72 ;  /* 0x000000160448723c */ /* 0x040fe20000001848 */
[----:B------:R-:W-:Y:S07]  /*cef0*/  LDSM.16.MT88.4 R20, [R232+0x11800] ;  /* 0x01180000e814783b */ /* 0x000fee0000004200 */
[C---:B------:R-:W-:Y:S08]  /*cf00*/  HMMA.16816.F32 R92, R4.reuse, R8, R92 ;  /* 0x00000008045c723c */ /* 0x040ff0000000185c */
[C---:B------:R-:W-:Y:S01]  /*cf10*/  HMMA.16816.F32 R96, R4.reuse, R10, R96 ;  /* 0x0000000a0460723c */ /* 0x040fe20000001860 */
[----:B------:R-:W1:Y:S07]  /*cf20*/  LDSM.16.MT88.4 R8, [R236+0x11800] ;  /* 0x01180000ec08783b */ /* 0x000e6e0000004200 */
[C---:B--2---:R-:W-:Y:S08]  /*cf30*/  HMMA.16816.F32 R100, R4.reuse, R12, R100 ;  /* 0x0000000c0464723c */ /* 0x044ff00000001864 */
[C---:B------:R-:W-:Y:S01]  /*cf40*/  HMMA.16816.F32 R104, R4.reuse, R14, R104 ;  /* 0x0000000e0468723c */ /* 0x040fe20000001868 */
[----:B------:R-:W2:Y:S07]  /*cf50*/  LDSM.16.MT88.4 R12, [R234+0x13800] ;  /* 0x01380000ea0c783b */ /* 0x000eae0000004200 */
[C---:B---3--:R-:W-:Y:S08]  /*cf60*/  HMMA.16816.F32 R60, R4.reuse, R24, R60 ;  /* 0x00000018043c723c */ /* 0x048ff0000000183c */
[C---:B------:R-:W-:Y:S01]  /*cf70*/  HMMA.16816.F32 R64, R4.reuse, R26, R64 ;  /* 0x0000001a0440723c */ /* 0x040fe20000001840 */
[----:B------:R-:W-:Y:S07]  /*cf80*/  LDSM.16.MT88.4 R24, [R233+0x11800] ;  /* 0x01180000e918783b */ /* 0x000fee0000004200 */
[C---:B------:R-:W-:Y:S08]  /*cf90*/  HMMA.16816.F32 R84, R4.reuse, R28, R84 ;  /* 0x0000001c0454723c */ /* 0x040ff00000001854 */
[C---:B------:R-:W-:Y:S01]  /*cfa0*/  HMMA.16816.F32 R88, R4.reuse, R30, R88 ;  /* 0x0000001e0458723c */ /* 0x040fe20000001858 */
[----:B------:R-:W-:Y:S07]  /*cfb0*/  LDSM.16.MT88.4 R28, [R234+0x11800] ;  /* 0x01180000ea1c783b */ /* 0x000fee0000004200 */
[C---:B------:R-:W-:Y:S08]  /*cfc0*/  HMMA.16816.F32 R120, R4.reuse, R166, R120 ;  /* 0x000000a60478723c */ /* 0x040ff00000001878 */
[C---:B----4-:R-:W-:Y:S08]  /*cfd0*/  HMMA.16816.F32 R124, R4.reuse, R32, R124 ;  /* 0x00000020047c723c */ /* 0x050ff0000000187c */
[----:B------:R-:W-:Y:S01]  /*cfe0*/  HMMA.16816.F32 R128, R4, R34, R128 ;  /* 0x000000220480723c */ /* 0x000fe20000001880 */
[----:B------:R-:W-:Y:S06]  /*cff0*/  LDSM.16.MT88.4 R32, [R232+0x13800] ;  /* 0x01380000e820783b */ /* 0x000fec0000004200 */
[----:B------:R-:W-:Y:S01]  /*d000*/  F2FP.PACK_AB R4, R197, R190 ;  /* 0x000000bec504723e */ /* 0x000fe200000000ff */
[----:B------:R-:W-:Y:S01]  /*d010*/  FADD.FTZ R190, R190, R203 ;  /* 0x000000cbbebe7221 */ /* 0x000fe20000010000 */
[----:B------:R-:W-:-:S02]  /*d020*/  F2FP.PACK_AB R5, R181, R184 ;  /* 0x000000b8b505723e */ /* 0x000fc400000000ff */
[----:B------:R-:W-:Y:S01]  /*d030*/  F2FP.PACK_AB R6, R187, R186 ;  /* 0x000000babb06723e */ /* 0x000fe200000000ff */
[----:B------:R-:W-:Y:S01]  /*d040*/  FADD.FTZ R197, R197, R190 ;  /* 0x000000bec5c57221 */ /* 0x000fe20000010000 */
[----:B-----5:R-:W-:-:S03]  /*d050*/  F2FP.PACK_AB R7, R164, R183 ;  /* 0x000000b7a407723e */ /* 0x020fc600000000ff */
[----:B------:R-:W-:-:S04]  /*d060*/  FADD.FTZ R186, R186, R197 ;  /* 0x000000c5baba7221 */ /* 0x000fc80000010000 */
[C---:B-1----:R-:W-:Y:S08]  /*d070*/  HMMA.16816.F32 R36, R4.reuse, R16, R36 ;  /* 0x000000100424723c */ /* 0x042ff00000001824 */
[C---:B------:R-:W-:Y:S01]  /*d080*/  HMMA.16816.F32 R40, R4.reuse, R18, R40 ;  /* 0x000000120428723c */ /* 0x040fe20000001828 */
[----:B------:R-:W1:Y:S07]  /*d090*/  LDSM.16.MT88.4 R16, [R232+0x15800] ;  /* 0x01580000e810783b */ /* 0x000e6e0000004200 */
        /* <DEDUP_REMOVED lines=9> */
[C---:B-1----:R-:W-:Y:S07]  /*d130*/  HMMA.16816.F32 R92, R4.reuse, R16, R92 ;  /* 0x00000010045c723c */ /* 0x042fee000000185c */
[----:B------:R-:W-:Y:S01]  /*d140*/  FFMA.FTZ R17, R205, R176, R169 ;  /* 0x000000b0cd117223 */ /* 0x000fe200000100a9 */
[----:B------:R-:W-:Y:S03]  /*d150*/  HMMA.16816.F32 R152, R4, R28, R152 ;  /* 0x0000001c0498723c */ /* 0x000fe60000001898 */
[----:B------:R-:W-:-:S02]  /*d160*/  FADD.FTZ R17, R2, R17 ;  /* 0x0000001102117221 */ /* 0x000fc40000010000 */
[----:B------:R-:W-:Y:S02]  /*d170*/  FADD.FTZ R2, R187, R186 ;  /* 0x000000babb027221 */ /* 0x000fe40000010000 */
[----:B------:R-:W-:Y:S01]  /*d180*/  FADD.FTZ R0, R0, R17 ;  /* 0x0000001100007221 */ /* 0x000fe20000010000 */
[C---:B------:R-:W-:Y:S01]  /*d190*/  HMMA.16816.F32 R148, R4.reuse, R30, R148 ;  /* 0x0000001e0494723c */ /* 0x040fe20000001894 */
[----:B------:R-:W1:Y:S02]  /*d1a0*/  LDSM.16.MT88.4 R28, [R234+0x15800] ;  /* 0x01580000ea1c783b */ /* 0x000e640000004200 */
[----:B------:R-:W-:Y:S02]  /*d1b0*/  FADD.FTZ R0, R175, R0 ;  /* 0x00000000af007221 */ /* 0x000fe40000010000 */
[----:B------:R-:W-:Y:S02]  /*d1c0*/  STL [R1+0x4], R2 ;  /* 0x0000040201007387 */ /* 0x000fe40000100800 */
        /* <DEDUP_REMOVED lines=8> */
[----:B---3--:R-:W-:Y:S03]  /*d250*/  HMMA.16816.F32 R52, R4, R8, R52 ;  /* 0x000000080434723c */ /* 0x008fe60000001834 */
[----:B------:R-:W-:-:S04]  /*d260*/  FADD.FTZ R204, R204, R199 ;  /* 0x000000c7cccc7221 */ /* 0x000fc80000010000 */
[----:B------:R-:W-:Y:S01]  /*d270*/  FADD.FTZ R3, R193, R204 ;  /* 0x000000ccc1037221 */ /* 0x000fe20000010000 */
[----:B------:R-:W-:Y:S01]  /*d280*/  HMMA.16816.F32 R56, R4, R10, R56 ;  /* 0x0000000a0438723c */ /* 0x000fe20000001838 */
[----:B------:R-:W3:Y:S02]  /*d290*/  LDSM.16.MT88.4 R8, [R234+0x17800] ;  /* 0x01780000ea08783b */ /* 0x000ee40000004200 */
[----:B------:R-:W-:-:S04]  /*d2a0*/  FADD.FTZ R3, R206, R3 ;  /* 0x00000003ce037221 */ /* 0x000fc80000010000 */
[----:B------:R-:W-:Y:S01]  /*d2b0*/  FADD.FTZ R184, R184, R3 ;  /* 0x00000003b8b87221 */ /* 0x000fe20000010000 */
[----:B----4-:R-:W-:Y:S01]  /*d2c0*/  HMMA.16816.F32 R68, R4, R20, R68 ;  /* 0x000000140444723c */ /* 0x010fe20000001844 */
[----:B------:R-:W-:Y:S02]  /*d2d0*/  MOV R3, R172 ;  /* 0x000000ac00037202 */ /* 0x000fe40000000f00 */
[----:B------:R-:W-:-:S04]  /*d2e0*/  FADD.FTZ R184, R181, R184 ;  /* 0x000000b8b5b87221 */ /* 0x000fc80000010000 */
[----:B------:R-:W-:Y:S01]  /*d2f0*/  FADD.FTZ R183, R183, R184 ;  /* 0x000000b8b7b77221 */ /* 0x000fe20000010000 */
[----:B------:R-:W-:Y:S01]  /*d300*/  HMMA.16816.F32 R72, R4, R22, R72 ;  /* 0x000000160448723c */ /* 0x000fe20000001848 */
[----:B------:R-:W4:Y:S02]  /*d310*/  LDSM.16.MT88.4 R20, [R233+0x17800] ;  /* 0x01780000e914783b */ /* 0x000f240000004200 */
[----:B------:R-:W-:Y:S01]  /*d320*/  FADD.FTZ R0, R164, R183 ;  /* 0x000000b7a4007221 */ /* 0x000fe20000010000 */
[----:B------:R-:W-:-:S04]  /*d330*/  MOV R164, R174 ;  /* 0x000000ae00a47202 */ /* 0x000fc80000000f00 */
[C---:B--2---:R-:W-:Y:S01]  /*d340*/  HMMA.16816.F32 R100, R4.reuse, R12, R100 ;  /* 0x0000000c0464723c */ /* 0x044fe20000001864 */
[----:B------:R-:W-:Y:S07]  /*d350*/  STL [R1], R0 ;  /* 0x0000000001007387 */ /* 0x000fee0000100800 */
[C---:B------:R-:W-:Y:S01]  /*d360*/  HMMA.16816.F32 R104, R4.reuse, R14, R104 ;  /* 0x0000000e0468723c */ /* 0x040fe20000001868 */
[----:B------:R-:W2:Y:S07]  /*d370*/  LDSM.16.MT88.4 R12, [R232+0x17800] ;  /* 0x01780000e80c783b */ /* 0x000eae0000004200 */
[C---:B------:R-:W-:Y:S08]  /*d380*/  HMMA.16816.F32 R60, R4.reuse, R32, R60 ;  /* 0x00000020043c723c */ /* 0x040ff0000000183c */
[C---:B------:R-:W-:Y:S08]  /*d390*/  HMMA.16816.F32 R64, R4.reuse, R34, R64 ;  /* 0x000000220440723c */ /* 0x040ff00000001840 */
[C---:B-1----:R-:W-:Y:S08]  /*d3a0*/  HMMA.16816.F32 R76, R4.reuse, R28, R76 ;  /* 0x0000001c044c723c */ /* 0x042ff0000000184c */
[C---:B------:R-:W-:Y:S08]  /*d3b0*/  HMMA.16816.F32 R80, R4.reuse, R30, R80 ;  /* 0x0000001e0450723c */ /* 0x040ff00000001850 */
[C---:B-----5:R-:W-:Y:S08]  /*d3c0*/  HMMA.16816.F32 R84, R4.reuse, R24, R84 ;  /* 0x000000180454723c */ /* 0x060ff00000001854 */
[C---:B------:R-:W-:Y:S08]  /*d3d0*/  HMMA.16816.F32 R88, R4.reuse, R26, R88 ;  /* 0x0000001a0458723c */ /* 0x040ff00000001858 */
[C---:B------:R-:W-:Y:S08]  /*d3e0*/  HMMA.16816.F32 R96, R4.reuse, R18, R96 ;  /* 0x000000120460723c */ /* 0x040ff00000001860 */
[C---:B---3--:R-:W-:Y:S08]  /*d3f0*/  HMMA.16816.F32 R108, R4.reuse, R8, R108 ;  /* 0x00000008046c723c */ /* 0x048ff0000000186c */
[C---:B------:R-:W-:Y:S08]  /*d400*/  HMMA.16816.F32 R112, R4.reuse, R10, R112 ;  /* 0x0000000a0470723c */ /* 0x040ff00000001870 */
[C---:B----4-:R-:W-:Y:S08]  /*d410*/  HMMA.16816.F32 R116, R4.reuse, R20, R116 ;  /* 0x000000140474723c */ /* 0x050ff00000001874 */
[C---:B------:R-:W-:Y:S08]  /*d420*/  HMMA.16816.F32 R120, R4.reuse, R22, R120 ;  /* 0x000000160478723c */ /* 0x040ff00000001878 */
[C---:B--2---:R-:W-:Y:S08]  /*d430*/  HMMA.16816.F32 R124, R4.reuse, R12, R124 ;  /* 0x0000000c047c723c */ /* 0x044ff0000000187c */
[----:B------:R-:W-:Y:S08]  /*d440*/  HMMA.16816.F32 R128, R4, R14, R128 ;  /* 0x0000000e0480723c */ /* 0x000ff00000001880 */
.L_x_786:
        /* <DEDUP_REMOVED lines=45> */
.L_x_798:
        /* <DEDUP_REMOVED lines=79> */
.L_x_795:
[----:B------:R-:W-:Y:S01]  /*dc10*/  ISETP.GE.AND P6, PT, R248, c[0x0][0x220], PT ;  /* 0x00008800f8007a0c */ /* 0x000fe20003fc6270 */
[----:B------:R-:W-:Y:S01]  /*dc20*/  UISETP.GE.AND UP2, UPT, UR28, 0x2, UPT ;  /* 0x000000021c00788c */ /* 0x000fe2000bf46270 */
[-C--:B------:R-:W-:Y:S02]  /*dc30*/  LEA R2, P0, R3, R194.reuse, 0x1 ;  /* 0x000000c203027211 */ /* 0x080fe400078008ff */
[----:B------:R-:W-:Y:S02]  /*dc40*/  ISETP.GE.AND P5, PT, R245, c[0x0][0x220], PT ;  /* 0x00008800f5007a0c */ /* 0x000fe40003fa6270 */
[C---:B------:R-:W-:Y:S02]  /*dc50*/  IADD3 R9, P1, R3.reuse, UR26, RZ ;  /* 0x0000001a03097c10 */ /* 0x040fe4000ff3e0ff */
[-C--:B------:R-:W-:Y:S02]  /*dc60*/  LEA.HI.X R3, R3, R195.reuse, R164, 0x1, P0 ;  /* 0x000000c303037211 */ /* 0x080fe400000f0ca4 */
[----:B------:R-:W-:Y:S02]  /*dc70*/  ISETP.GE.AND P4, PT, R244, c[0x0][0x220], PT ;  /* 0x00008800f4007a0c */ /* 0x000fe40003f86270 */
[----:B------:R-:W-:Y:S01]  /*dc80*/  ISETP.GE.AND P3, PT, R243, c[0x0][0x220], PT ;  /* 0x00008800f3007a0c */ /* 0x000fe20003f66270 */
[----:B------:R-:W-:Y:S01]  /*dc90*/  @P6 STS.128 [R246+0x10000], RZ ;  /* 0x010000fff6006388 */ /* 0x000fe20000000c00 */
[----:B------:R-:W-:Y:S02]  /*dca0*/  IADD3.X R166, R164, UR25, RZ, P1, !PT ;  /* 0x00000019a4a67c10 */ /* 0x000fe40008ffe4ff */
[CC--:B------:R-:W-:Y:S02]  /*dcb0*/  @!P6 LEA R26, P1, R9.reuse, R194.reuse, 0x1 ;  /* 0x000000c2091ae211 */ /* 0x0c0fe400078208ff */
[----:B------:R-:W-:Y:S01]  /*dcc0*/  @!PT LDS RZ, [RZ] ;  /* 0x00000000fffff984 */ /* 0x000fe20000000800 */
[----:B------:R-:W-:Y:S01]  /*dcd0*/  @!PT LDS RZ, [RZ] ;  /* 0x00000000fffff984 */ /* 0x000fe20000000800 */
[----:B------:R-:W-:Y:S01]  /*dce0*/  @!PT LDS RZ, [RZ] ;  /* 0x00000000fffff984 */ /* 0x000fe20000000800 */
[----:B------:R1:W-:Y:S01]  /*dcf0*/  @!P6 LDGSTS.E.BYPASS.LTC128B.128 [R246+0x10000], [R2.64] ;  /* 0x1000000002f6efae */ /* 0x0003e2000b901d60 */
[CC--:B------:R-:W-:Y:S02]  /*dd00*/  @!P5 LEA R18, P0, R9.reuse, R194.reuse, 0x1 ;  /* 0x000000c20912d211 */ /* 0x0c0fe400078008ff */
[CCC-:B------:R-:W-:Y:S02]  /*dd10*/  @!P6 LEA.HI.X R27, R9.reuse, R195.reuse, R166.reuse, 0x1, P1 ;  /* 0x000000c3091be211 */ /* 0x1c0fe400008f0ca6 */
[----:B------:R-:W-:Y:S01]  /*dd20*/  @P5 STS.128 [R246+0x12000], RZ ;  /* 0x012000fff6005388 */ /* 0x000fe20000000c00 */
[CCC-:B------:R-:W-:Y:S02]  /*dd30*/  @!P5 LEA.HI.X R19, R9.reuse, R195.reuse, R166.reuse, 0x1, P0 ;  /* 0x000000c30913d211 */ /* 0x1c0fe400000f0ca6 */
[C---:B------:R-:W-:Y:S02]  /*dd40*/  IADD3 R165, P2, R9.reuse, UR26, RZ ;  /* 0x0000001a09a57c10 */ /* 0x040fe4000ff5e0ff */
[----:B------:R-:W-:Y:S01]  /*dd50*/  @!PT LDS RZ, [RZ] ;  /* 0x00000000fffff984 */ /* 0x000fe20000000800 */
[----:B------:R-:W-:Y:S01]  /*dd60*/  @!PT LDS RZ, [RZ] ;  /* 0x00000000fffff984 */ /* 0x000fe20000000800 */
[----:B------:R-:W-:Y:S01]  /*dd70*/  @!PT LDS RZ, [RZ] ;  /* 0x00000000fffff984 */ /* 0x000fe20000000800 */
[----:B------:R1:W-:Y:S01]  /*dd80*/  @!P5 LDGSTS.E.BYPASS.LTC128B.128 [R246+0x12000], [R2.64+0x80] ;  /* 0x1200008002f6dfae */ /* 0x0003e2000b901d60 */
[CC--:B------:R-:W-:Y:S02]  /*dd90*/  @!P3 LEA R10, P1, R9.reuse, R194.reuse, 0x1 ;  /* 0x000000c2090ab211 */ /* 0x0c0fe400078208ff */
[----:B------:R-:W-:Y:S02]  /*dda0*/  IADD3.X R164, R166, UR25, RZ, P2, !PT ;  /* 0x00000019a6a47c10 */ /* 0x000fe400097fe4ff */
[----:B------:R-:W-:Y:S01]  /*ddb0*/  @P4 STS.128 [R246+0x14000], RZ ;  /* 0x014000fff6004388 */ /* 0x000fe20000000c00 */
[CC--:B------:R-:W-:Y:S02]  /*ddc0*/  @!P4 LEA R14, P2, R9.reuse, R194.reuse, 0x1 ;  /* 0x000000c2090ec211 */ /* 0x0c0fe400078408ff */
[CCC-:B------:R-:W-:Y:S02]  /*ddd0*/  @!P3 LEA.HI.X R11, R9.reuse, R195.reuse, R166.reuse, 0x1, P1 ;  /* 0x000000c3090bb211 */ /* 0x1c0fe400008f0ca6 */
[----:B------:R-:W-:Y:S01]  /*dde0*/  @!PT LDS RZ, [RZ] ;  /* 0x00000000fffff984 */ /* 0x000fe20000000800 */
[----:B------:R-:W-:Y:S01]  /*ddf0*/  @!PT LDS RZ, [RZ] ;  /* 0x00000000fffff984 */ /* 0x000fe20000000800 */
[----:B------:R-:W-:Y:S01]  /*de00*/  @!PT LDS RZ, [RZ] ;  /* 0x00000000fffff984 */ /* 0x000fe20000000800 */
[----:B------:R1:W-:Y:S01]  /*de10*/  @!P4 LDGSTS.E.BYPASS.LTC128B.128 [R246+0x14000], [R2.64+0x100] ;  /* 0x1400010002f6cfae */ /* 0x0003e2000b901d60 */
[-C--:B------:R-:W-:Y:S02]  /*de20*/  @!P4 LEA.HI.X R15, R9, R195.reuse, R166, 0x1, P2 ;  /* 0x000000c3090fc211 */ /* 0x080fe400010f0ca6 */
[CC--:B------:R-:W-:Y:S02]  /*de30*/  @!P6 LEA R22, P0, R165.reuse, R194.reuse, 0x1 ;  /* 0x000000c2a516e211 */ /* 0x0c0fe400078008ff */
[----:B------:R-:W-:Y:S01]  /*de40*/  @P3 STS.128 [R246+0x16000], RZ ;  /* 0x016000fff6003388 */ /* 0x000fe20000000c00 */
[CC--:B------:R-:W-:Y:S02]  /*de50*/  @!P5 LEA R198, P2, R165.reuse, R194.reuse, 0x1 ;  /* 0x000000c2a5c6d211 */ /* 0x0c0fe400078408ff */
[CCC-:B------:R-:W-:Y:S02]  /*de60*/  @!P6 LEA.HI.X R23, R165.reuse, R195.reuse, R164.reuse, 0x1, P0 ;  /* 0x000000c3a517e211 */ /* 0x1c0fe400000f0ca4 */
[----:B------:R-:W-:Y:S01]  /*de70*/  @!PT LDS RZ, [RZ] ;  /* 0x00000000fffff984 */ /* 0x000fe20000000800 */
[----:B------:R-:W-:Y:S01]  /*de80*/  @!PT LDS RZ, [RZ] ;  /* 0x00000000fffff984 */ /* 0x000fe20000000800 */
[----:B------:R-:W-:Y:S01]  /*de90*/  @!PT LDS RZ, [RZ] ;  /* 0x00000000fffff984 */ /* 0x000fe20000000800 */
[----:B------:R1:W-:Y:S01]  /*dea0*/  @!P3 LDGSTS.E.BYPASS.LTC128B.128 [R246+0x16000], [R2.64+0x180] ;  /* 0x1600018002f6bfae */ /* 0x0003e2000b901d60 */
[CCC-:B------:R-:W-:Y:S02]  /*deb0*/  @!P5 LEA.HI.X R199, R165.reuse, R195.reuse, R164.reuse, 0x1, P2 ;  /* 0x000000c3a5c7d211 */ /* 0x1c0fe400010f0ca4 */
[CC--:B------:R-:W-:Y:S02]  /*dec0*/  @!P4 LEA R34, P1, R165.reuse, R194.reuse, 0x1 ;  /* 0x000000c2a522c211 */ /* 0x0c0fe400078208ff */
[----:B------:R-:W-:Y:S01]  /*ded0*/  @P6 STS.128 [R246+0x10800], RZ ;  /* 0x010800fff6006388 */ /* 0x000fe20000000c00 */
[CC--:B------:R-:W-:Y:S02]  /*dee0*/  @!P3 LEA R30, P0, R165.reuse, R194.reuse, 0x1 ;  /* 0x000000c2a51eb211 */ /* 0x0c0fe400078008ff */
[CCC-:B------:R-:W-:Y:S02]  /*def0*/  @!P4 LEA.HI.X R35, R165.reuse, R195.reuse, R164.reuse, 0x1, P1 ;  /* 0x000000c3a523c211 */ /* 0x1c0fe400008f0ca4 */
[----:B------:R-:W-:Y:S01]  /*df00*/  @!PT LDS RZ, [RZ] ;  /* 0x00000000fffff984 */ /* 0x000fe20000000800 */
[----:B------:R-:W-:Y:S01]  /*df10*/  @!PT LDS RZ, [RZ] ;  /* 0x00000000fffff984 */ /* 0x000fe20000000800 */
[----:B------:R-:W-:Y:S01]  /*df20*/  @!PT LDS RZ, [RZ] ;  /* 0x00000000fffff984 */ /* 0x000fe20000000800 */
[----:B------:R2:W-:Y:S01]  /*df30*/  @!P6 LDGSTS.E.BYPASS.LTC128B.128 [R246+0x10800], [R26.64] ;  /* 0x108000001af6efae */ /* 0x0005e2000b901d60 */
[CC--:B------:R-:W-:Y:S02]  /*df40*/  @!P3 LEA.HI.X R31, R165.reuse, R195.reuse, R164, 0x1, P0 ;  /* 0x000000c3a51fb211 */ /* 0x0c0fe400000f0ca4 */
[----:B------:R-:W-:Y:S02]  /*df50*/  IADD3 R166, P2, R165, UR26, RZ ;  /* 0x0000001aa5a67c10 */ /* 0x000fe4000ff5e0ff */
[----:B------:R-:W-:Y:S02]  /*df60*/  @P5 STS.128 [R246+0x12800], RZ ;  /* 0x012800fff6005388 */ /* 0x000fe40000000c00 */
[-C--:B------:R-:W-:Y:S02]  /*df70*/  @!P6 LEA R210, P0, R166, R194.reuse, 0x1 ;  /* 0x000000c2a6d2e211 */ /* 0x080fe400078008ff */
[----:B------:R-:W-:Y:S01]  /*df80*/  IADD3.X R164, R164, UR25, RZ, P2, !PT ;  /* 0x00000019a4a47c10 */ /* 0x000fe200097fe4ff */
[----:B------:R-:W-:Y:S01]  /*df90*/  @!PT LDS RZ, [RZ] ;  /* 0x00000000fffff984 */ /* 0x000fe20000000800 */
[----:B------:R-:W-:Y:S01]  /*dfa0*/  @!PT LDS RZ, [RZ] ;  /* 0x00000000fffff984 */ /* 0x000fe20000000800 */
[----:B------:R-:W-:Y:S01]  /*dfb0*/  @!PT LDS RZ, [RZ] ;  /* 0x00000000fffff984 */ /* 0x000fe20000000800 */
[----:B------:R3:W-:Y:S01]  /*dfc0*/  @!P5 LDGSTS.E.BYPASS.LTC128B.128 [R246+0x12800], [R18.64+0x80] ;  /* 0x1280008012f6dfae */ /* 0x0007e2000b901d60 */
[CC--:B------:R-:W-:Y:S02]  /*dfd0*/  @!P5 LEA R206, P2, R166.reuse, R194.reuse, 0x1 ;  /* 0x000000c2a6ced211 */ /* 0x0c0fe400078408ff */
[CCC-:B------:R-:W-:Y:S02]  /*dfe0*/  @!P6 LEA.HI.X R211, R166.reuse, R195.reuse, R164.reuse, 0x1, P0 ;  /* 0x000000c3a6d3e211 */ /* 0x1c0fe400000f0ca4 */
[----:B------:R-:W-:Y:S01]  /*dff0*/  @P4 STS.128 [R246+0x14800], RZ ;  /* 0x014800fff6004388 */ /* 0x000fe20000000c00 */
[CCC-:B------:R-:W-:Y:S02]  /*e000*/  @!P5 LEA.HI.X R207, R166.reuse, R195.reuse, R164.reuse, 0x1, P2 ;  /* 0x000000c3a6cfd211 */ /* 0x1c0fe400010f0ca4 */
[CC--:B------:R-:W-:Y:S02]  /*e010*/  @!P4 LEA R202, P1, R166.reuse, R194.reuse, 0x1 ;  /* 0x000000c2a6cac211 */ /* 0x0c0fe400078208ff */
[----:B------:R-:W-:Y:S01]  /*e020*/  @!PT LDS RZ, [RZ] ;  /* 0x00000000fffff984 */ /* 0x000fe20000000800 */
[----:B------:R-:W-:Y:S01]  /*e030*/  @!PT LDS RZ, [RZ] ;  /* 0x00000000fffff984 */ /* 0x000fe20000000800 */
[----:B------:R-:W-:Y:S01]  /*e040*/  @!PT LDS RZ, [RZ] ;  /* 0x00000000fffff984 */ /* 0x000fe20000000800 */
[----:B------:R4:W-:Y:S01]  /*e050*/  @!P4 LDGSTS.E.BYPASS.LTC128B.128 [R246+0x14800], [R14.64+0x100] ;  /* 0x148001000ef6cfae */ /* 0x0009e2000b901d60 */
[C---:B------:R-:W-:Y:S02]  /*e060*/  @!P3 LEA R214, P0, R166.reuse, R194, 0x1 ;  /* 0x000000c2a6d6b211 */ /* 0x040fe400078008ff */
[CCC-:B------:R-:W-:Y:S02]  /*e070*/  @!P4 LEA.HI.X R203, R166.reuse, R195.reuse, R164.reuse, 0x1, P1 ;  /* 0x000000c3a6cbc211 */ /* 0x1c0fe400008f0ca4 */
[----:B------:R-:W-:Y:S01]  /*e080*/  @P3 STS.128 [R246+0x16800], RZ ;  /* 0x016800fff6003388 */ /* 0x000fe20000000c00 */
[----:B------:R-:W-:Y:S02]  /*e090*/  @!P3 LEA.HI.X R215, R166, R195, R164, 0x1, P0 ;  /* 0x000000c3a6d7b211 */ /* 0x000fe400000f0ca4 */
[----:B------:R-:W-:Y:S02]  /*e0a0*/  PLOP3.LUT P0, PT, PT, PT, UP2, 0x80, 0x0 ;  /* 0x000000000000781c */ /* 0x000fe40003f0f028 */
[----:B------:R-:W-:Y:S01]  /*e0b0*/  @!PT LDS RZ, [RZ] ;  /* 0x00000000fffff984 */ /* 0x000fe20000000800 */
[----:B------:R-:W-:Y:S01]  /*e0c0*/  @!PT LDS RZ, [RZ] ;  /* 0x00000000fffff984 */ /* 0x000fe20000000800 */
[----:B------:R-:W-:Y:S01]  /*e0d0*/  @!PT LDS RZ, [RZ] ;  /* 0x00000000fffff984 */ /* 0x000fe20000000800 */
[----:B------:R5:W-:Y:S05]  /*e0e0*/  @!P3 LDGSTS.E.BYPASS.LTC128B.128 [R246+0x16800], [R10.64+0x180] ;  /* 0x168001800af6bfae */ /* 0x000bea000b901d60 */
[----:B------:R-:W-:Y:S05]  /*e0f0*/  @P6 STS.128 [R246+0x11000], RZ ;  /* 0x011000fff6006388 */ /* 0x000fea0000000c00 */
[----:B------:R-:W-:Y:S01]  /*e100*/  @!PT LDS RZ, [RZ] ;  /* 0x00000000fffff984 */ /* 0x000fe20000000800 */
[----:B------:R-:W-:Y:S01]  /*e110*/  @!PT LDS RZ, [RZ] ;  /* 0x00000000fffff984 */ /* 0x000fe20000000800 */
[----:B------:R-:W-:Y:S01]  /*e120*/  @!PT LDS RZ, [RZ] ;  /* 0x00000000fffff984 */ /* 0x000fe20000000800 */
[----:B------:R1:W-:Y:S05]  /*e130*/  @!P6 LDGSTS.E.BYPASS.LTC128B.128 [R246+0x11000], [R22.64] ;  /* 0x1100000016f6efae */ /* 0x0003ea000b901d60 */
[----:B------:R-:W-:Y:S05]  /*e140*/  @P5 STS.128 [R246+0x13000], RZ ;  /* 0x013000fff6005388 */ /* 0x000fea0000000c00 */
        /* <DEDUP_REMOVED lines=34> */
[----:B------:R-:W-:Y:S05]  /*e370*/  LDSM.16.M88.4 R168, [R242] ;  /* 0x00000000f2a8783b */ /* 0x000fea0000000200 */
[----:B------:R-:W2:Y:S05]  /*e380*/  LDSM.16.M88.4 R172, [R241+0x8000] ;  /* 0x00800000f1ac783b */ /* 0x000eaa0000000200 */
[----:B------:R-:W4:Y:S05]  /*e390*/  LDSM.16.M88.4 R176, [R241+0x8800] ;  /* 0x00880000f1b0783b */ /* 0x000f2a0000000200 */
[----:B------:R-:W3:Y:S05]  /*e3a0*/  LDSM.16.M88.4 R180, [R241+0x9000] ;  /* 0x00900000f1b4783b */ /* 0x000eea0000000200 */
[----:B------:R-:W0:Y:S05]  /*e3b0*/  LDGDEPBAR ;  /* 0x00000000000079af */ /* 0x000e2a0000000000 */
[----:B------:R-:W3:Y:S05]  /*e3c0*/  LDSM.16.M88.4 R184, [R241+0x9800] ;  /* 0x00980000f1b8783b */ /* 0x000eea0000000200 */
[----:B------:R-:W-:Y:S05]  /*e3d0*/  LDSM.16.M88.4 R188, [R240] ;  /* 0x00000000f0bc783b */ /* 0x000fea0000000200 */
[----:B------:R-:W3:Y:S05]  /*e3e0*/  LDSM.16.M88.4 R192, [R239] ;  /* 0x00000000efc0783b */ /* 0x000eea0000000200 */
[----:B-1----:R-:W1:Y:S01]  /*e3f0*/  LDSM.16.M88.4 R196, [R231] ;  /* 0x00000000e7c4783b */ /* 0x002e620000000200 */
[C---:B--2---:R-:W-:Y:S04]  /*e400*/  HMMA.16816.F32 R4, R168.reuse, R172, RZ ;  /* 0x000000aca804723c */ /* 0x044fe800000018ff */
[----:B------:R-:W2:Y:S05]  /*e410*/  LDSM.16.M88.4 R200, [R230] ;  /* 0x00000000e6c8783b */ /* 0x000eaa0000000200 */
[----:B------:R-:W1:Y:S01]  /*e420*/  LDSM.16.M88.4 R204, [R229] ;  /* 0x00000000e5cc783b */ /* 0x000e620000000200 */
[C---:B-----5:R-:W-:Y:S04]  /*e430*/  HMMA.16816.F32 R8, R168.reuse, R174, RZ ;  /* 0x000000aea808723c */ /* 0x060fe800000018ff */
[----:B------:R-:W-:Y:S04]  /*e440*/  LDSM.16.M88.4 R208, [R238] ;  /* 0x00000000eed0783b */ /* 0x000fe80000000200 */
[C---:B----4-:R-:W-:Y:S01]  /*e450*/  HMMA.16816.F32 R12, R168.reuse, R176, RZ ;  /* 0x000000b0a80c723c */ /* 0x050fe200000018ff */
[----:B------:R-:W4:Y:S05]  /*e460*/  LDSM.16.M88.4 R212, [R235+0x8000] ;  /* 0x00800000ebd4783b */ /* 0x000f2a0000000200 */
[----:B------:R-:W-:Y:S02]  /*e470*/  LDSM.16.M88.4 R172, [R235+0x9000] ;  /* 0x00900000ebac783b */ /* 0x000fe40000000200 */
[C---:B---3--:R-:W-:Y:S03]  /*e480*/  HMMA.16816.F32 R16, R168.reuse, R178, RZ ;  /* 0x000000b2a810723c */ /* 0x048fe600000018ff */
[----:B------:R-:W-:Y:S05]  /*e490*/  LDSM.16.M88.4 R176, [R235+0x9800] ;  /* 0x00980000ebb0783b */ /* 0x000fea0000000200 */
[C---:B------:R-:W-:Y:S08]  /*e4a0*/  HMMA.16816.F32 R20, R168.reuse, R180, RZ ;  /* 0x000000b4a814723c */ /* 0x040ff000000018ff */
[C---:B------:R-:W-:Y:S01]  /*e4b0*/  HMMA.16816.F32 R24, R168.reuse, R182, RZ ;  /* 0x000000b6a818723c */ /* 0x040fe200000018ff */
[----:B------:R-:W-:Y:S07]  /*e4c0*/  LDSM.16.M88.4 R180, [R237] ;  /* 0x00000000edb4783b */ /* 0x000fee0000000200 */
[C---:B------:R-:W-:Y:S08]  /*e4d0*/  HMMA.16816.F32 R28, R168.reuse, R184, RZ ;  /* 0x000000b8a81c723c */ /* 0x040ff000000018ff */
[----:B------:R-:W-:Y:S01]  /*e4e0*/  HMMA.16816.F32 R32, R168, R186, RZ ;  /* 0x000000baa820723c */ /* 0x000fe200000018ff */
[----:B------:R-:W3:Y:S05]  /*e4f0*/  LDSM.16.M88.4 R168, [R235+0x8800] ;  /* 0x00880000eba8783b */ /* 0x000eea0000000200 */
[----:B------:R-:W5:Y:S02]  /*e500*/  LDSM.16.M88.4 R184, [R228] ;  /* 0x00000000e4b8783b */ /* 0x000f640000000200 */
[C---:B------:R-:W-:Y:S08]  /*e510*/  HMMA.16816.F32 R4, R188.reuse, R192, R4 ;  /* 0x000000c0bc04723c */ /* 0x040ff00000001804 */
[C---:B------:R-:W-:Y:S01]  /*e520*/  HMMA.16816.F32 R8, R188.reuse, R194, R8 ;  /* 0x000000c2bc08723c */ /* 0x040fe20000001808 */
[----:B------:R-:W-:Y:S07]  /*e530*/  LDSM.16.M88.4 R192, [R228+0x1000] ;  /* 0x00100000e4c0783b */ /* 0x000fee0000000200 */
[C---:B-1----:R-:W-:Y:S08]  /*e540*/  HMMA.16816.F32 R12, R188.reuse, R196, R12 ;  /* 0x000000c4bc0c723c */ /* 0x042ff0000000180c */
[C---:B------:R-:W-:Y:S01]  /*e550*/  HMMA.16816.F32 R16, R188.reuse, R198, R16 ;  /* 0x000000c6bc10723c */ /* 0x040fe20000001810 */
[----:B------:R-:W-:Y:S07]  /*e560*/  LDSM.16.M88.4 R196, [R228+0x1800] ;  /* 0x00180000e4c4783b */ /* 0x000fee0000000200 */
[C---:B--2---:R-:W-:Y:S08]  /*e570*/  HMMA.16816.F32 R20, R188.reuse, R200, R20 ;  /* 0x000000c8bc14723c */ /* 0x044ff00000001814 */
[C---:B------:R-:W-:Y:S01]  /*e580*/  HMMA.16816.F32 R24, R188.reuse, R202, R24 ;  /* 0x000000cabc18723c */ /* 0x040fe20000001818 */
[----:B------:R-:W-:Y:S07]  /*e590*/  LDSM.16.M88.4 R200, [R242+0x2000] ;  /* 0x00200000f2c8783b */ /* 0x000fee0000000200 */
[C---:B------:R-:W-:Y:S08]  /*e5a0*/  HMMA.16816.F32 R28, R188.reuse, R204, R28 ;  /* 0x000000ccbc1c723c */ /* 0x040ff0000000181c */
[----:B------:R-:W-:Y:S01]  /*e5b0*/  HMMA.16816.F32 R32, R188, R206, R32 ;  /* 0x000000cebc20723c */ /* 0x000fe20000001820 */
[----:B------:R-:W1:Y:S05]  /*e5c0*/  LDSM.16.M88.4 R188, [R228+0x800] ;  /* 0x00080000e4bc783b */ /* 0x000e6a0000000200 */
[----:B------:R-:W2:Y:S02]  /*e5d0*/  LDSM.16.M88.4 R204, [R241+0xa000] ;  /* 0x00a00000f1cc783b */ /* 0x000ea40000000200 */
[C---:B----4-:R-:W-:Y:S08]  /*e5e0*/  HMMA.16816.F32 R4, R208.reuse, R212, R4 ;  /* 0x000000d4d004723c */ /* 0x050ff00000001804 */
[C---:B------:R-:W-:Y:S01]  /*e5f0*/  HMMA.16816.F32 R8, R208.reuse, R214, R8 ;  /* 0x000000d6d008723c */ /* 0x040fe20000001808 */
[----:B------:R-:W-:Y:S07]  /*e600*/  LDSM.16.M88.4 R212, [R227] ;  /* 0x00000000e3d4783b */ /* 0x000fee0000000200 */
[C---:B---3--:R-:W-:Y:S08]  /*e610*/  HMMA.16816.F32 R12, R208.reuse, R168, R12 ;  /* 0x000000a8d00c723c */ /* 0x048ff0000000180c */
[C---:B------:R-:W-:Y:S01]  /*e620*/  HMMA.16816.F32 R16, R208.reuse, R170, R16 ;  /* 0x000000aad010723c */ /* 0x040fe20000001810 */
[----:B------:R-:W3:Y:S07]  /*e630*/  LDSM.16.M88.4 R168, [R241+0xa800] ;  /* 0x00a80000f1a8783b */ /* 0x000eee0000000200 */
[C---:B------:R-:W-:Y:S08]  /*e640*/  HMMA.16816.F32 R20, R208.reuse, R172, R20 ;  /* 0x000000acd014723c */ /* 0x040ff00000001814 */
[C---:B------:R-:W-:Y:S01]  /*e650*/  HMMA.16816.F32 R24, R208.reuse, R174, R24 ;  /* 0x000000aed018723c */ /* 0x040fe20000001818 */
[----:B------:R-:W4:Y:S07]  /*e660*/  LDSM.16.M88.4 R172, [R241+0xb000] ;  /* 0x00b00000f1ac783b */ /* 0x000f2e0000000200 */
[C---:B------:R-:W-:Y:S08]  /*e670*/  HMMA.16816.F32 R28, R208.reuse, R176, R28 ;  /* 0x000000b0d01c723c */ /* 0x040ff0000000181c */
[----:B------:R-:W-:Y:S01]  /*e680*/  HMMA.16816.F32 R32, R208, R178, R32 ;  /* 0x000000b2d020723c */ /* 0x000fe20000001820 */
[----:B------:R-:W2:Y:S05]  /*e690*/  LDSM.16.M88.4 R176, [R241+0xb800] ;  /* 0x00b80000f1b0783b */ /* 0x000eaa0000000200 */
[----:B------:R-:W2:Y:S02]  /*e6a0*/  LDSM.16.M88.4 R208, [R240+0x2000] ;  /* 0x00200000f0d0783b */ /* 0x000ea40000000200 */
[C---:B-----5:R-:W-:Y:S08]  /*e6b0*/  HMMA.16816.F32 R4, R180.reuse, R184, R4 ;  /* 0x000000b8b404723c */ /* 0x060ff00000001804 */
[C---:B------:R-:W-:Y:S01]  /*e6c0*/  HMMA.16816.F32 R8, R180.reuse, R186, R8 ;  /* 0x000000bab408723c */ /* 0x040fe20000001808 */
[----:B------:R-:W-:Y:S07]  /*e6d0*/  LDSM.16.M88.4 R184, [R225] ;  /* 0x00000000e1b8783b */ /* 0x000fee0000000200 */
[C---:B-1----:R-:W-:Y:S08]  /*e6e0*/  HMMA.16816.F32 R12, R180.reuse, R188, R12 ;  /* 0x000000bcb40c723c */ /* 0x042ff0000000180c */
[C---:B------:R-:W-:Y:S01]  /*e6f0*/  HMMA.16816.F32 R16, R180.reuse, R190, R16 ;  /* 0x000000beb410723c */ /* 0x040fe20000001810 */
[----:B------:R-:W-:Y:S07]  /*e700*/  LDSM.16.M88.4 R188, [R224] ;  /* 0x00000000e0bc783b */ /* 0x000fee0000000200 */
[C---:B------:R-:W-:Y:S08]  /*e710*/  HMMA.16816.F32 R20, R180.reuse, R192, R20 ;  /* 0x000000c0b414723c */ /* 0x040ff00000001814 */
[C---:B------:R-:W-:Y:S01]  /*e720*/  HMMA.16816.F32 R24, R180.reuse, R194, R24 ;  /* 0x000000c2b418723c */ /* 0x040fe20000001818 */
[----:B------:R-:W-:Y:S07]  /*e730*/  LDSM.16.M88.4 R192, [R238+0x2000] ;  /* 0x00200000eec0783b */ /* 0x000fee0000000200 */
[C---:B------:R-:W-:Y:S08]  /*e740*/  HMMA.16816.F32 R28, R180.reuse, R196, R28 ;  /* 0x000000c4b41c723c */ /* 0x040ff0000000181c */
[----:B------:R-:W-:Y:S01]  /*e750*/  HMMA.16816.F32 R32, R180, R198, R32 ;  /* 0x000000c6b420723c */ /* 0x000fe20000001820 */
[----:B------:R-:W1:Y:S05]  /*e760*/  LDSM.16.M88.4 R180, [R226] ;  /* 0x00000000e2b4783b */ /* 0x000e6a0000000200 */
[----:B------:R-:W5:Y:S02]  /*e770*/  LDSM.16.M88.4 R196, [R235+0xa000] ;  /* 0x00a00000ebc4783b */ /* 0x000f640000000200 */
[C---:B--2---:R-:W-:Y:S08]  /*e780*/  HMMA.16816.F32 R4, R200.reuse, R204, R4 ;  /* 0x000000ccc804723c */ /* 0x044ff00000001804 */
[C---:B------:R-:W-:Y:S01]  /*e790*/  HMMA.16816.F32 R8, R200.reuse, R206, R8 ;  /* 0x000000cec808723c */ /* 0x040fe20000001808 */
[----:B------:R-:W-:Y:S07]  /*e7a0*/  LDSM.16.M88.4 R204, [R228+0x2000] ;  /* 0x00200000e4cc783b */ /* 0x000fee0000000200 */
[C---:B---3--:R-:W-:Y:S08]  /*e7b0*/  HMMA.16816.F32 R12, R200.reuse, R168, R12 ;  /* 0x000000a8c80c723c */ /* 0x048ff0000000180c */
[C---:B------:R-:W-:Y:S01]  /*e7c0*/  HMMA.16816.F32 R16, R200.reuse, R170, R16 ;  /* 0x000000aac810723c */ /* 0x040fe20000001810 */
[----:B------:R-:W2:Y:S07]  /*e7d0*/  LDSM.16.M88.4 R168, [R235+0xa800] ;  /* 0x00a80000eba8783b */ /* 0x000eae0000000200 */
[C---:B----4-:R-:W-:Y:S08]  /*e7e0*/  HMMA.16816.F32 R20, R200.reuse, R172, R20 ;  /* 0x000000acc814723c */ /* 0x050ff00000001814 */
[C---:B------:R-:W-:Y:S01]  /*e7f0*/  HMMA.16816.F32 R24, R200.reuse, R174, R24 ;  /* 0x000000aec818723c */ /* 0x040fe20000001818 */
[----:B------:R-:W3:Y:S07]  /*e800*/  LDSM.16.M88.4 R172, [R235+0xb000] ;  /* 0x00b00000ebac783b */ /* 0x000eee0000000200 */
[C---:B------:R-:W-:Y:S08]  /*e810*/  HMMA.16816.F32 R28, R200.reuse, R176, R28 ;  /* 0x000000b0c81c723c */ /* 0x040ff0000000181c */
[----:B------:R-:W-:Y:S01]  /*e820*/  HMMA.16816.F32 R32, R200, R178, R32 ;  /* 0x000000b2c820723c */ /* 0x000fe20000001820 */
[----:B------:R-:W4:Y:S05]  /*e830*/  LDSM.16.M88.4 R176, [R235+0xb800] ;  /* 0x00b80000ebb0783b */ /* 0x000f2a0000000200 */
[----:B------:R-:W2:Y:S02]  /*e840*/  LDSM.16.M88.4 R200, [R237+0x2000] ;  /* 0x00200000edc8783b */ /* 0x000ea40000000200 */
[C---:B------:R-:W-:Y:S08]  /*e850*/  HMMA.16816.F32 R4, R208.reuse, R212, R4 ;  /* 0x000000d4d004723c */ /* 0x040ff00000001804 */
[C---:B------:R-:W-:Y:S01]  /*e860*/  HMMA.16816.F32 R8, R208.reuse, R214, R8 ;  /* 0x000000d6d008723c */ /* 0x040fe20000001808 */
[----:B------:R-:W-:Y:S07]  /*e870*/  LDSM.16.M88.4 R212, [R241+0xc000] ;  /* 0x00c00000f1d4783b */ /* 0x000fee0000000200 */
[C---:B-1----:R-:W-:Y:S08]  /*e880*/  HMMA.16816.F32 R12, R208.reuse, R180, R12 ;  /* 0x000000b4d00c723c */ /* 0x042ff0000000180c */
[C---:B------:R-:W-:Y:S01]  /*e890*/  HMMA.16816.F32 R16, R208.reuse, R182, R16 ;  /* 0x000000b6d010723c */ /* 0x040fe20000001810 */
[----:B------:R-:W1:Y:S07]  /*e8a0*/  LDSM.16.M88.4 R180, [R228+0x2800] ;  /* 0x00280000e4b4783b */ /* 0x000e6e0000000200 */
[C---:B------:R-:W-:Y:S08]  /*e8b0*/  HMMA.16816.F32 R20, R208.reuse, R184, R20 ;  /* 0x000000b8d014723c */ /* 0x040ff00000001814 */
[C---:B------:R-:W-:Y:S01]  /*e8c0*/  HMMA.16816.F32 R24, R208.reuse, R186, R24 ;  /* 0x000000bad018723c */ /* 0x040fe20000001818 */
[----:B------:R-:W1:Y:S07]  /*e8d0*/  LDSM.16.M88.4 R184, [R228+0x3000] ;  /* 0x00300000e4b8783b */ /* 0x000e6e0000000200 */
[C---:B------:R-:W-:Y:S08]  /*e8e0*/  HMMA.16816.F32 R28, R208.reuse, R188, R28 ;  /* 0x000000bcd01c723c */ /* 0x040ff0000000181c */
[----:B------:R-:W-:Y:S01]  /*e8f0*/  HMMA.16816.F32 R32, R208, R190, R32 ;  /* 0x000000bed020723c */ /* 0x000fe20000001820 */
[----:B------:R-:W1:Y:S05]  /*e900*/  LDSM.16.M88.4 R188, [R228+0x3800] ;  /* 0x00380000e4bc783b */ /* 0x000e6a0000000200 */
[----:B------:R-:W1:Y:S02]  /*e910*/  LDSM.16.M88.4 R208, [R242+0x4000] ;  /* 0x00400000f2d0783b */ /* 0x000e640000000200 */
[C---:B-----5:R-:W-:Y:S08]  /*e920*/  HMMA.16816.F32 R4, R192.reuse, R196, R4 ;  /* 0x000000c4c004723c */ /* 0x060ff00000001804 */
[C---:B------:R-:W-:Y:S01]  /*e930*/  HMMA.16816.F32 R8, R192.reuse, R198, R8 ;  /* 0x000000c6c008723c */ /* 0x040fe20000001808 */
[----:B------:R-:W-:Y:S07]  /*e940*/  LDSM.16.M88.4 R196, [R223] ;  /* 0x00000000dfc4783b */ /* 0x000fee0000000200 */
[C---:B--2---:R-:W-:Y:S08]  /*e950*/  HMMA.16816.F32 R12, R192.reuse, R168, R12 ;  /* 0x000000a8c00c723c */ /* 0x044ff0000000180c */
[C---:B------:R-:W-:Y:S01]  /*e960*/  HMMA.16816.F32 R16, R192.reuse, R170, R16 ;  /* 0x000000aac010723c */ /* 0x040fe20000001810 */
[----:B------:R-:W2:Y:S07]  /*e970*/  LDSM.16.M88.4 R168, [R241+0xc800] ;  /* 0x00c80000f1a8783b */ /* 0x000eae0000000200 */
[C---:B---3--:R-:W-:Y:S08]  /*e980*/  HMMA.16816.F32 R20, R192.reuse, R172, R20 ;  /* 0x000000acc014723c */ /* 0x048ff00000001814 */
[C---:B------:R-:W-:Y:S01]  /*e990*/  HMMA.16816.F32 R24, R192.reuse, R174, R24 ;  /* 0x000000aec018723c */ /* 0x040fe20000001818 */
[----:B------:R-:W3:Y:S07]  /*e9a0*/  LDSM.16.M88.4 R172, [R241+0xd000] ;  /* 0x00d00000f1ac783b */ /* 0x000eee0000000200 */
[C---:B----4-:R-:W-:Y:S08]  /*e9b0*/  HMMA.16816.F32 R28, R192.reuse, R176, R28 ;  /* 0x000000b0c01c723c */ /* 0x050ff0000000181c */
[----:B------:R-:W-:Y:S01]  /*e9c0*/  HMMA.16816.F32 R32, R192, R178, R32 ;  /* 0x000000b2c020723c */ /* 0x000fe20000001820 */
[----:B------:R-:W4:Y:S05]  /*e9d0*/  LDSM.16.M88.4 R176, [R241+0xd800] ;  /* 0x00d80000f1b0783b */ /* 0x000f2a0000000200 */
[----:B------:R-:W5:Y:S02]  /*e9e0*/  LDSM.16.M88.4 R192, [R240+0x4000] ;  /* 0x00400000f0c0783b */ /* 0x000f640000000200 */
[C---:B------:R-:W-:Y:S08]  /*e9f0*/  HMMA.16816.F32 R4, R200.reuse, R204, R4 ;  /* 0x000000ccc804723c */ /* 0x040ff00000001804 */
[C---:B------:R-:W-:Y:S01]  /*ea00*/  HMMA.16816.F32 R8, R200.reuse, R206, R8 ;  /* 0x000000cec808723c */ /* 0x040fe20000001808 */
[----:B------:R-:W-:Y:S07]  /*ea10*/  LDSM.16.M88.4 R204, [R235+0xc000] ;  /* 0x00c00000ebcc783b */ /* 0x000fee0000000200 */
[C---:B-1----:R-:W-:Y:S08]  /*ea20*/  HMMA.16816.F32 R12, R200.reuse, R180, R12 ;  /* 0x000000b4c80c723c */ /* 0x042ff0000000180c */
[C---:B------:R-:W-:Y:S01]  /*ea30*/  HMMA.16816.F32 R16, R200.reuse, R182, R16 ;  /* 0x000000b6c810723c */ /* 0x040fe20000001810 */
[----:B------:R-:W1:Y:S07]  /*ea40*/  LDSM.16.M88.4 R180, [R222] ;  /* 0x00000000deb4783b */ /* 0x000e6e0000000200 */
[C---:B------:R-:W-:Y:S08]  /*ea50*/  HMMA.16816.F32 R20, R200.reuse, R184, R20 ;  /* 0x000000b8c814723c */ /* 0x040ff00000001814 */
[C---:B------:R-:W-:Y:S01]  /*ea60*/  HMMA.16816.F32 R24, R200.reuse, R186, R24 ;  /* 0x000000bac818723c */ /* 0x040fe20000001818 */
[----:B------:R-:W1:Y:S07]  /*ea70*/  LDSM.16.M88.4 R184, [R221] ;  /* 0x00000000ddb8783b */ /* 0x000e6e0000000200 */
[C---:B------:R-:W-:Y:S08]  /*ea80*/  HMMA.16816.F32 R28, R200.reuse, R188, R28 ;  /* 0x000000bcc81c723c */ /* 0x040ff0000000181c */
[----:B------:R-:W-:Y:S01]  /*ea90*/  HMMA.16816.F32 R32, R200, R190, R32 ;  /* 0x000000bec820723c */ /* 0x000fe20000001820 */
[----:B------:R-:W1:Y:S05]  /*eaa0*/  LDSM.16.M88.4 R188, [R220] ;  /* 0x00000000dcbc783b */ /* 0x000e6a0000000200 */
[----:B------:R-:W1:Y:S02]  /*eab0*/  LDSM.16.M88.4 R200, [R238+0x4000] ;  /* 0x00400000eec8783b */ /* 0x000e640000000200 */
[C---:B------:R-:W-:Y:S08]  /*eac0*/  HMMA.16816.F32 R4, R208.reuse, R212, R4 ;  /* 0x000000d4d004723c */ /* 0x040ff00000001804 */
[C---:B------:R-:W-:Y:S01]  /*ead0*/  HMMA.16816.F32 R8, R208.reuse, R214, R8 ;  /* 0x000000d6d008723c */ /* 0x040fe20000001808 */
[----:B------:R-:W-:Y:S07]  /*eae0*/  LDSM.16.M88.4 R212, [R228+0x4000] ;  /* 0x00400000e4d4783b */ /* 0x000fee0000000200 */
        /* <DEDUP_REMOVED lines=9> */
[----:B------:R-:W2:Y:S02]  /*eb80*/  LDSM.16.M88.4 R208, [R237+0x4000] ;  /* 0x00400000edd0783b */ /* 0x000ea40000000200 */
[C---:B-----5:R-:W-:Y:S08]  /*eb90*/  HMMA.16816.F32 R4, R192.reuse, R196, R4 ;  /* 0x000000c4c004723c */ /* 0x060ff00000001804 */
[C---:B------:R-:W-:Y:S01]  /*eba0*/  HMMA.16816.F32 R8, R192.reuse, R198, R8 ;  /* 0x000000c6c008723c */ /* 0x040fe20000001808 */
[----:B------:R-:W-:Y:S07]  /*ebb0*/  LDSM.16.M88.4 R196, [R241+0xe000] ;  /* 0x00e00000f1c4783b */ /* 0x000fee0000000200 */
[C---:B-1----:R-:W-:Y:S08]  /*ebc0*/  HMMA.16816.F32 R12, R192.reuse, R180, R12 ;  /* 0x000000b4c00c723c */ /* 0x042ff0000000180c */
[C---:B------:R-:W-:Y:S01]  /*ebd0*/  HMMA.16816.F32 R16, R192.reuse, R182, R16 ;  /* 0x000000b6c010723c */ /* 0x040fe20000001810 */
[----:B------:R-:W1:Y:S07]  /*ebe0*/  LDSM.16.M88.4 R180, [R228+0x4800] ;  /* 0x00480000e4b4783b */ /* 0x000e6e0000000200 */
[C---:B------:R-:W-:Y:S08]  /*ebf0*/  HMMA.16816.F32 R20, R192.reuse, R184, R20 ;  /* 0x000000b8c014723c */ /* 0x040ff00000001814 */
[C---:B------:R-:W-:Y:S01]  /*ec00*/  HMMA.16816.F32 R24, R192.reuse, R186, R24 ;  /* 0x000000bac018723c */ /* 0x040fe20000001818 */
[----:B------:R-:W5:Y:S07]  /*ec10*/  LDSM.16.M88.4 R184, [R228+0x5000] ;  /* 0x00500000e4b8783b */ /* 0x000f6e0000000200 */
[C---:B------:R-:W-:Y:S08]  /*ec20*/  HMMA.16816.F32 R28, R192.reuse, R188, R28 ;  /* 0x000000bcc01c723c */ /* 0x040ff0000000181c */
[----:B------:R-:W-:Y:S01]  /*ec30*/  HMMA.16816.F32 R32, R192, R190, R32 ;  /* 0x000000bec020723c */ /* 0x000fe20000001820 */
[----:B------:R-:W1:Y:S05]  /*ec40*/  LDSM.16.M88.4 R188, [R228+0x5800] ;  /* 0x00580000e4bc783b */ /* 0x000e6a0000000200 */
[----:B------:R-:W1:Y:S02]  /*ec50*/  LDSM.16.M88.4 R192, [R242+0x6000] ;  /* 0x00600000f2c0783b */ /* 0x000e640000000200 */
[C---:B------:R-:W-:Y:S08]  /*ec60*/  HMMA.16816.F32 R4, R200.reuse, R204, R4 ;  /* 0x000000ccc804723c */ /* 0x040ff00000001804 */
        /* <DEDUP_REMOVED lines=17> */
[----:B------:R-:W1:Y:S07]  /*ed80*/  LDSM.16.M88.4 R180, [R218] ;  /* 0x00000000dab4783b */ /* 0x000e6e0000000200 */
[C---:B-----5:R-:W-:Y:S08]  /*ed90*/  HMMA.16816.F32 R20, R208.reuse, R184, R20 ;  /* 0x000000b8d014723c */ /* 0x060ff00000001814 */
[C---:B------:R-:W-:Y:S01]  /*eda0*/  HMMA.16816.F32 R24, R208.reuse, R186, R24 ;  /* 0x000000bad018723c */ /* 0x040fe20000001818 */
[----:B------:R-:W5:Y:S07]  /*edb0*/  LDSM.16.M88.4 R184, [R217] ;  /* 0x00000000d9b8783b */ /* 0x000f6e0000000200 */
        /* <DEDUP_REMOVED lines=18> */
[C---:B------:R-:W-:Y:S08]  /*eee0*/  HMMA.16816.F32 R8, R200.reuse, R206, R8 ;  /* 0x000000cec808723c */ /* 0x040ff00000001808 */
[C---:B-1----:R-:W-:Y:S08]  /*eef0*/  HMMA.16816.F32 R12, R200.reuse, R180, R12 ;  /* 0x000000b4c80c723c */ /* 0x042ff0000000180c */
[C---:B------:R-:W-:Y:S08]  /*ef00*/  HMMA.16816.F32 R16, R200.reuse, R182, R16 ;  /* 0x000000b6c810723c */ /* 0x040ff00000001810 */
[C---:B-----5:R-:W-:Y:S08]  /*ef10*/  HMMA.16816.F32 R20, R200.reuse, R184, R20 ;  /* 0x000000b8c814723c */ /* 0x060ff00000001814 */
[C---:B------:R-:W-:Y:S08]  /*ef20*/  HMMA.16816.F32 R24, R200.reuse, R186, R24 ;  /* 0x000000bac818723c */ /* 0x040ff00000001818 */
[C---:B------:R-:W-:Y:S08]  /*ef30*/  HMMA.16816.F32 R28, R200.reuse, R188, R28 ;  /* 0x000000bcc81c723c */ /* 0x040ff0000000181c */
[----:B------:R-:W-:Y:S08]  /*ef40*/  HMMA.16816.F32 R32, R200, R190, R32 ;  /* 0x000000bec820723c */ /* 0x000ff00000001820 */
[C---:B------:R-:W-:Y:S08]  /*ef50*/  HMMA.16816.F32 R4, R208.reuse, R212, R4 ;  /* 0x000000d4d004723c */ /* 0x040ff00000001804 */
[C---:B------:R-:W-:Y:S08]  /*ef60*/  HMMA.16816.F32 R8, R208.reuse, R214, R8 ;  /* 0x000000d6d008723c */ /* 0x040ff00000001808 */
[C---:B--2---:R-:W-:Y:S08]  /*ef70*/  HMMA.16816.F32 R12, R208.reuse, R168, R12 ;  /* 0x000000a8d00c723c */ /* 0x044ff0000000180c */
[C---:B------:R-:W-:Y:S01]  /*ef80*/  HMMA.16816.F32 R16, R208.reuse, R170, R16 ;  /* 0x000000aad010723c */ /* 0x040fe20000001810 */
[----:B------:R-:W1:Y:S07]  /*ef90*/  LDSM.16.M88.4 R168, [R228+0x6800] ;  /* 0x00680000e4a8783b */ /* 0x000e6e0000000200 */
[C---:B---3--:R-:W-:Y:S08]  /*efa0*/  HMMA.16816.F32 R20, R208.reuse, R172, R20 ;  /* 0x000000acd014723c */ /* 0x048ff00000001814 */
[C---:B------:R-:W-:Y:S01]  /*efb0*/  HMMA.16816.F32 R24, R208.reuse, R174, R24 ;  /* 0x000000aed018723c */ /* 0x040fe20000001818 */
[----:B------:R-:W2:Y:S07]  /*efc0*/  LDSM.16.M88.4 R172, [R228+0x7000] ;  /* 0x00700000e4ac783b */ /* 0x000eae0000000200 */
[C---:B----4-:R-:W-:Y:S08]  /*efd0*/  HMMA.16816.F32 R28, R208.reuse, R176, R28 ;  /* 0x000000b0d01c723c */ /* 0x050ff0000000181c */
[----:B------:R-:W-:Y:S08]  /*efe0*/  HMMA.16816.F32 R32, R208, R178, R32 ;  /* 0x000000b2d020723c */ /* 0x000ff00000001820 */
[C---:B------:R-:W-:Y:S08]  /*eff0*/  HMMA.16816.F32 R4, R192.reuse, R196, R4 ;  /* 0x000000c4c004723c */ /* 0x040ff00000001804 */
[C---:B------:R-:W-:Y:S08]  /*f000*/  HMMA.16816.F32 R8, R192.reuse, R198, R8 ;  /* 0x000000c6c008723c */ /* 0x040ff00000001808 */
[C---:B-1----:R-:W-:Y:S08]  /*f010*/  HMMA.16816.F32 R12, R192.reuse, R168, R12 ;  /* 0x000000a8c00c723c */ /* 0x042ff0000000180c */
[C---:B------:R-:W-:Y:S01]  /*f020*/  HMMA.16816.F32 R16, R192.reuse, R170, R16 ;  /* 0x000000aac010723c */ /* 0x040fe20000001810 */
[----:B------:R-:W1:Y:S01]  /*f030*/  LDSM.16.M88.4 R168, [R228+0x7800] ;  /* 0x00780000e4a8783b */ /* 0x000e620000000200 */
[----:B------:R-:W-:Y:S04]  /*f040*/  DEPBAR.LE SB0, 0x0 ;  /* 0x000080000000791a */ /* 0x000fe80000000000 */
[----:B------:R-:W-:Y:S01]  /*f050*/  BAR.SYNC.DEFER_BLOCKING 0x0 ;  /* 0x0000000000007b1d */ /* 0x000fe20000010000 */
[----:B------:R-:W-:Y:S01]  /*f060*/  FMUL.FTZ R164, R6, c[0x0][0x2ec] ;  /* 0x0000bb0006a47a20 */ /* 0x000fe20000410000 */
[C---:B--2---:R-:W-:Y:S04]  /*f070*/  HMMA.16816.F32 R20, R192.reuse, R172, R20 ;  /* 0x000000acc014723c */ /* 0x044fe80000001814 */
[----:B------:R2:W3:Y:S01]  /*f080*/  MUFU.TANH R185, R164 ;  /* 0x000000a400b97308 */ /* 0x0004e20000002400 */
[----:B------:R-:W-:Y:S02]  /*f090*/  FMUL.FTZ R166, R8, c[0x0][0x2ec] ;  /* 0x0000bb0008a67a20 */ /* 0x000fe40000410000 */
[----:B------:R-:W-:Y:S01]  /*f0a0*/  FMUL.FTZ R165, R5, c[0x0][0x2ec] ;  /* 0x0000bb0005a57a20 */ /* 0x000fe20000410000 */
[C---:B------:R-:W-:Y:S04]  /*f0b0*/  HMMA.16816.F32 R24, R192.reuse, R174, R24 ;  /* 0x000000aec018723c */ /* 0x040fe80000001818 */
[----:B------:R-:W-:Y:S02]  /*f0c0*/  FMUL.FTZ R199, R9, c[0x0][0x2ec] ;  /* 0x0000bb0009c77a20 */ /* 0x000fe40000410000 */
[----:B------:R4:W3:Y:S01]  /*f0d0*/  MUFU.TANH R181, R166 ;  /* 0x000000a600b57308 */ /* 0x0008e20000002400 */
[----:B------:R-:W-:Y:S02]  /*f0e0*/  FMUL.FTZ R198, R4, c[0x0][0x2ec] ;  /* 0x0000bb0004c67a20 */ /* 0x000fe40000410000 */
[----:B------:R-:W-:Y:S03]  /*f0f0*/  FMUL.FTZ R197, R7, c[0x0][0x2ec] ;  /* 0x0000bb0007c57a20 */ /* 0x000fe60000410000 */
[----:B------:R-:W-:Y:S02]  /*f100*/  FMUL.FTZ R14, R14, c[0x0][0x2ec] ;  /* 0x0000bb000e0e7a20 */ /* 0x000fe40000410000 */
[----:B------:R-:W-:Y:S02]  /*f110*/  FMUL.FTZ R15, R15, c[0x0][0x2ec] ;  /* 0x0000bb000f0f7a20 */ /* 0x000fe40000410000 */
[----:B------:R5:W3:Y:S01]  /*f120*/  MUFU.TANH R182, R165 ;  /* 0x000000a500b67308 */ /* 0x000ae20000002400 */
[----:B------:R-:W-:Y:S02]  /*f130*/  FMUL.FTZ R17, R17, c[0x0][0x2ec] ;  /* 0x0000bb0011117a20 */ /* 0x000fe40000410000 */
[----:B------:R-:W-:Y:S02]  /*f140*/  FMUL.FTZ R21, R21, c[0x0][0x2ec] ;  /* 0x0000bb0015157a20 */ /* 0x000fe40000410000 */
[----:B--2---:R-:W-:Y:S02]  /*f150*/  FMUL.FTZ R164, R11, c[0x0][0x2ec] ;  /* 0x0000bb000ba47a20 */ /* 0x004fe40000410000 */
[----:B------:R-:W-:Y:S01]  /*f160*/  FMUL.FTZ R11, R16, c[0x0][0x2ec] ;  /* 0x0000bb00100b7a20 */ /* 0x000fe20000410000 */
[C---:B-1----:R-:W-:Y:S02]  /*f170*/  HMMA.16816.F32 R28, R192.reuse, R168, R28 ;  /* 0x000000a8c01c723c */ /* 0x042fe4000000181c */
[----:B------:R1:W2:Y:S01]  /*f180*/  MUFU.TANH R9, R164 ;  /* 0x000000a400097308 */ /* 0x0002a20000002400 */
[----:B------:R-:W-:Y:S02]  /*f190*/  FMUL.FTZ R214, R24, c[0x0][0x2ec] ;  /* 0x0000bb0018d67a20 */ /* 0x000fe40000410000 */
[----:B----4-:R-:W-:Y:S02]  /*f1a0*/  FMUL.FTZ R166, R13, c[0x0][0x2ec] ;  /* 0x0000bb000da67a20 */ /* 0x010fe40000410000 */
[----:B------:R-:W-:Y:S01]  /*f1b0*/  FMUL.FTZ R22, R22, c[0x0][0x2ec] ;  /* 0x0000bb0016167a20 */ /* 0x000fe20000410000 */
[----:B------:R-:W-:Y:S04]  /*f1c0*/  HMMA.16816.F32 R32, R192, R170, R32 ;  /* 0x000000aac020723c */ /* 0x000fe80000001820 */
[----:B------:R4:W2:Y:S01]  /*f1d0*/  MUFU.TANH R189, R166 ;  /* 0x000000a600bd7308 */ /* 0x0008a20000002400 */
[----:B------:R-:W-:Y:S02]  /*f1e0*/  FMUL.FTZ R23, R23, c[0x0][0x2ec] ;  /* 0x0000bb0017177a20 */ /* 0x000fe40000410000 */
[----:B------:R-:W-:Y:S02]  /*f1f0*/  FMUL.FTZ R25, R25, c[0x0][0x2ec] ;  /* 0x0000bb0019197a20 */ /* 0x000fe40000410000 */
[----:B-----5:R-:W-:Y:S03]  /*f200*/  FMUL.FTZ R165, R10, c[0x0][0x2ec] ;  /* 0x0000bb000aa57a20 */ /* 0x020fe60000410000 */
[----:B------:R-:W-:Y:S02]  /*f210*/  IMAD.MOV.U32 R194, RZ, RZ, R2 ;  /* 0x000000ffffc27224 */ /* 0x000fe400078e0002 */
[----:B------:R5:W2:Y:S01]  /*f220*/  MUFU.TANH R10, R165 ;  /* 0x000000a5000a7308 */ /* 0x000aa20000002400 */
[----:B------:R-:W-:Y:S02]  /*f230*/  IMAD.MOV.U32 R195, RZ, RZ, R3 ;  /* 0x000000ffffc37224 */ /* 0x000fe400078e0003 */
[----:B------:R-:W-:Y:S02]  /*f240*/  FMUL.FTZ R29, R29, c[0x0][0x2ec] ;  /* 0x0000bb001d1d7a20 */ /* 0x000fe40000410000 */
[----:B-1----:R-:W-:Y:S02]  /*f250*/  FMUL.FTZ R164, R20, c[0x0][0x2ec] ;  /* 0x0000bb0014a47a20 */ /* 0x002fe40000410000 */
[----:B------:R-:W-:Y:S02]  /*f260*/  FMUL.FTZ R30, R30, c[0x0][0x2ec] ;  /* 0x0000bb001e1e7a20 */ /* 0x000fe40000410000 */
[----:B------:R-:W-:Y:S01]  /*f270*/  FMUL.FTZ R31, R31, c[0x0][0x2ec] ;  /* 0x0000bb001f1f7a20 */ /* 0x000fe20000410000 */
[----:B------:R1:W1:Y:S01]  /*f280*/  MUFU.TANH R215, R164 ;  /* 0x000000a400d77308 */ /* 0x0002620000002400 */
[----:B------:R-:W-:Y:S02]  /*f290*/  FMUL.FTZ R35, R35, c[0x0][0x2ec] ;  /* 0x0000bb0023237a20 */ /* 0x000fe40000410000 */
[----:B----4-:R-:W-:Y:S07]  /*f2a0*/  FMUL.FTZ R166, R18, c[0x0][0x2ec] ;  /* 0x0000bb0012a67a20 */ /* 0x010fee0000410000 */
[----:B------:R4:W2:Y:S01]  /*f2b0*/  MUFU.TANH R173, R166 ;  /* 0x000000a600ad7308 */ /* 0x0008a20000002400 */
[----:B-----5:R-:W-:Y:S09]  /*f2c0*/  FMUL.FTZ R165, R19, c[0x0][0x2ec] ;  /* 0x0000bb0013a57a20 */ /* 0x020ff20000410000 */
[----:B------:R5:W2:Y:S01]  /*f2d0*/  MUFU.TANH R186, R198 ;  /* 0x000000c600ba7308 */ /* 0x000aa20000002400 */
[----:B-1----:R-:W-:Y:S09]  /*f2e0*/  FMUL.FTZ R164, R28, c[0x0][0x2ec] ;  /* 0x0000bb001ca47a20 */ /* 0x002ff20000410000 */
[----:B------:R1:W1:Y:S01]  /*f2f0*/  MUFU.TANH R183, R197 ;  /* 0x000000c500b77308 */ /* 0x0002620000002400 */
[----:B----4-:R-:W-:Y:S09]  /*f300*/  FMUL.FTZ R166, R26, c[0x0][0x2ec] ;  /* 0x0000bb001aa67a20 */ /* 0x010ff20000410000 */
        /* <DEDUP_REMOVED lines=10> */
[----:B------:R4:W1:Y:S10]  /*f3b0*/  MUFU.TANH R190, R14 ;  /* 0x0000000e00be7308 */ /* 0x0008740000002400 */
[----:B------:R4:W1:Y:S10]  /*f3c0*/  MUFU.TANH R191, R15 ;  /* 0x0000000f00bf7308 */ /* 0x0008740000002400 */
[----:B------:R4:W1:Y:S10]  /*f3d0*/  MUFU.TANH R179, R11 ;  /* 0x0000000b00b37308 */ /* 0x0008740000002400 */
[----:B------:R4:W1:Y:S10]  /*f3e0*/  MUFU.TANH R178, R17 ;  /* 0x0000001100b27308 */ /* 0x0008740000002400 */
[----:B------:R4:W1:Y:S10]  /*f3f0*/  MUFU.TANH R213, R21 ;  /* 0x0000001500d57308 */ /* 0x0008740000002400 */
[----:B------:R4:W1:Y:S10]  /*f400*/  MUFU.TANH R211, R22 ;  /* 0x0000001600d37308 */ /* 0x0008740000002400 */
[----:B------:R4:W1:Y:S10]  /*f410*/  MUFU.TANH R209, R23 ;  /* 0x0000001700d17308 */ /* 0x0008740000002400 */
[----:B------:R-:W1:Y:S10]  /*f420*/  MUFU.TANH R214, R214 ;  /* 0x000000d600d67308 */ /* 0x000e740000002400 */
[----:B------:R4:W1:Y:S10]  /*f430*/  MUFU.TANH R210, R25 ;  /* 0x0000001900d27308 */ /* 0x0008740000002400 */
[----:B------:R4:W1:Y:S10]  /*f440*/  MUFU.TANH R205, R165 ;  /* 0x000000a500cd7308 */ /* 0x0008740000002400 */
[----:B------:R4:W1:Y:S10]  /*f450*/  MUFU.TANH R206, R29 ;  /* 0x0000001d00ce7308 */ /* 0x0008740000002400 */
[----:B------:R4:W1:Y:S10]  /*f460*/  MUFU.TANH R201, R30 ;  /* 0x0000001e00c97308 */ /* 0x0008740000002400 */
[----:B------:R4:W1:Y:S10]  /*f470*/  MUFU.TANH R199, R31 ;  /* 0x0000001f00c77308 */ /* 0x0008740000002400 */
[----:B------:R-:W1:Y:S10]  /*f480*/  MUFU.TANH R198, R198 ;  /* 0x000000c600c67308 */ /* 0x000e740000002400 */
[----:B------:R4:W1:Y:S10]  /*f490*/  MUFU.TANH R197, R164 ;  /* 0x000000a400c57308 */ /* 0x0008740000002400 */
[----:B------:R-:W1:Y:S10]  /*f4a0*/  MUFU.TANH R166, R166 ;  /* 0x000000a600a67308 */ /* 0x000e740000002400 */
[----:B------:R4:W1:Y:S01]  /*f4b0*/  MUFU.TANH R165, R35 ;  /* 0x0000002300a57308 */ /* 0x0008620000002400 */
[----:B------:R-:W-:-:S05]  /*f4c0*/  @!P0 BRA `(.L_x_796) ;  /* 0x00000c1000008947 */ /* 0x000fca0003800000 */
[----:B--23--:R-:W-:Y:S01]  /*f4d0*/  ULDC.64 UR8, c[0x0][0x198] ;  /* 0x0000660000087ab9 */ /* 0x00cfe20000000a00 */
        /* <DEDUP_REMOVED lines=13> */
[----:B------:R-:W2:Y:S08]  /*f5b0*/  R2UR UR35, R3 ;  /* 0x00000000032373c2 */ /* 0x000eb000000e0000 */
[----:B------:R-:W3:Y:S01]  /*f5c0*/  R2UR UR9, R2 ;  /* 0x00000000020973c2 */ /* 0x000ee200000e0000 */
[----:B--2---:R-:W-:Y:S07]  /*f5d0*/  UIMAD.WIDE.U32 UR42, UR15, UR35, URZ ;  /* 0x000000230f2a72a5 */ /* 0x004fee000f8e003f */
[----:B------:R-:W-:Y:S02]  /*f5e0*/  UMOV UR39, UR43 ;  /* 0x0000002b00277c82 */ /* 0x000fe40008000000 */
[----:B---3--:R-:W-:Y:S02]  /*f5f0*/  UIMAD.WIDE.U32 UR40, UR15, UR9, URZ ;  /* 0x000000090f2872a5 */ /* 0x008fe4000f8e003f */
        /* <DEDUP_REMOVED lines=27> */
[----:B------:R-:W2:Y:S01]  /*f7b0*/  R2UR UR8, R6 ;  /* 0x00000000060873c2 */ /* 0x000ea200000e0000 */
[----:B------:R-:W-:Y:S02]  /*f7c0*/  LEA.HI.X.SX32 R7, R2, UR31, 0x2, P0 ;  /* 0x0000001f02077c11 */ /* 0x000fe400080f16ff */
[----:B------:R-:W-:Y:S05]  /*f7d0*/  LEA.HI.X.SX32 R13, R4, UR31, 0x2, P1 ;  /* 0x0000001f040d7c11 */ /* 0x000fea00088f16ff */
[----:B------:R-:W3:Y:S08]  /*f7e0*/  R2UR UR9, R7 ;  /* 0x00000000070973c2 */ /* 0x000ef000000e0000 */
[----:B------:R-:W5:Y:S08]  /*f7f0*/  R2UR UR34, R12 ;  /* 0x000000000c2273c2 */ /* 0x000f7000000e0000 */
[----:B------:R-:W4:Y:S01]  /*f800*/  R2UR UR35, R13 ;  /* 0x000000000d2373c2 */ /* 0x000f2200000e0000 */
[----:B--2---:R-:W-:Y:S01]  /*f810*/  MOV R16, UR8 ;  /* 0x0000000800107c02 */ /* 0x004fe20008000f00 */
[----:B---34-:R-:W-:Y:S05]  /*f820*/  IMAD.U32 R17, RZ, RZ, UR9 ;  /* 0x00000009ff117e24 */ /* 0x018fea000f8e00ff */
[----:B------:R-:W2:Y:S01]  /*f830*/  LDG.E R3, [R16.64] ;  /* 0x0000002010037981 */ /* 0x000ea2000c1e1900 */
[----:B-----5:R-:W-:Y:S01]  /*f840*/  MOV R14, UR34 ;  /* 0x00000022000e7c02 */ /* 0x020fe20008000f00 */
[----:B------:R-:W-:Y:S04]  /*f850*/  UIADD3 UR34, UR39, -UR37, URZ ;  /* 0x8000002527227290 */ /* 0x000fe8000fffe03f */
[----:B------:R-:W-:Y:S01]  /*f860*/  UIMAD UR34, UR34, UR10, -0x40 ;  /* 0xffffffc0222274a4 */ /* 0x000fe2000f8e020a */
[----:B------:R-:W-:Y:S03]  /*f870*/  IMAD.U32 R15, RZ, RZ, UR35 ;  /* 0x00000023ff0f7e24 */ /* 0x000fe6000f8e00ff */
[----:B------:R-:W-:Y:S02]  /*f880*/  USHF.R.S32.HI UR9, URZ, 0x1f, UR34 ;  /* 0x0000001f3f097899 */ /* 0x000fe40008011422 */
[----:B------:R-:W-:Y:S01]  /*f890*/  UIMAD UR8, UR7, UR34, URZ ;  /* 0x00000022070872a4 */ /* 0x000fe2000f8e023f */
[----:B------:R-:W2:Y:S01]  /*f8a0*/  LDG.E R2, [R14.64] ;  /* 0x000000200e027981 */ /* 0x000ea2000c1e1900 */
[----:B------:R-:W-:Y:S02]  /*f8b0*/  UIMAD.WIDE.U32 UR34, UR6, UR34, URZ ;  /* 0x00000022062272a5 */ /* 0x000fe4000f8e003f */
[----:B------:R-:W-:Y:S03]  /*f8c0*/  UIMAD UR8, UR9, UR6, UR8 ;  /* 0x00000006090872a4 */ /* 0x000fe6000f8e0208 */
[----:B------:R-:W-:Y:S01]  /*f8d0*/  UMOV UR9, UR7 ;  /* 0x0000000700097c82 */ /* 0x000fe20008000000 */
[----:B------:R-:W-:Y:S01]  /*f8e0*/  IMAD.U32 R6, RZ, RZ, UR34 ;  /* 0x00000022ff067e24 */ /* 0x000fe2000f8e00ff */
[----:B------:R-:W-:Y:S01]  /*f8f0*/  UIADD3 UR8, UR35, UR8, URZ ;  /* 0x0000000823087290 */ /* 0x000fe2000fffe03f */
[----:B------:R-:W-:Y:S05]  /*f900*/  MOV R7, UR35 ;  /* 0x0000002300077c02 */ /* 0x000fea0008000f00 */
        /* <DEDUP_REMOVED lines=8> */
.L_x_797:
[----:B------:R2:W-:Y:S01]  /*f990*/  @P6 STS.128 [R246+0x8000], RZ ;  /* 0x008000fff6006388 */ /* 0x0005e20000000c00 */
[CC--:B------:R-:W-:Y:S01]  /*f9a0*/  LEA R20, P0, R6.reuse, R252.reuse, 0x1 ;  /* 0x000000fc06147211 */ /* 0x0c0fe200078008ff */
[----:B------:R-:W-:Y:S01]  /*f9b0*/  UMOV UR6, UR8 ;  /* 0x0000000800067c82 */ /* 0x000fe20008000000 */
[C---:B------:R-:W-:Y:S01]  /*f9c0*/  IADD3 R5, P1, R6.reuse, UR24, RZ ;  /* 0x0000001806057c10 */ /* 0x040fe2000ff3e0ff */
[----:B------:R-:W-:Y:S01]  /*f9d0*/  UMOV UR7, UR9 ;  /* 0x0000000900077c82 */ /* 0x000fe20008000000 */
[-C--:B----4-:R-:W-:Y:S02]  /*f9e0*/  LEA.HI.X R21, R6, R251.reuse, R2, 0x1, P0 ;  /* 0x000000fb06157211 */ /* 0x090fe400000f0c02 */
        /* <DEDUP_REMOVED lines=9> */
[CCC-:B------:R-:W-:Y:S02]  /*fa80*/  @!P6 LEA.HI.X R19, R5.reuse, R251.reuse, R4.reuse, 0x1, P1 ;  /* 0x000000fb0513e211 */ /* 0x1c0fe400008f0c04 */
[CC--:B------:R-:W-:Y:S01]  /*fa90*/  @!P3 LEA R6, P1, R5.reuse, R252.reuse, 0x1 ;  /* 0x000000fc0506b211 */ /* 0x0c0fe200078208ff */
[----:B------:R-:W-:Y:S01]  /*faa0*/  @!PT LDS RZ, [RZ] ;  /* 0x00000000fffff984 */ /* 0x000fe20000000800 */
[----:B------:R-:W-:Y:S01]  /*fab0*/  @!PT LDS RZ, [RZ] ;  /* 0x00000000fffff984 */ /* 0x000fe20000000800 */
[----:B------:R-:W-:Y:S01]  /*fac0*/  @!PT LDS RZ, [RZ] ;  /* 0x00000000fffff984 */ /* 0x000fe20000000800 */
[----:B------:R2:W-:Y:S01]  /*fad0*/  @!P5 LDGSTS.E.BYPASS.LTC128B.128 [R246+0xa000], [R20.64+0x80] ;  /* 0x0a00008014f6dfae */ /* 0x0005e2000b901d60 */
[C---:B------:R-:W-:Y:S02]  /*fae0*/  IADD3 R3, P2, R5.reuse, UR24, RZ ;  /* 0x0000001805037c10 */ /* 0x040fe4000ff5e0ff */
[-C--:B------:R-:W-:Y:S01]  /*faf0*/  @!P3 LEA.HI.X R7, R5, R251.reuse, R4, 0x1, P1 ;  /* 0x000000fb0507b211 */ /* 0x080fe200008f0c04 */
[----:B------:R2:W-:Y:S01]  /*fb00*/  @P4 STS.128 [R246+0xc000], RZ ;  /* 0x00c000fff6004388 */ /* 0x0005e20000000c00 */
[CC--:B------:R-:W-:Y:S02]  /*fb10*/  @!P6 LEA R16, P0, R3.reuse, R252.reuse, 0x1 ;  /* 0x000000fc0310e211 */ /* 0x0c0fe400078008ff */
[-C--:B------:R-:W-:Y:S01]  /*fb20*/  @!P4 LEA R24, P1, R3, R252.reuse, 0x1 ;  /* 0x000000fc0318c211 */ /* 0x080fe200078208ff */
[----:B------:R-:W-:Y:S01]  /*fb30*/  @!PT LDS RZ, [RZ] ;  /* 0x00000000fffff984 */ /* 0x000fe20000000800 */
[----:B------:R-:W-:Y:S01]  /*fb40*/  @!PT LDS RZ, [RZ] ;  /* 0x00000000fffff984 */ /* 0x000fe20000000800 */
[----:B------:R-:W-:Y:S01]  /*fb50*/  @!PT LDS RZ, [RZ] ;  /* 0x00000000fffff984 */ /* 0x000fe20000000800 */
[----:B------:R2:W-:Y:S01]  /*fb60*/  @!P4 LDGSTS.E.BYPASS.LTC128B.128 [R246+0xc000], [R20.64+0x100] ;  /* 0x0c00010014f6cfae */ /* 0x0005e2000b901d60 */
[----:B------:R-:W-:Y:S02]  /*fb70*/  IADD3.X R2, R4, UR23, RZ, P2, !PT ;  /* 0x0000001704027c10 */ /* 0x000fe400097fe4ff */
[-C--:B------:R-:W-:Y:S01]  /*fb80*/  @!P4 LEA R12, P2, R5, R252.reuse, 0x1 ;  /* 0x000000fc050cc211 */ /* 0x080fe200078408ff */
[----:B------:R2:W-:Y:S01]  /*fb90*/  @P3 STS.128 [R246+0xe000], RZ ;  /* 0x00e000fff6003388 */ /* 0x0005e20000000c00 */
[-C--:B------:R-:W-:Y:S02]  /*fba0*/  @!P6 LEA.HI.X R17, R3, R251.reuse, R2, 0x1, P0 ;  /* 0x000000fb0311e211 */ /* 0x080fe400000f0c02 */
[-C--:B------:R-:W-:Y:S01]  /*fbb0*/  @!P4 LEA.HI.X R13, R5, R251.reuse, R4, 0x1, P2 ;  /* 0x000000fb050dc211 */ /* 0x080fe200010f0c04 */
[----:B------:R-:W-:Y:S01]  /*fbc0*/  @!PT LDS RZ, [RZ] ;  /* 0x00000000fffff984 */ /* 0x000fe20000000800 */
[----:B------:R-:W-:Y:S01]  /*fbd0*/  @!PT LDS RZ, [RZ] ;  /* 0x00000000fffff984 */ /* 0x000fe20000000800 */
[----:B------:R-:W-:Y:S01]  /*fbe0*/  @!PT LDS RZ, [RZ] ;  /* 0x00000000fffff984 */ /* 0x000fe20000000800 */
[----:B------:R2:W-:Y:S01]  /*fbf0*/  @!P3 LDGSTS.E.BYPASS.LTC128B.128 [R246+0xe000], [R20.64+0x180] ;  /* 0x0e00018014f6bfae */ /* 0x0005e2000b901d60 */
        /* <DEDUP_REMOVED lines=19> */
[CC--:B------:R-:W-:Y:S01]  /*fd30*/  @!P5 LEA R30, P2, R4.reuse, R252.reuse, 0x1 ;  /* 0x000000fc041ed211 */ /* 0x0c0fe200078408ff */
[----:B------:R2:W-:Y:S01]  /*fd40*/  @P4 STS.128 [R246+0xc800], RZ ;  /* 0x00c800fff6004388 */ /* 0x0005e20000000c00 */
[CCC-:B------:R-:W-:Y:S02]  /*fd50*/  @!P6 LEA.HI.X R33, R4.reuse, R251.reuse, R2.reuse, 0x1, P0 ;  /* 0x000000fb0421e211 */ /* 0x1c0fe400000f0c02 */
[CCC-:B------:R-:W-:Y:S01]  /*fd60*/  @!P5 LEA.HI.X R31, R4.reuse, R251.reuse, R2.reuse, 0x1, P2 ;  /* 0x000000fb041fd211 */ /* 0x1c0fe200010f0c02 */
[----:B------:R-:W-:Y:S01]  /*fd70*/  @!PT LDS RZ, [RZ] ;  /* 0x00000000fffff984 */ /* 0x000fe20000000800 */
[----:B------:R-:W-:Y:S01]  /*fd80*/  @!PT LDS RZ, [RZ] ;  /* 0x00000000fffff984 */ /* 0x000fe20000000800 */
[----:B------:R-:W-:Y:S01]  /*fd90*/  @!PT LDS RZ, [RZ] ;  /* 0x00000000fffff984 */ /* 0x000fe20000000800 */
[----:B------:R2:W-:Y:S01]  /*fda0*/  @!P4 LDGSTS.E.BYPASS.LTC128B.128 [R246+0xc800], [R12.64+0x100] ;  /* 0x0c8001000cf6cfae */ /* 0x0005e2000b901d60 */
[CC--:B------:R-:W-:Y:S02]  /*fdb0*/  @!P4 LEA.HI.X R29, R4.reuse, R251.reuse, R2, 0x1, P1 ;  /* 0x000000fb041dc211 */ /* 0x0c0fe400008f0c02 */
[C---:B------:R-:W-:Y:S01]  /*fdc0*/  @!P3 LEA R34, P0, R4.reuse, R252, 0x1 ;  /* 0x000000fc0422b211 */ /* 0x040fe200078008ff */
[----:B------:R2:W-:Y:S01]  /*fdd0*/  @P3 STS.128 [R246+0xe800], RZ ;  /* 0x00e800fff6003388 */ /* 0x0005e20000000c00 */
[----:B------:R-:W-:Y:S02]  /*fde0*/  IMAD.MOV.U32 R252, RZ, RZ, R20 ;  /* 0x000000fffffc7224 */ /* 0x000fe400078e0014 */
[----:B------:R-:W-:Y:S01]  /*fdf0*/  @!P3 LEA.HI.X R35, R4, R251, R2, 0x1, P0 ;  /* 0x000000fb0423b211 */ /* 0x000fe200000f0c02 */
[----:B------:R-:W-:Y:S01]  /*fe00*/  @!PT LDS RZ, [RZ] ;  /* 0x00000000fffff984 */ /* 0x000fe20000000800 */
[----:B------:R-:W-:Y:S01]  /*fe10*/  @!PT LDS RZ, [RZ] ;  /* 0x00000000fffff984 */ /* 0x000fe20000000800 */
[----:B------:R-:W-:Y:S01]  /*fe20*/  @!PT LDS RZ, [RZ] ;  /* 0x00000000fffff984 */ /* 0x000fe20000000800 */
[----:B------:R2:W-:Y:S01]  /*fe30*/  @!P3 LDGSTS.E.BYPASS.LTC128B.128 [R246+0xe800], [R6.64+0x180] ;  /* 0x0e80018006f6bfae */ /* 0x0005e2000b901d60 */
[----:B------:R-:W-:Y:S03]  /*fe40*/  IMAD.MOV.U32 R251, RZ, RZ, R21 ;  /* 0x000000fffffb7224 */ /* 0x000fe600078e0015 */
        /* <DEDUP_REMOVED lines=41> */
.L_x_796:
[----:B--23--:R-:W-:Y:S01]  /*100e0*/  FMNMX.FTZ R3, R186, R167, !PT ;  /* 0x000000a7ba037209 */ /* 0x00cfe20007810000 */
[----:B----4-:R-:W-:Y:S01]  /*100f0*/  LDSM.16.MT88.4 R12, [R236+0x10000] ;  /* 0x01000000ec0c783b */ /* 0x010fe20000004200 */
        /* <DEDUP_REMOVED lines=10> */
[----:B------:R-:W-:Y:S04]  /*101a0*/  FMNMX.FTZ R3, R8, R3, !PT ;  /* 0x0000000308037209 */ /* 0x000fe80007810000 */
[----:B------:R-:W-:Y:S01]  /*101b0*/  FMNMX.FTZ R2, R196, R3, !PT ;  /* 0x00000003c4027209 */ /* 0x000fe20007810000 */
[----:B------:R-:W-:Y:S01]  /*101c0*/  LDSM.16.MT88.4 R28, [R233+0x10000] ;  /* 0x01000000e91c783b */ /* 0x000fe20000004200 */
[----:B------:R-:W-:Y:S02]  /*101d0*/  FMNMX.FTZ R3, R9, R4, !PT ;  /* 0x0000000409037209 */ /* 0x000fe40007810000 */
[----:B------:R-:W-:Y:S02]  /*101e0*/  FMNMX.FTZ R2, R189, R2, !PT ;  /* 0x00000002bd027209 */ /* 0x000fe40007810000 */
[----:B-1----:R-:W-:Y:S02]  /*101f0*/  FMNMX.FTZ R4, R190, R3, !PT ;  /* 0x00000003be047209 */ /* 0x002fe40007810000 */
[----:B------:R-:W-:Y:S01]  /*10200*/  FMNMX.FTZ R3, R179, R2, !PT ;  /* 0x00000002b3037209 */ /* 0x000fe20007810000 */
[----:B------:R-:W2:Y:S01]  /*10210*/  LDL.LU R212, [R1] ;  /* 0x0000000001d47983 */ /* 0x000ea20000300800 */
        /* <DEDUP_REMOVED lines=19> */
[----:B------:R-:W-:Y:S03]  /*10350*/  FMNMX.FTZ R2, R166, R3, !PT ;  /* 0x00000003a6027209 */ /* 0x000fe60007810000 */
[----:B------:R-:W1:Y:S01]  /*10360*/  SHFL.BFLY PT, R6, R5, 0x2, 0x1f ;  /* 0x0c401f0005067f89 */ /* 0x000e6200000e0000 */
[----:B------:R-:W-:Y:S07]  /*10370*/  FMNMX.FTZ R7, R165, R2, !PT ;  /* 0x00000002a5077209 */ /* 0x000fee0007810000 */
[----:B------:R-:W3:Y:S01]  /*10380*/  SHFL.BFLY PT, R2, R7, 0x2, 0x1f ;  /* 0x0c401f0007027f89 */ /* 0x000ee200000e0000 */
[----:B-1----:R-:W-:Y:S07]  /*10390*/  FMNMX.FTZ R11, R5, R6, !PT ;  /* 0x00000006050b7209 */ /* 0x002fee0007810000 */
[----:B------:R-:W1:Y:S01]  /*103a0*/  SHFL.BFLY PT, R164, R11, 0x1, 0x1f ;  /* 0x0c201f000ba47f89 */ /* 0x000e6200000e0000 */
[----:B---3--:R-:W-:Y:S07]  /*103b0*/  FMNMX.FTZ R4, R7, R2, !PT ;  /* 0x0000000207047209 */ /* 0x008fee0007810000 */
[----:B------:R-:W3:Y:S01]  /*103c0*/  SHFL.BFLY PT, R3, R4, 0x1, 0x1f ;  /* 0x0c201f0004037f89 */ /* 0x000ee200000e0000 */
[----:B-1----:R-:W-:Y:S04]  /*103d0*/  FMNMX.FTZ R164, R11, R164, !PT ;  /* 0x000000a40ba47209 */ /* 0x002fe80007810000 */
[C---:B------:R-:W-:Y:S01]  /*103e0*/  FSETP.NEU.FTZ.AND P0, PT, R164.reuse, -INF , PT ;  /* 0xff800000a400780b */ /* 0x040fe20003f1d000 */
[C---:B------:R-:W-:Y:S02]  /*103f0*/  FMUL.FTZ R177, R164.reuse, c[0x0][0x23c] ;  /* 0x00008f00a4b17a20 */ /* 0x040fe40000410000 */
[----:B------:R-:W-:Y:S01]  /*10400*/  FADD.FTZ R2, -R164, R167 ;  /* 0x000000a7a4027221 */ /* 0x000fe20000010100 */
[----:B---3--:R-:W-:Y:S01]  /*10410*/  FMNMX.FTZ R3, R4, R3, !PT ;  /* 0x0000000304037209 */ /* 0x008fe20007810000 */
[----:B------:R-:W3:Y:S01]  /*10420*/  LDL.LU R167, [R1+0x4] ;  /* 0x0000040001a77983 */ /* 0x000ee20000300800 */
[----:B------:R-:W-:Y:S01]  /*10430*/  FSEL R177, R177, RZ, P0 ;  /* 0x000000ffb1b17208 */ /* 0x000fe20000000000 */
[----:B------:R-:W-:Y:S01]  /*10440*/  FMUL.FTZ R6, R2, c[0x0][0x23c] ;  /* 0x00008f0002067a20 */ /* 0x000fe20000410000 */
[C---:B------:R-:W-:Y:S01]  /*10450*/  FSETP.NEU.FTZ.AND P0, PT, R3.reuse, -INF , PT ;  /* 0xff8000000300780b */ /* 0x040fe20003f1d000 */
[C---:B------:R-:W-:Y:S02]  /*10460*/  FMUL.FTZ R176, R3.reuse, c[0x0][0x23c] ;  /* 0x00008f0003b07a20 */ /* 0x040fe40000410000 */
[----:B------:R-:W-:Y:S01]  /*10470*/  FADD.FTZ R5, -R3, R0 ;  /* 0x0000000003057221 */ /* 0x000fe20000010100 */
[----:B------:R-:W1:Y:S01]  /*10480*/  MUFU.EX2 R2, R6 ;  /* 0x0000000600027308 */ /* 0x000e620000000800 */
[--C-:B------:R-:W-:Y:S01]  /*10490*/  FFMA.FTZ R187, R186, c[0x0][0x23c], -R177.reuse ;  /* 0x00008f00babb7a23 */ /* 0x100fe200000108b1 */
[----:B------:R-:W-:Y:S01]  /*104a0*/  FSEL R176, R176, RZ, P0 ;  /* 0x000000ffb0b07208 */ /* 0x000fe20000000000 */
[--C-:B------:R-:W-:Y:S01]  /*104b0*/  FFMA.FTZ R186, R182, c[0x0][0x23c], -R177.reuse ;  /* 0x00008f00b6ba7a23 */ /* 0x100fe200000108b1 */
[----:B------:R-:W-:Y:S01]  /*104c0*/  PLOP3.LUT P0, PT, PT, PT, UP2, 0x80, 0x0 ;  /* 0x000000000000781c */ /* 0x000fe20003f0f028 */
[--C-:B------:R-:W-:Y:S02]  /*104d0*/  FFMA.FTZ R184, R181, c[0x0][0x23c], -R177.reuse ;  /* 0x00008f00b5b87a23 */ /* 0x100fe400000108b1 */
[--C-:B------:R-:W-:Y:S02]  /*104e0*/  FFMA.FTZ R185, R185, c[0x0][0x23c], -R176.reuse ;  /* 0x00008f00b9b97a23 */ /* 0x100fe400000108b0 */
[--C-:B------:R-:W-:Y:S01]  /*104f0*/  FFMA.FTZ R182, R183, c[0x0][0x23c], -R176.reuse ;  /* 0x00008f00b7b67a23 */ /* 0x100fe200000108b0 */
[----:B------:R-:W-:Y:S01]  /*10500*/  MUFU.EX2 R187, R187 ;  /* 0x000000bb00bb7308 */ /* 0x000fe20000000800 */
[--C-:B------:R-:W-:Y:S02]  /*10510*/  FFMA.FTZ R183, R8, c[0x0][0x23c], -R177.reuse ;  /* 0x00008f0008b77a23 */ /* 0x100fe400000108b1 */
[--C-:B------:R-:W-:Y:S02]  /*10520*/  FFMA.FTZ R181, R10, c[0x0][0x23c], -R176.reuse ;  /* 0x00008f000ab57a23 */ /* 0x100fe400000108b0 */
[--C-:B------:R-:W-:Y:S02]  /*10530*/  FFMA.FTZ R180, R9, c[0x0][0x23c], -R176.reuse ;  /* 0x00008f0009b47a23 */ /* 0x100fe400000108b0 */
[----:B------:R-:W-:Y:S02]  /*10540*/  FMUL.FTZ R0, R5, c[0x0][0x23c] ;  /* 0x00008f0005007a20 */ /* 0x000fe40000410000 */
[--C-:B------:R-:W-:Y:S01]  /*10550*/  FFMA.FTZ R192, R179, c[0x0][0x23c], -R177.reuse ;  /* 0x00008f00b3c07a23 */ /* 0x100fe200000108b1 */
[----:B------:R-:W4:Y:S01]  /*10560*/  MUFU.EX2 R186, R186 ;  /* 0x000000ba00ba7308 */ /* 0x000f220000000800 */
[--C-:B------:R-:W-:Y:S02]  /*10570*/  FFMA.FTZ R193, R178, c[0x0][0x23c], -R177.reuse ;  /* 0x00008f00b2c17a23 */ /* 0x100fe400000108b1 */
[--C-:B------:R-:W-:Y:S02]  /*10580*/  FFMA.FTZ R188, R196, c[0x0][0x23c], -R177.reuse ;  /* 0x00008f00c4bc7a23 */ /* 0x100fe400000108b1 */
[C---:B-1----:R-:W-:Y:S02]  /*10590*/  FMUL.FTZ R4, R2.reuse, R160 ;  /* 0x000000a002047220 */ /* 0x042fe40000410000 */
[C---:B------:R-:W-:Y:S02]  /*105a0*/  FMUL.FTZ R5, R2.reuse, R161 ;  /* 0x000000a102057220 */ /* 0x040fe40000410000 */
[C---:B------:R-:W-:Y:S01]  /*105b0*/  FMUL.FTZ R8, R2.reuse, R156 ;  /* 0x0000009c02087220 */ /* 0x040fe20000410000 */
[----:B------:R-:W1:Y:S01]  /*105c0*/  MUFU.EX2 R0, R0 ;  /* 0x0000000000007308 */ /* 0x000e620000000800 */
[C---:B------:R-:W-:Y:S02]  /*105d0*/  FMUL.FTZ R9, R2.reuse, R157 ;  /* 0x0000009d02097220 */ /* 0x040fe40000410000 */
[C---:B------:R-:W-:Y:S02]  /*105e0*/  FMUL.FTZ R16, R2.reuse, R148 ;  /* 0x0000009402107220 */ /* 0x040fe40000410000 */
[C---:B------:R-:W-:Y:S02]  /*105f0*/  FMUL.FTZ R17, R2.reuse, R149 ;  /* 0x0000009502117220 */ /* 0x040fe40000410000 */
[C---:B------:R-:W-:Y:S02]  /*10600*/  FMUL.FTZ R24, R2.reuse, R140 ;  /* 0x0000008c02187220 */ /* 0x040fe40000410000 */
[C---:B------:R-:W-:Y:S01]  /*10610*/  FMUL.FTZ R25, R2.reuse, R141 ;  /* 0x0000008d02197220 */ /* 0x040fe20000410000 */
[----:B------:R-:W-:Y:S01]  /*10620*/  MUFU.EX2 R185, R185 ;  /* 0x000000b900b97308 */ /* 0x000fe20000000800 */
[C---:B------:R-:W-:Y:S02]  /*10630*/  FMUL.FTZ R32, R2.reuse, R132 ;  /* 0x0000008402207220 */ /* 0x040fe40000410000 */
[----:B------:R-:W-:Y:S01]  /*10640*/  FMUL.FTZ R33, R2, R133 ;  /* 0x0000008502217220 */ /* 0x000fe20000410000 */
[----:B----4-:R-:W-:Y:S01]  /*10650*/  F2FP.PACK_AB R160, R186, R187 ;  /* 0x000000bbbaa0723e */ /* 0x010fe200000000ff */
[--C-:B------:R-:W-:Y:S02]  /*10660*/  FFMA.FTZ R196, R173, c[0x0][0x23c], -R176.reuse ;  /* 0x00008f00adc47a23 */ /* 0x100fe400000108b0 */
[----:B------:R-:W-:Y:S01]  /*10670*/  LDSM.16.MT88.4 R172, [R236+0x14800] ;  /* 0x01480000ecac783b */ /* 0x000fe20000004200 */
[C---:B------:R-:W-:Y:S02]  /*10680*/  FMUL.FTZ R36, R2.reuse, R36 ;  /* 0x0000002402247220 */ /* 0x040fe40000410000 */
[----:B------:R-:W4:Y:S01]  /*10690*/  MUFU.EX2 R182, R182 ;  /* 0x000000b600b67308 */ /* 0x000f220000000800 */
[C---:B------:R-:W-:Y:S02]  /*106a0*/  FMUL.FTZ R37, R2.reuse, R37 ;  /* 0x0000002502257220 */ /* 0x040fe40000410000 */
[----:B------:R-:W-:Y:S02]  /*106b0*/  FMUL.FTZ R40, R2, R40 ;  /* 0x0000002802287220 */ /* 0x000fe40000410000 */
[C---:B-1----:R-:W-:Y:S02]  /*106c0*/  FMUL.FTZ R6, R0.reuse, R162 ;  /* 0x000000a200067220 */ /* 0x042fe40000410000 */
[C---:B------:R-:W-:Y:S02]  /*106d0*/  FMUL.FTZ R7, R0.reuse, R163 ;  /* 0x000000a300077220 */ /* 0x040fe40000410000 */
[C---:B------:R-:W-:Y:S01]  /*106e0*/  FMUL.FTZ R10, R0.reuse, R158 ;  /* 0x0000009e000a7220 */ /* 0x040fe20000410000 */
[----:B------:R-:W-:Y:S01]  /*106f0*/  MUFU.EX2 R184, R184 ;  /* 0x000000b800b87308 */ /* 0x000fe20000000800 */
[C---:B------:R-:W-:Y:S02]  /*10700*/  FMUL.FTZ R11, R0.reuse, R159 ;  /* 0x0000009f000b7220 */ /* 0x040fe40000410000 */
[C---:B------:R-:W-:Y:S01]  /*10710*/  FMUL.FTZ R18, R0.reuse, R150 ;  /* 0x0000009600127220 */ /* 0x040fe20000410000 */
[----:B------:R-:W-:Y:S01]  /*10720*/  LDSM.16.MT88.4 R156, [R234+0x12800] ;  /* 0x01280000ea9c783b */ /* 0x000fe20000004200 */
[C---:B------:R-:W-:Y:S02]  /*10730*/  FMUL.FTZ R19, R0.reuse, R151 ;  /* 0x0000009700137220 */ /* 0x040fe40000410000 */
[C---:B------:R-:W-:Y:S02]  /*10740*/  FMUL.FTZ R26, R0.reuse, R142 ;  /* 0x0000008e001a7220 */ /* 0x040fe40000410000 */
[C---:B------:R-:W-:Y:S01]  /*10750*/  FMUL.FTZ R27, R0.reuse, R143 ;  /* 0x0000008f001b7220 */ /* 0x040fe20000410000 */
[----:B------:R-:W1:Y:S01]  /*10760*/  MUFU.EX2 R183, R183 ;  /* 0x000000b700b77308 */ /* 0x000e620000000800 */
[C---:B------:R-:W-:Y:S01]  /*10770*/  FMUL.FTZ R34, R0.reuse, R134 ;  /* 0x0000008600227220 */ /* 0x040fe20000410000 */
[----:B------:R-:W-:Y:S01]  /*10780*/  LDSM.16.MT88.4 R140, [R232+0x12000] ;  /* 0x01200000e88c783b */ /* 0x000fe20000004200 */
[----:B------:R-:W-:Y:S01]  /*10790*/  FMUL.FTZ R35, R0, R135 ;  /* 0x0000008700237220 */ /* 0x000fe20000410000 */
[----:B----4-:R-:W-:Y:S01]  /*107a0*/  F2FP.PACK_AB R161, R182, R185 ;  /* 0x000000b9b6a1723e */ /* 0x010fe200000000ff */
[C---:B------:R-:W-:Y:S02]  /*107b0*/  FMUL.FTZ R38, R0.reuse, R38 ;  /* 0x0000002600267220 */ /* 0x040fe40000410000 */
[----:B------:R-:W-:Y:S02]  /*107c0*/  FMUL.FTZ R39, R0, R39 ;  /* 0x0000002700277220 */ /* 0x000fe40000410000 */
[----:B------:R-:W-:Y:S01]  /*107d0*/  FMUL.FTZ R41, R2, R41 ;  /* 0x0000002902297220 */ /* 0x000fe20000410000 */
[----:B------:R-:W-:Y:S01]  /*107e0*/  MUFU.EX2 R181, R181 ;  /* 0x000000b500b57308 */ /* 0x000fe20000000800 */
[----:B------:R-:W-:Y:S01]  /*107f0*/  LDSM.16.MT88.4 R132, [R233+0x12000] ;  /* 0x01200000e984783b */ /* 0x000fe20000004200 */
[C---:B------:R-:W-:Y:S02]  /*10800*/  FMUL.FTZ R42, R0.reuse, R42 ;  /* 0x0000002a002a7220 */ /* 0x040fe40000410000 */
[----:B------:R-:W-:Y:S02]  /*10810*/  FMUL.FTZ R43, R0, R43 ;  /* 0x0000002b002b7220 */ /* 0x000fe40000410000 */
[C---:B------:R-:W-:Y:S02]  /*10820*/  FMUL.FTZ R44, R2.reuse, R44 ;  /* 0x0000002c022c7220 */ /* 0x040fe40000410000 */
[----:B------:R-:W-:Y:S01]  /*10830*/  FMUL.FTZ R45, R2, R45 ;  /* 0x0000002d022d7220 */ /* 0x000fe20000410000 */
[----:B------:R-:W-:Y:S01]  /*10840*/  LDSM.16.MT88.4 R148, [R232+0x10800] ;  /* 0x01080000e894783b */ /* 0x000fe20000004200 */
[----:B------:R-:W4:Y:S01]  /*10850*/  MUFU.EX2 R180, R180 ;  /* 0x000000b400b47308 */ /* 0x000f220000000800 */
        /* <DEDUP_REMOVED lines=12> */
[----:B------:R-:W-:Y:S01]  /*10920*/  MUFU.EX2 R192, R192 ;  /* 0x000000c000c07308 */ /* 0x000fe20000000800 */
[C---:B------:R-:W-:Y:S02]  /*10930*/  FMUL.FTZ R56, R2.reuse, R56 ;  /* 0x0000003802387220 */ /* 0x040fe40000410000 */
[----:B------:R-:W-:Y:S01]  /*10940*/  FMUL.FTZ R57, R2, R57 ;  /* 0x0000003902397220 */ /* 0x000fe20000410000 */
[----:B----4-:R-:W-:Y:S01]  /*10950*/  F2FP.PACK_AB R163, R180, R181 ;  /* 0x000000b5b4a3723e */ /* 0x010fe200000000ff */
[C---:B------:R-:W-:Y:S02]  /*10960*/  FMUL.FTZ R58, R0.reuse, R58 ;  /* 0x0000003a003a7220 */ /* 0x040fe40000410000 */
[----:B------:R-:W-:Y:S02]  /*10970*/  FMUL.FTZ R59, R0, R59 ;  /* 0x0000003b003b7220 */ /* 0x000fe40000410000 */
[C---:B------:R-:W-:Y:S01]  /*10980*/  FMUL.FTZ R60, R2.reuse, R60 ;  /* 0x0000003c023c7220 */ /* 0x040fe20000410000 */
[----:B------:R-:W-:Y:S01]  /*10990*/  MUFU.EX2 R193, R193 ;  /* 0x000000c100c17308 */ /* 0x000fe20000000800 */
[C---:B------:R-:W-:Y:S05]  /*109a0*/  HMMA.16816.F32 R4, R160.reuse, R12, R4 ;  /* 0x0000000ca004723c */ /* 0x040fea0000001804 */
[C---:B------:R-:W-:Y:S02]  /*109b0*/  FMUL.FTZ R61, R2.reuse, R61 ;  /* 0x0000003d023d7220 */ /* 0x040fe40000410000 */
[C---:B------:R-:W-:Y:S01]  /*109c0*/  FMUL.FTZ R12, R2.reuse, R152 ;  /* 0x00000098020c7220 */ /* 0x040fe20000410000 */
[C---:B------:R-:W-:Y:S01]  /*109d0*/  HMMA.16816.F32 R8, R160.reuse, R14, R8 ;  /* 0x0000000ea008723c */ /* 0x040fe20000001808 */
[----:B------:R-:W-:Y:S03]  /*109e0*/  MUFU.EX2 R196, R196 ;  /* 0x000000c400c47308 */ /* 0x000fe60000000800 */
[----:B------:R-:W-:Y:S02]  /*109f0*/  FMUL.FTZ R13, R2, R153 ;  /* 0x00000099020d7220 */ /* 0x000fe40000410000 */
[C---:B------:R-:W-:Y:S02]  /*10a00*/  FMUL.FTZ R62, R0.reuse, R62 ;  /* 0x0000003e003e7220 */ /* 0x040fe40000410000 */
[C---:B------:R-:W-:Y:S04]  /*10a10*/  FMUL.FTZ R14, R0.reuse, R154 ;  /* 0x0000009a000e7220 */ /* 0x040fe80000410000 */
[C---:B------:R-:W-:Y:S02]  /*10a20*/  FMUL.FTZ R15, R0.reuse, R155 ;  /* 0x0000009b000f7220 */ /* 0x040fe40000410000 */
[----:B------:R-:W1:Y:S01]  /*10a30*/  LDSM.16.MT88.4 R152, [R232+0x10000] ;  /* 0x01000000e898783b */ /* 0x000e620000004200 */
[----:B------:R-:W-:Y:S02]  /*10a40*/  FMUL.FTZ R63, R0, R63 ;  /* 0x0000003f003f7220 */ /* 0x000fe40000410000 */
[C---:B------:R-:W-:Y:S02]  /*10a50*/  FMUL.FTZ R64, R2.reuse, R64 ;  /* 0x0000004002407220 */ /* 0x040fe40000410000 */
[C---:B------:R-:W-:Y:S03]  /*10a60*/  HMMA.16816.F32 R12, R160.reuse, R20, R12 ;  /* 0x00000014a00c723c */ /* 0x040fe6000000180c */
[----:B------:R-:W-:Y:S02]  /*10a70*/  FMUL.FTZ R65, R2, R65 ;  /* 0x0000004102417220 */ /* 0x000fe40000410000 */
[----:B------:R-:W-:Y:S02]  /*10a80*/  FMUL.FTZ R66, R0, R66 ;  /* 0x0000004200427220 */ /* 0x000fe40000410000 */
[C---:B------:R-:W-:Y:S01]  /*10a90*/  FMUL.FTZ R20, R2.reuse, R144 ;  /* 0x0000009002147220 */ /* 0x040fe20000410000 */
[C---:B------:R-:W-:Y:S04]  /*10aa0*/  HMMA.16816.F32 R16, R160.reuse, R22, R16 ;  /* 0x00000016a010723c */ /* 0x040fe80000001810 */
[----:B------:R-:W-:Y:S02]  /*10ab0*/  FMUL.FTZ R21, R2, R145 ;  /* 0x0000009102157220 */ /* 0x000fe40000410000 */
[C---:B------:R-:W-:Y:S02]  /*10ac0*/  FMUL.FTZ R67, R0.reuse, R67 ;  /* 0x0000004300437220 */ /* 0x040fe40000410000 */
[C---:B------:R-:W-:Y:S04]  /*10ad0*/  FMUL.FTZ R22, R0.reuse, R146 ;  /* 0x0000009200167220 */ /* 0x040fe80000410000 */
[----:B------:R-:W-:Y:S02]  /*10ae0*/  FMUL.FTZ R23, R0, R147 ;  /* 0x0000009300177220 */ /* 0x000fe40000410000 */
[----:B------:R-:W4:Y:S01]  /*10af0*/  LDSM.16.MT88.4 R144, [R236+0x12000] ;  /* 0x01200000ec90783b */ /* 0x000f220000004200 */
[C---:B------:R-:W-:Y:S02]  /*10b00*/  FMUL.FTZ R68, R2.reuse, R68 ;  /* 0x0000004402447220 */ /* 0x040fe40000410000 */
[----:B------:R-:W-:Y:S02]  /*10b10*/  FMUL.FTZ R69, R2, R69 ;  /* 0x0000004502457220 */ /* 0x000fe40000410000 */
[C---:B------:R-:W-:Y:S03]  /*10b20*/  HMMA.16816.F32 R20, R160.reuse, R28, R20 ;  /* 0x0000001ca014723c */ /* 0x040fe60000001814 */
[C---:B------:R-:W-:Y:S02]  /*10b30*/  FMUL.FTZ R70, R0.reuse, R70 ;  /* 0x0000004600467220 */ /* 0x040fe40000410000 */
[----:B------:R-:W-:Y:S02]  /*10b40*/  FMUL.FTZ R71, R0, R71 ;  /* 0x0000004700477220 */ /* 0x000fe40000410000 */
[C---:B------:R-:W-:Y:S01]  /*10b50*/  FMUL.FTZ R28, R2.reuse, R136 ;  /* 0x00000088021c7220 */ /* 0x040fe20000410000 */
[C---:B------:R-:W-:Y:S04]  /*10b60*/  HMMA.16816.F32 R24, R160.reuse, R30, R24 ;  /* 0x0000001ea018723c */ /* 0x040fe80000001818 */
[C---:B------:R-:W-:Y:S02]  /*10b70*/  FMUL.FTZ R29, R2.reuse, R137 ;  /* 0x00000089021d7220 */ /* 0x040fe40000410000 */
[----:B------:R-:W-:Y:S02]  /*10b80*/  FMUL.FTZ R72, R2, R72 ;  /* 0x0000004802487220 */ /* 0x000fe40000410000 */
[C---:B------:R-:W-:Y:S04]  /*10b90*/  FMUL.FTZ R30, R0.reuse, R138 ;  /* 0x0000008a001e7220 */ /* 0x040fe80000410000 */
[----:B------:R-:W-:Y:S02]  /*10ba0*/  FMUL.FTZ R31, R0, R139 ;  /* 0x0000008b001f7220 */ /* 0x000fe40000410000 */
[----:B------:R-:W5:Y:S01]  /*10bb0*/  LDSM.16.MT88.4 R136, [R234+0x12000] ;  /* 0x01200000ea88783b */ /* 0x000f620000004200 */
[----:B------:R-:W-:Y:S02]  /*10bc0*/  FMUL.FTZ R73, R2, R73 ;  /* 0x0000004902497220 */ /* 0x000fe40000410000 */
[C---:B------:R-:W-:Y:S02]  /*10bd0*/  FMUL.FTZ R74, R0.reuse, R74 ;  /* 0x0000004a004a7220 */ /* 0x040fe40000410000 */
[C---:B-1----:R-:W-:Y:S03]  /*10be0*/  HMMA.16816.F32 R28, R160.reuse, R152, R28 ;  /* 0x00000098a01c723c */ /* 0x042fe6000000181c */
[----:B------:R-:W-:Y:S02]  /*10bf0*/  FMUL.FTZ R75, R0, R75 ;  /* 0x0000004b004b7220 */ /* 0x000fe40000410000 */
[C---:B------:R-:W-:Y:S02]  /*10c00*/  FMUL.FTZ R76, R2.reuse, R76 ;  /* 0x0000004c024c7220 */ /* 0x040fe40000410000 */
[----:B------:R-:W-:Y:S01]  /*10c10*/  FMUL.FTZ R77, R2, R77 ;  /* 0x0000004d024d7220 */ /* 0x000fe20000410000 */
[C---:B------:R-:W-:Y:S01]  /*10c20*/  HMMA.16816.F32 R32, R160.reuse, R154, R32 ;  /* 0x0000009aa020723c */ /* 0x040fe20000001820 */
[----:B------:R-:W-:Y:S03]  /*10c30*/  LDSM.16.MT88.4 R152, [R236+0x12800] ;  /* 0x01280000ec98783b */ /* 0x000fe60000004200 */
[C---:B------:R-:W-:Y:S02]  /*10c40*/  FMUL.FTZ R78, R0.reuse, R78 ;  /* 0x0000004e004e7220 */ /* 0x040fe40000410000 */
[----:B------:R-:W-:Y:S02]  /*10c50*/  FMUL.FTZ R79, R0, R79 ;  /* 0x0000004f004f7220 */ /* 0x000fe40000410000 */
[C---:B----4-:R-:W-:Y:S04]  /*10c60*/  HMMA.16816.F32 R36, R160.reuse, R144, R36 ;  /* 0x00000090a024723c */ /* 0x050fe80000001824 */
[C---:B------:R-:W-:Y:S02]  /*10c70*/  FMUL.FTZ R80, R2.reuse, R80 ;  /* 0x0000005002507220 */ /* 0x040fe40000410000 */
[----:B------:R-:W-:Y:S02]  /*10c80*/  FMUL.FTZ R81, R2, R81 ;  /* 0x0000005102517220 */ /* 0x000fe40000410000 */
[C---:B------:R-:W-:Y:S01]  /*10c90*/  HMMA.16816.F32 R40, R160.reuse, R146, R40 ;  /* 0x00000092a028723c */ /* 0x040fe20000001828 */
[----:B------:R-:W-:Y:S03]  /*10ca0*/  LDSM.16.MT88.4 R144, [R233+0x10800] ;  /* 0x01080000e990783b */ /* 0x000fe60000004200 */
[C---:B------:R-:W-:Y:S02]  /*10cb0*/  FMUL.FTZ R82, R0.reuse, R82 ;  /* 0x0000005200527220 */ /* 0x040fe40000410000 */
[----:B------:R-:W-:Y:S02]  /*10cc0*/  FMUL.FTZ R83, R0, R83 ;  /* 0x0000005300537220 */ /* 0x000fe40000410000 */
[C---:B------:R-:W-:Y:S01]  /*10cd0*/  FMUL.FTZ R84, R2.reuse, R84 ;  /* 0x0000005402547220 */ /* 0x040fe20000410000 */
[C---:B-----5:R-:W-:Y:S03]  /*10ce0*/  HMMA.16816.F32 R44, R160.reuse, R136, R44 ;  /* 0x00000088a02c723c */ /* 0x060fe6000000182c */
[----:B------:R-:W-:Y:S02]  /*10cf0*/  FMUL.FTZ R85, R2, R85 ;  /* 0x0000005502557220 */ /* 0x000fe40000410000 */
[C---:B------:R-:W-:Y:S02]  /*10d00*/  FMUL.FTZ R86, R0.reuse, R86 ;  /* 0x0000005600567220 */ /* 0x040fe40000410000 */
[----:B------:R-:W-:Y:S01]  /*10d10*/  FMUL.FTZ R87, R0, R87 ;  /* 0x0000005700577220 */ /* 0x000fe20000410000 */
[C---:B------:R-:W-:Y:S01]  /*10d20*/  HMMA.16816.F32 R48, R160.reuse, R138, R48 ;  /* 0x0000008aa030723c */ /* 0x040fe20000001830 */
[----:B------:R-:W1:Y:S03]  /*10d30*/  LDSM.16.MT88.4 R136, [R236+0x14000] ;  /* 0x01400000ec88783b */ /* 0x000e660000004200 */
[C---:B------:R-:W-:Y:S02]  /*10d40*/  FMUL.FTZ R88, R2.reuse, R88 ;  /* 0x0000005802587220 */ /* 0x040fe40000410000 */
[----:B------:R-:W-:Y:S02]  /*10d50*/  FMUL.FTZ R89, R2, R89 ;  /* 0x0000005902597220 */ /* 0x000fe40000410000 */
[C---:B------:R-:W-:Y:S04]  /*10d60*/  HMMA.16816.F32 R52, R160.reuse, R132, R52 ;  /* 0x00000084a034723c */ /* 0x040fe80000001834 */
[C---:B------:R-:W-:Y:S02]  /*10d70*/  FMUL.FTZ R90, R0.reuse, R90 ;  /* 0x0000005a005a7220 */ /* 0x040fe40000410000 */
[----:B------:R-:W-:Y:S02]  /*10d80*/  FMUL.FTZ R91, R0, R91 ;  /* 0x0000005b005b7220 */ /* 0x000fe40000410000 */
[C---:B------:R-:W-:Y:S01]  /*10d90*/  HMMA.16816.F32 R56, R160.reuse, R134, R56 ;  /* 0x00000086a038723c */ /* 0x040fe20000001838 */
[----:B------:R-:W4:Y:S03]  /*10da0*/  LDSM.16.MT88.4 R132, [R234+0x14000] ;  /* 0x01400000ea84783b */ /* 0x000f260000004200 */
[C---:B------:R-:W-:Y:S02]  /*10db0*/  FMUL.FTZ R92, R2.reuse, R92 ;  /* 0x0000005c025c7220 */ /* 0x040fe40000410000 */
[----:B------:R-:W-:Y:S02]  /*10dc0*/  FMUL.FTZ R93, R2, R93 ;  /* 0x0000005d025d7220 */ /* 0x000fe40000410000 */
[C---:B------:R-:W-:Y:S04]  /*10dd0*/  HMMA.16816.F32 R60, R160.reuse, R140, R60 ;  /* 0x0000008ca03c723c */ /* 0x040fe8000000183c */
[C---:B------:R-:W-:Y:S02]  /*10de0*/  FMUL.FTZ R94, R0.reuse, R94 ;  /* 0x0000005e005e7220 */ /* 0x040fe40000410000 */
[----:B------:R-:W-:Y:S02]  /*10df0*/  FMUL.FTZ R95, R0, R95 ;  /* 0x0000005f005f7220 */ /* 0x000fe40000410000 */
[C---:B------:R-:W-:Y:S01]  /*10e00*/  HMMA.16816.F32 R64, R160.reuse, R142, R64 ;  /* 0x0000008ea040723c */ /* 0x040fe20000001840 */
[----:B------:R-:W5:Y:S03]  /*10e10*/  LDSM.16.MT88.4 R140, [R233+0x14000] ;  /* 0x01400000e98c783b */ /* 0x000f660000004200 */
[C---:B------:R-:W-:Y:S02]  /*10e20*/  FMUL.FTZ R96, R2.reuse, R96 ;  /* 0x0000006002607220 */ /* 0x040fe40000410000 */
[----:B------:R-:W-:Y:S02]  /*10e30*/  FMUL.FTZ R97, R2, R97 ;  /* 0x0000006102617220 */ /* 0x000fe40000410000 */
[C---:B------:R-:W-:Y:S01]  /*10e40*/  FMUL.FTZ R98, R0.reuse, R98 ;  /* 0x0000006200627220 */ /* 0x040fe20000410000 */
[C---:B-1----:R-:W-:Y:S03]  /*10e50*/  HMMA.16816.F32 R68, R160.reuse, R136, R68 ;  /* 0x00000088a044723c */ /* 0x042fe60000001844 */
[----:B------:R-:W-:Y:S02]  /*10e60*/  FMUL.FTZ R99, R0, R99 ;  /* 0x0000006300637220 */ /* 0x000fe40000410000 */
[C---:B------:R-:W-:Y:S02]  /*10e70*/  FMUL.FTZ R100, R2.reuse, R100 ;  /* 0x0000006402647220 */ /* 0x040fe40000410000 */
[----:B------:R-:W-:Y:S01]  /*10e80*/  FMUL.FTZ R101, R2, R101 ;  /* 0x0000006502657220 */ /* 0x000fe20000410000 */
[C---:B------:R-:W-:Y:S01]  /*10e90*/  HMMA.16816.F32 R72, R160.reuse, R138, R72 ;  /* 0x0000008aa048723c */ /* 0x040fe20000001848 */
[----:B------:R-:W1:Y:S03]  /*10ea0*/  LDSM.16.MT88.4 R136, [R232+0x14000] ;  /* 0x01400000e888783b */ /* 0x000e660000004200 */
[C---:B------:R-:W-:Y:S02]  /*10eb0*/  FMUL.FTZ R102, R0.reuse, R102 ;  /* 0x0000006600667220 */ /* 0x040fe40000410000 */
[----:B------:R-:W-:Y:S02]  /*10ec0*/  FMUL.FTZ R103, R0, R103 ;  /* 0x0000006700677220 */ /* 0x000fe40000410000 */
[C---:B----4-:R-:W-:Y:S04]  /*10ed0*/  HMMA.16816.F32 R76, R160.reuse, R132, R76 ;  /* 0x00000084a04c723c */ /* 0x050fe8000000184c */
[C---:B------:R-:W-:Y:S02]  /*10ee0*/  FMUL.FTZ R104, R2.reuse, R104 ;  /* 0x0000006802687220 */ /* 0x040fe40000410000 */
[----:B------:R-:W-:Y:S02]  /*10ef0*/  FMUL.FTZ R105, R2, R105 ;  /* 0x0000006902697220 */ /* 0x000fe40000410000 */
[C---:B------:R-:W-:Y:S01]  /*10f00*/  HMMA.16816.F32 R80, R160.reuse, R134, R80 ;  /* 0x00000086a050723c */ /* 0x040fe20000001850 */
[----:B------:R-:W4:Y:S03]  /*10f10*/  LDSM.16.MT88.4 R132, [R236+0x16000] ;  /* 0x01600000ec84783b */ /* 0x000f260000004200 */
[C---:B------:R-:W-:Y:S02]  /*10f20*/  FMUL.FTZ R106, R0.reuse, R106 ;  /* 0x0000006a006a7220 */ /* 0x040fe40000410000 */
[----:B------:R-:W-:Y:S02]  /*10f30*/  FMUL.FTZ R107, R0, R107 ;  /* 0x0000006b006b7220 */ /* 0x000fe40000410000 */
[C---:B-----5:R-:W-:Y:S04]  /*10f40*/  HMMA.16816.F32 R84, R160.reuse, R140, R84 ;  /* 0x0000008ca054723c */ /* 0x060fe80000001854 */
        /* <DEDUP_REMOVED lines=20> */
[--C-:B------:R-:W-:Y:S02]  /*11090*/  FFMA.FTZ R189, R189, c[0x0][0x23c], -R177.reuse ;  /* 0x00008f00bdbd7a23 */ /* 0x100fe400000108b1 */
[--C-:B------:R-:W-:Y:S02]  /*110a0*/  FFMA.FTZ R190, R190, c[0x0][0x23c], -R176.reuse ;  /* 0x00008f00bebe7a23 */ /* 0x100fe400000108b0 */
[C---:B-----5:R-:W-:Y:S02]  /*110b0*/  HMMA.16816.F32 R108, R160.reuse, R140, R108 ;  /* 0x0000008ca06c723c */ /* 0x060fe4000000186c */
[----:B------:R-:W5:Y:S02]  /*110c0*/  MUFU.EX2 R189, R189 ;  /* 0x000000bd00bd7308 */ /* 0x000f640000000800 */
[--C-:B------:R-:W-:Y:S02]  /*110d0*/  FFMA.FTZ R191, R191, c[0x0][0x23c], -R176.reuse ;  /* 0x00008f00bfbf7a23 */ /* 0x100fe400000108b0 */
[C---:B------:R-:W-:Y:S02]  /*110e0*/  FMUL.FTZ R120, R2.reuse, R120 ;  /* 0x0000007802787220 */ /* 0x040fe40000410000 */
[C---:B------:R-:W-:Y:S01]  /*110f0*/  HMMA.16816.F32 R112, R160.reuse, R142, R112 ;  /* 0x0000008ea070723c */ /* 0x040fe20000001870 */
[----:B------:R-:W2:Y:S03]  /*11100*/  LDSM.16.MT88.4 R140, [R236+0x10800] ;  /* 0x01080000ec8c783b */ /* 0x000ea60000004200 */
[----:B------:R-:W-:Y:S01]  /*11110*/  FMUL.FTZ R121, R2, R121 ;  /* 0x0000007902797220 */ /* 0x000fe20000410000 */
[----:B------:R-:W-:Y:S01]  /*11120*/  MUFU.EX2 R190, R190 ;  /* 0x000000be00be7308 */ /* 0x000fe20000000800 */
[C---:B------:R-:W-:Y:S02]  /*11130*/  FMUL.FTZ R122, R0.reuse, R122 ;  /* 0x0000007a007a7220 */ /* 0x040fe40000410000 */
[----:B------:R-:W-:Y:S01]  /*11140*/  FMUL.FTZ R123, R0, R123 ;  /* 0x0000007b007b7220 */ /* 0x000fe20000410000 */
[C---:B-1----:R-:W-:Y:S03]  /*11150*/  HMMA.16816.F32 R116, R160.reuse, R136, R116 ;  /* 0x00000088a074723c */ /* 0x042fe60000001874 */
[--C-:B------:R-:W-:Y:S02]  /*11160*/  FFMA.FTZ R203, R203, c[0x0][0x23c], -R176.reuse ;  /* 0x00008f00cbcb7a23 */ /* 0x100fe400000108b0 */
[C---:B------:R-:W-:Y:S01]  /*11170*/  FMUL.FTZ R124, R2.reuse, R124 ;  /* 0x0000007c027c7220 */ /* 0x040fe20000410000 */
[----:B------:R-:W1:Y:S01]  /*11180*/  MUFU.EX2 R191, R191 ;  /* 0x000000bf00bf7308 */ /* 0x000e620000000800 */
[----:B------:R-:W-:Y:S01]  /*11190*/  FMUL.FTZ R125, R2, R125 ;  /* 0x0000007d027d7220 */ /* 0x000fe20000410000 */
[C---:B------:R-:W-:Y:S01]  /*111a0*/  HMMA.16816.F32 R120, R160.reuse, R138, R120 ;  /* 0x0000008aa078723c */ /* 0x040fe20000001878 */
[----:B------:R-:W2:Y:S03]  /*111b0*/  LDSM.16.MT88.4 R136, [R234+0x10800] ;  /* 0x01080000ea88783b */ /* 0x000ea60000004200 */
[C---:B------:R-:W-:Y:S02]  /*111c0*/  FMUL.FTZ R126, R0.reuse, R126 ;  /* 0x0000007e007e7220 */ /* 0x040fe40000410000 */
[----:B------:R-:W-:Y:S02]  /*111d0*/  FMUL.FTZ R127, R0, R127 ;  /* 0x0000007f007f7220 */ /* 0x000fe40000410000 */
[----:B------:R-:W3:Y:S01]  /*111e0*/  MUFU.EX2 R203, R203 ;  /* 0x000000cb00cb7308 */ /* 0x000ee20000000800 */
[C---:B------:R-:W-:Y:S03]  /*111f0*/  FMUL.FTZ R128, R2.reuse, R128 ;  /* 0x0000008002807220 */ /* 0x040fe60000410000 */
[----:B------:R-:W-:Y:S01]  /*11200*/  FMUL.FTZ R129, R2, R129 ;  /* 0x0000008102817220 */ /* 0x000fe20000410000 */
[C---:B----4-:R-:W-:Y:S03]  /*11210*/  HMMA.16816.F32 R124, R160.reuse, R132, R124 ;  /* 0x00000084a07c723c */ /* 0x050fe6000000187c */
[C---:B------:R-:W-:Y:S02]  /*11220*/  FMUL.FTZ R130, R0.reuse, R130 ;  /* 0x0000008200827220 */ /* 0x040fe40000410000 */
[----:B------:R-:W-:Y:S02]  /*11230*/  FMUL.FTZ R131, R0, R131 ;  /* 0x0000008300837220 */ /* 0x000fe40000410000 */
[----:B-----5:R-:W-:Y:S01]  /*11240*/  F2FP.PACK_AB R132, R189, R188 ;  /* 0x000000bcbd84723e */ /* 0x020fe200000000ff */
[--C-:B------:R-:W-:Y:S01]  /*11250*/  FFMA.FTZ R200, R215, c[0x0][0x23c], -R177.reuse ;  /* 0x00008f00d7c87a23 */ /* 0x100fe200000108b1 */
[----:B-1----:R-:W-:Y:S03]  /*11260*/  F2FP.PACK_AB R133, R191, R190 ;  /* 0x000000bebf85723e */ /* 0x002fe600000000ff */
[----:B------:R-:W-:Y:S01]  /*11270*/  HMMA.16816.F32 R128, R160, R134, R128 ;  /* 0x00000086a080723c */ /* 0x000fe20000001880 */
[----:B------:R-:W1:Y:S01]  /*11280*/  LDSM.16.MT88.4 R160, [R233+0x12800] ;  /* 0x01280000e9a0783b */ /* 0x000e620000004200 */
[----:B------:R-:W-:Y:S01]  /*11290*/  MUFU.EX2 R200, R200 ;  /* 0x000000c800c87308 */ /* 0x000fe20000000800 */
[--C-:B------:R-:W-:Y:S02]  /*112a0*/  FFMA.FTZ R213, R213, c[0x0][0x23c], -R177.reuse ;  /* 0x00008f00d5d57a23 */ /* 0x100fe400000108b1 */
[--C-:B------:R-:W-:Y:S02]  /*112b0*/  FFMA.FTZ R204, R211, c[0x0][0x23c], -R176.reuse ;  /* 0x00008f00d3cc7a23 */ /* 0x100fe400000108b0 */
[----:B------:R-:W-:Y:S01]  /*112c0*/  F2FP.PACK_AB R134, R193, R192 ;  /* 0x000000c0c186723e */ /* 0x000fe200000000ff */
[--C-:B------:R-:W-:Y:S01]  /*112d0*/  FFMA.FTZ R209, R209, c[0x0][0x23c], -R176.reuse ;  /* 0x00008f00d1d17a23 */ /* 0x100fe200000108b0 */
[----:B---3--:R-:W-:Y:S03]  /*112e0*/  F2FP.PACK_AB R135, R203, R196 ;  /* 0x000000c4cb87723e */ /* 0x008fe600000000ff */
[--C-:B------:R-:W-:Y:S01]  /*112f0*/  FFMA.FTZ R208, R214, c[0x0][0x23c], -R177.reuse ;  /* 0x00008f00d6d07a23 */ /* 0x100fe200000108b1 */
[----:B------:R-:W3:Y:S01]  /*11300*/  MUFU.EX2 R213, R213 ;  /* 0x000000d500d57308 */ /* 0x000ee20000000800 */
[--C-:B------:R-:W-:Y:S02]  /*11310*/  FFMA.FTZ R211, R210, c[0x0][0x23c], -R177.reuse ;  /* 0x00008f00d2d37a23 */ /* 0x100fe400000108b1 */
[C---:B--2---:R-:W-:Y:S05]  /*11320*/  HMMA.16816.F32 R4, R132.reuse, R140, R4 ;  /* 0x0000008c8404723c */ /* 0x044fea0000001804 */
[--C-:B------:R-:W-:Y:S02]  /*11330*/  FFMA.FTZ R207, R207, c[0x0][0x23c], -R176.reuse ;  /* 0x00008f00cfcf7a23 */ /* 0x100fe400000108b0 */
[--C-:B------:R-:W-:Y:S01]  /*11340*/  FFMA.FTZ R210, R205, c[0x0][0x23c], -R176.reuse ;  /* 0x00008f00cdd27a23 */ /* 0x100fe200000108b0 */
[C---:B------:R-:W-:Y:S01]  /*11350*/  HMMA.16816.F32 R8, R132.reuse, R142, R8 ;  /* 0x0000008e8408723c */ /* 0x040fe20000001808 */
[----:B------:R-:W2:Y:S01]  /*11360*/  LDSM.16.MT88.4 R140, [R234+0x14800] ;  /* 0x01480000ea8c783b */ /* 0x000ea20000004200 */
[----:B------:R-:W-:Y:S02]  /*11370*/  MUFU.EX2 R204, R204 ;  /* 0x000000cc00cc7308 */ /* 0x000fe40000000800 */
[--C-:B------:R-:W-:Y:S02]  /*11380*/  FFMA.FTZ R202, R202, c[0x0][0x23c], -R177.reuse ;  /* 0x00008f00caca7a23 */ /* 0x100fe400000108b1 */
[--C-:B------:R-:W-:Y:S02]  /*11390*/  FFMA.FTZ R205, R206, c[0x0][0x23c], -R177.reuse ;  /* 0x00008f00cecd7a23 */ /* 0x100fe400000108b1 */
[C---:B------:R-:W-:Y:S04]  /*113a0*/  HMMA.16816.F32 R12, R132.reuse, R136, R12 ;  /* 0x00000088840c723c */ /* 0x040fe8000000180c */
[----:B------:R-:W4:Y:S01]  /*113b0*/  MUFU.EX2 R209, R209 ;  /* 0x000000d100d17308 */ /* 0x000f220000000800 */
[--C-:B------:R-:W-:Y:S02]  /*113c0*/  FFMA.FTZ R201, R201, c[0x0][0x23c], -R176.reuse ;  /* 0x00008f00c9c97a23 */ /* 0x100fe400000108b0 */
[--C-:B------:R-:W-:Y:S01]  /*113d0*/  FFMA.FTZ R206, R199, c[0x0][0x23c], -R176.reuse ;  /* 0x00008f00c7ce7a23 */ /* 0x100fe200000108b0 */
[C---:B------:R-:W-:Y:S01]  /*113e0*/  HMMA.16816.F32 R16, R132.reuse, R138, R16 ;  /* 0x0000008a8410723c */ /* 0x040fe20000001810 */
[----:B------:R-:W5:Y:S03]  /*113f0*/  LDSM.16.MT88.4 R136, [R233+0x14800] ;  /* 0x01480000e988783b */ /* 0x000f660000004200 */
[--C-:B------:R-:W-:Y:S02]  /*11400*/  FFMA.FTZ R198, R198, c[0x0][0x23c], -R177.reuse ;  /* 0x00008f00c6c67a23 */ /* 0x100fe400000108b1 */
[----:B------:R-:W-:Y:S01]  /*11410*/  FFMA.FTZ R177, R197, c[0x0][0x23c], -R177 ;  /* 0x00008f00c5b17a23 */ /* 0x000fe200000108b1 */
[----:B------:R-:W-:Y:S01]  /*11420*/  MUFU.EX2 R208, R208 ;  /* 0x000000d000d07308 */ /* 0x000fe20000000800 */
[C---:B------:R-:W-:Y:S04]  /*11430*/  HMMA.16816.F32 R20, R132.reuse, R144, R20 ;  /* 0x000000908414723c */ /* 0x040fe80000001814 */
[--C-:B------:R-:W-:Y:S02]  /*11440*/  FFMA.FTZ R166, R166, c[0x0][0x23c], -R176.reuse ;  /* 0x00008f00a6a67a23 */ /* 0x100fe400000108b0 */
[----:B------:R-:W-:Y:S02]  /*11450*/  FFMA.FTZ R176, R165, c[0x0][0x23c], -R176 ;  /* 0x00008f00a5b07a23 */ /* 0x000fe400000108b0 */
[C---:B------:R-:W-:Y:S01]  /*11460*/  HMMA.16816.F32 R24, R132.reuse, R146, R24 ;  /* 0x000000928418723c */ /* 0x040fe20000001818 */
[----:B------:R-:W1:Y:S01]  /*11470*/  LDSM.16.MT88.4 R144, [R232+0x14800] ;  /* 0x01480000e890783b */ /* 0x000e620000004200 */
[----:B------:R-:W-:Y:S02]  /*11480*/  MUFU.EX2 R197, R177 ;  /* 0x000000b100c57308 */ /* 0x000fe40000000800 */
[----:B------:R-:W-:Y:S02]  /*11490*/  FFMA.FTZ R185, R0, R212, R185 ;  /* 0x000000d400b97223 */ /* 0x000fe400000100b9 */
[----:B------:R-:W-:Y:S01]  /*114a0*/  FFMA.FTZ R187, R2, R167, R187 ;  /* 0x000000a702bb7223 */ /* 0x000fe200000100bb */
[----:B------:R-:W-:Y:S01]  /*114b0*/  MOV R167, R164 ;  /* 0x000000a400a77202 */ /* 0x000fe20000000f00 */
[C---:B------:R-:W-:Y:S04]  /*114c0*/  HMMA.16816.F32 R28, R132.reuse, R148, R28 ;  /* 0x00000094841c723c */ /* 0x040fe8000000181c */
[----:B------:R1:W-:Y:S01]  /*114d0*/  MUFU.EX2 R165, R176 ;  /* 0x000000b000a57308 */ /* 0x0003e20000000800 */
[----:B------:R-:W-:Y:S02]  /*114e0*/  FADD.FTZ R187, R186, R187 ;  /* 0x000000bbbabb7221 */ /* 0x000fe40000010000 */
[----:B------:R-:W-:Y:S01]  /*114f0*/  FADD.FTZ R182, R182, R185 ;  /* 0x000000b9b6b67221 */ /* 0x000fe20000010000 */
[C---:B------:R-:W-:Y:S01]  /*11500*/  HMMA.16816.F32 R32, R132.reuse, R150, R32 ;  /* 0x000000968420723c */ /* 0x040fe20000001820 */
[----:B------:R-:W2:Y:S03]  /*11510*/  LDSM.16.MT88.4 R148, [R236+0x16800] ;  /* 0x01680000ec94783b */ /* 0x000ea60000004200 */
[----:B------:R-:W-:Y:S02]  /*11520*/  FADD.FTZ R184, R184, R187 ;  /* 0x000000bbb8b87221 */ /* 0x000fe40000010000 */
[----:B------:R-:W2:Y:S01]  /*11530*/  MUFU.EX2 R211, R211 ;  /* 0x000000d300d37308 */ /* 0x000ea20000000800 */
[----:B------:R-:W-:Y:S01]  /*11540*/  FADD.FTZ R181, R181, R182 ;  /* 0x000000b6b5b57221 */ /* 0x000fe20000010000 */
[C---:B------:R-:W-:Y:S04]  /*11550*/  HMMA.16816.F32 R36, R132.reuse, R152, R36 ;  /* 0x000000988424723c */ /* 0x040fe80000001824 */
[----:B------:R-:W-:Y:S02]  /*11560*/  FADD.FTZ R183, R183, R184 ;  /* 0x000000b8b7b77221 */ /* 0x000fe40000010000 */
[----:B------:R-:W-:Y:S02]  /*11570*/  FADD.FTZ R181, R180, R181 ;  /* 0x000000b5b4b57221 */ /* 0x000fe40000010000 */
[C---:B------:R-:W-:Y:S01]  /*11580*/  HMMA.16816.F32 R40, R132.reuse, R154, R40 ;  /* 0x0000009a8428723c */ /* 0x040fe20000001828 */
[----:B------:R-:W-:Y:S01]  /*11590*/  LDSM.16.MT88.4 R152, [R232+0x11000] ;  /* 0x01100000e898783b */ /* 0x000fe20000004200 */
[----:B------:R-:W-:Y:S02]  /*115a0*/  MUFU.EX2 R207, R207 ;  /* 0x000000cf00cf7308 */ /* 0x000fe40000000800 */
[----:B------:R-:W-:Y:S02]  /*115b0*/  FADD.FTZ R188, R188, R183 ;  /* 0x000000b7bcbc7221 */ /* 0x000fe40000010000 */
[----:B------:R-:W-:Y:S02]  /*115c0*/  FADD.FTZ R190, R190, R181 ;  /* 0x000000b5bebe7221 */ /* 0x000fe40000010000 */
[C---:B------:R-:W-:Y:S01]  /*115d0*/  HMMA.16816.F32 R44, R132.reuse, R156, R44 ;  /* 0x0000009c842c723c */ /* 0x040fe2000000182c */
[----:B-1----:R-:W-:Y:S03]  /*115e0*/  LDSM.16.MT88.4 R176, [R233+0x15800] ;  /* 0x01580000e9b0783b */ /* 0x002fe60000004200 */
[----:B------:R-:W1:Y:S01]  /*115f0*/  MUFU.EX2 R210, R210 ;  /* 0x000000d200d27308 */ /* 0x000e620000000800 */
[----:B------:R-:W-:Y:S02]  /*11600*/  FADD.FTZ R189, R189, R188 ;  /* 0x000000bcbdbd7221 */ /* 0x000fe40000010000 */
[----:B------:R-:W-:Y:S01]  /*11610*/  FADD.FTZ R191, R191, R190 ;  /* 0x000000bebfbf7221 */ /* 0x000fe20000010000 */
[C---:B------:R-:W-:Y:S01]  /*11620*/  HMMA.16816.F32 R48, R132.reuse, R158, R48 ;  /* 0x0000009e8430723c */ /* 0x040fe20000001830 */
[----:B------:R-:W-:Y:S03]  /*11630*/  LDSM.16.MT88.4 R156, [R234+0x13000] ;  /* 0x01300000ea9c783b */ /* 0x000fe60000004200 */
[----:B------:R-:W-:Y:S02]  /*11640*/  FADD.FTZ R192, R192, R189 ;  /* 0x000000bdc0c07221 */ /* 0x000fe40000010000 */
[----:B------:R-:W-:Y:S01]  /*11650*/  MUFU.EX2 R202, R202 ;  /* 0x000000ca00ca7308 */ /* 0x000fe20000000800 */
[----:B------:R-:W-:Y:S01]  /*11660*/  FADD.FTZ R196, R196, R191 ;  /* 0x000000bfc4c47221 */ /* 0x000fe20000010000 */
[C---:B------:R-:W-:Y:S04]  /*11670*/  HMMA.16816.F32 R52, R132.reuse, R160, R52 ;  /* 0x000000a08434723c */ /* 0x040fe80000001834 */
[----:B------:R-:W-:Y:S02]  /*11680*/  FADD.FTZ R193, R193, R192 ;  /* 0x000000c0c1c17221 */ /* 0x000fe40000010000 */
[----:B------:R-:W-:Y:S02]  /*11690*/  FADD.FTZ R203, R203, R196 ;  /* 0x000000c4cbcb7221 */ /* 0x000fe40000010000 */
[C---:B------:R-:W-:Y:S01]  /*116a0*/  HMMA.16816.F32 R56, R132.reuse, R162, R56 ;  /* 0x000000a28438723c */ /* 0x040fe20000001838 */
[----:B------:R-:W-:Y:S01]  /*116b0*/  LDSM.16.MT88.4 R160, [R233+0x13000] ;  /* 0x01300000e9a0783b */ /* 0x000fe20000004200 */
[----:B------:R-:W1:Y:S06]  /*116c0*/  MUFU.EX2 R205, R205 ;  /* 0x000000cd00cd7308 */ /* 0x000e6c0000000800 */
[C---:B------:R-:W-:Y:S04]  /*116d0*/  HMMA.16816.F32 R60, R132.reuse, R168, R60 ;  /* 0x000000a8843c723c */ /* 0x040fe8000000183c */
[----:B------:R-:W-:Y:S04]  /*116e0*/  MUFU.EX2 R201, R201 ;  /* 0x000000c900c97308 */ /* 0x000fe80000000800 */
[C---:B------:R-:W-:Y:S01]  /*116f0*/  HMMA.16816.F32 R64, R132.reuse, R170, R64 ;  /* 0x000000aa8440723c */ /* 0x040fe20000001840 */
[----:B------:R-:W-:Y:S05]  /*11700*/  LDSM.16.MT88.4 R168, [R232+0x13000] ;  /* 0x01300000e8a8783b */ /* 0x000fea0000004200 */
[----:B------:R-:W1:Y:S02]  /*11710*/  MUFU.EX2 R206, R206 ;  /* 0x000000ce00ce7308 */ /* 0x000e640000000800 */
[C---:B------:R-:W-:Y:S08]  /*11720*/  HMMA.16816.F32 R68, R132.reuse, R172, R68 ;  /* 0x000000ac8444723c */ /* 0x040ff00000001844 */
[C---:B------:R-:W-:Y:S01]  /*11730*/  HMMA.16816.F32 R72, R132.reuse, R174, R72 ;  /* 0x000000ae8448723c */ /* 0x040fe20000001848 */
[----:B------:R-:W-:Y:S01]  /*11740*/  LDSM.16.MT88.4 R172, [R236+0x15000] ;  /* 0x01500000ecac783b */ /* 0x000fe20000004200 */
[----:B------:R-:W1:Y:S06]  /*11750*/  MUFU.EX2 R198, R198 ;  /* 0x000000c600c67308 */ /* 0x000e6c0000000800 */
[C---:B--2---:R-:W-:Y:S04]  /*11760*/  HMMA.16816.F32 R76, R132.reuse, R140, R76 ;  /* 0x0000008c844c723c */ /* 0x044fe8000000184c */
[----:B------:R-:W2:Y:S04]  /*11770*/  MUFU.EX2 R166, R166 ;  /* 0x000000a600a67308 */ /* 0x000ea80000000800 */
[C---:B------:R-:W-:Y:S01]  /*11780*/  HMMA.16816.F32 R80, R132.reuse, R142, R80 ;  /* 0x0000008e8450723c */ /* 0x040fe20000001850 */
[----:B------:R-:W1:Y:S07]  /*11790*/  LDSM.16.MT88.4 R140, [R234+0x16800] ;  /* 0x01680000ea8c783b */ /* 0x000e6e0000004200 */
[C---:B-----5:R-:W-:Y:S08]  /*117a0*/  HMMA.16816.F32 R84, R132.reuse, R136, R84 ;  /* 0x000000888454723c */ /* 0x060ff00000001854 */
[C---:B------:R-:W-:Y:S01]  /*117b0*/  HMMA.16816.F32 R88, R132.reuse, R138, R88 ;  /* 0x0000008a8458723c */ /* 0x040fe20000001858 */
[----:B------:R-:W5:Y:S07]  /*117c0*/  LDSM.16.MT88.4 R136, [R233+0x16800] ;  /* 0x01680000e988783b */ /* 0x000f6e0000004200 */
[C---:B------:R-:W-:Y:S08]  /*117d0*/  HMMA.16816.F32 R92, R132.reuse, R144, R92 ;  /* 0x00000090845c723c */ /* 0x040ff0000000185c */
[C---:B------:R-:W-:Y:S01]  /*117e0*/  HMMA.16816.F32 R96, R132.reuse, R146, R96 ;  /* 0x000000928460723c */ /* 0x040fe20000001860 */
[----:B------:R-:W2:Y:S07]  /*117f0*/  LDSM.16.MT88.4 R144, [R232+0x16800] ;  /* 0x01680000e890783b */ /* 0x000eae0000004200 */
[C---:B------:R-:W-:Y:S08]  /*11800*/  HMMA.16816.F32 R100, R132.reuse, R148, R100 ;  /* 0x000000948464723c */ /* 0x040ff00000001864 */
[C---:B------:R-:W-:Y:S01]  /*11810*/  HMMA.16816.F32 R104, R132.reuse, R150, R104 ;  /* 0x000000968468723c */ /* 0x040fe20000001868 */
[----:B------:R-:W-:Y:S07]  /*11820*/  LDSM.16.MT88.4 R148, [R233+0x11000] ;  /* 0x01100000e994783b */ /* 0x000fee0000004200 */
[C---:B-1----:R-:W-:Y:S08]  /*11830*/  HMMA.16816.F32 R108, R132.reuse, R140, R108 ;  /* 0x0000008c846c723c */ /* 0x042ff0000000186c */
[C---:B------:R-:W-:Y:S01]  /*11840*/  HMMA.16816.F32 R112, R132.reuse, R142, R112 ;  /* 0x0000008e8470723c */ /* 0x040fe20000001870 */
[----:B------:R-:W1:Y:S07]  /*11850*/  LDSM.16.MT88.4 R140, [R236+0x11000] ;  /* 0x01100000ec8c783b */ /* 0x000e6e0000004200 */
[C---:B-----5:R-:W-:Y:S08]  /*11860*/  HMMA.16816.F32 R116, R132.reuse, R136, R116 ;  /* 0x000000888474723c */ /* 0x060ff00000001874 */
[C---:B------:R-:W-:Y:S01]  /*11870*/  HMMA.16816.F32 R120, R132.reuse, R138, R120 ;  /* 0x0000008a8478723c */ /* 0x040fe20000001878 */
[----:B------:R-:W5:Y:S07]  /*11880*/  LDSM.16.MT88.4 R136, [R234+0x11000] ;  /* 0x01100000ea88783b */ /* 0x000f6e0000004200 */
[C---:B--2---:R-:W-:Y:S08]  /*11890*/  HMMA.16816.F32 R124, R132.reuse, R144, R124 ;  /* 0x00000090847c723c */ /* 0x044ff0000000187c */
[----:B------:R-:W-:Y:S01]  /*118a0*/  HMMA.16816.F32 R128, R132, R146, R128 ;  /* 0x000000928480723c */ /* 0x000fe20000001880 */
[----:B------:R-:W2:Y:S06]  /*118b0*/  LDSM.16.MT88.4 R144, [R236+0x13000] ;  /* 0x01300000ec90783b */ /* 0x000eac0000004200 */
[----:B---3--:R-:W-:Y:S01]  /*118c0*/  F2FP.PACK_AB R132, R213, R200 ;  /* 0x000000c8d584723e */ /* 0x008fe200000000ff */
[----:B------:R-:W-:Y:S01]  /*118d0*/  FADD.FTZ R200, R200, R193 ;  /* 0x000000c1c8c87221 */ /* 0x000fe20000010000 */
[----:B----4-:R-:W-:Y:S03]  /*118e0*/  F2FP.PACK_AB R133, R209, R204 ;  /* 0x000000ccd185723e */ /* 0x010fe600000000ff */
[----:B------:R-:W-:Y:S01]  /*118f0*/  F2FP.PACK_AB R134, R211, R208 ;  /* 0x000000d0d386723e */ /* 0x000fe200000000ff */
[----:B------:R-:W-:Y:S01]  /*11900*/  FADD.FTZ R213, R213, R200 ;  /* 0x000000c8d5d57221 */ /* 0x000fe20000010000 */
[----:B------:R-:W-:Y:S01]  /*11910*/  F2FP.PACK_AB R135, R210, R207 ;  /* 0x000000cfd287723e */ /* 0x000fe200000000ff */
[----:B------:R-:W-:Y:S02]  /*11920*/  FADD.FTZ R204, R204, R203 ;  /* 0x000000cbcccc7221 */ /* 0x000fe40000010000 */
[----:B------:R-:W-:Y:S02]  /*11930*/  FADD.FTZ R208, R208, R213 ;  /* 0x000000d5d0d07221 */ /* 0x000fe40000010000 */
[----:B------:R-:W-:Y:S02]  /*11940*/  FADD.FTZ R204, R209, R204 ;  /* 0x000000ccd1cc7221 */ /* 0x000fe40000010000 */
[C---:B-1----:R-:W-:Y:S03]  /*11950*/  HMMA.16816.F32 R4, R132.reuse, R140, R4 ;  /* 0x0000008c8404723c */ /* 0x042fe60000001804 */
[----:B------:R-:W-:Y:S02]  /*11960*/  FADD.FTZ R211, R211, R208 ;  /* 0x000000d0d3d37221 */ /* 0x000fe40000010000 */
[----:B------:R-:W-:Y:S03]  /*11970*/  FADD.FTZ R207, R207, R204 ;  /* 0x000000cccfcf7221 */ /* 0x000fe60000010000 */
[C---:B------:R-:W-:Y:S01]  /*11980*/  HMMA.16816.F32 R8, R132.reuse, R142, R8 ;  /* 0x0000008e8408723c */ /* 0x040fe20000001808 */
[----:B------:R-:W1:Y:S03]  /*11990*/  LDSM.16.MT88.4 R140, [R234+0x15000] ;  /* 0x01500000ea8c783b */ /* 0x000e660000004200 */
[----:B------:R-:W-:Y:S04]  /*119a0*/  FADD.FTZ R210, R210, R207 ;  /* 0x000000cfd2d27221 */ /* 0x000fe80000010000 */
[C---:B-----5:R-:W-:Y:S08]  /*119b0*/  HMMA.16816.F32 R12, R132.reuse, R136, R12 ;  /* 0x00000088840c723c */ /* 0x060ff0000000180c */
[C---:B------:R-:W-:Y:S01]  /*119c0*/  HMMA.16816.F32 R16, R132.reuse, R138, R16 ;  /* 0x0000008a8410723c */ /* 0x040fe20000001810 */
[----:B------:R-:W3:Y:S07]  /*119d0*/  LDSM.16.MT88.4 R136, [R233+0x15000] ;  /* 0x01500000e988783b */ /* 0x000eee0000004200 */
[C---:B------:R-:W-:Y:S08]  /*119e0*/  HMMA.16816.F32 R20, R132.reuse, R148, R20 ;  /* 0x000000948414723c */ /* 0x040ff00000001814 */
[C---:B------:R-:W-:Y:S01]  /*119f0*/  HMMA.16816.F32 R24, R132.reuse, R150, R24 ;  /* 0x000000968418723c */ /* 0x040fe20000001818 */
[----:B------:R-:W-:Y:S07]  /*11a00*/  LDSM.16.MT88.4 R148, [R236+0x17000] ;  /* 0x01700000ec94783b */ /* 0x000fee0000004200 */
[C---:B------:R-:W-:Y:S08]  /*11a10*/  HMMA.16816.F32 R28, R132.reuse, R152, R28 ;  /* 0x00000098841c723c */ /* 0x040ff0000000181c */
[C---:B------:R-:W-:Y:S08]  /*11a20*/  HMMA.16816.F32 R32, R132.reuse, R154, R32 ;  /* 0x0000009a8420723c */ /* 0x040ff00000001820 */
[C---:B--2---:R-:W-:Y:S08]  /*11a30*/  HMMA.16816.F32 R36, R132.reuse, R144, R36 ;  /* 0x000000908424723c */ /* 0x044ff00000001824 */
[C---:B------:R-:W-:Y:S01]  /*11a40*/  HMMA.16816.F32 R40, R132.reuse, R146, R40 ;  /* 0x000000928428723c */ /* 0x040fe20000001828 */
[----:B------:R-:W2:Y:S07]  /*11a50*/  LDSM.16.MT88.4 R144, [R232+0x15000] ;  /* 0x01500000e890783b */ /* 0x000eae0000004200 */
[C---:B------:R-:W-:Y:S08]  /*11a60*/  HMMA.16816.F32 R44, R132.reuse, R156, R44 ;  /* 0x0000009c842c723c */ /* 0x040ff0000000182c */
[C---:B------:R-:W-:Y:S01]  /*11a70*/  HMMA.16816.F32 R48, R132.reuse, R158, R48 ;  /* 0x0000009e8430723c */ /* 0x040fe20000001830 */
[----:B------:R-:W-:Y:S07]  /*11a80*/  LDSM.16.MT88.4 R156, [R236+0x11800] ;  /* 0x01180000ec9c783b */ /* 0x000fee0000004200 */
[C---:B------:R-:W-:Y:S08]  /*11a90*/  HMMA.16816.F32 R52, R132.reuse, R160, R52 ;  /* 0x000000a08434723c */ /* 0x040ff00000001834 */
[C---:B------:R-:W-:Y:S08]  /*11aa0*/  HMMA.16816.F32 R56, R132.reuse, R162, R56 ;  /* 0x000000a28438723c */ /* 0x040ff00000001838 */
[C---:B------:R-:W-:Y:S07]  /*11ab0*/  HMMA.16816.F32 R60, R132.reuse, R168, R60 ;  /* 0x000000a8843c723c */ /* 0x040fee000000183c */
[----:B------:R-:W-:Y:S01]  /*11ac0*/  F2FP.PACK_AB R168, R205, R202 ;  /* 0x000000cacda8723e */ /* 0x000fe200000000ff */
[C---:B------:R-:W-:Y:S04]  /*11ad0*/  HMMA.16816.F32 R64, R132.reuse, R170, R64 ;  /* 0x000000aa8440723c */ /* 0x040fe80000001840 */
[----:B------:R-:W-:Y:S01]  /*11ae0*/  F2FP.PACK_AB R169, R206, R201 ;  /* 0x000000c9cea9723e */ /* 0x000fe200000000ff */
[----:B------:R-:W-:Y:S02]  /*11af0*/  FADD.FTZ R202, R202, R211 ;  /* 0x000000d3caca7221 */ /* 0x000fe40000010000 */
[----:B------:R-:W-:Y:S01]  /*11b00*/  F2FP.PACK_AB R170, R197, R198 ;  /* 0x000000c6c5aa723e */ /* 0x000fe200000000ff */
[C---:B------:R-:W-:Y:S04]  /*11b10*/  HMMA.16816.F32 R68, R132.reuse, R172, R68 ;  /* 0x000000ac8444723c */ /* 0x040fe80000001844 */
[----:B------:R-:W-:Y:S01]  /*11b20*/  F2FP.PACK_AB R171, R165, R166 ;  /* 0x000000a6a5ab723e */ /* 0x000fe200000000ff */
[----:B------:R-:W-:Y:S02]  /*11b30*/  FADD.FTZ R205, R205, R202 ;  /* 0x000000cacdcd7221 */ /* 0x000fe40000010000 */
[----:B------:R-:W-:Y:S01]  /*11b40*/  FADD.FTZ R201, R201, R210 ;  /* 0x000000d2c9c97221 */ /* 0x000fe20000010000 */
[C---:B------:R-:W-:Y:S01]  /*11b50*/  HMMA.16816.F32 R72, R132.reuse, R174, R72 ;  /* 0x000000ae8448723c */ /* 0x040fe20000001848 */
[----:B------:R-:W-:Y:S03]  /*11b60*/  LDSM.16.MT88.4 R172, [R233+0x13800] ;  /* 0x01380000e9ac783b */ /* 0x000fe60000004200 */
[----:B------:R-:W-:Y:S02]  /*11b70*/  FADD.FTZ R198, R198, R205 ;  /* 0x000000cdc6c67221 */ /* 0x000fe40000010000 */
[----:B------:R-:W-:Y:S02]  /*11b80*/  FADD.FTZ R201, R206, R201 ;  /* 0x000000c9cec97221 */ /* 0x000fe40000010000 */
[C---:B-1----:R-:W-:Y:S04]  /*11b90*/  HMMA.16816.F32 R76, R132.reuse, R140, R76 ;  /* 0x0000008c844c723c */ /* 0x042fe8000000184c */
[----:B------:R-:W-:Y:S02]  /*11ba0*/  FADD.FTZ R0, R197, R198 ;  /* 0x000000c6c5007221 */ /* 0x000fe40000010000 */
[----:B------:R-:W-:Y:S02]  /*11bb0*/  FADD.FTZ R166, R166, R201 ;  /* 0x000000c9a6a67221 */ /* 0x000fe40000010000 */
[C---:B------:R-:W-:Y:S01]  /*11bc0*/  HMMA.16816.F32 R80, R132.reuse, R142, R80 ;  /* 0x0000008e8450723c */ /* 0x040fe20000001850 */
[----:B------:R-:W1:Y:S07]  /*11bd0*/  LDSM.16.MT88.4 R140, [R234+0x17000] ;  /* 0x01700000ea8c783b */ /* 0x000e6e0000004200 */
[C---:B---3--:R-:W-:Y:S01]  /*11be0*/  HMMA.16816.F32 R84, R132.reuse, R136, R84 ;  /* 0x000000888454723c */ /* 0x048fe20000001854 */
[----:B------:R3:W-:Y:S07]  /*11bf0*/  STL [R1+0x4], R0 ;  /* 0x0000040001007387 */ /* 0x0007ee0000100800 */
[C---:B------:R-:W-:Y:S01]  /*11c00*/  HMMA.16816.F32 R88, R132.reuse, R138, R88 ;  /* 0x0000008a8458723c */ /* 0x040fe20000001858 */
[----:B------:R-:W4:Y:S07]  /*11c10*/  LDSM.16.MT88.4 R136, [R233+0x17000] ;  /* 0x01700000e988783b */ /* 0x000f2e0000004200 */
[C---:B--2---:R-:W-:Y:S08]  /*11c20*/  HMMA.16816.F32 R92, R132.reuse, R144, R92 ;  /* 0x00000090845c723c */ /* 0x044ff0000000185c */
[C---:B------:R-:W-:Y:S01]  /*11c30*/  HMMA.16816.F32 R96, R132.reuse, R146, R96 ;  /* 0x000000928460723c */ /* 0x040fe20000001860 */
[----:B------:R-:W2:Y:S03]  /*11c40*/  LDSM.16.MT88.4 R144, [R232+0x17000] ;  /* 0x01700000e890783b */ /* 0x000ea60000004200 */
[----:B---3--:R-:W-:Y:S04]  /*11c50*/  FADD.FTZ R0, R165, R166 ;  /* 0x000000a6a5007221 */ /* 0x008fe80000010000 */
[C---:B------:R-:W-:Y:S01]  /*11c60*/  HMMA.16816.F32 R100, R132.reuse, R148, R100 ;  /* 0x000000948464723c */ /* 0x040fe20000001864 */
[----:B------:R3:W-:Y:S07]  /*11c70*/  STL [R1], R0 ;  /* 0x0000000001007387 */ /* 0x0007ee0000100800 */
[C---:B------:R-:W-:Y:S01]  /*11c80*/  HMMA.16816.F32 R104, R132.reuse, R150, R104 ;  /* 0x000000968468723c */ /* 0x040fe20000001868 */
[----:B------:R-:W5:Y:S07]  /*11c90*/  LDSM.16.MT88.4 R148, [R234+0x11800] ;  /* 0x01180000ea94783b */ /* 0x000f6e0000004200 */
[C---:B-1----:R-:W-:Y:S08]  /*11ca0*/  HMMA.16816.F32 R108, R132.reuse, R140, R108 ;  /* 0x0000008c846c723c */ /* 0x042ff0000000186c */
[C---:B------:R-:W-:Y:S01]  /*11cb0*/  HMMA.16816.F32 R112, R132.reuse, R142, R112 ;  /* 0x0000008e8470723c */ /* 0x040fe20000001870 */
[----:B------:R-:W1:Y:S03]  /*11cc0*/  LDSM.16.MT88.4 R140, [R233+0x11800] ;  /* 0x01180000e98c783b */ /* 0x000e660000004200 */
[----:B---3--:R-:W-:Y:S04]  /*11cd0*/  MOV R0, R3 ;  /* 0x0000000300007202 */ /* 0x008fe80000000f00 */
[C---:B----4-:R-:W-:Y:S08]  /*11ce0*/  HMMA.16816.F32 R116, R132.reuse, R136, R116 ;  /* 0x000000888474723c */ /* 0x050ff00000001874 */
[C---:B------:R-:W-:Y:S08]  /*11cf0*/  HMMA.16816.F32 R120, R132.reuse, R138, R120 ;  /* 0x0000008a8478723c */ /* 0x040ff00000001878 */
[C---:B--2---:R-:W-:Y:S08]  /*11d00*/  HMMA.16816.F32 R124, R132.reuse, R144, R124 ;  /* 0x00000090847c723c */ /* 0x044ff0000000187c */
[----:B------:R-:W-:Y:S01]  /*11d10*/  HMMA.16816.F32 R128, R132, R146, R128 ;  /* 0x000000928480723c */ /* 0x000fe20000001880 */
[----:B------:R-:W2:Y:S07]  /*11d20*/  LDSM.16.MT88.4 R132, [R232+0x11800] ;  /* 0x01180000e884783b */ /* 0x000eae0000004200 */
[C---:B------:R-:W-:Y:S01]  /*11d30*/  HMMA.16816.F32 R160, R168.reuse, R156, R4 ;  /* 0x0000009ca8a0723c */ /* 0x040fe20000001804 */
[----:B------:R-:W3:Y:S07]  /*11d40*/  LDSM.16.MT88.4 R4, [R236+0x13800] ;  /* 0x01380000ec04783b */ /* 0x000eee0000004200 */
[C---:B------:R-:W-:Y:S01]  /*11d50*/  HMMA.16816.F32 R156, R168.reuse, R158, R8 ;  /* 0x0000009ea89c723c */ /* 0x040fe20000001808 */
[----:B------:R-:W4:Y:S07]  /*11d60*/  LDSM.16.MT88.4 R8, [R234+0x13800] ;  /* 0x01380000ea08783b */ /* 0x000f2e0000004200 */
[C---:B-----5:R-:W-:Y:S01]  /*11d70*/  HMMA.16816.F32 R152, R168.reuse, R148, R12 ;  /* 0x00000094a898723c */ /* 0x060fe2000000180c */
[----:B------:R-:W5:Y:S07]  /*11d80*/  LDSM.16.MT88.4 R12, [R232+0x13800] ;  /* 0x01380000e80c783b */ /* 0x000f6e0000004200 */
[C---:B------:R-:W-:Y:S01]  /*11d90*/  HMMA.16816.F32 R148, R168.reuse, R150, R16 ;  /* 0x00000096a894723c */ /* 0x040fe20000001810 */
[----:B------:R-:W4:Y:S07]  /*11da0*/  LDSM.16.MT88.4 R16, [R236+0x15800] ;  /* 0x01580000ec10783b */ /* 0x000f2e0000004200 */
[C---:B-1----:R-:W-:Y:S01]  /*11db0*/  HMMA.16816.F32 R144, R168.reuse, R140, R20 ;  /* 0x0000008ca890723c */ /* 0x042fe20000001814 */
[----:B------:R-:W1:Y:S07]  /*11dc0*/  LDSM.16.MT88.4 R20, [R234+0x15800] ;  /* 0x01580000ea14783b */ /* 0x000e6e0000004200 */
[C---:B------:R-:W-:Y:S01]  /*11dd0*/  HMMA.16816.F32 R140, R168.reuse, R142, R24 ;  /* 0x0000008ea88c723c */ /* 0x040fe20000001818 */
[----:B------:R-:W1:Y:S07]  /*11de0*/  LDSM.16.MT88.4 R24, [R232+0x15800] ;  /* 0x01580000e818783b */ /* 0x000e6e0000004200 */
[C---:B--2---:R-:W-:Y:S01]  /*11df0*/  HMMA.16816.F32 R136, R168.reuse, R132, R28 ;  /* 0x00000084a888723c */ /* 0x044fe2000000181c */
[----:B------:R-:W2:Y:S07]  /*11e00*/  LDSM.16.MT88.4 R28, [R236+0x17800] ;  /* 0x01780000ec1c783b */ /* 0x000eae0000004200 */
[C---:B------:R-:W-:Y:S08]  /*11e10*/  HMMA.16816.F32 R132, R168.reuse, R134, R32 ;  /* 0x00000086a884723c */ /* 0x040ff00000001820 */
[C---:B---3--:R-:W-:Y:S08]  /*11e20*/  HMMA.16816.F32 R36, R168.reuse, R4, R36 ;  /* 0x00000004a824723c */ /* 0x048ff00000001824 */
[C---:B------:R-:W-:Y:S01]  /*11e30*/  HMMA.16816.F32 R40, R168.reuse, R6, R40 ;  /* 0x00000006a828723c */ /* 0x040fe20000001828 */
[----:B------:R-:W3:Y:S07]  /*11e40*/  LDSM.16.MT88.4 R4, [R234+0x17800] ;  /* 0x01780000ea04783b */ /* 0x000eee0000004200 */
[C---:B----4-:R-:W-:Y:S08]  /*11e50*/  HMMA.16816.F32 R44, R168.reuse, R8, R44 ;  /* 0x00000008a82c723c */ /* 0x050ff0000000182c */
[C---:B------:R-:W-:Y:S01]  /*11e60*/  HMMA.16816.F32 R48, R168.reuse, R10, R48 ;  /* 0x0000000aa830723c */ /* 0x040fe20000001830 */
[----:B------:R-:W4:Y:S07]  /*11e70*/  LDSM.16.MT88.4 R8, [R233+0x17800] ;  /* 0x01780000e908783b */ /* 0x000f2e0000004200 */
[C---:B------:R-:W-:Y:S08]  /*11e80*/  HMMA.16816.F32 R52, R168.reuse, R172, R52 ;  /* 0x000000aca834723c */ /* 0x040ff00000001834 */
[C---:B------:R-:W-:Y:S08]  /*11e90*/  HMMA.16816.F32 R56, R168.reuse, R174, R56 ;  /* 0x000000aea838723c */ /* 0x040ff00000001838 */
[C---:B-----5:R-:W-:Y:S08]  /*11ea0*/  HMMA.16816.F32 R60, R168.reuse, R12, R60 ;  /* 0x0000000ca83c723c */ /* 0x060ff0000000183c */
[C---:B------:R-:W-:Y:S01]  /*11eb0*/  HMMA.16816.F32 R64, R168.reuse, R14, R64 ;  /* 0x0000000ea840723c */ /* 0x040fe20000001840 */
[----:B------:R-:W5:Y:S07]  /*11ec0*/  LDSM.16.MT88.4 R12, [R232+0x17800] ;  /* 0x01780000e80c783b */ /* 0x000f6e0000004200 */
[C---:B------:R-:W-:Y:S08]  /*11ed0*/  HMMA.16816.F32 R68, R168.reuse, R16, R68 ;  /* 0x00000010a844723c */ /* 0x040ff00000001844 */
[C---:B------:R-:W-:Y:S08]  /*11ee0*/  HMMA.16816.F32 R72, R168.reuse, R18, R72 ;  /* 0x00000012a848723c */ /* 0x040ff00000001848 */
[C---:B-1----:R-:W-:Y:S08]  /*11ef0*/  HMMA.16816.F32 R76, R168.reuse, R20, R76 ;  /* 0x00000014a84c723c */ /* 0x042ff0000000184c */
[C---:B------:R-:W-:Y:S08]  /*11f00*/  HMMA.16816.F32 R80, R168.reuse, R22, R80 ;  /* 0x00000016a850723c */ /* 0x040ff00000001850 */
[C---:B------:R-:W-:Y:S08]  /*11f10*/  HMMA.16816.F32 R84, R168.reuse, R176, R84 ;  /* 0x000000b0a854723c */ /* 0x040ff00000001854 */
[C---:B------:R-:W-:Y:S08]  /*11f20*/  HMMA.16816.F32 R88, R168.reuse, R178, R88 ;  /* 0x000000b2a858723c */ /* 0x040ff00000001858 */
[C---:B------:R-:W-:Y:S08]  /*11f30*/  HMMA.16816.F32 R92, R168.reuse, R24, R92 ;  /* 0x00000018a85c723c */ /* 0x040ff0000000185c */
[C---:B------:R-:W-:Y:S08]  /*11f40*/  HMMA.16816.F32 R96, R168.reuse, R26, R96 ;  /* 0x0000001aa860723c */ /* 0x040ff00000001860 */
[C---:B--2---:R-:W-:Y:S08]  /*11f50*/  HMMA.16816.F32 R100, R168.reuse, R28, R100 ;  /* 0x0000001ca864723c */ /* 0x044ff00000001864 */
[C---:B------:R-:W-:Y:S08]  /*11f60*/  HMMA.16816.F32 R104, R168.reuse, R30, R104 ;  /* 0x0000001ea868723c */ /* 0x040ff00000001868 */
[C---:B---3--:R-:W-:Y:S08]  /*11f70*/  HMMA.16816.F32 R108, R168.reuse, R4, R108 ;  /* 0x00000004a86c723c */ /* 0x048ff0000000186c */
[C---:B------:R-:W-:Y:S08]  /*11f80*/  HMMA.16816.F32 R112, R168.reuse, R6, R112 ;  /* 0x00000006a870723c */ /* 0x040ff00000001870 */
[C---:B----4-:R-:W-:Y:S08]  /*11f90*/  HMMA.16816.F32 R116, R168.reuse, R8, R116 ;  /* 0x00000008a874723c */ /* 0x050ff00000001874 */
[C---:B------:R-:W-:Y:S08]  /*11fa0*/  HMMA.16816.F32 R120, R168.reuse, R10, R120 ;  /* 0x0000000aa878723c */ /* 0x040ff00000001878 */
[C---:B-----5:R-:W-:Y:S08]  /*11fb0*/  HMMA.16816.F32 R124, R168.reuse, R12, R124 ;  /* 0x0000000ca87c723c */ /* 0x060ff0000000187c */
[----:B------:R-:W-:Y:S01]  /*11fc0*/  HMMA.16816.F32 R128, R168, R14, R128 ;  /* 0x0000000ea880723c */ /* 0x000fe20000001880 */
[----:B------:R-:W-:-:S07]  /*11fd0*/  @P0 BRA `(.L_x_798) ;  /* 0xffffb74000000947 */ /* 0x000fce000383ffff */
.L_x_794:
[----:B------:R-:W2:Y:S01]  /*11fe0*/  LDL.LU R2, [R1+0x4] ;  /* 0x0000040001027983 */ /* 0x000ea20000300800 */
[----:B------:R-:W-:Y:S01]  /*11ff0*/  MOV R5, 0x3f800000 ;  /* 0x3f80000000057802 */ /* 0x000fe20000000f00 */
[----:B------:R-:W1:Y:S01]  /*12000*/  S2UR UR6, SR_CTAID.Y ;  /* 0x00000000000679c3 */ /* 0x000e620000002600 */
[----:B------:R-:W-:Y:S01]  /*12010*/  UISETP.NE.AND UP1, UPT, UR27, -0x1, UPT ;  /* 0xffffffff1b00788c */ /* 0x000fe2000bf25270 */
[----:B------:R-:W3:Y:S01]  /*12020*/  LDL.LU R4, [R1] ;  /* 0x0000000001047983 */ /* 0x000ee20000300800 */
[----:B------:R-:W-:Y:S01]  /*12030*/  ULDC.64 UR4, c[0x0][0x1e8] ;  /* 0x00007a0000047ab9 */ /* 0x000fe20000000a00 */
[----:B------:R-:W-:Y:S04]  /*12040*/  BSSY B0, `(.L_x_799) ;  /* 0x000017b000007945 */ /* 0x000fe80003800000 */
[----:B------:R-:W4:Y:S04]  /*12050*/  S2UR UR7, SR_CTAID.Z ;  /* 0x00000000000779c3 */ /* 0x000f280000002700 */
[----:B------:R-:W-:-:S04]  /*12060*/  @UP1 UIMAD.WIDE.U32 UR10, UR27, UR4, URZ ;  /* 0x000000041b0a12a5 */ /* 0x000fc8000f8e003f */
[----:B------:R-:W-:-:S03]  /*12070*/  @UP1 UIMAD UR8, UR27, UR5, UR11 ;  /* 0x000000051b0812a4 */ /* 0x000fc6000f8e020b */
[----:B------:R-:W-:Y:S02]  /*12080*/  ULDC.U8 UR11, c[0x0][0x328] ;  /* 0x0000ca00000b7ab9 */ /* 0x000fe40000000000 */
[----:B------:R-:W-:Y:S02]  /*12090*/  UISETP.NE.AND UP2, UPT, UR11, URZ, UPT ;  /* 0x0000003f0b00728c */ /* 0x000fe4000bf45270 */
[----:B------:R-:W-:Y:S02]  /*120a0*/  ULDC.64 UR4, c[0x0][0x1e0] ;  /* 0x0000780000047ab9 */ /* 0x000fe40000000a00 */
[----:B-1----:R-:W-:Y:S02]  /*120b0*/  @!UP1 USHF.R.S32.HI UR9, URZ, 0x1f, UR6 ;  /* 0x0000001f3f099899 */ /* 0x002fe40008011406 */
[----:B------:R-:W-:Y:S02]  /*120c0*/  UISETP.NE.OR UP0, UPT, UR27, -0x1, !UP2 ;  /* 0xffffffff1b00788c */ /* 0x000fe4000d705670 */
[----:B------:R-:W-:-:S02]  /*120d0*/  @!UP1 UIMAD UR9, UR9, UR4, URZ ;  /* 0x00000004090992a4 */ /* 0x000fc4000f8e023f */
[----:B------:R-:W-:Y:S02]  /*120e0*/  @!UP1 UIMAD.WIDE.U32 UR14, UR6, UR4, URZ ;  /* 0x00000004060e92a5 */ /* 0x000fe4000f8e003f */
[----:B------:R-:W-:Y:S02]  /*120f0*/  @!UP1 UIMAD UR12, UR6, UR5, UR9 ;  /* 0x00000005060c92a4 */ /* 0x000fe4000f8e0209 */
[----:B----4-:R-:W-:Y:S02]  /*12100*/  @UP2 UMOV UR11, UR7 ;  /* 0x00000007000b2c82 */ /* 0x010fe40008000000 */
[----:B------:R-:W-:Y:S02]  /*12110*/  ULDC UR9, c[0x0][0x214] ;  /* 0x0000850000097ab9 */ /* 0x000fe40000000800 */
[----:B------:R-:W-:Y:S02]  /*12120*/  @!UP0 UIMAD UR27, UR6, UR9, URZ ;  /* 0x00000009061b82a4 */ /* 0x000fe4000f8e023f */
[----:B------:R-:W-:-:S02]  /*12130*/  ULDC UR5, c[0x0][0x234] ;  /* 0x00008d0000057ab9 */ /* 0x000fc40000000800 */
[----:B------:R-:W-:Y:S02]  /*12140*/  @UP2 UIMAD UR5, UR11, UR5, UR27 ;  /* 0x000000050b0522a4 */ /* 0x000fe4000f8e021b */
[----:B------:R-:W-:Y:S02]  /*12150*/  ULDC UR4, c[0x0][0x1c0] ;  /* 0x0000700000047ab9 */ /* 0x000fe40000000800 */
[----:B------:R-:W-:Y:S02]  /*12160*/  @!UP2 UMOV UR11, UR7 ;  /* 0x00000007000bac82 */ /* 0x000fe40008000000 */
[----:B------:R-:W-:Y:S02]  /*12170*/  @!UP2 UIMAD UR4, UR6, UR4, UR11 ;  /* 0x000000040604a2a4 */ /* 0x000fe4000f8e020b */
[----:B------:R-:W-:Y:S02]  /*12180*/  @!UP1 UIADD3 UR8, UR15, UR12, URZ ;  /* 0x0000000c0f089290 */ /* 0x000fe4000fffe03f */
[----:B------:R-:W-:-:S02]  /*12190*/  @!UP2 UIMAD UR5, UR4, UR9, URZ ;  /* 0x000000090405a2a4 */ /* 0x000fc4000f8e023f */
[----:B------:R-:W-:Y:S01]  /*121a0*/  @!UP1 UMOV UR10, UR14 ;  /* 0x0000000e000a9c82 */ /* 0x000fe20008000000 */
[----:B--2---:R-:W1:Y:S04]  /*121b0*/  SHFL.BFLY PT, R9, R2, 0x2, 0x1f ;  /* 0x0c401f0002097f89 */ /* 0x004e6800000e0000 */
[----:B---3--:R-:W2:Y:S01]  /*121c0*/  SHFL.BFLY PT, R7, R4, 0x2, 0x1f ;  /* 0x0c401f0004077f89 */ /* 0x008ea200000e0000 */
[----:B-1----:R-:W-:Y:S02]  /*121d0*/  FADD.FTZ R9, R9, R2 ;  /* 0x0000000209097221 */ /* 0x002fe40000010000 */
[----:B--2---:R-:W-:-:S03]  /*121e0*/  FADD.FTZ R7, R7, R4 ;  /* 0x0000000407077221 */ /* 0x004fc60000010000 */
[----:B------:R-:W1:Y:S01]  /*121f0*/  SHFL.BFLY PT, R2, R9, 0x1, 0x1f ;  /* 0x0c201f0009027f89 */ /* 0x000e6200000e0000 */
[----:B------:R-:W-:-:S03]  /*12200*/  MOV R4, 0x3f800000 ;  /* 0x3f80000000047802 */ /* 0x000fc60000000f00 */
[----:B------:R-:W2:Y:S01]  /*12210*/  SHFL.BFLY PT, R0, R7, 0x1, 0x1f ;  /* 0x0c201f0007007f89 */ /* 0x000ea200000e0000 */
[----:B-1----:R-:W-:Y:S02]  /*12220*/  FADD.FTZ R2, R9, R2 ;  /* 0x0000000209027221 */ /* 0x002fe40000010000 */
[----:B--2---:R-:W-:-:S03]  /*12230*/  FADD.FTZ R0, R7, R0 ;  /* 0x0000000007007221 */ /* 0x004fc60000010000 */
[----:B------:R-:W-:Y:S02]  /*12240*/  FSETP.NE.FTZ.AND P4, PT, R2, RZ, PT ;  /* 0x000000ff0200720b */ /* 0x000fe40003f95000 */
[----:B------:R-:W-:-:S11]  /*12250*/  FSETP.NE.FTZ.AND P3, PT, R0, RZ, PT ;  /* 0x000000ff0000720b */ /* 0x000fd60003f75000 */
        /* <DEDUP_REMOVED lines=345> */
.L_x_800:
[----:B---34-:R-:W-:Y:S05]  /*137f0*/  BSYNC B0 ;  /* 0x0000000000007941 */ /* 0x018fea0003800000 */
.L_x_799:
        /* <DEDUP_REMOVED lines=40> */
.L_x_802:
[----:B------:R-:W-:Y:S05]  /*13a80*/  BSYNC B0 ;  /* 0x0000000000007941 */ /* 0x000fea0003800000 */
.L_x_801:
        /* <DEDUP_REMOVED lines=22> */
.L_x_804:
[----:B------:R-:W-:Y:S05]  /*13bf0*/  BSYNC B0 ;  /* 0x0000000000007941 */ /* 0x000fea0003800000 */
.L_x_803:
        /* <DEDUP_REMOVED lines=22> */
.L_x_806:
[----:B------:R-:W-:Y:S05]  /*13d60*/  BSYNC B0 ;  /* 0x0000000000007941 */ /* 0x000fea0003800000 */
.L_x_805:
        /* <DEDUP_REMOVED lines=22> */
.L_x_807:
        /* <DEDUP_REMOVED lines=11> */
.L_x_4830:


//--------------------- .text._ZN5flash24flash_fwd_splitkv_kernelI23Flash_fwd_kernel_traitsILi256ELi64ELi64ELi4ELb0ELb0EN7cutlass6half_tE19Flash_kernel_traitsILi256ELi64ELi64ELi4ES3_EELb1ELb0ELb0ELb0ELb0ELb0ELb0ELb1EEEvNS_16Flash_fwd_paramsE --------------------------
	.section	.text._ZN5flash24flash_fwd_splitkv_kernelI23Flash_fwd_kernel_traitsILi256ELi64ELi64ELi4ELb0ELb0EN7cutlass6half_tE19Flash_kernel_traitsILi256ELi64ELi64ELi4ES3_EELb1ELb0ELb0ELb0ELb0ELb0ELb0ELb1EEEvNS_16Flash_fwd_paramsE,"ax",@progbits
	.sectioninfo	@"SHI_REGISTERS=255"
	.align	128
        .global         _ZN5flash24flash_fwd_splitkv_kernelI23Flash_fwd_kernel_traitsILi256ELi64ELi64ELi4ELb0ELb0EN7cutlass6half_tE19Flash_kernel_traitsILi256ELi64ELi64ELi4ES3_EELb1ELb0ELb0ELb0ELb0ELb0ELb0ELb1EEEvNS_16Flash_fwd_paramsE
        .type           _ZN5flash24flash_fwd_splitkv_kernelI23Flash_fwd_kernel_traitsILi256ELi64ELi64ELi4ELb0ELb0EN7cutlass6half_tE19Flash_kernel_traitsILi256ELi64ELi64ELi4ES3_EELb1ELb0ELb0ELb0ELb0ELb0ELb0ELb1EEEvNS_16Flash_fwd_paramsE,@function
        .size           _ZN5flash24flash_fwd_splitkv_kernelI23Flash_fwd_kernel_traitsILi256ELi64ELi64ELi4ELb0ELb0EN7cutlass6half_tE19Flash_kernel_traitsILi256ELi64ELi64ELi4ES3_EELb1ELb0ELb0ELb0ELb0ELb0ELb0ELb1EEEvNS_16Flash_fwd_paramsE,(.L_x_4798 - _ZN5flash24flash_fwd_splitkv_kernelI23Flash_fwd_kernel_traitsILi256ELi64ELi64ELi4ELb0ELb0EN7cutlass6half_tE19Flash_kernel_traitsILi256ELi64ELi64ELi4ES3_EELb1ELb0ELb0ELb0ELb0ELb0ELb0ELb1EEEvNS_16Flash_fwd_paramsE)
        .other          _ZN5flash24flash_fwd_splitkv_kernelI23Flash_fwd_kernel_traitsILi256ELi64ELi64ELi4ELb0ELb0EN7cutlass6half_tE19Flash_kernel_traitsILi256ELi64ELi64ELi4ES3_EELb1ELb0ELb0ELb0ELb0ELb0ELb0ELb1EEEvNS_16Flash_fwd_paramsE,@"STO_CUDA_ENTRY STV_DEFAULT"
_ZN5flash24flash_fwd_splitkv_kernelI23Flash_fwd_kernel_traitsILi256ELi64ELi64ELi4ELb0ELb0EN7cutlass6half_tE19Flash_kernel_traitsILi256ELi64ELi64ELi4ES3_EELb1ELb0ELb0ELb0ELb0ELb0ELb0ELb1EEEvNS_16Flash_fwd_paramsE:
.text._ZN5flash24flash_fwd_splitkv_kernelI23Flash_fwd_kernel_traitsILi256ELi64ELi64ELi4ELb0ELb0EN7cutlass6half_tE19Flash_kernel_traitsILi256ELi64ELi64ELi4ES3_EELb1ELb0ELb0ELb0ELb0ELb0ELb0ELb1EEEvNS_16Flash_fwd_paramsE:
[----:B------:R-:W-:Y:S02]  /*0000*/  MOV R1, c[0x0][0x28] ;  /* 0x00000a0000017a02 */ /* 0x000fe40000000f00 */
[----:B------:R-:W1:Y:S01]  /*0010*/  S2R R243, SR_CTAID.X ;  /* 0x0000000000f37919 */ /* 0x000e620000002500 */
[----:B------:R-:W-:Y:S01]  /*0020*/  ULDC.64 UR4, c[0x0][0x40] ;  /* 0x0000100000047ab9 */ /* 0x000fe20000000a00 */
[----:B------:R-:W-:Y:S01]  /*0030*/  BSSY B4, `(.L_x_808) ;  /* 0x0000008000047945 */ /* 0x000fe20003800000 */
[----:B------:R-:W-:Y:S01]  /*0040*/  UIADD3 UR4, UP0, UR4, 0x160, URZ ;  /* 0x0000016004047890 */ /* 0x000fe2000ff1e03f */
[----:B------:R-:W2:Y:S01]  /*0050*/  S2R R242, SR_CTAID.Y ;  /* 0x0000000000f27919 */ /* 0x000ea20000002600 */
[----:B------:R-:W-:Y:S02]  /*0060*/  IADD3 R1, R1, -0x8, RZ ;  /* 0xfffffff801017810 */ /* 0x000fe40007ffe0ff */
[----:B------:R-:W-:Y:S01]  /*0070*/  MOV R240, 0xb0 ;  /* 0x000000b000f07802 */ /* 0x000fe20000000f00 */
[----:B------:R-:W3:Y:S01]  /*0080*/  S2R R241, SR_CTAID.Z ;  /* 0x0000000000f17919 */ /* 0x000ee20000002700 */
[----:B------:R-:W-:-:S07]  /*0090*/  UIADD3.X UR5, URZ, UR5, URZ, UP0, !UPT ;  /* 0x000000053f057290 */ /* 0x000fce00087fe43f */
[----:B-123--:R-:W-:Y:S05]  /*00a0*/  CALL.REL.NOINC `($_ZN5flash24flash_fwd_splitkv_kernelI23Flash_fwd_kernel_traitsILi256ELi64ELi64ELi4ELb0ELb0EN7cutlass6half_tE19Flash_kernel_traitsILi256ELi64ELi64ELi4ES3_EELb1ELb0ELb0ELb0ELb0ELb0ELb0ELb1EEEvNS_16Flash_fwd_paramsE$_ZN5flash30compute_attn_1rowblock_splitkvI23Flash_fwd_kernel_traitsILi256ELi64ELi64ELi4ELb0ELb0EN7cutlass6half_tE19Flash_kernel_traitsILi256ELi64ELi64ELi4ES3_EELb1ELb0ELb0ELb0ELb0ELb0ELb0ELb1ENS_16Flash_fwd_paramsEEEvRKT8_iiiii) ;  /* 0x0000002000007944 */ /* 0x00efea0003c00000 */
[----:B------:R-:W-:Y:S05]  /*00b0*/  BSYNC B4 ;  /* 0x0000000000047941 */ /* 0x000fea0003800000 */
.L_x_808:
[----:B------:R-:W-:Y:S05]  /*00c0*/  EXIT ;  /* 0x000000000000794d */ /* 0x000fea0003800000 */
        .type           $_ZN5flash24flash_fwd_splitkv_kernelI23Flash_fwd_kernel_traitsILi256ELi64ELi64ELi4ELb0ELb0EN7cutlass6half_tE19Flash_kernel_traitsILi256ELi64ELi64ELi4ES3_EELb1ELb0ELb0ELb0ELb0ELb0ELb0ELb1EEEvNS_16Flash_fwd_paramsE$_ZN5flash30compute_attn_1rowblock_splitkvI23Flash_fwd_kernel_traitsILi256ELi64ELi64ELi4ELb0ELb0EN7cutlass6half_tE19Flash_kernel_traitsILi256ELi64ELi64ELi4ES3_EELb1ELb0ELb0ELb0ELb0ELb0ELb0ELb1ENS_16Flash_fwd_paramsEEEvRKT8_iiiii,@function
        .size           $_ZN5flash24flash_fwd_splitkv_kernelI23Flash_fwd_kernel_traitsILi256ELi64ELi64ELi4ELb0ELb0EN7cutlass6half_tE19Flash_kernel_traitsILi256ELi64ELi64ELi4ES3_EELb1ELb0ELb0ELb0ELb0ELb0ELb0ELb1EEEvNS_16Flash_fwd_paramsE$_ZN5flash30compute_attn_1rowblock_splitkvI23Flash_fwd_kernel_traitsILi256ELi64ELi64ELi4ELb0ELb0EN7cutlass6half_tE19Flash_kernel_traitsILi256ELi64ELi64ELi4ES3_EELb1ELb0ELb0ELb0ELb0ELb0ELb0ELb1ENS_16Flash_fwd_paramsEEEvRKT8_iiiii,($__internal_14_$__cuda_sm70_shflsync_bfly_p - $_ZN5flash24flash_fwd_splitkv_kernelI23Flash_fwd_kernel_traitsILi256ELi64ELi64ELi4ELb0ELb0EN7cutlass6half_tE19Flash_kernel_traitsILi256ELi64ELi64ELi4ES3_EELb1ELb0ELb0ELb0ELb0ELb0ELb0ELb1EEEvNS_16Flash_fwd_paramsE$_ZN5flash30compute_attn_1rowblock_splitkvI23Flash_fwd_kernel_traitsILi256ELi64ELi64ELi4ELb0ELb0EN7cutlass6half_tE19Flash_kernel_traitsILi256ELi64ELi64ELi4ES3_EELb1ELb0ELb0ELb0ELb0ELb0ELb0ELb1ENS_16Flash_fwd_paramsEEEvRKT8_iiiii)
$_ZN5flash24flash_fwd_splitkv_kernelI23Flash_fwd_kernel_traitsILi256ELi64ELi64ELi4ELb0ELb0EN7cutlass6half_tE19Flash_kernel_traitsILi256ELi64ELi64ELi4ES3_EELb1ELb0ELb0ELb0ELb0ELb0ELb0ELb1EEEvNS_16Flash_fwd_paramsE$_ZN5flash30compute_attn_1rowblock_splitkvI23Flash_fwd_kernel_traitsILi256ELi64ELi64ELi4ELb0ELb0EN7cutlass6half_tE19Flash_kernel_traitsILi256ELi64ELi64ELi4ES3_EELb1ELb0ELb0ELb0ELb0ELb0ELb0ELb1ENS_16Flash_fwd_paramsEEEvRKT8_iiiii:
[----:B------:R-:W-:Y:S01]  /*00d0*/  IMAD.U32 R20, RZ, RZ, UR4 ;  /* 0x00000004ff147e24 */ /* 0x000fe2000f8e00ff */
[----:B------:R-:W-:Y:S01]  /*00e0*/  ULDC.64 UR6, c[0x0][0x118] ;  /* 0x0000460000067ab9 */ /* 0x000fe20000000a00 */
[----:B------:R-:W-:-:S05]  /*00f0*/  IMAD.U32 R21, RZ, RZ, UR5 ;  /* 0x00000005ff157e24 */ /* 0x000fca000f8e00ff */
[----:B------:R-:W2:Y:S04]  /*0100*/  LD.E.64 R2, [R20.64+0xe0] ;  /* 0x0000e00614027980 */ /* 0x000ea8000c101b00 */
[----:B------:R-:W3:Y:S01]  /*0110*/  LD.E.64 R4, [R20.64+0xe8] ;  /* 0x0000e80614047980 */ /* 0x000ee2000c101b00 */
[----:B------:R-:W-:Y:S02]  /*0120*/  MOV R246, 0xffffffff ;  /* 0xffffffff00f67802 */ /* 0x000fe40000000f00 */
[----:B--2---:R-:W-:-:S04]  /*0130*/  ISETP.NE.U32.AND P1, PT, R2, RZ, PT ;  /* 0x000000ff0200720c */ /* 0x004fc80003f25070 */
[----:B------:R-:W-:Y:S01]  /*0140*/  ISETP.NE.AND.EX P1, PT, R3, RZ, PT, P1 ;  /* 0x000000ff0300720c */ /* 0x000fe20003f25310 */
[----:B------:R-:W-:-:S12]  /*0150*/  IMAD.WIDE R2, R242, 0x4, R2 ;  /* 0x00000004f2027825 */ /* 0x000fd800078e0202 */
[----:B------:R1:W5:Y:S01]  /*0160*/  @P1 LD.E R246, [R2.64] ;  /* 0x0000000602f61980 */ /* 0x000362000c101900 */
[----:B---3--:R-:W-:Y:S01]  /*0170*/  ISETP.NE.U32.AND P0, PT, R4, RZ, PT ;  /* 0x000000ff0400720c */ /* 0x008fe20003f05070 */
[----:B------:R-:W-:Y:S01]  /*0180*/  BSSY B0, `(.L_x_809) ;  /* 0x0000009000007945 */ /* 0x000fe20003800000 */
[----:B------:R-:W-:Y:S02]  /*0190*/  IMAD.MOV.U32 R13, RZ, RZ, -0x1 ;  /* 0xffffffffff0d7424 */ /* 0x000fe400078e00ff */
[----:B------:R-:W-:Y:S01]  /*01a0*/  ISETP.NE.AND.EX P0, PT, R5, RZ, PT, P0 ;  /* 0x000000ff0500720c */ /* 0x000fe20003f05300 */
[----:B------:R-:W-:-:S12]  /*01b0*/  IMAD.WIDE R4, R242, 0x4, R4 ;  /* 0x00000004f2047825 */ /* 0x000fd800078e0204 */
[----:B------:R-:W-:Y:S05]  /*01c0*/  @!P0 BRA `(.L_x_810) ;  /* 0x0000004000008947 */ /* 0x000fea0003800000 */
[----:B------:R-:W2:Y:S02]  /*01d0*/  LD.E.U8 R0, [R20.64+0x1b2] ;  /* 0x0001b20614007980 */ /* 0x000ea4000c101100 */
[----:B--2---:R-:W-:-:S13]  /*01e0*/  ISETP.NE.AND P2, PT, R0, RZ, PT ;  /* 0x000000ff0000720c */ /* 0x004fda0003f45270 */
[----:B------:R-:W-:Y:S05]  /*01f0*/  @!P2 BRA `(.L_x_810) ;  /* 0x000000100000a947 */ /* 0x000fea0003800000 */
[----:B------:R2:W5:Y:S02]  /*0200*/  LD.E R13, [R4.64] ;  /* 0x00000006040d7980 */ /* 0x000564000c101900 */
.L_x_810:
[----:B------:R-:W-:Y:S05]  /*0210*/  BSYNC B0 ;  /* 0x0000000000007941 */ /* 0x000fea0003800000 */
.L_x_809:
[----:B------:R-:W3:Y:S04]  /*0220*/  LD.E.64 R30, [R20.64+0xf0] ;  /* 0x0000f006141e7980 */ /* 0x000ee8000c101b00 */
[----:B-1----:R-:W4:Y:S01]  /*0230*/  @P1 LD.E R3, [R2.64+0x4] ;  /* 0x0000040602031980 */ /* 0x002f22000c101900 */
[----:B------:R-:W-:Y:S01]  /*0240*/  IMAD.MOV.U32 R12, RZ, RZ, RZ ;  /* 0x000000ffff0c7224 */ /* 0x000fe200078e00ff */
[----:B---3--:R-:W-:-:S04]  /*0250*/  ISETP.NE.U32.AND P4, PT, R30, RZ, PT ;  /* 0x000000ff1e00720c */ /* 0x008fc80003f85070 */
[----:B------:R-:W-:Y:S01]  /*0260*/  ISETP.NE.AND.EX P4, PT, R31, RZ, PT, P4 ;  /* 0x000000ff1f00720c */ /* 0x000fe20003f85340 */
[----:B------:R-:W-:Y:S01]  /*0270*/  IMAD.WIDE R30, R242, 0x4, R30 ;  /* 0x00000004f21e7825 */ /* 0x000fe200078e021e */
[----:B----45:R-:W-:-:S06]  /*0280*/  @P1 IADD3 R244, -R246, R3, RZ ;  /* 0x00000003f6f41210 */ /* 0x030fcc0007ffe1ff */
[----:B------:R1:W5:Y:S05]  /*0290*/  @!P1 LD.E R244, [R20.64+0xb4] ;  /* 0x0000b40614f49980 */ /* 0x00036a000c101900 */
[----:B------:R1:W5:Y:S01]  /*02a0*/  @P4 LD.E R12, [R30.64] ;  /* 0x000000061e0c4980 */ /* 0x000362000c101900 */
[----:B------:R-:W-:Y:S01]  /*02b0*/  BSSY B0, `(.L_x_811) ;  /* 0x0000009000007945 */ /* 0x000fe20003800000 */
[----:B------:R-:W-:Y:S05]  /*02c0*/  @!P0 BRA `(.L_x_812) ;  /* 0x0000006000008947 */ /* 0x000fea0003800000 */
[----:B------:R-:W3:Y:S02]  /*02d0*/  LD.E.U8 R0, [R20.64+0x1b2] ;  /* 0x0001b20614007980 */ /* 0x000ee4000c101100 */
[----:B---3--:R-:W-:-:S13]  /*02e0*/  ISETP.NE.AND P0, PT, R0, RZ, PT ;  /* 0x000000ff0000720c */ /* 0x008fda0003f05270 */
[----:B------:R-:W3:Y:S02]  /*02f0*/  @P0 LD.E R0, [R4.64+0x4] ;  /* 0x0000040604000980 */ /* 0x000ee4000c101900 */
[----:B---3--:R-:W-:-:S06]  /*0300*/  @P0 IADD3 R3, R0, -R13, RZ ;  /* 0x8000000d00030210 */ /* 0x008fcc0007ffe0ff */
[----:B------:R3:W5:Y:S01]  /*0310*/  @!P0 LD.E R3, [R4.64] ;  /* 0x0000000604038980 */ /* 0x000762000c101900 */
[----:B------:R-:W-:Y:S05]  /*0320*/  BRA `(.L_x_813) ;  /* 0x0000001000007947 */ /* 0x000fea0003800000 */
.L_x_812:
[----:B------:R3:W5:Y:S02]  /*0330*/  LD.E R3, [R20.64+0xb8] ;  /* 0x0000b80614037980 */ /* 0x000764000c101900 */
.L_x_813:
[----:B------:R-:W-:Y:S05]  /*0340*/  BSYNC B0 ;  /* 0x0000000000007941 */ /* 0x000fea0003800000 */
.L_x_811:
[----:B--23--:R-:W2:Y:S01]  /*0350*/  LD.E.64 R4, [R20.64+0xf8] ;  /* 0x0000f80614047980 */ /* 0x00cea2000c101b00 */
[----:B------:R-:W-:Y:S01]  /*0360*/  BSSY B1, `(.L_x_814) ;  /* 0x0000012000017945 */ /* 0x000fe20003800000 */
[----:B-----5:R-:W-:Y:S01]  /*0370*/  IMAD.IADD R96, R3, 0x1, -R12 ;  /* 0x0000000103607824 */ /* 0x020fe200078e0a0c */
[----:B--2---:R-:W-:-:S04]  /*0380*/  ISETP.NE.U32.AND P0, PT, R4, RZ, PT ;  /* 0x000000ff0400720c */ /* 0x004fc80003f05070 */
[----:B------:R-:W-:-:S13]  /*0390*/  ISETP.NE.AND.EX P0, PT, R5, RZ, PT, P0 ;  /* 0x000000ff0500720c */ /* 0x000fda0003f05300 */
[----:B------:R-:W-:Y:S05]  /*03a0*/  @!P0 BRA `(.L_x_815) ;  /* 0x0000004000008947 */ /* 0x000fea0003800000 */
[----:B------:R-:W-:-:S05]  /*03b0*/  IMAD.WIDE R4, R242, 0x4, R4 ;  /* 0x00000004f2047825 */ /* 0x000fca00078e0204 */
[----:B------:R-:W2:Y:S02]  /*03c0*/  LD.E R65, [R4.64] ;  /* 0x0000000604417980 */ /* 0x000ea4000c101900 */
[----:B--2---:R-:W-:Y:S01]  /*03d0*/  IADD3 R65, R65, -R12, RZ ;  /* 0x8000000c41417210 */ /* 0x004fe20007ffe0ff */
[----:B------:R-:W-:Y:S05]  /*03e0*/  BRA `(.L_x_816) ;  /* 0x0000009000007947 */ /* 0x000fea0003800000 */
.L_x_815:
[----:B------:R-:W2:Y:S01]  /*03f0*/  LD.E.64 R2, [R20.64+0x108] ;  /* 0x0001080614027980 */ /* 0x000ea2000c101b00 */
[----:B------:R-:W-:Y:S01]  /*0400*/  BSSY B0, `(.L_x_817) ;  /* 0x0000006000007945 */ /* 0x000fe20003800000 */
[----:B------:R-:W-:Y:S01]  /*0410*/  IMAD.MOV.U32 R65, RZ, RZ, RZ ;  /* 0x000000ffff417224 */ /* 0x000fe200078e00ff */
[----:B--2---:R-:W-:-:S04]  /*0420*/  ISETP.NE.U32.AND P0, PT, R2, RZ, PT ;  /* 0x000000ff0200720c */ /* 0x004fc80003f05070 */
[----:B------:R-:W-:-:S13]  /*0430*/  ISETP.NE.AND.EX P0, PT, R3, RZ, PT, P0 ;  /* 0x000000ff0300720c */ /* 0x000fda0003f05300 */
[----:B------:R-:W-:Y:S05]  /*0440*/  @!P0 BRA `(.L_x_818) ;  /* 0x0000001000008947 */ /* 0x000fea0003800000 */
[----:B------:R2:W5:Y:S02]  /*0450*/  LD.E R65, [R20.64+0xbc] ;  /* 0x0000bc0614417980 */ /* 0x000564000c101900 */
.L_x_818:
[----:B------:R-:W-:Y:S05]  /*0460*/  BSYNC B0 ;  /* 0x0000000000007941 */ /* 0x000fea0003800000 */
.L_x_817:
[----:B-----5:R-:W-:Y:S02]  /*0470*/  IADD3 R65, R96, R65, RZ ;  /* 0x0000004160417210 */ /* 0x020fe40007ffe0ff */
.L_x_816:
[----:B------:R-:W-:Y:S05]  /*0480*/  BSYNC B1 ;  /* 0x0000000000017941 */ /* 0x000fea0003800000 */
.L_x_814:
[----:B------:R-:W-:Y:S01]  /*0490*/  IMAD.SHL.U32 R55, R243, 0x40, RZ ;  /* 0x00000040f3377824 */ /* 0x000fe200078e00ff */
[----:B------:R-:W-:Y:S01]  /*04a0*/  MOV R2, R240 ;  /* 0x000000f000027202 */ /* 0x000fe20000000f00 */
[----:B------:R-:W-:-:S03]  /*04b0*/  IMAD.MOV.U32 R3, RZ, RZ, 0x0 ;  /* 0x00000000ff037424 */ /* 0x000fc600078e00ff */
[----:B------:R-:W-:-:S13]  /*04c0*/  ISETP.GT.AND P0, PT, R244, R55, PT ;  /* 0x00000037f400720c */ /* 0x000fda0003f04270 */
[----:B------:R-:W-:Y:S05]  /*04d0*/  @!P0 RET.REL.NODEC R2 `(_ZN5flash24flash_fwd_splitkv_kernelI23Flash_fwd_kernel_traitsILi256ELi64ELi64ELi4ELb0ELb0EN7cutlass6half_tE19Flash_kernel_traitsILi256ELi64ELi64ELi4ES3_EELb1ELb0ELb0ELb0ELb0ELb0ELb0ELb1EEEvNS_16Flash_fwd_paramsE) ;  /* 0xfffffb2002008950 */ /* 0x000fea0003c3ffff */
[----:B------:R-:W3:Y:S04]  /*04e0*/  LD.E R7, [R20.64+0xb8] ;  /* 0x0000b80614077980 */ /* 0x000ee8000c101900 */
[----:B------:R-:W4:Y:S01]  /*04f0*/  LD.E R0, [R20.64+0x188] ;  /* 0x0001880614007980 */ /* 0x000f22000c101900 */
[----:B------:R-:W-:Y:S02]  /*0500*/  IADD3 R3, -R244, 0x7f, R55 ;  /* 0x0000007ff4037810 */ /* 0x000fe40007ffe137 */
[----:B------:R-:W-:Y:S01]  /*0510*/  IADD3 R5, R65, 0x3f, RZ ;  /* 0x0000003f41057810 */ /* 0x000fe20007ffe0ff */
[----:B------:R-:W1:Y:S03]  /*0520*/  S2R R148, SR_TID.X ;  /* 0x0000000000947919 */ /* 0x000e660000002100 */
[----:B------:R-:W-:-:S04]  /*0530*/  SHF.R.S32.HI R2, RZ, 0x1f, R5 ;  /* 0x0000001fff027819 */ /* 0x000fc80000011405 */
[----:B------:R-:W-:-:S04]  /*0540*/  LEA.HI R2, R2, R5, RZ, 0x6 ;  /* 0x0000000502027211 */ /* 0x000fc800078f30ff */
[----:B------:R-:W-:Y:S02]  /*0550*/  SHF.R.S32.HI R2, RZ, 0x6, R2 ;  /* 0x00000006ff027819 */ /* 0x000fe40000011402 */
[----:B---3--:R-:W-:Y:S02]  /*0560*/  IADD3 R7, R7, 0x3f, RZ ;  /* 0x0000003f07077810 */ /* 0x008fe40007ffe0ff */
[----:B----4-:R-:W-:Y:S02]  /*0570*/  IADD3 R3, R0, R3, R65 ;  /* 0x0000000300037210 */ /* 0x010fe40007ffe041 */
[----:B------:R-:W-:Y:S02]  /*0580*/  SHF.R.S32.HI R4, RZ, 0x1f, R7 ;  /* 0x0000001fff047819 */ /* 0x000fe40000011407 */
[----:B------:R-:W-:Y:S02]  /*0590*/  SHF.R.S32.HI R0, RZ, 0x1f, R3 ;  /* 0x0000001fff007819 */ /* 0x000fe40000011403 */
[----:B------:R-:W-:-:S02]  /*05a0*/  LEA.HI R4, R4, R7, RZ, 0x6 ;  /* 0x0000000704047211 */ /* 0x000fc400078f30ff */
[----:B------:R-:W-:Y:S02]  /*05b0*/  LEA.HI R0, R0, R3, RZ, 0x6 ;  /* 0x0000000300007211 */ /* 0x000fe400078f30ff */
[----:B------:R-:W-:Y:S02]  /*05c0*/  SHF.R.S32.HI R3, RZ, 0x6, R4 ;  /* 0x00000006ff037819 */ /* 0x000fe40000011404 */
[----:B------:R-:W-:Y:S02]  /*05d0*/  SHF.R.S32.HI R0, RZ, 0x6, R0 ;  /* 0x00000006ff007819 */ /* 0x000fe40000011400 */
[----:B------:R-:W-:-:S04]  /*05e0*/  IMNMX R3, R3, R2, PT ;  /* 0x0000000203037217 */ /* 0x000fc80003800200 */
[----:B------:R-:W-:-:S04]  /*05f0*/  IMNMX R165, R3, R0, PT ;  /* 0x0000000003a57217 */ /* 0x000fc80003800200 */
[----:B------:R-:W-:-:S13]  /*0600*/  ISETP.GT.AND P0, PT, R165, RZ, PT ;  /* 0x000000ffa500720c */ /* 0x000fda0003f04270 */
[----:B------:R-:W-:Y:S05]  /*0610*/  @P0 BRA `(.L_x_819) ;  /* 0x0000098000000947 */ /* 0x000fea0003800000 */
[----:B-1----:R-:W-:Y:S01]  /*0620*/  ISETP.NE.AND P0, PT, R246, -0x1, PT ;  /* 0xfffffffff600780c */ /* 0x002fe20003f05270 */
[----:B------:R-:W3:Y:S04]  /*0630*/  LD.E.64 R4, [R20.64+0x88] ;  /* 0x0000880614047980 */ /* 0x000ee8000c101b00 */
[----:B------:R1:W4:Y:S04]  /*0640*/  LD.E.64 R16, [R20.64+0x90] ;  /* 0x0000900614107980 */ /* 0x000328000c101b00 */
[----:B--2---:R1:W2:Y:S04]  /*0650*/  LD.E R12, [R20.64+0x60] ;  /* 0x00006006140c7980 */ /* 0x0042a8000c101900 */
[----:B------:R-:W2:Y:S04]  /*0660*/  @!P0 LD.E.64 R22, [R20.64+0x80] ;  /* 0x0000800614168980 */ /* 0x000ea8000c101b00 */
[----:B------:R1:W4:Y:S01]  /*0670*/  LD.E R8, [R20.64+0xb4] ;  /* 0x0000b40614087980 */ /* 0x000322000c101900 */
[----:B------:R-:W-:-:S03]  /*0680*/  SHF.R.S32.HI R9, RZ, 0x1f, R148 ;  /* 0x0000001fff097819 */ /* 0x000fc60000011494 */
[----:B------:R1:W5:Y:S01]  /*0690*/  LD.E R0, [R20.64+0xc0] ;  /* 0x0000c00614007980 */ /* 0x000362000c101900 */
[----:B------:R-:W-:-:S03]  /*06a0*/  LEA.HI R9, R9, R148, RZ, 0x3 ;  /* 0x0000009409097211 */ /* 0x000fc600078f18ff */
[----:B------:R1:W5:Y:S01]  /*06b0*/  LD.E.64 R2, [R20.64+0x70] ;  /* 0x0000700614027980 */ /* 0x000362000c101b00 */
[----:B------:R-:W-:Y:S02]  /*06c0*/  LOP3.LUT R11, R9, 0xfffffff8, RZ, 0xc0, !PT ;  /* 0xfffffff8090b7812 */ /* 0x000fe400078ec0ff */
[----:B------:R-:W-:Y:S01]  /*06d0*/  @!P0 SHF.R.S32.HI R14, RZ, 0x1f, R242 ;  /* 0x0000001fff0e8819 */ /* 0x000fe200000114f2 */
[----:B------:R1:W5:Y:S02]  /*06e0*/  LD.E.64 R6, [R20.64+0xa0] ;  /* 0x0000a00614067980 */ /* 0x000364000c101b00 */
[----:B------:R-:W-:-:S04]  /*06f0*/  IMAD.IADD R148, R148, 0x1, -R11 ;  /* 0x0000000194947824 */ /* 0x000fc800078e0a0b */
[----:B------:R-:W-:Y:S01]  /*0700*/  IMAD.SHL.U32 R10, R148, 0x8, RZ ;  /* 0x00000008940a7824 */ /* 0x000fe200078e00ff */
[----:B------:R-:W-:Y:S01]  /*0710*/  SHF.R.S32.HI R9, RZ, 0x3, R9 ;  /* 0x00000003ff097819 */ /* 0x000fe20000011409 */
[----:B------:R-:W-:Y:S01]  /*0720*/  IMAD.IADD R244, R244, 0x1, -R55 ;  /* 0x00000001f4f47824 */ /* 0x000fe200078e0a37 */
[----:B------:R-:W-:Y:S02]  /*0730*/  BSSY B0, `(.L_x_820) ;  /* 0x000002c000007945 */ /* 0x000fe40003800000 */
[C---:B------:R-:W-:Y:S02]  /*0740*/  IADD3 R27, R10.reuse, 0x40, RZ ;  /* 0x000000400a1b7810 */ /* 0x040fe40007ffe0ff */
[----:B------:R-:W-:Y:S01]  /*0750*/  IADD3 R25, R10, 0x80, RZ ;  /* 0x000000800a197810 */ /* 0x000fe20007ffe0ff */
[-C--:B---3--:R-:W-:Y:S02]  /*0760*/  @P0 IMAD R15, R5, R246.reuse, RZ ;  /* 0x000000f6050f0224 */ /* 0x088fe400078e02ff */
[----:B------:R-:W-:-:S04]  /*0770*/  @P0 IMAD.WIDE.U32 R18, R4, R246, RZ ;  /* 0x000000f604120225 */ /* 0x000fc800078e00ff */
[-C--:B--2---:R-:W-:Y:S02]  /*0780*/  @!P0 IMAD R11, R23, R242.reuse, RZ ;  /* 0x000000f2170b8224 */ /* 0x084fe400078e02ff */
[----:B-1----:R-:W-:-:S04]  /*0790*/  @!P0 IMAD.WIDE.U32 R20, R22, R242, RZ ;  /* 0x000000f216148225 */ /* 0x002fc800078e00ff */
[----:B------:R-:W-:Y:S01]  /*07a0*/  @!P0 IMAD R14, R22, R14, R11 ;  /* 0x0000000e160e8224 */ /* 0x000fe200078e020b */
[--C-:B------:R-:W-:Y:S02]  /*07b0*/  SHF.R.S32.HI R11, RZ, 0x1f, R10.reuse ;  /* 0x0000001fff0b7819 */ /* 0x100fe4000001140a */
[----:B------:R-:W-:Y:S01]  /*07c0*/  @P0 IADD3 R15, R19, R15, RZ ;  /* 0x0000000f130f0210 */ /* 0x000fe20007ffe0ff */
[----:B------:R-:W-:Y:S01]  /*07d0*/  IMAD R13, R5, R55, RZ ;  /* 0x00000037050d7224 */ /* 0x000fe200078e02ff */
[----:B------:R-:W-:Y:S01]  /*07e0*/  SHF.R.S32.HI R19, RZ, 0x1f, R55 ;  /* 0x0000001fff137819 */ /* 0x000fe20000011437 */
[----:B------:R-:W-:-:S04]  /*07f0*/  IMAD.WIDE.U32 R22, R55, R4, R10 ;  /* 0x0000000437167225 */ /* 0x000fc800078e000a */
[----:B------:R-:W-:Y:S01]  /*0800*/  @!P0 IMAD.MOV.U32 R18, RZ, RZ, R20 ;  /* 0x000000ffff128224 */ /* 0x000fe200078e0014 */
[----:B------:R-:W-:Y:S01]  /*0810*/  @!P0 IADD3 R15, R21, R14, RZ ;  /* 0x0000000e150f8210 */ /* 0x000fe20007ffe0ff */
[----:B------:R-:W-:-:S03]  /*0820*/  IMAD R20, R4, R19, R13 ;  /* 0x0000001304147224 */ /* 0x000fc600078e020d */
[----:B------:R-:W-:-:S04]  /*0830*/  IADD3 R18, P0, R18, R22, RZ ;  /* 0x0000001612127210 */ /* 0x000fc80007f1e0ff */
[----:B------:R-:W-:Y:S02]  /*0840*/  IADD3.X R19, R15, R23, R20, P0, !PT ;  /* 0x000000170f137210 */ /* 0x000fe400007fe414 */
[----:B------:R-:W-:Y:S01]  /*0850*/  ISETP.GE.AND P0, PT, R9, R244, PT ;  /* 0x000000f40900720c */ /* 0x000fe20003f06270 */
[----:B----4-:R-:W-:Y:S01]  /*0860*/  IMAD R31, R17, R241, RZ ;  /* 0x000000f1111f7224 */ /* 0x010fe200078e02ff */
[--C-:B------:R-:W-:Y:S01]  /*0870*/  SHF.R.S32.HI R14, RZ, 0x1f, R241.reuse ;  /* 0x0000001fff0e7819 */ /* 0x100fe200000114f1 */
[----:B------:R-:W-:Y:S02]  /*0880*/  IMAD R242, R242, R12, R241 ;  /* 0x0000000cf2f27224 */ /* 0x000fe400078e02f1 */
[----:B------:R-:W-:-:S04]  /*0890*/  IMAD.WIDE.U32 R12, R241, R16, R18 ;  /* 0x00000010f10c7225 */ /* 0x000fc800078e0012 */
[----:B------:R-:W-:Y:S01]  /*08a0*/  IMAD R31, R16, R14, R31 ;  /* 0x0000000e101f7224 */ /* 0x000fe200078e021f */
[----:B------:R-:W-:Y:S01]  /*08b0*/  SHF.R.S32.HI R15, RZ, 0x1f, R9 ;  /* 0x0000001fff0f7819 */ /* 0x000fe20000011409 */
[----:B------:R-:W-:Y:S01]  /*08c0*/  IMAD R8, R8, R242, R55 ;  /* 0x000000f208087224 */ /* 0x000fe200078e0237 */
[----:B------:R-:W-:Y:S02]  /*08d0*/  IADD3 R23, R10, 0xc0, RZ ;  /* 0x000000c00a177810 */ /* 0x000fe40007ffe0ff */
[----:B------:R-:W-:Y:S01]  /*08e0*/  IADD3 R31, R13, R31, RZ ;  /* 0x0000001f0d1f7210 */ /* 0x000fe20007ffe0ff */
[----:B------:R-:W-:Y:S05]  /*08f0*/  @P0 BRA `(.L_x_821) ;  /* 0x000000f000000947 */ /* 0x000fea0003800000 */
[----:B------:R-:W-:Y:S01]  /*0900*/  IMAD R14, R5, R9, RZ ;  /* 0x00000009050e7224 */ /* 0x000fe200078e02ff */
[-C--:B-----5:R-:W-:Y:S01]  /*0910*/  ISETP.GE.AND P4, PT, R10, R0.reuse, PT ;  /* 0x000000000a00720c */ /* 0x0a0fe20003f86270 */
[----:B------:R-:W-:Y:S01]  /*0920*/  IMAD.MOV.U32 R30, RZ, RZ, R12 ;  /* 0x000000ffff1e7224 */ /* 0x000fe200078e000c */
[-C--:B------:R-:W-:Y:S01]  /*0930*/  ISETP.GE.AND P3, PT, R27, R0.reuse, PT ;  /* 0x000000001b00720c */ /* 0x080fe20003f66270 */
[C---:B------:R-:W-:Y:S01]  /*0940*/  IMAD R14, R4.reuse, R15, R14 ;  /* 0x0000000f040e7224 */ /* 0x040fe200078e020e */
[-C--:B------:R-:W-:Y:S01]  /*0950*/  ISETP.GE.AND P2, PT, R25, R0.reuse, PT ;  /* 0x000000001900720c */ /* 0x080fe20003f46270 */
[----:B------:R-:W-:Y:S01]  /*0960*/  IMAD.WIDE.U32 R16, R4, R9, R30 ;  /* 0x0000000904107225 */ /* 0x000fe200078e001e */
[----:B------:R-:W-:-:S03]  /*0970*/  ISETP.GE.AND P1, PT, R23, R0, PT ;  /* 0x000000001700720c */ /* 0x000fc60003f26270 */
[----:B------:R-:W-:Y:S01]  /*0980*/  IMAD.IADD R17, R17, 0x1, R14 ;  /* 0x0000000111117824 */ /* 0x000fe200078e020e */
[----:B------:R-:W-:-:S04]  /*0990*/  LEA R18, P0, R16, R2, 0x1 ;  /* 0x0000000210127211 */ /* 0x000fc800078008ff */
[----:B------:R-:W-:-:S05]  /*09a0*/  LEA.HI.X R19, R16, R3, R17, 0x1, P0 ;  /* 0x0000000310137211 */ /* 0x000fca00000f0c11 */
[----:B------:R1:W-:Y:S04]  /*09b0*/  @!P4 ST.E.128 [R18.64], RZ ;  /* 0x000000ff1200c985 */ /* 0x0003e8000c101d06 */
[----:B------:R1:W-:Y:S04]  /*09c0*/  @!P3 ST.E.128 [R18.64+0x80], RZ ;  /* 0x000080ff1200b985 */ /* 0x0003e8000c101d06 */
[----:B------:R1:W-:Y:S04]  /*09d0*/  @!P2 ST.E.128 [R18.64+0x100], RZ ;  /* 0x000100ff1200a985 */ /* 0x0003e8000c101d06 */
[----:B------:R1:W-:Y:S02]  /*09e0*/  @!P1 ST.E.128 [R18.64+0x180], RZ ;  /* 0x000180ff12009985 */ /* 0x0003e4000c101d06 */
.L_x_821:
[----:B------:R-:W-:Y:S05]  /*09f0*/  BSYNC B0 ;  /* 0x0000000000007941 */ /* 0x000fea0003800000 */
.L_x_820:
[----:B------:R-:W-:Y:S01]  /*0a00*/  IADD3 R21, R9, 0x10, RZ ;  /* 0x0000001009157810 */ /* 0x000fe20007ffe0ff */
[----:B------:R-:W-:Y:S03]  /*0a10*/  BSSY B0, `(.L_x_822) ;  /* 0x0000015000007945 */ /* 0x000fe60003800000 */
[----:B------:R-:W-:-:S13]  /*0a20*/  ISETP.GE.AND P0, PT, R21, R244, PT ;  /* 0x000000f41500720c */ /* 0x000fda0003f06270 */
[----:B------:R-:W-:Y:S05]  /*0a30*/  @P0 BRA `(.L_x_823) ;  /* 0x0000012000000947 */ /* 0x000fea0003800000 */
[----:B-1----:R-:W-:Y:S01]  /*0a40*/  IADD3 R19, P0, R9, 0x10, RZ ;  /* 0x0000001009137810 */ /* 0x002fe20007f1e0ff */
[----:B------:R-:W-:Y:S01]  /*0a50*/  IMAD.MOV.U32 R28, RZ, RZ, R12 ;  /* 0x000000ffff1c7224 */ /* 0x000fe200078e000c */
[-C--:B-----5:R-:W-:Y:S01]  /*0a60*/  ISETP.GE.AND P3, PT, R10, R0.reuse, PT ;  /* 0x000000000a00720c */ /* 0x0a0fe20003f66270 */
[----:B------:R-:W-:Y:S01]  /*0a70*/  IMAD.MOV.U32 R29, RZ, RZ, R31 ;  /* 0x000000ffff1d7224 */ /* 0x000fe200078e001f */
[-C--:B------:R-:W-:Y:S01]  /*0a80*/  ISETP.GE.AND P2, PT, R27, R0.reuse, PT ;  /* 0x000000001b00720c */ /* 0x080fe20003f46270 */
[----:B------:R-:W-:Y:S01]  /*0a90*/  IMAD.X R17, RZ, RZ, R15, P0 ;  /* 0x000000ffff117224 */ /* 0x000fe200000e060f */
[-C--:B------:R-:W-:Y:S01]  /*0aa0*/  ISETP.GE.AND P1, PT, R25, R0.reuse, PT ;  /* 0x000000001900720c */ /* 0x080fe20003f26270 */
[----:B------:R-:W-:Y:S01]  /*0ab0*/  IMAD.WIDE.U32 R28, R4, R19, R28 ;  /* 0x00000013041c7225 */ /* 0x000fe200078e001c */
[----:B------:R-:W-:-:S03]  /*0ac0*/  ISETP.GE.AND P0, PT, R23, R0, PT ;  /* 0x000000001700720c */ /* 0x000fc60003f06270 */
[----:B------:R-:W-:Y:S01]  /*0ad0*/  IMAD R17, R17, R4, RZ ;  /* 0x0000000411117224 */ /* 0x000fe200078e02ff */
[----:B------:R-:W-:-:S03]  /*0ae0*/  LEA R16, P4, R28, R2, 0x1 ;  /* 0x000000021c107211 */ /* 0x000fc600078808ff */
[----:B------:R-:W-:-:S04]  /*0af0*/  IMAD R17, R5, R19, R17 ;  /* 0x0000001305117224 */ /* 0x000fc800078e0211 */
[----:B------:R-:W-:-:S05]  /*0b00*/  IMAD.IADD R17, R29, 0x1, R17 ;  /* 0x000000011d117824 */ /* 0x000fca00078e0211 */
[----:B------:R-:W-:-:S05]  /*0b10*/  LEA.HI.X R17, R28, R3, R17, 0x1, P4 ;  /* 0x000000031c117211 */ /* 0x000fca00020f0c11 */
[----:B------:R1:W-:Y:S04]  /*0b20*/  @!P3 ST.E.128 [R16.64], RZ ;  /* 0x000000ff1000b985 */ /* 0x0003e8000c101d06 */
[----:B------:R1:W-:Y:S04]  /*0b30*/  @!P2 ST.E.128 [R16.64+0x80], RZ ;  /* 0x000080ff1000a985 */ /* 0x0003e8000c101d06 */
[----:B------:R1:W-:Y:S04]  /*0b40*/  @!P1 ST.E.128 [R16.64+0x100], RZ ;  /* 0x000100ff10009985 */ /* 0x0003e8000c101d06 */
[----:B------:R1:W-:Y:S02]  /*0b50*/  @!P0 ST.E.128 [R16.64+0x180], RZ ;  /* 0x000180ff10008985 */ /* 0x0003e4000c101d06 */
.L_x_823:
[----:B------:R-:W-:Y:S05]  /*0b60*/  BSYNC B0 ;  /* 0x0000000000007941 */ /* 0x000fea0003800000 */
.L_x_822:
[----:B-1----:R-:W-:Y:S01]  /*0b70*/  IADD3 R19, R9, 0x20, RZ ;  /* 0x0000002009137810 */ /* 0x002fe20007ffe0ff */
[----:B------:R-:W-:Y:S03]  /*0b80*/  BSSY B0, `(.L_x_824) ;  /* 0x0000015000007945 */ /* 0x000fe60003800000 */
[----:B------:R-:W-:-:S13]  /*0b90*/  ISETP.GE.AND P0, PT, R19, R244, PT ;  /* 0x000000f41300720c */ /* 0x000fda0003f06270 */
[----:B------:R-:W-:Y:S05]  /*0ba0*/  @P0 BRA `(.L_x_825) ;  /* 0x0000012000000947 */ /* 0x000fea0003800000 */
[----:B------:R-:W-:Y:S01]  /*0bb0*/  IADD3 R29, P0, R9, 0x20, RZ ;  /* 0x00000020091d7810 */ /* 0x000fe20007f1e0ff */
        /* <DEDUP_REMOVED lines=17> */
.L_x_825:
[----:B------:R-:W-:Y:S05]  /*0cd0*/  BSYNC B0 ;  /* 0x0000000000007941 */ /* 0x000fea0003800000 */
.L_x_824:
        /* <DEDUP_REMOVED lines=22> */
.L_x_827:
[----:B------:R-:W-:Y:S05]  /*0e40*/  BSYNC B0 ;  /* 0x0000000000007941 */ /* 0x000fea0003800000 */
.L_x_826:
[----:B------:R-:W-:Y:S01]  /*0e50*/  ISETP.NE.AND P4, PT, R148, RZ, PT ;  /* 0x000000ff9400720c */ /* 0x000fe20003f85270 */
[----:B------:R-:W-:-:S03]  /*0e60*/  IMAD.MOV.U32 R241, RZ, RZ, 0x0 ;  /* 0x00000000fff17424 */ /* 0x000fc600078e00ff */
[-C--:B------:R-:W-:Y:S02]  /*0e70*/  ISETP.GE.OR P3, PT, R9, R244.reuse, P4 ;  /* 0x000000f40900720c */ /* 0x080fe40002766670 */
[-C--:B------:R-:W-:Y:S02]  /*0e80*/  ISETP.GE.OR P2, PT, R21, R244.reuse, P4 ;  /* 0x000000f41500720c */ /* 0x080fe40002746670 */
[-C--:B------:R-:W-:Y:S02]  /*0e90*/  ISETP.GE.OR P1, PT, R19, R244.reuse, P4 ;  /* 0x000000f41300720c */ /* 0x080fe40002726670 */
[C---:B------:R-:W-:Y:S02]  /*0ea0*/  IADD3 R9, P0, R8.reuse, R9, RZ ;  /* 0x0000000908097210 */ /* 0x040fe40007f1e0ff */
[----:B------:R-:W-:Y:S02]  /*0eb0*/  ISETP.GE.OR P4, PT, R17, R244, P4 ;  /* 0x000000f41100720c */ /* 0x000fe40002786670 */
[----:B------:R-:W-:-:S02]  /*0ec0*/  LEA.HI.X.SX32 R8, R8, R15, 0x1, P0 ;  /* 0x0000000f08087211 */ /* 0x000fc400000f0eff */
[----:B-1---5:R-:W-:-:S04]  /*0ed0*/  LEA R2, P0, R9, R6, 0x2 ;  /* 0x0000000609027211 */ /* 0x022fc800078010ff */
[----:B------:R-:W-:Y:S01]  /*0ee0*/  LEA.HI.X R3, R9, R7, R8, 0x2, P0 ;  /* 0x0000000709037211 */ /* 0x000fe200000f1408 */
[----:B------:R-:W-:Y:S02]  /*0ef0*/  @!P3 IMAD.MOV.U32 R9, RZ, RZ, 0x7f800000 ;  /* 0x7f800000ff09b424 */ /* 0x000fe400078e00ff */
[----:B------:R-:W-:Y:S02]  /*0f00*/  @!P2 IMAD.MOV.U32 R7, RZ, RZ, 0x7f800000 ;  /* 0x7f800000ff07a424 */ /* 0x000fe400078e00ff */
[----:B------:R-:W-:Y:S01]  /*0f10*/  @!P1 IMAD.MOV.U32 R5, RZ, RZ, 0x7f800000 ;  /* 0x7f800000ff059424 */ /* 0x000fe200078e00ff */
[----:B------:R1:W-:Y:S04]  /*0f20*/  @!P3 ST.E [R2.64], R9 ;  /* 0x000000090200b985 */ /* 0x0003e8000c101906 */
[----:B------:R1:W-:Y:S04]  /*0f30*/  @!P2 ST.E [R2.64+0x40], R7 ;  /* 0x000040070200a985 */ /* 0x0003e8000c101906 */
[----:B------:R1:W-:Y:S01]  /*0f40*/  @!P1 ST.E [R2.64+0x80], R5 ;  /* 0x0000800502009985 */ /* 0x0003e2000c101906 */
[----:B------:R-:W-:Y:S05]  /*0f50*/  @P4 RET.REL.NODEC R240 `(_ZN5flash24flash_fwd_splitkv_kernelI23Flash_fwd_kernel_traitsILi256ELi64ELi64ELi4ELb0ELb0EN7cutlass6half_tE19Flash_kernel_traitsILi256ELi64ELi64ELi4ES3_EELb1ELb0ELb0ELb0ELb0ELb0ELb0ELb1EEEvNS_16Flash_fwd_paramsE) ;  /* 0xfffff0a0f0004950 */ /* 0x000fea0003c3ffff */
[----:B-1----:R-:W-:Y:S02]  /*0f60*/  MOV R5, 0x7f800000 ;  /* 0x7f80000000057802 */ /* 0x002fe40000000f00 */
[----:B------:R-:W-:-:S03]  /*0f70*/  MOV R241, 0x0 ;  /* 0x0000000000f17802 */ /* 0x000fc60000000f00 */
[----:B------:R1:W-:Y:S01]  /*0f80*/  ST.E [R2.64+0xc0], R5 ;  /* 0x0000c00502007985 */ /* 0x0003e2000c101906 */
[----:B------:R-:W-:Y:S05]  /*0f90*/  RET.REL.NODEC R240 `(_ZN5flash24flash_fwd_splitkv_kernelI23Flash_fwd_kernel_traitsILi256ELi64ELi64ELi4ELb0ELb0EN7cutlass6half_tE19Flash_kernel_traitsILi256ELi64ELi64ELi4ES3_EELb1ELb0ELb0ELb0ELb0ELb0ELb0ELb1EEEvNS_16Flash_fwd_paramsE) ;  /* 0xfffff060f0007950 */ /* 0x000fea0003c3ffff */
.L_x_819:
[----:B-1----:R-:W3:Y:S04]  /*0fa0*/  LD.E.64 R6, [R20.64+0x160] ;  /* 0x0001600614067980 */ /* 0x002ee8000c101b00 */
[----:B------:R-:W4:Y:S01]  /*0fb0*/  LD.E.64 R8, [R20.64+0x158] ;  /* 0x0001580614087980 */ /* 0x000f22000c101b00 */
[----:B---3--:R-:W-:-:S04]  /*0fc0*/  ISETP.NE.U32.AND P1, PT, R6, RZ, PT ;  /* 0x000000ff0600720c */ /* 0x008fc80003f25070 */
[----:B------:R-:W-:-:S13]  /*0fd0*/  ISETP.NE.AND.EX P1, PT, R7, RZ, PT, P1 ;  /* 0x000000ff0700720c */ /* 0x000fda0003f25310 */
[----:B------:R-:W3:Y:S01]  /*0fe0*/  @P1 LD.E.64 R4, [R20.64+0x168] ;  /* 0x0001680614041980 */ /* 0x000ee2000c101b00 */
[----:B----4-:R-:W-:Y:S01]  /*0ff0*/  ISETP.NE.U32.AND P0, PT, R8, RZ, PT ;  /* 0x000000ff0800720c */ /* 0x010fe20003f05070 */
[----:B------:R-:W-:-:S03]  /*1000*/  IMAD.MOV.U32 R10, RZ, RZ, R242 ;  /* 0x000000ffff0a7224 */ /* 0x000fc600078e00f2 */
[----:B------:R-:W-:Y:S02]  /*1010*/  ISETP.NE.AND.EX P0, PT, R9, RZ, PT, P0 ;  /* 0x000000ff0900720c */ /* 0x000fe40003f05300 */
[----:B------:R-:W-:Y:S01]  /*1020*/  @P1 SHF.R.S32.HI R0, RZ, 0x1f, R242 ;  /* 0x0000001fff001819 */ /* 0x000fe200000114f2 */
[----:B------:R-:W-:-:S10]  /*1030*/  CS2R R248, SRZ ;  /* 0x0000000000f87805 */ /* 0x000fd4000001ff00 */
[----:B------:R-:W-:-:S05]  /*1040*/  @P0 IMAD.WIDE R8, R242, 0x4, R8 ;  /* 0x00000004f2080825 */ /* 0x000fca00078e0208 */
[----:B------:R1:W5:Y:S01]  /*1050*/  @P0 LD.E R10, [R8.64] ;  /* 0x00000006080a0980 */ /* 0x000362000c101900 */
[----:B------:R-:W-:Y:S01]  /*1060*/  BSSY B0, `(.L_x_828) ;  /* 0x00000ac000007945 */ /* 0x000fe20003800000 */
[-C--:B---3--:R-:W-:Y:S02]  /*1070*/  @P1 IMAD R5, R5, R242.reuse, RZ ;  /* 0x000000f205051224 */ /* 0x088fe400078e02ff */
[----:B------:R-:W-:-:S04]  /*1080*/  @P1 IMAD.WIDE.U32 R2, R4, R242, RZ ;  /* 0x000000f204021225 */ /* 0x000fc800078e00ff */
[----:B------:R-:W-:Y:S01]  /*1090*/  @P1 IMAD R0, R4, R0, R5 ;  /* 0x0000000004001224 */ /* 0x000fe200078e0205 */
[----:B------:R-:W-:-:S03]  /*10a0*/  @P1 LEA R248, P0, R2, R6, 0x2 ;  /* 0x0000000602f81211 */ /* 0x000fc600078010ff */
[----:B------:R-:W-:-:S05]  /*10b0*/  @P1 IMAD.IADD R0, R3, 0x1, R0 ;  /* 0x0000000103001824 */ /* 0x000fca00078e0200 */
[----:B------:R-:W-:Y:S02]  /*10c0*/  @P1 LEA.HI.X R249, R2, R7, R0, 0x2, P0 ;  /* 0x0000000702f91211 */ /* 0x000fe400000f1400 */
[----:B------:R-:W-:-:S04]  /*10d0*/  ISETP.NE.U32.AND P0, PT, R248, RZ, PT ;  /* 0x000000fff800720c */ /* 0x000fc80003f05070 */
[----:B------:R-:W-:-:S13]  /*10e0*/  ISETP.NE.AND.EX P0, PT, R249, RZ, PT, P0 ;  /* 0x000000fff900720c */ /* 0x000fda0003f05300 */
[----:B------:R-:W-:Y:S05]  /*10f0*/  @!P0 BRA `(.L_x_829) ;  /* 0x0000053000008947 */ /* 0x000fea0003800000 */
[----:B-1----:R-:W3:Y:S04]  /*1100*/  LD.E R6, [R20.64+0x170] ;  /* 0x0001700614067980 */ /* 0x002ee8000c101900 */
[----:B------:R-:W4:Y:S01]  /*1110*/  LD.E R4, [R20.64+0x68] ;  /* 0x0000680614047980 */ /* 0x000f22000c101900 */
[----:B------:R-:W-:-:S03]  /*1120*/  LEA R5, R165, 0xffffffc0, 0x6 ;  /* 0xffffffc0a5057811 */ /* 0x000fc600078e30ff */
[----:B--2---:R-:W3:Y:S01]  /*1130*/  LD.E.64 R18, [R20.64+0x20] ;  /* 0x0000200614127980 */ /* 0x004ee2000c101b00 */
[----:B------:R-:W-:-:S03]  /*1140*/  IABS R2, R5 ;  /* 0x0000000500027213 */ /* 0x000fc60000000000 */
[----:B------:R-:W3:Y:S04]  /*1150*/  LD.E.64 R60, [R20.64+0x38] ;  /* 0x00003806143c7980 */ /* 0x000ee8000c101b00 */
[----:B------:R-:W3:Y:S04]  /*1160*/  LD.E.64 R12, [R20.64+0x28] ;  /* 0x00002806140c7980 */ /* 0x000ee8000c101b00 */
[----:B------:R-:W3:Y:S04]  /*1170*/  LD.E.64 R14, [R20.64+0x50] ;  /* 0x00005006140e7980 */ /* 0x000ee8000c101b00 */
[----:B------:R1:W5:Y:S04]  /*1180*/  LD.E.64 R22, [R20.64+0x58] ;  /* 0x0000580614167980 */ /* 0x000368000c101b00 */
[----:B------:R1:W5:Y:S01]  /*1190*/  LD.E.64 R62, [R20.64+0x40] ;  /* 0x00004006143e7980 */ /* 0x000362000c101b00 */
[----:B---3--:R-:W-:-:S04]  /*11a0*/  IABS R3, R6 ;  /* 0x0000000600037213 */ /* 0x008fc80000000000 */
[----:B-----5:R-:W3:Y:S08]  /*11b0*/  I2F.RP R10, R3 ;  /* 0x00000003000a7306 */ /* 0x020ef00000209400 */
[----:B---3--:R-:W3:Y:S02]  /*11c0*/  MUFU.RCP R8, R10 ;  /* 0x0000000a00087308 */ /* 0x008ee40000001000 */
[----:B---3--:R-:W-:-:S06]  /*11d0*/  IADD3 R8, R8, 0xffffffe, RZ ;  /* 0x0ffffffe08087810 */ /* 0x008fcc0007ffe0ff */
[----:B------:R-:W3:Y:S02]  /*11e0*/  F2I.FTZ.U32.TRUNC.NTZ R9, R8 ;  /* 0x0000000800097305 */ /* 0x000ee4000021f000 */
[----:B---3--:R-:W-:Y:S02]  /*11f0*/  IMAD.MOV R0, RZ, RZ, -R9 ;  /* 0x000000ffff007224 */ /* 0x008fe400078e0a09 */
[----:B------:R-:W-:Y:S02]  /*1200*/  IMAD.MOV.U32 R8, RZ, RZ, RZ ;  /* 0x000000ffff087224 */ /* 0x000fe400078e00ff */
[----:B------:R-:W-:Y:S01]  /*1210*/  IMAD R7, R0, R3, RZ ;  /* 0x0000000300077224 */ /* 0x000fe200078e02ff */
[----:B------:R-:W-:-:S03]  /*1220*/  IABS R0, R6 ;  /* 0x0000000600007213 */ /* 0x000fc60000000000 */
[----:B------:R-:W-:Y:S01]  /*1230*/  IMAD.HI.U32 R7, R9, R7, R8 ;  /* 0x0000000709077227 */ /* 0x000fe200078e0008 */
[----:B------:R-:W-:-:S05]  /*1240*/  IADD3 R0, RZ, -R0, RZ ;  /* 0x80000000ff007210 */ /* 0x000fca0007ffe0ff */
[----:B------:R-:W-:-:S04]  /*1250*/  IMAD.HI.U32 R9, R7, R2, RZ ;  /* 0x0000000207097227 */ /* 0x000fc800078e00ff */
[----:B------:R-:W-:-:S05]  /*1260*/  IMAD R0, R9, R0, R2 ;  /* 0x0000000009007224 */ /* 0x000fca00078e0202 */
[----:B------:R-:W-:-:S13]  /*1270*/  ISETP.GT.U32.AND P1, PT, R3, R0, PT ;  /* 0x000000000300720c */ /* 0x000fda0003f24070 */
[----:B------:R-:W-:-:S05]  /*1280*/  @!P1 IMAD.IADD R0, R0, 0x1, -R3 ;  /* 0x0000000100009824 */ /* 0x000fca00078e0a03 */
[----:B------:R-:W-:Y:S02]  /*1290*/  ISETP.GE.U32.AND P2, PT, R0, R3, PT ;  /* 0x000000030000720c */ /* 0x000fe40003f46070 */
[----:B------:R-:W-:Y:S02]  /*12a0*/  LOP3.LUT R0, R5, R6, RZ, 0x3c, !PT ;  /* 0x0000000605007212 */ /* 0x000fe400078e3cff */
[----:B------:R-:W-:Y:S02]  /*12b0*/  @!P1 IADD3 R9, R9, 0x1, RZ ;  /* 0x0000000109099810 */ /* 0x000fe40007ffe0ff */
[----:B------:R-:W-:Y:S02]  /*12c0*/  ISETP.GE.AND P0, PT, R0, RZ, PT ;  /* 0x000000ff0000720c */ /* 0x000fe40003f06270 */
[----:B------:R-:W-:-:S05]  /*12d0*/  ISETP.NE.AND P1, PT, R6, RZ, PT ;  /* 0x000000ff0600720c */ /* 0x000fca0003f25270 */
[----:B------:R-:W-:-:S06]  /*12e0*/  @P2 IADD3 R9, R9, 0x1, RZ ;  /* 0x0000000109092810 */ /* 0x000fcc0007ffe0ff */
[----:B------:R-:W-:Y:S02]  /*12f0*/  @!P0 IMAD.MOV R9, RZ, RZ, -R9 ;  /* 0x000000ffff098224 */ /* 0x000fe400078e0a09 */
[----:B------:R-:W-:-:S05]  /*1300*/  @!P1 LOP3.LUT R9, RZ, R6, RZ, 0x33, !PT ;  /* 0x00000006ff099212 */ /* 0x000fca00078e33ff */
[----:B------:R-:W-:-:S06]  /*1310*/  IMAD.WIDE R2, R9, 0x4, R248 ;  /* 0x0000000409027825 */ /* 0x000fcc00078e02f8 */
[----:B------:R3:W2:Y:S01]  /*1320*/  LD.E R2, [R2.64] ;  /* 0x0000000602027980 */ /* 0x0006a2000c101900 */
[----:B----4-:R-:W-:-:S04]  /*1330*/  IABS R7, R4 ;  /* 0x0000000400077213 */ /* 0x010fc80000000000 */
[----:B------:R-:W4:Y:S08]  /*1340*/  I2F.RP R10, R7 ;  /* 0x00000007000a7306 */ /* 0x000f300000209400 */
[----:B----4-:R-:W4:Y:S02]  /*1350*/  MUFU.RCP R8, R10 ;  /* 0x0000000a00087308 */ /* 0x010f240000001000 */
[----:B----4-:R-:W-:-:S06]  /*1360*/  IADD3 R8, R8, 0xffffffe, RZ ;  /* 0x0ffffffe08087810 */ /* 0x010fcc0007ffe0ff */
[----:B------:R-:W4:Y:S01]  /*1370*/  F2I.FTZ.U32.TRUNC.NTZ R17, R8 ;  /* 0x0000000800117305 */ /* 0x000f22000021f000 */
[----:B------:R-:W-:Y:S01]  /*1380*/  IMAD.MOV.U32 R16, RZ, RZ, RZ ;  /* 0x000000ffff107224 */ /* 0x000fe200078e00ff */
[----:B---3--:R-:W-:Y:S02]  /*1390*/  IABS R3, R4 ;  /* 0x0000000400037213 */ /* 0x008fe40000000000 */
[----:B----4-:R-:W-:-:S05]  /*13a0*/  IADD3 R0, RZ, -R17, RZ ;  /* 0x80000011ff007210 */ /* 0x010fca0007ffe0ff */
[----:B------:R-:W-:Y:S01]  /*13b0*/  IMAD R11, R0, R7, RZ ;  /* 0x00000007000b7224 */ /* 0x000fe200078e02ff */
[----:B------:R-:W-:-:S03]  /*13c0*/  IABS R0, R241 ;  /* 0x000000f100007213 */ /* 0x000fc60000000000 */
[----:B------:R-:W-:-:S04]  /*13d0*/  IMAD.HI.U32 R11, R17, R11, R16 ;  /* 0x0000000b110b7227 */ /* 0x000fc800078e0010 */
[----:B------:R-:W-:Y:S02]  /*13e0*/  IMAD.MOV R3, RZ, RZ, -R3 ;  /* 0x000000ffff037224 */ /* 0x000fe400078e0a03 */
[----:B------:R-:W-:-:S04]  /*13f0*/  IMAD.HI.U32 R16, R11, R0, RZ ;  /* 0x000000000b107227 */ /* 0x000fc800078e00ff */
[----:B------:R-:W-:-:S05]  /*1400*/  IMAD R0, R16, R3, R0 ;  /* 0x0000000310007224 */ /* 0x000fca00078e0200 */
[----:B------:R-:W-:Y:S01]  /*1410*/  ISETP.GT.U32.AND P1, PT, R7, R0, PT ;  /* 0x000000000700720c */ /* 0x000fe20003f24070 */
[----:B------:R-:W-:-:S12]  /*1420*/  IMAD.MOV R9, RZ, RZ, -R9 ;  /* 0x000000ffff097224 */ /* 0x000fd800078e0a09 */
[----:B------:R-:W-:-:S04]  /*1430*/  @!P1 IADD3 R0, R0, -R7, RZ ;  /* 0x8000000700009210 */ /* 0x000fc80007ffe0ff */
[----:B------:R-:W-:Y:S02]  /*1440*/  ISETP.GE.U32.AND P2, PT, R0, R7, PT ;  /* 0x000000070000720c */ /* 0x000fe40003f46070 */
[----:B------:R-:W-:Y:S02]  /*1450*/  LOP3.LUT R7, R241, R4, RZ, 0x3c, !PT ;  /* 0x00000004f1077212 */ /* 0x000fe400078e3cff */
[----:B------:R-:W-:Y:S02]  /*1460*/  @!P1 IADD3 R16, R16, 0x1, RZ ;  /* 0x0000000110109810 */ /* 0x000fe40007ffe0ff */
[----:B------:R-:W-:Y:S02]  /*1470*/  ISETP.GE.AND P0, PT, R7, RZ, PT ;  /* 0x000000ff0700720c */ /* 0x000fe40003f06270 */
[----:B------:R-:W-:Y:S01]  /*1480*/  ISETP.NE.AND P1, PT, R4, RZ, PT ;  /* 0x000000ff0400720c */ /* 0x000fe20003f25270 */
[----:B------:R-:W-:-:S04]  /*1490*/  IMAD R9, R6, R9, R5 ;  /* 0x0000000906097224 */ /* 0x000fc800078e0205 */
[----:B------:R-:W-:Y:S01]  /*14a0*/  @P2 IADD3 R16, R16, 0x1, RZ ;  /* 0x0000000110102810 */ /* 0x000fe20007ffe0ff */
[----:B------:R-:W-:Y:S01]  /*14b0*/  IMAD R6, R61, R9, RZ ;  /* 0x000000093d067224 */ /* 0x000fe200078e02ff */
[----:B------:R-:W-:-:S04]  /*14c0*/  SHF.R.S32.HI R11, RZ, 0x1f, R9 ;  /* 0x0000001fff0b7819 */ /* 0x000fc80000011409 */
[----:B------:R-:W-:Y:S02]  /*14d0*/  @!P0 IMAD.MOV R16, RZ, RZ, -R16 ;  /* 0x000000ffff108224 */ /* 0x000fe400078e0a10 */
[----:B------:R-:W-:Y:S01]  /*14e0*/  IMAD R6, R60, R11, R6 ;  /* 0x0000000b3c067224 */ /* 0x000fe200078e0206 */
[----:B------:R-:W-:-:S04]  /*14f0*/  @!P1 LOP3.LUT R16, RZ, R4, RZ, 0x33, !PT ;  /* 0x00000004ff109212 */ /* 0x000fc800078e33ff */
[----:B------:R-:W-:Y:S01]  /*1500*/  SHF.R.S32.HI R8, RZ, 0x1f, R16 ;  /* 0x0000001fff087819 */ /* 0x000fe20000011410 */
[----:B------:R-:W-:-:S04]  /*1510*/  IMAD R7, R15, R16, RZ ;  /* 0x000000100f077224 */ /* 0x000fc800078e02ff */
[----:B------:R-:W-:Y:S01]  /*1520*/  IMAD R7, R14, R8, R7 ;  /* 0x000000080e077224 */ /* 0x000fe200078e0207 */
[----:B--2---:R-:W-:Y:S01]  /*1530*/  SHF.R.S32.HI R0, RZ, 0x1f, R2 ;  /* 0x0000001fff007819 */ /* 0x004fe20000011402 */
[----:B------:R-:W-:-:S04]  /*1540*/  IMAD R3, R19, R2, RZ ;  /* 0x0000000213037224 */ /* 0x000fc800078e02ff */
[C---:B------:R-:W-:Y:S02]  /*1550*/  IMAD R3, R18.reuse, R0, R3 ;  /* 0x0000000012037224 */ /* 0x040fe400078e0203 */
[----:B------:R-:W-:-:S05]  /*1560*/  IMAD.WIDE.U32 R18, R18, R2, RZ ;  /* 0x0000000212127225 */ /* 0x000fca00078e00ff */
[----:B------:R-:W-:-:S05]  /*1570*/  IADD3 R19, R19, R3, RZ ;  /* 0x0000000313137210 */ /* 0x000fca0007ffe0ff */
[----:B------:R-:W-:-:S04]  /*1580*/  IMAD.WIDE.U32 R18, R9, R60, R18 ;  /* 0x0000003c09127225 */ /* 0x000fc800078e0012 */
[----:B------:R-:W-:Y:S01]  /*1590*/  IMAD R3, R13, R2, RZ ;  /* 0x000000020d037224 */ /* 0x000fe200078e02ff */
[----:B------:R-:W-:Y:S01]  /*15a0*/  IADD3 R19, R19, R6, RZ ;  /* 0x0000000613137210 */ /* 0x000fe20007ffe0ff */
[----:B------:R-:W-:-:S04]  /*15b0*/  IMAD.WIDE.U32 R24, R12, R2, RZ ;  /* 0x000000020c187225 */ /* 0x000fc800078e00ff */
[----:B------:R-:W-:Y:S02]  /*15c0*/  IMAD R3, R12, R0, R3 ;  /* 0x000000000c037224 */ /* 0x000fe400078e0203 */
[----:B------:R-:W-:-:S03]  /*15d0*/  IMAD.WIDE.U32 R14, R16, R14, R18 ;  /* 0x0000000e100e7225 */ /* 0x000fc600078e0012 */
[----:B------:R-:W-:Y:S01]  /*15e0*/  IADD3 R27, R25, R3, RZ ;  /* 0x00000003191b7210 */ /* 0x000fe20007ffe0ff */
[----:B------:R-:W-:Y:S01]  /*15f0*/  IMAD.MOV.U32 R10, RZ, RZ, R24 ;  /* 0x000000ffff0a7224 */ /* 0x000fe200078e0018 */
[----:B------:R-:W-:Y:S01]  /*1600*/  MOV R0, R14 ;  /* 0x0000000e00007202 */ /* 0x000fe20000000f00 */
[----:B------:R-:W-:Y:S01]  /*1610*/  IMAD.IADD R3, R15, 0x1, R7 ;  /* 0x000000010f037824 */ /* 0x000fe200078e0207 */
[----:B------:R-:W-:Y:S05]  /*1620*/  BRA `(.L_x_830) ;  /* 0x000004f000007947 */ /* 0x000fea0003800000 */
.L_x_829:
[----:B-1----:R-:W3:Y:S01]  /*1630*/  LD.E R4, [R20.64+0x68] ;  /* 0x0000680614047980 */ /* 0x002ee2000c101900 */
[----:B------:R-:W-:-:S03]  /*1640*/  ISETP.NE.AND P3, PT, R13, -0x1, PT ;  /* 0xffffffff0d00780c */ /* 0x000fc60003f65270 */
[----:B------:R-:W4:Y:S04]  /*1650*/  LD.E.64 R60, [R20.64+0x38] ;  /* 0x00003806143c7980 */ /* 0x000f28000c101b00 */
[----:B--2---:R-:W2:Y:S04]  /*1660*/  LD.E.64 R62, [R20.64+0x40] ;  /* 0x00004006143e7980 */ /* 0x004ea8000c101b00 */
[----:B------:R-:W2:Y:S04]  /*1670*/  LD.E.64 R14, [R20.64+0x50] ;  /* 0x00005006140e7980 */ /* 0x000ea8000c101b00 */
[----:B------:R-:W2:Y:S04]  /*1680*/  @!P3 LD.E.64 R18, [R20.64+0x20] ;  /* 0x000020061412b980 */ /* 0x000ea8000c101b00 */
[----:B------:R-:W2:Y:S04]  /*1690*/  @!P3 LD.E.64 R16, [R20.64+0x28] ;  /* 0x000028061410b980 */ /* 0x000ea8000c101b00 */
[----:B------:R1:W5:Y:S01]  /*16a0*/  LD.E.64 R22, [R20.64+0x58] ;  /* 0x0000580614167980 */ /* 0x000362000c101b00 */
[----:B------:R-:W-:Y:S01]  /*16b0*/  IMAD.MOV.U32 R8, RZ, RZ, RZ ;  /* 0x000000ffff087224 */ /* 0x000fe200078e00ff */
[----:B---3--:R-:W-:-:S04]  /*16c0*/  IABS R3, R4 ;  /* 0x0000000400037213 */ /* 0x008fc80000000000 */
[----:B------:R-:W3:Y:S08]  /*16d0*/  I2F.RP R6, R3 ;  /* 0x0000000300067306 */ /* 0x000ef00000209400 */
[----:B---3--:R-:W3:Y:S02]  /*16e0*/  MUFU.RCP R2, R6 ;  /* 0x0000000600027308 */ /* 0x008ee40000001000 */
[----:B---3--:R-:W-:-:S06]  /*16f0*/  IADD3 R2, R2, 0xffffffe, RZ ;  /* 0x0ffffffe02027810 */ /* 0x008fcc0007ffe0ff */
[----:B------:R-:W3:Y:S01]  /*1700*/  F2I.FTZ.U32.TRUNC.NTZ R9, R2 ;  /* 0x0000000200097305 */ /* 0x000ee2000021f000 */
[----:B------:R-:W-:Y:S02]  /*1710*/  IABS R7, R4 ;  /* 0x0000000400077213 */ /* 0x000fe40000000000 */
[----:B---3--:R-:W-:-:S05]  /*1720*/  IADD3 R0, RZ, -R9, RZ ;  /* 0x80000009ff007210 */ /* 0x008fca0007ffe0ff */
[----:B------:R-:W-:Y:S01]  /*1730*/  IMAD R5, R0, R3, RZ ;  /* 0x0000000300057224 */ /* 0x000fe200078e02ff */
[----:B------:R-:W-:-:S03]  /*1740*/  IABS R0, R241 ;  /* 0x000000f100007213 */ /* 0x000fc60000000000 */
[----:B------:R-:W-:Y:S01]  /*1750*/  IMAD.HI.U32 R5, R9, R5, R8 ;  /* 0x0000000509057227 */ /* 0x000fe200078e0008 */
[----:B------:R-:W-:-:S05]  /*1760*/  IADD3 R7, RZ, -R7, RZ ;  /* 0x80000007ff077210 */ /* 0x000fca0007ffe0ff */
[----:B------:R-:W-:-:S04]  /*1770*/  IMAD.HI.U32 R2, R5, R0, RZ ;  /* 0x0000000005027227 */ /* 0x000fc800078e00ff */
[----:B------:R-:W-:Y:S01]  /*1780*/  IMAD R0, R2, R7, R0 ;  /* 0x0000000702007224 */ /* 0x000fe200078e0200 */
[----:B------:R-:W-:Y:S01]  /*1790*/  @!P3 SHF.R.S32.HI R6, RZ, 0x1f, R12 ;  /* 0x0000001fff06b819 */ /* 0x000fe2000001140c */
[----:B----4-:R-:W-:-:S03]  /*17a0*/  @!P3 IMAD R5, R61, R12, RZ ;  /* 0x0000000c3d05b224 */ /* 0x010fc600078e02ff */
[----:B------:R-:W-:Y:S01]  /*17b0*/  ISETP.GT.U32.AND P0, PT, R3, R0, PT ;  /* 0x000000000300720c */ /* 0x000fe20003f04070 */
[----:B------:R-:W-:Y:S02]  /*17c0*/  @!P3 IMAD R5, R6, R60, R5 ;  /* 0x0000003c0605b224 */ /* 0x000fe400078e0205 */
[----:B------:R-:W-:Y:S01]  /*17d0*/  @!P3 IMAD.WIDE.U32 R24, R60, R12, RZ ;  /* 0x0000000c3c18b225 */ /* 0x000fe200078e00ff */
[----:B-----5:R-:W-:-:S03]  /*17e0*/  @!P3 SHF.R.S32.HI R6, RZ, 0x1f, R10 ;  /* 0x0000001fff06b819 */ /* 0x020fc6000001140a */
[----:B------:R-:W-:Y:S01]  /*17f0*/  @P3 IMAD.IADD R7, R12, 0x1, R13 ;  /* 0x000000010c073824 */ /* 0x000fe200078e020d */
[----:B------:R-:W-:Y:S01]  /*1800*/  @!P3 IADD3 R25, R25, R5, RZ ;  /* 0x000000051919b210 */ /* 0x000fe20007ffe0ff */
[----:B--2---:R-:W-:-:S04]  /*1810*/  @!P3 IMAD R5, R19, R10, RZ ;  /* 0x0000000a1305b224 */ /* 0x004fc800078e02ff */
[----:B------:R-:W-:Y:S01]  /*1820*/  @!P0 IADD3 R0, R0, -R3, RZ ;  /* 0x8000000300008210 */ /* 0x000fe20007ffe0ff */
[-C--:B------:R-:W-:Y:S02]  /*1830*/  @P3 IMAD R9, R61, R7.reuse, RZ ;  /* 0x000000073d093224 */ /* 0x080fe400078e02ff */
[----:B------:R-:W-:Y:S01]  /*1840*/  @P3 IMAD.WIDE.U32 R26, R60, R7, RZ ;  /* 0x000000073c1a3225 */ /* 0x000fe200078e00ff */
[----:B------:R-:W-:-:S03]  /*1850*/  ISETP.GE.U32.AND P2, PT, R0, R3, PT ;  /* 0x000000030000720c */ /* 0x000fc60003f46070 */
[C---:B------:R-:W-:Y:S01]  /*1860*/  @!P3 IMAD R5, R18.reuse, R6, R5 ;  /* 0x000000061205b224 */ /* 0x040fe200078e0205 */
[----:B------:R-:W-:Y:S01]  /*1870*/  LOP3.LUT R0, R241, R4, RZ, 0x3c, !PT ;  /* 0x00000004f1007212 */ /* 0x000fe200078e3cff */
[----:B------:R-:W-:Y:S01]  /*1880*/  @!P3 IMAD.WIDE.U32 R18, R18, R10, R24 ;  /* 0x0000000a1212b225 */ /* 0x000fe200078e0018 */
[----:B------:R-:W-:-:S03]  /*1890*/  @P3 MOV R8, R26 ;  /* 0x0000001a00083202 */ /* 0x000fc60000000f00 */
[----:B------:R-:W-:Y:S01]  /*18a0*/  @P3 IMAD.IADD R9, R27, 0x1, R9 ;  /* 0x000000011b093824 */ /* 0x000fe200078e0209 */
[----:B------:R-:W-:Y:S01]  /*18b0*/  @!P3 MOV R8, R18 ;  /* 0x000000120008b202 */ /* 0x000fe20000000f00 */
[----:B------:R-:W-:Y:S01]  /*18c0*/  @!P3 IMAD.IADD R9, R19, 0x1, R5 ;  /* 0x000000011309b824 */ /* 0x000fe200078e0205 */
[----:B------:R-:W-:Y:S02]  /*18d0*/  LEA R5, R165, 0xffffffc0, 0x6 ;  /* 0xffffffc0a5057811 */ /* 0x000fe400078e30ff */
[----:B------:R-:W-:Y:S02]  /*18e0*/  ISETP.GE.AND P1, PT, R0, RZ, PT ;  /* 0x000000ff0000720c */ /* 0x000fe40003f26270 */
[----:B------:R-:W-:Y:S01]  /*18f0*/  @!P0 IADD3 R2, R2, 0x1, RZ ;  /* 0x0000000102028810 */ /* 0x000fe20007ffe0ff */
[----:B------:R-:W-:Y:S01]  /*1900*/  @!P3 IMAD R6, R63, R12, RZ ;  /* 0x0000000c3f06b224 */ /* 0x000fe200078e02ff */
[----:B------:R-:W-:Y:S02]  /*1910*/  @!P3 SHF.R.S32.HI R3, RZ, 0x1f, R12 ;  /* 0x0000001fff03b819 */ /* 0x000fe4000001140c */
[----:B------:R-:W-:Y:S01]  /*1920*/  ISETP.NE.AND P0, PT, R4, RZ, PT ;  /* 0x000000ff0400720c */ /* 0x000fe20003f05270 */
[----:B------:R-:W-:Y:S01]  /*1930*/  IMAD.WIDE.U32 R18, R60, R5, R8 ;  /* 0x000000053c127225 */ /* 0x000fe200078e0008 */
[----:B------:R-:W-:-:S03]  /*1940*/  SHF.R.S32.HI R11, RZ, 0x1f, R5 ;  /* 0x0000001fff0b7819 */ /* 0x000fc60000011405 */
[----:B------:R-:W-:Y:S02]  /*1950*/  @!P3 IMAD R3, R3, R62, R6 ;  /* 0x0000003e0303b224 */ /* 0x000fe400078e0206 */
[----:B------:R-:W-:Y:S01]  /*1960*/  @!P3 IMAD.WIDE.U32 R8, R62, R12, RZ ;  /* 0x0000000c3e08b225 */ /* 0x000fe200078e00ff */
[----:B------:R-:W-:-:S03]  /*1970*/  @P2 IADD3 R2, R2, 0x1, RZ ;  /* 0x0000000102022810 */ /* 0x000fc60007ffe0ff */
[----:B------:R-:W-:Y:S02]  /*1980*/  IMAD R7, R61, R5, RZ ;  /* 0x000000053d077224 */ /* 0x000fe400078e02ff */
[----:B------:R-:W-:Y:S01]  /*1990*/  @!P3 IMAD.IADD R9, R9, 0x1, R3 ;  /* 0x000000010909b824 */ /* 0x000fe200078e0203 */
[----:B------:R-:W-:Y:S01]  /*19a0*/  @!P3 SHF.R.S32.HI R3, RZ, 0x1f, R10 ;  /* 0x0000001fff03b819 */ /* 0x000fe2000001140a */
[----:B------:R-:W-:Y:S02]  /*19b0*/  IMAD R7, R11, R60, R7 ;  /* 0x0000003c0b077224 */ /* 0x000fe400078e0207 */
[----:B------:R-:W-:Y:S01]  /*19c0*/  @!P3 IMAD R0, R17, R10, RZ ;  /* 0x0000000a1100b224 */ /* 0x000fe200078e02ff */
[----:B------:R-:W-:Y:S01]  /*19d0*/  @P3 IADD3 R12, R12, R13, RZ ;  /* 0x0000000d0c0c3210 */ /* 0x000fe20007ffe0ff */
[----:B------:R-:W-:Y:S01]  /*19e0*/  @!P1 IMAD.MOV R2, RZ, RZ, -R2 ;  /* 0x000000ffff029224 */ /* 0x000fe200078e0a02 */
[----:B------:R-:W-:Y:S01]  /*19f0*/  @!P0 LOP3.LUT R2, RZ, R4, RZ, 0x33, !PT ;  /* 0x00000004ff028212 */ /* 0x000fe200078e33ff */
[C---:B------:R-:W-:Y:S01]  /*1a00*/  @!P3 IMAD R0, R16.reuse, R3, R0 ;  /* 0x000000031000b224 */ /* 0x040fe200078e0200 */
[----:B------:R-:W-:Y:S01]  /*1a10*/  IADD3 R7, R19, R7, RZ ;  /* 0x0000000713077210 */ /* 0x000fe20007ffe0ff */
[----:B------:R-:W-:Y:S01]  /*1a20*/  @!P3 IMAD.WIDE.U32 R16, R16, R10, R8 ;  /* 0x0000000a1010b225 */ /* 0x000fe200078e0008 */
[----:B------:R-:W-:-:S02]  /*1a30*/  MOV R6, R18 ;  /* 0x0000001200067202 */ /* 0x000fc40000000f00 */
[----:B------:R-:W-:Y:S01]  /*1a40*/  SHF.R.S32.HI R8, RZ, 0x1f, R2 ;  /* 0x0000001fff087819 */ /* 0x000fe20000011402 */
[----:B------:R-:W-:Y:S02]  /*1a50*/  @P3 IMAD R27, R63, R12, RZ ;  /* 0x0000000c3f1b3224 */ /* 0x000fe400078e02ff */
[----:B------:R-:W-:Y:S02]  /*1a60*/  IMAD R3, R15, R2, RZ ;  /* 0x000000020f037224 */ /* 0x000fe400078e02ff */
[----:B------:R-:W-:-:S04]  /*1a70*/  @P3 IMAD.WIDE.U32 R12, R62, R12, RZ ;  /* 0x0000000c3e0c3225 */ /* 0x000fc800078e00ff */
[----:B------:R-:W-:Y:S01]  /*1a80*/  IMAD.WIDE.U32 R6, R14, R2, R6 ;  /* 0x000000020e067225 */ /* 0x000fe200078e0006 */
[----:B------:R-:W-:-:S03]  /*1a90*/  @P3 IADD3 R27, R13, R27, RZ ;  /* 0x0000001b0d1b3210 */ /* 0x000fc60007ffe0ff */
[----:B------:R-:W-:Y:S01]  /*1aa0*/  IMAD R3, R14, R8, R3 ;  /* 0x000000080e037224 */ /* 0x000fe200078e0203 */
[----:B------:R-:W-:Y:S01]  /*1ab0*/  @P3 MOV R10, R12 ;  /* 0x0000000c000a3202 */ /* 0x000fe20000000f00 */
[----:B------:R-:W-:Y:S01]  /*1ac0*/  @!P3 IMAD.IADD R27, R17, 0x1, R0 ;  /* 0x00000001111bb824 */ /* 0x000fe200078e0200 */
[----:B------:R-:W-:Y:S01]  /*1ad0*/  @!P3 MOV R10, R16 ;  /* 0x00000010000ab202 */ /* 0x000fe20000000f00 */
[----:B------:R-:W-:Y:S01]  /*1ae0*/  IMAD.IADD R3, R7, 0x1, R3 ;  /* 0x0000000107037824 */ /* 0x000fe200078e0203 */
[----:B------:R-:W-:Y:S02]  /*1af0*/  MOV R0, R6 ;  /* 0x0000000600007202 */ /* 0x000fe40000000f00 */
[----:B------:R-:W-:Y:S02]  /*1b00*/  MOV R9, R5 ;  /* 0x0000000500097202 */ /* 0x000fe40000000f00 */
[----:B------:R-:W-:Y:S02]  /*1b10*/  MOV R16, R2 ;  /* 0x0000000200107202 */ /* 0x000fe40000000f00 */
.L_x_830:
[----:B-1----:R-:W-:Y:S05]  /*1b20*/  BSYNC B0 ;  /* 0x0000000000007941 */ /* 0x002fea0003800000 */
.L_x_828:
[----:B------:R-:W-:Y:S01]  /*1b30*/  ISETP.NE.AND P0, PT, R246, -0x1, PT ;  /* 0xfffffffff600780c */ /* 0x000fe20003f05270 */
[----:B------:R-:W2:Y:S04]  /*1b40*/  LD.E.64 R184, [R20.64+0x30] ;  /* 0x0000300614b87980 */ /* 0x000ea8000c101b00 */
[----:B------:R-:W3:Y:S04]  /*1b50*/  LD.E.64 R24, [R20.64+0x48] ;  /* 0x0000480614187980 */ /* 0x000ee8000c101b00 */
[----:B------:R-:W4:Y:S04]  /*1b60*/  LD.E R169, [R20.64+0xc0] ;  /* 0x0000c00614a97980 */ /* 0x000f28000c101900 */
[----:B------:R-:W3:Y:S04]  /*1b70*/  @!P0 LD.E.64 R28, [R20.64+0x18] ;  /* 0x00001806141c8980 */ /* 0x000ee8000c101b00 */
[----:B------:R-:W4:Y:S04]  /*1b80*/  LD.E.64 R12, [R20.64+0x10] ;  /* 0x00001006140c7980 */ /* 0x000f28000c101b00 */
[----:B------:R-:W4:Y:S04]  /*1b90*/  LD.E.64 R178, [R20.64+0x8] ;  /* 0x0000080614b27980 */ /* 0x000f28000c101b00 */
[----:B------:R1:W5:Y:S04]  /*1ba0*/  @P4 LD.E R18, [R30.64] ;  /* 0x000000061e124980 */ /* 0x000368000c101900 */
[----:B------:R1:W5:Y:S01]  /*1bb0*/  LD.E.64 R186, [R20.64] ;  /* 0x0000000614ba7980 */ /* 0x000362000c101b00 */
[----:B------:R-:W-:-:S04]  /*1bc0*/  SHF.R.S32.HI R7, RZ, 0x1f, R148 ;  /* 0x0000001fff077819 */ /* 0x000fc80000011494 */
[----:B------:R-:W-:-:S04]  /*1bd0*/  LEA.HI R15, R7, R148, RZ, 0x3 ;  /* 0x00000094070f7211 */ /* 0x000fc800078f18ff */
[----:B------:R-:W-:Y:S02]  /*1be0*/  SHF.R.S32.HI R176, RZ, 0x3, R15 ;  /* 0x00000003ffb07819 */ /* 0x000fe4000001140f */
[----:B------:R-:W-:Y:S02]  /*1bf0*/  LOP3.LUT R15, R15, 0xfffffff8, RZ, 0xc0, !PT ;  /* 0xfffffff80f0f7812 */ /* 0x000fe400078ec0ff */
[----:B------:R-:W-:Y:S01]  /*1c00*/  LEA.HI R67, R7, R148, RZ, 0x4 ;  /* 0x0000009407437211 */ /* 0x000fe200078f20ff */
[----:B------:R-:W-:Y:S02]  /*1c10*/  IMAD.SHL.U32 R19, R176, 0x40, RZ ;  /* 0x00000040b0137824 */ /* 0x000fe400078e00ff */
[----:B------:R-:W-:Y:S01]  /*1c20*/  IMAD.IADD R66, R148, 0x1, -R15 ;  /* 0x0000000194427824 */ /* 0x000fe200078e0a0f */
[----:B------:R-:W-:Y:S02]  /*1c30*/  LOP3.LUT R17, R67, 0xfffffff0, RZ, 0xc0, !PT ;  /* 0xfffffff043117812 */ /* 0x000fe400078ec0ff */
[----:B------:R-:W-:Y:S01]  /*1c40*/  LOP3.LUT R19, R19, 0x1c0, RZ, 0xc0, !PT ;  /* 0x000001c013137812 */ /* 0x000fe200078ec0ff */
[----:B------:R-:W-:-:S02]  /*1c50*/  IMAD.SHL.U32 R14, R66, 0x8, RZ ;  /* 0x00000008420e7824 */ /* 0x000fc400078e00ff */
[----:B------:R-:W-:Y:S01]  /*1c60*/  IMAD.IADD R4, R148, 0x1, -R17 ;  /* 0x0000000194047824 */ /* 0x000fe200078e0a11 */
[----:B------:R-:W-:Y:S02]  /*1c70*/  SHF.R.U32.HI R170, RZ, 0x3, R19 ;  /* 0x00000003ffaa7819 */ /* 0x000fe40000011613 */
[----:B------:R-:W-:Y:S01]  /*1c80*/  LOP3.LUT R15, R19, 0x38, R14, 0xf8, !PT ;  /* 0x00000038130f7812 */ /* 0x000fe200078ef80e */
[----:B------:R-:W-:Y:S01]  /*1c90*/  IMAD R2, R11, R62, RZ ;  /* 0x0000003e0b027224 */ /* 0x000fe200078e02ff */
[----:B------:R-:W-:Y:S02]  /*1ca0*/  SHF.R.S32.HI R19, RZ, 0x1f, R4 ;  /* 0x0000001fff137819 */ /* 0x000fe40000011404 */
[----:B------:R-:W-:Y:S02]  /*1cb0*/  LOP3.LUT R170, R15, R170, RZ, 0x3c, !PT ;  /* 0x000000aa0faa7212 */ /* 0x000fe400078e3cff */
[----:B------:R-:W-:Y:S02]  /*1cc0*/  LEA.HI R11, R7, R148, RZ, 0x6 ;  /* 0x00000094070b7211 */ /* 0x000fe400078f30ff */
[----:B------:R-:W-:-:S02]  /*1cd0*/  IADD3 R26, P1, R14, R10, RZ ;  /* 0x0000000a0e1a7210 */ /* 0x000fc40007f3e0ff */
[----:B------:R-:W-:Y:S02]  /*1ce0*/  SHF.R.S32.HI R15, RZ, 0x1f, R14 ;  /* 0x0000001fff0f7819 */ /* 0x000fe4000001140e */
[----:B------:R-:W-:Y:S02]  /*1cf0*/  SHF.R.S32.HI R6, RZ, 0x4, R67 ;  /* 0x00000004ff067819 */ /* 0x000fe40000011443 */
[----:B------:R-:W-:Y:S01]  /*1d00*/  LEA.HI R19, R19, R4, RZ, 0x3 ;  /* 0x0000000413137211 */ /* 0x000fe200078f18ff */
[----:B------:R-:W-:Y:S01]  /*1d10*/  IMAD.SHL.U32 R11, R11, 0x8, RZ ;  /* 0x000000080b0b7824 */ /* 0x000fe200078e00ff */
[----:B------:R-:W-:Y:S01]  /*1d20*/  LEA.HI R67, R67, R6, RZ, 0x1 ;  /* 0x0000000643437211 */ /* 0x000fe200078f08ff */
[----:B------:R-:W-:Y:S01]  /*1d30*/  IMAD.X R27, R15, 0x1, R27, P1 ;  /* 0x000000010f1b7824 */ /* 0x000fe200008e061b */
[----:B------:R-:W-:Y:S01]  /*1d40*/  LOP3.LUT R17, R19, 0xfffffff8, RZ, 0xc0, !PT ;  /* 0xfffffff813117812 */ /* 0x000fe200078ec0ff */
[C---:B------:R-:W-:Y:S01]  /*1d50*/  IMAD R2, R9.reuse, R63, R2 ;  /* 0x0000003f09027224 */ /* 0x040fe200078e0202 */
[----:B------:R-:W-:Y:S01]  /*1d60*/  LOP3.LUT R170, R170, 0xfffffe00, R11, 0xf8, !PT ;  /* 0xfffffe00aaaa7812 */ /* 0x000fe200078ef80b */
[----:B------:R-:W-:Y:S01]  /*1d70*/  IMAD.WIDE.U32 R26, R9, R62, R26 ;  /* 0x0000003e091a7225 */ /* 0x000fe200078e001a */
[----:B------:R-:W-:-:S03]  /*1d80*/  LOP3.LUT R67, R67, 0xfffffffe, RZ, 0xc0, !PT ;  /* 0xfffffffe43437812 */ /* 0x000fc600078ec0ff */
[----:B------:R-:W-:Y:S01]  /*1d90*/  IMAD.IADD R17, R4, 0x1, -R17 ;  /* 0x0000000104117824 */ /* 0x000fe200078e0a11 */
[----:B------:R-:W-:Y:S01]  /*1da0*/  SHF.R.S32.HI R71, RZ, 0x1f, R242 ;  /* 0x0000001fff477819 */ /* 0x000fe200000114f2 */
[----:B------:R-:W-:Y:S02]  /*1db0*/  IMAD.IADD R67, R6, 0x1, -R67 ;  /* 0x0000000106437824 */ /* 0x000fe400078e0a43 */
[----:B------:R-:W-:Y:S02]  /*1dc0*/  IMAD R23, R23, R16, RZ ;  /* 0x0000001017177224 */ /* 0x000fe400078e02ff */
[----:B------:R-:W-:Y:S01]  /*1dd0*/  IMAD.IADD R27, R27, 0x1, R2 ;  /* 0x000000011b1b7824 */ /* 0x000fe200078e0202 */
[----:B------:R-:W-:Y:S01]  /*1de0*/  SHF.R.S32.HI R2, RZ, 0x1f, R241 ;  /* 0x0000001fff027819 */ /* 0x000fe200000114f1 */
[----:B------:R-:W-:Y:S02]  /*1df0*/  IMAD.SHL.U32 R47, R19, 0x40, RZ ;  /* 0x00000040132f7824 */ /* 0x000fe400078e00ff */
[----:B------:R-:W-:Y:S01]  /*1e00*/  IMAD.WIDE.U32 R26, R16, R22, R26 ;  /* 0x00000016101a7225 */ /* 0x000fe200078e001a */
[----:B------:R-:W-:-:S02]  /*1e10*/  SHF.R.S32.HI R177, RZ, 0x1f, R176 ;  /* 0x0000001fffb17819 */ /* 0x000fc400000114b0 */
[----:B------:R-:W-:Y:S01]  /*1e20*/  SHF.R.S32.HI R95, RZ, 0x1f, R96 ;  /* 0x0000001fff5f7819 */ /* 0x000fe20000011460 */
[----:B------:R-:W-:-:S03]  /*1e30*/  IMAD R189, R63, R176, RZ ;  /* 0x000000b03fbd7224 */ /* 0x000fc600078e02ff */
[----:B------:R-:W-:Y:S01]  /*1e40*/  LEA.HI R95, R95, R96, RZ, 0x6 ;  /* 0x000000605f5f7211 */ /* 0x000fe200078f30ff */
[----:B------:R-:W-:Y:S01]  /*1e50*/  IMAD R189, R177, R62, R189 ;  /* 0x0000003eb1bd7224 */ /* 0x000fe200078e02bd */
[C---:B------:R-:W-:Y:S02]  /*1e60*/  LOP3.LUT P3, RZ, R17.reuse, 0x4, RZ, 0xc0, !PT ;  /* 0x0000000411ff7812 */ /* 0x040fe4000786c0ff */
[----:B------:R-:W-:Y:S02]  /*1e70*/  SHF.R.S32.HI R95, RZ, 0x6, R95 ;  /* 0x00000006ff5f7819 */ /* 0x000fe4000001145f */
[----:B------:R-:W-:Y:S02]  /*1e80*/  LOP3.LUT P2, RZ, R17, 0x2, RZ, 0xc0, !PT ;  /* 0x0000000211ff7812 */ /* 0x000fe4000784c0ff */
[----:B------:R-:W-:Y:S01]  /*1e90*/  IMNMX R95, RZ, R95, !PT ;  /* 0x0000005fff5f7217 */ /* 0x000fe20007800200 */
[----:B------:R-:W-:Y:S01]  /*1ea0*/  IMAD R175, R61, R176, RZ ;  /* 0x000000b03daf7224 */ /* 0x000fe200078e02ff */
[----:B------:R-:W-:-:S03]  /*1eb0*/  LEA.HI R64, R7, R148, RZ, 0x5 ;  /* 0x0000009407407211 */ /* 0x000fc600078f28ff */
[----:B------:R-:W-:Y:S02]  /*1ec0*/  IMAD R175, R177, R60, R175 ;  /* 0x0000003cb1af7224 */ /* 0x000fe400078e02af */
[----:B------:R-:W-:Y:S02]  /*1ed0*/  IMAD.MOV.U32 R50, RZ, RZ, 0x10 ;  /* 0x00000010ff327424 */ /* 0x000fe400078e00ff */
[----:B------:R-:W-:Y:S01]  /*1ee0*/  IMAD.MOV.U32 R48, RZ, RZ, 0x20 ;  /* 0x00000020ff307424 */ /* 0x000fe200078e00ff */
[C---:B------:R-:W-:Y:S01]  /*1ef0*/  SHF.L.U64.HI R237, R60.reuse, 0x4, R61 ;  /* 0x000000043ced7819 */ /* 0x040fe2000001023d */
[----:B------:R-:W-:Y:S01]  /*1f00*/  IMAD.SHL.U32 R236, R60, 0x10, RZ ;  /* 0x000000103cec7824 */ /* 0x000fe200078e00ff */
[C---:B------:R-:W-:Y:S01]  /*1f10*/  SHF.L.U64.HI R235, R62.reuse, 0x4, R63 ;  /* 0x000000043eeb7819 */ /* 0x040fe2000001023f */
[----:B------:R-:W-:Y:S01]  /*1f20*/  IMAD.SHL.U32 R234, R62, 0x10, RZ ;  /* 0x000000103eea7824 */ /* 0x000fe200078e00ff */
[----:B------:R-:W-:Y:S01]  /*1f30*/  SEL R50, R50, 0xfffffff0, !P2 ;  /* 0xfffffff032327807 */ /* 0x000fe20005000000 */
[----:B------:R-:W-:Y:S01]  /*1f40*/  IMAD.SHL.U32 R166, R66, 0x4, RZ ;  /* 0x0000000442a67824 */ /* 0x000fe200078e00ff */
[----:B------:R-:W-:Y:S01]  /*1f50*/  SEL R48, R48, 0xffffffe0, !P3 ;  /* 0xffffffe030307807 */ /* 0x000fe20005800000 */
[----:B--2---:R-:W-:-:S04]  /*1f60*/  @P0 IMAD.WIDE.U32 R10, R184, R246, RZ ;  /* 0x000000f6b80a0225 */ /* 0x004fc800078e00ff */
[----:B------:R-:W-:-:S04]  /*1f70*/  @P0 IMAD R9, R185, R246, RZ ;  /* 0x000000f6b9090224 */ /* 0x000fc800078e02ff */
[----:B------:R-:W-:Y:S02]  /*1f80*/  @P0 IMAD.IADD R9, R11, 0x1, R9 ;  /* 0x000000010b090824 */ /* 0x000fe400078e0209 */
[----:B------:R-:W-:Y:S02]  /*1f90*/  IMAD.SHL.U32 R11, R17, 0x40, RZ ;  /* 0x00000040110b7824 */ /* 0x000fe400078e00ff */
[-C--:B---3--:R-:W-:Y:S02]  /*1fa0*/  @!P0 IMAD R4, R29, R242.reuse, RZ ;  /* 0x000000f21d048224 */ /* 0x088fe400078e02ff */
[----:B-1----:R-:W-:Y:S01]  /*1fb0*/  @!P0 IMAD.WIDE.U32 R30, R28, R242, RZ ;  /* 0x000000f21c1e8225 */ /* 0x002fe200078e00ff */
[----:B------:R-:W-:-:S03]  /*1fc0*/  LOP3.LUT R11, R11, 0x1c0, RZ, 0xc0, !PT ;  /* 0x000001c00b0b7812 */ /* 0x000fc600078ec0ff */
[----:B------:R-:W-:Y:S02]  /*1fd0*/  @P0 IMAD.MOV.U32 R6, RZ, RZ, R10 ;  /* 0x000000ffff060224 */ /* 0x000fe400078e000a */
[----:B------:R-:W-:Y:S02]  /*1fe0*/  @!P0 IMAD R4, R28, R71, R4 ;  /* 0x000000471c048224 */ /* 0x000fe400078e0204 */
[----:B------:R-:W-:Y:S02]  /*1ff0*/  IMAD.SHL.U32 R10, R67, 0x8, RZ ;  /* 0x00000008430a7824 */ /* 0x000fe400078e00ff */
[----:B------:R-:W-:Y:S02]  /*2000*/  @!P0 IMAD.IADD R9, R31, 0x1, R4 ;  /* 0x000000011f098824 */ /* 0x000fe400078e0204 */
[----:B------:R-:W-:Y:S01]  /*2010*/  IMAD R4, R8, R22, R23 ;  /* 0x0000001608047224 */ /* 0x000fe200078e0217 */
[----:B------:R-:W-:Y:S01]  /*2020*/  LOP3.LUT R10, R11, 0x8, R10, 0xf8, !PT ;  /* 0x000000080b0a7812 */ /* 0x000fe200078ef80a */
[----:B------:R-:W-:Y:S01]  /*2030*/  @!P0 IMAD.MOV.U32 R6, RZ, RZ, R30 ;  /* 0x000000ffff068224 */ /* 0x000fe200078e001e */
[----:B------:R-:W-:Y:S01]  /*2040*/  SHF.R.U32.HI R23, RZ, 0x3, R11 ;  /* 0x00000003ff177819 */ /* 0x000fe2000001160b */
[----:B------:R-:W-:-:S03]  /*2050*/  IMAD R11, R25, R241, RZ ;  /* 0x000000f1190b7224 */ /* 0x000fc600078e02ff */
[----:B------:R-:W-:Y:S01]  /*2060*/  IADD3 R28, P1, R14, R6, RZ ;  /* 0x000000060e1c7210 */ /* 0x000fe20007f3e0ff */
[----:B------:R-:W-:Y:S01]  /*2070*/  IMAD R2, R24, R2, R11 ;  /* 0x0000000218027224 */ /* 0x000fe200078e020b */
[----:B------:R-:W-:Y:S02]  /*2080*/  LOP3.LUT R10, R10, R23, RZ, 0x3c, !PT ;  /* 0x000000170a0a7212 */ /* 0x000fe400078e3cff */
[----:B------:R-:W-:Y:S01]  /*2090*/  IADD3 R11, R14, 0x40, RZ ;  /* 0x000000400e0b7810 */ /* 0x000fe20007ffe0ff */
[----:B------:R-:W-:Y:S01]  /*20a0*/  IMAD.X R29, R15, 0x1, R9, P1 ;  /* 0x000000010f1d7824 */ /* 0x000fe200008e0609 */
[----:B------:R-:W-:Y:S01]  /*20b0*/  LOP3.LUT R47, R10, 0xfffffe00, R47, 0xf8, !PT ;  /* 0xfffffe000a2f7812 */ /* 0x000fe200078ef82f */
[----:B------:R-:W-:Y:S01]  /*20c0*/  IMAD.IADD R23, R27, 0x1, R4 ;  /* 0x000000011b177824 */ /* 0x000fe200078e0204 */
[----:B----4-:R-:W-:Y:S01]  /*20d0*/  ISETP.GE.AND P0, PT, R11, R169, PT ;  /* 0x000000a90b00720c */ /* 0x010fe20003f06270 */
[----:B------:R-:W-:Y:S01]  /*20e0*/  IMAD.MOV.U32 R22, RZ, RZ, R26 ;  /* 0x000000ffff167224 */ /* 0x000fe200078e001a */
[----:B------:R-:W-:Y:S01]  /*20f0*/  IADD3 R10, R14, 0x80, RZ ;  /* 0x000000800e0a7810 */ /* 0x000fe20007ffe0ff */
[----:B------:R-:W-:Y:S01]  /*2100*/  IMAD.WIDE.U32 R180, R241, R24, R28 ;  /* 0x00000018f1b47225 */ /* 0x000fe200078e001c */
[----:B------:R-:W-:-:S02]  /*2110*/  SEL R4, RZ, 0xffffffff, P0 ;  /* 0xffffffffff047807 */ /* 0x000fc40000000000 */
[-C--:B------:R-:W-:Y:S01]  /*2120*/  ISETP.GE.AND P0, PT, R10, R169.reuse, PT ;  /* 0x000000a90a00720c */ /* 0x080fe20003f06270 */
[----:B------:R-:W-:Y:S01]  /*2130*/  IMAD.WIDE.U32 R22, R176, R62, R22 ;  /* 0x0000003eb0167225 */ /* 0x000fe200078e0016 */
[C---:B------:R-:W-:Y:S02]  /*2140*/  ISETP.GE.AND P1, PT, R14.reuse, R169, PT ;  /* 0x000000a90e00720c */ /* 0x040fe40003f26270 */
[----:B------:R-:W-:Y:S01]  /*2150*/  IADD3 R9, R14, 0xc0, RZ ;  /* 0x000000c00e097810 */ /* 0x000fe20007ffe0ff */
[----:B------:R-:W-:Y:S01]  /*2160*/  IMAD.IADD R181, R181, 0x1, R2 ;  /* 0x00000001b5b57824 */ /* 0x000fe200078e0202 */
[----:B------:R-:W-:Y:S01]  /*2170*/  SEL R2, RZ, 0x4, P0 ;  /* 0x00000004ff027807 */ /* 0x000fe20000000000 */
[----:B------:R-:W-:Y:S01]  /*2180*/  IMAD.IADD R189, R23, 0x1, R189 ;  /* 0x0000000117bd7824 */ /* 0x000fe200078e02bd */
[----:B------:R-:W-:Y:S02]  /*2190*/  LEA R188, P0, R22, R12, 0x1 ;  /* 0x0000000c16bc7211 */ /* 0x000fe400078008ff */
[----:B------:R-:W-:-:S02]  /*21a0*/  SEL R17, RZ, 0x1, P1 ;  /* 0x00000001ff117807 */ /* 0x000fc40000800000 */
[----:B------:R-:W-:Y:S02]  /*21b0*/  ISETP.GE.AND P1, PT, R9, R169, PT ;  /* 0x000000a90900720c */ /* 0x000fe40003f26270 */
[----:B------:R-:W-:Y:S02]  /*21c0*/  LEA.HI.X R189, R22, R13, R189, 0x1, P0 ;  /* 0x0000000d16bd7211 */ /* 0x000fe400000f0cbd */
[----:B------:R-:W-:Y:S02]  /*21d0*/  IADD3 R172, P0, R14, R0, RZ ;  /* 0x000000000eac7210 */ /* 0x000fe40007f1e0ff */
[----:B------:R-:W-:Y:S02]  /*21e0*/  SEL R167, RZ, 0x8, P1 ;  /* 0x00000008ffa77807 */ /* 0x000fe40000800000 */
[----:B------:R-:W-:Y:S01]  /*21f0*/  ISETP.GT.AND P1, PT, R165, R95, PT ;  /* 0x0000005fa500720c */ /* 0x000fe20003f24270 */
[----:B------:R-:W-:Y:S02]  /*2200*/  IMAD.X R173, R15, 0x1, R3, P0 ;  /* 0x000000010fad7824 */ /* 0x000fe400000e0603 */
[----:B------:R-:W-:-:S04]  /*2210*/  IMAD.WIDE R24, R243, 0x40, R176 ;  /* 0x00000040f3187825 */ /* 0x000fc800078e02b0 */
[----:B------:R-:W-:Y:S02]  /*2220*/  IMAD.SHL.U32 R4, R4, 0x2, RZ ;  /* 0x0000000204047824 */ /* 0x000fe400078e00ff */
[----:B------:R-:W-:Y:S01]  /*2230*/  IMAD.WIDE.U32 R172, R176, R60, R172 ;  /* 0x0000003cb0ac7225 */ /* 0x000fe200078e00ac */
[----:B------:R-:W-:-:S03]  /*2240*/  LOP3.LUT R3, R64, 0xffffffe0, RZ, 0xc0, !PT ;  /* 0xffffffe040037812 */ /* 0x000fc600078ec0ff */
[----:B------:R-:W-:Y:S01]  /*2250*/  IMAD R183, R25, R184, RZ ;  /* 0x000000b819b77224 */ /* 0x000fe200078e02ff */
[----:B------:R-:W-:Y:S01]  /*2260*/  LOP3.LUT R4, R4, 0x2, R17, 0xe2, !PT ;  /* 0x0000000204047812 */ /* 0x000fe200078ee211 */
[----:B------:R-:W-:Y:S01]  /*2270*/  IMAD.IADD R175, R173, 0x1, R175 ;  /* 0x00000001adaf7824 */ /* 0x000fe200078e02af */
[----:B------:R-:W-:Y:S01]  /*2280*/  LEA R238, P0, R172, R178, 0x1 ;  /* 0x000000b2acee7211 */ /* 0x000fe200078008ff */
[C---:B------:R-:W-:Y:S02]  /*2290*/  IMAD R183, R24.reuse, R185, R183 ;  /* 0x000000b918b77224 */ /* 0x040fe400078e02b7 */
[----:B------:R-:W-:Y:S01]  /*22a0*/  IMAD.WIDE.U32 R180, R24, R184, R180 ;  /* 0x000000b818b47225 */ /* 0x000fe200078e00b4 */
[----:B------:R-:W-:Y:S02]  /*22b0*/  LOP3.LUT R167, R167, R4, R2, 0xfe, !PT ;  /* 0x00000004a7a77212 */ /* 0x000fe400078efe02 */
[----:B------:R-:W-:Y:S01]  /*22c0*/  SHF.R.S32.HI R64, RZ, 0x5, R64 ;  /* 0x00000005ff407819 */ /* 0x000fe20000011440 */
[----:B------:R-:W-:Y:S01]  /*22d0*/  @!P4 IMAD.MOV.U32 R18, RZ, RZ, RZ ;  /* 0x000000ffff12c224 */ /* 0x000fe200078e00ff */
[----:B------:R-:W-:Y:S01]  /*22e0*/  LEA.HI.X R239, R172, R179, R175, 0x1, P0 ;  /* 0x000000b3acef7211 */ /* 0x000fe200000f0caf */
[----:B------:R-:W-:-:S02]  /*22f0*/  IMAD.IADD R168, R148, 0x1, -R3 ;  /* 0x0000000194a87824 */ /* 0x000fc400078e0a03 */
[----:B------:R-:W-:Y:S01]  /*2300*/  IMAD.IADD R183, R181, 0x1, R183 ;  /* 0x00000001b5b77824 */ /* 0x000fe200078e02b7 */
[----:B------:R-:W-:Y:S05]  /*2310*/  @!P1 BRA `(.L_x_831) ;  /* 0x0000c0c000009947 */ /* 0x000fea0003800000 */
[----:B------:R-:W2:Y:S04]  /*2320*/  LD.E.64 R32, [R20.64+0x120] ;  /* 0x0001200614207980 */ /* 0x000ea8000c101b00 */
[----:B------:R-:W3:Y:S04]  /*2330*/  LD.E.64 R34, [R20.64+0x118] ;  /* 0x0001180614227980 */ /* 0x000ee8000c101b00 */
[----:B------:R-:W4:Y:S04]  /*2340*/  LD.E.64 R192, [R20.64+0x130] ;  /* 0x0001300614c07980 */ /* 0x000f28000c101b00 */
[----:B------:R-:W4:Y:S04]  /*2350*/  LD.E.64 R194, [R20.64+0x128] ;  /* 0x0001280614c27980 */ /* 0x000f28000c101b00 */
[----:B------:R-:W4:Y:S04]  /*2360*/  LD.E.64 R28, [R20.64+0x140] ;  /* 0x00014006141c7980 */ /* 0x000f28000c101b00 */
[----:B------:R-:W4:Y:S04]  /*2370*/  LD.E.64 R22, [R20.64+0x138] ;  /* 0x0001380614167980 */ /* 0x000f28000c101b00 */
[----:B------:R-:W4:Y:S04]  /*2380*/  LD.E R17, [R20.64+0xd0] ;  /* 0x0000d00614117980 */ /* 0x000f28000c101900 */
[----:B------:R-:W4:Y:S04]  /*2390*/  LD.E.64 R26, [R20.64+0x108] ;  /* 0x00010806141a7980 */ /* 0x000f28000c101b00 */
[----:B------:R-:W4:Y:S04]  /*23a0*/  LD.E.64 R24, [R20.64+0x110] ;  /* 0x0001100614187980 */ /* 0x000f28000c101b00 */
[----:B------:R-:W4:Y:S04]  /*23b0*/  LD.E.64 R12, [R20.64+0x150] ;  /* 0x00015006140c7980 */ /* 0x000f28000c101b00 */
[----:B------:R-:W4:Y:S01]  /*23c0*/  LD.E.64 R6, [R20.64+0x148] ;  /* 0x0001480614067980 */ /* 0x000f22000c101b00 */
[----:B------:R-:W-:Y:S01]  /*23d0*/  SHF.R.S32.HI R3, RZ, 0x1f, R5 ;  /* 0x0000001fff037819 */ /* 0x000fe20000011405 */
[C---:B------:R-:W-:Y:S01]  /*23e0*/  IMAD.SHL.U32 R73, R62.reuse, 0x20, RZ ;  /* 0x000000203e497824 */ /* 0x040fe200078e00ff */
[----:B------:R-:W-:Y:S01]  /*23f0*/  LOP3.LUT R160, R167, 0xffff, RZ, 0xc0, !PT ;  /* 0x0000ffffa7a07812 */ /* 0x000fe200078ec0ff */
[C---:B------:R-:W-:Y:S01]  /*2400*/  IMAD.WIDE.U32 R190, R62.reuse, 0x60, RZ ;  /* 0x000000603ebe7825 */ /* 0x040fe200078e00ff */
[----:B------:R-:W-:-:S02]  /*2410*/  SHF.L.U64.HI R74, R62, 0x5, R63 ;  /* 0x000000053e4a7819 */ /* 0x000fc4000001023f */
[----:B------:R-:W-:Y:S01]  /*2420*/  LOP3.LUT R163, R160, 0x1, RZ, 0xc0, !PT ;  /* 0x00000001a0a37812 */ /* 0x000fe200078ec0ff */
[----:B------:R-:W-:Y:S01]  /*2430*/  IMAD.SHL.U32 R93, R60, 0x20, RZ ;  /* 0x000000203c5d7824 */ /* 0x000fe200078e00ff */
[C---:B------:R-:W-:Y:S01]  /*2440*/  LOP3.LUT R162, R160.reuse, 0x2, RZ, 0xc0, !PT ;  /* 0x00000002a0a27812 */ /* 0x040fe200078ec0ff */
[----:B------:R-:W-:Y:S01]  /*2450*/  IMAD.MOV.U32 R133, RZ, RZ, R239 ;  /* 0x000000ffff857224 */ /* 0x000fe200078e00ef */
[----:B------:R-:W-:Y:S01]  /*2460*/  LOP3.LUT R161, R160, 0x4, RZ, 0xc0, !PT ;  /* 0x00000004a0a17812 */ /* 0x000fe200078ec0ff */
[----:B------:R-:W-:Y:S01]  /*2470*/  IMAD.MOV.U32 R134, RZ, RZ, R188 ;  /* 0x000000ffff867224 */ /* 0x000fe200078e00bc */
[C---:B------:R-:W-:Y:S01]  /*2480*/  SHF.L.U64.HI R74, R73.reuse, 0x1, R74 ;  /* 0x00000001494a7819 */ /* 0x040fe2000001024a */
[----:B------:R-:W-:Y:S01]  /*2490*/  IMAD.MOV.U32 R135, RZ, RZ, R189 ;  /* 0x000000ffff877224 */ /* 0x000fe200078e00bd */
[C---:B------:R-:W-:Y:S01]  /*24a0*/  IADD3 R70, R176.reuse, 0x10, RZ ;  /* 0x00000010b0467810 */ /* 0x040fe20007ffe0ff */
[----:B------:R-:W-:Y:S01]  /*24b0*/  IMAD.SHL.U32 R73, R73, 0x2, RZ ;  /* 0x0000000249497824 */ /* 0x000fe200078e00ff */
[----:B------:R-:W-:-:S02]  /*24c0*/  IADD3 R69, R176, 0x20, RZ ;  /* 0x00000020b0457810 */ /* 0x000fc40007ffe0ff */
[----:B------:R-:W-:Y:S02]  /*24d0*/  IADD3 R68, R176, 0x30, RZ ;  /* 0x00000030b0447810 */ /* 0x000fe40007ffe0ff */
[----:B------:R-:W-:Y:S02]  /*24e0*/  SHF.L.U64.HI R94, R60, 0x5, R61 ;  /* 0x000000053c5e7819 */ /* 0x000fe4000001023d */
[----:B------:R-:W-:Y:S02]  /*24f0*/  MOV R132, R238 ;  /* 0x000000ee00847202 */ /* 0x000fe40000000f00 */
[----:B------:R-:W-:Y:S01]  /*2500*/  LOP3.LUT R160, R160, 0x8, RZ, 0xc0, !PT ;  /* 0x00000008a0a07812 */ /* 0x000fe200078ec0ff */
[-C--:B--2---:R-:W-:Y:S02]  /*2510*/  IMAD R0, R33, R242.reuse, RZ ;  /* 0x000000f221007224 */ /* 0x084fe400078e02ff */
[----:B---3--:R-:W-:Y:S02]  /*2520*/  IMAD R2, R35, R242, RZ ;  /* 0x000000f223027224 */ /* 0x008fe400078e02ff */
[----:B------:R-:W-:-:S02]  /*2530*/  IMAD R0, R32, R71, R0 ;  /* 0x0000004720007224 */ /* 0x000fc400078e0200 */
[----:B------:R-:W-:Y:S01]  /*2540*/  IMAD.WIDE.U32 R32, R242, R32, R14 ;  /* 0x00000020f2207225 */ /* 0x000fe200078e000e */
[C-C-:B----4-:R-:W-:Y:S02]  /*2550*/  SHF.L.U64.HI R119, R192.reuse, 0x4, R193.reuse ;  /* 0x00000004c0777819 */ /* 0x150fe400000102c1 */
[----:B------:R-:W-:Y:S01]  /*2560*/  SHF.L.U64.HI R121, R192, 0x5, R193 ;  /* 0x00000005c0797819 */ /* 0x000fe200000102c1 */
[----:B------:R-:W-:Y:S01]  /*2570*/  IMAD.WIDE.U32 R30, R242, R34, R14 ;  /* 0x00000022f21e7225 */ /* 0x000fe200078e000e */
[--C-:B------:R-:W-:Y:S02]  /*2580*/  SHF.L.U64.HI R97, R194, 0x4, R195.reuse ;  /* 0x00000004c2617819 */ /* 0x100fe400000102c3 */
[----:B------:R-:W-:Y:S01]  /*2590*/  SHF.L.U32 R122, R192, 0x5, RZ ;  /* 0x00000005c07a7819 */ /* 0x000fe200000006ff */
[----:B------:R-:W-:Y:S01]  /*25a0*/  IMAD R2, R34, R71, R2 ;  /* 0x0000004722027224 */ /* 0x000fe200078e0202 */
[----:B------:R-:W-:Y:S01]  /*25b0*/  SHF.L.U64.HI R107, R194, 0x5, R195 ;  /* 0x00000005c26b7819 */ /* 0x000fe200000102c3 */
[----:B------:R-:W-:Y:S01]  /*25c0*/  IMAD.IADD R33, R33, 0x1, R0 ;  /* 0x0000000121217824 */ /* 0x000fe200078e0200 */
[----:B------:R-:W-:Y:S01]  /*25d0*/  SHF.L.U64.HI R121, R122, 0x1, R121 ;  /* 0x000000017a797819 */ /* 0x000fe20000010279 */
[----:B------:R-:W-:-:S02]  /*25e0*/  IMAD R4, R193, R5, RZ ;  /* 0x00000005c1047224 */ /* 0x000fc400078e02ff */
[----:B------:R-:W-:Y:S02]  /*25f0*/  IMAD R0, R195, R5, RZ ;  /* 0x00000005c3007224 */ /* 0x000fe400078e02ff */
[----:B------:R-:W-:Y:S01]  /*2600*/  IMAD.IADD R31, R31, 0x1, R2 ;  /* 0x000000011f1f7824 */ /* 0x000fe200078e0202 */
[----:B------:R-:W-:Y:S01]  /*2610*/  LEA.HI R157, R17, R17, RZ, 0x1 ;  /* 0x00000011119d7211 */ /* 0x000fe200078f08ff */
[-C--:B------:R-:W-:Y:S02]  /*2620*/  IMAD R4, R192, R3.reuse, R4 ;  /* 0x00000003c0047224 */ /* 0x080fe400078e0204 */
[----:B------:R-:W-:Y:S01]  /*2630*/  IMAD R19, R29, R16, RZ ;  /* 0x000000101d137224 */ /* 0x000fe200078e02ff */
[----:B------:R-:W-:Y:S01]  /*2640*/  SHF.R.S32.HI R157, RZ, 0x1, R157 ;  /* 0x00000001ff9d7819 */ /* 0x000fe2000001149d */
[C---:B------:R-:W-:Y:S02]  /*2650*/  IMAD R3, R194.reuse, R3, R0 ;  /* 0x00000003c2037224 */ /* 0x040fe400078e0200 */
[----:B------:R-:W-:Y:S01]  /*2660*/  IMAD.WIDE.U32 R30, R194, R5, R30 ;  /* 0x00000005c21e7225 */ /* 0x000fe200078e001e */
[----:B------:R-:W-:-:S03]  /*2670*/  SHF.L.U32 R164, R157, 0x4, RZ ;  /* 0x000000049da47819 */ /* 0x000fc600000006ff */
[-C--:B------:R-:W-:Y:S01]  /*2680*/  IMAD.WIDE.U32 R32, R192, R5.reuse, R32 ;  /* 0x00000005c0207225 */ /* 0x080fe200078e0020 */
[C---:B------:R-:W-:Y:S02]  /*2690*/  IADD3 R158, R164.reuse, 0x40, RZ ;  /* 0x00000040a49e7810 */ /* 0x040fe40007ffe0ff */
[----:B------:R-:W-:Y:S01]  /*26a0*/  IADD3 R156, R164, 0x80, RZ ;  /* 0x00000080a49c7810 */ /* 0x000fe20007ffe0ff */
[----:B------:R-:W-:Y:S01]  /*26b0*/  IMAD R0, R28, R8, R19 ;  /* 0x000000081c007224 */ /* 0x000fe200078e0213 */
[----:B------:R-:W-:Y:S01]  /*26c0*/  IADD3 R154, R164, 0xc0, RZ ;  /* 0x000000c0a49a7810 */ /* 0x000fe20007ffe0ff */
[----:B------:R-:W-:Y:S01]  /*26d0*/  IMAD.IADD R31, R31, 0x1, R3 ;  /* 0x000000011f1f7824 */ /* 0x000fe200078e0203 */
[----:B------:R-:W-:Y:S01]  /*26e0*/  IADD3 R3, P0, -R96, R176, RZ ;  /* 0x000000b060037210 */ /* 0x000fe20007f1e1ff */
[----:B------:R-:W-:Y:S01]  /*26f0*/  IMAD R19, R23, R16, RZ ;  /* 0x0000001017137224 */ /* 0x000fe200078e02ff */
[----:B------:R-:W-:Y:S01]  /*2700*/  SHF.R.S32.HI R23, RZ, 0x1f, R96 ;  /* 0x0000001fff177819 */ /* 0x000fe20000011460 */
[----:B------:R-:W-:Y:S01]  /*2710*/  IMAD.IADD R33, R33, 0x1, R4 ;  /* 0x0000000121217824 */ /* 0x000fe200078e0204 */
[----:B-----5:R-:W-:Y:S01]  /*2720*/  IADD3 R4, R18, R5, RZ ;  /* 0x0000000512047210 */ /* 0x020fe20007ffe0ff */
[----:B------:R-:W-:Y:S01]  /*2730*/  IMAD R19, R22, R8, R19 ;  /* 0x0000000816137224 */ /* 0x000fe200078e0213 */
[----:B------:R-:W-:Y:S01]  /*2740*/  IADD3 R151, R164, R154, RZ ;  /* 0x0000009aa4977210 */ /* 0x000fe20007ffe0ff */
[----:B------:R-:W-:Y:S01]  /*2750*/  IMAD.WIDE.U32 R28, R28, R16, R32 ;  /* 0x000000101c1c7225 */ /* 0x000fe200078e0020 */
[----:B------:R-:W-:-:S02]  /*2760*/  SHF.R.S32.HI R147, RZ, 0x1f, R164 ;  /* 0x0000001fff937819 */ /* 0x000fc400000114a4 */
[----:B------:R-:W-:Y:S01]  /*2770*/  SHF.R.S32.HI R145, RZ, 0x1f, R158 ;  /* 0x0000001fff917819 */ /* 0x000fe2000001149e */
[----:B------:R-:W-:Y:S01]  /*2780*/  IMAD.WIDE.U32 R30, R22, R16, R30 ;  /* 0x00000010161e7225 */ /* 0x000fe200078e001e */
[----:B------:R-:W-:Y:S02]  /*2790*/  SHF.R.S32.HI R143, RZ, 0x1f, R156 ;  /* 0x0000001fff8f7819 */ /* 0x000fe4000001149c */
[----:B------:R-:W-:Y:S01]  /*27a0*/  SHF.R.S32.HI R141, RZ, 0x1f, R154 ;  /* 0x0000001fff8d7819 */ /* 0x000fe2000001149a */
[----:B------:R-:W-:Y:S01]  /*27b0*/  IMAD.X R23, R177, 0x1, ~R23, P0 ;  /* 0x00000001b1177824 */ /* 0x000fe200000e0e17 */
[----:B------:R-:W-:Y:S01]  /*27c0*/  SHF.R.S32.HI R138, RZ, 0x1f, R151 ;  /* 0x0000001fff8a7819 */ /* 0x000fe20000011497 */
[----:B------:R-:W-:Y:S02]  /*27d0*/  IMAD.IADD R29, R29, 0x1, R0 ;  /* 0x000000011d1d7824 */ /* 0x000fe400078e0200 */
[----:B------:R-:W-:Y:S02]  /*27e0*/  IMAD.IADD R31, R31, 0x1, R19 ;  /* 0x000000011f1f7824 */ /* 0x000fe400078e0213 */
[----:B------:R-:W-:-:S02]  /*27f0*/  IMAD R125, R23, R192, RZ ;  /* 0x000000c0177d7224 */ /* 0x000fc400078e02ff */
[----:B------:R-:W-:Y:S02]  /*2800*/  IMAD R127, R23, R194, RZ ;  /* 0x000000c2177f7224 */ /* 0x000fe400078e02ff */
[----:B------:R-:W-:Y:S02]  /*2810*/  IMAD R5, R176, R157, R166 ;  /* 0x0000009db0057224 */ /* 0x000fe400078e02a6 */
[-C--:B------:R-:W-:Y:S02]  /*2820*/  IMAD R125, R193, R3.reuse, R125 ;  /* 0x00000003c17d7224 */ /* 0x080fe400078e027d */
[-C--:B------:R-:W-:Y:S02]  /*2830*/  IMAD R127, R195, R3.reuse, R127 ;  /* 0x00000003c37f7224 */ /* 0x080fe400078e027f */
[----:B------:R-:W-:-:S04]  /*2840*/  IMAD.WIDE.U32 R16, R192, R3, R28 ;  /* 0x00000003c0107225 */ /* 0x000fc800078e001c */
[----:B------:R-:W-:Y:S01]  /*2850*/  IMAD.WIDE.U32 R18, R194, R3, R30 ;  /* 0x00000003c2127225 */ /* 0x000fe200078e001e */
[----:B------:R-:W-:-:S03]  /*2860*/  LEA R124, P1, R16, R24, 0x1 ;  /* 0x00000018107c7211 */ /* 0x000fc600078208ff */
[----:B------:R-:W-:Y:S01]  /*2870*/  IMAD R4, R157, R4, RZ ;  /* 0x000000049d047224 */ /* 0x000fe200078e02ff */
[----:B------:R-:W-:Y:S01]  /*2880*/  IADD3 R127, R19, R127, RZ ;  /* 0x0000007f137f7210 */ /* 0x000fe20007ffe0ff */
[----:B------:R-:W-:Y:S01]  /*2890*/  IMAD.IADD R3, R166, 0x1, R5 ;  /* 0x00000001a6037824 */ /* 0x000fe200078e0205 */
[----:B------:R-:W-:Y:S01]  /*28a0*/  LEA R126, P0, R18, R26, 0x1 ;  /* 0x0000001a127e7211 */ /* 0x000fe200078008ff */
[----:B------:R-:W-:Y:S01]  /*28b0*/  IMAD.IADD R125, R17, 0x1, R125 ;  /* 0x00000001117d7824 */ /* 0x000fe200078e027d */
[----:B------:R-:W-:Y:S01]  /*28c0*/  IADD3 R0, P3, R4, R5, RZ ;  /* 0x0000000504007210 */ /* 0x000fe20007f7e0ff */
[----:B------:R-:W-:Y:S01]  /*28d0*/  IMAD.SHL.U32 R98, R194, 0x10, RZ ;  /* 0x00000010c2627824 */ /* 0x000fe200078e00ff */
[----:B------:R-:W-:Y:S01]  /*28e0*/  IADD3 R131, P2, R4, R3, RZ ;  /* 0x0000000304837210 */ /* 0x000fe20007f5e0ff */
[----:B------:R-:W-:Y:S01]  /*28f0*/  IMAD.SHL.U32 R108, R194, 0x20, RZ ;  /* 0x00000020c26c7824 */ /* 0x000fe200078e00ff */
[----:B------:R-:W-:Y:S01]  /*2900*/  SHF.R.S32.HI R2, RZ, 0x1f, R4 ;  /* 0x0000001fff027819 */ /* 0x000fe20000011404 */
[----:B------:R-:W-:Y:S01]  /*2910*/  IMAD.IADD R155, R164, 0x1, R158 ;  /* 0x00000001a49b7824 */ /* 0x000fe200078e029e */
[----:B------:R-:W-:Y:S01]  /*2920*/  LEA.HI.X R127, R18, R27, R127, 0x1, P0 ;  /* 0x0000001b127f7211 */ /* 0x000fe200000f0c7f */
[----:B------:R-:W-:Y:S01]  /*2930*/  IMAD.SHL.U32 R18, R0, 0x2, RZ ;  /* 0x0000000200127824 */ /* 0x000fe200078e00ff */
[-C--:B------:R-:W-:Y:S01]  /*2940*/  LEA.HI.X.SX32 R5, R5, R2.reuse, 0x1, P3 ;  /* 0x0000000205057211 */ /* 0x080fe200018f0eff */
[----:B------:R-:W-:Y:S01]  /*2950*/  IMAD.SHL.U32 R130, R131, 0x2, RZ ;  /* 0x0000000283827824 */ /* 0x000fe200078e00ff */
[----:B------:R-:W-:Y:S01]  /*2960*/  LEA.HI.X.SX32 R2, R3, R2, 0x1, P2 ;  /* 0x0000000203027211 */ /* 0x000fe200010f0eff */
[----:B------:R-:W-:Y:S01]  /*2970*/  IMAD.IADD R153, R164, 0x1, R156 ;  /* 0x00000001a4997824 */ /* 0x000fe200078e029c */
[----:B------:R-:W-:Y:S01]  /*2980*/  LEA.HI.X R125, R16, R25, R125, 0x1, P1 ;  /* 0x00000019107d7211 */ /* 0x000fe200008f0c7d */
[----:B------:R-:W-:Y:S01]  /*2990*/  IMAD.SHL.U32 R120, R192, 0x10, RZ ;  /* 0x00000010c0787824 */ /* 0x000fe200078e00ff */
[----:B------:R-:W-:Y:S01]  /*29a0*/  SHF.L.U64.HI R0, R0, 0x1, R5 ;  /* 0x0000000100007819 */ /* 0x000fe20000010205 */
[----:B------:R-:W-:Y:S01]  /*29b0*/  IMAD.SHL.U32 R159, R157, 0x20, RZ ;  /* 0x000000209d9f7824 */ /* 0x000fe200078e00ff */
[----:B------:R-:W-:Y:S01]  /*29c0*/  SHF.L.U64.HI R131, R131, 0x1, R2 ;  /* 0x0000000183837819 */ /* 0x000fe20000010202 */
[----:B------:R-:W-:Y:S01]  /*29d0*/  IMAD R3, R63, 0x60, RZ ;  /* 0x000000603f037824 */ /* 0x000fe200078e02ff */
[C---:B------:R-:W-:Y:S01]  /*29e0*/  IADD3 R52, P1, R12.reuse, R18, RZ ;  /* 0x000000120c347210 */ /* 0x040fe20007f3e0ff */
[----:B------:R-:W-:Y:S01]  /*29f0*/  IMAD R123, R193, 0x60, RZ ;  /* 0x00000060c17b7824 */ /* 0x000fe200078e02ff */
[-C--:B------:R-:W-:Y:S01]  /*2a00*/  IADD3 R128, P3, R12, R130.reuse, RZ ;  /* 0x000000820c807210 */ /* 0x080fe20007f7e0ff */
[----:B------:R-:W-:Y:S01]  /*2a10*/  IMAD R157, R157, 0x30, RZ ;  /* 0x000000309d9d7824 */ /* 0x000fe200078e02ff */
[C---:B------:R-:W-:Y:S01]  /*2a20*/  IADD3 R130, P2, R6.reuse, R130, RZ ;  /* 0x0000008206827210 */ /* 0x040fe20007f5e0ff */
[C---:B------:R-:W-:Y:S01]  /*2a30*/  IMAD.X R53, R13.reuse, 0x1, R0, P1 ;  /* 0x000000010d357824 */ /* 0x040fe200008e0600 */
[----:B------:R-:W-:Y:S01]  /*2a40*/  IADD3 R18, P0, R6, R18, RZ ;  /* 0x0000001206127210 */ /* 0x000fe20007f1e0ff */
[--C-:B------:R-:W-:Y:S01]  /*2a50*/  IMAD.X R129, R13, 0x1, R131.reuse, P3 ;  /* 0x000000010d817824 */ /* 0x100fe200018e0683 */
[----:B------:R-:W-:Y:S01]  /*2a60*/  IADD3 R87, P1, R236, 0x80, RZ ;  /* 0x00000080ec577810 */ /* 0x000fe20007f3e0ff */
[C---:B------:R-:W-:Y:S01]  /*2a70*/  IMAD.X R131, R7.reuse, 0x1, R131, P2 ;  /* 0x0000000107837824 */ /* 0x040fe200010e0683 */
[----:B------:R-:W-:Y:S01]  /*2a80*/  IADD3.X R19, R7, R0, RZ, P0, !PT ;  /* 0x0000000007137210 */ /* 0x000fe200007fe4ff */
[----:B------:R-:W-:Y:S01]  /*2a90*/  IMAD.IADD R152, R164, 0x1, R155 ;  /* 0x00000001a4987824 */ /* 0x000fe200078e029b */
[C---:B------:R-:W-:Y:S01]  /*2aa0*/  IADD3 R91, P2, R236.reuse, 0x40, RZ ;  /* 0x00000040ec5b7810 */ /* 0x040fe20007f5e0ff */
[----:B------:R-:W-:Y:S01]  /*2ab0*/  IMAD.X R88, RZ, RZ, R237, P1 ;  /* 0x000000ffff587224 */ /* 0x000fe200008e06ed */
[----:B------:R-:W-:Y:S01]  /*2ac0*/  IADD3 R81, P0, R236, 0xc0, RZ ;  /* 0x000000c0ec517810 */ /* 0x000fe20007f1e0ff */
[----:B------:R-:W-:Y:S01]  /*2ad0*/  IMAD.IADD R150, R164, 0x1, R153 ;  /* 0x00000001a4967824 */ /* 0x000fe200078e0299 */
[-C--:B------:R-:W-:Y:S01]  /*2ae0*/  IADD3 R85, P1, R87, R236.reuse, RZ ;  /* 0x000000ec57557210 */ /* 0x080fe20007f3e0ff */
[--C-:B------:R-:W-:Y:S01]  /*2af0*/  IMAD.X R92, RZ, RZ, R237.reuse, P2 ;  /* 0x000000ffff5c7224 */ /* 0x100fe200010e06ed */
[-C--:B------:R-:W-:Y:S01]  /*2b00*/  IADD3 R89, P2, R91, R236.reuse, RZ ;  /* 0x000000ec5b597210 */ /* 0x080fe20007f5e0ff */
[--C-:B------:R-:W-:Y:S01]  /*2b10*/  IMAD.X R82, RZ, RZ, R237.reuse, P0 ;  /* 0x000000ffff527224 */ /* 0x100fe200000e06ed */
[-C--:B------:R-:W-:Y:S01]  /*2b20*/  IADD3 R79, P0, R81, R236.reuse, RZ ;  /* 0x000000ec514f7210 */ /* 0x080fe20007f1e0ff */
[--C-:B------:R-:W-:Y:S01]  /*2b30*/  IMAD.X R86, R88, 0x1, R237.reuse, P1 ;  /* 0x0000000158567824 */ /* 0x100fe200008e06ed */
[----:B------:R-:W-:Y:S01]  /*2b40*/  IADD3 R84, P4, R89, R236, RZ ;  /* 0x000000ec59547210 */ /* 0x000fe20007f9e0ff */
[----:B------:R-:W-:Y:S01]  /*2b50*/  IMAD.X R90, R92, 0x1, R237, P2 ;  /* 0x000000015c5a7824 */ /* 0x000fe200010e06ed */
[----:B------:R-:W-:Y:S01]  /*2b60*/  IADD3.X R80, R82, R237, RZ, P0, !PT ;  /* 0x000000ed52507210 */ /* 0x000fe200007fe4ff */
[----:B------:R-:W-:Y:S01]  /*2b70*/  IMAD.IADD R149, R164, 0x1, R151 ;  /* 0x00000001a4957824 */ /* 0x000fe200078e0297 */
[----:B------:R-:W-:Y:S01]  /*2b80*/  IADD3 R99, P5, R98, 0x40, RZ ;  /* 0x0000004062637810 */ /* 0x000fe20007fbe0ff */
[----:B------:R-:W-:Y:S01]  /*2b90*/  IMAD.X R83, R90, 0x1, R237, P4 ;  /* 0x000000015a537824 */ /* 0x000fe200020e06ed */
[----:B------:R-:W-:Y:S01]  /*2ba0*/  IADD3 R103, P1, R98, 0x80, RZ ;  /* 0x0000008062677810 */ /* 0x000fe20007f3e0ff */
[----:B------:R-:W-:Y:S01]  /*2bb0*/  IMAD.WIDE.U32 R192, R192, 0x60, RZ ;  /* 0x00000060c0c07825 */ /* 0x000fe200078e00ff */
[----:B------:R-:W-:-:S02]  /*2bc0*/  IADD3 R111, P0, R98, 0xc0, RZ ;  /* 0x000000c0626f7810 */ /* 0x000fc40007f1e0ff */
[-C--:B------:R-:W-:Y:S01]  /*2bd0*/  IADD3 R78, P3, R85, R236.reuse, RZ ;  /* 0x000000ec554e7210 */ /* 0x080fe20007f7e0ff */
[--C-:B------:R-:W-:Y:S01]  /*2be0*/  IMAD.X R100, RZ, RZ, R97.reuse, P5 ;  /* 0x000000ffff647224 */ /* 0x100fe200028e0661 */
[----:B------:R-:W-:Y:S01]  /*2bf0*/  IADD3 R76, P2, R79, R236, RZ ;  /* 0x000000ec4f4c7210 */ /* 0x000fe20007f5e0ff */
[--C-:B------:R-:W-:Y:S01]  /*2c00*/  IMAD.X R104, RZ, RZ, R97.reuse, P1 ;  /* 0x000000ffff687224 */ /* 0x100fe200008e0661 */
[----:B------:R-:W-:Y:S01]  /*2c10*/  IADD3.X R77, R86, R237, RZ, P3, !PT ;  /* 0x000000ed564d7210 */ /* 0x000fe20001ffe4ff */
[----:B------:R-:W-:Y:S01]  /*2c20*/  IMAD.X R112, RZ, RZ, R97, P0 ;  /* 0x000000ffff707224 */ /* 0x000fe200000e0661 */
[-C--:B------:R-:W-:Y:S01]  /*2c30*/  IADD3 R102, P5, R99, R98.reuse, RZ ;  /* 0x0000006263667210 */ /* 0x080fe20007fbe0ff */
[----:B------:R-:W-:Y:S01]  /*2c40*/  IMAD.X R75, R80, 0x1, R237, P2 ;  /* 0x00000001504b7824 */ /* 0x000fe200010e06ed */
[----:B------:R-:W-:Y:S01]  /*2c50*/  IADD3 R106, P4, R103, R98, RZ ;  /* 0x00000062676a7210 */ /* 0x000fe20007f9e0ff */
[----:B------:R-:W-:Y:S01]  /*2c60*/  IMAD.MOV.U32 R12, RZ, RZ, R165 ;  /* 0x000000ffff0c7224 */ /* 0x000fe200078e00a5 */
[----:B------:R-:W-:Y:S01]  /*2c70*/  IADD3 R110, P3, R108, R99, RZ ;  /* 0x000000636c6e7210 */ /* 0x000fe20007f7e0ff */
[----:B------:R-:W-:Y:S01]  /*2c80*/  IMAD.SHL.U32 R122, R122, 0x2, RZ ;  /* 0x000000027a7a7824 */ /* 0x000fe200078e00ff */
[----:B------:R-:W-:Y:S01]  /*2c90*/  IADD3 R116, P1, R108, R103, RZ ;  /* 0x000000676c747210 */ /* 0x000fe20007f3e0ff */
[----:B------:R-:W-:Y:S01]  /*2ca0*/  IMAD.IADD R123, R193, 0x1, R123 ;  /* 0x00000001c17b7824 */ /* 0x000fe200078e027b */
[C---:B------:R-:W-:Y:S01]  /*2cb0*/  IADD3 R118, P0, R111.reuse, R108, RZ ;  /* 0x0000006c6f767210 */ /* 0x040fe20007f1e0ff */
[--C-:B------:R-:W-:Y:S01]  /*2cc0*/  IMAD.X R101, R100, 0x1, R97.reuse, P5 ;  /* 0x0000000164657824 */ /* 0x100fe200028e0661 */
[----:B------:R-:W-:Y:S01]  /*2cd0*/  IADD3 R114, P2, R111, R98, RZ ;  /* 0x000000626f727210 */ /* 0x000fe20007f5e0ff */
[----:B------:R-:W-:Y:S01]  /*2ce0*/  IMAD.X R105, R104, 0x1, R97, P4 ;  /* 0x0000000168697824 */ /* 0x000fe200020e0661 */
[C---:B------:R-:W-:Y:S01]  /*2cf0*/  SHF.L.U64.HI R119, R120.reuse, 0x1, R119 ;  /* 0x0000000178777819 */ /* 0x040fe20000010277 */
[----:B------:R-:W-:Y:S01]  /*2d00*/  IMAD.SHL.U32 R120, R120, 0x2, RZ ;  /* 0x0000000278787824 */ /* 0x000fe200078e00ff */
[----:B------:R-:W-:Y:S01]  /*2d10*/  IADD3 R72, R191, R3, RZ ;  /* 0x00000003bf487210 */ /* 0x000fe20007ffe0ff */
[C---:B------:R-:W-:Y:S01]  /*2d20*/  IMAD.X R109, R107.reuse, 0x1, R100, P3 ;  /* 0x000000016b6d7824 */ /* 0x040fe200018e0664 */
[C---:B------:R-:W-:Y:S01]  /*2d30*/  IADD3.X R113, R112.reuse, R97, RZ, P2, !PT ;  /* 0x0000006170717210 */ /* 0x040fe200017fe4ff */
[----:B------:R-:W-:Y:S01]  /*2d40*/  IMAD.X R115, R107, 0x1, R104, P1 ;  /* 0x000000016b737824 */ /* 0x000fe200008e0668 */
[----:B------:R-:W-:Y:S01]  /*2d50*/  SHF.R.S32.HI R146, RZ, 0x1f, R159 ;  /* 0x0000001fff927819 */ /* 0x000fe2000001149f */
[----:B------:R-:W-:Y:S01]  /*2d60*/  IMAD.X R117, R112, 0x1, R107, P0 ;  /* 0x0000000170757824 */ /* 0x000fe200000e066b */
[----:B------:R-:W-:-:S02]  /*2d70*/  SHF.R.S32.HI R144, RZ, 0x1f, R157 ;  /* 0x0000001fff907819 */ /* 0x000fc4000001149d */
[----:B------:R-:W-:Y:S02]  /*2d80*/  SHF.R.S32.HI R142, RZ, 0x1f, R155 ;  /* 0x0000001fff8e7819 */ /* 0x000fe4000001149b */
[----:B------:R-:W-:Y:S02]  /*2d90*/  SHF.R.S32.HI R140, RZ, 0x1f, R153 ;  /* 0x0000001fff8c7819 */ /* 0x000fe40000011499 */
[----:B------:R-:W-:Y:S02]  /*2da0*/  SHF.R.S32.HI R139, RZ, 0x1f, R152 ;  /* 0x0000001fff8b7819 */ /* 0x000fe40000011498 */
[----:B------:R-:W-:Y:S02]  /*2db0*/  SHF.R.S32.HI R137, RZ, 0x1f, R150 ;  /* 0x0000001fff897819 */ /* 0x000fe40000011496 */
[----:B------:R-:W-:Y:S02]  /*2dc0*/  SHF.R.S32.HI R136, RZ, 0x1f, R149 ;  /* 0x0000001fff887819 */ /* 0x000fe40000011495 */
.L_x_949:
[----:B------:R-:W-:Y:S01]  /*2dd0*/  IMAD.SHL.U32 R16, R12, 0x40, RZ ;  /* 0x000000400c107824 */ /* 0x000fe200078e00ff */
[----:B------:R-:W-:Y:S04]  /*2de0*/  BSSY B0, `(.L_x_832) ;  /* 0x0000014000007945 */ /* 0x000fe80003800000 */
[----:B------:R-:W-:Y:S05]  /*2df0*/  IADD3 R13, R16, -0x40, RZ ;  /* 0xffffffc0100d7810 */ /* 0x000fea0007ffe0ff */
[--C-:B------:R-:W-:Y:S02]  /*2e00*/  IMAD.IADD R199, R65, 0x1, -R13.reuse ;  /* 0x0000000141c77824 */ /* 0x100fe400078e0a0d */
[----:B------:R-:W-:Y:S03]  /*2e10*/  IMAD.IADD R197, R96, 0x1, -R13 ;  /* 0x0000000160c57824 */ /* 0x000fe600078e0a0d */
[C---:B------:R-:W-:Y:S04]  /*2e20*/  ISETP.GE.AND P2, PT, R176.reuse, R199, PT ;  /* 0x000000c7b000720c */ /* 0x040fe80003f46270 */
[----:B------:R-:W-:Y:S11]  /*2e30*/  ISETP.GE.AND P2, PT, R176, R197, !P2 ;  /* 0x000000c5b000720c */ /* 0x000ff60005746270 */
[----:B------:R-:W-:Y:S02]  /*2e40*/  @!UPT UIADD3 URZ, URZ, URZ, URZ ;  /* 0x0000003f3f3ff290 */ /* 0x000fe4000fffe03f */
[----:B-----5:R-:W-:-:S05]  /*2e50*/  @!P2 BRA `(.L_x_833) ;  /* 0x000000c00000a947 */ /* 0x020fca0003800000 */
[----:B------:R-:W-:Y:S02]  /*2e60*/  ISETP.NE.AND P1, PT, R163, RZ, PT ;  /* 0x000000ffa300720c */ /* 0x000fe40003f25270 */
[----:B------:R-:W-:Y:S11]  /*2e70*/  ISETP.NE.AND P0, PT, R162, RZ, PT ;  /* 0x000000ffa200720c */ /* 0x000ff60003f05270 */
[----:B------:R-:W2:Y:S04]  /*2e80*/  @P1 LD.E.128 R32, [R124.64] ;  /* 0x000000067c201980 */ /* 0x000ea8000c101d00 */
[----:B--2---:R1:W-:Y:S01]  /*2e90*/  @P1 ST.E.128 [R134.64], R32 ;  /* 0x0000002086001985 */ /* 0x0043e2000c101d06 */
[----:B------:R-:W-:Y:S03]  /*2ea0*/  ISETP.NE.AND P1, PT, R161, RZ, PT ;  /* 0x000000ffa100720c */ /* 0x000fe60003f25270 */
[----:B------:R-:W2:Y:S04]  /*2eb0*/  @P0 LD.E.128 R28, [R124.64+0x80] ;  /* 0x000080067c1c0980 */ /* 0x000ea8000c101d00 */
[----:B--2---:R1:W-:Y:S01]  /*2ec0*/  @P0 ST.E.128 [R134.64+0x80], R28 ;  /* 0x0000801c86000985 */ /* 0x0043e2000c101d06 */
[----:B------:R-:W-:Y:S05]  /*2ed0*/  ISETP.NE.AND P0, PT, R160, RZ, PT ;  /* 0x000000ffa000720c */ /* 0x000fea0003f05270 */
[----:B------:R-:W2:Y:S04]  /*2ee0*/  @P1 LD.E.128 R24, [R124.64+0x100] ;  /* 0x000100067c181980 */ /* 0x000ea8000c101d00 */
[----:B--2---:R1:W-:Y:S04]  /*2ef0*/  @P1 ST.E.128 [R134.64+0x100], R24 ;  /* 0x0001001886001985 */ /* 0x0043e8000c101d06 */
[----:B------:R-:W2:Y:S04]  /*2f00*/  @P0 LD.E.128 R4, [R124.64+0x180] ;  /* 0x000180067c040980 */ /* 0x000ea8000c101d00 */
[----:B--2---:R1:W-:Y:S02]  /*2f10*/  @P0 ST.E.128 [R134.64+0x180], R4 ;  /* 0x0001800486000985 */ /* 0x0043e4000c101d06 */
.L_x_833:
[----:B------:R-:W-:Y:S05]  /*2f20*/  BSYNC B0 ;  /* 0x0000000000007941 */ /* 0x000fea0003800000 */
.L_x_832:
[C---:B------:R-:W-:Y:S01]  /*2f30*/  ISETP.GE.AND P0, PT, R70.reuse, R199, PT ;  /* 0x000000c74600720c */ /* 0x040fe20003f06270 */
[----:B------:R-:W-:Y:S03]  /*2f40*/  BSSY B0, `(.L_x_834) ;  /* 0x0000014000007945 */ /* 0x000fe60003800000 */
[----:B------:R-:W-:Y:S11]  /*2f50*/  ISETP.GE.AND P0, PT, R70, R197, !P0 ;  /* 0x000000c54600720c */ /* 0x000ff60004706270 */
[----:B------:R-:W-:Y:S02]  /*2f60*/  @!UPT UIADD3 URZ, URZ, URZ, URZ ;  /* 0x0000003f3f3ff290 */ /* 0x000fe4000fffe03f */
[----:B------:R-:W-:-:S05]  /*2f70*/  @!P0 BRA `(.L_x_835) ;  /* 0x0000010000008947 */ /* 0x000fca0003800000 */
[----:B------:R-:W-:Y:S02]  /*2f80*/  ISETP.NE.AND P1, PT, R163, RZ, PT ;  /* 0x000000ffa300720c */ /* 0x000fe40003f25270 */
[----:B------:R-:W-:Y:S02]  /*2f90*/  IADD3 R22, P0, R124, R120, RZ ;  /* 0x000000787c167210 */ /* 0x000fe40007f1e0ff */
[----:B------:R-:W-:Y:S03]  /*2fa0*/  LEA R2, P3, R234, R134, 0x1 ;  /* 0x00000086ea027211 */ /* 0x000fe600078608ff */
[----:B------:R-:W-:Y:S01]  /*2fb0*/  IMAD.X R23, R125, 0x1, R119, P0 ;  /* 0x000000017d177824 */ /* 0x000fe200000e0677 */
[----:B------:R-:W-:Y:S02]  /*2fc0*/  ISETP.NE.AND P0, PT, R162, RZ, PT ;  /* 0x000000ffa200720c */ /* 0x000fe40003f05270 */
[----:B------:R-:W-:Y:S03]  /*2fd0*/  LEA.HI.X R3, R234, R135, R235, 0x1, P3 ;  /* 0x00000087ea037211 */ /* 0x000fe600018f0ceb */
[----:B-1----:R-:W2:Y:S04]  /*2fe0*/  @P1 LD.E.128 R32, [R22.64] ;  /* 0x0000000616201980 */ /* 0x002ea8000c101d00 */
        /* <DEDUP_REMOVED lines=9> */
.L_x_835:
[----:B------:R-:W-:Y:S05]  /*3080*/  BSYNC B0 ;  /* 0x0000000000007941 */ /* 0x000fea0003800000 */
.L_x_834:
[C---:B------:R-:W-:Y:S01]  /*3090*/  ISETP.GE.AND P0, PT, R69.reuse, R199, PT ;  /* 0x000000c74500720c */ /* 0x040fe20003f06270 */
[----:B------:R-:W-:Y:S03]  /*30a0*/  BSSY B0, `(.L_x_836) ;  /* 0x0000014000007945 */ /* 0x000fe60003800000 */
[----:B------:R-:W-:Y:S11]  /*30b0*/  ISETP.GE.AND P0, PT, R69, R197, !P0 ;  /* 0x000000c54500720c */ /* 0x000ff60004706270 */
[----:B------:R-:W-:Y:S02]  /*30c0*/  @!UPT UIADD3 URZ, URZ, URZ, URZ ;  /* 0x0000003f3f3ff290 */ /* 0x000fe4000fffe03f */
[----:B------:R-:W-:-:S05]  /*30d0*/  @!P0 BRA `(.L_x_837) ;  /* 0x0000010000008947 */ /* 0x000fca0003800000 */
[----:B------:R-:W-:Y:S02]  /*30e0*/  ISETP.NE.AND P1, PT, R163, RZ, PT ;  /* 0x000000ffa300720c */ /* 0x000fe40003f25270 */
[----:B------:R-:W-:Y:S02]  /*30f0*/  IADD3 R22, P0, R124, R122, RZ ;  /* 0x0000007a7c167210 */ /* 0x000fe40007f1e0ff */
[----:B-1----:R-:W-:Y:S03]  /*3100*/  IADD3 R2, P3, R134, R73, RZ ;  /* 0x0000004986027210 */ /* 0x002fe60007f7e0ff */
[----:B------:R-:W-:Y:S01]  /*3110*/  IMAD.X R23, R125, 0x1, R121, P0 ;  /* 0x000000017d177824 */ /* 0x000fe200000e0679 */
[----:B------:R-:W-:Y:S01]  /*3120*/  ISETP.NE.AND P0, PT, R162, RZ, PT ;  /* 0x000000ffa200720c */ /* 0x000fe20003f05270 */
[----:B------:R-:W-:Y:S04]  /*3130*/  IMAD.X R3, R135, 0x1, R74, P3 ;  /* 0x0000000187037824 */ /* 0x000fe800018e064a */
        /* <DEDUP_REMOVED lines=10> */
.L_x_837:
[----:B------:R-:W-:Y:S05]  /*31e0*/  BSYNC B0 ;  /* 0x0000000000007941 */ /* 0x000fea0003800000 */
.L_x_836:
        /* <DEDUP_REMOVED lines=21> */
.L_x_839:
[----:B------:R-:W-:Y:S05]  /*3340*/  BSYNC B0 ;  /* 0x0000000000007941 */ /* 0x000fea0003800000 */
.L_x_838:
[----:B------:R-:W2:Y:S01]  /*3350*/  LD.E R17, [R20.64+0xd0] ;  /* 0x0000d00614117980 */ /* 0x000ea2000c101900 */
[----:B------:R-:W-:Y:S03]  /*3360*/  BSSY B3, `(.L_x_840) ;  /* 0x0000aa1000037945 */ /* 0x000fe60003800000 */
[----:B-1----:R-:W3:Y:S01]  /*3370*/  LD.E R3, [R20.64+0x130] ;  /* 0x0001300614037980 */ /* 0x002ee2000c101900 */
[----:B--2---:R-:W-:Y:S01]  /*3380*/  ISETP.NE.AND P1, PT, R17, RZ, PT ;  /* 0x000000ff1100720c */ /* 0x004fe20003f25270 */
[----:B---3--:R-:W-:Y:S05]  /*3390*/  IMAD.U32 R3, R3, -0x40, RZ ;  /* 0xffffffc003037824 */ /* 0x008fea00078e00ff */
[C---:B------:R-:W-:Y:S04]  /*33a0*/  LEA R124, P0, R3.reuse, R124, 0x1 ;  /* 0x0000007c037c7211 */ /* 0x040fe800078008ff */
[----:B------:R-:W-:Y:S03]  /*33b0*/  LEA.HI.X.SX32 R125, R3, R125, 0x1, P0 ;  /* 0x0000007d037d7211 */ /* 0x000fe600000f0eff */
[----:B------:R-:W-:-:S05]  /*33c0*/  @!P1 BRA `(.L_x_841) ;  /* 0x0000a24000009947 */ /* 0x000fca0003800000 */
[----:B------:R-:W2:Y:S04]  /*33d0*/  LD.E.U8 R0, [R20.64+0x1b3] ;  /* 0x0001b30614007980 */ /* 0x000ea8000c101100 */
[----:B------:R1:W5:Y:S01]  /*33e0*/  LD.E R171, [R20.64+0xc0] ;  /* 0x0000c00614ab7980 */ /* 0x000362000c101900 */
[----:B--2---:R-:W-:Y:S11]  /*33f0*/  ISETP.NE.AND P0, PT, R0, RZ, PT ;  /* 0x000000ff0000720c */ /* 0x004ff60003f05270 */
[----:B------:R-:W-:Y:S02]  /*3400*/  @!UPT UIADD3 URZ, URZ, URZ, URZ ;  /* 0x0000003f3f3ff290 */ /* 0x000fe4000fffe03f */
[----:B------:R-:W-:-:S05]  /*3410*/  @!P0 BRA `(.L_x_842) ;  /* 0x00003b9000008947 */ /* 0x000fca0003800000 */
[----:B-1----:R-:W-:Y:S01]  /*3420*/  BSSY B1, `(.L_x_843) ;  /* 0x00000dc000017945 */ /* 0x002fe20003800000 */
[----:B------:R-:W-:-:S05]  /*3430*/  @!P2 BRA `(.L_x_844) ;  /* 0x00000da00000a947 */ /* 0x000fca0003800000 */
[----:B-----5:R-:W-:Y:S01]  /*3440*/  ISETP.GE.AND P0, PT, R14, R171, PT ;  /* 0x000000ab0e00720c */ /* 0x020fe20003f06270 */
[----:B------:R-:W-:Y:S01]  /*3450*/  @!UPT UIADD3 URZ, URZ, URZ, URZ ;  /* 0x0000003f3f3ff290 */ /* 0x000fe2000fffe03f */
[----:B------:R-:W-:Y:S11]  /*3460*/  BSSY B0, `(.L_x_845) ;  /* 0x0000034000007945 */ /* 0x000ff60003800000 */
[----:B------:R-:W-:-:S05]  /*3470*/  @P0 BRA `(.L_x_846) ;  /* 0x0000032000000947 */ /* 0x000fca0003800000 */
[----:B------:R-:W-:Y:S01]  /*3480*/  ISETP.GE.AND P0, PT, R14, R17, PT ;  /* 0x000000110e00720c */ /* 0x000fe20003f06270 */
[----:B------:R-:W2:Y:S11]  /*3490*/  LD.E.128 R24, [R126.64] ;  /* 0x000000067e187980 */ /* 0x000eb6000c101d00 */
[----:B------:R-:W-:Y:S01]  /*34a0*/  @!UPT UIADD3 URZ, URZ, URZ, URZ ;  /* 0x0000003f3f3ff290 */ /* 0x000fe2000fffe03f */
[----:B------:R-:W3:Y:S06]  /*34b0*/  @!P0 LD.E.64 R34, [R52.64] ;  /* 0x0000000634228980 */ /* 0x000eec000c101b00 */
[----:B------:R-:W4:Y:S02]  /*34c0*/  @!P0 LD.E.64 R6, [R18.64] ;  /* 0x0000000612068980 */ /* 0x000f24000c101b00 */
[----:B----4-:R-:W-:Y:S01]  /*34d0*/  @!P0 HADD2.F32 R22, -RZ, R6.H0_H0 ;  /* 0x20000006ff168230 */ /* 0x010fe20000004100 */
[----:B--2---:R-:W-:Y:S01]  /*34e0*/  @!P0 MOV R23, R24 ;  /* 0x0000001800178202 */ /* 0x004fe20000000f00 */
[----:B---3--:R-:W-:Y:S01]  /*34f0*/  @!P0 HADD2.F32 R30, -RZ, R34.H0_H0 ;  /* 0x20000022ff1e8230 */ /* 0x008fe20000004100 */
[----:B------:R-:W-:Y:S01]  /*3500*/  @!P0 MOV R8, R25 ;  /* 0x0000001900088202 */ /* 0x000fe20000000f00 */
[----:B------:R-:W-:Y:S02]  /*3510*/  @!P0 HADD2.F32 R6, -RZ, R6.H1_H1 ;  /* 0x30000006ff068230 */ /* 0x000fe40000004100 */
[--C-:B------:R-:W-:Y:S02]  /*3520*/  @!P0 HADD2.F32 R29, -RZ, R23.reuse.H1_H1 ;  /* 0x30000017ff1d8230 */ /* 0x100fe40000004100 */
[----:B------:R-:W-:Y:S01]  /*3530*/  @!P0 HADD2.F32 R31, -RZ, R23.H0_H0 ;  /* 0x20000017ff1f8230 */ /* 0x000fe20000004100 */
[----:B------:R-:W-:Y:S01]  /*3540*/  @!P0 MOV R23, R26 ;  /* 0x0000001a00178202 */ /* 0x000fe20000000f00 */
[--C-:B------:R-:W-:Y:S01]  /*3550*/  @!P0 HADD2.F32 R5, -RZ, R7.reuse.H0_H0 ;  /* 0x20000007ff058230 */ /* 0x100fe20000004100 */
[C---:B------:R-:W-:Y:S01]  /*3560*/  @!P0 FMUL.FTZ R37, R29.reuse, R30 ;  /* 0x0000001e1d258220 */ /* 0x040fe20000410000 */
[----:B------:R-:W-:Y:S01]  /*3570*/  @!P0 HADD2.F32 R7, -RZ, R7.H1_H1 ;  /* 0x30000007ff078230 */ /* 0x000fe20000004100 */
[-C--:B------:R-:W-:Y:S01]  /*3580*/  @!P0 FMUL.FTZ R0, R29, R22.reuse ;  /* 0x000000161d008220 */ /* 0x080fe20000410000 */
[----:B------:R-:W-:Y:S01]  /*3590*/  @!P0 HADD2.F32 R32, -RZ, R34.H1_H1 ;  /* 0x30000022ff208230 */ /* 0x000fe20000004100 */
[----:B------:R-:W-:Y:S01]  /*35a0*/  @!P0 FFMA.FTZ R37, R31, R22, -R37 ;  /* 0x000000161f258223 */ /* 0x000fe20000010825 */
[----:B------:R-:W-:Y:S01]  /*35b0*/  @!P0 MOV R22, R27 ;  /* 0x0000001b00168202 */ /* 0x000fe20000000f00 */
[----:B------:R-:W-:Y:S01]  /*35c0*/  @!P0 FFMA.FTZ R0, R30, R31, R0 ;  /* 0x0000001f1e008223 */ /* 0x000fe20000010000 */
[--C-:B------:R-:W-:Y:S02]  /*35d0*/  @!P0 HADD2.F32 R29, -RZ, R8.reuse.H1_H1 ;  /* 0x30000008ff1d8230 */ /* 0x100fe40000004100 */
[----:B------:R-:W-:Y:S02]  /*35e0*/  @!P0 HADD2.F32 R28, -RZ, R23.H1_H1 ;  /* 0x30000017ff1c8230 */ /* 0x000fe40000004100 */
[--C-:B------:R-:W-:Y:S01]  /*35f0*/  @!P0 HADD2.F32 R33, -RZ, R35.reuse.H0_H0 ;  /* 0x20000023ff218230 */ /* 0x100fe20000004100 */
[C---:B------:R-:W-:Y:S01]  /*3600*/  @!P0 FMUL.FTZ R2, R29.reuse, R6 ;  /* 0x000000061d028220 */ /* 0x040fe20000410000 */
[----:B------:R-:W-:Y:S01]  /*3610*/  @!P0 HADD2.F32 R35, -RZ, R35.H1_H1 ;  /* 0x30000023ff238230 */ /* 0x000fe20000004100 */
[C---:B------:R-:W-:Y:S01]  /*3620*/  @!P0 FMUL.FTZ R3, R28.reuse, R5 ;  /* 0x000000051c038220 */ /* 0x040fe20000410000 */
[----:B------:R-:W-:Y:S01]  /*3630*/  @!P0 HADD2.F32 R31, -RZ, R8.H0_H0 ;  /* 0x20000008ff1f8230 */ /* 0x000fe20000004100 */
[----:B------:R-:W-:Y:S01]  /*3640*/  @!P0 FMUL.FTZ R39, R29, R32 ;  /* 0x000000201d278220 */ /* 0x000fe20000410000 */
[--C-:B------:R-:W-:Y:S01]  /*3650*/  @!P0 HADD2.F32 R8, -RZ, R22.reuse.H1_H1 ;  /* 0x30000016ff088230 */ /* 0x100fe20000004100 */
[----:B------:R-:W-:Y:S01]  /*3660*/  @!P0 FMUL.FTZ R36, R28, R33 ;  /* 0x000000211c248220 */ /* 0x000fe20000410000 */
[----:B------:R-:W-:Y:S01]  /*3670*/  @!P0 F2FP.PACK_AB R37, R0, R37 ;  /* 0x000000250025823e */ /* 0x000fe200000000ff */
[----:B------:R-:W-:Y:S01]  /*3680*/  @!P0 FFMA.FTZ R2, R32, R31, R2 ;  /* 0x0000001f20028223 */ /* 0x000fe20000010002 */
[----:B------:R-:W-:Y:S01]  /*3690*/  @!P0 HADD2.F32 R30, -RZ, R23.H0_H0 ;  /* 0x20000017ff1e8230 */ /* 0x000fe20000004100 */
[C---:B------:R-:W-:Y:S01]  /*36a0*/  @!P0 FMUL.FTZ R38, R8.reuse, R35 ;  /* 0x0000002308268220 */ /* 0x040fe20000410000 */
[----:B------:R-:W-:Y:S01]  /*36b0*/  @!P0 MOV R24, R37 ;  /* 0x0000002500188202 */ /* 0x000fe20000000f00 */
[----:B------:R-:W-:Y:S01]  /*36c0*/  @!P0 HADD2.F32 R34, -RZ, R22.H0_H0 ;  /* 0x20000016ff228230 */ /* 0x000fe20000004100 */
[----:B------:R-:W-:Y:S02]  /*36d0*/  @!P0 FMUL.FTZ R4, R8, R7 ;  /* 0x0000000708048220 */ /* 0x000fe40000410000 */
[----:B------:R-:W-:Y:S02]  /*36e0*/  @!P0 FFMA.FTZ R3, R33, R30, R3 ;  /* 0x0000001e21038223 */ /* 0x000fe40000010003 */
[----:B------:R-:W-:Y:S02]  /*36f0*/  @!P0 FFMA.FTZ R39, R31, R6, -R39 ;  /* 0x000000061f278223 */ /* 0x000fe40000010827 */
[----:B------:R-:W-:Y:S02]  /*3700*/  @!P0 FFMA.FTZ R36, R30, R5, -R36 ;  /* 0x000000051e248223 */ /* 0x000fe40000010824 */
[----:B------:R-:W-:Y:S01]  /*3710*/  @!P0 FFMA.FTZ R38, R34, R7, -R38 ;  /* 0x0000000722268223 */ /* 0x000fe20000010826 */
[----:B------:R-:W-:Y:S01]  /*3720*/  @!P0 F2FP.PACK_AB R40, R2, R39 ;  /* 0x000000270228823e */ /* 0x000fe200000000ff */
[----:B------:R-:W-:Y:S01]  /*3730*/  @!P0 FFMA.FTZ R4, R35, R34, R4 ;  /* 0x0000002223048223 */ /* 0x000fe20000010004 */
[----:B------:R-:W-:Y:S02]  /*3740*/  @!P0 F2FP.PACK_AB R36, R3, R36 ;  /* 0x000000240324823e */ /* 0x000fe400000000ff */
[----:B------:R-:W-:Y:S02]  /*3750*/  @!P0 MOV R25, R40 ;  /* 0x0000002800198202 */ /* 0x000fe40000000f00 */
[----:B------:R-:W-:Y:S02]  /*3760*/  @!P0 F2FP.PACK_AB R39, R4, R38 ;  /* 0x000000260427823e */ /* 0x000fe400000000ff */
[----:B------:R-:W-:Y:S02]  /*3770*/  @!P0 MOV R26, R36 ;  /* 0x00000024001a8202 */ /* 0x000fe40000000f00 */
[----:B------:R-:W-:Y:S05]  /*3780*/  @!P0 MOV R27, R39 ;  /* 0x00000027001b8202 */ /* 0x000fea0000000f00 */
[----:B------:R1:W-:Y:S02]  /*3790*/  ST.E.128 [R132.64], R24 ;  /* 0x0000001884007985 */ /* 0x0003e4000c101d06 */
.L_x_846:
[----:B------:R-:W-:Y:S05]  /*37a0*/  BSYNC B0 ;  /* 0x0000000000007941 */ /* 0x000fea0003800000 */
.L_x_845:
[----:B------:R-:W-:Y:S01]  /*37b0*/  ISETP.GE.AND P0, PT, R11, R171, PT ;  /* 0x000000ab0b00720c */ /* 0x000fe20003f06270 */
[----:B------:R-:W-:Y:S01]  /*37c0*/  @!UPT UIADD3 URZ, URZ, URZ, URZ ;  /* 0x0000003f3f3ff290 */ /* 0x000fe2000fffe03f */
[----:B------:R-:W-:Y:S11]  /*37d0*/  BSSY B0, `(.L_x_847) ;  /* 0x0000034000007945 */ /* 0x000ff60003800000 */
[----:B------:R-:W-:-:S05]  /*37e0*/  @P0 BRA `(.L_x_848) ;  /* 0x0000032000000947 */ /* 0x000fca0003800000 */
[----:B------:R-:W-:Y:S01]  /*37f0*/  ISETP.GE.AND P0, PT, R11, R17, PT ;  /* 0x000000110b00720c */ /* 0x000fe20003f06270 */
[----:B-1----:R-:W2:Y:S11]  /*3800*/  LD.E.128 R24, [R126.64+0x80] ;  /* 0x000080067e187980 */ /* 0x002eb6000c101d00 */
[----:B------:R-:W-:Y:S01]  /*3810*/  @!UPT UIADD3 URZ, URZ, URZ, URZ ;  /* 0x0000003f3f3ff290 */ /* 0x000fe2000fffe03f */
[----:B------:R-:W3:Y:S06]  /*3820*/  @!P0 LD.E.64 R34, [R52.64+0x40] ;  /* 0x0000400634228980 */ /* 0x000eec000c101b00 */
[----:B------:R-:W4:Y:S02]  /*3830*/  @!P0 LD.E.64 R6, [R18.64+0x40] ;  /* 0x0000400612068980 */ /* 0x000f24000c101b00 */
        /* <DEDUP_REMOVED lines=44> */
[----:B------:R1:W-:Y:S02]  /*3b00*/  ST.E.128 [R132.64+0x80], R24 ;  /* 0x0000801884007985 */ /* 0x0003e4000c101d06 */
.L_x_848:
[----:B------:R-:W-:Y:S05]  /*3b10*/  BSYNC B0 ;  /* 0x0000000000007941 */ /* 0x000fea0003800000 */
.L_x_847:
        /* <DEDUP_REMOVED lines=54> */
.L_x_850:
[----:B------:R-:W-:Y:S05]  /*3e80*/  BSYNC B0 ;  /* 0x0000000000007941 */ /* 0x000fea0003800000 */
.L_x_849:
[----:B------:R-:W-:Y:S11]  /*3e90*/  ISETP.GE.AND P0, PT, R9, R171, PT ;  /* 0x000000ab0900720c */ /* 0x000ff60003f06270 */
[----:B------:R-:W-:Y:S02]  /*3ea0*/  @!UPT UIADD3 URZ, URZ, URZ, URZ ;  /* 0x0000003f3f3ff290 */ /* 0x000fe4000fffe03f */
        /* <DEDUP_REMOVED lines=51> */
.L_x_844:
[----:B------:R-:W-:Y:S05]  /*41e0*/  BSYNC B1 ;  /* 0x0000000000017941 */ /* 0x000fea0003800000 */
.L_x_843:
[C---:B------:R-:W-:Y:S01]  /*41f0*/  ISETP.GE.AND P0, PT, R70.reuse, R199, PT ;  /* 0x000000c74600720c */ /* 0x040fe20003f06270 */
[----:B------:R-:W-:Y:S03]  /*4200*/  BSSY B1, `(.L_x_851) ;  /* 0x00000ef000017945 */ /* 0x000fe60003800000 */
[----:B------:R-:W-:Y:S11]  /*4210*/  ISETP.GE.AND P0, PT, R70, R197, !P0 ;  /* 0x000000c54600720c */ /* 0x000ff60004706270 */
[----:B------:R-:W-:Y:S02]  /*4220*/  @!UPT UIADD3 URZ, URZ, URZ, URZ ;  /* 0x0000003f3f3ff290 */ /* 0x000fe4000fffe03f */
[----:B------:R-:W-:-:S05]  /*4230*/  @!P0 BRA `(.L_x_852) ;  /* 0x00000eb000008947 */ /* 0x000fca0003800000 */
[----:B-----5:R-:W-:Y:S01]  /*4240*/  ISETP.GE.AND P0, PT, R14, R171, PT ;  /* 0x000000ab0e00720c */ /* 0x020fe20003f06270 */
[C---:B------:R-:W-:Y:S01]  /*4250*/  IMAD.SHL.U32 R5, R164.reuse, 0x2, RZ ;  /* 0x00000002a4057824 */ /* 0x040fe200078e00ff */
[----:B------:R-:W-:Y:S01]  /*4260*/  SHF.L.U64.HI R3, R164, 0x1, R147 ;  /* 0x00000001a4037819 */ /* 0x000fe20000010293 */
[----:B------:R-:W-:Y:S03]  /*4270*/  BSSY B0, `(.L_x_853) ;  /* 0x000003b000007945 */ /* 0x000fe60003800000 */
[-C--:B------:R-:W-:Y:S02]  /*4280*/  IADD3 R22, P2, R18, R5.reuse, RZ ;  /* 0x0000000512167210 */ /* 0x080fe40007f5e0ff */
[----:B------:R-:W-:Y:S03]  /*4290*/  IADD3 R38, P1, R52, R5, RZ ;  /* 0x0000000534267210 */ /* 0x000fe60007f3e0ff */
[--C-:B------:R-:W-:Y:S02]  /*42a0*/  IMAD.X R23, R19, 0x1, R3.reuse, P2 ;  /* 0x0000000113177824 */ /* 0x100fe400010e0603 */
[----:B------:R-:W-:Y:S01]  /*42b0*/  IMAD.X R39, R53, 0x1, R3, P1 ;  /* 0x0000000135277824 */ /* 0x000fe200008e0603 */
[----:B------:R-:W-:-:S05]  /*42c0*/  @P0 BRA `(.L_x_854) ;  /* 0x0000035000000947 */ /* 0x000fca0003800000 */
[----:B------:R-:W-:Y:S02]  /*42d0*/  LEA R40, P1, R98, R126, 0x1 ;  /* 0x0000007e62287211 */ /* 0x000fe400078208ff */
[----:B------:R-:W-:Y:S02]  /*42e0*/  ISETP.GE.AND P0, PT, R14, R17, PT ;  /* 0x000000110e00720c */ /* 0x000fe40003f06270 */
[----:B------:R-:W-:Y:S02]  /*42f0*/  LEA.HI.X R41, R98, R127, R97, 0x1, P1 ;  /* 0x0000007f62297211 */ /* 0x000fe400008f0c61 */
[C---:B------:R-:W-:Y:S03]  /*4300*/  LEA R56, P1, R236.reuse, R132, 0x1 ;  /* 0x00000084ec387211 */ /* 0x040fe600078208ff */
[----:B-1----:R-:W2:Y:S01]  /*4310*/  LD.E.128 R24, [R40.64] ;  /* 0x0000000628187980 */ /* 0x002ea2000c101d00 */
[----:B------:R-:W-:Y:S07]  /*4320*/  LEA.HI.X R57, R236, R133, R237, 0x1, P1 ;  /* 0x00000085ec397211 */ /* 0x000fee00008f0ced */
[----:B------:R-:W3:Y:S06]  /*4330*/  @!P0 LD.E.64 R36, [R38.64] ;  /* 0x0000000626248980 */ /* 0x000eec000c101b00 */
[----:B------:R-:W4:Y:S01]  /*4340*/  @!P0 LD.E.64 R6, [R22.64] ;  /* 0x0000000616068980 */ /* 0x000f22000c101b00 */
[--C-:B---3--:R-:W-:Y:S01]  /*4350*/  @!P0 HADD2.F32 R32, -RZ, R36.reuse.H0_H0 ;  /* 0x20000024ff208230 */ /* 0x108fe20000004100 */
[----:B--2---:R-:W-:Y:S01]  /*4360*/  @!P0 MOV R29, R24 ;  /* 0x00000018001d8202 */ /* 0x004fe20000000f00 */
[----:B------:R-:W-:Y:S01]  /*4370*/  @!P0 HADD2.F32 R34, -RZ, R36.H1_H1 ;  /* 0x30000024ff228230 */ /* 0x000fe20000004100 */
[----:B------:R-:W-:Y:S01]  /*4380*/  @!P0 MOV R8, R25 ;  /* 0x0000001900088202 */ /* 0x000fe20000000f00 */
[----:B------:R-:W-:Y:S02]  /*4390*/  @!P0 HADD2.F32 R35, -RZ, R37.H0_H0 ;  /* 0x20000025ff238230 */ /* 0x000fe40000004100 */
[--C-:B------:R-:W-:Y:S02]  /*43a0*/  @!P0 HADD2.F32 R31, -RZ, R29.reuse.H1_H1 ;  /* 0x3000001dff1f8230 */ /* 0x100fe40000004100 */
[--C-:B----4-:R-:W-:Y:S02]  /*43b0*/  @!P0 HADD2.F32 R28, -RZ, R6.reuse.H0_H0 ;  /* 0x20000006ff1c8230 */ /* 0x110fe40000004100 */
[----:B------:R-:W-:Y:S01]  /*43c0*/  @!P0 HADD2.F32 R33, -RZ, R29.H0_H0 ;  /* 0x2000001dff218230 */ /* 0x000fe20000004100 */
[C---:B------:R-:W-:Y:S01]  /*43d0*/  @!P0 FMUL.FTZ R41, R31.reuse, R32 ;  /* 0x000000201f298220 */ /* 0x040fe20000410000 */
[----:B------:R-:W-:Y:S01]  /*43e0*/  @!P0 MOV R29, R26 ;  /* 0x0000001a001d8202 */ /* 0x000fe20000000f00 */
[-C--:B------:R-:W-:Y:S01]  /*43f0*/  @!P0 FMUL.FTZ R0, R31, R28.reuse ;  /* 0x0000001c1f008220 */ /* 0x080fe20000410000 */
[----:B------:R-:W-:Y:S01]  /*4400*/  @!P0 HADD2.F32 R6, -RZ, R6.H1_H1 ;  /* 0x30000006ff068230 */ /* 0x000fe20000004100 */
[----:B------:R-:W-:Y:S01]  /*4410*/  @!P0 FFMA.FTZ R41, R33, R28, -R41 ;  /* 0x0000001c21298223 */ /* 0x000fe20000010829 */
[----:B------:R-:W-:Y:S01]  /*4420*/  @!P0 MOV R28, R27 ;  /* 0x0000001b001c8202 */ /* 0x000fe20000000f00 */
[----:B------:R-:W-:Y:S01]  /*4430*/  @!P0 FFMA.FTZ R0, R32, R33, R0 ;  /* 0x0000002120008223 */ /* 0x000fe20000010000 */
[--C-:B------:R-:W-:Y:S02]  /*4440*/  @!P0 HADD2.F32 R31, -RZ, R8.reuse.H1_H1 ;  /* 0x30000008ff1f8230 */ /* 0x100fe40000004100 */
[----:B------:R-:W-:Y:S02]  /*4450*/  @!P0 HADD2.F32 R5, -RZ, R7.H0_H0 ;  /* 0x20000007ff058230 */ /* 0x000fe40000004100 */
[----:B------:R-:W-:Y:S01]  /*4460*/  @!P0 HADD2.F32 R30, -RZ, R29.H1_H1 ;  /* 0x3000001dff1e8230 */ /* 0x000fe20000004100 */
[C---:B------:R-:W-:Y:S01]  /*4470*/  @!P0 FMUL.FTZ R2, R31.reuse, R6 ;  /* 0x000000061f028220 */ /* 0x040fe20000410000 */
[----:B------:R-:W-:Y:S01]  /*4480*/  @!P0 HADD2.F32 R7, -RZ, R7.H1_H1 ;  /* 0x30000007ff078230 */ /* 0x000fe20000004100 */
[----:B------:R-:W-:Y:S01]  /*4490*/  @!P0 FMUL.FTZ R43, R31, R34 ;  /* 0x000000221f2b8220 */ /* 0x000fe20000410000 */
[----:B------:R-:W-:Y:S01]  /*44a0*/  @!P0 HADD2.F32 R37, -RZ, R37.H1_H1 ;  /* 0x30000025ff258230 */ /* 0x000fe20000004100 */
[C---:B------:R-:W-:Y:S01]  /*44b0*/  @!P0 FMUL.FTZ R3, R30.reuse, R5 ;  /* 0x000000051e038220 */ /* 0x040fe20000410000 */
[----:B------:R-:W-:Y:S01]  /*44c0*/  @!P0 HADD2.F32 R33, -RZ, R8.H0_H0 ;  /* 0x20000008ff218230 */ /* 0x000fe20000004100 */
[----:B------:R-:W-:Y:S01]  /*44d0*/  @!P0 FMUL.FTZ R40, R30, R35 ;  /* 0x000000231e288220 */ /* 0x000fe20000410000 */
[----:B------:R-:W-:Y:S01]  /*44e0*/  @!P0 F2FP.PACK_AB R41, R0, R41 ;  /* 0x000000290029823e */ /* 0x000fe200000000ff */
[--C-:B------:R-:W-:Y:S02]  /*44f0*/  @!P0 HADD2.F32 R8, -RZ, R28.reuse.H1_H1 ;  /* 0x3000001cff088230 */ /* 0x100fe40000004100 */
[----:B------:R-:W-:Y:S01]  /*4500*/  @!P0 FFMA.FTZ R2, R34, R33, R2 ;  /* 0x0000002122028223 */ /* 0x000fe20000010002 */
[----:B------:R-:W-:Y:S01]  /*4510*/  @!P0 MOV R24, R41 ;  /* 0x0000002900188202 */ /* 0x000fe20000000f00 */
[----:B------:R-:W-:Y:S01]  /*4520*/  @!P0 FFMA.FTZ R43, R33, R6, -R43 ;  /* 0x00000006212b8223 */ /* 0x000fe2000001082b */
[----:B------:R-:W-:Y:S01]  /*4530*/  @!P0 HADD2.F32 R32, -RZ, R29.H0_H0 ;  /* 0x2000001dff208230 */ /* 0x000fe20000004100 */
[C---:B------:R-:W-:Y:S01]  /*4540*/  @!P0 FMUL.FTZ R42, R8.reuse, R37 ;  /* 0x00000025082a8220 */ /* 0x040fe20000410000 */
[----:B------:R-:W-:Y:S01]  /*4550*/  @!P0 HADD2.F32 R36, -RZ, R28.H0_H0 ;  /* 0x2000001cff248230 */ /* 0x000fe20000004100 */
[----:B------:R-:W-:Y:S01]  /*4560*/  @!P0 FMUL.FTZ R4, R8, R7 ;  /* 0x0000000708048220 */ /* 0x000fe20000410000 */
[----:B------:R-:W-:Y:S01]  /*4570*/  @!P0 F2FP.PACK_AB R44, R2, R43 ;  /* 0x0000002b022c823e */ /* 0x000fe200000000ff */
[----:B------:R-:W-:Y:S02]  /*4580*/  @!P0 FFMA.FTZ R3, R35, R32, R3 ;  /* 0x0000002023038223 */ /* 0x000fe40000010003 */
[----:B------:R-:W-:Y:S01]  /*4590*/  @!P0 FFMA.FTZ R40, R32, R5, -R40 ;  /* 0x0000000520288223 */ /* 0x000fe20000010828 */
[----:B------:R-:W-:Y:S01]  /*45a0*/  @!P0 MOV R25, R44 ;  /* 0x0000002c00198202 */ /* 0x000fe20000000f00 */
[----:B------:R-:W-:Y:S02]  /*45b0*/  @!P0 FFMA.FTZ R42, R36, R7, -R42 ;  /* 0x00000007242a8223 */ /* 0x000fe4000001082a */
[----:B------:R-:W-:Y:S01]  /*45c0*/  @!P0 FFMA.FTZ R4, R37, R36, R4 ;  /* 0x0000002425048223 */ /* 0x000fe20000010004 */
[----:B------:R-:W-:Y:S04]  /*45d0*/  @!P0 F2FP.PACK_AB R40, R3, R40 ;  /* 0x000000280328823e */ /* 0x000fe800000000ff */
[----:B------:R-:W-:Y:S02]  /*45e0*/  @!P0 F2FP.PACK_AB R43, R4, R42 ;  /* 0x0000002a042b823e */ /* 0x000fe400000000ff */
[----:B------:R-:W-:Y:S02]  /*45f0*/  @!P0 MOV R26, R40 ;  /* 0x00000028001a8202 */ /* 0x000fe40000000f00 */
[----:B------:R-:W-:Y:S05]  /*4600*/  @!P0 MOV R27, R43 ;  /* 0x0000002b001b8202 */ /* 0x000fea0000000f00 */
[----:B------:R1:W-:Y:S02]  /*4610*/  ST.E.128 [R56.64], R24 ;  /* 0x0000001838007985 */ /* 0x0003e4000c101d06 */
.L_x_854:
[----:B------:R-:W-:Y:S05]  /*4620*/  BSYNC B0 ;  /* 0x0000000000007941 */ /* 0x000fea0003800000 */
.L_x_853:
[----:B------:R-:W-:Y:S01]  /*4630*/  ISETP.GE.AND P0, PT, R11, R171, PT ;  /* 0x000000ab0b00720c */ /* 0x000fe20003f06270 */
[----:B------:R-:W-:Y:S01]  /*4640*/  @!UPT UIADD3 URZ, URZ, URZ, URZ ;  /* 0x0000003f3f3ff290 */ /* 0x000fe2000fffe03f */
[----:B------:R-:W-:Y:S11]  /*4650*/  BSSY B0, `(.L_x_855) ;  /* 0x0000037000007945 */ /* 0x000ff60003800000 */
[----:B------:R-:W-:-:S05]  /*4660*/  @P0 BRA `(.L_x_856) ;  /* 0x0000035000000947 */ /* 0x000fca0003800000 */
[----:B------:R-:W-:Y:S02]  /*4670*/  LEA R40, P1, R99, R126, 0x1 ;  /* 0x0000007e63287211 */ /* 0x000fe400078208ff */
[----:B------:R-:W-:Y:S02]  /*4680*/  ISETP.GE.AND P0, PT, R11, R17, PT ;  /* 0x000000110b00720c */ /* 0x000fe40003f06270 */
[----:B------:R-:W-:Y:S02]  /*4690*/  LEA.HI.X R41, R99, R127, R100, 0x1, P1 ;  /* 0x0000007f63297211 */ /* 0x000fe400008f0c64 */
[C---:B-1----:R-:W-:Y:S03]  /*46a0*/  LEA R56, P1, R91.reuse, R132, 0x1 ;  /* 0x000000845b387211 */ /* 0x042fe600078208ff */
[----:B------:R-:W2:Y:S01]  /*46b0*/  LD.E.128 R24, [R40.64] ;  /* 0x0000000628187980 */ /* 0x000ea2000c101d00 */
[----:B------:R-:W-:Y:S07]  /*46c0*/  LEA.HI.X R57, R91, R133, R92, 0x1, P1 ;  /* 0x000000855b397211 */ /* 0x000fee00008f0c5c */
[----:B------:R-:W3:Y:S06]  /*46d0*/  @!P0 LD.E.64 R36, [R38.64+0x40] ;  /* 0x0000400626248980 */ /* 0x000eec000c101b00 */
[----:B------:R-:W4:Y:S01]  /*46e0*/  @!P0 LD.E.64 R6, [R22.64+0x40] ;  /* 0x0000400616068980 */ /* 0x000f22000c101b00 */
        /* <DEDUP_REMOVED lines=45> */
.L_x_856:
[----:B------:R-:W-:Y:S05]  /*49c0*/  BSYNC B0 ;  /* 0x0000000000007941 */ /* 0x000fea0003800000 */
.L_x_855:
[----:B------:R-:W-:Y:S01]  /*49d0*/  ISETP.GE.AND P0, PT, R10, R171, PT ;  /* 0x000000ab0a00720c */ /* 0x000fe20003f06270 */
[----:B------:R-:W-:Y:S01]  /*49e0*/  @!UPT UIADD3 URZ, URZ, URZ, URZ ;  /* 0x0000003f3f3ff290 */ /* 0x000fe2000fffe03f */
[----:B------:R-:W-:Y:S11]  /*49f0*/  BSSY B0, `(.L_x_857) ;  /* 0x0000037000007945 */ /* 0x000ff60003800000 */
[----:B------:R-:W-:-:S05]  /*4a00*/  @P0 BRA `(.L_x_858) ;  /* 0x0000035000000947 */ /* 0x000fca0003800000 */
[C---:B------:R-:W-:Y:S02]  /*4a10*/  LEA R40, P1, R103.reuse, R126, 0x1 ;  /* 0x0000007e67287211 */ /* 0x040fe400078208ff */
        /* <DEDUP_REMOVED lines=52> */
.L_x_858:
[----:B------:R-:W-:Y:S05]  /*4d60*/  BSYNC B0 ;  /* 0x0000000000007941 */ /* 0x000fea0003800000 */
.L_x_857:
[----:B------:R-:W-:Y:S11]  /*4d70*/  ISETP.GE.AND P0, PT, R9, R171, PT ;  /* 0x000000ab0900720c */ /* 0x000ff60003f06270 */
[----:B------:R-:W-:Y:S02]  /*4d80*/  @!UPT UIADD3 URZ, URZ, URZ, URZ ;  /* 0x0000003f3f3ff290 */ /* 0x000fe4000fffe03f */
        /* <DEDUP_REMOVED lines=8> */
[----:B------:R1:W4:Y:S01]  /*4e10*/  @!P0 LD.E.64 R6, [R22.64+0xc0] ;  /* 0x0000c00616068980 */ /* 0x000322000c101b00 */
[--C-:B---3--:R-:W-:Y:S01]  /*4e20*/  @!P0 HADD2.F32 R30, -RZ, R38.reuse.H0_H0 ;  /* 0x20000026ff1e8230 */ /* 0x108fe20000004100 */
[----:B--2---:R-:W-:Y:S01]  /*4e30*/  @!P0 MOV R29, R24 ;  /* 0x00000018001d8202 */ /* 0x004fe20000000f00 */
[----:B------:R-:W-:Y:S01]  /*4e40*/  @!P0 HADD2.F32 R32, -RZ, R38.H1_H1 ;  /* 0x30000026ff208230 */ /* 0x000fe20000004100 */
[----:B------:R-:W-:Y:S01]  /*4e50*/  @!P0 MOV R8, R25 ;  /* 0x0000001900088202 */ /* 0x000fe20000000f00 */
[----:B------:R-:W-:Y:S01]  /*4e60*/  @!P0 HADD2.F32 R34, -RZ, R39.H0_H0 ;  /* 0x20000027ff228230 */ /* 0x000fe20000004100 */
[----:B-1----:R-:W-:Y:S01]  /*4e70*/  @!P0 MOV R23, R26 ;  /* 0x0000001a00178202 */ /* 0x002fe20000000f00 */
[--C-:B------:R-:W-:Y:S01]  /*4e80*/  @!P0 HADD2.F32 R31, -RZ, R29.reuse.H1_H1 ;  /* 0x3000001dff1f8230 */ /* 0x100fe20000004100 */
[----:B------:R-:W-:Y:S01]  /*4e90*/  @!P0 MOV R22, R27 ;  /* 0x0000001b00168202 */ /* 0x000fe20000000f00 */
[--C-:B----4-:R-:W-:Y:S02]  /*4ea0*/  @!P0 HADD2.F32 R28, -RZ, R6.reuse.H0_H0 ;  /* 0x20000006ff1c8230 */ /* 0x110fe40000004100 */
[----:B------:R-:W-:Y:S01]  /*4eb0*/  @!P0 HADD2.F32 R33, -RZ, R29.H0_H0 ;  /* 0x2000001dff218230 */ /* 0x000fe20000004100 */
[C---:B------:R-:W-:Y:S01]  /*4ec0*/  @!P0 FMUL.FTZ R37, R31.reuse, R30 ;  /* 0x0000001e1f258220 */ /* 0x040fe20000410000 */
[----:B------:R-:W-:Y:S01]  /*4ed0*/  @!P0 HADD2.F32 R6, -RZ, R6.H1_H1 ;  /* 0x30000006ff068230 */ /* 0x000fe20000004100 */
[-C--:B------:R-:W-:Y:S01]  /*4ee0*/  @!P0 FMUL.FTZ R0, R31, R28.reuse ;  /* 0x0000001c1f008220 */ /* 0x080fe20000410000 */
[--C-:B------:R-:W-:Y:S01]  /*4ef0*/  @!P0 HADD2.F32 R29, -RZ, R8.reuse.H1_H1 ;  /* 0x30000008ff1d8230 */ /* 0x100fe20000004100 */
[----:B------:R-:W-:Y:S01]  /*4f00*/  @!P0 FFMA.FTZ R37, R33, R28, -R37 ;  /* 0x0000001c21258223 */ /* 0x000fe20000010825 */
[----:B------:R-:W-:Y:S01]  /*4f10*/  @!P0 HADD2.F32 R5, -RZ, R7.H0_H0 ;  /* 0x20000007ff058230 */ /* 0x000fe20000004100 */
[----:B------:R-:W-:Y:S01]  /*4f20*/  @!P0 FFMA.FTZ R0, R30, R33, R0 ;  /* 0x000000211e008223 */ /* 0x000fe20000010000 */
        /* <DEDUP_REMOVED lines=28> */
.L_x_852:
[----:B------:R-:W-:Y:S05]  /*50f0*/  BSYNC B1 ;  /* 0x0000000000017941 */ /* 0x000fea0003800000 */
.L_x_851:
        /* <DEDUP_REMOVED lines=17> */
[C---:B-1----:R-:W-:Y:S03]  /*5210*/  LEA R56, P1, R93.reuse, R132, 0x1 ;  /* 0x000000845d387211 */ /* 0x042fe600078208ff */
[----:B------:R-:W2:Y:S01]  /*5220*/  LD.E.128 R24, [R40.64] ;  /* 0x0000000628187980 */ /* 0x000ea2000c101d00 */
        /* <DEDUP_REMOVED lines=48> */
.L_x_862:
[----:B------:R-:W-:Y:S05]  /*5530*/  BSYNC B0 ;  /* 0x0000000000007941 */ /* 0x000fea0003800000 */
.L_x_861:
        /* <DEDUP_REMOVED lines=57> */
.L_x_864:
[----:B------:R-:W-:Y:S05]  /*58d0*/  BSYNC B0 ;  /* 0x0000000000007941 */ /* 0x000fea0003800000 */
.L_x_863:
        /* <DEDUP_REMOVED lines=57> */
.L_x_866:
[----:B------:R-:W-:Y:S05]  /*5c70*/  BSYNC B0 ;  /* 0x0000000000007941 */ /* 0x000fea0003800000 */
.L_x_865:
[----:B------:R-:W-:Y:S11]  /*5c80*/  ISETP.GE.AND P0, PT, R9, R171, PT ;  /* 0x000000ab0900720c */ /* 0x000ff60003f06270 */
[----:B------:R-:W-:Y:S02]  /*5c90*/  @!UPT UIADD3 URZ, URZ, URZ, URZ ;  /* 0x0000003f3f3ff290 */ /* 0x000fe4000fffe03f */
        /* <DEDUP_REMOVED lines=54> */
.L_x_860:
[----:B------:R-:W-:Y:S05]  /*6000*/  BSYNC B1 ;  /* 0x0000000000017941 */ /* 0x000fea0003800000 */
.L_x_859:
        /* <DEDUP_REMOVED lines=14> */
[----:B------:R-:W-:Y:S01]  /*60f0*/  IMAD R40, R195, 0x60, RZ ;  /* 0x00000060c3287824 */ /* 0x000fe200078e02ff */
[----:B------:R-:W-:Y:S01]  /*6100*/  ISETP.GE.AND P0, PT, R14, R17, PT ;  /* 0x000000110e00720c */ /* 0x000fe20003f06270 */
[----:B------:R-:W-:Y:S04]  /*6110*/  IMAD.WIDE.U32 R42, R194, 0x60, R126 ;  /* 0x00000060c22a7825 */ /* 0x000fe800078e007e */
[----:B------:R-:W-:Y:S01]  /*6120*/  IMAD R44, R61, 0x60, RZ ;  /* 0x000000603d2c7824 */ /* 0x000fe200078e02ff */
[----:B------:R-:W-:Y:S01]  /*6130*/  IADD3 R43, R43, R40, RZ ;  /* 0x000000282b2b7210 */ /* 0x000fe20007ffe0ff */
[----:B-1----:R-:W-:Y:S04]  /*6140*/  IMAD.WIDE.U32 R56, R60, 0x60, R132 ;  /* 0x000000603c387825 */ /* 0x002fe800078e0084 */
[----:B------:R-:W2:Y:S01]  /*6150*/  LD.E.128 R24, [R42.64] ;  /* 0x000000062a187980 */ /* 0x000ea2000c101d00 */
[----:B------:R-:W-:Y:S07]  /*6160*/  IADD3 R57, R57, R44, RZ ;  /* 0x0000002c39397210 */ /* 0x000fee0007ffe0ff */
        /* <DEDUP_REMOVED lines=47> */
.L_x_870:
[----:B------:R-:W-:Y:S05]  /*6460*/  BSYNC B0 ;  /* 0x0000000000007941 */ /* 0x000fea0003800000 */
.L_x_869:
        /* <DEDUP_REMOVED lines=57> */
.L_x_872:
[----:B------:R-:W-:Y:S05]  /*6800*/  BSYNC B0 ;  /* 0x0000000000007941 */ /* 0x000fea0003800000 */
.L_x_871:
        /* <DEDUP_REMOVED lines=57> */
.L_x_874:
[----:B------:R-:W-:Y:S05]  /*6ba0*/  BSYNC B0 ;  /* 0x0000000000007941 */ /* 0x000fea0003800000 */
.L_x_873:
[----:B------:R-:W-:Y:S11]  /*6bb0*/  ISETP.GE.AND P0, PT, R9, R171, PT ;  /* 0x000000ab0900720c */ /* 0x000ff60003f06270 */
[----:B------:R-:W-:Y:S02]  /*6bc0*/  @!UPT UIADD3 URZ, URZ, URZ, URZ ;  /* 0x0000003f3f3ff290 */ /* 0x000fe4000fffe03f */
[----:B------:R-:W-:-:S05]  /*6bd0*/  @P0 BRA `(.L_x_868) ;  /* 0x0000035000000947 */ /* 0x000fca0003800000 */
[C---:B------:R-:W-:Y:S02]  /*6be0*/  LEA R36, P1, R118.reuse, R126, 0x1 ;  /* 0x0000007e76247211 */ /* 0x040fe400078208ff */
[----:B------:R-:W-:Y:S02]  /*6bf0*/  ISETP.GE.AND P0, PT, R9, R17, PT ;  /* 0x000000110900720c */ /* 0x000fe40003f06270 */
[----:B------:R-:W-:Y:S02]  /*6c00*/  LEA.HI.X R37, R118, R127, R117, 0x1, P1 ;  /* 0x0000007f76257211 */ /* 0x000fe400008f0c75 */
[C---:B------:R-:W-:Y:S03]  /*6c10*/  LEA R44, P1, R76.reuse, R132, 0x1 ;  /* 0x000000844c2c7211 */ /* 0x040fe600078208ff */
[----:B-1----:R-:W2:Y:S01]  /*6c20*/  LD.E.128 R24, [R36.64] ;  /* 0x0000000624187980 */ /* 0x002ea2000c101d00 */
        /* <DEDUP_REMOVED lines=9> */
[----:B------:R-:W-:Y:S02]  /*6cc0*/  @!P0 HADD2.F32 R30, -RZ, R28.H1_H1 ;  /* 0x3000001cff1e8230 */ /* 0x000fe40000004100 */
[----:B----4-:R-:W-:Y:S02]  /*6cd0*/  @!P0 HADD2.F32 R17, -RZ, R6.H0_H0 ;  /* 0x20000006ff118230 */ /* 0x010fe40000004100 */
[----:B------:R-:W-:Y:S01]  /*6ce0*/  @!P0 HADD2.F32 R32, -RZ, R28.H0_H0 ;  /* 0x2000001cff208230 */ /* 0x000fe20000004100 */
[C---:B------:R-:W-:Y:S01]  /*6cf0*/  @!P0 FMUL.FTZ R37, R30.reuse, R29 ;  /* 0x0000001d1e258220 */ /* 0x040fe20000410000 */
[----:B------:R-:W-:Y:S01]  /*6d00*/  @!P0 HADD2.F32 R6, -RZ, R6.H1_H1 ;  /* 0x30000006ff068230 */ /* 0x000fe20000004100 */
[-C--:B------:R-:W-:Y:S01]  /*6d10*/  @!P0 FMUL.FTZ R0, R30, R17.reuse ;  /* 0x000000111e008220 */ /* 0x080fe20000410000 */
[--C-:B------:R-:W-:Y:S01]  /*6d20*/  @!P0 HADD2.F32 R5, -RZ, R7.reuse.H0_H0 ;  /* 0x20000007ff058230 */ /* 0x100fe20000004100 */
[----:B------:R-:W-:Y:S01]  /*6d30*/  @!P0 FFMA.FTZ R37, R32, R17, -R37 ;  /* 0x0000001120258223 */ /* 0x000fe20000010825 */
[----:B------:R-:W-:Y:S01]  /*6d40*/  @!P0 MOV R17, R27 ;  /* 0x0000001b00118202 */ /* 0x000fe20000000f00 */
[----:B------:R-:W-:Y:S01]  /*6d50*/  @!P0 FFMA.FTZ R0, R29, R32, R0 ;  /* 0x000000201d008223 */ /* 0x000fe20000010000 */
[----:B------:R-:W-:Y:S02]  /*6d60*/  @!P0 HADD2.F32 R23, -RZ, R8.H1_H1 ;  /* 0x30000008ff178230 */ /* 0x000fe40000004100 */
[----:B------:R-:W-:Y:S02]  /*6d70*/  @!P0 HADD2.F32 R28, -RZ, R22.H1_H1 ;  /* 0x30000016ff1c8230 */ /* 0x000fe40000004100 */
[----:B------:R-:W-:Y:S01]  /*6d80*/  @!P0 HADD2.F32 R7, -RZ, R7.H1_H1 ;  /* 0x30000007ff078230 */ /* 0x000fe20000004100 */
        /* <DEDUP_REMOVED lines=26> */
.L_x_868:
[----:B------:R-:W-:Y:S05]  /*6f30*/  BSYNC B1 ;  /* 0x0000000000017941 */ /* 0x000fea0003800000 */
.L_x_867:
[----:B------:R-:W2:Y:S02]  /*6f40*/  LD.E R3, [R20.64+0xd0] ;  /* 0x0000d00614037980 */ /* 0x000ea4000c101900 */
[----:B--2---:R-:W-:Y:S05]  /*6f50*/  IMAD.U32 R3, R3, -0x20, RZ ;  /* 0xffffffe003037824 */ /* 0x004fea00078e00ff */
[C---:B------:R-:W-:Y:S02]  /*6f60*/  LEA R18, P1, R3.reuse, R18, 0x1 ;  /* 0x0000001203127211 */ /* 0x040fe400078208ff */
[C---:B------:R-:W-:Y:S02]  /*6f70*/  LEA R52, P0, R3.reuse, R52, 0x1 ;  /* 0x0000003403347211 */ /* 0x040fe400078008ff */
[C---:B------:R-:W-:Y:S02]  /*6f80*/  LEA.HI.X.SX32 R19, R3.reuse, R19, 0x1, P1 ;  /* 0x0000001303137211 */ /* 0x040fe400008f0eff */
[----:B------:R-:W-:Y:S01]  /*6f90*/  LEA.HI.X.SX32 R53, R3, R53, 0x1, P0 ;  /* 0x0000003503357211 */ /* 0x000fe200000f0eff */
[----:B------:R-:W-:-:S05]  /*6fa0*/  BRA `(.L_x_875) ;  /* 0x00006dc000007947 */ /* 0x000fca0003800000 */
.L_x_842:
[----:B-1----:R-:W-:Y:S01]  /*6fb0*/  BSSY B2, `(.L_x_876) ;  /* 0x0000180000027945 */ /* 0x002fe20003800000 */
[----:B------:R-:W-:-:S05]  /*6fc0*/  @!P2 BRA `(.L_x_877) ;  /* 0x000017e00000a947 */ /* 0x000fca0003800000 */
[----:B-----5:R-:W-:Y:S01]  /*6fd0*/  ISETP.GE.AND P0, PT, R14, R171, PT ;  /* 0x000000ab0e00720c */ /* 0x020fe20003f06270 */
[----:B------:R-:W-:Y:S01]  /*6fe0*/  @!UPT UIADD3 URZ, URZ, URZ, URZ ;  /* 0x0000003f3f3ff290 */ /* 0x000fe2000fffe03f */
[----:B------:R-:W-:Y:S11]  /*6ff0*/  BSSY B1, `(.L_x_878) ;  /* 0x000005d000017945 */ /* 0x000ff60003800000 */
[----:B------:R-:W-:-:S05]  /*7000*/  @P0 BRA `(.L_x_879) ;  /* 0x000005b000000947 */ /* 0x000fca0003800000 */
[----:B------:R1:W5:Y:S01]  /*7010*/  LD.E.128 R36, [R126.64] ;  /* 0x000000067e247980 */ /* 0x000362000c101d00 */
[----:B------:R-:W-:Y:S01]  /*7020*/  ISETP.GE.AND P0, PT, R14, R17, PT ;  /* 0x000000110e00720c */ /* 0x000fe20003f06270 */
[----:B------:R-:W-:Y:S01]  /*7030*/  @!UPT UIADD3 URZ, URZ, URZ, URZ ;  /* 0x0000003f3f3ff290 */ /* 0x000fe2000fffe03f */
[----:B------:R-:W-:Y:S11]  /*7040*/  BSSY B0, `(.L_x_880) ;  /* 0x0000056000007945 */ /* 0x000ff60003800000 */
[----:B------:R-:W-:-:S05]  /*7050*/  @P0 BRA `(.L_x_881) ;  /* 0x0000054000000947 */ /* 0x000fca0003800000 */
[----:B------:R-:W-:Y:S02]  /*7060*/  LEA.HI R207, R17, R17, RZ, 0x1 ;  /* 0x0000001111cf7211 */ /* 0x000fe400078f08ff */
[----:B------:R-:W-:Y:S02]  /*7070*/  MOV R201, RZ ;  /* 0x000000ff00c97202 */ /* 0x000fe40000000f00 */
[----:B------:R-:W-:Y:S02]  /*7080*/  SHF.R.S32.HI R207, RZ, 0x1, R207 ;  /* 0x00000001ffcf7819 */ /* 0x000fe400000114cf */
[----:B------:R-:W-:Y:S02]  /*7090*/  MOV R205, RZ ;  /* 0x000000ff00cd7202 */ /* 0x000fe40000000f00 */
[-C--:B------:R-:W-:Y:S02]  /*70a0*/  ISETP.GE.AND P2, PT, R14, R207.reuse, PT ;  /* 0x000000cf0e00720c */ /* 0x080fe40003f46270 */
[----:B------:R-:W-:Y:S02]  /*70b0*/  MOV R203, R207 ;  /* 0x000000cf00cb7202 */ /* 0x000fe40000000f00 */
[----:B-----5:R-:W-:Y:S01]  /*70c0*/  MOV R51, R37 ;  /* 0x0000002500337202 */ /* 0x020fe20000000f00 */
[--C-:B------:R-:W-:Y:S01]  /*70d0*/  HADD2.F32 R37, -RZ, R36.reuse.H0_H0 ;  /* 0x20000024ff257230 */ /* 0x100fe20000004100 */
[----:B------:R-:W-:Y:S01]  /*70e0*/  MOV R49, R39 ;  /* 0x0000002700317202 */ /* 0x000fe20000000f00 */
[----:B------:R-:W-:Y:S01]  /*70f0*/  HADD2.F32 R39, -RZ, R36.H1_H1 ;  /* 0x30000024ff277230 */ /* 0x000fe20000004100 */
[----:B------:R-:W-:Y:S05]  /*7100*/  MOV R54, R38 ;  /* 0x0000002600367202 */ /* 0x000fea0000000f00 */
[C---:B------:R-:W-:Y:S02]  /*7110*/  @P2 IADD3 R203, -R207.reuse, RZ, RZ ;  /* 0x000000ffcfcb2210 */ /* 0x040fe40007ffe1ff */
[----:B------:R-:W-:Y:S02]  /*7120*/  @P2 IADD3 R201, -R207, RZ, RZ ;  /* 0x000000ffcfc92210 */ /* 0x000fe40007ffe1ff */
[----:B------:R-:W-:Y:S02]  /*7130*/  LEA R22, P1, R203, R126, 0x1 ;  /* 0x0000007ecb167211 */ /* 0x000fe400078208ff */
[----:B------:R-:W-:Y:S02]  /*7140*/  LEA R208, P0, R201, R128, 0x1 ;  /* 0x00000080c9d07211 */ /* 0x000fe400078008ff */
[----:B------:R-:W-:Y:S02]  /*7150*/  LEA.HI.X.SX32 R23, R203, R127, 0x1, P1 ;  /* 0x0000007fcb177211 */ /* 0x000fe400008f0eff */
[----:B------:R-:W-:Y:S02]  /*7160*/  LEA.HI.X.SX32 R209, R201, R129, 0x1, P0 ;  /* 0x00000081c9d17211 */ /* 0x000fe400000f0eff */
[----:B------:R-:W-:Y:S01]  /*7170*/  @P2 IADD3 R205, -R207, RZ, RZ ;  /* 0x000000ffcfcd2210 */ /* 0x000fe20007ffe1ff */
[----:B------:R-:W2:Y:S03]  /*7180*/  LD.E.128 R28, [R22.64] ;  /* 0x00000006161c7980 */ /* 0x000ea6000c101d00 */
[C---:B------:R-:W-:Y:S04]  /*7190*/  LEA R40, P0, R205.reuse, R130, 0x1 ;  /* 0x00000082cd287211 */ /* 0x040fe800078008ff */
[----:B------:R-:W-:Y:S01]  /*71a0*/  LEA.HI.X.SX32 R41, R205, R131, 0x1, P0 ;  /* 0x00000083cd297211 */ /* 0x000fe200000f0eff */
[----:B------:R-:W3:Y:S08]  /*71b0*/  LD.E.128 R200, [R208.64] ;  /* 0x00000006d0c87980 */ /* 0x000ef0000c101d00 */
[----:B------:R4:W2:Y:S02]  /*71c0*/  LD.E.128 R56, [R40.64] ;  /* 0x0000000628387980 */ /* 0x0008a4000c101d00 */
[----:B----4-:R-:W-:Y:S02]  /*71d0*/  HADD2.F32 R40, -RZ, R51.H0_H0 ;  /* 0x20000033ff287230 */ /* 0x010fe40000004100 */
[--C-:B---3--:R-:W-:Y:S01]  /*71e0*/  HADD2.F32 R34, -RZ, R200.reuse.H0_H0 ;  /* 0x200000c8ff227230 */ /* 0x108fe20000004100 */
[----:B--2---:R-:W-:Y:S01]  /*71f0*/  MOV R33, R28 ;  /* 0x0000001c00217202 */ /* 0x004fe20000000f00 */
[----:B------:R-:W-:Y:S01]  /*7200*/  HADD2.F32 R32, -RZ, R200.H1_H1 ;  /* 0x300000c8ff207230 */ /* 0x000fe20000004100 */
[----:B------:R-:W-:Y:S01]  /*7210*/  MOV R26, R30 ;  /* 0x0000001e001a7202 */ /* 0x000fe20000000f00 */
[--C-:B------:R-:W-:Y:S01]  /*7220*/  HADD2.F32 R28, -RZ, R201.reuse.H1_H1 ;  /* 0x300000c9ff1c7230 */ /* 0x100fe20000004100 */
[----:B------:R-:W-:Y:S01]  /*7230*/  @!P2 FADD.FTZ R34, -R34, -RZ ;  /* 0x800000ff2222a221 */ /* 0x000fe20000010100 */
[----:B------:R-:W-:Y:S01]  /*7240*/  HADD2.F32 R30, -RZ, R201.H0_H0 ;  /* 0x200000c9ff1e7230 */ /* 0x000fe20000004100 */
[----:B------:R-:W-:Y:S01]  /*7250*/  MOV R27, R31 ;  /* 0x0000001f001b7202 */ /* 0x000fe20000000f00 */
[--C-:B------:R-:W-:Y:S01]  /*7260*/  HADD2.F32 R35, -RZ, R33.reuse.H0_H0 ;  /* 0x20000021ff237230 */ /* 0x100fe20000004100 */
[----:B------:R-:W-:Y:S01]  /*7270*/  @!P2 FADD.FTZ R32, -R32, -RZ ;  /* 0x800000ff2020a221 */ /* 0x000fe20000010100 */
[----:B------:R-:W-:Y:S01]  /*7280*/  HADD2.F32 R33, -RZ, R33.H1_H1 ;  /* 0x30000021ff217230 */ /* 0x000fe20000004100 */
[----:B------:R-:W-:Y:S01]  /*7290*/  @!P2 FADD.FTZ R28, -R28, -RZ ;  /* 0x800000ff1c1ca221 */ /* 0x000fe20000010100 */
[--C-:B------:R-:W-:Y:S01]  /*72a0*/  HADD2.F32 R31, -RZ, R29.reuse.H0_H0 ;  /* 0x2000001dff1f7230 */ /* 0x100fe20000004100 */
[----:B------:R-:W-:Y:S01]  /*72b0*/  @!P2 FADD.FTZ R30, -R30, -RZ ;  /* 0x800000ff1e1ea221 */ /* 0x000fe20000010100 */
[----:B------:R-:W-:Y:S01]  /*72c0*/  HADD2.F32 R29, -RZ, R29.H1_H1 ;  /* 0x3000001dff1d7230 */ /* 0x000fe20000004100 */
[----:B------:R-:W-:Y:S01]  /*72d0*/  FMUL.FTZ R0, R35, R34 ;  /* 0x0000002223007220 */ /* 0x000fe20000410000 */
[----:B------:R-:W-:Y:S01]  /*72e0*/  HADD2.F32 R25, -RZ, R202.H0_H0 ;  /* 0x200000caff197230 */ /* 0x000fe20000004100 */
[----:B------:R-:W-:Y:S01]  /*72f0*/  FMUL.FTZ R2, R33, R32 ;  /* 0x0000002021027220 */ /* 0x000fe20000410000 */
[----:B------:R-:W-:Y:S01]  /*7300*/  HADD2.F32 R36, -RZ, R56.H0_H0 ;  /* 0x20000038ff247230 */ /* 0x000fe20000004100 */
[----:B------:R-:W-:Y:S01]  /*7310*/  FMUL.FTZ R4, R29, R28 ;  /* 0x0000001c1d047220 */ /* 0x000fe20000410000 */
[----:B------:R-:W-:Y:S01]  /*7320*/  HADD2.F32 R24, -RZ, R202.H1_H1 ;  /* 0x300000caff187230 */ /* 0x000fe20000004100 */
[----:B------:R-:W-:Y:S01]  /*7330*/  FMUL.FTZ R3, R31, R30 ;  /* 0x0000001e1f037220 */ /* 0x000fe20000410000 */
[----:B------:R-:W-:Y:S01]  /*7340*/  HADD2.F32 R38, -RZ, R56.H1_H1 ;  /* 0x30000038ff267230 */ /* 0x000fe20000004100 */
[----:B------:R-:W-:Y:S01]  /*7350*/  @!P2 FADD.FTZ R25, -R25, -RZ ;  /* 0x800000ff1919a221 */ /* 0x000fe20000010100 */
[----:B------:R-:W-:Y:S01]  /*7360*/  HADD2.F32 R23, -RZ, R203.H0_H0 ;  /* 0x200000cbff177230 */ /* 0x000fe20000004100 */
[----:B------:R-:W-:Y:S01]  /*7370*/  FFMA.FTZ R0, R37, R36, R0 ;  /* 0x0000002425007223 */ /* 0x000fe20000010000 */
[--C-:B------:R-:W-:Y:S01]  /*7380*/  HADD2.F32 R28, -RZ, R26.reuse.H0_H0 ;  /* 0x2000001aff1c7230 */ /* 0x100fe20000004100 */
[----:B------:R-:W-:Y:S01]  /*7390*/  @!P2 FADD.FTZ R24, -R24, -RZ ;  /* 0x800000ff1818a221 */ /* 0x000fe20000010100 */
[----:B------:R-:W-:Y:S01]  /*73a0*/  HADD2.F32 R41, -RZ, R57.H0_H0 ;  /* 0x20000039ff297230 */ /* 0x000fe20000004100 */
[----:B------:R-:W-:Y:S01]  /*73b0*/  FFMA.FTZ R2, R39, R38, R2 ;  /* 0x0000002627027223 */ /* 0x000fe20000010002 */
[----:B------:R-:W-:Y:S01]  /*73c0*/  HADD2.F32 R22, -RZ, R203.H1_H1 ;  /* 0x300000cbff167230 */ /* 0x000fe20000004100 */
[----:B------:R-:W-:Y:S01]  /*73d0*/  @!P2 FADD.FTZ R23, -R23, -RZ ;  /* 0x800000ff1717a221 */ /* 0x000fe20000010100 */
[----:B------:R-:W-:Y:S01]  /*73e0*/  HADD2.F32 R29, -RZ, R26.H1_H1 ;  /* 0x3000001aff1d7230 */ /* 0x000fe20000004100 */
[----:B------:R-:W-:Y:S01]  /*73f0*/  FMUL.FTZ R5, R28, R25 ;  /* 0x000000191c057220 */ /* 0x000fe20000410000 */
[----:B------:R-:W-:Y:S01]  /*7400*/  HADD2.F32 R42, -RZ, R57.H1_H1 ;  /* 0x30000039ff2a7230 */ /* 0x000fe20000004100 */
[----:B------:R-:W-:Y:S01]  /*7410*/  FFMA.FTZ R3, R40, R41, R3 ;  /* 0x0000002928037223 */ /* 0x000fe20000010003 */
[----:B------:R-:W-:Y:S01]  /*7420*/  HADD2.F32 R37, -RZ, R51.H1_H1 ;  /* 0x30000033ff257230 */ /* 0x000fe20000004100 */
[----:B------:R-:W-:Y:S01]  /*7430*/  @!P2 FADD.FTZ R22, -R22, -RZ ;  /* 0x800000ff1616a221 */ /* 0x000fe20000010100 */
[--C-:B------:R-:W-:Y:S01]  /*7440*/  HADD2.F32 R26, -RZ, R27.reuse.H0_H0 ;  /* 0x2000001bff1a7230 */ /* 0x100fe20000004100 */
[----:B------:R-:W-:Y:S01]  /*7450*/  FMUL.FTZ R6, R29, R24 ;  /* 0x000000181d067220 */ /* 0x000fe20000410000 */
[----:B------:R-:W-:Y:S01]  /*7460*/  HADD2.F32 R43, -RZ, R58.H0_H0 ;  /* 0x2000003aff2b7230 */ /* 0x000fe20000004100 */
[----:B------:R-:W-:Y:S01]  /*7470*/  FFMA.FTZ R4, R37, R42, R4 ;  /* 0x0000002a25047223 */ /* 0x000fe20000010004 */
[----:B------:R-:W-:Y:S01]  /*7480*/  HADD2.F32 R36, -RZ, R54.H0_H0 ;  /* 0x20000036ff247230 */ /* 0x000fe20000004100 */
[----:B------:R-:W-:Y:S01]  /*7490*/  FMUL.FTZ R7, R26, R23 ;  /* 0x000000171a077220 */ /* 0x000fe20000410000 */
[----:B------:R-:W-:Y:S02]  /*74a0*/  HADD2.F32 R27, -RZ, R27.H1_H1 ;  /* 0x3000001bff1b7230 */ /* 0x000fe40000004100 */
[----:B------:R-:W-:Y:S01]  /*74b0*/  HADD2.F32 R44, -RZ, R58.H1_H1 ;  /* 0x3000003aff2c7230 */ /* 0x000fe20000004100 */
[----:B------:R-:W-:Y:S01]  /*74c0*/  FFMA.FTZ R5, R36, R43, R5 ;  /* 0x0000002b24057223 */ /* 0x000fe20000010005 */
[----:B------:R-:W-:Y:S01]  /*74d0*/  HADD2.F32 R39, -RZ, R54.H1_H1 ;  /* 0x30000036ff277230 */ /* 0x000fe20000004100 */
[----:B------:R-:W-:Y:S01]  /*74e0*/  FMUL.FTZ R8, R27, R22 ;  /* 0x000000161b087220 */ /* 0x000fe20000410000 */
[----:B------:R-:W-:Y:S01]  /*74f0*/  HADD2.F32 R45, -RZ, R59.H0_H0 ;  /* 0x2000003bff2d7230 */ /* 0x000fe20000004100 */
[----:B------:R-:W-:Y:S01]  /*7500*/  F2FP.PACK_AB R36, R2, R0 ;  /* 0x000000000224723e */ /* 0x000fe200000000ff */
[----:B------:R-:W-:Y:S01]  /*7510*/  HADD2.F32 R38, -RZ, R49.H0_H0 ;  /* 0x20000031ff267230 */ /* 0x000fe20000004100 */
[----:B------:R-:W-:Y:S01]  /*7520*/  F2FP.PACK_AB R37, R4, R3 ;  /* 0x000000030425723e */ /* 0x000fe200000000ff */
[----:B------:R-:W-:Y:S01]  /*7530*/  FFMA.FTZ R6, R39, R44, R6 ;  /* 0x0000002c27067223 */ /* 0x000fe20000010006 */
[----:B------:R-:W-:Y:S02]  /*7540*/  HADD2.F32 R46, -RZ, R59.H1_H1 ;  /* 0x3000003bff2e7230 */ /* 0x000fe40000004100 */
[----:B------:R-:W-:Y:S01]  /*7550*/  HADD2.F32 R41, -RZ, R49.H1_H1 ;  /* 0x30000031ff297230 */ /* 0x000fe20000004100 */
[----:B------:R-:W-:Y:S01]  /*7560*/  FFMA.FTZ R7, R38, R45, R7 ;  /* 0x0000002d26077223 */ /* 0x000fe20000010007 */
[----:B------:R-:W-:Y:S03]  /*7570*/  F2FP.PACK_AB R38, R6, R5 ;  /* 0x000000050626723e */ /* 0x000fe600000000ff */
[----:B------:R-:W-:Y:S05]  /*7580*/  FFMA.FTZ R8, R41, R46, R8 ;  /* 0x0000002e29087223 */ /* 0x000fea0000010008 */
[----:B------:R-:W-:Y:S02]  /*7590*/  F2FP.PACK_AB R39, R8, R7 ;  /* 0x000000070827723e */ /* 0x000fe400000000ff */
.L_x_881:
[----:B------:R-:W-:Y:S05]  /*75a0*/  BSYNC B0 ;  /* 0x0000000000007941 */ /* 0x000fea0003800000 */
.L_x_880:
[----:B-----5:R2:W-:Y:S02]  /*75b0*/  ST.E.128 [R132.64], R36 ;  /* 0x0000002484007985 */ /* 0x0205e4000c101d06 */
.L_x_879:
[----:B------:R-:W-:Y:S05]  /*75c0*/  BSYNC B1 ;  /* 0x0000000000017941 */ /* 0x000fea0003800000 */
.L_x_878:
[----:B------:R-:W-:Y:S01]  /*75d0*/  ISETP.GE.AND P0, PT, R11, R171, PT ;  /* 0x000000ab0b00720c */ /* 0x000fe20003f06270 */
[----:B------:R-:W-:Y:S01]  /*75e0*/  @!UPT UIADD3 URZ, URZ, URZ, URZ ;  /* 0x0000003f3f3ff290 */ /* 0x000fe2000fffe03f */
[----:B------:R-:W-:Y:S11]  /*75f0*/  BSSY B1, `(.L_x_882) ;  /* 0x000005d000017945 */ /* 0x000ff60003800000 */
[----:B------:R-:W-:-:S05]  /*7600*/  @P0 BRA `(.L_x_883) ;  /* 0x000005b000000947 */ /* 0x000fca0003800000 */
[----:B--2---:R2:W5:Y:S01]  /*7610*/  LD.E.128 R36, [R126.64+0x80] ;  /* 0x000080067e247980 */ /* 0x004562000c101d00 */
        /* <DEDUP_REMOVED lines=16> */
[C---:B------:R-:W-:Y:S02]  /*7720*/  @P2 IADD3 R201, -R196.reuse, RZ, RZ ;  /* 0x000000ffc4c92210 */ /* 0x040fe40007ffe1ff */
[----:B------:R-:W-:Y:S02]  /*7730*/  LEA R22, P1, R203, R126, 0x1 ;  /* 0x0000007ecb167211 */ /* 0x000fe400078208ff */
[----:B------:R-:W-:Y:S02]  /*7740*/  LEA R206, P0, R201, R128, 0x1 ;  /* 0x00000080c9ce7211 */ /* 0x000fe400078008ff */
[----:B------:R-:W-:Y:S02]  /*7750*/  LEA.HI.X.SX32 R23, R203, R127, 0x1, P1 ;  /* 0x0000007fcb177211 */ /* 0x000fe400008f0eff */
[----:B------:R-:W-:Y:S02]  /*7760*/  LEA.HI.X.SX32 R207, R201, R129, 0x1, P0 ;  /* 0x00000081c9cf7211 */ /* 0x000fe400000f0eff */
[----:B------:R-:W-:Y:S01]  /*7770*/  @P2 IADD3 R205, -R196, RZ, RZ ;  /* 0x000000ffc4cd2210 */ /* 0x000fe20007ffe1ff */
[----:B------:R-:W3:Y:S03]  /*7780*/  LD.E.128 R28, [R22.64+0x80] ;  /* 0x00008006161c7980 */ /* 0x000ee6000c101d00 */
[C---:B------:R-:W-:Y:S04]  /*7790*/  LEA R40, P0, R205.reuse, R130, 0x1 ;  /* 0x00000082cd287211 */ /* 0x040fe800078008ff */
[----:B------:R-:W-:Y:S01]  /*77a0*/  LEA.HI.X.SX32 R41, R205, R131, 0x1, P0 ;  /* 0x00000083cd297211 */ /* 0x000fe200000f0eff */
[----:B------:R-:W4:Y:S08]  /*77b0*/  LD.E.128 R200, [R206.64+0x80] ;  /* 0x00008006cec87980 */ /* 0x000f30000c101d00 */
[----:B--2---:R1:W2:Y:S02]  /*77c0*/  LD.E.128 R56, [R40.64+0x80] ;  /* 0x0000800628387980 */ /* 0x0042a4000c101d00 */
[----:B-1----:R-:W-:Y:S02]  /*77d0*/  HADD2.F32 R40, -RZ, R51.H0_H0 ;  /* 0x20000033ff287230 */ /* 0x002fe40000004100 */
[--C-:B----4-:R-:W-:Y:S01]  /*77e0*/  HADD2.F32 R34, -RZ, R200.reuse.H0_H0 ;  /* 0x200000c8ff227230 */ /* 0x110fe20000004100 */
[----:B---3--:R-:W-:Y:S01]  /*77f0*/  MOV R33, R28 ;  /* 0x0000001c00217202 */ /* 0x008fe20000000f00 */
        /* <DEDUP_REMOVED lines=16> */
[----:B--2---:R-:W-:Y:S01]  /*7900*/  HADD2.F32 R36, -RZ, R56.H0_H0 ;  /* 0x20000038ff247230 */ /* 0x004fe20000004100 */
        /* <DEDUP_REMOVED lines=41> */
.L_x_885:
[----:B------:R-:W-:Y:S05]  /*7ba0*/  BSYNC B0 ;  /* 0x0000000000007941 */ /* 0x000fea0003800000 */
.L_x_884:
[----:B-----5:R3:W-:Y:S02]  /*7bb0*/  ST.E.128 [R132.64+0x80], R36 ;  /* 0x0000802484007985 */ /* 0x0207e4000c101d06 */
.L_x_883:
[----:B------:R-:W-:Y:S05]  /*7bc0*/  BSYNC B1 ;  /* 0x0000000000017941 */ /* 0x000fea0003800000 */
.L_x_882:
[----:B------:R-:W-:Y:S01]  /*7bd0*/  ISETP.GE.AND P0, PT, R10, R171, PT ;  /* 0x000000ab0a00720c */ /* 0x000fe20003f06270 */
[----:B------:R-:W-:Y:S01]  /*7be0*/  @!UPT UIADD3 URZ, URZ, URZ, URZ ;  /* 0x0000003f3f3ff290 */ /* 0x000fe2000fffe03f */
[----:B------:R-:W-:Y:S11]  /*7bf0*/  BSSY B1, `(.L_x_886) ;  /* 0x000005d000017945 */ /* 0x000ff60003800000 */
[----:B------:R-:W-:-:S05]  /*7c00*/  @P0 BRA `(.L_x_887) ;  /* 0x000005b000000947 */ /* 0x000fca0003800000 */
[----:B--23--:R2:W5:Y:S01]  /*7c10*/  LD.E.128 R36, [R126.64+0x100] ;  /* 0x000100067e247980 */ /* 0x00c562000c101d00 */
        /* <DEDUP_REMOVED lines=88> */
.L_x_889:
[----:B------:R-:W-:Y:S05]  /*81a0*/  BSYNC B0 ;  /* 0x0000000000007941 */ /* 0x000fea0003800000 */
.L_x_888:
[----:B-----5:R3:W-:Y:S02]  /*81b0*/  ST.E.128 [R132.64+0x100], R36 ;  /* 0x0001002484007985 */ /* 0x0207e4000c101d06 */
.L_x_887:
[----:B------:R-:W-:Y:S05]  /*81c0*/  BSYNC B1 ;  /* 0x0000000000017941 */ /* 0x000fea0003800000 */
.L_x_886:
[----:B------:R-:W-:Y:S11]  /*81d0*/  ISETP.GE.AND P0, PT, R9, R171, PT ;  /* 0x000000ab0900720c */ /* 0x000ff60003f06270 */
[----:B------:R-:W-:Y:S02]  /*81e0*/  @!UPT UIADD3 URZ, URZ, URZ, URZ ;  /* 0x0000003f3f3ff290 */ /* 0x000fe4000fffe03f */
        /* <DEDUP_REMOVED lines=90> */
.L_x_891:
[----:B------:R-:W-:Y:S05]  /*8790*/  BSYNC B0 ;  /* 0x0000000000007941 */ /* 0x000fea0003800000 */
.L_x_890:
[----:B-----5:R3:W-:Y:S02]  /*87a0*/  ST.E.128 [R132.64+0x180], R36 ;  /* 0x0001802484007985 */ /* 0x0207e4000c101d06 */
.L_x_877:
[----:B------:R-:W-:Y:S05]  /*87b0*/  BSYNC B2 ;  /* 0x0000000000027941 */ /* 0x000fea0003800000 */
.L_x_876:
[C---:B------:R-:W-:Y:S01]  /*87c0*/  ISETP.GE.AND P0, PT, R70.reuse, R199, PT ;  /* 0x000000c74600720c */ /* 0x040fe20003f06270 */
[----:B------:R-:W-:Y:S03]  /*87d0*/  BSSY B2, `(.L_x_892) ;  /* 0x000019e000027945 */ /* 0x000fe60003800000 */
[----:B------:R-:W-:Y:S11]  /*87e0*/  ISETP.GE.AND P0, PT, R70, R197, !P0 ;  /* 0x000000c54600720c */ /* 0x000ff60004706270 */
[----:B------:R-:W-:Y:S02]  /*87f0*/  @!UPT UIADD3 URZ, URZ, URZ, URZ ;  /* 0x0000003f3f3ff290 */ /* 0x000fe4000fffe03f */
[----:B------:R-:W-:-:S05]  /*8800*/  @!P0 BRA `(.L_x_893) ;  /* 0x000019a000008947 */ /* 0x000fca0003800000 */
[----:B-----5:R-:W-:Y:S01]  /*8810*/  ISETP.GE.AND P0, PT, R14, R171, PT ;  /* 0x000000ab0e00720c */ /* 0x020fe20003f06270 */
[----:B------:R-:W-:Y:S01]  /*8820*/  @!UPT UIADD3 URZ, URZ, URZ, URZ ;  /* 0x0000003f3f3ff290 */ /* 0x000fe2000fffe03f */
[----:B------:R-:W-:Y:S11]  /*8830*/  BSSY B1, `(.L_x_894) ;  /* 0x0000064000017945 */ /* 0x000ff60003800000 */
[----:B------:R-:W-:-:S05]  /*8840*/  @P0 BRA `(.L_x_895) ;  /* 0x0000062000000947 */ /* 0x000fca0003800000 */
[C---:B------:R-:W-:Y:S01]  /*8850*/  LEA R202, P0, R98.reuse, R126, 0x1 ;  /* 0x0000007e62ca7211 */ /* 0x040fe200078008ff */
[----:B------:R-:W-:Y:S03]  /*8860*/  BSSY B0, `(.L_x_896) ;  /* 0x000005d000007945 */ /* 0x000fe60003800000 */
[----:B------:R-:W-:Y:S02]  /*8870*/  LEA.HI.X R203, R98, R127, R97, 0x1, P0 ;  /* 0x0000007f62cb7211 */ /* 0x000fe400000f0c61 */
[----:B------:R-:W-:Y:S03]  /*8880*/  ISETP.GE.AND P0, PT, R14, R17, PT ;  /* 0x000000110e00720c */ /* 0x000fe60003f06270 */
[----:B--23--:R2:W5:Y:S10]  /*8890*/  LD.E.128 R36, [R202.64] ;  /* 0x00000006ca247980 */ /* 0x00c574000c101d00 */
[----:B------:R-:W-:-:S05]  /*88a0*/  @P0 BRA `(.L_x_897) ;  /* 0x0000058000000947 */ /* 0x000fca0003800000 */
[----:B------:R-:W-:Y:S01]  /*88b0*/  LEA.HI R205, R17, R17, RZ, 0x1 ;  /* 0x0000001111cd7211 */ /* 0x000fe200078f08ff */
[----:B-----5:R-:W-:Y:S01]  /*88c0*/  IMAD.MOV.U32 R49, RZ, RZ, R39 ;  /* 0x000000ffff317224 */ /* 0x020fe200078e0027 */
[--C-:B------:R-:W-:Y:S01]  /*88d0*/  HADD2.F32 R39, -RZ, R36.reuse.H1_H1 ;  /* 0x30000024ff277230 */ /* 0x100fe20000004100 */
[----:B------:R-:W-:Y:S02]  /*88e0*/  MOV R198, RZ ;  /* 0x000000ff00c67202 */ /* 0x000fe40000000f00 */
[----:B------:R-:W-:Y:S02]  /*88f0*/  SHF.R.S32.HI R205, RZ, 0x1, R205 ;  /* 0x00000001ffcd7819 */ /* 0x000fe400000114cd */
[----:B------:R-:W-:Y:S01]  /*8900*/  MOV R51, R37 ;  /* 0x0000002500337202 */ /* 0x000fe20000000f00 */
[----:B------:R-:W-:Y:S01]  /*8910*/  HADD2.F32 R37, -RZ, R36.H0_H0 ;  /* 0x20000024ff257230 */ /* 0x000fe20000004100 */
[-C--:B------:R-:W-:Y:S02]  /*8920*/  ISETP.GE.AND P1, PT, R14, R205.reuse, PT ;  /* 0x000000cd0e00720c */ /* 0x080fe40003f26270 */
[----:B------:R-:W-:Y:S02]  /*8930*/  MOV R200, R205 ;  /* 0x000000cd00c87202 */ /* 0x000fe40000000f00 */
[----:B------:R-:W-:Y:S09]  /*8940*/  MOV R54, R38 ;  /* 0x0000002600367202 */ /* 0x000ff20000000f00 */
[C---:B------:R-:W-:Y:S02]  /*8950*/  @P1 IADD3 R200, -R205.reuse, RZ, RZ ;  /* 0x000000ffcdc81210 */ /* 0x040fe40007ffe1ff */
[----:B------:R-:W-:Y:S02]  /*8960*/  @P1 IADD3 R198, -R205, RZ, RZ ;  /* 0x000000ffcdc61210 */ /* 0x000fe40007ffe1ff */
[----:B------:R-:W-:Y:S02]  /*8970*/  LEA R22, P0, R200, R202, 0x1 ;  /* 0x000000cac8167211 */ /* 0x000fe400078008ff */
[----:B------:R-:W-:Y:S02]  /*8980*/  IADD3 R196, P2, R164, R198, RZ ;  /* 0x000000c6a4c47210 */ /* 0x000fe40007f5e0ff */
[----:B------:R-:W-:Y:S02]  /*8990*/  LEA.HI.X.SX32 R23, R200, R203, 0x1, P0 ;  /* 0x000000cbc8177211 */ /* 0x000fe400000f0eff */
[----:B--2---:R-:W-:Y:S02]  /*89a0*/  LEA R202, P0, R196, R128, 0x1 ;  /* 0x00000080c4ca7211 */ /* 0x004fe400078008ff */
[----:B------:R-:W-:Y:S01]  /*89b0*/  LEA.HI.X.SX32 R198, R198, R147, 0x1, P2 ;  /* 0x00000093c6c67211 */ /* 0x000fe200010f0eff */
[----:B------:R-:W2:Y:S03]  /*89c0*/  LD.E.128 R28, [R22.64] ;  /* 0x00000006161c7980 */ /* 0x000ea6000c101d00 */
[----:B------:R-:W-:Y:S02]  /*89d0*/  LEA.HI.X R203, R196, R129, R198, 0x1, P0 ;  /* 0x00000081c4cb7211 */ /* 0x000fe400000f0cc6 */
[----:B------:R-:W-:Y:S01]  /*89e0*/  MOV R196, RZ ;  /* 0x000000ff00c47202 */ /* 0x000fe20000000f00 */
[----:B------:R-:W-:Y:S03]  /*89f0*/  @P1 IMAD.MOV R196, RZ, RZ, -R205 ;  /* 0x000000ffffc41224 */ /* 0x000fe600078e0acd */
[----:B------:R-:W3:Y:S02]  /*8a00*/  LD.E.128 R200, [R202.64] ;  /* 0x00000006cac87980 */ /* 0x000ee4000c101d00 */
[----:B------:R-:W-:Y:S04]  /*8a10*/  IADD3 R205, P0, R164, R196, RZ ;  /* 0x000000c4a4cd7210 */ /* 0x000fe80007f1e0ff */
[----:B------:R-:W-:Y:S02]  /*8a20*/  LEA.HI.X.SX32 R196, R196, R147, 0x1, P0 ;  /* 0x00000093c4c47211 */ /* 0x000fe400000f0eff */
[C---:B------:R-:W-:Y:S04]  /*8a30*/  LEA R40, P0, R205.reuse, R130, 0x1 ;  /* 0x00000082cd287211 */ /* 0x040fe800078008ff */
[----:B------:R-:W-:Y:S05]  /*8a40*/  LEA.HI.X R41, R205, R131, R196, 0x1, P0 ;  /* 0x00000083cd297211 */ /* 0x000fea00000f0cc4 */
        /* <DEDUP_REMOVED lines=62> */
.L_x_897:
[----:B------:R-:W-:Y:S05]  /*8e30*/  BSYNC B0 ;  /* 0x0000000000007941 */ /* 0x000fea0003800000 */
.L_x_896:
[C---:B------:R-:W-:Y:S04]  /*8e40*/  LEA R2, P0, R236.reuse, R132, 0x1 ;  /* 0x00000084ec027211 */ /* 0x040fe800078008ff */
[----:B------:R-:W-:Y:S05]  /*8e50*/  LEA.HI.X R3, R236, R133, R237, 0x1, P0 ;  /* 0x00000085ec037211 */ /* 0x000fea00000f0ced */
[----:B-----5:R3:W-:Y:S04]  /*8e60*/  ST.E.128 [R2.64], R36 ;  /* 0x0000002402007985 */ /* 0x0207e8000c101d06 */
.L_x_895:
[----:B------:R-:W-:Y:S05]  /*8e70*/  BSYNC B1 ;  /* 0x0000000000017941 */ /* 0x000fea0003800000 */
.L_x_894:
[----:B------:R-:W-:Y:S01]  /*8e80*/  ISETP.GE.AND P0, PT, R11, R171, PT ;  /* 0x000000ab0b00720c */ /* 0x000fe20003f06270 */
[----:B------:R-:W-:Y:S01]  /*8e90*/  @!UPT UIADD3 URZ, URZ, URZ, URZ ;  /* 0x0000003f3f3ff290 */ /* 0x000fe2000fffe03f */
[----:B------:R-:W-:Y:S11]  /*8ea0*/  BSSY B1, `(.L_x_898) ;  /* 0x0000064000017945 */ /* 0x000ff60003800000 */
[----:B------:R-:W-:-:S05]  /*8eb0*/  @P0 BRA `(.L_x_899) ;  /* 0x0000062000000947 */ /* 0x000fca0003800000 */
[C---:B--2---:R-:W-:Y:S01]  /*8ec0*/  LEA R202, P0, R99.reuse, R126, 0x1 ;  /* 0x0000007e63ca7211 */ /* 0x044fe200078008ff */
[----:B------:R-:W-:Y:S03]  /*8ed0*/  BSSY B0, `(.L_x_900) ;  /* 0x000005d000007945 */ /* 0x000fe60003800000 */
[----:B------:R-:W-:Y:S02]  /*8ee0*/  LEA.HI.X R203, R99, R127, R100, 0x1, P0 ;  /* 0x0000007f63cb7211 */ /* 0x000fe400000f0c64 */
[----:B------:R-:W-:Y:S03]  /*8ef0*/  ISETP.GE.AND P0, PT, R11, R17, PT ;  /* 0x000000110b00720c */ /* 0x000fe60003f06270 */
[----:B---3--:R2:W5:Y:S10]  /*8f00*/  LD.E.128 R36, [R202.64] ;  /* 0x00000006ca247980 */ /* 0x008574000c101d00 */
        /* <DEDUP_REMOVED lines=13> */
[C---:B------:R-:W-:Y:S02]  /*8fe0*/  LEA R22, P0, R201.reuse, R202, 0x1 ;  /* 0x000000cac9167211 */ /* 0x040fe400078008ff */
[----:B------:R-:W-:Y:S02]  /*8ff0*/  IADD3 R198, P2, R158, R200, RZ ;  /* 0x000000c89ec67210 */ /* 0x000fe40007f5e0ff */
[----:B------:R-:W-:Y:S02]  /*9000*/  LEA.HI.X.SX32 R23, R201, R203, 0x1, P0 ;  /* 0x000000cbc9177211 */ /* 0x000fe400000f0eff */
[----:B------:R-:W-:Y:S02]  /*9010*/  LEA.HI.X.SX32 R200, R200, R145, 0x1, P2 ;  /* 0x00000091c8c87211 */ /* 0x000fe400010f0eff */
[C---:B--2---:R-:W-:Y:S01]  /*9020*/  LEA R202, P0, R198.reuse, R128, 0x1 ;  /* 0x00000080c6ca7211 */ /* 0x044fe200078008ff */
        /* <DEDUP_REMOVED lines=71> */
.L_x_901:
[----:B------:R-:W-:Y:S05]  /*94a0*/  BSYNC B0 ;  /* 0x0000000000007941 */ /* 0x000fea0003800000 */
.L_x_900:
[C---:B------:R-:W-:Y:S04]  /*94b0*/  LEA R2, P0, R91.reuse, R132, 0x1 ;  /* 0x000000845b027211 */ /* 0x040fe800078008ff */
[----:B------:R-:W-:Y:S05]  /*94c0*/  LEA.HI.X R3, R91, R133, R92, 0x1, P0 ;  /* 0x000000855b037211 */ /* 0x000fea00000f0c5c */
[----:B-----5:R3:W-:Y:S04]  /*94d0*/  ST.E.128 [R2.64], R36 ;  /* 0x0000002402007985 */ /* 0x0207e8000c101d06 */
.L_x_899:
[----:B------:R-:W-:Y:S05]  /*94e0*/  BSYNC B1 ;  /* 0x0000000000017941 */ /* 0x000fea0003800000 */
.L_x_898:
        /* <DEDUP_REMOVED lines=98> */
.L_x_905:
[----:B------:R-:W-:Y:S05]  /*9b10*/  BSYNC B0 ;  /* 0x0000000000007941 */ /* 0x000fea0003800000 */
.L_x_904:
[C---:B------:R-:W-:Y:S04]  /*9b20*/  LEA R2, P0, R87.reuse, R132, 0x1 ;  /* 0x0000008457027211 */ /* 0x040fe800078008ff */
[----:B------:R-:W-:Y:S05]  /*9b30*/  LEA.HI.X R3, R87, R133, R88, 0x1, P0 ;  /* 0x0000008557037211 */ /* 0x000fea00000f0c58 */
[----:B-----5:R3:W-:Y:S04]  /*9b40*/  ST.E.128 [R2.64], R36 ;  /* 0x0000002402007985 */ /* 0x0207e8000c101d06 */
.L_x_903:
[----:B------:R-:W-:Y:S05]  /*9b50*/  BSYNC B1 ;  /* 0x0000000000017941 */ /* 0x000fea0003800000 */
.L_x_902:
[----:B------:R-:W-:Y:S11]  /*9b60*/  ISETP.GE.AND P0, PT, R9, R171, PT ;  /* 0x000000ab0900720c */ /* 0x000ff60003f06270 */
[----:B------:R-:W-:Y:S02]  /*9b70*/  @!UPT UIADD3 URZ, URZ, URZ, URZ ;  /* 0x0000003f3f3ff290 */ /* 0x000fe4000fffe03f */
        /* <DEDUP_REMOVED lines=95> */
.L_x_907:
[----:B------:R-:W-:Y:S05]  /*a170*/  BSYNC B0 ;  /* 0x0000000000007941 */ /* 0x000fea0003800000 */
.L_x_906:
[C---:B------:R-:W-:Y:S04]  /*a180*/  LEA R2, P0, R81.reuse, R132, 0x1 ;  /* 0x0000008451027211 */ /* 0x040fe800078008ff */
[----:B------:R-:W-:Y:S05]  /*a190*/  LEA.HI.X R3, R81, R133, R82, 0x1, P0 ;  /* 0x0000008551037211 */ /* 0x000fea00000f0c52 */
[----:B-----5:R3:W-:Y:S04]  /*a1a0*/  ST.E.128 [R2.64], R36 ;  /* 0x0000002402007985 */ /* 0x0207e8000c101d06 */
.L_x_893:
[----:B------:R-:W-:Y:S05]  /*a1b0*/  BSYNC B2 ;  /* 0x0000000000027941 */ /* 0x000fea0003800000 */
.L_x_892:
        /* <DEDUP_REMOVED lines=28> */
[C---:B------:R-:W-:Y:S02]  /*a380*/  IADD3 R196, P2, R159.reuse, R198, RZ ;  /* 0x000000c69fc47210 */ /* 0x040fe40007f5e0ff */
        /* <DEDUP_REMOVED lines=74> */
.L_x_913:
[----:B------:R-:W-:Y:S05]  /*a830*/  BSYNC B0 ;  /* 0x0000000000007941 */ /* 0x000fea0003800000 */
.L_x_912:
[C---:B------:R-:W-:Y:S04]  /*a840*/  LEA R2, P0, R93.reuse, R132, 0x1 ;  /* 0x000000845d027211 */ /* 0x040fe800078008ff */
[----:B------:R-:W-:Y:S05]  /*a850*/  LEA.HI.X R3, R93, R133, R94, 0x1, P0 ;  /* 0x000000855d037211 */ /* 0x000fea00000f0c5e */
[----:B-----5:R3:W-:Y:S04]  /*a860*/  ST.E.128 [R2.64], R36 ;  /* 0x0000002402007985 */ /* 0x0207e8000c101d06 */
.L_x_911:
[----:B------:R-:W-:Y:S05]  /*a870*/  BSYNC B1 ;  /* 0x0000000000017941 */ /* 0x000fea0003800000 */
.L_x_910:
        /* <DEDUP_REMOVED lines=98> */
.L_x_917:
[----:B------:R-:W-:Y:S05]  /*aea0*/  BSYNC B0 ;  /* 0x0000000000007941 */ /* 0x000fea0003800000 */
.L_x_916:
[C---:B------:R-:W-:Y:S04]  /*aeb0*/  LEA R2, P0, R89.reuse, R132, 0x1 ;  /* 0x0000008459027211 */ /* 0x040fe800078008ff */
[----:B------:R-:W-:Y:S05]  /*aec0*/  LEA.HI.X R3, R89, R133, R90, 0x1, P0 ;  /* 0x0000008559037211 */ /* 0x000fea00000f0c5a */
[----:B-----5:R3:W-:Y:S04]  /*aed0*/  ST.E.128 [R2.64], R36 ;  /* 0x0000002402007985 */ /* 0x0207e8000c101d06 */
.L_x_915:
[----:B------:R-:W-:Y:S05]  /*aee0*/  BSYNC B1 ;  /* 0x0000000000017941 */ /* 0x000fea0003800000 */
.L_x_914:
[----:B------:R-:W-:Y:S01]  /*aef0*/  ISETP.GE.AND P0, PT, R10, R171, PT ;  /* 0x000000ab0a00720c */ /* 0x000fe20003f06270 */
        /* <DEDUP_REMOVED lines=24> */
[----:B------:R-:W-:Y:S02]  /*b080*/  LEA R200, P0, R6, R128, 0x1 ;  /* 0x0000008006c87211 */ /* 0x000fe400078008ff */
[----:B------:R-:W-:Y:S01]  /*b090*/  LEA.HI.X.SX32 R8, R8, R140, 0x1, P2 ;  /* 0x0000008c08087211 */ /* 0x000fe200010f0eff */
[----:B------:R-:W3:Y:S03]  /*b0a0*/  LD.E.128 R28, [R22.64] ;  /* 0x00000006161c7980 */ /* 0x000ee6000c101d00 */
[----:B------:R-:W-:Y:S02]  /*b0b0*/  LEA.HI.X R201, R6, R129, R8, 0x1, P0 ;  /* 0x0000008106c97211 */ /* 0x000fe400000f0c08 */
[----:B------:R-:W-:Y:S01]  /*b0c0*/  MOV R6, RZ ;  /* 0x000000ff00067202 */ /* 0x000fe20000000f00 */
[----:B------:R-:W-:Y:S03]  /*b0d0*/  @P1 IMAD.MOV R6, RZ, RZ, -R7 ;  /* 0x000000ffff061224 */ /* 0x000fe600078e0a07 */
[----:B------:R-:W4:Y:S02]  /*b0e0*/  LD.E.128 R200, [R200.64] ;  /* 0x00000006c8c87980 */ /* 0x000f24000c101d00 */
[----:B------:R-:W-:Y:S04]  /*b0f0*/  IADD3 R7, P0, R153, R6, RZ ;  /* 0x0000000699077210 */ /* 0x000fe80007f1e0ff */
[----:B------:R-:W-:Y:S02]  /*b100*/  LEA.HI.X.SX32 R6, R6, R140, 0x1, P0 ;  /* 0x0000008c06067211 */ /* 0x000fe400000f0eff */
[C---:B------:R-:W-:Y:S04]  /*b110*/  LEA R40, P0, R7.reuse, R130, 0x1 ;  /* 0x0000008207287211 */ /* 0x040fe800078008ff */
[----:B------:R-:W-:Y:S05]  /*b120*/  LEA.HI.X R41, R7, R131, R6, 0x1, P0 ;  /* 0x0000008307297211 */ /* 0x000fea00000f0c06 */
[----:B--2---:R1:W2:Y:S02]  /*b130*/  LD.E.128 R56, [R40.64] ;  /* 0x0000000628387980 */ /* 0x0042a4000c101d00 */
        /* <DEDUP_REMOVED lines=61> */
.L_x_921:
[----:B------:R-:W-:Y:S05]  /*b510*/  BSYNC B0 ;  /* 0x0000000000007941 */ /* 0x000fea0003800000 */
.L_x_920:
[C---:B------:R-:W-:Y:S04]  /*b520*/  LEA R2, P0, R85.reuse, R132, 0x1 ;  /* 0x0000008455027211 */ /* 0x040fe800078008ff */
[----:B------:R-:W-:Y:S05]  /*b530*/  LEA.HI.X R3, R85, R133, R86, 0x1, P0 ;  /* 0x0000008555037211 */ /* 0x000fea00000f0c56 */
[----:B-----5:R3:W-:Y:S04]  /*b540*/  ST.E.128 [R2.64], R36 ;  /* 0x0000002402007985 */ /* 0x0207e8000c101d06 */
.L_x_919:
[----:B------:R-:W-:Y:S05]  /*b550*/  BSYNC B1 ;  /* 0x0000000000017941 */ /* 0x000fea0003800000 */
.L_x_918:
[----:B------:R-:W-:Y:S11]  /*b560*/  ISETP.GE.AND P0, PT, R9, R171, PT ;  /* 0x000000ab0900720c */ /* 0x000ff60003f06270 */
[----:B------:R-:W-:Y:S02]  /*b570*/  @!UPT UIADD3 URZ, URZ, URZ, URZ ;  /* 0x0000003f3f3ff290 */ /* 0x000fe4000fffe03f */
[----:B------:R-:W-:-:S05]  /*b580*/  @P0 BRA `(.L_x_909) ;  /* 0x0000061000000947 */ /* 0x000fca0003800000 */
[C---:B---3--:R-:W-:Y:S01]  /*b590*/  LEA R2, P0, R114.reuse, R126, 0x1 ;  /* 0x0000007e72027211 */ /* 0x048fe200078008ff */
[----:B------:R-:W-:Y:S03]  /*b5a0*/  BSSY B0, `(.L_x_922) ;  /* 0x000005c000007945 */ /* 0x000fe60003800000 */
[----:B------:R-:W-:Y:S02]  /*b5b0*/  LEA.HI.X R3, R114, R127, R113, 0x1, P0 ;  /* 0x0000007f72037211 */ /* 0x000fe400000f0c71 */
[----:B------:R-:W-:Y:S03]  /*b5c0*/  ISETP.GE.AND P0, PT, R9, R17, PT ;  /* 0x000000110900720c */ /* 0x000fe60003f06270 */
[----:B------:R3:W5:Y:S10]  /*b5d0*/  LD.E.128 R28, [R2.64] ;  /* 0x00000006021c7980 */ /* 0x000774000c101d00 */
[----:B------:R-:W-:-:S05]  /*b5e0*/  @P0 BRA `(.L_x_923) ;  /* 0x0000057000000947 */ /* 0x000fca0003800000 */
[----:B------:R-:W-:Y:S01]  /*b5f0*/  LEA.HI R0, R17, R17, RZ, 0x1 ;  /* 0x0000001111007211 */ /* 0x000fe200078f08ff */
[----:B--2--5:R-:W-:Y:S01]  /*b600*/  IMAD.MOV.U32 R36, RZ, RZ, R30 ;  /* 0x000000ffff247224 */ /* 0x024fe200078e001e */
[----:B------:R-:W-:Y:S02]  /*b610*/  MOV R5, RZ ;  /* 0x000000ff00057202 */ /* 0x000fe40000000f00 */
[----:B------:R-:W-:Y:S02]  /*b620*/  SHF.R.S32.HI R0, RZ, 0x1, R0 ;  /* 0x00000001ff007819 */ /* 0x000fe40000011400 */
[----:B------:R-:W-:Y:S02]  /*b630*/  MOV R39, R29 ;  /* 0x0000001d00277202 */ /* 0x000fe40000000f00 */
[-C--:B------:R-:W-:Y:S02]  /*b640*/  ISETP.GE.AND P1, PT, R9, R0.reuse, PT ;  /* 0x000000000900720c */ /* 0x080fe40003f26270 */
[----:B------:R-:W-:Y:S02]  /*b650*/  MOV R6, R0 ;  /* 0x0000000000067202 */ /* 0x000fe40000000f00 */
[----:B------:R-:W-:Y:S09]  /*b660*/  MOV R37, R31 ;  /* 0x0000001f00257202 */ /* 0x000ff20000000f00 */
[C---:B------:R-:W-:Y:S02]  /*b670*/  @P1 IADD3 R6, -R0.reuse, RZ, RZ ;  /* 0x000000ff00061210 */ /* 0x040fe40007ffe1ff */
[----:B------:R-:W-:Y:S02]  /*b680*/  @P1 IADD3 R5, -R0, RZ, RZ ;  /* 0x000000ff00051210 */ /* 0x000fe40007ffe1ff */
[C---:B---3--:R-:W-:Y:S02]  /*b690*/  LEA R2, P0, R6.reuse, R2, 0x1 ;  /* 0x0000000206027211 */ /* 0x048fe400078008ff */
[----:B------:R-:W-:Y:S02]  /*b6a0*/  IADD3 R4, P2, R151, R5, RZ ;  /* 0x0000000597047210 */ /* 0x000fe40007f5e0ff */
[----:B------:R-:W-:Y:S01]  /*b6b0*/  LEA.HI.X.SX32 R3, R6, R3, 0x1, P0 ;  /* 0x0000000306037211 */ /* 0x000fe200000f0eff */
[----:B------:R-:W-:Y:S01]  /*b6c0*/  IMAD.MOV.U32 R6, RZ, RZ, RZ ;  /* 0x000000ffff067224 */ /* 0x000fe200078e00ff */
[----:B------:R-:W-:Y:S02]  /*b6d0*/  LEA R40, P0, R4, R128, 0x1 ;  /* 0x0000008004287211 */ /* 0x000fe400078008ff */
[----:B------:R-:W-:Y:S01]  /*b6e0*/  LEA.HI.X.SX32 R5, R5, R138, 0x1, P2 ;  /* 0x0000008a05057211 */ /* 0x000fe200010f0eff */
[----:B------:R-:W2:Y:S01]  /*b6f0*/  LD.E.128 R24, [R2.64] ;  /* 0x0000000602187980 */ /* 0x000ea2000c101d00 */
[----:B------:R-:W-:Y:S02]  /*b700*/  @P1 IADD3 R6, -R0, RZ, RZ ;  /* 0x000000ff00061210 */ /* 0x000fe40007ffe1ff */
[----:B------:R-:W-:Y:S02]  /*b710*/  LEA.HI.X R41, R4, R129, R5, 0x1, P0 ;  /* 0x0000008104297211 */ /* 0x000fe400000f0c05 */
[----:B------:R-:W-:Y:S04]  /*b720*/  IADD3 R7, P0, R151, R6, RZ ;  /* 0x0000000697077210 */ /* 0x000fe80007f1e0ff */
[----:B------:R-:W3:Y:S01]  /*b730*/  LD.E.128 R40, [R40.64] ;  /* 0x0000000628287980 */ /* 0x000ee2000c101d00 */
[----:B------:R-:W-:Y:S02]  /*b740*/  LEA.HI.X.SX32 R0, R6, R138, 0x1, P0 ;  /* 0x0000008a06007211 */ /* 0x000fe400000f0eff */
[C---:B------:R-:W-:Y:S04]  /*b750*/  LEA R4, P0, R7.reuse, R130, 0x1 ;  /* 0x0000008207047211 */ /* 0x040fe800078008ff */
[----:B------:R-:W-:Y:S05]  /*b760*/  LEA.HI.X R5, R7, R131, R0, 0x1, P0 ;  /* 0x0000008307057211 */ /* 0x000fea00000f0c00 */
[----:B------:R4:W4:Y:S01]  /*b770*/  LD.E.128 R32, [R4.64] ;  /* 0x0000000604207980 */ /* 0x000922000c101d00 */
[--C-:B--2---:R-:W-:Y:S01]  /*b780*/  HADD2.F32 R29, -RZ, R24.reuse.H0_H0 ;  /* 0x20000018ff1d7230 */ /* 0x104fe20000004100 */
[----:B------:R-:W-:Y:S01]  /*b790*/  MOV R22, R26 ;  /* 0x0000001a00167202 */ /* 0x000fe20000000f00 */
[----:B------:R-:W-:Y:S01]  /*b7a0*/  HADD2.F32 R26, -RZ, R39.H0_H0 ;  /* 0x20000027ff1a7230 */ /* 0x000fe20000004100 */
[----:B------:R-:W-:Y:S01]  /*b7b0*/  MOV R23, R27 ;  /* 0x0000001b00177202 */ /* 0x000fe20000000f00 */
[----:B------:R-:W-:Y:S02]  /*b7c0*/  HADD2.F32 R27, -RZ, R24.H1_H1 ;  /* 0x30000018ff1b7230 */ /* 0x000fe40000004100 */
[--C-:B------:R-:W-:Y:S02]  /*b7d0*/  HADD2.F32 R24, -RZ, R25.reuse.H0_H0 ;  /* 0x20000019ff187230 */ /* 0x100fe40000004100 */
[----:B------:R-:W-:Y:S02]  /*b7e0*/  HADD2.F32 R25, -RZ, R25.H1_H1 ;  /* 0x30000019ff197230 */ /* 0x000fe40000004100 */
[--C-:B---3--:R-:W-:Y:S02]  /*b7f0*/  HADD2.F32 R3, -RZ, R41.reuse.H0_H0 ;  /* 0x20000029ff037230 */ /* 0x108fe40000004100 */
[----:B----4-:R-:W-:Y:S02]  /*b800*/  HADD2.F32 R4, -RZ, R41.H1_H1 ;  /* 0x30000029ff047230 */ /* 0x010fe40000004100 */
[--C-:B------:R-:W-:Y:S01]  /*b810*/  HADD2.F32 R7, -RZ, R43.reuse.H0_H0 ;  /* 0x2000002bff077230 */ /* 0x100fe20000004100 */
[----:B------:R-:W-:Y:S01]  /*b820*/  @!P1 FADD.FTZ R3, -R3, -RZ ;  /* 0x800000ff03039221 */ /* 0x000fe20000010100 */
[----:B------:R-:W-:Y:S01]  /*b830*/  HADD2.F32 R8, -RZ, R43.H1_H1 ;  /* 0x3000002bff087230 */ /* 0x000fe20000004100 */
[----:B------:R-:W-:Y:S01]  /*b840*/  @!P1 FADD.FTZ R4, -R4, -RZ ;  /* 0x800000ff04049221 */ /* 0x000fe20000010100 */
[----:B------:R-:W-:Y:S01]  /*b850*/  HADD2.F32 R0, -RZ, R40.H0_H0 ;  /* 0x20000028ff007230 */ /* 0x000fe20000004100 */
[----:B------:R-:W-:Y:S01]  /*b860*/  FMUL.FTZ R3, R24, R3 ;  /* 0x0000000318037220 */ /* 0x000fe20000410000 */
[--C-:B------:R-:W-:Y:S01]  /*b870*/  HADD2.F32 R5, -RZ, R42.reuse.H0_H0 ;  /* 0x2000002aff057230 */ /* 0x100fe20000004100 */
[----:B------:R-:W-:Y:S01]  /*b880*/  FMUL.FTZ R4, R25, R4 ;  /* 0x0000000419047220 */ /* 0x000fe20000410000 */
[----:B------:R-:W-:Y:S01]  /*b890*/  HADD2.F32 R6, -RZ, R42.H1_H1 ;  /* 0x3000002aff067230 */ /* 0x000fe20000004100 */
[----:B------:R-:W-:Y:S01]  /*b8a0*/  @!P1 FADD.FTZ R7, -R7, -RZ ;  /* 0x800000ff07079221 */ /* 0x000fe20000010100 */
[----:B------:R-:W-:Y:S01]  /*b8b0*/  HADD2.F32 R2, -RZ, R40.H1_H1 ;  /* 0x30000028ff027230 */ /* 0x000fe20000004100 */
[----:B------:R-:W-:Y:S01]  /*b8c0*/  @!P1 FADD.FTZ R8, -R8, -RZ ;  /* 0x800000ff08089221 */ /* 0x000fe20000010100 */
[--C-:B------:R-:W-:Y:S01]  /*b8d0*/  HADD2.F32 R24, -RZ, R22.reuse.H0_H0 ;  /* 0x20000016ff187230 */ /* 0x100fe20000004100 */
[----:B------:R-:W-:Y:S01]  /*b8e0*/  @!P1 FADD.FTZ R0, -R0, -RZ ;  /* 0x800000ff00009221 */ /* 0x000fe20000010100 */
[----:B------:R-:W-:Y:S01]  /*b8f0*/  HADD2.F32 R25, -RZ, R22.H1_H1 ;  /* 0x30000016ff197230 */ /* 0x000fe20000004100 */
[----:B------:R-:W-:Y:S01]  /*b900*/  @!P1 FADD.FTZ R5, -R5, -RZ ;  /* 0x800000ff05059221 */ /* 0x000fe20000010100 */
[--C-:B------:R-:W-:Y:S01]  /*b910*/  HADD2.F32 R22, -RZ, R23.reuse.H0_H0 ;  /* 0x20000017ff167230 */ /* 0x100fe20000004100 */
[----:B------:R-:W-:Y:S01]  /*b920*/  @!P1 FADD.FTZ R6, -R6, -RZ ;  /* 0x800000ff06069221 */ /* 0x000fe20000010100 */
[----:B------:R-:W-:Y:S01]  /*b930*/  HADD2.F32 R23, -RZ, R23.H1_H1 ;  /* 0x30000017ff177230 */ /* 0x000fe20000004100 */
[----:B------:R-:W-:Y:S01]  /*b940*/  @!P1 FADD.FTZ R2, -R2, -RZ ;  /* 0x800000ff02029221 */ /* 0x000fe20000010100 */
[----:B------:R-:W-:Y:S01]  /*b950*/  HADD2.F32 R30, -RZ, R34.H1_H1 ;  /* 0x30000022ff1e7230 */ /* 0x000fe20000004100 */
[----:B------:R-:W-:Y:S01]  /*b960*/  FMUL.FTZ R7, R22, R7 ;  /* 0x0000000716077220 */ /* 0x000fe20000410000 */
[----:B------:R-:W-:Y:S01]  /*b970*/  HADD2.F32 R22, -RZ, R32.H0_H0 ;  /* 0x20000020ff167230 */ /* 0x000fe20000004100 */
        /* <DEDUP_REMOVED lines=8> */
[----:B------:R-:W-:Y:S01]  /*ba00*/  FMUL.FTZ R2, R27, R2 ;  /* 0x000000021b027220 */ /* 0x000fe20000410000 */
[--C-:B------:R-:W-:Y:S01]  /*ba10*/  HADD2.F32 R27, -RZ, R33.reuse.H0_H0 ;  /* 0x20000021ff1b7230 */ /* 0x100fe20000004100 */
[----:B------:R-:W-:Y:S01]  /*ba20*/  FFMA.FTZ R0, R23, R22, R0 ;  /* 0x0000001617007223 */ /* 0x000fe20000010000 */
[----:B------:R-:W-:Y:S01]  /*ba30*/  HADD2.F32 R28, -RZ, R33.H1_H1 ;  /* 0x30000021ff1c7230 */ /* 0x000fe20000004100 */
[----:B------:R-:W-:Y:S01]  /*ba40*/  FFMA.FTZ R2, R25, R24, R2 ;  /* 0x0000001819027223 */ /* 0x000fe20000010002 */
[----:B------:R-:W-:Y:S01]  /*ba50*/  HADD2.F32 R23, -RZ, R39.H1_H1 ;  /* 0x30000027ff177230 */ /* 0x000fe20000004100 */
[----:B------:R-:W-:Y:S01]  /*ba60*/  FFMA.FTZ R3, R26, R27, R3 ;  /* 0x0000001b1a037223 */ /* 0x000fe20000010003 */
[--C-:B------:R-:W-:Y:S02]  /*ba70*/  HADD2.F32 R22, -RZ, R36.reuse.H0_H0 ;  /* 0x20000024ff167230 */ /* 0x100fe40000004100 */
[----:B------:R-:W-:Y:S01]  /*ba80*/  HADD2.F32 R25, -RZ, R36.H1_H1 ;  /* 0x30000024ff197230 */ /* 0x000fe20000004100 */
[----:B------:R-:W-:Y:S01]  /*ba90*/  FFMA.FTZ R4, R23, R28, R4 ;  /* 0x0000001c17047223 */ /* 0x000fe20000010004 */
[----:B------:R-:W-:Y:S01]  /*baa0*/  HADD2.F32 R31, -RZ, R35.H0_H0 ;  /* 0x20000023ff1f7230 */ /* 0x000fe20000004100 */
[----:B------:R-:W-:Y:S01]  /*bab0*/  F2FP.PACK_AB R28, R2, R0 ;  /* 0x00000000021c723e */ /* 0x000fe200000000ff */
[----:B------:R-:W-:Y:S01]  /*bac0*/  FFMA.FTZ R5, R22, R29, R5 ;  /* 0x0000001d16057223 */ /* 0x000fe20000010005 */
        /* <DEDUP_REMOVED lines=9> */
.L_x_923:
[----:B------:R-:W-:Y:S05]  /*bb60*/  BSYNC B0 ;  /* 0x0000000000007941 */ /* 0x000fea0003800000 */
.L_x_922:
[C---:B---3--:R-:W-:Y:S04]  /*bb70*/  LEA R2, P0, R79.reuse, R132, 0x1 ;  /* 0x000000844f027211 */ /* 0x048fe800078008ff */
[----:B------:R-:W-:Y:S05]  /*bb80*/  LEA.HI.X R3, R79, R133, R80, 0x1, P0 ;  /* 0x000000854f037211 */ /* 0x000fea00000f0c50 */
[----:B-----5:R3:W-:Y:S04]  /*bb90*/  ST.E.128 [R2.64], R28 ;  /* 0x0000001c02007985 */ /* 0x0207e8000c101d06 */
.L_x_909:
[----:B------:R-:W-:Y:S05]  /*bba0*/  BSYNC B2 ;  /* 0x0000000000027941 */ /* 0x000fea0003800000 */
.L_x_908:
        /* <DEDUP_REMOVED lines=9> */
[----:B---3--:R-:W-:Y:S01]  /*bc40*/  IMAD.WIDE.U32 R2, R194, 0x60, R126 ;  /* 0x00000060c2027825 */ /* 0x008fe200078e007e */
[----:B------:R-:W-:Y:S01]  /*bc50*/  ISETP.GE.AND P0, PT, R14, R17, PT ;  /* 0x000000110e00720c */ /* 0x000fe20003f06270 */
[----:B------:R-:W-:Y:S02]  /*bc60*/  BSSY B0, `(.L_x_928) ;  /* 0x000005c000007945 */ /* 0x000fe40003800000 */
[----:B------:R-:W-:Y:S05]  /*bc70*/  IMAD R0, R195, 0x60, RZ ;  /* 0x00000060c3007824 */ /* 0x000fea00078e02ff */
[----:B------:R-:W-:Y:S05]  /*bc80*/  IADD3 R3, R3, R0, RZ ;  /* 0x0000000003037210 */ /* 0x000fea0007ffe0ff */
[----:B------:R3:W5:Y:S01]  /*bc90*/  LD.E.128 R28, [R2.64] ;  /* 0x00000006021c7980 */ /* 0x000762000c101d00 */
        /* <DEDUP_REMOVED lines=13> */
[----:B------:R-:W-:Y:S02]  /*bd70*/  LEA.HI.X.SX32 R3, R6, R3, 0x1, P0 ;  /* 0x0000000306037211 */ /* 0x000fe400000f0eff */
[----:B------:R-:W-:Y:S02]  /*bd80*/  LEA R40, P0, R0, R128, 0x1 ;  /* 0x0000008000287211 */ /* 0x000fe400078008ff */
[----:B------:R-:W-:Y:S01]  /*bd90*/  LEA.HI.X.SX32 R4, R4, R144, 0x1, P2 ;  /* 0x0000009004047211 */ /* 0x000fe200010f0eff */
[----:B------:R-:W2:Y:S03]  /*bda0*/  LD.E.128 R24, [R2.64] ;  /* 0x0000000602187980 */ /* 0x000ea6000c101d00 */
[----:B------:R-:W-:Y:S01]  /*bdb0*/  LEA.HI.X R41, R0, R129, R4, 0x1, P0 ;  /* 0x0000008100297211 */ /* 0x000fe200000f0c04 */
[----:B------:R-:W-:Y:S01]  /*bdc0*/  IMAD.MOV.U32 R0, RZ, RZ, RZ ;  /* 0x000000ffff007224 */ /* 0x000fe200078e00ff */
[----:B------:R-:W-:Y:S04]  /*bdd0*/  @P1 IADD3 R0, -R5, RZ, RZ ;  /* 0x000000ff05001210 */ /* 0x000fe80007ffe1ff */
[----:B------:R-:W3:Y:S01]  /*bde0*/  LD.E.128 R40, [R40.64] ;  /* 0x0000000628287980 */ /* 0x000ee2000c101d00 */
[----:B------:R-:W-:Y:S04]  /*bdf0*/  IADD3 R7, P0, R157, R0, RZ ;  /* 0x000000009d077210 */ /* 0x000fe80007f1e0ff */
        /* <DEDUP_REMOVED lines=66> */
.L_x_929:
[----:B------:R-:W-:Y:S05]  /*c220*/  BSYNC B0 ;  /* 0x0000000000007941 */ /* 0x000fea0003800000 */
.L_x_928:
[----:B------:R-:W-:Y:S02]  /*c230*/  IMAD R0, R61, 0x60, RZ ;  /* 0x000000603d007824 */ /* 0x000fe400078e02ff */
[----:B---3--:R-:W-:Y:S05]  /*c240*/  IMAD.WIDE.U32 R2, R60, 0x60, R132 ;  /* 0x000000603c027825 */ /* 0x008fea00078e0084 */
[----:B------:R-:W-:Y:S05]  /*c250*/  IADD3 R3, R3, R0, RZ ;  /* 0x0000000003037210 */ /* 0x000fea0007ffe0ff */
[----:B-----5:R3:W-:Y:S02]  /*c260*/  ST.E.128 [R2.64], R28 ;  /* 0x0000001c02007985 */ /* 0x0207e4000c101d06 */
.L_x_927:
[----:B------:R-:W-:Y:S05]  /*c270*/  BSYNC B1 ;  /* 0x0000000000017941 */ /* 0x000fea0003800000 */
.L_x_926:
[----:B------:R-:W-:Y:S01]  /*c280*/  ISETP.GE.AND P0, PT, R11, R171, PT ;  /* 0x000000ab0b00720c */ /* 0x000fe20003f06270 */
[----:B------:R-:W-:Y:S01]  /*c290*/  @!UPT UIADD3 URZ, URZ, URZ, URZ ;  /* 0x0000003f3f3ff290 */ /* 0x000fe2000fffe03f */
[----:B------:R-:W-:Y:S11]  /*c2a0*/  BSSY B1, `(.L_x_930) ;  /* 0x0000063000017945 */ /* 0x000ff60003800000 */
        /* <DEDUP_REMOVED lines=17> */
[----:B---3--:R-:W-:Y:S02]  /*c3c0*/  LEA R2, P0, R6, R2, 0x1 ;  /* 0x0000000206027211 */ /* 0x008fe400078008ff */
        /* <DEDUP_REMOVED lines=76> */
.L_x_933:
[----:B------:R-:W-:Y:S05]  /*c890*/  BSYNC B0 ;  /* 0x0000000000007941 */ /* 0x000fea0003800000 */
.L_x_932:
[C---:B---3--:R-:W-:Y:S04]  /*c8a0*/  LEA R2, P0, R84.reuse, R132, 0x1 ;  /* 0x0000008454027211 */ /* 0x048fe800078008ff */
[----:B------:R-:W-:Y:S05]  /*c8b0*/  LEA.HI.X R3, R84, R133, R83, 0x1, P0 ;  /* 0x0000008554037211 */ /* 0x000fea00000f0c53 */
[----:B-----5:R3:W-:Y:S04]  /*c8c0*/  ST.E.128 [R2.64], R28 ;  /* 0x0000001c02007985 */ /* 0x0207e8000c101d06 */
.L_x_931:
[----:B------:R-:W-:Y:S05]  /*c8d0*/  BSYNC B1 ;  /* 0x0000000000017941 */ /* 0x000fea0003800000 */
.L_x_930:
        /* <DEDUP_REMOVED lines=19> */
[C---:B------:R-:W-:Y:S02]  /*ca10*/  @P1 IADD3 R4, -R5.reuse, RZ, RZ ;  /* 0x000000ff05041210 */ /* 0x040fe40007ffe1ff */
[----:B---3--:R-:W-:Y:S02]  /*ca20*/  LEA R2, P0, R6, R2, 0x1 ;  /* 0x0000000206027211 */ /* 0x008fe400078008ff */
        /* <DEDUP_REMOVED lines=76> */
.L_x_937:
[----:B------:R-:W-:Y:S05]  /*cef0*/  BSYNC B0 ;  /* 0x0000000000007941 */ /* 0x000fea0003800000 */
.L_x_936:
[C---:B---3--:R-:W-:Y:S04]  /*cf00*/  LEA R2, P0, R78.reuse, R132, 0x1 ;  /* 0x000000844e027211 */ /* 0x048fe800078008ff */
[----:B------:R-:W-:Y:S05]  /*cf10*/  LEA.HI.X R3, R78, R133, R77, 0x1, P0 ;  /* 0x000000854e037211 */ /* 0x000fea00000f0c4d */
[----:B-----5:R3:W-:Y:S04]  /*cf20*/  ST.E.128 [R2.64], R28 ;  /* 0x0000001c02007985 */ /* 0x0207e8000c101d06 */
.L_x_935:
[----:B------:R-:W-:Y:S05]  /*cf30*/  BSYNC B1 ;  /* 0x0000000000017941 */ /* 0x000fea0003800000 */
.L_x_934:
        /* <DEDUP_REMOVED lines=22> */
[C---:B------:R-:W-:Y:S02]  /*d0a0*/  LEA R40, P0, R4.reuse, R128, 0x1 ;  /* 0x0000008004287211 */ /* 0x040fe400078008ff */
[----:B------:R-:W-:Y:S01]  /*d0b0*/  LEA.HI.X.SX32 R5, R5, R136, 0x1, P2 ;  /* 0x0000008805057211 */ /* 0x000fe200010f0eff */
[----:B------:R2:W3:Y:S01]  /*d0c0*/  LD.E.128 R24, [R2.64] ;  /* 0x0000000602187980 */ /* 0x0004e2000c101d00 */
[----:B------:R-:W-:Y:S01]  /*d0d0*/  MOV R6, RZ ;  /* 0x000000ff00067202 */ /* 0x000fe20000000f00 */
[----:B------:R-:W-:Y:S01]  /*d0e0*/  @P1 IMAD.MOV R6, RZ, RZ, -R0 ;  /* 0x000000ffff061224 */ /* 0x000fe200078e0a00 */
[----:B------:R-:W-:Y:S04]  /*d0f0*/  LEA.HI.X R41, R4, R129, R5, 0x1, P0 ;  /* 0x0000008104297211 */ /* 0x000fe800000f0c05 */
[----:B------:R-:W-:Y:S02]  /*d100*/  IADD3 R7, P0, R149, R6, RZ ;  /* 0x0000000695077210 */ /* 0x000fe40007f1e0ff */
[----:B------:R-:W2:Y:S02]  /*d110*/  LD.E.128 R40, [R40.64] ;  /* 0x0000000628287980 */ /* 0x000ea4000c101d00 */
[----:B------:R-:W-:Y:S02]  /*d120*/  LEA.HI.X.SX32 R0, R6, R136, 0x1, P0 ;  /* 0x0000008806007211 */ /* 0x000fe400000f0eff */
[C---:B------:R-:W-:Y:S04]  /*d130*/  LEA R4, P0, R7.reuse, R130, 0x1 ;  /* 0x0000008207047211 */ /* 0x040fe800078008ff */
[----:B------:R-:W-:Y:S05]  /*d140*/  LEA.HI.X R5, R7, R131, R0, 0x1, P0 ;  /* 0x0000008307057211 */ /* 0x000fea00000f0c00 */
[----:B------:R4:W4:Y:S01]  /*d150*/  LD.E.128 R32, [R4.64] ;  /* 0x0000000604207980 */ /* 0x000922000c101d00 */
[--C-:B--2---:R-:W-:Y:S01]  /*d160*/  HADD2.F32 R3, -RZ, R41.reuse.H0_H0 ;  /* 0x20000029ff037230 */ /* 0x104fe20000004100 */
[----:B---3--:R-:W-:Y:S01]  /*d170*/  MOV R23, R25 ;  /* 0x0000001900177202 */ /* 0x008fe20000000f00 */
[----:B----4-:R-:W-:Y:S01]  /*d180*/  HADD2.F32 R4, -RZ, R41.H1_H1 ;  /* 0x30000029ff047230 */ /* 0x010fe20000004100 */
[----:B------:R-:W-:Y:S01]  /*d190*/  MOV R22, R26 ;  /* 0x0000001a00167202 */ /* 0x000fe20000000f00 */
[--C-:B------:R-:W-:Y:S01]  /*d1a0*/  HADD2.F32 R25, -RZ, R24.reuse.H1_H1 ;  /* 0x30000018ff197230 */ /* 0x100fe20000004100 */
[----:B------:R-:W-:Y:S01]  /*d1b0*/  MOV R17, R27 ;  /* 0x0000001b00117202 */ /* 0x000fe20000000f00 */
[----:B------:R-:W-:Y:S01]  /*d1c0*/  HADD2.F32 R27, -RZ, R24.H0_H0 ;  /* 0x20000018ff1b7230 */ /* 0x000fe20000004100 */
[----:B------:R-:W-:Y:S01]  /*d1d0*/  @!P1 FADD.FTZ R3, -R3, -RZ ;  /* 0x800000ff03039221 */ /* 0x000fe20000010100 */
[--C-:B------:R-:W-:Y:S01]  /*d1e0*/  HADD2.F32 R24, -RZ, R23.reuse.H0_H0 ;  /* 0x20000017ff187230 */ /* 0x100fe20000004100 */
[----:B------:R-:W-:Y:S01]  /*d1f0*/  @!P1 FADD.FTZ R4, -R4, -RZ ;  /* 0x800000ff04049221 */ /* 0x000fe20000010100 */
[----:B------:R-:W-:Y:S02]  /*d200*/  HADD2.F32 R23, -RZ, R23.H1_H1 ;  /* 0x30000017ff177230 */ /* 0x000fe40000004100 */
[----:B------:R-:W-:Y:S01]  /*d210*/  HADD2.F32 R6, -RZ, R42.H1_H1 ;  /* 0x3000002aff067230 */ /* 0x000fe20000004100 */
[----:B------:R-:W-:Y:S01]  /*d220*/  FMUL.FTZ R3, R24, R3 ;  /* 0x0000000318037220 */ /* 0x000fe20000410000 */
[----:B------:R-:W-:Y:S01]  /*d230*/  HADD2.F32 R7, -RZ, R43.H0_H0 ;  /* 0x2000002bff077230 */ /* 0x000fe20000004100 */
[----:B------:R-:W-:Y:S01]  /*d240*/  FMUL.FTZ R4, R23, R4 ;  /* 0x0000000417047220 */ /* 0x000fe20000410000 */
[--C-:B------:R-:W-:Y:S01]  /*d250*/  HADD2.F32 R0, -RZ, R40.reuse.H0_H0 ;  /* 0x20000028ff007230 */ /* 0x100fe20000004100 */
[----:B------:R-:W-:Y:S01]  /*d260*/  @!P1 FADD.FTZ R6, -R6, -RZ ;  /* 0x800000ff06069221 */ /* 0x000fe20000010100 */
[----:B------:R-:W-:Y:S01]  /*d270*/  HADD2.F32 R2, -RZ, R40.H1_H1 ;  /* 0x30000028ff027230 */ /* 0x000fe20000004100 */
[----:B------:R-:W-:Y:S01]  /*d280*/  @!P1 FADD.FTZ R7, -R7, -RZ ;  /* 0x800000ff07079221 */ /* 0x000fe20000010100 */
[----:B------:R-:W-:Y:S01]  /*d290*/  HADD2.F32 R5, -RZ, R42.H0_H0 ;  /* 0x2000002aff057230 */ /* 0x000fe20000004100 */
[----:B------:R-:W-:Y:S01]  /*d2a0*/  @!P1 FADD.FTZ R0, -R0, -RZ ;  /* 0x800000ff00009221 */ /* 0x000fe20000010100 */
[--C-:B------:R-:W-:Y:S01]  /*d2b0*/  HADD2.F32 R24, -RZ, R22.reuse.H0_H0 ;  /* 0x20000016ff187230 */ /* 0x100fe20000004100 */
[----:B------:R-:W-:Y:S01]  /*d2c0*/  @!P1 FADD.FTZ R2, -R2, -RZ ;  /* 0x800000ff02029221 */ /* 0x000fe20000010100 */
[----:B------:R-:W-:Y:S01]  /*d2d0*/  HADD2.F32 R23, -RZ, R22.H1_H1 ;  /* 0x30000016ff177230 */ /* 0x000fe20000004100 */
[----:B------:R-:W-:Y:S01]  /*d2e0*/  @!P1 FADD.FTZ R5, -R5, -RZ ;  /* 0x800000ff05059221 */ /* 0x000fe20000010100 */
[----:B------:R-:W-:Y:S01]  /*d2f0*/  HADD2.F32 R22, -RZ, R17.H0_H0 ;  /* 0x20000011ff167230 */ /* 0x000fe20000004100 */
        /* <DEDUP_REMOVED lines=10> */
[----:B------:R-:W-:Y:S01]  /*d3a0*/  FFMA.FTZ R0, R23, R22, R0 ;  /* 0x0000001617007223 */ /* 0x000fe20000010000 */
[----:B------:R-:W-:Y:S02]  /*d3b0*/  HADD2.F32 R27, -RZ, R33.H0_H0 ;  /* 0x20000021ff1b7230 */ /* 0x000fe40000004100 */
[----:B------:R-:W-:Y:S01]  /*d3c0*/  HADD2.F32 R8, -RZ, R43.H1_H1 ;  /* 0x3000002bff087230 */ /* 0x000fe20000004100 */
[----:B------:R-:W-:Y:S01]  /*d3d0*/  FFMA.FTZ R2, R25, R24, R2 ;  /* 0x0000001819027223 */ /* 0x000fe20000010002 */
[----:B------:R-:W-:Y:S01]  /*d3e0*/  HADD2.F32 R28, -RZ, R33.H1_H1 ;  /* 0x30000021ff1c7230 */ /* 0x000fe20000004100 */
[----:B------:R-:W-:Y:S01]  /*d3f0*/  FFMA.FTZ R3, R26, R27, R3 ;  /* 0x0000001b1a037223 */ /* 0x000fe20000010003 */
[----:B------:R-:W-:Y:S01]  /*d400*/  HADD2.F32 R23, -RZ, R39.H1_H1 ;  /* 0x30000027ff177230 */ /* 0x000fe20000004100 */
[----:B------:R-:W-:Y:S01]  /*d410*/  @!P1 FADD.FTZ R8, -R8, -RZ ;  /* 0x800000ff08089221 */ /* 0x000fe20000010100 */
[----:B------:R-:W-:Y:S02]  /*d420*/  HADD2.F32 R29, -RZ, R34.H0_H0 ;  /* 0x20000022ff1d7230 */ /* 0x000fe40000004100 */
[----:B------:R-:W-:Y:S01]  /*d430*/  HADD2.F32 R22, -RZ, R36.H0_H0 ;  /* 0x20000024ff167230 */ /* 0x000fe20000004100 */
[----:B------:R-:W-:Y:S01]  /*d440*/  FFMA.FTZ R4, R23, R28, R4 ;  /* 0x0000001c17047223 */ /* 0x000fe20000010004 */
[----:B------:R-:W-:Y:S01]  /*d450*/  HADD2.F32 R17, -RZ, R17.H1_H1 ;  /* 0x30000011ff117230 */ /* 0x000fe20000004100 */
[----:B------:R-:W-:Y:S01]  /*d460*/  F2FP.PACK_AB R28, R2, R0 ;  /* 0x00000000021c723e */ /* 0x000fe200000000ff */
[----:B------:R-:W-:Y:S01]  /*d470*/  HADD2.F32 R30, -RZ, R34.H1_H1 ;  /* 0x30000022ff1e7230 */ /* 0x000fe20000004100 */
[----:B------:R-:W-:Y:S01]  /*d480*/  FFMA.FTZ R5, R22, R29, R5 ;  /* 0x0000001d16057223 */ /* 0x000fe20000010005 */
[----:B------:R-:W-:Y:S01]  /*d490*/  HADD2.F32 R25, -RZ, R36.H1_H1 ;  /* 0x30000024ff197230 */ /* 0x000fe20000004100 */
[----:B------:R-:W-:Y:S01]  /*d4a0*/  FMUL.FTZ R8, R17, R8 ;  /* 0x0000000811087220 */ /* 0x000fe20000410000 */
[----:B------:R-:W-:Y:S01]  /*d4b0*/  HADD2.F32 R31, -RZ, R35.H0_H0 ;  /* 0x20000023ff1f7230 */ /* 0x000fe20000004100 */
[----:B------:R-:W-:Y:S01]  /*d4c0*/  F2FP.PACK_AB R29, R4, R3 ;  /* 0x00000003041d723e */ /* 0x000fe200000000ff */
[----:B------:R-:W-:Y:S01]  /*d4d0*/  HADD2.F32 R24, -RZ, R37.H0_H0 ;  /* 0x20000025ff187230 */ /* 0x000fe20000004100 */
[----:B------:R-:W-:Y:S01]  /*d4e0*/  FFMA.FTZ R6, R25, R30, R6 ;  /* 0x0000001e19067223 */ /* 0x000fe20000010006 */
[----:B------:R-:W-:Y:S02]  /*d4f0*/  HADD2.F32 R32, -RZ, R35.H1_H1 ;  /* 0x30000023ff207230 */ /* 0x000fe40000004100 */
[----:B------:R-:W-:Y:S01]  /*d500*/  HADD2.F32 R27, -RZ, R37.H1_H1 ;  /* 0x30000025ff1b7230 */ /* 0x000fe20000004100 */
[----:B------:R-:W-:Y:S01]  /*d510*/  FFMA.FTZ R7, R24, R31, R7 ;  /* 0x0000001f18077223 */ /* 0x000fe20000010007 */
[----:B------:R-:W-:Y:S03]  /*d520*/  F2FP.PACK_AB R30, R6, R5 ;  /* 0x00000005061e723e */ /* 0x000fe600000000ff */
[----:B------:R-:W-:Y:S05]  /*d530*/  FFMA.FTZ R8, R27, R32, R8 ;  /* 0x000000201b087223 */ /* 0x000fea0000010008 */
[----:B------:R-:W-:Y:S02]  /*d540*/  F2FP.PACK_AB R31, R8, R7 ;  /* 0x00000007081f723e */ /* 0x000fe400000000ff */
.L_x_939:
[----:B------:R-:W-:Y:S05]  /*d550*/  BSYNC B0 ;  /* 0x0000000000007941 */ /* 0x000fea0003800000 */
.L_x_938:
[C---:B---3--:R-:W-:Y:S04]  /*d560*/  LEA R2, P0, R76.reuse, R132, 0x1 ;  /* 0x000000844c027211 */ /* 0x048fe800078008ff */
[----:B------:R-:W-:Y:S05]  /*d570*/  LEA.HI.X R3, R76, R133, R75, 0x1, P0 ;  /* 0x000000854c037211 */ /* 0x000fea00000f0c4b */
[----:B-----5:R3:W-:Y:S04]  /*d580*/  ST.E.128 [R2.64], R28 ;  /* 0x0000001c02007985 */ /* 0x0207e8000c101d06 */
.L_x_925:
[----:B------:R-:W-:Y:S05]  /*d590*/  BSYNC B2 ;  /* 0x0000000000027941 */ /* 0x000fea0003800000 */
.L_x_924:
[----:B---3--:R-:W3:Y:S02]  /*d5a0*/  LD.E R3, [R20.64+0xd0] ;  /* 0x0000d00614037980 */ /* 0x008ee4000c101900 */
[----:B---3--:R-:W-:Y:S05]  /*d5b0*/  IMAD.U32 R3, R3, -0x20, RZ ;  /* 0xffffffe003037824 */ /* 0x008fea00078e00ff */
[C---:B------:R-:W-:Y:S02]  /*d5c0*/  LEA R130, P1, R3.reuse, R130, 0x1 ;  /* 0x0000008203827211 */ /* 0x040fe400078208ff */
[C---:B------:R-:W-:Y:S02]  /*d5d0*/  LEA R128, P0, R3.reuse, R128, 0x1 ;  /* 0x0000008003807211 */ /* 0x040fe400078008ff */
[C---:B------:R-:W-:Y:S02]  /*d5e0*/  LEA.HI.X.SX32 R131, R3.reuse, R131, 0x1, P1 ;  /* 0x0000008303837211 */ /* 0x040fe400008f0eff */
[----:B------:R-:W-:Y:S01]  /*d5f0*/  LEA.HI.X.SX32 R129, R3, R129, 0x1, P0 ;  /* 0x0000008103817211 */ /* 0x000fe200000f0eff */
[----:B------:R-:W-:-:S05]  /*d600*/  BRA `(.L_x_875) ;  /* 0x0000076000007947 */ /* 0x000fca0003800000 */
.L_x_841:
[----:B------:R-:W-:Y:S01]  /*d610*/  BSSY B0, `(.L_x_940) ;  /* 0x000000e000007945 */ /* 0x000fe20003800000 */
[----:B------:R-:W-:-:S05]  /*d620*/  @!P2 BRA `(.L_x_941) ;  /* 0x000000c00000a947 */ /* 0x000fca0003800000 */
        /* <DEDUP_REMOVED lines=8> */
[----:B------:R-:W3:Y:S04]  /*d6b0*/  @P1 LD.E.128 R24, [R126.64+0x100] ;  /* 0x000100067e181980 */ /* 0x000ee8000c101d00 */
[----:B---3--:R2:W-:Y:S04]  /*d6c0*/  @P1 ST.E.128 [R132.64+0x100], R24 ;  /* 0x0001001884001985 */ /* 0x0085e8000c101d06 */
[----:B-1----:R-:W3:Y:S04]  /*d6d0*/  @P0 LD.E.128 R4, [R126.64+0x180] ;  /* 0x000180067e040980 */ /* 0x002ee8000c101d00 */
[----:B---3--:R2:W-:Y:S02]  /*d6e0*/  @P0 ST.E.128 [R132.64+0x180], R4 ;  /* 0x0001800484000985 */ /* 0x0085e4000c101d06 */
.L_x_941:
[----:B------:R-:W-:Y:S05]  /*d6f0*/  BSYNC B0 ;  /* 0x0000000000007941 */ /* 0x000fea0003800000 */
.L_x_940:
[C---:B------:R-:W-:Y:S01]  /*d700*/  ISETP.GE.AND P0, PT, R70.reuse, R199, PT ;  /* 0x000000c74600720c */ /* 0x040fe20003f06270 */
[----:B------:R-:W-:Y:S03]  /*d710*/  BSSY B0, `(.L_x_942) ;  /* 0x0000020000007945 */ /* 0x000fe60003800000 */
[----:B------:R-:W-:Y:S11]  /*d720*/  ISETP.GE.AND P0, PT, R70, R197, !P0 ;  /* 0x000000c54600720c */ /* 0x000ff60004706270 */
[----:B------:R-:W-:Y:S02]  /*d730*/  @!UPT UIADD3 URZ, URZ, URZ, URZ ;  /* 0x0000003f3f3ff290 */ /* 0x000fe4000fffe03f */
[----:B------:R-:W-:-:S05]  /*d740*/  @!P0 BRA `(.L_x_943) ;  /* 0x000001c000008947 */ /* 0x000fca0003800000 */
[----:B------:R-:W-:Y:S02]  /*d750*/  ISETP.NE.AND P3, PT, R163, RZ, PT ;  /* 0x000000ffa300720c */ /* 0x000fe40003f65270 */
[----:B------:R-:W-:Y:S11]  /*d760*/  ISETP.NE.AND P2, PT, R162, RZ, PT ;  /* 0x000000ffa200720c */ /* 0x000ff60003f45270 */
[----:B------:R-:W-:Y:S02]  /*d770*/  @P3 LEA R22, P0, R98, R126, 0x1 ;  /* 0x0000007e62163211 */ /* 0x000fe400078008ff */
[----:B------:R-:W-:Y:S02]  /*d780*/  @P3 LEA R2, P1, R236, R132, 0x1 ;  /* 0x00000084ec023211 */ /* 0x000fe400078208ff */
[----:B------:R-:W-:Y:S02]  /*d790*/  @P3 LEA.HI.X R23, R98, R127, R97, 0x1, P0 ;  /* 0x0000007f62173211 */ /* 0x000fe400000f0c61 */
[C---:B------:R-:W-:Y:S02]  /*d7a0*/  @P2 LEA R36, P0, R99.reuse, R126, 0x1 ;  /* 0x0000007e63242211 */ /* 0x040fe400078008ff */
[----:B------:R-:W-:Y:S01]  /*d7b0*/  @P3 LEA.HI.X R3, R236, R133, R237, 0x1, P1 ;  /* 0x00000085ec033211 */ /* 0x000fe200008f0ced */
[----:B--2---:R-:W2:Y:S01]  /*d7c0*/  @P3 LD.E.128 R4, [R22.64] ;  /* 0x0000000616043980 */ /* 0x004ea2000c101d00 */
[----:B------:R-:W-:Y:S02]  /*d7d0*/  @P2 LEA.HI.X R37, R99, R127, R100, 0x1, P0 ;  /* 0x0000007f63252211 */ /* 0x000fe400000f0c64 */
[C---:B------:R-:W-:Y:S04]  /*d7e0*/  @P2 LEA R34, P1, R91.reuse, R132, 0x1 ;  /* 0x000000845b222211 */ /* 0x040fe800078208ff */
[----:B------:R-:W-:Y:S02]  /*d7f0*/  @P2 LEA.HI.X R35, R91, R133, R92, 0x1, P1 ;  /* 0x000000855b232211 */ /* 0x000fe400008f0c5c */
[----:B------:R-:W-:Y:S01]  /*d800*/  ISETP.NE.AND P1, PT, R160, RZ, PT ;  /* 0x000000ffa000720c */ /* 0x000fe20003f25270 */
[----:B--2---:R1:W-:Y:S01]  /*d810*/  @P3 ST.E.128 [R2.64], R4 ;  /* 0x0000000402003985 */ /* 0x0043e2000c101d06 */
[----:B------:R-:W-:Y:S03]  /*d820*/  ISETP.NE.AND P3, PT, R161, RZ, PT ;  /* 0x000000ffa100720c */ /* 0x000fe60003f65270 */
[----:B------:R2:W3:Y:S10]  /*d830*/  @P2 LD.E.128 R28, [R36.64] ;  /* 0x00000006241c2980 */ /* 0x0004f4000c101d00 */
[CC--:B------:R-:W-:Y:S04]  /*d840*/  @P3 LEA R32, P0, R103.reuse, R126.reuse, 0x1 ;  /* 0x0000007e67203211 */ /* 0x0c0fe800078008ff */
[-C--:B------:R-:W-:Y:S02]  /*d850*/  @P3 LEA.HI.X R33, R103, R127.reuse, R104, 0x1, P0 ;  /* 0x0000007f67213211 */ /* 0x080fe400000f0c68 */
[C---:B-1----:R-:W-:Y:S04]  /*d860*/  @P1 LEA R2, P0, R111.reuse, R126, 0x1 ;  /* 0x0000007e6f021211 */ /* 0x042fe800078008ff */
[----:B------:R-:W-:Y:S02]  /*d870*/  @P1 LEA.HI.X R3, R111, R127, R112, 0x1, P0 ;  /* 0x0000007f6f031211 */ /* 0x000fe400000f0c70 */
[CC--:B--2---:R-:W-:Y:S04]  /*d880*/  @P1 LEA R36, P0, R81.reuse, R132.reuse, 0x1 ;  /* 0x0000008451241211 */ /* 0x0c4fe800078008ff */
[-C--:B------:R-:W-:Y:S01]  /*d890*/  @P1 LEA.HI.X R37, R81, R133.reuse, R82, 0x1, P0 ;  /* 0x0000008551251211 */ /* 0x080fe200000f0c52 */
[----:B---3--:R1:W-:Y:S01]  /*d8a0*/  @P2 ST.E.128 [R34.64], R28 ;  /* 0x0000001c22002985 */ /* 0x0083e2000c101d06 */
[C---:B------:R-:W-:Y:S03]  /*d8b0*/  @P3 LEA R22, P2, R87.reuse, R132, 0x1 ;  /* 0x0000008457163211 */ /* 0x040fe600078408ff */
[----:B------:R-:W2:Y:S01]  /*d8c0*/  @P3 LD.E.128 R24, [R32.64] ;  /* 0x0000000620183980 */ /* 0x000ea2000c101d00 */
[----:B------:R-:W-:Y:S05]  /*d8d0*/  @P3 LEA.HI.X R23, R87, R133, R88, 0x1, P2 ;  /* 0x0000008557173211 */ /* 0x000fea00010f0c58 */
[----:B--2---:R1:W-:Y:S04]  /*d8e0*/  @P3 ST.E.128 [R22.64], R24 ;  /* 0x0000001816003985 */ /* 0x0043e8000c101d06 */
[----:B------:R-:W2:Y:S04]  /*d8f0*/  @P1 LD.E.128 R4, [R2.64] ;  /* 0x0000000602041980 */ /* 0x000ea8000c101d00 */
[----:B--2---:R1:W-:Y:S02]  /*d900*/  @P1 ST.E.128 [R36.64], R4 ;  /* 0x0000000424001985 */ /* 0x0043e4000c101d06 */
.L_x_943:
[----:B------:R-:W-:Y:S05]  /*d910*/  BSYNC B0 ;  /* 0x0000000000007941 */ /* 0x000fea0003800000 */
.L_x_942:
[C---:B------:R-:W-:Y:S01]  /*d920*/  ISETP.GE.AND P0, PT, R69.reuse, R199, PT ;  /* 0x000000c74500720c */ /* 0x040fe20003f06270 */
[----:B------:R-:W-:Y:S03]  /*d930*/  BSSY B0, `(.L_x_944) ;  /* 0x0000020000007945 */ /* 0x000fe60003800000 */
[----:B------:R-:W-:Y:S11]  /*d940*/  ISETP.GE.AND P0, PT, R69, R197, !P0 ;  /* 0x000000c54500720c */ /* 0x000ff60004706270 */
[----:B------:R-:W-:Y:S02]  /*d950*/  @!UPT UIADD3 URZ, URZ, URZ, URZ ;  /* 0x0000003f3f3ff290 */ /* 0x000fe4000fffe03f */
[----:B------:R-:W-:-:S05]  /*d960*/  @!P0 BRA `(.L_x_945) ;  /* 0x000001c000008947 */ /* 0x000fca0003800000 */
[----:B------:R-:W-:Y:S02]  /*d970*/  ISETP.NE.AND P3, PT, R163, RZ, PT ;  /* 0x000000ffa300720c */ /* 0x000fe40003f65270 */
[----:B------:R-:W-:Y:S11]  /*d980*/  ISETP.NE.AND P2, PT, R162, RZ, PT ;  /* 0x000000ffa200720c */ /* 0x000ff60003f45270 */
[C---:B-1----:R-:W-:Y:S02]  /*d990*/  @P3 LEA R22, P0, R108.reuse, R126, 0x1 ;  /* 0x0000007e6c163211 */ /* 0x042fe400078008ff */
[C---:B------:R-:W-:Y:S02]  /*d9a0*/  @P3 LEA R2, P1, R93.reuse, R132, 0x1 ;  /* 0x000000845d023211 */ /* 0x040fe400078208ff */
        /* <DEDUP_REMOVED lines=24> */
.L_x_945:
[----:B------:R-:W-:Y:S05]  /*db30*/  BSYNC B0 ;  /* 0x0000000000007941 */ /* 0x000fea0003800000 */
.L_x_944:
[C---:B------:R-:W-:Y:S04]  /*db40*/  ISETP.GE.AND P0, PT, R68.reuse, R199, PT ;  /* 0x000000c74400720c */ /* 0x040fe80003f06270 */
[----:B------:R-:W-:Y:S11]  /*db50*/  ISETP.GE.AND P0, PT, R68, R197, !P0 ;  /* 0x000000c54400720c */ /* 0x000ff60004706270 */
[----:B------:R-:W-:Y:S02]  /*db60*/  @!UPT UIADD3 URZ, URZ, URZ, URZ ;  /* 0x0000003f3f3ff290 */ /* 0x000fe4000fffe03f */
[----:B------:R-:W-:-:S05]  /*db70*/  @!P0 BRA `(.L_x_875) ;  /* 0x000001f000008947 */ /* 0x000fca0003800000 */
[----:B------:R-:W-:Y:S02]  /*db80*/  ISETP.NE.AND P1, PT, R163, RZ, PT ;  /* 0x000000ffa300720c */ /* 0x000fe40003f25270 */
[----:B------:R-:W-:Y:S02]  /*db90*/  ISETP.NE.AND P2, PT, R162, RZ, PT ;  /* 0x000000ffa200720c */ /* 0x000fe40003f45270 */
[----:B------:R-:W-:Y:S09]  /*dba0*/  ISETP.NE.AND P3, PT, R161, RZ, PT ;  /* 0x000000ffa100720c */ /* 0x000ff20003f65270 */
[----:B------:R-:W-:Y:S04]  /*dbb0*/  @P1 IMAD.WIDE.U32 R2, R194, 0x60, R126 ;  /* 0x00000060c2021825 */ /* 0x000fe800078e007e */
[----:B------:R-:W-:Y:S02]  /*dbc0*/  @P1 IMAD R0, R195, 0x60, RZ ;  /* 0x00000060c3001824 */ /* 0x000fe400078e02ff */
[----:B-1----:R-:W-:Y:S04]  /*dbd0*/  @P1 IMAD.WIDE.U32 R22, R60, 0x60, R132 ;  /* 0x000000603c161825 */ /* 0x002fe800078e0084 */
[----:B------:R-:W-:Y:S02]  /*dbe0*/  @P1 IMAD.IADD R3, R3, 0x1, R0 ;  /* 0x0000000103031824 */ /* 0x000fe400078e0200 */
[----:B------:R-:W-:Y:S03]  /*dbf0*/  @P1 IMAD R0, R61, 0x60, RZ ;  /* 0x000000603d001824 */ /* 0x000fe600078e02ff */
[----:B--2---:R1:W2:Y:S01]  /*dc00*/  @P1 LD.E.128 R4, [R2.64] ;  /* 0x0000000602041980 */ /* 0x0042a2000c101d00 */
[----:B------:R-:W-:Y:S01]  /*dc10*/  @P1 IMAD.IADD R23, R23, 0x1, R0 ;  /* 0x0000000117171824 */ /* 0x000fe200078e0200 */
[CC--:B-1----:R-:W-:Y:S04]  /*dc20*/  @P2 LEA R2, P0, R110.reuse, R126.reuse, 0x1 ;  /* 0x0000007e6e022211 */ /* 0x0c2fe800078008ff */
[-C--:B------:R-:W-:Y:S02]  /*dc30*/  @P2 LEA.HI.X R3, R110, R127.reuse, R109, 0x1, P0 ;  /* 0x0000007f6e032211 */ /* 0x080fe400000f0c6d */
[C---:B------:R-:W-:Y:S04]  /*dc40*/  @P3 LEA R34, P0, R116.reuse, R126, 0x1 ;  /* 0x0000007e74223211 */ /* 0x040fe800078008ff */
[----:B------:R-:W-:Y:S01]  /*dc50*/  @P3 LEA.HI.X R35, R116, R127, R115, 0x1, P0 ;  /* 0x0000007f74233211 */ /* 0x000fe200000f0c73 */
[----:B--2---:R1:W-:Y:S01]  /*dc60*/  @P1 ST.E.128 [R22.64], R4 ;  /* 0x0000000416001985 */ /* 0x0043e2000c101d06 */
[C---:B------:R-:W-:Y:S03]  /*dc70*/  @P2 LEA R36, P1, R84.reuse, R132, 0x1 ;  /* 0x0000008454242211 */ /* 0x040fe600078208ff */
[----:B------:R2:W3:Y:S01]  /*dc80*/  @P2 LD.E.128 R28, [R2.64] ;  /* 0x00000006021c2980 */ /* 0x0004e2000c101d00 */
[----:B------:R-:W-:Y:S02]  /*dc90*/  @P2 LEA.HI.X R37, R84, R133, R83, 0x1, P1 ;  /* 0x0000008554252211 */ /* 0x000fe400008f0c53 */
[----:B------:R-:W-:Y:S11]  /*dca0*/  ISETP.NE.AND P1, PT, R160, RZ, PT ;  /* 0x000000ffa000720c */ /* 0x000ff60003f25270 */
[----:B------:R-:W-:Y:S02]  /*dcb0*/  @!UPT UIADD3 URZ, URZ, URZ, URZ ;  /* 0x0000003f3f3ff290 */ /* 0x000fe4000fffe03f */
        /* <DEDUP_REMOVED lines=11> */
.L_x_875:
[----:B------:R-:W-:Y:S05]  /*dd70*/  BSYNC B3 ;  /* 0x0000000000037941 */ /* 0x000fea0003800000 */
.L_x_840:
[----:B------:R-:W-:Y:S01]  /*dd80*/  ISETP.NE.U32.AND P1, PT, R248, RZ, PT ;  /* 0x000000fff800720c */ /* 0x000fe20003f25070 */
[----:B-1----:R-:W3:Y:S01]  /*dd90*/  LD.E R3, [R20.64+0x128] ;  /* 0x0001280614037980 */ /* 0x002ee2000c101900 */
[----:B------:R-:W-:Y:S02]  /*dda0*/  BSSY B0, `(.L_x_946) ;  /* 0x000005f000007945 */ /* 0x000fe40003800000 */
[----:B------:R-:W-:Y:S01]  /*ddb0*/  ISETP.NE.AND.EX P1, PT, R249, RZ, PT, P1 ;  /* 0x000000fff900720c */ /* 0x000fe20003f25310 */
[----:B---3--:R-:W-:Y:S05]  /*ddc0*/  IMAD.U32 R3, R3, -0x40, RZ ;  /* 0xffffffc003037824 */ /* 0x008fea00078e00ff */
[C---:B--2---:R-:W-:Y:S04]  /*ddd0*/  LEA R126, P0, R3.reuse, R126, 0x1 ;  /* 0x0000007e037e7211 */ /* 0x044fe800078008ff */
[----:B------:R-:W-:Y:S03]  /*dde0*/  LEA.HI.X.SX32 R127, R3, R127, 0x1, P0 ;  /* 0x0000007f037f7211 */ /* 0x000fe600000f0eff */
[----:B------:R-:W-:-:S05]  /*ddf0*/  @!P1 BRA `(.L_x_947) ;  /* 0x0000051000009947 */ /* 0x000fca0003800000 */
[----:B------:R-:W-:Y:S04]  /*de00*/  IADD3 R0, R12, -0x1, RZ ;  /* 0xffffffff0c007810 */ /* 0x000fe80007ffe0ff */
[----:B------:R-:W-:Y:S11]  /*de10*/  ISETP.GT.AND P0, PT, R0, R95, PT ;  /* 0x0000005f0000720c */ /* 0x000ff60003f04270 */
[----:B------:R-:W-:Y:S02]  /*de20*/  @!UPT UIADD3 URZ, URZ, URZ, URZ ;  /* 0x0000003f3f3ff290 */ /* 0x000fe4000fffe03f */
[----:B------:R-:W-:-:S05]  /*de30*/  @!P0 BRA `(.L_x_948) ;  /* 0x0000055000008947 */ /* 0x000fca0003800000 */
[----:B------:R-:W-:Y:S01]  /*de40*/  IMAD.MOV.U32 R22, RZ, RZ, RZ ;  /* 0x000000ffff167224 */ /* 0x000fe200078e00ff */
[----:B------:R-:W2:Y:S01]  /*de50*/  LD.E R2, [R20.64+0x170] ;  /* 0x0001700614027980 */ /* 0x000ea2000c101900 */
[----:B------:R-:W-:Y:S03]  /*de60*/  IABS R8, R13 ;  /* 0x0000000d00087213 */ /* 0x000fe60000000000 */
[----:B------:R-:W3:Y:S06]  /*de70*/  LD.E.64 R26, [R20.64+0x40] ;  /* 0x00004006141a7980 */ /* 0x000eec000c101b00 */
[----:B------:R-:W4:Y:S01]  /*de80*/  LD.E.64 R24, [R20.64+0x20] ;  /* 0x0000200614187980 */ /* 0x000f22000c101b00 */
[-C--:B--2---:R-:W-:Y:S02]  /*de90*/  IABS R3, R2.reuse ;  /* 0x0000000200037213 */ /* 0x084fe40000000000 */
[----:B------:R-:W-:Y:S02]  /*dea0*/  IABS R7, R2 ;  /* 0x0000000200077213 */ /* 0x000fe40000000000 */
[----:B------:R-:W1:Y:S03]  /*deb0*/  I2F.RP R17, R3 ;  /* 0x0000000300117306 */ /* 0x000e660000209400 */
[----:B------:R-:W-:Y:S07]  /*dec0*/  IMAD.MOV R7, RZ, RZ, -R7 ;  /* 0x000000ffff077224 */ /* 0x000fee00078e0a07 */
[----:B-1----:R-:W1:Y:S02]  /*ded0*/  MUFU.RCP R0, R17 ;  /* 0x0000001100007308 */ /* 0x002e640000001000 */
[----:B-1----:R-:W-:Y:S02]  /*dee0*/  IADD3 R4, R0, 0xffffffe, RZ ;  /* 0x0ffffffe00047810 */ /* 0x002fe40007ffe0ff */
[----:B------:R-:W-:Y:S06]  /*def0*/  IADD3 R0, R16, -0x80, RZ ;  /* 0xffffff8010007810 */ /* 0x000fec0007ffe0ff */
[----:B------:R-:W1:Y:S01]  /*df00*/  F2I.FTZ.U32.TRUNC.NTZ R23, R4 ;  /* 0x0000000400177305 */ /* 0x000e62000021f000 */
[----:B------:R-:W2:Y:S01]  /*df10*/  LD.E.64 R16, [R20.64+0x38] ;  /* 0x0000380614107980 */ /* 0x000ea2000c101b00 */
[----:B------:R-:W-:Y:S01]  /*df20*/  IABS R5, R0 ;  /* 0x0000000000057213 */ /* 0x000fe20000000000 */
[--C-:B-1----:R-:W-:Y:S04]  /*df30*/  IMAD.MOV R6, RZ, RZ, -R23.reuse ;  /* 0x000000ffff067224 */ /* 0x102fe800078e0a17 */
[----:B------:R-:W-:Y:S04]  /*df40*/  IMAD R6, R6, R3, RZ ;  /* 0x0000000306067224 */ /* 0x000fe800078e02ff */
[----:B------:R-:W-:Y:S02]  /*df50*/  IMAD.HI.U32 R6, R23, R6, R22 ;  /* 0x0000000617067227 */ /* 0x000fe400078e0016 */
[----:B------:R-:W2:Y:S04]  /*df60*/  LD.E.64 R22, [R20.64+0x28] ;  /* 0x0000280614167980 */ /* 0x000ea8000c101b00 */
[C---:B------:R-:W-:Y:S04]  /*df70*/  IMAD.HI.U32 R4, R6.reuse, R5, RZ ;  /* 0x0000000506047227 */ /* 0x040fe800078e00ff */
[----:B------:R-:W-:Y:S04]  /*df80*/  IMAD.HI.U32 R6, R6, R8, RZ ;  /* 0x0000000806067227 */ /* 0x000fe800078e00ff */
[-C--:B------:R-:W-:Y:S02]  /*df90*/  IMAD R5, R4, R7.reuse, R5 ;  /* 0x0000000704057224 */ /* 0x080fe400078e0205 */
[----:B------:R-:W-:Y:S03]  /*dfa0*/  IMAD R8, R6, R7, R8 ;  /* 0x0000000706087224 */ /* 0x000fe600078e0208 */
[C---:B------:R-:W-:Y:S02]  /*dfb0*/  ISETP.GT.U32.AND P0, PT, R3.reuse, R5, PT ;  /* 0x000000050300720c */ /* 0x040fe40003f04070 */
[----:B------:R-:W-:Y:S11]  /*dfc0*/  ISETP.GT.U32.AND P3, PT, R3, R8, PT ;  /* 0x000000080300720c */ /* 0x000ff60003f64070 */
[--C-:B------:R-:W-:Y:S01]  /*dfd0*/  @!P0 IMAD.IADD R5, R5, 0x1, -R3.reuse ;  /* 0x0000000105058824 */ /* 0x100fe200078e0a03 */
[----:B------:R-:W-:Y:S01]  /*dfe0*/  @!P0 IADD3 R4, R4, 0x1, RZ ;  /* 0x0000000104048810 */ /* 0x000fe20007ffe0ff */
[----:B------:R-:W-:Y:S01]  /*dff0*/  @!P3 IMAD.IADD R8, R8, 0x1, -R3 ;  /* 0x000000010808b824 */ /* 0x000fe200078e0a03 */
[----:B------:R-:W-:Y:S02]  /*e000*/  @!P3 IADD3 R6, R6, 0x1, RZ ;  /* 0x000000010606b810 */ /* 0x000fe40007ffe0ff */
[-C--:B------:R-:W-:Y:S02]  /*e010*/  ISETP.GE.U32.AND P4, PT, R5, R3.reuse, PT ;  /* 0x000000030500720c */ /* 0x080fe40003f86070 */
[----:B------:R-:W-:Y:S02]  /*e020*/  ISETP.GE.U32.AND P5, PT, R8, R3, PT ;  /* 0x000000030800720c */ /* 0x000fe40003fa6070 */
[-C--:B------:R-:W-:Y:S02]  /*e030*/  LOP3.LUT R5, R13, R2.reuse, RZ, 0x3c, !PT ;  /* 0x000000020d057212 */ /* 0x080fe400078e3cff */
[-C--:B------:R-:W-:Y:S02]  /*e040*/  LOP3.LUT R3, R0, R2.reuse, RZ, 0x3c, !PT ;  /* 0x0000000200037212 */ /* 0x080fe400078e3cff */
[----:B------:R-:W-:Y:S02]  /*e050*/  ISETP.GE.AND P2, PT, R5, RZ, PT ;  /* 0x000000ff0500720c */ /* 0x000fe40003f46270 */
[----:B------:R-:W-:Y:S02]  /*e060*/  ISETP.GE.AND P1, PT, R3, RZ, PT ;  /* 0x000000ff0300720c */ /* 0x000fe40003f26270 */
[----:B------:R-:W-:Y:S02]  /*e070*/  ISETP.NE.AND P0, PT, R2, RZ, PT ;  /* 0x000000ff0200720c */ /* 0x000fe40003f05270 */
[----:B------:R-:W-:Y:S02]  /*e080*/  @P4 IADD3 R4, R4, 0x1, RZ ;  /* 0x0000000104044810 */ /* 0x000fe40007ffe0ff */
[----:B------:R-:W-:Y:S02]  /*e090*/  @P5 IADD3 R6, R6, 0x1, RZ ;  /* 0x0000000106065810 */ /* 0x000fe40007ffe0ff */
[----:B------:R-:W-:Y:S02]  /*e0a0*/  LOP3.LUT R3, RZ, R2, RZ, 0x33, !PT ;  /* 0x00000002ff037212 */ /* 0x000fe400078e33ff */
[----:B------:R-:W-:Y:S01]  /*e0b0*/  IADD3 R0, -R13, R0, RZ ;  /* 0x000000000d007210 */ /* 0x000fe20007ffe1ff */
[----:B------:R-:W-:Y:S02]  /*e0c0*/  @!P2 IMAD.MOV R6, RZ, RZ, -R6 ;  /* 0x000000ffff06a224 */ /* 0x000fe400078e0a06 */
[----:B------:R-:W-:Y:S05]  /*e0d0*/  @!P1 IMAD.MOV R4, RZ, RZ, -R4 ;  /* 0x000000ffff049224 */ /* 0x000fea00078e0a04 */
[C---:B------:R-:W-:Y:S02]  /*e0e0*/  SEL R4, R3.reuse, R4, !P0 ;  /* 0x0000000403047207 */ /* 0x040fe40004000000 */
[----:B------:R-:W-:Y:S02]  /*e0f0*/  SEL R3, R3, R6, !P0 ;  /* 0x0000000603037207 */ /* 0x000fe40004000000 */
[CC--:B------:R-:W-:Y:S02]  /*e100*/  LEA R30, P1, R4.reuse, R248.reuse, 0x2 ;  /* 0x000000f8041e7211 */ /* 0x0c0fe400078210ff */
[C---:B------:R-:W-:Y:S02]  /*e110*/  LEA R28, P0, R3.reuse, R248, 0x2 ;  /* 0x000000f8031c7211 */ /* 0x040fe400078010ff */
[-C--:B------:R-:W-:Y:S02]  /*e120*/  LEA.HI.X.SX32 R31, R4, R249.reuse, 0x2, P1 ;  /* 0x000000f9041f7211 */ /* 0x080fe400008f16ff */
[C---:B------:R-:W-:Y:S01]  /*e130*/  LEA.HI.X.SX32 R29, R3.reuse, R249, 0x2, P0 ;  /* 0x000000f9031d7211 */ /* 0x040fe200000f16ff */
[----:B------:R-:W-:Y:S02]  /*e140*/  IMAD.IADD R3, R3, 0x1, -R4 ;  /* 0x0000000103037824 */ /* 0x000fe400078e0a04 */
[----:B------:R-:W2:Y:S02]  /*e150*/  LD.E R5, [R30.64] ;  /* 0x000000061e057980 */ /* 0x000ea4000c101900 */
[----:B------:R-:W-:Y:S02]  /*e160*/  IMAD R0, R3, R2, R0 ;  /* 0x0000000203007224 */ /* 0x000fe400078e0200 */
[----:B------:R1:W2:Y:S02]  /*e170*/  LD.E R6, [R28.64] ;  /* 0x000000061c067980 */ /* 0x0002a4000c101900 */
[-C--:B---3--:R-:W-:Y:S01]  /*e180*/  IMAD R4, R27, R0.reuse, RZ ;  /* 0x000000001b047224 */ /* 0x088fe200078e02ff */
[----:B------:R-:W-:Y:S01]  /*e190*/  SHF.R.S32.HI R3, RZ, 0x1f, R0 ;  /* 0x0000001fff037819 */ /* 0x000fe20000011400 */
[C---:B-1----:R-:W-:Y:S04]  /*e1a0*/  IMAD.WIDE.U32 R28, R26.reuse, R0, RZ ;  /* 0x000000001a1c7225 */ /* 0x042fe800078e00ff */
[----:B--2---:R-:W-:Y:S02]  /*e1b0*/  IMAD.IADD R6, R5, 0x1, -R6 ;  /* 0x0000000105067824 */ /* 0x004fe400078e0a06 */
[----:B------:R-:W-:Y:S02]  /*e1c0*/  IMAD R5, R26, R3, R4 ;  /* 0x000000031a057224 */ /* 0x000fe400078e0204 */
[-C--:B----4-:R-:W-:Y:S01]  /*e1d0*/  IMAD R4, R25, R6.reuse, RZ ;  /* 0x0000000619047224 */ /* 0x090fe200078e02ff */
[----:B------:R-:W-:Y:S01]  /*e1e0*/  SHF.R.S32.HI R7, RZ, 0x1f, R6 ;  /* 0x0000001fff077819 */ /* 0x000fe20000011406 */
[C---:B------:R-:W-:Y:S04]  /*e1f0*/  IMAD.WIDE.U32 R26, R24.reuse, R6, RZ ;  /* 0x00000006181a7225 */ /* 0x040fe800078e00ff */
[-C--:B------:R-:W-:Y:S01]  /*e200*/  IMAD R4, R24, R7.reuse, R4 ;  /* 0x0000000718047224 */ /* 0x080fe200078e0204 */
[----:B------:R-:W-:Y:S01]  /*e210*/  MOV R24, R28 ;  /* 0x0000001c00187202 */ /* 0x000fe20000000f00 */
[----:B------:R-:W-:Y:S02]  /*e220*/  IMAD.IADD R25, R29, 0x1, R5 ;  /* 0x000000011d197824 */ /* 0x000fe400078e0205 */
[----:B------:R-:W-:Y:S02]  /*e230*/  IMAD.IADD R27, R27, 0x1, R4 ;  /* 0x000000011b1b7824 */ /* 0x000fe400078e0204 */
[----:B------:R-:W-:Y:S04]  /*e240*/  IMAD.WIDE.U32 R24, R6, R22, R24 ;  /* 0x0000001606187225 */ /* 0x000fe800078e0018 */
[----:B------:R-:W-:Y:S01]  /*e250*/  IMAD R6, R23, R6, RZ ;  /* 0x0000000617067224 */ /* 0x000fe200078e02ff */
[----:B------:R-:W-:Y:S01]  /*e260*/  LEA R134, P1, R24, R134, 0x1 ;  /* 0x0000008618867211 */ /* 0x000fe200078208ff */
[----:B------:R-:W-:Y:S02]  /*e270*/  IMAD R4, R17, R0, RZ ;  /* 0x0000000011047224 */ /* 0x000fe400078e02ff */
[----:B------:R-:W-:Y:S04]  /*e280*/  IMAD.WIDE.U32 R26, R0, R16, R26 ;  /* 0x00000010001a7225 */ /* 0x000fe800078e001a */
[----:B------:R-:W-:Y:S01]  /*e290*/  IMAD R6, R22, R7, R6 ;  /* 0x0000000716067224 */ /* 0x000fe200078e0206 */
[----:B------:R-:W-:Y:S01]  /*e2a0*/  LEA R132, P0, R26, R132, 0x1 ;  /* 0x000000841a847211 */ /* 0x000fe200078008ff */
[----:B------:R-:W-:Y:S02]  /*e2b0*/  IMAD R4, R16, R3, R4 ;  /* 0x0000000310047224 */ /* 0x000fe400078e0204 */
[----:B------:R-:W-:Y:S02]  /*e2c0*/  IMAD.IADD R6, R25, 0x1, R6 ;  /* 0x0000000119067824 */ /* 0x000fe400078e0206 */
[----:B------:R-:W-:Y:S03]  /*e2d0*/  IMAD.IADD R4, R27, 0x1, R4 ;  /* 0x000000011b047824 */ /* 0x000fe600078e0204 */
[----:B------:R-:W-:Y:S02]  /*e2e0*/  LEA.HI.X R135, R24, R135, R6, 0x1, P1 ;  /* 0x0000008718877211 */ /* 0x000fe400008f0c06 */
[----:B------:R-:W-:Y:S01]  /*e2f0*/  LEA.HI.X R133, R26, R133, R4, 0x1, P0 ;  /* 0x000000851a857211 */ /* 0x000fe200000f0c04 */
[----:B------:R-:W-:-:S05]  /*e300*/  BRA `(.L_x_948) ;  /* 0x0000008000007947 */ /* 0x000fca0003800000 */
.L_x_947:
[----:B------:R-:W2:Y:S04]  /*e310*/  LD.E R5, [R20.64+0x40] ;  /* 0x0000400614057980 */ /* 0x000ea8000c101900 */
[----:B------:R-:W3:Y:S02]  /*e320*/  LD.E R3, [R20.64+0x38] ;  /* 0x0000380614037980 */ /* 0x000ee4000c101900 */
[----:B---3--:R-:W-:Y:S02]  /*e330*/  IMAD.U32 R3, R3, -0x40, RZ ;  /* 0xffffffc003037824 */ /* 0x008fe400078e00ff */
[----:B--2---:R-:W-:Y:S03]  /*e340*/  IMAD.U32 R5, R5, -0x40, RZ ;  /* 0xffffffc005057824 */ /* 0x004fe600078e00ff */
[----:B------:R-:W-:Y:S02]  /*e350*/  LEA R132, P0, R3, R132, 0x1 ;  /* 0x0000008403847211 */ /* 0x000fe400078008ff */
[----:B------:R-:W-:Y:S02]  /*e360*/  LEA R134, P1, R5, R134, 0x1 ;  /* 0x0000008605867211 */ /* 0x000fe400078208ff */
[----:B------:R-:W-:Y:S02]  /*e370*/  LEA.HI.X.SX32 R133, R3, R133, 0x1, P0 ;  /* 0x0000008503857211 */ /* 0x000fe400000f0eff */
[----:B------:R-:W-:Y:S04]  /*e380*/  LEA.HI.X.SX32 R135, R5, R135, 0x1, P1 ;  /* 0x0000008705877211 */ /* 0x000fe800008f0eff */
.L_x_948:
[----:B------:R-:W-:Y:S05]  /*e390*/  BSYNC B0 ;  /* 0x0000000000007941 */ /* 0x000fea0003800000 */
.L_x_946:
[----:B------:R-:W-:Y:S04]  /*e3a0*/  IADD3 R12, R12, -0x1, RZ ;  /* 0xffffffff0c0c7810 */ /* 0x000fe80007ffe0ff */
[----:B------:R-:W-:Y:S11]  /*e3b0*/  ISETP.GT.AND P0, PT, R12, R95, PT ;  /* 0x0000005f0c00720c */ /* 0x000ff60003f04270 */
[----:B------:R-:W-:Y:S02]  /*e3c0*/  @!UPT UIADD3 URZ, URZ, URZ, URZ ;  /* 0x0000003f3f3ff290 */ /* 0x000fe4000fffe03f */
[----:B------:R-:W-:-:S05]  /*e3d0*/  @P0 BRA `(.L_x_949) ;  /* 0xffff49f000000947 */ /* 0x000fca000383ffff */
.L_x_831:
[----:B------:R-:W-:Y:S01]  /*e3e0*/  WARPSYNC 0xffffffff ;  /* 0xffffffff00007948 */ /* 0x000fe20003800000 */
[----:B------:R-:W-:Y:S06]  /*e3f0*/  BAR.SYNC.DEFER_BLOCKING 0x0 ;  /* 0x0000000000007b1d */ /* 0x000fec0000010000 */
[----:B------:R-:W2:Y:S01]  /*e400*/  LD.E R0, [R20.64+0xd0] ;  /* 0x0000d00614007980 */ /* 0x000ea2000c101900 */
[----:B------:R-:W-:Y:S01]  /*e410*/  BSSY B3, `(.L_x_950) ;  /* 0x00009e8000037945 */ /* 0x000fe20003800000 */
[----:B------:R-:W-:Y:S01]  /*e420*/  IMAD.SHL.U32 R245, R170, 0x2, RZ ;  /* 0x00000002aaf57824 */ /* 0x000fe200078e00ff */
[C---:B------:R-:W-:Y:S01]  /*e430*/  SHF.L.U64.HI R13, R184.reuse, 0x4, R185 ;  /* 0x00000004b80d7819 */ /* 0x040fe200000102b9 */
[----:B------:R-:W-:Y:S01]  /*e440*/  IMAD.SHL.U32 R5, R184, 0x10, RZ ;  /* 0x00000010b8057824 */ /* 0x000fe200078e00ff */
[----:B--2---:R-:W-:-:S13]  /*e450*/  ISETP.NE.AND P0, PT, R0, RZ, PT ;  /* 0x000000ff0000720c */ /* 0x004fda0003f05270 */
[----:B------:R-:W-:Y:S05]  /*e460*/  @!P0 BRA `(.L_x_951) ;  /* 0x000094d000008947 */ /* 0x000fea0003800000 */
[----:B------:R-:W2:Y:S01]  /*e470*/  LD.E.64 R2, [R20.64+0xf0] ;  /* 0x0000f00614027980 */ /* 0x000ea2000c101b00 */
[----:B------:R-:W-:-:S03]  /*e480*/  IMAD.MOV.U32 R6, RZ, RZ, RZ ;  /* 0x000000ffff067224 */ /* 0x000fc600078e00ff */
[----:B------:R-:W3:Y:S04]  /*e490*/  LD.E.U8 R4, [R20.64+0x1b3] ;  /* 0x0001b30614047980 */ /* 0x000ee8000c101100 */
[----:B------:R1:W5:Y:S04]  /*e4a0*/  LD.E.64 R22, [R20.64+0x148] ;  /* 0x0001480614167980 */ /* 0x000368000c101b00 */
[----:B------:R1:W5:Y:S01]  /*e4b0*/  LD.E.64 R26, [R20.64+0x150] ;  /* 0x00015006141a7980 */ /* 0x000362000c101b00 */
[----:B--2---:R-:W-:-:S04]  /*e4c0*/  ISETP.NE.U32.AND P1, PT, R2, RZ, PT ;  /* 0x000000ff0200720c */ /* 0x004fc80003f25070 */
[----:B------:R-:W-:-:S13]  /*e4d0*/  ISETP.NE.AND.EX P1, PT, R3, RZ, PT, P1 ;  /* 0x000000ff0300720c */ /* 0x000fda0003f25310 */
[C---:B------:R-:W-:Y:S02]  /*e4e0*/  @P1 LEA R16, P0, R242.reuse, R2, 0x2 ;  /* 0x00000002f2101211 */ /* 0x040fe400078010ff */
[----:B------:R1:W5:Y:S02]  /*e4f0*/  LD.E R2, [R20.64+0xc0] ;  /* 0x0000c00614027980 */ /* 0x000364000c101900 */
[----:B------:R-:W-:-:S05]  /*e500*/  @P1 LEA.HI.X R17, R242, R3, R71, 0x2, P0 ;  /* 0x00000003f2111211 */ /* 0x000fca00000f1447 */
[----:B------:R2:W4:Y:S01]  /*e510*/  @P1 LD.E R6, [R16.64] ;  /* 0x0000000610061980 */ /* 0x000522000c101900 */
[----:B------:R-:W-:Y:S02]  /*e520*/  LEA.HI R3, R0, R0, RZ, 0x1 ;  /* 0x0000000000037211 */ /* 0x000fe400078f08ff */
[-C--:B------:R-:W-:Y:S02]  /*e530*/  IADD3 R5, P1, R5, R180.reuse, RZ ;  /* 0x000000b405057210 */ /* 0x080fe40007f3e0ff */
[C---:B------:R-:W-:Y:S02]  /*e540*/  LEA R7, P0, R184.reuse, R180, 0x5 ;  /* 0x000000b4b8077211 */ /* 0x040fe400078028ff */
[----:B------:R-:W-:Y:S01]  /*e550*/  SHF.R.S32.HI R3, RZ, 0x1, R3 ;  /* 0x00000001ff037819 */ /* 0x000fe20000011403 */
[----:B------:R-:W-:Y:S01]  /*e560*/  IMAD.X R12, R13, 0x1, R183, P1 ;  /* 0x000000010d0c7824 */ /* 0x000fe200008e06b7 */
[----:B------:R-:W-:Y:S02]  /*e570*/  LEA.HI.X R13, R184, R183, R185, 0x5, P0 ;  /* 0x000000b7b80d7211 */ /* 0x000fe400000f2cb9 */
[----:B---3--:R-:W-:Y:S01]  /*e580*/  ISETP.NE.AND P4, PT, R4, RZ, PT ;  /* 0x000000ff0400720c */ /* 0x008fe20003f85270 */
[----:B------:R-:W-:Y:S01]  /*e590*/  IMAD.MOV.U32 R182, RZ, RZ, R180 ;  /* 0x000000ffffb67224 */ /* 0x000fe200078e00b4 */
[----:B-----5:R-:W-:-:S02]  /*e5a0*/  LEA R34, P2, R180, R186, 0x1 ;  /* 0x000000bab4227211 */ /* 0x020fc400078408ff */
[-C--:B------:R-:W-:Y:S02]  /*e5b0*/  LEA R32, P1, R5, R186.reuse, 0x1 ;  /* 0x000000ba05207211 */ /* 0x080fe400078208ff */
[----:B------:R-:W-:Y:S01]  /*e5c0*/  LEA R30, P0, R7, R186, 0x1 ;  /* 0x000000ba071e7211 */ /* 0x000fe200078008ff */
[----:B------:R-:W-:Y:S01]  /*e5d0*/  IMAD R8, R185, 0x30, RZ ;  /* 0x00000030b9087824 */ /* 0x000fe200078e02ff */
[-CC-:B------:R-:W-:Y:S01]  /*e5e0*/  LEA.HI.X R35, R180, R187.reuse, R183.reuse, 0x1, P2 ;  /* 0x000000bbb4237211 */ /* 0x180fe200010f0cb7 */
[----:B------:R-:W-:Y:S01]  /*e5f0*/  IMAD.WIDE.U32 R182, R184, 0x30, R182 ;  /* 0x00000030b8b67825 */ /* 0x000fe200078e00b6 */
[----:B------:R-:W-:-:S03]  /*e600*/  LEA.HI.X R33, R5, R187, R12, 0x1, P1 ;  /* 0x000000bb05217211 */ /* 0x000fc600008f0c0c */
[----:B--2---:R-:W-:Y:S01]  /*e610*/  IMAD R17, R176, R3, R166 ;  /* 0x00000003b0117224 */ /* 0x004fe200078e02a6 */
[----:B------:R-:W-:Y:S01]  /*e620*/  LEA.HI.X R31, R7, R187, R13, 0x1, P0 ;  /* 0x000000bb071f7211 */ /* 0x000fe200000f0c0d */
[----:B------:R-:W-:Y:S02]  /*e630*/  IMAD.IADD R12, R244, 0x1, -R55 ;  /* 0x00000001f40c7824 */ /* 0x000fe400078e0a37 */
[----:B------:R-:W-:Y:S01]  /*e640*/  IMAD.IADD R7, R166, 0x1, R17 ;  /* 0x00000001a6077824 */ /* 0x000fe200078e0211 */
[----:B------:R-:W-:Y:S01]  /*e650*/  LEA R28, P1, R182, R186, 0x1 ;  /* 0x000000bab61c7211 */ /* 0x000fe200078208ff */
[----:B------:R-:W-:Y:S01]  /*e660*/  IMAD.IADD R5, R183, 0x1, R8 ;  /* 0x00000001b7057824 */ /* 0x000fe200078e0208 */
[----:B------:R-:W-:Y:S01]  /*e670*/  ISETP.GE.AND P0, PT, R176, R12, PT ;  /* 0x0000000cb000720c */ /* 0x000fe20003f06270 */
[----:B------:R-:W-:-:S03]  /*e680*/  IMAD.SHL.U32 R13, R3, 0x10, RZ ;  /* 0x00000010030d7824 */ /* 0x000fc600078e00ff */
[----:B------:R-:W-:Y:S02]  /*e690*/  ISETP.GT.AND P0, PT, R148, -0x8, !P0 ;  /* 0xfffffff89400780c */ /* 0x000fe40004704270 */
[----:B------:R-:W-:Y:S02]  /*e6a0*/  LEA.HI.X R29, R182, R187, R5, 0x1, P1 ;  /* 0x000000bbb61d7211 */ /* 0x000fe400008f0c05 */
[----:B----4-:R-:W-:-:S05]  /*e6b0*/  IADD3 R6, R6, R96, R55 ;  /* 0x0000006006067210 */ /* 0x010fca0007ffe037 */
[----:B------:R-:W-:-:S05]  /*e6c0*/  IMAD R4, R6, R3, RZ ;  /* 0x0000000306047224 */ /* 0x000fca00078e02ff */
[----:B------:R-:W-:Y:S02]  /*e6d0*/  SHF.R.S32.HI R24, RZ, 0x1f, R4 ;  /* 0x0000001fff187819 */ /* 0x000fe40000011404 */
[C---:B------:R-:W-:Y:S02]  /*e6e0*/  IADD3 R16, P3, R4.reuse, R17, RZ ;  /* 0x0000001104107210 */ /* 0x040fe40007f7e0ff */
[----:B------:R-:W-:Y:S02]  /*e6f0*/  IADD3 R8, P2, R4, R7, RZ ;  /* 0x0000000704087210 */ /* 0x000fe40007f5e0ff */
[-C--:B------:R-:W-:Y:S02]  /*e700*/  LEA.HI.X.SX32 R17, R17, R24.reuse, 0x1, P3 ;  /* 0x0000001811117211 */ /* 0x080fe400018f0eff */
[----:B------:R-:W-:Y:S01]  /*e710*/  LEA.HI.X.SX32 R24, R7, R24, 0x1, P2 ;  /* 0x0000001807187211 */ /* 0x000fe200010f0eff */
[----:B------:R-:W-:Y:S05]  /*e720*/  @!P4 BRA `(.L_x_952) ;  /* 0x000034d00000c947 */ /* 0x000fea0003800000 */
[----:B-1----:R-:W-:Y:S01]  /*e730*/  BSSY B2, `(.L_x_953) ;  /* 0x00000d1000027945 */ /* 0x002fe20003800000 */
[----:B------:R-:W-:Y:S05]  /*e740*/  @!P0 BRA `(.L_x_954) ;  /* 0x00000cf000008947 */ /* 0x000fea0003800000 */
[----:B------:R-:W-:Y:S01]  /*e750*/  ISETP.GE.AND P2, PT, R14, R2, PT ;  /* 0x000000020e00720c */ /* 0x000fe20003f46270 */
[C---:B------:R-:W-:Y:S01]  /*e760*/  IMAD.SHL.U32 R25, R16.reuse, 0x2, RZ ;  /* 0x0000000210197824 */ /* 0x040fe200078e00ff */
[----:B------:R-:W-:Y:S01]  /*e770*/  SHF.L.U64.HI R5, R16, 0x1, R17 ;  /* 0x0000000110057819 */ /* 0x000fe20000010211 */
[----:B------:R-:W-:Y:S03]  /*e780*/  BSSY B1, `(.L_x_955) ;  /* 0x0000035000017945 */ /* 0x000fe60003800000 */
[----:B------:R-:W-:-:S02]  /*e790*/  IADD3 R18, P1, R22, R25, RZ ;  /* 0x0000001916127210 */ /* 0x000fc40007f3e0ff */
[----:B------:R-:W-:-:S03]  /*e7a0*/  IADD3 R24, P0, R26, R25, RZ ;  /* 0x000000191a187210 */ /* 0x000fc60007f1e0ff */
[--C-:B------:R-:W-:Y:S02]  /*e7b0*/  IMAD.X R19, R23, 0x1, R5.reuse, P1 ;  /* 0x0000000117137824 */ /* 0x100fe400008e0605 */
[----:B------:R1:W-:Y:S01]  /*e7c0*/  @P2 STS.128 [R245], RZ ;  /* 0x000000fff5002388 */ /* 0x0003e20000000c00 */
[----:B------:R-:W-:Y:S01]  /*e7d0*/  IMAD.X R25, R27, 0x1, R5, P0 ;  /* 0x000000011b197824 */ /* 0x000fe200000e0605 */
[----:B------:R-:W-:Y:S05]  /*e7e0*/  @P2 BRA `(.L_x_956) ;  /* 0x000002e000002947 */ /* 0x000fea0003800000 */
[----:B------:R2:W5:Y:S01]  /*e7f0*/  LD.E.128 R36, [R34.64] ;  /* 0x0000000622247980 */ /* 0x000562000c101d00 */
[----:B------:R-:W-:Y:S01]  /*e800*/  ISETP.GE.AND P0, PT, R14, R0, PT ;  /* 0x000000000e00720c */ /* 0x000fe20003f06270 */
[----:B------:R-:W-:-:S12]  /*e810*/  BSSY B0, `(.L_x_957) ;  /* 0x000002a000007945 */ /* 0x000fd80003800000 */
[----:B------:R-:W-:Y:S05]  /*e820*/  @P0 BRA `(.L_x_958) ;  /* 0x0000028000000947 */ /* 0x000fea0003800000 */
[----:B------:R-:W3:Y:S04]  /*e830*/  LD.E.64 R4, [R24.64] ;  /* 0x0000000618047980 */ /* 0x000ee8000c101b00 */
[----:B------:R-:W4:Y:S01]  /*e840*/  LD.E.64 R6, [R18.64] ;  /* 0x0000000612067980 */ /* 0x000f22000c101b00 */
[--C-:B-----5:R-:W-:Y:S01]  /*e850*/  HADD2.F32 R43, -RZ, R37.reuse.H0_H0 ;  /* 0x20000025ff2b7230 */ /* 0x120fe20000004100 */
[----:B------:R-:W-:Y:S01]  /*e860*/  MOV R42, R38 ;  /* 0x00000026002a7202 */ /* 0x000fe20000000f00 */
[----:B------:R-:W-:Y:S02]  /*e870*/  HADD2.F32 R44, -RZ, R37.H1_H1 ;  /* 0x30000025ff2c7230 */ /* 0x000fe40000004100 */
[--C-:B------:R-:W-:Y:S02]  /*e880*/  HADD2.F32 R41, -RZ, R39.reuse.H1_H1 ;  /* 0x30000027ff297230 */ /* 0x100fe40000004100 */
[----:B------:R-:W-:-:S02]  /*e890*/  HADD2.F32 R49, -RZ, R39.H0_H0 ;  /* 0x20000027ff317230 */ /* 0x000fc40000004100 */
[----:B---3--:R-:W-:Y:S02]  /*e8a0*/  HADD2.F32 R37, -RZ, R4.H1_H1 ;  /* 0x30000004ff257230 */ /* 0x008fe40000004100 */
[----:B------:R-:W-:Y:S02]  /*e8b0*/  HADD2.F32 R8, -RZ, R5.H1_H1 ;  /* 0x30000005ff087230 */ /* 0x000fe40000004100 */
[--C-:B----4-:R-:W-:Y:S01]  /*e8c0*/  HADD2.F32 R40, -RZ, R6.reuse.H1_H1 ;  /* 0x30000006ff287230 */ /* 0x110fe20000004100 */
[CC--:B------:R-:W-:Y:S01]  /*e8d0*/  FMUL.FTZ R45, R44.reuse, R37.reuse ;  /* 0x000000252c2d7220 */ /* 0x0c0fe20000410000 */
[----:B------:R-:W-:Y:S01]  /*e8e0*/  HADD2.F32 R38, -RZ, R7.H1_H1 ;  /* 0x30000007ff267230 */ /* 0x000fe20000004100 */
[C---:B------:R-:W-:Y:S01]  /*e8f0*/  FMUL.FTZ R39, R41.reuse, R8 ;  /* 0x0000000829277220 */ /* 0x040fe20000410000 */
[----:B------:R-:W-:Y:S01]  /*e900*/  HADD2.F32 R6, -RZ, R6.H0_H0 ;  /* 0x20000006ff067230 */ /* 0x000fe20000004100 */
[----:B------:R-:W-:Y:S01]  /*e910*/  FMUL.FTZ R44, R44, R40 ;  /* 0x000000282c2c7220 */ /* 0x000fe20000410000 */
[----:B------:R-:W-:Y:S01]  /*e920*/  HADD2.F32 R4, -RZ, R4.H0_H0 ;  /* 0x20000004ff047230 */ /* 0x000fe20000004100 */
[-C--:B------:R-:W-:Y:S01]  /*e930*/  FMUL.FTZ R41, R41, R38.reuse ;  /* 0x0000002629297220 */ /* 0x080fe20000410000 */
[----:B------:R-:W-:Y:S01]  /*e940*/  HADD2.F32 R5, -RZ, R5.H0_H0 ;  /* 0x20000005ff057230 */ /* 0x000fe20000004100 */
[----:B------:R-:W-:Y:S01]  /*e950*/  FFMA.FTZ R44, R43, R37, R44 ;  /* 0x000000252b2c7223 */ /* 0x000fe2000001002c */
[----:B------:R-:W-:Y:S01]  /*e960*/  HADD2.F32 R37, -RZ, R36.H1_H1 ;  /* 0x30000024ff257230 */ /* 0x000fe20000004100 */
[C---:B------:R-:W-:Y:S01]  /*e970*/  FFMA.FTZ R39, R49.reuse, R38, -R39 ;  /* 0x0000002631277223 */ /* 0x040fe20000010827 */
[----:B------:R-:W-:Y:S01]  /*e980*/  HADD2.F32 R38, -RZ, R42.H1_H1 ;  /* 0x3000002aff267230 */ /* 0x000fe20000004100 */
[----:B------:R-:W-:Y:S01]  /*e990*/  FFMA.FTZ R8, R49, R8, R41 ;  /* 0x0000000831087223 */ /* 0x000fe20000010029 */
[----:B------:R-:W-:Y:S01]  /*e9a0*/  HADD2.F32 R7, -RZ, R7.H0_H0 ;  /* 0x20000007ff077230 */ /* 0x000fe20000004100 */
[----:B------:R-:W-:Y:S01]  /*e9b0*/  FFMA.FTZ R45, R43, R40, -R45 ;  /* 0x000000282b2d7223 */ /* 0x000fe2000001082d */
[----:B------:R-:W-:Y:S01]  /*e9c0*/  HADD2.F32 R41, -RZ, R36.H0_H0 ;  /* 0x20000024ff297230 */ /* 0x000fe20000004100 */
[C---:B------:R-:W-:Y:S01]  /*e9d0*/  FMUL.FTZ R36, R37.reuse, R4 ;  /* 0x0000000425247220 */ /* 0x040fe20000410000 */
[----:B------:R-:W-:Y:S01]  /*e9e0*/  HADD2.F32 R42, -RZ, R42.H0_H0 ;  /* 0x2000002aff2a7230 */ /* 0x000fe20000004100 */
[----:B------:R-:W-:Y:S01]  /*e9f0*/  FMUL.FTZ R40, R37, R6 ;  /* 0x0000000625287220 */ /* 0x000fe20000410000 */
[----:B------:R-:W-:Y:S01]  /*ea00*/  F2FP.PACK_AB R44, R44, R45 ;  /* 0x0000002d2c2c723e */ /* 0x000fe200000000ff */
[----:B------:R-:W-:Y:S01]  /*ea10*/  FMUL.FTZ R37, R38, R5 ;  /* 0x0000000526257220 */ /* 0x000fe20000410000 */
[----:B------:R-:W-:Y:S01]  /*ea20*/  F2FP.PACK_AB R39, R8, R39 ;  /* 0x000000270827723e */ /* 0x000fe200000000ff */
[----:B------:R-:W-:-:S02]  /*ea30*/  FMUL.FTZ R38, R38, R7 ;  /* 0x0000000726267220 */ /* 0x000fc40000410000 */
[C---:B------:R-:W-:Y:S02]  /*ea40*/  FFMA.FTZ R36, R41.reuse, R6, -R36 ;  /* 0x0000000629247223 */ /* 0x040fe40000010824 */
[C---:B------:R-:W-:Y:S02]  /*ea50*/  FFMA.FTZ R37, R42.reuse, R7, -R37 ;  /* 0x000000072a257223 */ /* 0x040fe40000010825 */
[----:B------:R-:W-:Y:S02]  /*ea60*/  FFMA.FTZ R38, R42, R5, R38 ;  /* 0x000000052a267223 */ /* 0x000fe40000010026 */
[----:B------:R-:W-:-:S03]  /*ea70*/  FFMA.FTZ R41, R41, R4, R40 ;  /* 0x0000000429297223 */ /* 0x000fc60000010028 */
[----:B------:R-:W-:Y:S02]  /*ea80*/  F2FP.PACK_AB R38, R38, R37 ;  /* 0x000000252626723e */ /* 0x000fe400000000ff */
[----:B------:R-:W-:Y:S02]  /*ea90*/  F2FP.PACK_AB R36, R41, R36 ;  /* 0x000000242924723e */ /* 0x000fe400000000ff */
[----:B------:R-:W-:Y:S02]  /*eaa0*/  MOV R37, R44 ;  /* 0x0000002c00257202 */ /* 0x000fe40000000f00 */
.L_x_958:
[----:B------:R-:W-:Y:S05]  /*eab0*/  BSYNC B0 ;  /* 0x0000000000007941 */ /* 0x000fea0003800000 */
.L_x_957:
[----:B-----5:R3:W-:Y:S02]  /*eac0*/  STS.128 [R245], R36 ;  /* 0x00000024f5007388 */ /* 0x0207e40000000c00 */
.L_x_956:
[----:B------:R-:W-:Y:S05]  /*ead0*/  BSYNC B1 ;  /* 0x0000000000017941 */ /* 0x000fea0003800000 */
.L_x_955:
[----:B------:R-:W-:Y:S01]  /*eae0*/  ISETP.GE.AND P0, PT, R11, R2, PT ;  /* 0x000000020b00720c */ /* 0x000fe20003f06270 */
[----:B------:R-:W-:-:S12]  /*eaf0*/  BSSY B1, `(.L_x_959) ;  /* 0x0000031000017945 */ /* 0x000fd80003800000 */
[----:B------:R4:W-:Y:S01]  /*eb00*/  @P0 STS.128 [R245+0x2000], RZ ;  /* 0x002000fff5000388 */ /* 0x0009e20000000c00 */
[----:B------:R-:W-:Y:S05]  /*eb10*/  @P0 BRA `(.L_x_960) ;  /* 0x000002e000000947 */ /* 0x000fea0003800000 */
[----:B---3--:R3:W5:Y:S01]  /*eb20*/  LD.E.128 R36, [R34.64+0x80] ;  /* 0x0000800622247980 */ /* 0x008762000c101d00 */
[----:B------:R-:W-:Y:S01]  /*eb30*/  ISETP.GE.AND P0, PT, R11, R0, PT ;  /* 0x000000000b00720c */ /* 0x000fe20003f06270 */
[----:B------:R-:W-:-:S12]  /*eb40*/  BSSY B0, `(.L_x_961) ;  /* 0x000002a000007945 */ /* 0x000fd80003800000 */
[----:B------:R-:W-:Y:S05]  /*eb50*/  @P0 BRA `(.L_x_962) ;  /* 0x0000028000000947 */ /* 0x000fea0003800000 */
[----:B--2---:R-:W2:Y:S04]  /*eb60*/  LD.E.64 R4, [R24.64+0x40] ;  /* 0x0000400618047980 */ /* 0x004ea8000c101b00 */
[----:B---3--:R-:W3:Y:S01]  /*eb70*/  LD.E.64 R6, [R18.64+0x40] ;  /* 0x0000400612067980 */ /* 0x008ee2000c101b00 */
[--C-:B-----5:R-:W-:Y:S01]  /*eb80*/  HADD2.F32 R43, -RZ, R37.reuse.H0_H0 ;  /* 0x20000025ff2b7230 */ /* 0x120fe20000004100 */
[----:B------:R-:W-:Y:S01]  /*eb90*/  MOV R42, R38 ;  /* 0x00000026002a7202 */ /* 0x000fe20000000f00 */
[----:B------:R-:W-:Y:S02]  /*eba0*/  HADD2.F32 R44, -RZ, R37.H1_H1 ;  /* 0x30000025ff2c7230 */ /* 0x000fe40000004100 */
[--C-:B------:R-:W-:Y:S02]  /*ebb0*/  HADD2.F32 R41, -RZ, R39.reuse.H1_H1 ;  /* 0x30000027ff297230 */ /* 0x100fe40000004100 */
[----:B------:R-:W-:-:S02]  /*ebc0*/  HADD2.F32 R49, -RZ, R39.H0_H0 ;  /* 0x20000027ff317230 */ /* 0x000fc40000004100 */
[----:B--2---:R-:W-:Y:S02]  /*ebd0*/  HADD2.F32 R37, -RZ, R4.H1_H1 ;  /* 0x30000004ff257230 */ /* 0x004fe40000004100 */
[----:B------:R-:W-:Y:S02]  /*ebe0*/  HADD2.F32 R8, -RZ, R5.H1_H1 ;  /* 0x30000005ff087230 */ /* 0x000fe40000004100 */
[--C-:B---3--:R-:W-:Y:S01]  /*ebf0*/  HADD2.F32 R40, -RZ, R6.reuse.H1_H1 ;  /* 0x30000006ff287230 */ /* 0x108fe20000004100 */
        /* <DEDUP_REMOVED lines=30> */
.L_x_962:
[----:B------:R-:W-:Y:S05]  /*ede0*/  BSYNC B0 ;  /* 0x0000000000007941 */ /* 0x000fea0003800000 */
.L_x_961:
[----:B-----5:R1:W-:Y:S02]  /*edf0*/  STS.128 [R245+0x2000], R36 ;  /* 0x00200024f5007388 */ /* 0x0203e40000000c00 */
.L_x_960:
[----:B------:R-:W-:Y:S05]  /*ee00*/  BSYNC B1 ;  /* 0x0000000000017941 */ /* 0x000fea0003800000 */
.L_x_959:
[----:B------:R-:W-:Y:S01]  /*ee10*/  ISETP.GE.AND P0, PT, R10, R2, PT ;  /* 0x000000020a00720c */ /* 0x000fe20003f06270 */
[----:B------:R-:W-:-:S12]  /*ee20*/  BSSY B1, `(.L_x_963) ;  /* 0x0000031000017945 */ /* 0x000fd80003800000 */
[----:B------:R1:W-:Y:S01]  /*ee30*/  @P0 STS.128 [R245+0x4000], RZ ;  /* 0x004000fff5000388 */ /* 0x0003e20000000c00 */
[----:B------:R-:W-:Y:S05]  /*ee40*/  @P0 BRA `(.L_x_964) ;  /* 0x000002e000000947 */ /* 0x000fea0003800000 */
[----:B-1-3--:R1:W5:Y:S01]  /*ee50*/  LD.E.128 R36, [R34.64+0x100] ;  /* 0x0001000622247980 */ /* 0x00a362000c101d00 */
[----:B------:R-:W-:Y:S01]  /*ee60*/  ISETP.GE.AND P0, PT, R10, R0, PT ;  /* 0x000000000a00720c */ /* 0x000fe20003f06270 */
[----:B------:R-:W-:-:S12]  /*ee70*/  BSSY B0, `(.L_x_965) ;  /* 0x000002a000007945 */ /* 0x000fd80003800000 */
[----:B------:R-:W-:Y:S05]  /*ee80*/  @P0 BRA `(.L_x_966) ;  /* 0x0000028000000947 */ /* 0x000fea0003800000 */
[----:B------:R-:W3:Y:S04]  /*ee90*/  LD.E.64 R4, [R24.64+0x80] ;  /* 0x0000800618047980 */ /* 0x000ee8000c101b00 */
[----:B--2---:R-:W2:Y:S01]  /*eea0*/  LD.E.64 R6, [R18.64+0x80] ;  /* 0x0000800612067980 */ /* 0x004ea2000c101b00 */
[--C-:B-----5:R-:W-:Y:S01]  /*eeb0*/  HADD2.F32 R43, -RZ, R37.reuse.H0_H0 ;  /* 0x20000025ff2b7230 */ /* 0x120fe20000004100 */
[----:B------:R-:W-:Y:S01]  /*eec0*/  MOV R42, R38 ;  /* 0x00000026002a7202 */ /* 0x000fe20000000f00 */
[----:B------:R-:W-:Y:S02]  /*eed0*/  HADD2.F32 R44, -RZ, R37.H1_H1 ;  /* 0x30000025ff2c7230 */ /* 0x000fe40000004100 */
[--C-:B------:R-:W-:Y:S02]  /*eee0*/  HADD2.F32 R41, -RZ, R39.reuse.H1_H1 ;  /* 0x30000027ff297230 */ /* 0x100fe40000004100 */
[----:B------:R-:W-:-:S02]  /*eef0*/  HADD2.F32 R49, -RZ, R39.H0_H0 ;  /* 0x20000027ff317230 */ /* 0x000fc40000004100 */
[----:B---3--:R-:W-:Y:S02]  /*ef00*/  HADD2.F32 R37, -RZ, R4.H1_H1 ;  /* 0x30000004ff257230 */ /* 0x008fe40000004100 */
[----:B------:R-:W-:Y:S02]  /*ef10*/  HADD2.F32 R8, -RZ, R5.H1_H1 ;  /* 0x30000005ff087230 */ /* 0x000fe40000004100 */
[--C-:B--2---:R-:W-:Y:S01]  /*ef20*/  HADD2.F32 R40, -RZ, R6.reuse.H1_H1 ;  /* 0x30000006ff287230 */ /* 0x104fe20000004100 */
        /* <DEDUP_REMOVED lines=30> */
.L_x_966:
[----:B------:R-:W-:Y:S05]  /*f110*/  BSYNC B0 ;  /* 0x0000000000007941 */ /* 0x000fea0003800000 */
.L_x_965:
[----:B-----5:R3:W-:Y:S02]  /*f120*/  STS.128 [R245+0x4000], R36 ;  /* 0x00400024f5007388 */ /* 0x0207e40000000c00 */
.L_x_964:
[----:B------:R-:W-:Y:S05]  /*f130*/  BSYNC B1 ;  /* 0x0000000000017941 */ /* 0x000fea0003800000 */
.L_x_963:
[----:B------:R-:W-:-:S13]  /*f140*/  ISETP.GE.AND P0, PT, R9, R2, PT ;  /* 0x000000020900720c */ /* 0x000fda0003f06270 */
        /* <DEDUP_REMOVED lines=8> */
[--C-:B-----5:R-:W-:Y:S02]  /*f1d0*/  HADD2.F32 R40, -RZ, R37.reuse.H0_H0 ;  /* 0x20000025ff287230 */ /* 0x120fe40000004100 */
[----:B------:R-:W-:Y:S02]  /*f1e0*/  HADD2.F32 R41, -RZ, R37.H1_H1 ;  /* 0x30000025ff297230 */ /* 0x000fe40000004100 */
[--C-:B------:R-:W-:Y:S02]  /*f1f0*/  HADD2.F32 R37, -RZ, R39.reuse.H1_H1 ;  /* 0x30000027ff257230 */ /* 0x100fe40000004100 */
[----:B------:R-:W-:-:S02]  /*f200*/  HADD2.F32 R39, -RZ, R39.H0_H0 ;  /* 0x20000027ff277230 */ /* 0x000fc40000004100 */
[----:B-1-3--:R-:W-:Y:S02]  /*f210*/  HADD2.F32 R34, -RZ, R4.H1_H1 ;  /* 0x30000004ff227230 */ /* 0x00afe40000004100 */
[----:B------:R-:W-:Y:S02]  /*f220*/  HADD2.F32 R8, -RZ, R5.H1_H1 ;  /* 0x30000005ff087230 */ /* 0x000fe40000004100 */
[--C-:B--2---:R-:W-:Y:S01]  /*f230*/  HADD2.F32 R35, -RZ, R6.reuse.H1_H1 ;  /* 0x30000006ff237230 */ /* 0x104fe20000004100 */
[----:B------:R-:W-:Y:S01]  /*f240*/  FMUL.FTZ R24, R41, R34 ;  /* 0x0000002229187220 */ /* 0x000fe20000410000 */
[----:B------:R-:W-:Y:S01]  /*f250*/  HADD2.F32 R18, -RZ, R7.H1_H1 ;  /* 0x30000007ff127230 */ /* 0x000fe20000004100 */
[----:B------:R-:W-:Y:S01]  /*f260*/  FMUL.FTZ R19, R37, R8 ;  /* 0x0000000825137220 */ /* 0x000fe20000410000 */
[----:B------:R-:W-:Y:S01]  /*f270*/  HADD2.F32 R6, -RZ, R6.H0_H0 ;  /* 0x20000006ff067230 */ /* 0x000fe20000004100 */
[-C--:B------:R-:W-:Y:S01]  /*f280*/  FMUL.FTZ R25, R41, R35.reuse ;  /* 0x0000002329197220 */ /* 0x080fe20000410000 */
[----:B------:R-:W-:Y:S01]  /*f290*/  HADD2.F32 R4, -RZ, R4.H0_H0 ;  /* 0x20000004ff047230 */ /* 0x000fe20000004100 */
[-C--:B------:R-:W-:Y:S01]  /*f2a0*/  FMUL.FTZ R37, R37, R18.reuse ;  /* 0x0000001225257220 */ /* 0x080fe20000410000 */
[----:B------:R-:W-:Y:S01]  /*f2b0*/  HADD2.F32 R5, -RZ, R5.H0_H0 ;  /* 0x20000005ff057230 */ /* 0x000fe20000004100 */
[C---:B------:R-:W-:Y:S01]  /*f2c0*/  FFMA.FTZ R24, R40.reuse, R35, -R24 ;  /* 0x0000002328187223 */ /* 0x040fe20000010818 */
[----:B------:R-:W-:Y:S01]  /*f2d0*/  HADD2.F32 R35, -RZ, R36.H1_H1 ;  /* 0x30000024ff237230 */ /* 0x000fe20000004100 */
[C---:B------:R-:W-:Y:S01]  /*f2e0*/  FFMA.FTZ R19, R39.reuse, R18, -R19 ;  /* 0x0000001227137223 */ /* 0x040fe20000010813 */
[----:B------:R-:W-:Y:S01]  /*f2f0*/  HADD2.F32 R18, -RZ, R38.H1_H1 ;  /* 0x30000026ff127230 */ /* 0x000fe20000004100 */
[----:B------:R-:W-:Y:S01]  /*f300*/  FFMA.FTZ R8, R39, R8, R37 ;  /* 0x0000000827087223 */ /* 0x000fe20000010025 */
[----:B------:R-:W-:Y:S01]  /*f310*/  HADD2.F32 R7, -RZ, R7.H0_H0 ;  /* 0x20000007ff077230 */ /* 0x000fe20000004100 */
[----:B------:R-:W-:Y:S01]  /*f320*/  FFMA.FTZ R25, R40, R34, R25 ;  /* 0x0000002228197223 */ /* 0x000fe20000010019 */
        /* <DEDUP_REMOVED lines=9> */
[----:B------:R-:W-:Y:S02]  /*f3c0*/  FFMA.FTZ R37, R37, R4, R36 ;  /* 0x0000000425257223 */ /* 0x000fe40000010024 */
[C---:B------:R-:W-:Y:S02]  /*f3d0*/  FFMA.FTZ R35, R38.reuse, R7, -R35 ;  /* 0x0000000726237223 */ /* 0x040fe40000010823 */
[----:B------:R-:W-:Y:S01]  /*f3e0*/  FFMA.FTZ R18, R38, R5, R18 ;  /* 0x0000000526127223 */ /* 0x000fe20000010012 */
[----:B------:R-:W-:Y:S02]  /*f3f0*/  F2FP.PACK_AB R36, R37, R34 ;  /* 0x000000222524723e */ /* 0x000fe400000000ff */
[----:B------:R-:W-:Y:S02]  /*f400*/  MOV R37, R24 ;  /* 0x0000001800257202 */ /* 0x000fe40000000f00 */
[----:B------:R-:W-:-:S02]  /*f410*/  F2FP.PACK_AB R38, R18, R35 ;  /* 0x000000231226723e */ /* 0x000fc400000000ff */
.L_x_968:
[----:B------:R-:W-:Y:S05]  /*f420*/  BSYNC B0 ;  /* 0x0000000000007941 */ /* 0x000fea0003800000 */
.L_x_967:
[----:B-----5:R3:W-:Y:S02]  /*f430*/  STS.128 [R245+0x6000], R36 ;  /* 0x00600024f5007388 */ /* 0x0207e40000000c00 */
.L_x_954:
[----:B------:R-:W-:Y:S05]  /*f440*/  BSYNC B2 ;  /* 0x0000000000027941 */ /* 0x000fea0003800000 */
.L_x_953:
[----:B------:R-:W-:Y:S01]  /*f450*/  IADD3 R25, R176, 0x10, RZ ;  /* 0x00000010b0197810 */ /* 0x000fe20007ffe0ff */
[----:B------:R-:W-:Y:S03]  /*f460*/  BSSY B2, `(.L_x_969) ;  /* 0x00000d2000027945 */ /* 0x000fe60003800000 */
[----:B------:R-:W-:-:S04]  /*f470*/  ISETP.GE.AND P0, PT, R25, R12, PT ;  /* 0x0000000c1900720c */ /* 0x000fc80003f06270 */
[----:B------:R-:W-:-:S13]  /*f480*/  ISETP.LT.OR P0, PT, R148, -0x87, P0 ;  /* 0xffffff799400780c */ /* 0x000fda0000701670 */
[----:B------:R-:W-:Y:S05]  /*f490*/  @P0 BRA `(.L_x_970) ;  /* 0x00000ce000000947 */ /* 0x000fea0003800000 */
[----:B------:R-:W-:Y:S01]  /*f4a0*/  ISETP.GE.AND P0, PT, R14, R2, PT ;  /* 0x000000020e00720c */ /* 0x000fe20003f06270 */
[----:B------:R-:W-:Y:S01]  /*f4b0*/  BSSY B1, `(.L_x_971) ;  /* 0x0000038000017945 */ /* 0x000fe20003800000 */
[----:B------:R-:W-:-:S04]  /*f4c0*/  IADD3 R5, P1, R13, R16, RZ ;  /* 0x000000100d057210 */ /* 0x000fc80007f3e0ff */
[----:B------:R-:W-:Y:S01]  /*f4d0*/  LEA.HI.X.SX32 R4, R13, R17, 0x1, P1 ;  /* 0x000000110d047211 */ /* 0x000fe200008f0eff */
[----:B------:R-:W-:-:S03]  /*f4e0*/  IMAD.SHL.U32 R41, R5, 0x2, RZ ;  /* 0x0000000205297824 */ /* 0x000fc600078e00ff */
[----:B------:R-:W-:Y:S02]  /*f4f0*/  SHF.L.U64.HI R5, R5, 0x1, R4 ;  /* 0x0000000105057819 */ /* 0x000fe40000010204 */
[-C--:B------:R-:W-:Y:S01]  /*f500*/  IADD3 R18, P2, R22, R41.reuse, RZ ;  /* 0x0000002916127210 */ /* 0x080fe20007f5e0ff */
[----:B------:R1:W-:Y:S01]  /*f510*/  @P0 STS.128 [R245+0x800], RZ ;  /* 0x000800fff5000388 */ /* 0x0003e20000000c00 */
[----:B------:R-:W-:-:S03]  /*f520*/  IADD3 R40, P1, R26, R41, RZ ;  /* 0x000000291a287210 */ /* 0x000fc60007f3e0ff */
[--C-:B------:R-:W-:Y:S02]  /*f530*/  IMAD.X R19, R23, 0x1, R5.reuse, P2 ;  /* 0x0000000117137824 */ /* 0x100fe400010e0605 */
[----:B------:R-:W-:Y:S01]  /*f540*/  IMAD.X R41, R27, 0x1, R5, P1 ;  /* 0x000000011b297824 */ /* 0x000fe200008e0605 */
[----:B------:R-:W-:Y:S05]  /*f550*/  @P0 BRA `(.L_x_972) ;  /* 0x000002d000000947 */ /* 0x000fea0003800000 */
[----:B-1-3--:R1:W5:Y:S01]  /*f560*/  LD.E.128 R36, [R32.64] ;  /* 0x0000000620247980 */ /* 0x00a362000c101d00 */
[----:B------:R-:W-:Y:S01]  /*f570*/  ISETP.GE.AND P0, PT, R14, R0, PT ;  /* 0x000000000e00720c */ /* 0x000fe20003f06270 */
[----:B------:R-:W-:-:S12]  /*f580*/  BSSY B0, `(.L_x_973) ;  /* 0x0000029000007945 */ /* 0x000fd80003800000 */
[----:B------:R-:W-:Y:S05]  /*f590*/  @P0 BRA `(.L_x_974) ;  /* 0x0000027000000947 */ /* 0x000fea0003800000 */
[----:B------:R-:W3:Y:S04]  /*f5a0*/  LD.E.64 R4, [R40.64] ;  /* 0x0000000628047980 */ /* 0x000ee8000c101b00 */
[----:B--2---:R-:W2:Y:S01]  /*f5b0*/  LD.E.64 R6, [R18.64] ;  /* 0x0000000612067980 */ /* 0x004ea2000c101b00 */
[----:B-----5:R-:W-:Y:S01]  /*f5c0*/  MOV R42, R37 ;  /* 0x00000025002a7202 */ /* 0x020fe20000000f00 */
[--C-:B------:R-:W-:Y:S02]  /*f5d0*/  HADD2.F32 R35, -RZ, R39.reuse.H1_H1 ;  /* 0x30000027ff237230 */ /* 0x100fe40000004100 */
[----:B------:R-:W-:Y:S02]  /*f5e0*/  HADD2.F32 R45, -RZ, R39.H0_H0 ;  /* 0x20000027ff2d7230 */ /* 0x000fe40000004100 */
[----:B------:R-:W-:-:S02]  /*f5f0*/  HADD2.F32 R37, -RZ, R42.H0_H0 ;  /* 0x2000002aff257230 */ /* 0x000fc40000004100 */
[----:B------:R-:W-:Y:S02]  /*f600*/  HADD2.F32 R42, -RZ, R42.H1_H1 ;  /* 0x3000002aff2a7230 */ /* 0x000fe40000004100 */
        /* <DEDUP_REMOVED lines=30> */
[----:B------:R-:W-:-:S04]  /*f7f0*/  F2FP.PACK_AB R36, R35, R34 ;  /* 0x000000222324723e */ /* 0x000fc800000000ff */
[----:B------:R-:W-:Y:S02]  /*f800*/  F2FP.PACK_AB R38, R24, R13 ;  /* 0x0000000d1826723e */ /* 0x000fe400000000ff */
.L_x_974:
[----:B------:R-:W-:Y:S05]  /*f810*/  BSYNC B0 ;  /* 0x0000000000007941 */ /* 0x000fea0003800000 */
.L_x_973:
[----:B-----5:R3:W-:Y:S02]  /*f820*/  STS.128 [R245+0x800], R36 ;  /* 0x00080024f5007388 */ /* 0x0207e40000000c00 */
.L_x_972:
[----:B------:R-:W-:Y:S05]  /*f830*/  BSYNC B1 ;  /* 0x0000000000017941 */ /* 0x000fea0003800000 */
.L_x_971:
        /* <DEDUP_REMOVED lines=47> */
.L_x_978:
[----:B------:R-:W-:Y:S05]  /*fb30*/  BSYNC B0 ;  /* 0x0000000000007941 */ /* 0x000fea0003800000 */
.L_x_977:
[----:B-----5:R3:W-:Y:S02]  /*fb40*/  STS.128 [R245+0x2800], R36 ;  /* 0x00280024f5007388 */ /* 0x0207e40000000c00 */
.L_x_976:
[----:B------:R-:W-:Y:S05]  /*fb50*/  BSYNC B1 ;  /* 0x0000000000017941 */ /* 0x000fea0003800000 */
.L_x_975:
        /* <DEDUP_REMOVED lines=47> */
.L_x_982:
[----:B------:R-:W-:Y:S05]  /*fe50*/  BSYNC B0 ;  /* 0x0000000000007941 */ /* 0x000fea0003800000 */
.L_x_981:
[----:B-----5:R3:W-:Y:S02]  /*fe60*/  STS.128 [R245+0x4800], R36 ;  /* 0x00480024f5007388 */ /* 0x0207e40000000c00 */
.L_x_980:
[----:B------:R-:W-:Y:S05]  /*fe70*/  BSYNC B1 ;  /* 0x0000000000017941 */ /* 0x000fea0003800000 */
.L_x_979:
[----:B------:R-:W-:-:S13]  /*fe80*/  ISETP.GE.AND P0, PT, R9, R2, PT ;  /* 0x000000020900720c */ /* 0x000fda0003f06270 */
[----:B------:R1:W-:Y:S01]  /*fe90*/  @P0 STS.128 [R245+0x6800], RZ ;  /* 0x006800fff5000388 */ /* 0x0003e20000000c00 */
[----:B------:R-:W-:Y:S05]  /*fea0*/  @P0 BRA `(.L_x_970) ;  /* 0x000002d000000947 */ /* 0x000fea0003800000 */
[----:B-123--:R-:W5:Y:S01]  /*feb0*/  LD.E.128 R32, [R32.64+0x180] ;  /* 0x0001800620207980 */ /* 0x00ef62000c101d00 */
[----:B------:R-:W-:Y:S01]  /*fec0*/  ISETP.GE.AND P0, PT, R9, R0, PT ;  /* 0x000000000900720c */ /* 0x000fe20003f06270 */
[----:B------:R-:W-:-:S12]  /*fed0*/  BSSY B0, `(.L_x_983) ;  /* 0x0000029000007945 */ /* 0x000fd80003800000 */
[----:B------:R-:W-:Y:S05]  /*fee0*/  @P0 BRA `(.L_x_984) ;  /* 0x0000027000000947 */ /* 0x000fea0003800000 */
[----:B------:R-:W2:Y:S04]  /*fef0*/  LD.E.64 R4, [R40.64+0xc0] ;  /* 0x0000c00628047980 */ /* 0x000ea8000c101b00 */
[----:B------:R-:W3:Y:S01]  /*ff00*/  LD.E.64 R6, [R18.64+0xc0] ;  /* 0x0000c00612067980 */ /* 0x000ee2000c101b00 */
[--C-:B-----5:R-:W-:Y:S02]  /*ff10*/  HADD2.F32 R38, -RZ, R33.reuse.H1_H1 ;  /* 0x30000021ff267230 */ /* 0x120fe40000004100 */
[----:B------:R-:W-:Y:S02]  /*ff20*/  HADD2.F32 R36, -RZ, R33.H0_H0 ;  /* 0x20000021ff247230 */ /* 0x000fe40000004100 */
        /* <DEDUP_REMOVED lines=9> */
[-C--:B------:R-:W-:Y:S01]  /*ffc0*/  FMUL.FTZ R35, R38, R24.reuse ;  /* 0x0000001826237220 */ /* 0x080fe20000410000 */
[----:B------:R-:W-:Y:S01]  /*ffd0*/  HADD2.F32 R4, -RZ, R4.H0_H0 ;  /* 0x20000004ff047230 */ /* 0x000fe20000004100 */
[C---:B------:R-:W-:Y:S01]  /*ffe0*/  FFMA.FTZ R37, R36.reuse, R24, -R37 ;  /* 0x0000001824257223 */ /* 0x040fe20000010825 */
        /* <DEDUP_REMOVED lines=23> */
.L_x_984:
[----:B------:R-:W-:Y:S05]  /*10160*/  BSYNC B0 ;  /* 0x0000000000007941 */ /* 0x000fea0003800000 */
.L_x_983:
[----:B-----5:R1:W-:Y:S02]  /*10170*/  STS.128 [R245+0x6800], R32 ;  /* 0x00680020f5007388 */ /* 0x0203e40000000c00 */
.L_x_970:
[----:B------:R-:W-:Y:S05]  /*10180*/  BSYNC B2 ;  /* 0x0000000000027941 */ /* 0x000fea0003800000 */
.L_x_969:
[----:B-1----:R-:W-:Y:S01]  /*10190*/  IADD3 R33, R176, 0x20, RZ ;  /* 0x00000020b0217810 */ /* 0x002fe20007ffe0ff */
[----:B------:R-:W-:Y:S03]  /*101a0*/  BSSY B2, `(.L_x_985) ;  /* 0x00000d2000027945 */ /* 0x000fe60003800000 */
[----:B------:R-:W-:-:S04]  /*101b0*/  ISETP.GE.AND P0, PT, R33, R12, PT ;  /* 0x0000000c2100720c */ /* 0x000fc80003f06270 */
[----:B------:R-:W-:-:S13]  /*101c0*/  ISETP.LT.OR P0, PT, R148, -0x107, P0 ;  /* 0xfffffef99400780c */ /* 0x000fda0000701670 */
[----:B------:R-:W-:Y:S05]  /*101d0*/  @P0 BRA `(.L_x_986) ;  /* 0x00000ce000000947 */ /* 0x000fea0003800000 */
[----:B------:R-:W-:Y:S01]  /*101e0*/  ISETP.GE.AND P0, PT, R14, R2, PT ;  /* 0x000000020e00720c */ /* 0x000fe20003f06270 */
[----:B------:R-:W-:Y:S01]  /*101f0*/  IMAD.SHL.U32 R5, R3, 0x20, RZ ;  /* 0x0000002003057824 */ /* 0x000fe200078e00ff */
[----:B------:R-:W-:Y:S04]  /*10200*/  BSSY B1, `(.L_x_987) ;  /* 0x0000038000017945 */ /* 0x000fe80003800000 */
[----:B------:R-:W-:-:S04]  /*10210*/  IADD3 R4, P1, R5, R16, RZ ;  /* 0x0000001005047210 */ /* 0x000fc80007f3e0ff */
[----:B------:R-:W-:Y:S01]  /*10220*/  LEA.HI.X.SX32 R5, R5, R17, 0x1, P1 ;  /* 0x0000001105057211 */ /* 0x000fe200008f0eff */
[C---:B--23--:R-:W-:Y:S02]  /*10230*/  IMAD.SHL.U32 R35, R4.reuse, 0x2, RZ ;  /* 0x0000000204237824 */ /* 0x04cfe400078e00ff */
[----:B------:R1:W-:Y:S01]  /*10240*/  @P0 STS.128 [R245+0x1000], RZ ;  /* 0x001000fff5000388 */ /* 0x0003e20000000c00 */
[----:B------:R-:W-:Y:S02]  /*10250*/  SHF.L.U64.HI R5, R4, 0x1, R5 ;  /* 0x0000000104057819 */ /* 0x000fe40000010205 */
[-C--:B------:R-:W-:Y:S02]  /*10260*/  IADD3 R18, P2, R22, R35.reuse, RZ ;  /* 0x0000002316127210 */ /* 0x080fe40007f5e0ff */
[----:B------:R-:W-:-:S03]  /*10270*/  IADD3 R34, P1, R26, R35, RZ ;  /* 0x000000231a227210 */ /* 0x000fc60007f3e0ff */
[--C-:B------:R-:W-:Y:S02]  /*10280*/  IMAD.X R19, R23, 0x1, R5.reuse, P2 ;  /* 0x0000000117137824 */ /* 0x100fe400010e0605 */
[----:B------:R-:W-:Y:S01]  /*10290*/  IMAD.X R35, R27, 0x1, R5, P1 ;  /* 0x000000011b237824 */ /* 0x000fe200008e0605 */
[----:B------:R-:W-:Y:S05]  /*102a0*/  @P0 BRA `(.L_x_988) ;  /* 0x000002d000000947 */ /* 0x000fea0003800000 */
[----:B------:R2:W5:Y:S01]  /*102b0*/  LD.E.128 R36, [R30.64] ;  /* 0x000000061e247980 */ /* 0x000562000c101d00 */
[----:B------:R-:W-:Y:S01]  /*102c0*/  ISETP.GE.AND P0, PT, R14, R0, PT ;  /* 0x000000000e00720c */ /* 0x000fe20003f06270 */
[----:B------:R-:W-:-:S12]  /*102d0*/  BSSY B0, `(.L_x_989) ;  /* 0x0000029000007945 */ /* 0x000fd80003800000 */
[----:B------:R-:W-:Y:S05]  /*102e0*/  @P0 BRA `(.L_x_990) ;  /* 0x0000027000000947 */ /* 0x000fea0003800000 */
[----:B------:R-:W3:Y:S04]  /*102f0*/  LD.E.64 R4, [R34.64] ;  /* 0x0000000622047980 */ /* 0x000ee8000c101b00 */
[----:B--2---:R-:W2:Y:S01]  /*10300*/  LD.E.64 R6, [R18.64] ;  /* 0x0000000612067980 */ /* 0x004ea2000c101b00 */
[--C-:B-----5:R-:W-:Y:S02]  /*10310*/  HADD2.F32 R41, -RZ, R37.reuse.H1_H1 ;  /* 0x30000025ff297230 */ /* 0x120fe40000004100 */
[----:B------:R-:W-:Y:S02]  /*10320*/  HADD2.F32 R40, -RZ, R37.H0_H0 ;  /* 0x20000025ff287230 */ /* 0x000fe40000004100 */
[--C-:B------:R-:W-:Y:S02]  /*10330*/  HADD2.F32 R37, -RZ, R39.reuse.H1_H1 ;  /* 0x30000027ff257230 */ /* 0x100fe40000004100 */
[----:B------:R-:W-:-:S02]  /*10340*/  HADD2.F32 R45, -RZ, R39.H0_H0 ;  /* 0x20000027ff2d7230 */ /* 0x000fc40000004100 */
[----:B---3--:R-:W-:Y:S02]  /*10350*/  HADD2.F32 R13, -RZ, R4.H1_H1 ;  /* 0x30000004ff0d7230 */ /* 0x008fe40000004100 */
[----:B------:R-:W-:Y:S02]  /*10360*/  HADD2.F32 R8, -RZ, R5.H1_H1 ;  /* 0x30000005ff087230 */ /* 0x000fe40000004100 */
[--C-:B--2---:R-:W-:Y:S01]  /*10370*/  HADD2.F32 R32, -RZ, R6.reuse.H1_H1 ;  /* 0x30000006ff207230 */ /* 0x104fe20000004100 */
[-C--:B------:R-:W-:Y:S01]  /*10380*/  FMUL.FTZ R43, R41, R13.reuse ;  /* 0x0000000d292b7220 */ /* 0x080fe20000410000 */
[----:B------:R-:W-:Y:S01]  /*10390*/  HADD2.F32 R24, -RZ, R7.H1_H1 ;  /* 0x30000007ff187230 */ /* 0x000fe20000004100 */
[----:B------:R-:W-:Y:S01]  /*103a0*/  FMUL.FTZ R39, R37, R8 ;  /* 0x0000000825277220 */ /* 0x000fe20000410000 */
        /* <DEDUP_REMOVED lines=27> */
.L_x_990:
[----:B------:R-:W-:Y:S05]  /*10560*/  BSYNC B0 ;  /* 0x0000000000007941 */ /* 0x000fea0003800000 */
.L_x_989:
[----:B-----5:R3:W-:Y:S02]  /*10570*/  STS.128 [R245+0x1000], R36 ;  /* 0x00100024f5007388 */ /* 0x0207e40000000c00 */
.L_x_988:
[----:B------:R-:W-:Y:S05]  /*10580*/  BSYNC B1 ;  /* 0x0000000000017941 */ /* 0x000fea0003800000 */
.L_x_987:
        /* <DEDUP_REMOVED lines=10> */
[--C-:B-----5:R-:W-:Y:S02]  /*10630*/  HADD2.F32 R41, -RZ, R37.reuse.H1_H1 ;  /* 0x30000025ff297230 */ /* 0x120fe40000004100 */
[----:B------:R-:W-:Y:S02]  /*10640*/  HADD2.F32 R40, -RZ, R37.H0_H0 ;  /* 0x20000025ff287230 */ /* 0x000fe40000004100 */
[--C-:B------:R-:W-:Y:S02]  /*10650*/  HADD2.F32 R37, -RZ, R39.reuse.H1_H1 ;  /* 0x30000027ff257230 */ /* 0x100fe40000004100 */
[----:B------:R-:W-:-:S02]  /*10660*/  HADD2.F32 R45, -RZ, R39.H0_H0 ;  /* 0x20000027ff2d7230 */ /* 0x000fc40000004100 */
[----:B--2---:R-:W-:Y:S02]  /*10670*/  HADD2.F32 R13, -RZ, R4.H1_H1 ;  /* 0x30000004ff0d7230 */ /* 0x004fe40000004100 */
[----:B------:R-:W-:Y:S02]  /*10680*/  HADD2.F32 R8, -RZ, R5.H1_H1 ;  /* 0x30000005ff087230 */ /* 0x000fe40000004100 */
[--C-:B---3--:R-:W-:Y:S01]  /*10690*/  HADD2.F32 R32, -RZ, R6.reuse.H1_H1 ;  /* 0x30000006ff207230 */ /* 0x108fe20000004100 */
        /* <DEDUP_REMOVED lines=30> */
.L_x_994:
[----:B------:R-:W-:Y:S05]  /*10880*/  BSYNC B0 ;  /* 0x0000000000007941 */ /* 0x000fea0003800000 */
.L_x_993:
[----:B-----5:R1:W-:Y:S02]  /*10890*/  STS.128 [R245+0x3000], R36 ;  /* 0x00300024f5007388 */ /* 0x0203e40000000c00 */
.L_x_992:
[----:B------:R-:W-:Y:S05]  /*108a0*/  BSYNC B1 ;  /* 0x0000000000017941 */ /* 0x000fea0003800000 */
.L_x_991:
        /* <DEDUP_REMOVED lines=47> */
.L_x_998:
[----:B------:R-:W-:Y:S05]  /*10ba0*/  BSYNC B0 ;  /* 0x0000000000007941 */ /* 0x000fea0003800000 */
.L_x_997:
[----:B-----5:R3:W-:Y:S02]  /*10bb0*/  STS.128 [R245+0x5000], R36 ;  /* 0x00500024f5007388 */ /* 0x0207e40000000c00 */
.L_x_996:
[----:B------:R-:W-:Y:S05]  /*10bc0*/  BSYNC B1 ;  /* 0x0000000000017941 */ /* 0x000fea0003800000 */
.L_x_995:
        /* <DEDUP_REMOVED lines=9> */
[----:B-----5:R-:W-:Y:S02]  /*10c60*/  HADD2.F32 R32, -RZ, R37.H1_H1 ;  /* 0x30000025ff207230 */ /* 0x020fe40000004100 */
[----:B-1----:R-:W-:Y:S02]  /*10c70*/  HADD2.F32 R31, -RZ, R39.H1_H1 ;  /* 0x30000027ff1f7230 */ /* 0x002fe40000004100 */
[----:B------:R-:W-:Y:S02]  /*10c80*/  HADD2.F32 R30, -RZ, R37.H0_H0 ;  /* 0x20000025ff1e7230 */ /* 0x000fe40000004100 */
        /* <DEDUP_REMOVED lines=12> */
[C---:B------:R-:W-:Y:S01]  /*10d50*/  FFMA.FTZ R32, R30.reuse, R13, R32 ;  /* 0x0000000d1e207223 */ /* 0x040fe20000010020 */
[----:B------:R-:W-:Y:S01]  /*10d60*/  HADD2.F32 R13, -RZ, R36.H1_H1 ;  /* 0x30000024ff0d7230 */ /* 0x000fe20000004100 */
[C---:B------:R-:W-:Y:S01]  /*10d70*/  FFMA.FTZ R19, R39.reuse, R18, -R19 ;  /* 0x0000001227137223 */ /* 0x040fe20000010813 */
[----:B------:R-:W-:Y:S01]  /*10d80*/  HADD2.F32 R18, -RZ, R38.H1_H1 ;  /* 0x30000026ff127230 */ /* 0x000fe20000004100 */
[----:B------:R-:W-:Y:S01]  /*10d90*/  FFMA.FTZ R35, R30, R24, -R35 ;  /* 0x000000181e237223 */ /* 0x000fe20000010823 */
        /* <DEDUP_REMOVED lines=16> */
.L_x_1000:
[----:B------:R-:W-:Y:S05]  /*10ea0*/  BSYNC B0 ;  /* 0x0000000000007941 */ /* 0x000fea0003800000 */
.L_x_999:
[----:B-----5:R3:W-:Y:S02]  /*10eb0*/  STS.128 [R245+0x7000], R36 ;  /* 0x00700024f5007388 */ /* 0x0207e40000000c00 */
.L_x_986:
[----:B------:R-:W-:Y:S05]  /*10ec0*/  BSYNC B2 ;  /* 0x0000000000027941 */ /* 0x000fea0003800000 */
.L_x_985:
[----:B-123--:R-:W-:-:S04]  /*10ed0*/  IADD3 R31, R176, 0x30, RZ ;  /* 0x00000030b01f7810 */ /* 0x00efc80007ffe0ff */
[----:B------:R-:W-:-:S04]  /*10ee0*/  ISETP.GE.AND P0, PT, R31, R12, PT ;  /* 0x0000000c1f00720c */ /* 0x000fc80003f06270 */
[----:B------:R-:W-:-:S13]  /*10ef0*/  ISETP.LT.OR P0, PT, R148, -0x187, P0 ;  /* 0xfffffe799400780c */ /* 0x000fda0000701670 */
[----:B------:R-:W-:Y:S05]  /*10f00*/  @P0 BRA `(.L_x_1001) ;  /* 0x0000738000000947 */ /* 0x000fea0003800000 */
[----:B------:R-:W-:Y:S01]  /*10f10*/  ISETP.GE.AND P0, PT, R14, R2, PT ;  /* 0x000000020e00720c */ /* 0x000fe20003f06270 */
[----:B------:R-:W-:Y:S01]  /*10f20*/  IMAD R4, R3, 0x30, RZ ;  /* 0x0000003003047824 */ /* 0x000fe200078e02ff */
[----:B------:R-:W-:Y:S04]  /*10f30*/  BSSY B1, `(.L_x_1002) ;  /* 0x0000038000017945 */ /* 0x000fe80003800000 */
[----:B------:R-:W-:-:S04]  /*10f40*/  IADD3 R3, P1, R4, R16, RZ ;  /* 0x0000001004037210 */ /* 0x000fc80007f3e0ff */
[----:B------:R-:W-:Y:S01]  /*10f50*/  LEA.HI.X.SX32 R4, R4, R17, 0x1, P1 ;  /* 0x0000001104047211 */ /* 0x000fe200008f0eff */
[C---:B------:R-:W-:Y:S02]  /*10f60*/  IMAD.SHL.U32 R5, R3.reuse, 0x2, RZ ;  /* 0x0000000203057824 */ /* 0x040fe400078e00ff */
        /* <DEDUP_REMOVED lines=13> */
[--C-:B-----5:R-:W-:Y:S02]  /*11040*/  HADD2.F32 R15, -RZ, R17.reuse.H0_H0 ;  /* 0x20000011ff0f7230 */ /* 0x120fe40000004100 */
[----:B------:R-:W-:Y:S02]  /*11050*/  HADD2.F32 R17, -RZ, R17.H1_H1 ;  /* 0x30000011ff117230 */ /* 0x000fe40000004100 */
[--C-:B------:R-:W-:Y:S02]  /*11060*/  HADD2.F32 R14, -RZ, R19.reuse.H1_H1 ;  /* 0x30000013ff0e7230 */ /* 0x100fe40000004100 */
[----:B------:R-:W-:-:S02]  /*11070*/  HADD2.F32 R30, -RZ, R19.H0_H0 ;  /* 0x20000013ff1e7230 */ /* 0x000fc40000004100 */
[----:B---3--:R-:W-:Y:S02]  /*11080*/  HADD2.F32 R8, -RZ, R4.H1_H1 ;  /* 0x30000004ff087230 */ /* 0x008fe40000004100 */
[----:B------:R-:W-:Y:S02]  /*11090*/  HADD2.F32 R3, -RZ, R5.H1_H1 ;  /* 0x30000005ff037230 */ /* 0x000fe40000004100 */
[--C-:B--2---:R-:W-:Y:S01]  /*110a0*/  HADD2.F32 R13, -RZ, R6.reuse.H1_H1 ;  /* 0x30000006ff0d7230 */ /* 0x104fe20000004100 */
[C---:B------:R-:W-:Y:S01]  /*110b0*/  FMUL.FTZ R24, R17.reuse, R8 ;  /* 0x0000000811187220 */ /* 0x040fe20000410000 */
[----:B------:R-:W-:Y:S02]  /*110c0*/  HADD2.F32 R12, -RZ, R7.H1_H1 ;  /* 0x30000007ff0c7230 */ /* 0x000fe40000004100 */
[----:B------:R-:W-:Y:S01]  /*110d0*/  HADD2.F32 R6, -RZ, R6.H0_H0 ;  /* 0x20000006ff067230 */ /* 0x000fe20000004100 */
[----:B------:R-:W-:Y:S01]  /*110e0*/  FMUL.FTZ R19, R17, R13 ;  /* 0x0000000d11137220 */ /* 0x000fe20000410000 */
[----:B------:R-:W-:Y:S01]  /*110f0*/  HADD2.F32 R4, -RZ, R4.H0_H0 ;  /* 0x20000004ff047230 */ /* 0x000fe20000004100 */
[CC--:B------:R-:W-:Y:S01]  /*11100*/  FMUL.FTZ R17, R14.reuse, R3.reuse ;  /* 0x000000030e117220 */ /* 0x0c0fe20000410000 */
[----:B------:R-:W-:Y:S01]  /*11110*/  HADD2.F32 R5, -RZ, R5.H0_H0 ;  /* 0x20000005ff057230 */ /* 0x000fe20000004100 */
[----:B------:R-:W-:Y:S01]  /*11120*/  FMUL.FTZ R14, R14, R12 ;  /* 0x0000000c0e0e7220 */ /* 0x000fe20000410000 */
[----:B------:R-:W-:Y:S01]  /*11130*/  HADD2.F32 R7, -RZ, R7.H0_H0 ;  /* 0x20000007ff077230 */ /* 0x000fe20000004100 */
[C---:B------:R-:W-:Y:S01]  /*11140*/  FFMA.FTZ R19, R15.reuse, R8, R19 ;  /* 0x000000080f137223 */ /* 0x040fe20000010013 */
[----:B------:R-:W-:Y:S01]  /*11150*/  HADD2.F32 R8, -RZ, R18.H1_H1 ;  /* 0x30000012ff087230 */ /* 0x000fe20000004100 */
[C---:B------:R-:W-:Y:S01]  /*11160*/  FFMA.FTZ R14, R30.reuse, R3, R14 ;  /* 0x000000031e0e7223 */ /* 0x040fe2000001000e */
[--C-:B------:R-:W-:Y:S01]  /*11170*/  HADD2.F32 R3, -RZ, R16.reuse.H1_H1 ;  /* 0x30000010ff037230 */ /* 0x100fe20000004100 */
[----:B------:R-:W-:Y:S01]  /*11180*/  FFMA.FTZ R24, R15, R13, -R24 ;  /* 0x0000000d0f187223 */ /* 0x000fe20000010818 */
[----:B------:R-:W-:Y:S01]  /*11190*/  HADD2.F32 R13, -RZ, R16.H0_H0 ;  /* 0x20000010ff0d7230 */ /* 0x000fe20000004100 */
[----:B------:R-:W-:Y:S01]  /*111a0*/  FFMA.FTZ R17, R30, R12, -R17 ;  /* 0x0000000c1e117223 */ /* 0x000fe20000010811 */
[----:B------:R-:W-:Y:S01]  /*111b0*/  HADD2.F32 R18, -RZ, R18.H0_H0 ;  /* 0x20000012ff127230 */ /* 0x000fe20000004100 */
[----:B------:R-:W-:Y:S01]  /*111c0*/  FMUL.FTZ R12, R3, R4 ;  /* 0x00000004030c7220 */ /* 0x000fe20000410000 */
[----:B------:R-:W-:Y:S01]  /*111d0*/  F2FP.PACK_AB R24, R19, R24 ;  /* 0x000000181318723e */ /* 0x000fe200000000ff */
[----:B------:R-:W-:Y:S01]  /*111e0*/  FMUL.FTZ R15, R3, R6 ;  /* 0x00000006030f7220 */ /* 0x000fe20000410000 */
[----:B------:R-:W-:Y:S01]  /*111f0*/  F2FP.PACK_AB R19, R14, R17 ;  /* 0x000000110e13723e */ /* 0x000fe200000000ff */
[C---:B------:R-:W-:Y:S01]  /*11200*/  FMUL.FTZ R3, R8.reuse, R5 ;  /* 0x0000000508037220 */ /* 0x040fe20000410000 */
[----:B------:R-:W-:Y:S01]  /*11210*/  MOV R17, R24 ;  /* 0x0000001800117202 */ /* 0x000fe20000000f00 */
[----:B------:R-:W-:-:S02]  /*11220*/  FMUL.FTZ R8, R8, R7 ;  /* 0x0000000708087220 */ /* 0x000fc40000410000 */
[C---:B------:R-:W-:Y:S02]  /*11230*/  FFMA.FTZ R12, R13.reuse, R6, -R12 ;  /* 0x000000060d0c7223 */ /* 0x040fe4000001080c */
[----:B------:R-:W-:Y:S02]  /*11240*/  FFMA.FTZ R15, R13, R4, R15 ;  /* 0x000000040d0f7223 */ /* 0x000fe4000001000f */
[C---:B------:R-:W-:Y:S02]  /*11250*/  FFMA.FTZ R3, R18.reuse, R7, -R3 ;  /* 0x0000000712037223 */ /* 0x040fe40000010803 */
[----:B------:R-:W-:Y:S01]  /*11260*/  FFMA.FTZ R8, R18, R5, R8 ;  /* 0x0000000512087223 */ /* 0x000fe20000010008 */
[----:B------:R-:W-:-:S04]  /*11270*/  F2FP.PACK_AB R16, R15, R12 ;  /* 0x0000000c0f10723e */ /* 0x000fc800000000ff */
[----:B------:R-:W-:Y:S02]  /*11280*/  F2FP.PACK_AB R18, R8, R3 ;  /* 0x000000030812723e */ /* 0x000fe400000000ff */
.L_x_1005:
[----:B------:R-:W-:Y:S05]  /*11290*/  BSYNC B0 ;  /* 0x0000000000007941 */ /* 0x000fea0003800000 */
.L_x_1004:
[----:B-----5:R3:W-:Y:S02]  /*112a0*/  STS.128 [R245+0x1800], R16 ;  /* 0x00180010f5007388 */ /* 0x0207e40000000c00 */
.L_x_1003:
[----:B------:R-:W-:Y:S05]  /*112b0*/  BSYNC B1 ;  /* 0x0000000000017941 */ /* 0x000fea0003800000 */
.L_x_1002:
[----:B------:R-:W-:Y:S01]  /*112c0*/  ISETP.GE.AND P0, PT, R11, R2, PT ;  /* 0x000000020b00720c */ /* 0x000fe20003f06270 */
[----:B------:R-:W-:-:S12]  /*112d0*/  BSSY B1, `(.L_x_1006) ;  /* 0x0000031000017945 */ /* 0x000fd80003800000 */
[----:B------:R1:W-:Y:S01]  /*112e0*/  @P0 STS.128 [R245+0x3800], RZ ;  /* 0x003800fff5000388 */ /* 0x0003e20000000c00 */
[----:B------:R-:W-:Y:S05]  /*112f0*/  @P0 BRA `(.L_x_1007) ;  /* 0x000002e000000947 */ /* 0x000fea0003800000 */
[----:B------:R1:W5:Y:S01]  /*11300*/  LD.E.128 R12, [R28.64+0x80] ;  /* 0x000080061c0c7980 */ /* 0x000362000c101d00 */
        /* <DEDUP_REMOVED lines=14> */
[----:B------:R-:W-:Y:S02]  /*113f0*/  HADD2.F32 R11, -RZ, R7.H1_H1 ;  /* 0x30000007ff0b7230 */ /* 0x000fe40000004100 */
[----:B------:R-:W-:Y:S01]  /*11400*/  HADD2.F32 R6, -RZ, R6.H0_H0 ;  /* 0x20000006ff067230 */ /* 0x000fe20000004100 */
[----:B------:R-:W-:Y:S01]  /*11410*/  FMUL.FTZ R15, R18, R13 ;  /* 0x0000000d120f7220 */ /* 0x000fe20000410000 */
[----:B------:R-:W-:Y:S01]  /*11420*/  HADD2.F32 R4, -RZ, R4.H0_H0 ;  /* 0x20000004ff047230 */ /* 0x000fe20000004100 */
[C---:B------:R-:W-:Y:S01]  /*11430*/  FMUL.FTZ R18, R14.reuse, R3 ;  /* 0x000000030e127220 */ /* 0x040fe20000410000 */
[----:B------:R-:W-:Y:S01]  /*11440*/  HADD2.F32 R5, -RZ, R5.H0_H0 ;  /* 0x20000005ff057230 */ /* 0x000fe20000004100 */
[-C--:B------:R-:W-:Y:S01]  /*11450*/  FMUL.FTZ R14, R14, R11.reuse ;  /* 0x0000000b0e0e7220 */ /* 0x080fe20000410000 */
[----:B------:R-:W-:Y:S01]  /*11460*/  HADD2.F32 R7, -RZ, R7.H0_H0 ;  /* 0x20000007ff077230 */ /* 0x000fe20000004100 */
[C---:B------:R-:W-:Y:S01]  /*11470*/  FFMA.FTZ R18, R30.reuse, R11, -R18 ;  /* 0x0000000b1e127223 */ /* 0x040fe20000010812 */
[----:B------:R-:W-:Y:S01]  /*11480*/  HADD2.F32 R11, -RZ, R12.H1_H1 ;  /* 0x3000000cff0b7230 */ /* 0x000fe20000004100 */
[C---:B------:R-:W-:Y:S01]  /*11490*/  FFMA.FTZ R15, R17.reuse, R8, R15 ;  /* 0x00000008110f7223 */ /* 0x040fe2000001000f */
[----:B------:R-:W-:Y:S01]  /*114a0*/  HADD2.F32 R8, -RZ, R16.H1_H1 ;  /* 0x30000010ff087230 */ /* 0x000fe20000004100 */
[----:B------:R-:W-:Y:S01]  /*114b0*/  FFMA.FTZ R24, R17, R13, -R24 ;  /* 0x0000000d11187223 */ /* 0x000fe20000010818 */
[----:B------:R-:W-:Y:S01]  /*114c0*/  HADD2.F32 R13, -RZ, R12.H0_H0 ;  /* 0x2000000cff0d7230 */ /* 0x000fe20000004100 */
[----:B------:R-:W-:Y:S01]  /*114d0*/  FFMA.FTZ R3, R30, R3, R14 ;  /* 0x000000031e037223 */ /* 0x000fe2000001000e */
[----:B------:R-:W-:Y:S01]  /*114e0*/  HADD2.F32 R16, -RZ, R16.H0_H0 ;  /* 0x20000010ff107230 */ /* 0x000fe20000004100 */
[----:B------:R-:W-:Y:S01]  /*114f0*/  FMUL.FTZ R12, R11, R4 ;  /* 0x000000040b0c7220 */ /* 0x000fe20000410000 */
[----:B------:R-:W-:Y:S01]  /*11500*/  F2FP.PACK_AB R24, R15, R24 ;  /* 0x000000180f18723e */ /* 0x000fe200000000ff */
[----:B------:R-:W-:Y:S01]  /*11510*/  FMUL.FTZ R14, R11, R6 ;  /* 0x000000060b0e7220 */ /* 0x000fe20000410000 */
[----:B------:R-:W-:Y:S01]  /*11520*/  F2FP.PACK_AB R15, R3, R18 ;  /* 0x00000012030f723e */ /* 0x000fe200000000ff */
[----:B------:R-:W-:-:S02]  /*11530*/  FMUL.FTZ R11, R8, R5 ;  /* 0x00000005080b7220 */ /* 0x000fc40000410000 */
[-C--:B------:R-:W-:Y:S02]  /*11540*/  FMUL.FTZ R8, R8, R7.reuse ;  /* 0x0000000708087220 */ /* 0x080fe40000410000 */
[C---:B------:R-:W-:Y:S02]  /*11550*/  FFMA.FTZ R12, R13.reuse, R6, -R12 ;  /* 0x000000060d0c7223 */ /* 0x040fe4000001080c */
[----:B------:R-:W-:Y:S02]  /*11560*/  FFMA.FTZ R13, R13, R4, R14 ;  /* 0x000000040d0d7223 */ /* 0x000fe4000001000e */
[C---:B------:R-:W-:Y:S02]  /*11570*/  FFMA.FTZ R11, R16.reuse, R7, -R11 ;  /* 0x00000007100b7223 */ /* 0x040fe4000001080b */
[----:B------:R-:W-:Y:S01]  /*11580*/  FFMA.FTZ R8, R16, R5, R8 ;  /* 0x0000000510087223 */ /* 0x000fe20000010008 */
[----:B------:R-:W-:Y:S02]  /*11590*/  F2FP.PACK_AB R12, R13, R12 ;  /* 0x0000000c0d0c723e */ /* 0x000fe400000000ff */
[----:B------:R-:W-:-:S02]  /*115a0*/  MOV R13, R24 ;  /* 0x00000018000d7202 */ /* 0x000fc40000000f00 */
[----:B------:R-:W-:Y:S02]  /*115b0*/  F2FP.PACK_AB R14, R8, R11 ;  /* 0x0000000b080e723e */ /* 0x000fe400000000ff */
.L_x_1009:
[----:B------:R-:W-:Y:S05]  /*115c0*/  BSYNC B0 ;  /* 0x0000000000007941 */ /* 0x000fea0003800000 */
.L_x_1008:
[----:B-----5:R1:W-:Y:S02]  /*115d0*/  STS.128 [R245+0x3800], R12 ;  /* 0x0038000cf5007388 */ /* 0x0203e40000000c00 */
.L_x_1007:
[----:B------:R-:W-:Y:S05]  /*115e0*/  BSYNC B1 ;  /* 0x0000000000017941 */ /* 0x000fea0003800000 */
.L_x_1006:
[----:B------:R-:W-:Y:S01]  /*115f0*/  ISETP.GE.AND P0, PT, R10, R2, PT ;  /* 0x000000020a00720c */ /* 0x000fe20003f06270 */
[----:B------:R-:W-:-:S12]  /*11600*/  BSSY B1, `(.L_x_1010) ;  /* 0x000002f000017945 */ /* 0x000fd80003800000 */
[----:B------:R1:W-:Y:S01]  /*11610*/  @P0 STS.128 [R245+0x5800], RZ ;  /* 0x005800fff5000388 */ /* 0x0003e20000000c00 */
[----:B------:R-:W-:Y:S05]  /*11620*/  @P0 BRA `(.L_x_1011) ;  /* 0x000002c000000947 */ /* 0x000fea0003800000 */
[----:B-1----:R1:W5:Y:S01]  /*11630*/  LD.E.128 R12, [R28.64+0x100] ;  /* 0x000100061c0c7980 */ /* 0x002362000c101d00 */
[----:B------:R-:W-:Y:S01]  /*11640*/  ISETP.GE.AND P0, PT, R10, R0, PT ;  /* 0x000000000a00720c */ /* 0x000fe20003f06270 */
[----:B------:R-:W-:-:S12]  /*11650*/  BSSY B0, `(.L_x_1012) ;  /* 0x0000028000007945 */ /* 0x000fd80003800000 */
[----:B------:R-:W-:Y:S05]  /*11660*/  @P0 BRA `(.L_x_1013) ;  /* 0x0000026000000947 */ /* 0x000fea0003800000 */
[----:B--2---:R-:W2:Y:S04]  /*11670*/  LD.E.64 R4, [R26.64+0x80] ;  /* 0x000080061a047980 */ /* 0x004ea8000c101b00 */
[----:B---3--:R-:W3:Y:S01]  /*11680*/  LD.E.64 R6, [R22.64+0x80] ;  /* 0x0000800616067980 */ /* 0x008ee2000c101b00 */
[--C-:B-----5:R-:W-:Y:S02]  /*11690*/  HADD2.F32 R16, -RZ, R13.reuse.H0_H0 ;  /* 0x2000000dff107230 */ /* 0x120fe40000004100 */
[----:B------:R-:W-:Y:S02]  /*116a0*/  HADD2.F32 R17, -RZ, R13.H1_H1 ;  /* 0x3000000dff117230 */ /* 0x000fe40000004100 */
[--C-:B------:R-:W-:Y:S02]  /*116b0*/  HADD2.F32 R13, -RZ, R15.reuse.H1_H1 ;  /* 0x3000000fff0d7230 */ /* 0x100fe40000004100 */
[----:B------:R-:W-:-:S02]  /*116c0*/  HADD2.F32 R24, -RZ, R15.H0_H0 ;  /* 0x2000000fff187230 */ /* 0x000fc40000004100 */
[----:B--2---:R-:W-:Y:S02]  /*116d0*/  HADD2.F32 R3, -RZ, R5.H1_H1 ;  /* 0x30000005ff037230 */ /* 0x004fe40000004100 */
[----:B------:R-:W-:Y:S02]  /*116e0*/  HADD2.F32 R8, -RZ, R4.H1_H1 ;  /* 0x30000004ff087230 */ /* 0x000fe40000004100 */
[----:B---3--:R-:W-:Y:S01]  /*116f0*/  HADD2.F32 R10, -RZ, R7.H1_H1 ;  /* 0x30000007ff0a7230 */ /* 0x008fe20000004100 */
[----:B------:R-:W-:Y:S01]  /*11700*/  FMUL.FTZ R15, R13, R3 ;  /* 0x000000030d0f7220 */ /* 0x000fe20000410000 */
[--C-:B------:R-:W-:Y:S01]  /*11710*/  HADD2.F32 R11, -RZ, R6.reuse.H1_H1 ;  /* 0x30000006ff0b7230 */ /* 0x100fe20000004100 */
[----:B------:R-:W-:Y:S01]  /*11720*/  FMUL.FTZ R18, R17, R8 ;  /* 0x0000000811127220 */ /* 0x000fe20000410000 */
[----:B------:R-:W-:Y:S01]  /*11730*/  HADD2.F32 R6, -RZ, R6.H0_H0 ;  /* 0x20000006ff067230 */ /* 0x000fe20000004100 */
[-C--:B------:R-:W-:Y:S01]  /*11740*/  FMUL.FTZ R13, R13, R10.reuse ;  /* 0x0000000a0d0d7220 */ /* 0x080fe20000410000 */
[----:B------:R-:W-:Y:S01]  /*11750*/  HADD2.F32 R4, -RZ, R4.H0_H0 ;  /* 0x20000004ff047230 */ /* 0x000fe20000004100 */
[----:B------:R-:W-:Y:S01]  /*11760*/  FMUL.FTZ R17, R17, R11 ;  /* 0x0000000b11117220 */ /* 0x000fe20000410000 */
[----:B------:R-:W-:Y:S01]  /*11770*/  HADD2.F32 R5, -RZ, R5.H0_H0 ;  /* 0x20000005ff057230 */ /* 0x000fe20000004100 */
[C---:B------:R-:W-:Y:S01]  /*11780*/  FFMA.FTZ R15, R24.reuse, R10, -R15 ;  /* 0x0000000a180f7223 */ /* 0x040fe2000001080f */
[----:B------:R-:W-:Y:S01]  /*11790*/  HADD2.F32 R7, -RZ, R7.H0_H0 ;  /* 0x20000007ff077230 */ /* 0x000fe20000004100 */
[----:B------:R-:W-:Y:S01]  /*117a0*/  FFMA.FTZ R24, R24, R3, R13 ;  /* 0x0000000318187223 */ /* 0x000fe2000001000d */
[----:B------:R-:W-:Y:S01]  /*117b0*/  HADD2.F32 R3, -RZ, R12.H1_H1 ;  /* 0x3000000cff037230 */ /* 0x000fe20000004100 */
[C---:B------:R-:W-:Y:S01]  /*117c0*/  FFMA.FTZ R17, R16.reuse, R8, R17 ;  /* 0x0000000810117223 */ /* 0x040fe20000010011 */
[----:B------:R-:W-:Y:S01]  /*117d0*/  HADD2.F32 R8, -RZ, R14.H1_H1 ;  /* 0x3000000eff087230 */ /* 0x000fe20000004100 */
        /* <DEDUP_REMOVED lines=15> */
.L_x_1013:
[----:B------:R-:W-:Y:S05]  /*118d0*/  BSYNC B0 ;  /* 0x0000000000007941 */ /* 0x000fea0003800000 */
.L_x_1012:
[----:B-----5:R1:W-:Y:S02]  /*118e0*/  STS.128 [R245+0x5800], R12 ;  /* 0x0058000cf5007388 */ /* 0x0203e40000000c00 */
.L_x_1011:
[----:B------:R-:W-:Y:S05]  /*118f0*/  BSYNC B1 ;  /* 0x0000000000017941 */ /* 0x000fea0003800000 */
.L_x_1010:
[----:B------:R-:W-:-:S13]  /*11900*/  ISETP.GE.AND P0, PT, R9, R2, PT ;  /* 0x000000020900720c */ /* 0x000fda0003f06270 */
        /* <DEDUP_REMOVED lines=8> */
[----:B-----5:R-:W-:Y:S02]  /*11990*/  HADD2.F32 R9, -RZ, R15.H1_H1 ;  /* 0x3000000fff097230 */ /* 0x020fe40000004100 */
[--C-:B------:R-:W-:Y:S02]  /*119a0*/  HADD2.F32 R11, -RZ, R13.reuse.H0_H0 ;  /* 0x2000000dff0b7230 */ /* 0x100fe40000004100 */
[----:B------:R-:W-:Y:S02]  /*119b0*/  HADD2.F32 R13, -RZ, R13.H1_H1 ;  /* 0x3000000dff0d7230 */ /* 0x000fe40000004100 */
        /* <DEDUP_REMOVED lines=13> */
[----:B------:R-:W-:Y:S01]  /*11a90*/  HADD2.F32 R7, -RZ, R12.H1_H1 ;  /* 0x3000000cff077230 */ /* 0x000fe20000004100 */
[----:B------:R-:W-:Y:S01]  /*11aa0*/  FFMA.FTZ R9, R17, R0, R9 ;  /* 0x0000000011097223 */ /* 0x000fe20000010009 */
[----:B------:R-:W-:Y:S01]  /*11ab0*/  HADD2.F32 R0, -RZ, R14.H1_H1 ;  /* 0x3000000eff007230 */ /* 0x000fe20000004100 */
[C---:B------:R-:W-:Y:S01]  /*11ac0*/  FFMA.FTZ R15, R11.reuse, R8, -R15 ;  /* 0x000000080b0f7223 */ /* 0x040fe2000001080f */
[----:B------:R-:W-:Y:S01]  /*11ad0*/  HADD2.F32 R5, -RZ, R5.H0_H0 ;  /* 0x20000005ff057230 */ /* 0x000fe20000004100 */
[----:B------:R-:W-:Y:S01]  /*11ae0*/  FFMA.FTZ R6, R11, R6, R13 ;  /* 0x000000060b067223 */ /* 0x000fe2000001000d */
[----:B------:R-:W-:Y:S01]  /*11af0*/  HADD2.F32 R11, -RZ, R12.H0_H0 ;  /* 0x2000000cff0b7230 */ /* 0x000fe20000004100 */
[C---:B------:R-:W-:Y:S01]  /*11b00*/  FMUL.FTZ R8, R7.reuse, R2 ;  /* 0x0000000207087220 */ /* 0x040fe20000410000 */
[----:B------:R-:W-:Y:S01]  /*11b10*/  HADD2.F32 R14, -RZ, R14.H0_H0 ;  /* 0x2000000eff0e7230 */ /* 0x000fe20000004100 */
[----:B------:R-:W-:Y:S01]  /*11b20*/  FMUL.FTZ R12, R7, R4 ;  /* 0x00000004070c7220 */ /* 0x000fe20000410000 */
[----:B------:R-:W-:Y:S01]  /*11b30*/  F2FP.PACK_AB R13, R6, R15 ;  /* 0x0000000f060d723e */ /* 0x000fe200000000ff */
[C---:B------:R-:W-:Y:S01]  /*11b40*/  FMUL.FTZ R7, R0.reuse, R3 ;  /* 0x0000000300077220 */ /* 0x040fe20000410000 */
        /* <DEDUP_REMOVED lines=8> */
.L_x_1015:
[----:B------:R-:W-:Y:S05]  /*11bd0*/  BSYNC B0 ;  /* 0x0000000000007941 */ /* 0x000fea0003800000 */
.L_x_1014:
[----:B-----5:R1:W-:Y:S01]  /*11be0*/  STS.128 [R245+0x7800], R12 ;  /* 0x0078000cf5007388 */ /* 0x0203e20000000c00 */
[----:B------:R-:W-:Y:S05]  /*11bf0*/  BRA `(.L_x_1001) ;  /* 0x0000669000007947 */ /* 0x000fea0003800000 */
.L_x_952:
[----:B-1----:R-:W-:Y:S01]  /*11c00*/  BSSY B2, `(.L_x_1016) ;  /* 0x0000168000027945 */ /* 0x002fe20003800000 */
[----:B------:R-:W-:Y:S05]  /*11c10*/  @!P0 BRA `(.L_x_1017) ;  /* 0x0000166000008947 */ /* 0x000fea0003800000 */
[----:B------:R-:W-:Y:S01]  /*11c20*/  ISETP.GE.AND P0, PT, R14, R2, PT ;  /* 0x000000020e00720c */ /* 0x000fe20003f06270 */
[----:B------:R-:W-:-:S12]  /*11c30*/  BSSY B1, `(.L_x_1018) ;  /* 0x0000058000017945 */ /* 0x000fd80003800000 */
[----:B------:R1:W-:Y:S01]  /*11c40*/  @P0 STS.128 [R245], RZ ;  /* 0x000000fff5000388 */ /* 0x0003e20000000c00 */
[----:B------:R-:W-:Y:S05]  /*11c50*/  @P0 BRA `(.L_x_1019) ;  /* 0x0000055000000947 */ /* 0x000fea0003800000 */
[----:B------:R2:W5:Y:S01]  /*11c60*/  LD.E.128 R40, [R34.64] ;  /* 0x0000000622287980 */ /* 0x000562000c101d00 */
[----:B------:R-:W-:Y:S01]  /*11c70*/  ISETP.GE.AND P0, PT, R14, R0, PT ;  /* 0x000000000e00720c */ /* 0x000fe20003f06270 */
[----:B------:R-:W-:-:S12]  /*11c80*/  BSSY B0, `(.L_x_1020) ;  /* 0x0000051000007945 */ /* 0x000fd80003800000 */
[----:B------:R-:W-:Y:S05]  /*11c90*/  @P0 BRA `(.L_x_1021) ;  /* 0x000004f000000947 */ /* 0x000fea0003800000 */
[-C--:B------:R-:W-:Y:S02]  /*11ca0*/  ISETP.GE.AND P1, PT, R14, R3.reuse, PT ;  /* 0x000000030e00720c */ /* 0x080fe40003f26270 */
[----:B------:R-:W-:Y:S02]  /*11cb0*/  MOV R5, RZ ;  /* 0x000000ff00057202 */ /* 0x000fe40000000f00 */
[----:B------:R-:W-:-:S09]  /*11cc0*/  MOV R17, R3 ;  /* 0x0000000300117202 */ /* 0x000fd20000000f00 */
[C---:B------:R-:W-:Y:S02]  /*11cd0*/  @P1 IADD3 R5, -R3.reuse, RZ, RZ ;  /* 0x000000ff03051210 */ /* 0x040fe40007ffe1ff */
[----:B------:R-:W-:Y:S02]  /*11ce0*/  @P1 IADD3 R17, -R3, RZ, RZ ;  /* 0x000000ff03111210 */ /* 0x000fe40007ffe1ff */
[----:B------:R-:W-:-:S03]  /*11cf0*/  IADD3 R7, P0, R5, R8, RZ ;  /* 0x0000000805077210 */ /* 0x000fc60007f1e0ff */
[----:B------:R-:W-:Y:S01]  /*11d00*/  IMAD.WIDE R36, R17, 0x2, R34 ;  /* 0x0000000211247825 */ /* 0x000fe200078e0222 */
[----:B------:R-:W-:Y:S02]  /*11d10*/  LEA.HI.X.SX32 R5, R5, R24, 0x1, P0 ;  /* 0x0000001805057211 */ /* 0x000fe400000f0eff */
[C---:B------:R-:W-:Y:S02]  /*11d20*/  LEA R4, P0, R7.reuse, R26, 0x1 ;  /* 0x0000001a07047211 */ /* 0x040fe400078008ff */
[----:B------:R-:W-:Y:S01]  /*11d30*/  MOV R17, RZ ;  /* 0x000000ff00117202 */ /* 0x000fe20000000f00 */
[----:B------:R-:W3:Y:S01]  /*11d40*/  LD.E.128 R36, [R36.64] ;  /* 0x0000000624247980 */ /* 0x000ee2000c101d00 */
[----:B------:R-:W-:Y:S02]  /*11d50*/  LEA.HI.X R5, R7, R27, R5, 0x1, P0 ;  /* 0x0000001b07057211 */ /* 0x000fe400000f0c05 */
[----:B------:R-:W-:-:S04]  /*11d60*/  @P1 IADD3 R17, -R3, RZ, RZ ;  /* 0x000000ff03111210 */ /* 0x000fc80007ffe1ff */
[----:B------:R-:W4:Y:S01]  /*11d70*/  LD.E.128 R4, [R4.64] ;  /* 0x0000000604047980 */ /* 0x000f22000c101d00 */
[----:B------:R-:W-:-:S04]  /*11d80*/  IADD3 R19, P0, R17, R8, RZ ;  /* 0x0000000811137210 */ /* 0x000fc80007f1e0ff */
[----:B------:R-:W-:Y:S02]  /*11d90*/  LEA.HI.X.SX32 R17, R17, R24, 0x1, P0 ;  /* 0x0000001811117211 */ /* 0x000fe400000f0eff */
[----:B------:R-:W-:-:S04]  /*11da0*/  LEA R16, P0, R19, R22, 0x1 ;  /* 0x0000001613107211 */ /* 0x000fc800078008ff */
[----:B------:R-:W-:-:S06]  /*11db0*/  LEA.HI.X R17, R19, R23, R17, 0x1, P0 ;  /* 0x0000001713117211 */ /* 0x000fcc00000f0c11 */
[----:B--2---:R-:W2:Y:S01]  /*11dc0*/  LD.E.128 R16, [R16.64] ;  /* 0x0000000610107980 */ /* 0x004ea2000c101d00 */
[----:B---3--:R-:W-:Y:S02]  /*11dd0*/  HADD2.F32 R54, -RZ, R39.H0_H0 ;  /* 0x20000027ff367230 */ /* 0x008fe40000004100 */
[--C-:B----4-:R-:W-:Y:S02]  /*11de0*/  HADD2.F32 R25, -RZ, R5.reuse.H0_H0 ;  /* 0x20000005ff197230 */ /* 0x110fe40000004100 */
[----:B------:R-:W-:Y:S02]  /*11df0*/  HADD2.F32 R44, -RZ, R5.H1_H1 ;  /* 0x30000005ff2c7230 */ /* 0x000fe40000004100 */
[--C-:B------:R-:W-:Y:S02]  /*11e00*/  HADD2.F32 R5, -RZ, R7.reuse.H0_H0 ;  /* 0x20000007ff057230 */ /* 0x100fe40000004100 */
[----:B------:R-:W-:Y:S02]  /*11e10*/  HADD2.F32 R7, -RZ, R7.H1_H1 ;  /* 0x30000007ff077230 */ /* 0x000fe40000004100 */
[--C-:B------:R-:W-:Y:S01]  /*11e20*/  HADD2.F32 R45, -RZ, R4.reuse.H0_H0 ;  /* 0x20000004ff2d7230 */ /* 0x100fe20000004100 */
[----:B------:R-:W-:Y:S01]  /*11e30*/  @!P1 FADD.FTZ R5, -R5, -RZ ;  /* 0x800000ff05059221 */ /* 0x000fe20000010100 */
[----:B------:R-:W-:Y:S01]  /*11e40*/  HADD2.F32 R46, -RZ, R4.H1_H1 ;  /* 0x30000004ff2e7230 */ /* 0x000fe20000004100 */
[----:B------:R-:W-:Y:S01]  /*11e50*/  @!P1 FADD.FTZ R7, -R7, -RZ ;  /* 0x800000ff07079221 */ /* 0x000fe20000010100 */
[----:B------:R-:W-:-:S02]  /*11e60*/  HADD2.F32 R56, -RZ, R39.H1_H1 ;  /* 0x30000027ff387230 */ /* 0x000fc40000004100 */
[--C-:B------:R-:W-:Y:S02]  /*11e70*/  HADD2.F32 R4, -RZ, R6.reuse.H0_H0 ;  /* 0x20000006ff047230 */ /* 0x100fe40000004100 */
[----:B------:R-:W-:Y:S01]  /*11e80*/  HADD2.F32 R6, -RZ, R6.H1_H1 ;  /* 0x30000006ff067230 */ /* 0x000fe20000004100 */
[----:B------:R-:W-:Y:S01]  /*11e90*/  FMUL.FTZ R54, R54, R5 ;  /* 0x0000000536367220 */ /* 0x000fe20000410000 */
[--C-:B------:R-:W-:Y:S01]  /*11ea0*/  HADD2.F32 R52, -RZ, R37.reuse.H0_H0 ;  /* 0x20000025ff347230 */ /* 0x100fe20000004100 */
[----:B------:R-:W-:Y:S01]  /*11eb0*/  FMUL.FTZ R56, R56, R7 ;  /* 0x0000000738387220 */ /* 0x000fe20000410000 */
[----:B------:R-:W-:Y:S01]  /*11ec0*/  HADD2.F32 R37, -RZ, R37.H1_H1 ;  /* 0x30000025ff257230 */ /* 0x000fe20000004100 */
[----:B------:R-:W-:Y:S01]  /*11ed0*/  @!P1 FADD.FTZ R44, -R44, -RZ ;  /* 0x800000ff2c2c9221 */ /* 0x000fe20000010100 */
[--C-:B------:R-:W-:Y:S01]  /*11ee0*/  HADD2.F32 R7, -RZ, R38.reuse.H0_H0 ;  /* 0x20000026ff077230 */ /* 0x100fe20000004100 */
[----:B------:R-:W-:Y:S01]  /*11ef0*/  @!P1 FADD.FTZ R25, -R25, -RZ ;  /* 0x800000ff19199221 */ /* 0x000fe20000010100 */
[----:B------:R-:W-:Y:S01]  /*11f00*/  HADD2.F32 R5, -RZ, R38.H1_H1 ;  /* 0x30000026ff057230 */ /* 0x000fe20000004100 */
[----:B------:R-:W-:-:S02]  /*11f10*/  @!P1 FADD.FTZ R4, -R4, -RZ ;  /* 0x800000ff04049221 */ /* 0x000fc40000010100 */
[----:B------:R-:W-:Y:S02]  /*11f20*/  @!P1 FADD.FTZ R6, -R6, -RZ ;  /* 0x800000ff06069221 */ /* 0x000fe40000010100 */
[----:B------:R-:W-:Y:S01]  /*11f30*/  FMUL.FTZ R37, R37, R44 ;  /* 0x0000002c25257220 */ /* 0x000fe20000410000 */
[--C-:B------:R-:W-:Y:S01]  /*11f40*/  HADD2.F32 R44, -RZ, R36.reuse.H0_H0 ;  /* 0x20000024ff2c7230 */ /* 0x100fe20000004100 */
[----:B------:R-:W-:Y:S01]  /*11f50*/  FMUL.FTZ R52, R52, R25 ;  /* 0x0000001934347220 */ /* 0x000fe20000410000 */
[----:B------:R-:W-:Y:S01]  /*11f60*/  HADD2.F32 R25, -RZ, R36.H1_H1 ;  /* 0x30000024ff197230 */ /* 0x000fe20000004100 */
[----:B------:R-:W-:Y:S01]  /*11f70*/  FMUL.FTZ R4, R7, R4 ;  /* 0x0000000407047220 */ /* 0x000fe20000410000 */
[----:B--2---:R-:W-:Y:S01]  /*11f80*/  HADD2.F32 R7, -RZ, R17.H0_H0 ;  /* 0x20000011ff077230 */ /* 0x004fe20000004100 */
[----:B------:R-:W-:Y:S01]  /*11f90*/  FMUL.FTZ R6, R5, R6 ;  /* 0x0000000605067220 */ /* 0x000fe20000410000 */
[----:B-----5:R-:W-:Y:S01]  /*11fa0*/  HADD2.F32 R5, -RZ, R41.H0_H0 ;  /* 0x20000029ff057230 */ /* 0x020fe20000004100 */
[----:B------:R-:W-:-:S02]  /*11fb0*/  @!P1 FADD.FTZ R45, -R45, -RZ ;  /* 0x800000ff2d2d9221 */ /* 0x000fc40000010100 */
[----:B------:R-:W-:Y:S01]  /*11fc0*/  @!P1 FADD.FTZ R46, -R46, -RZ ;  /* 0x800000ff2e2e9221 */ /* 0x000fe20000010100 */
[----:B------:R-:W-:Y:S01]  /*11fd0*/  HADD2.F32 R36, -RZ, R41.H1_H1 ;  /* 0x30000029ff247230 */ /* 0x000fe20000004100 */
[----:B------:R-:W-:Y:S01]  /*11fe0*/  FMUL.FTZ R45, R44, R45 ;  /* 0x0000002d2c2d7220 */ /* 0x000fe20000410000 */
[----:B------:R-:W-:Y:S01]  /*11ff0*/  HADD2.F32 R38, -RZ, R17.H1_H1 ;  /* 0x30000011ff267230 */ /* 0x000fe20000004100 */
[----:B------:R-:W-:Y:S01]  /*12000*/  FMUL.FTZ R46, R25, R46 ;  /* 0x0000002e192e7220 */ /* 0x000fe20000410000 */
[--C-:B------:R-:W-:Y:S01]  /*12010*/  HADD2.F32 R44, -RZ, R16.reuse.H0_H0 ;  /* 0x20000010ff2c7230 */ /* 0x100fe20000004100 */
[----:B------:R-:W-:Y:S01]  /*12020*/  FFMA.FTZ R5, R5, R7, R52 ;  /* 0x0000000705057223 */ /* 0x000fe20000010034 */
[----:B------:R-:W-:Y:S02]  /*12030*/  HADD2.F32 R41, -RZ, R16.H1_H1 ;  /* 0x30000010ff297230 */ /* 0x000fe40000004100 */
[----:B------:R-:W-:Y:S02]  /*12040*/  HADD2.F32 R25, -RZ, R43.H0_H0 ;  /* 0x2000002bff197230 */ /* 0x000fe40000004100 */
[----:B------:R-:W-:-:S02]  /*12050*/  HADD2.F32 R17, -RZ, R19.H0_H0 ;  /* 0x20000013ff117230 */ /* 0x000fc40000004100 */
[----:B------:R-:W-:Y:S02]  /*12060*/  HADD2.F32 R7, -RZ, R40.H0_H0 ;  /* 0x20000028ff077230 */ /* 0x000fe40000004100 */
[----:B------:R-:W-:Y:S02]  /*12070*/  HADD2.F32 R16, -RZ, R42.H0_H0 ;  /* 0x2000002aff107230 */ /* 0x000fe40000004100 */
[----:B------:R-:W-:Y:S02]  /*12080*/  HADD2.F32 R19, -RZ, R19.H1_H1 ;  /* 0x30000013ff137230 */ /* 0x000fe40000004100 */
[--C-:B------:R-:W-:Y:S02]  /*12090*/  HADD2.F32 R39, -RZ, R18.reuse.H0_H0 ;  /* 0x20000012ff277230 */ /* 0x100fe40000004100 */
[----:B------:R-:W-:Y:S02]  /*120a0*/  HADD2.F32 R49, -RZ, R18.H1_H1 ;  /* 0x30000012ff317230 */ /* 0x000fe40000004100 */
[----:B------:R-:W-:-:S02]  /*120b0*/  HADD2.F32 R43, -RZ, R43.H1_H1 ;  /* 0x3000002bff2b7230 */ /* 0x000fc40000004100 */
[----:B------:R-:W-:Y:S02]  /*120c0*/  HADD2.F32 R40, -RZ, R40.H1_H1 ;  /* 0x30000028ff287230 */ /* 0x000fe40000004100 */
[----:B------:R-:W-:Y:S01]  /*120d0*/  HADD2.F32 R42, -RZ, R42.H1_H1 ;  /* 0x3000002aff2a7230 */ /* 0x000fe20000004100 */
[----:B------:R-:W-:Y:S02]  /*120e0*/  FFMA.FTZ R36, R36, R38, R37 ;  /* 0x0000002624247223 */ /* 0x000fe40000010025 */
[----:B------:R-:W-:Y:S02]  /*120f0*/  FFMA.FTZ R17, R25, R17, R54 ;  /* 0x0000001119117223 */ /* 0x000fe40000010036 */
[----:B------:R-:W-:Y:S02]  /*12100*/  FFMA.FTZ R56, R43, R19, R56 ;  /* 0x000000132b387223 */ /* 0x000fe40000010038 */
[----:B------:R-:W-:Y:S02]  /*12110*/  FFMA.FTZ R7, R7, R44, R45 ;  /* 0x0000002c07077223 */ /* 0x000fe4000001002d */
[----:B------:R-:W-:-:S02]  /*12120*/  FFMA.FTZ R40, R40, R41, R46 ;  /* 0x0000002928287223 */ /* 0x000fc4000001002e */
[----:B------:R-:W-:Y:S02]  /*12130*/  FFMA.FTZ R4, R16, R39, R4 ;  /* 0x0000002710047223 */ /* 0x000fe40000010004 */
[----:B------:R-:W-:Y:S01]  /*12140*/  FFMA.FTZ R49, R42, R49, R6 ;  /* 0x000000312a317223 */ /* 0x000fe20000010006 */
[----:B------:R-:W-:Y:S02]  /*12150*/  F2FP.PACK_AB R41, R36, R5 ;  /* 0x000000052429723e */ /* 0x000fe400000000ff */
[----:B------:R-:W-:Y:S02]  /*12160*/  F2FP.PACK_AB R40, R40, R7 ;  /* 0x000000072828723e */ /* 0x000fe400000000ff */
[----:B------:R-:W-:Y:S02]  /*12170*/  F2FP.PACK_AB R43, R56, R17 ;  /* 0x00000011382b723e */ /* 0x000fe400000000ff */
[----:B------:R-:W-:Y:S02]  /*12180*/  F2FP.PACK_AB R42, R49, R4 ;  /* 0x00000004312a723e */ /* 0x000fe400000000ff */
.L_x_1021:
[----:B------:R-:W-:Y:S05]  /*12190*/  BSYNC B0 ;  /* 0x0000000000007941 */ /* 0x000fea0003800000 */
.L_x_1020:
[----:B-----5:R3:W-:Y:S02]  /*121a0*/  STS.128 [R245], R40 ;  /* 0x00000028f5007388 */ /* 0x0207e40000000c00 */
.L_x_1019:
[----:B------:R-:W-:Y:S05]  /*121b0*/  BSYNC B1 ;  /* 0x0000000000017941 */ /* 0x000fea0003800000 */
.L_x_1018:
        /* <DEDUP_REMOVED lines=18> */
[----:B--2---:R-:W2:Y:S01]  /*122e0*/  LD.E.128 R36, [R36.64+0x80] ;  /* 0x0000800624247980 */ /* 0x004ea2000c101d00 */
[----:B------:R-:W-:Y:S02]  /*122f0*/  LEA.HI.X R5, R7, R27, R5, 0x1, P0 ;  /* 0x0000001b07057211 */ /* 0x000fe400000f0c05 */
[----:B------:R-:W-:-:S04]  /*12300*/  @P1 IADD3 R17, -R3, RZ, RZ ;  /* 0x000000ff03111210 */ /* 0x000fc80007ffe1ff */
[----:B---3--:R-:W3:Y:S01]  /*12310*/  LD.E.128 R4, [R4.64+0x80] ;  /* 0x0000800604047980 */ /* 0x008ee2000c101d00 */
[----:B------:R-:W-:-:S04]  /*12320*/  IADD3 R19, P0, R17, R8, RZ ;  /* 0x0000000811137210 */ /* 0x000fc80007f1e0ff */
[----:B------:R-:W-:Y:S02]  /*12330*/  LEA.HI.X.SX32 R17, R17, R24, 0x1, P0 ;  /* 0x0000001811117211 */ /* 0x000fe400000f0eff */
[----:B------:R-:W-:-:S04]  /*12340*/  LEA R16, P0, R19, R22, 0x1 ;  /* 0x0000001613107211 */ /* 0x000fc800078008ff */
[----:B------:R-:W-:-:S06]  /*12350*/  LEA.HI.X R17, R19, R23, R17, 0x1, P0 ;  /* 0x0000001713117211 */ /* 0x000fcc00000f0c11 */
[----:B----4-:R-:W4:Y:S01]  /*12360*/  LD.E.128 R16, [R16.64+0x80] ;  /* 0x0000800610107980 */ /* 0x010f22000c101d00 */
[----:B--2---:R-:W-:Y:S02]  /*12370*/  HADD2.F32 R54, -RZ, R39.H0_H0 ;  /* 0x20000027ff367230 */ /* 0x004fe40000004100 */
[--C-:B---3--:R-:W-:Y:S02]  /*12380*/  HADD2.F32 R25, -RZ, R5.reuse.H0_H0 ;  /* 0x20000005ff197230 */ /* 0x108fe40000004100 */
        /* <DEDUP_REMOVED lines=25> */
[----:B----4-:R-:W-:Y:S01]  /*12520*/  HADD2.F32 R7, -RZ, R17.H0_H0 ;  /* 0x20000011ff077230 */ /* 0x010fe20000004100 */
        /* <DEDUP_REMOVED lines=32> */
.L_x_1025:
[----:B------:R-:W-:Y:S05]  /*12730*/  BSYNC B0 ;  /* 0x0000000000007941 */ /* 0x000fea0003800000 */
.L_x_1024:
[----:B-----5:R1:W-:Y:S02]  /*12740*/  STS.128 [R245+0x2000], R40 ;  /* 0x00200028f5007388 */ /* 0x0203e40000000c00 */
.L_x_1023:
[----:B------:R-:W-:Y:S05]  /*12750*/  BSYNC B1 ;  /* 0x0000000000017941 */ /* 0x000fea0003800000 */
.L_x_1022:
        /* <DEDUP_REMOVED lines=18> */
[----:B------:R-:W3:Y:S01]  /*12880*/  LD.E.128 R36, [R36.64+0x100] ;  /* 0x0001000624247980 */ /* 0x000ee2000c101d00 */
[----:B------:R-:W-:Y:S02]  /*12890*/  LEA.HI.X R5, R7, R27, R5, 0x1, P0 ;  /* 0x0000001b07057211 */ /* 0x000fe400000f0c05 */
[----:B------:R-:W-:-:S04]  /*128a0*/  @P1 IADD3 R17, -R3, RZ, RZ ;  /* 0x000000ff03111210 */ /* 0x000fc80007ffe1ff */
[----:B--2---:R-:W2:Y:S01]  /*128b0*/  LD.E.128 R4, [R4.64+0x100] ;  /* 0x0001000604047980 */ /* 0x004ea2000c101d00 */
[----:B------:R-:W-:-:S04]  /*128c0*/  IADD3 R19, P0, R17, R8, RZ ;  /* 0x0000000811137210 */ /* 0x000fc80007f1e0ff */
[----:B------:R-:W-:Y:S02]  /*128d0*/  LEA.HI.X.SX32 R17, R17, R24, 0x1, P0 ;  /* 0x0000001811117211 */ /* 0x000fe400000f0eff */
[----:B------:R-:W-:-:S04]  /*128e0*/  LEA R16, P0, R19, R22, 0x1 ;  /* 0x0000001613107211 */ /* 0x000fc800078008ff */
[----:B------:R-:W-:-:S06]  /*128f0*/  LEA.HI.X R17, R19, R23, R17, 0x1, P0 ;  /* 0x0000001713117211 */ /* 0x000fcc00000f0c11 */
[----:B----4-:R-:W4:Y:S01]  /*12900*/  LD.E.128 R16, [R16.64+0x100] ;  /* 0x0001000610107980 */ /* 0x010f22000c101d00 */
[----:B---3--:R-:W-:Y:S02]  /*12910*/  HADD2.F32 R54, -RZ, R39.H0_H0 ;  /* 0x20000027ff367230 */ /* 0x008fe40000004100 */
[--C-:B--2---:R-:W-:Y:S02]  /*12920*/  HADD2.F32 R25, -RZ, R5.reuse.H0_H0 ;  /* 0x20000005ff197230 */ /* 0x104fe40000004100 */
        /* <DEDUP_REMOVED lines=58> */
.L_x_1029:
[----:B------:R-:W-:Y:S05]  /*12cd0*/  BSYNC B0 ;  /* 0x0000000000007941 */ /* 0x000fea0003800000 */
.L_x_1028:
[----:B-----5:R3:W-:Y:S02]  /*12ce0*/  STS.128 [R245+0x4000], R40 ;  /* 0x00400028f5007388 */ /* 0x0207e40000000c00 */
.L_x_1027:
[----:B------:R-:W-:Y:S05]  /*12cf0*/  BSYNC B1 ;  /* 0x0000000000017941 */ /* 0x000fea0003800000 */
.L_x_1026:
[----:B------:R-:W-:-:S13]  /*12d00*/  ISETP.GE.AND P0, PT, R9, R2, PT ;  /* 0x000000020900720c */ /* 0x000fda0003f06270 */
        /* <DEDUP_REMOVED lines=26> */
[----:B------:R-:W-:Y:S02]  /*12eb0*/  HADD2.F32 R45, -RZ, R37.H0_H0 ;  /* 0x20000025ff2d7230 */ /* 0x000fe40000004100 */
[--C-:B--2---:R-:W-:Y:S02]  /*12ec0*/  HADD2.F32 R25, -RZ, R4.reuse.H0_H0 ;  /* 0x20000004ff197230 */ /* 0x104fe40000004100 */
[----:B-1----:R-:W-:Y:S02]  /*12ed0*/  HADD2.F32 R34, -RZ, R4.H1_H1 ;  /* 0x30000004ff227230 */ /* 0x002fe40000004100 */
[--C-:B------:R-:W-:Y:S02]  /*12ee0*/  HADD2.F32 R4, -RZ, R5.reuse.H0_H0 ;  /* 0x20000005ff047230 */ /* 0x100fe40000004100 */
[----:B------:R-:W-:Y:S01]  /*12ef0*/  HADD2.F32 R35, -RZ, R5.H1_H1 ;  /* 0x30000005ff237230 */ /* 0x000fe20000004100 */
[----:B------:R-:W-:Y:S01]  /*12f00*/  @!P1 FADD.FTZ R25, -R25, -RZ ;  /* 0x800000ff19199221 */ /* 0x000fe20000010100 */
[--C-:B------:R-:W-:Y:S01]  /*12f10*/  HADD2.F32 R5, -RZ, R6.reuse.H0_H0 ;  /* 0x20000006ff057230 */ /* 0x100fe20000004100 */
[----:B------:R-:W-:Y:S01]  /*12f20*/  @!P1 FADD.FTZ R4, -R4, -RZ ;  /* 0x800000ff04049221 */ /* 0x000fe20000010100 */
[----:B------:R-:W-:-:S02]  /*12f30*/  HADD2.F32 R44, -RZ, R6.H1_H1 ;  /* 0x30000006ff2c7230 */ /* 0x000fc40000004100 */
[--C-:B------:R-:W-:Y:S02]  /*12f40*/  HADD2.F32 R6, -RZ, R7.reuse.H0_H0 ;  /* 0x20000007ff067230 */ /* 0x100fe40000004100 */
[----:B------:R-:W-:Y:S01]  /*12f50*/  HADD2.F32 R7, -RZ, R7.H1_H1 ;  /* 0x30000007ff077230 */ /* 0x000fe20000004100 */
[----:B------:R-:W-:Y:S01]  /*12f60*/  FMUL.FTZ R46, R46, R25 ;  /* 0x000000192e2e7220 */ /* 0x000fe20000410000 */
[----:B------:R-:W-:Y:S01]  /*12f70*/  HADD2.F32 R49, -RZ, R36.H1_H1 ;  /* 0x30000024ff317230 */ /* 0x000fe20000004100 */
        /* <DEDUP_REMOVED lines=9> */
[--C-:B------:R-:W-:Y:S01]  /*13010*/  HADD2.F32 R35, -RZ, R38.reuse.H1_H1 ;  /* 0x30000026ff237230 */ /* 0x100fe20000004100 */
[----:B------:R-:W-:Y:S01]  /*13020*/  FMUL.FTZ R49, R49, R34 ;  /* 0x0000002231317220 */ /* 0x000fe20000410000 */
[----:B------:R-:W-:Y:S01]  /*13030*/  HADD2.F32 R34, -RZ, R38.H0_H0 ;  /* 0x20000026ff227230 */ /* 0x000fe20000004100 */
[----:B------:R-:W-:Y:S01]  /*13040*/  FMUL.FTZ R6, R25, R6 ;  /* 0x0000000619067220 */ /* 0x000fe20000410000 */
[----:B-----5:R-:W-:Y:S01]  /*13050*/  HADD2.F32 R25, -RZ, R40.H0_H0 ;  /* 0x20000028ff197230 */ /* 0x020fe20000004100 */
[----:B------:R-:W-:Y:S01]  /*13060*/  FMUL.FTZ R7, R4, R7 ;  /* 0x0000000704077220 */ /* 0x000fe20000410000 */
[----:B----4-:R-:W-:Y:S01]  /*13070*/  HADD2.F32 R4, -RZ, R16.H0_H0 ;  /* 0x20000010ff047230 */ /* 0x010fe20000004100 */
[----:B------:R-:W-:-:S02]  /*13080*/  @!P1 FADD.FTZ R44, -R44, -RZ ;  /* 0x800000ff2c2c9221 */ /* 0x000fc40000010100 */
[----:B------:R-:W-:Y:S01]  /*13090*/  @!P1 FADD.FTZ R5, -R5, -RZ ;  /* 0x800000ff05059221 */ /* 0x000fe20000010100 */
[--C-:B------:R-:W-:Y:S01]  /*130a0*/  HADD2.F32 R38, -RZ, R18.reuse.H0_H0 ;  /* 0x20000012ff267230 */ /* 0x100fe20000004100 */
[----:B------:R-:W-:Y:S01]  /*130b0*/  FMUL.FTZ R44, R35, R44 ;  /* 0x0000002c232c7220 */ /* 0x000fe20000410000 */
[----:B------:R-:W-:Y:S01]  /*130c0*/  HADD2.F32 R39, -RZ, R18.H1_H1 ;  /* 0x30000012ff277230 */ /* 0x000fe20000004100 */
[----:B------:R-:W-:Y:S01]  /*130d0*/  FMUL.FTZ R5, R34, R5 ;  /* 0x0000000522057220 */ /* 0x000fe20000410000 */
[----:B------:R-:W-:Y:S01]  /*130e0*/  HADD2.F32 R35, -RZ, R16.H1_H1 ;  /* 0x30000010ff237230 */ /* 0x000fe20000004100 */
[----:B------:R-:W-:Y:S01]  /*130f0*/  FFMA.FTZ R4, R25, R4, R46 ;  /* 0x0000000419047223 */ /* 0x000fe2000001002e */
[--C-:B------:R-:W-:Y:S02]  /*13100*/  HADD2.F32 R37, -RZ, R19.reuse.H0_H0 ;  /* 0x20000013ff257230 */ /* 0x100fe40000004100 */
[----:B------:R-:W-:Y:S02]  /*13110*/  HADD2.F32 R18, -RZ, R19.H1_H1 ;  /* 0x30000013ff127230 */ /* 0x000fe40000004100 */
[----:B------:R-:W-:-:S02]  /*13120*/  HADD2.F32 R34, -RZ, R41.H0_H0 ;  /* 0x20000029ff227230 */ /* 0x000fc40000004100 */
[----:B------:R-:W-:Y:S02]  /*13130*/  HADD2.F32 R16, -RZ, R17.H0_H0 ;  /* 0x20000011ff107230 */ /* 0x000fe40000004100 */
[----:B------:R-:W-:Y:S02]  /*13140*/  HADD2.F32 R19, -RZ, R42.H0_H0 ;  /* 0x2000002aff137230 */ /* 0x000fe40000004100 */
[----:B------:R-:W-:Y:S02]  /*13150*/  HADD2.F32 R25, -RZ, R43.H0_H0 ;  /* 0x2000002bff197230 */ /* 0x000fe40000004100 */
[----:B------:R-:W-:Y:S02]  /*13160*/  HADD2.F32 R40, -RZ, R40.H1_H1 ;  /* 0x30000028ff287230 */ /* 0x000fe40000004100 */
        /* <DEDUP_REMOVED lines=15> */
.L_x_1031:
[----:B------:R-:W-:Y:S05]  /*13260*/  BSYNC B0 ;  /* 0x0000000000007941 */ /* 0x000fea0003800000 */
.L_x_1030:
[----:B-----5:R3:W-:Y:S02]  /*13270*/  STS.128 [R245+0x6000], R40 ;  /* 0x00600028f5007388 */ /* 0x0207e40000000c00 */
.L_x_1017:
[----:B------:R-:W-:Y:S05]  /*13280*/  BSYNC B2 ;  /* 0x0000000000027941 */ /* 0x000fea0003800000 */
.L_x_1016:
[----:B------:R-:W-:Y:S01]  /*13290*/  IADD3 R25, R176, 0x10, RZ ;  /* 0x00000010b0197810 */ /* 0x000fe20007ffe0ff */
[----:B------:R-:W-:Y:S03]  /*132a0*/  BSSY B2, `(.L_x_1032) ;  /* 0x0000175000027945 */ /* 0x000fe60003800000 */
[----:B------:R-:W-:-:S04]  /*132b0*/  ISETP.GE.AND P0, PT, R25, R12, PT ;  /* 0x0000000c1900720c */ /* 0x000fc80003f06270 */
[----:B------:R-:W-:-:S13]  /*132c0*/  ISETP.LT.OR P0, PT, R148, -0x87, P0 ;  /* 0xffffff799400780c */ /* 0x000fda0000701670 */
[----:B------:R-:W-:Y:S05]  /*132d0*/  @P0 BRA `(.L_x_1033) ;  /* 0x0000171000000947 */ /* 0x000fea0003800000 */
[----:B------:R-:W-:Y:S01]  /*132e0*/  ISETP.GE.AND P0, PT, R14, R2, PT ;  /* 0x000000020e00720c */ /* 0x000fe20003f06270 */
[----:B------:R-:W-:-:S12]  /*132f0*/  BSSY B1, `(.L_x_1034) ;  /* 0x000005a000017945 */ /* 0x000fd80003800000 */
[----:B------:R1:W-:Y:S01]  /*13300*/  @P0 STS.128 [R245+0x800], RZ ;  /* 0x000800fff5000388 */ /* 0x0003e20000000c00 */
[----:B------:R-:W-:Y:S05]  /*13310*/  @P0 BRA `(.L_x_1035) ;  /* 0x0000057000000947 */ /* 0x000fea0003800000 */
[----:B-1-3--:R1:W5:Y:S01]  /*13320*/  LD.E.128 R40, [R32.64] ;  /* 0x0000000620287980 */ /* 0x00a362000c101d00 */
[----:B------:R-:W-:Y:S01]  /*13330*/  ISETP.GE.AND P0, PT, R14, R0, PT ;  /* 0x000000000e00720c */ /* 0x000fe20003f06270 */
[----:B------:R-:W-:-:S12]  /*13340*/  BSSY B0, `(.L_x_1036) ;  /* 0x0000053000007945 */ /* 0x000fd80003800000 */
[----:B------:R-:W-:Y:S05]  /*13350*/  @P0 BRA `(.L_x_1037) ;  /* 0x0000051000000947 */ /* 0x000fea0003800000 */
[-C--:B------:R-:W-:Y:S02]  /*13360*/  ISETP.GE.AND P0, PT, R14, R3.reuse, PT ;  /* 0x000000030e00720c */ /* 0x080fe40003f06270 */
[----:B------:R-:W-:Y:S02]  /*13370*/  MOV R5, RZ ;  /* 0x000000ff00057202 */ /* 0x000fe40000000f00 */
[C---:B------:R-:W-:Y:S02]  /*13380*/  IADD3 R17, P1, R13.reuse, R8, RZ ;  /* 0x000000080d117210 */ /* 0x040fe40007f3e0ff */
[----:B------:R-:W-:Y:S02]  /*13390*/  MOV R19, R3 ;  /* 0x0000000300137202 */ /* 0x000fe40000000f00 */
[----:B------:R-:W-:-:S05]  /*133a0*/  LEA.HI.X.SX32 R16, R13, R24, 0x1, P1 ;  /* 0x000000180d107211 */ /* 0x000fca00008f0eff */
[C---:B------:R-:W-:Y:S02]  /*133b0*/  @P0 IADD3 R5, -R3.reuse, RZ, RZ ;  /* 0x000000ff03050210 */ /* 0x040fe40007ffe1ff */
[----:B------:R-:W-:Y:S02]  /*133c0*/  @P0 IADD3 R19, -R3, RZ, RZ ;  /* 0x000000ff03130210 */ /* 0x000fe40007ffe1ff */
[----:B------:R-:W-:Y:S02]  /*133d0*/  IADD3 R7, P1, R5, R17, RZ ;  /* 0x0000001105077210 */ /* 0x000fe40007f3e0ff */
[----:B------:R-:W-:Y:S01]  /*133e0*/  MOV R18, RZ ;  /* 0x000000ff00127202 */ /* 0x000fe20000000f00 */
[----:B------:R-:W-:Y:S01]  /*133f0*/  IMAD.WIDE R36, R19, 0x2, R32 ;  /* 0x0000000213247825 */ /* 0x000fe200078e0220 */
[----:B------:R-:W-:Y:S02]  /*13400*/  LEA.HI.X.SX32 R5, R5, R16, 0x1, P1 ;  /* 0x0000001005057211 */ /* 0x000fe400008f0eff */
[----:B------:R-:W-:-:S02]  /*13410*/  LEA R4, P1, R7, R26, 0x1 ;  /* 0x0000001a07047211 */ /* 0x000fc400078208ff */
[----:B------:R-:W-:Y:S01]  /*13420*/  @P0 IADD3 R18, -R3, RZ, RZ ;  /* 0x000000ff03120210 */ /* 0x000fe20007ffe1ff */
[----:B------:R-:W3:Y:S01]  /*13430*/  LD.E.128 R36, [R36.64] ;  /* 0x0000000624247980 */ /* 0x000ee2000c101d00 */
[----:B------:R-:W-:Y:S02]  /*13440*/  LEA.HI.X R5, R7, R27, R5, 0x1, P1 ;  /* 0x0000001b07057211 */ /* 0x000fe400008f0c05 */
[----:B------:R-:W-:-:S04]  /*13450*/  IADD3 R17, P1, R18, R17, RZ ;  /* 0x0000001112117210 */ /* 0x000fc80007f3e0ff */
[----:B--2---:R-:W2:Y:S01]  /*13460*/  LD.E.128 R4, [R4.64] ;  /* 0x0000000604047980 */ /* 0x004ea2000c101d00 */
[----:B------:R-:W-:Y:S02]  /*13470*/  LEA.HI.X.SX32 R16, R18, R16, 0x1, P1 ;  /* 0x0000001012107211 */ /* 0x000fe400008f0eff */
[----:B------:R-:W-:-:S04]  /*13480*/  LEA R18, P1, R17, R22, 0x1 ;  /* 0x0000001611127211 */ /* 0x000fc800078208ff */
[----:B------:R-:W-:-:S06]  /*13490*/  LEA.HI.X R19, R17, R23, R16, 0x1, P1 ;  /* 0x0000001711137211 */ /* 0x000fcc00008f0c10 */
[----:B----4-:R-:W4:Y:S01]  /*134a0*/  LD.E.128 R16, [R18.64] ;  /* 0x0000000612107980 */ /* 0x010f22000c101d00 */
[----:B---3--:R-:W-:Y:S02]  /*134b0*/  HADD2.F32 R49, -RZ, R36.H0_H0 ;  /* 0x20000024ff317230 */ /* 0x008fe40000004100 */
[----:B------:R-:W-:Y:S02]  /*134c0*/  HADD2.F32 R51, -RZ, R37.H0_H0 ;  /* 0x20000025ff337230 */ /* 0x000fe40000004100 */
[--C-:B--2---:R-:W-:Y:S02]  /*134d0*/  HADD2.F32 R34, -RZ, R4.reuse.H0_H0 ;  /* 0x20000004ff227230 */ /* 0x104fe40000004100 */
[----:B------:R-:W-:Y:S02]  /*134e0*/  HADD2.F32 R35, -RZ, R4.H1_H1 ;  /* 0x30000004ff237230 */ /* 0x000fe40000004100 */
        /* <DEDUP_REMOVED lines=11> */
[--C-:B------:R-:W-:Y:S01]  /*135a0*/  HADD2.F32 R34, -RZ, R38.reuse.H0_H0 ;  /* 0x20000026ff227230 */ /* 0x100fe20000004100 */
[----:B------:R-:W-:Y:S01]  /*135b0*/  @!P0 FADD.FTZ R35, -R35, -RZ ;  /* 0x800000ff23238221 */ /* 0x000fe20000010100 */
[----:B------:R-:W-:Y:S01]  /*135c0*/  HADD2.F32 R4, -RZ, R39.H1_H1 ;  /* 0x30000027ff047230 */ /* 0x000fe20000004100 */
[----:B------:R-:W-:Y:S02]  /*135d0*/  @!P0 FADD.FTZ R5, -R5, -RZ ;  /* 0x800000ff05058221 */ /* 0x000fe40000010100 */
[----:B------:R-:W-:Y:S01]  /*135e0*/  @!P0 FADD.FTZ R7, -R7, -RZ ;  /* 0x800000ff07078221 */ /* 0x000fe20000010100 */
[----:B------:R-:W-:Y:S01]  /*135f0*/  HADD2.F32 R37, -RZ, R37.H1_H1 ;  /* 0x30000025ff257230 */ /* 0x000fe20000004100 */
[----:B------:R-:W-:Y:S01]  /*13600*/  FMUL.FTZ R36, R36, R35 ;  /* 0x0000002324247220 */ /* 0x000fe20000410000 */
[----:B------:R-:W-:Y:S01]  /*13610*/  HADD2.F32 R35, -RZ, R39.H0_H0 ;  /* 0x20000027ff237230 */ /* 0x000fe20000004100 */
[----:B------:R-:W-:Y:S01]  /*13620*/  @!P0 FADD.FTZ R44, -R44, -RZ ;  /* 0x800000ff2c2c8221 */ /* 0x000fe20000010100 */
        /* <DEDUP_REMOVED lines=9> */
[--C-:B------:R-:W-:Y:S01]  /*136c0*/  HADD2.F32 R16, -RZ, R17.reuse.H0_H0 ;  /* 0x20000011ff107230 */ /* 0x100fe20000004100 */
[----:B------:R-:W-:Y:S01]  /*136d0*/  FMUL.FTZ R6, R35, R6 ;  /* 0x0000000623067220 */ /* 0x000fe20000410000 */
[----:B------:R-:W-:Y:S01]  /*136e0*/  HADD2.F32 R44, -RZ, R17.H1_H1 ;  /* 0x30000011ff2c7230 */ /* 0x000fe20000004100 */
[----:B------:R-:W-:Y:S01]  /*136f0*/  FMUL.FTZ R45, R38, R45 ;  /* 0x0000002d262d7220 */ /* 0x000fe20000410000 */
[----:B------:R-:W-:Y:S01]  /*13700*/  HADD2.F32 R35, -RZ, R40.H1_H1 ;  /* 0x30000028ff237230 */ /* 0x000fe20000004100 */
[----:B------:R-:W-:Y:S01]  /*13710*/  FFMA.FTZ R4, R4, R34, R49 ;  /* 0x0000002204047223 */ /* 0x000fe20000010031 */
[--C-:B------:R-:W-:Y:S02]  /*13720*/  HADD2.F32 R17, -RZ, R19.reuse.H0_H0 ;  /* 0x20000013ff117230 */ /* 0x100fe40000004100 */
[----:B------:R-:W-:-:S02]  /*13730*/  HADD2.F32 R46, -RZ, R19.H1_H1 ;  /* 0x30000013ff2e7230 */ /* 0x000fc40000004100 */
[----:B------:R-:W-:Y:S02]  /*13740*/  HADD2.F32 R38, -RZ, R41.H0_H0 ;  /* 0x20000029ff267230 */ /* 0x000fe40000004100 */
[----:B------:R-:W-:Y:S02]  /*13750*/  HADD2.F32 R40, -RZ, R18.H0_H0 ;  /* 0x20000012ff287230 */ /* 0x000fe40000004100 */
[----:B------:R-:W-:Y:S02]  /*13760*/  HADD2.F32 R19, -RZ, R42.H0_H0 ;  /* 0x2000002aff137230 */ /* 0x000fe40000004100 */
[----:B------:R-:W-:Y:S02]  /*13770*/  HADD2.F32 R34, -RZ, R43.H0_H0 ;  /* 0x2000002bff227230 */ /* 0x000fe40000004100 */
        /* <DEDUP_REMOVED lines=15> */
.L_x_1037:
[----:B------:R-:W-:Y:S05]  /*13870*/  BSYNC B0 ;  /* 0x0000000000007941 */ /* 0x000fea0003800000 */
.L_x_1036:
[----:B-----5:R3:W-:Y:S02]  /*13880*/  STS.128 [R245+0x800], R40 ;  /* 0x00080028f5007388 */ /* 0x0207e40000000c00 */
.L_x_1035:
[----:B------:R-:W-:Y:S05]  /*13890*/  BSYNC B1 ;  /* 0x0000000000017941 */ /* 0x000fea0003800000 */
.L_x_1034:
        /* <DEDUP_REMOVED lines=9> */
[----:B------:R-:W-:Y:S02]  /*13930*/  IADD3 R7, R13, 0x40, RZ ;  /* 0x000000400d077810 */ /* 0x000fe40007ffe0ff */
[----:B------:R-:W-:Y:S02]  /*13940*/  MOV R5, RZ ;  /* 0x000000ff00057202 */ /* 0x000fe40000000f00 */
[C---:B------:R-:W-:Y:S02]  /*13950*/  IADD3 R17, P1, R7.reuse, R8, RZ ;  /* 0x0000000807117210 */ /* 0x040fe40007f3e0ff */
[----:B------:R-:W-:Y:S02]  /*13960*/  MOV R19, R3 ;  /* 0x0000000300137202 */ /* 0x000fe40000000f00 */
[----:B------:R-:W-:-:S03]  /*13970*/  LEA.HI.X.SX32 R16, R7, R24, 0x1, P1 ;  /* 0x0000001807107211 */ /* 0x000fc600008f0eff */
        /* <DEDUP_REMOVED lines=8> */
[----:B------:R-:W3:Y:S01]  /*13a00*/  LD.E.128 R36, [R36.64+0x80] ;  /* 0x0000800624247980 */ /* 0x000ee2000c101d00 */
        /* <DEDUP_REMOVED lines=67> */
.L_x_1041:
[----:B------:R-:W-:Y:S05]  /*13e40*/  BSYNC B0 ;  /* 0x0000000000007941 */ /* 0x000fea0003800000 */
.L_x_1040:
[----:B-----5:R3:W-:Y:S02]  /*13e50*/  STS.128 [R245+0x2800], R40 ;  /* 0x00280028f5007388 */ /* 0x0207e40000000c00 */
.L_x_1039:
[----:B------:R-:W-:Y:S05]  /*13e60*/  BSYNC B1 ;  /* 0x0000000000017941 */ /* 0x000fea0003800000 */
.L_x_1038:
        /* <DEDUP_REMOVED lines=90> */
.L_x_1045:
[----:B------:R-:W-:Y:S05]  /*14410*/  BSYNC B0 ;  /* 0x0000000000007941 */ /* 0x000fea0003800000 */
.L_x_1044:
[----:B-----5:R3:W-:Y:S02]  /*14420*/  STS.128 [R245+0x4800], R40 ;  /* 0x00480028f5007388 */ /* 0x0207e40000000c00 */
.L_x_1043:
[----:B------:R-:W-:Y:S05]  /*14430*/  BSYNC B1 ;  /* 0x0000000000017941 */ /* 0x000fea0003800000 */
.L_x_1042:
[----:B------:R-:W-:-:S13]  /*14440*/  ISETP.GE.AND P0, PT, R9, R2, PT ;  /* 0x000000020900720c */ /* 0x000fda0003f06270 */
[----:B------:R1:W-:Y:S01]  /*14450*/  @P0 STS.128 [R245+0x6800], RZ ;  /* 0x006800fff5000388 */ /* 0x0003e20000000c00 */
[----:B------:R-:W-:Y:S05]  /*14460*/  @P0 BRA `(.L_x_1033) ;  /* 0x0000058000000947 */ /* 0x000fea0003800000 */
[----:B------:R1:W5:Y:S01]  /*14470*/  LD.E.128 R36, [R32.64+0x180] ;  /* 0x0001800620247980 */ /* 0x000362000c101d00 */
        /* <DEDUP_REMOVED lines=11> */
[----:B------:R-:W-:-:S03]  /*14530*/  IADD3 R7, P1, R5, R16, RZ ;  /* 0x0000001005077210 */ /* 0x000fc60007f3e0ff */
[----:B-1----:R-:W-:Y:S01]  /*14540*/  IMAD.WIDE R32, R17, 0x2, R32 ;  /* 0x0000000211207825 */ /* 0x002fe200078e0220 */
[----:B------:R-:W-:Y:S02]  /*14550*/  LEA.HI.X.SX32 R5, R5, R13, 0x1, P1 ;  /* 0x0000000d05057211 */ /* 0x000fe400008f0eff */
[C---:B------:R-:W-:Y:S02]  /*14560*/  LEA R4, P1, R7.reuse, R26, 0x1 ;  /* 0x0000001a07047211 */ /* 0x040fe400078208ff */
[----:B------:R-:W-:Y:S01]  /*14570*/  MOV R17, RZ ;  /* 0x000000ff00117202 */ /* 0x000fe20000000f00 */
[----:B--23--:R-:W2:Y:S01]  /*14580*/  LD.E.128 R32, [R32.64+0x180] ;  /* 0x0001800620207980 */ /* 0x00cea2000c101d00 */
[----:B------:R-:W-:Y:S02]  /*14590*/  LEA.HI.X R5, R7, R27, R5, 0x1, P1 ;  /* 0x0000001b07057211 */ /* 0x000fe400008f0c05 */
[----:B------:R-:W-:-:S04]  /*145a0*/  @P0 IADD3 R17, -R3, RZ, RZ ;  /* 0x000000ff03110210 */ /* 0x000fc80007ffe1ff */
[----:B------:R-:W3:Y:S01]  /*145b0*/  LD.E.128 R4, [R4.64] ;  /* 0x0000000604047980 */ /* 0x000ee2000c101d00 */
[----:B------:R-:W-:-:S04]  /*145c0*/  IADD3 R19, P1, R17, R16, RZ ;  /* 0x0000001011137210 */ /* 0x000fc80007f3e0ff */
[----:B------:R-:W-:Y:S02]  /*145d0*/  LEA.HI.X.SX32 R13, R17, R13, 0x1, P1 ;  /* 0x0000000d110d7211 */ /* 0x000fe400008f0eff */
[----:B------:R-:W-:-:S04]  /*145e0*/  LEA R16, P1, R19, R22, 0x1 ;  /* 0x0000001613107211 */ /* 0x000fc800078208ff */
[----:B------:R-:W-:-:S06]  /*145f0*/  LEA.HI.X R17, R19, R23, R13, 0x1, P1 ;  /* 0x0000001713117211 */ /* 0x000fcc00008f0c0d */
[----:B----4-:R-:W4:Y:S01]  /*14600*/  LD.E.128 R16, [R16.64] ;  /* 0x0000000610107980 */ /* 0x010f22000c101d00 */
[----:B--2---:R-:W-:Y:S02]  /*14610*/  HADD2.F32 R44, -RZ, R32.H0_H0 ;  /* 0x20000020ff2c7230 */ /* 0x004fe40000004100 */
[----:B------:R-:W-:Y:S02]  /*14620*/  HADD2.F32 R43, -RZ, R33.H0_H0 ;  /* 0x20000021ff2b7230 */ /* 0x000fe40000004100 */
[--C-:B---3--:R-:W-:Y:S02]  /*14630*/  HADD2.F32 R13, -RZ, R4.reuse.H0_H0 ;  /* 0x20000004ff0d7230 */ /* 0x108fe40000004100 */
        /* <DEDUP_REMOVED lines=9> */
[----:B------:R-:W-:Y:S01]  /*146d0*/  @!P0 FADD.FTZ R40, -R40, -RZ ;  /* 0x800000ff28288221 */ /* 0x000fe20000010100 */
[----:B------:R-:W-:Y:S01]  /*146e0*/  HADD2.F32 R45, -RZ, R32.H1_H1 ;  /* 0x30000020ff2d7230 */ /* 0x000fe20000004100 */
[----:B------:R-:W-:Y:S01]  /*146f0*/  FMUL.FTZ R44, R44, R13 ;  /* 0x0000000d2c2c7220 */ /* 0x000fe20000410000 */
[--C-:B------:R-:W-:Y:S01]  /*14700*/  HADD2.F32 R13, -RZ, R35.reuse.H0_H0 ;  /* 0x20000023ff0d7230 */ /* 0x100fe20000004100 */
[----:B------:R-:W-:Y:S01]  /*14710*/  FMUL.FTZ R43, R43, R4 ;  /* 0x000000042b2b7220 */ /* 0x000fe20000410000 */
[----:B------:R-:W-:Y:S01]  /*14720*/  HADD2.F32 R4, -RZ, R35.H1_H1 ;  /* 0x30000023ff047230 */ /* 0x000fe20000004100 */
[----:B------:R-:W-:Y:S02]  /*14730*/  @!P0 FADD.FTZ R6, -R6, -RZ ;  /* 0x800000ff06068221 */ /* 0x000fe40000010100 */
[----:B------:R-:W-:Y:S01]  /*14740*/  @!P0 FADD.FTZ R7, -R7, -RZ ;  /* 0x800000ff07078221 */ /* 0x000fe20000010100 */
[----:B------:R-:W-:Y:S01]  /*14750*/  HADD2.F32 R32, -RZ, R33.H1_H1 ;  /* 0x30000021ff207230 */ /* 0x000fe20000004100 */
[----:B------:R-:W-:Y:S01]  /*14760*/  FMUL.FTZ R45, R45, R40 ;  /* 0x000000282d2d7220 */ /* 0x000fe20000410000 */
[--C-:B------:R-:W-:Y:S01]  /*14770*/  HADD2.F32 R40, -RZ, R34.reuse.H0_H0 ;  /* 0x20000022ff287230 */ /* 0x100fe20000004100 */
[----:B------:R-:W-:Y:S01]  /*14780*/  @!P0 FADD.FTZ R41, -R41, -RZ ;  /* 0x800000ff29298221 */ /* 0x000fe20000010100 */
[----:B------:R-:W-:Y:S01]  /*14790*/  HADD2.F32 R33, -RZ, R34.H1_H1 ;  /* 0x30000022ff217230 */ /* 0x000fe20000004100 */
[----:B------:R-:W-:-:S02]  /*147a0*/  @!P0 FADD.FTZ R5, -R5, -RZ ;  /* 0x800000ff05058221 */ /* 0x000fc40000010100 */
[----:B------:R-:W-:Y:S01]  /*147b0*/  FMUL.FTZ R6, R13, R6 ;  /* 0x000000060d067220 */ /* 0x000fe20000410000 */
[----:B-----5:R-:W-:Y:S01]  /*147c0*/  HADD2.F32 R13, -RZ, R36.H0_H0 ;  /* 0x20000024ff0d7230 */ /* 0x020fe20000004100 */
[----:B------:R-:W-:Y:S01]  /*147d0*/  FMUL.FTZ R7, R4, R7 ;  /* 0x0000000704077220 */ /* 0x000fe20000410000 */
[----:B----4-:R-:W-:Y:S01]  /*147e0*/  HADD2.F32 R4, -RZ, R16.H0_H0 ;  /* 0x20000010ff047230 */ /* 0x010fe20000004100 */
[----:B------:R-:W-:Y:S02]  /*147f0*/  @!P0 FADD.FTZ R42, -R42, -RZ ;  /* 0x800000ff2a2a8221 */ /* 0x000fe40000010100 */
[----:B------:R-:W-:Y:S01]  /*14800*/  FMUL.FTZ R32, R32, R41 ;  /* 0x0000002920207220 */ /* 0x000fe20000410000 */
[--C-:B------:R-:W-:Y:S01]  /*14810*/  HADD2.F32 R41, -RZ, R18.reuse.H1_H1 ;  /* 0x30000012ff297230 */ /* 0x100fe20000004100 */
[----:B------:R-:W-:Y:S01]  /*14820*/  FMUL.FTZ R5, R40, R5 ;  /* 0x0000000528057220 */ /* 0x000fe20000410000 */
[----:B------:R-:W-:Y:S01]  /*14830*/  HADD2.F32 R40, -RZ, R18.H0_H0 ;  /* 0x20000012ff287230 */ /* 0x000fe20000004100 */
[----:B------:R-:W-:Y:S01]  /*14840*/  FMUL.FTZ R42, R33, R42 ;  /* 0x0000002a212a7220 */ /* 0x000fe20000410000 */
[----:B------:R-:W-:Y:S01]  /*14850*/  HADD2.F32 R33, -RZ, R16.H1_H1 ;  /* 0x30000010ff217230 */ /* 0x000fe20000004100 */
[----:B------:R-:W-:Y:S01]  /*14860*/  FFMA.FTZ R4, R13, R4, R44 ;  /* 0x000000040d047223 */ /* 0x000fe2000001002c */
[----:B------:R-:W-:-:S02]  /*14870*/  HADD2.F32 R35, -RZ, R19.H0_H0 ;  /* 0x20000013ff237230 */ /* 0x000fc40000004100 */
[----:B------:R-:W-:Y:S02]  /*14880*/  HADD2.F32 R18, -RZ, R19.H1_H1 ;  /* 0x30000013ff127230 */ /* 0x000fe40000004100 */
[----:B------:R-:W-:Y:S02]  /*14890*/  HADD2.F32 R34, -RZ, R37.H0_H0 ;  /* 0x20000025ff227230 */ /* 0x000fe40000004100 */
[----:B------:R-:W-:Y:S02]  /*148a0*/  HADD2.F32 R16, -RZ, R17.H0_H0 ;  /* 0x20000011ff107230 */ /* 0x000fe40000004100 */
[----:B------:R-:W-:Y:S02]  /*148b0*/  HADD2.F32 R13, -RZ, R38.H0_H0 ;  /* 0x20000026ff0d7230 */ /* 0x000fe40000004100 */
[----:B------:R-:W-:Y:S02]  /*148c0*/  HADD2.F32 R19, -RZ, R39.H0_H0 ;  /* 0x20000027ff137230 */ /* 0x000fe40000004100 */
[----:B------:R-:W-:-:S02]  /*148d0*/  HADD2.F32 R36, -RZ, R36.H1_H1 ;  /* 0x30000024ff247230 */ /* 0x000fc40000004100 */
[----:B------:R-:W-:Y:S02]  /*148e0*/  HADD2.F32 R17, -RZ, R17.H1_H1 ;  /* 0x30000011ff117230 */ /* 0x000fe40000004100 */
[----:B------:R-:W-:Y:S02]  /*148f0*/  HADD2.F32 R37, -RZ, R37.H1_H1 ;  /* 0x30000025ff257230 */ /* 0x000fe40000004100 */
[----:B------:R-:W-:Y:S02]  /*14900*/  HADD2.F32 R38, -RZ, R38.H1_H1 ;  /* 0x30000026ff267230 */ /* 0x000fe40000004100 */
[----:B------:R-:W-:Y:S01]  /*14910*/  HADD2.F32 R39, -RZ, R39.H1_H1 ;  /* 0x30000027ff277230 */ /* 0x000fe20000004100 */
[----:B------:R-:W-:Y:S02]  /*14920*/  FFMA.FTZ R33, R36, R33, R45 ;  /* 0x0000002124217223 */ /* 0x000fe4000001002d */
[----:B------:R-:W-:Y:S02]  /*14930*/  FFMA.FTZ R16, R34, R16, R43 ;  /* 0x0000001022107223 */ /* 0x000fe4000001002b */
[----:B------:R-:W-:-:S02]  /*14940*/  FFMA.FTZ R17, R37, R17, R32 ;  /* 0x0000001125117223 */ /* 0x000fc40000010020 */
[----:B------:R-:W-:Y:S02]  /*14950*/  FFMA.FTZ R5, R13, R40, R5 ;  /* 0x000000280d057223 */ /* 0x000fe40000010005 */
[----:B------:R-:W-:Y:S02]  /*14960*/  FFMA.FTZ R38, R38, R41, R42 ;  /* 0x0000002926267223 */ /* 0x000fe4000001002a */
[----:B------:R-:W-:Y:S02]  /*14970*/  FFMA.FTZ R6, R19, R35, R6 ;  /* 0x0000002313067223 */ /* 0x000fe40000010006 */
[----:B------:R-:W-:Y:S01]  /*14980*/  FFMA.FTZ R7, R39, R18, R7 ;  /* 0x0000001227077223 */ /* 0x000fe20000010007 */
[----:B------:R-:W-:Y:S02]  /*14990*/  F2FP.PACK_AB R36, R33, R4 ;  /* 0x000000042124723e */ /* 0x000fe400000000ff */
[----:B------:R-:W-:Y:S02]  /*149a0*/  F2FP.PACK_AB R37, R17, R16 ;  /* 0x000000101125723e */ /* 0x000fe400000000ff */
[----:B------:R-:W-:-:S02]  /*149b0*/  F2FP.PACK_AB R38, R38, R5 ;  /* 0x000000052626723e */ /* 0x000fc400000000ff */
[----:B------:R-:W-:Y:S02]  /*149c0*/  F2FP.PACK_AB R39, R7, R6 ;  /* 0x000000060727723e */ /* 0x000fe400000000ff */
.L_x_1047:
[----:B------:R-:W-:Y:S05]  /*149d0*/  BSYNC B0 ;  /* 0x0000000000007941 */ /* 0x000fea0003800000 */
.L_x_1046:
[----:B-----5:R1:W-:Y:S02]  /*149e0*/  STS.128 [R245+0x6800], R36 ;  /* 0x00680024f5007388 */ /* 0x0203e40000000c00 */
.L_x_1033:
[----:B------:R-:W-:Y:S05]  /*149f0*/  BSYNC B2 ;  /* 0x0000000000027941 */ /* 0x000fea0003800000 */
.L_x_1032:
[----:B-1----:R-:W-:Y:S01]  /*14a00*/  IADD3 R33, R176, 0x20, RZ ;  /* 0x00000020b0217810 */ /* 0x002fe20007ffe0ff */
        /* <DEDUP_REMOVED lines=8> */
[----:B---3--:R3:W5:Y:S01]  /*14a90*/  LD.E.128 R40, [R30.64] ;  /* 0x000000061e287980 */ /* 0x008762000c101d00 */
[----:B------:R-:W-:Y:S01]  /*14aa0*/  ISETP.GE.AND P0, PT, R14, R0, PT ;  /* 0x000000000e00720c */ /* 0x000fe20003f06270 */
[----:B------:R-:W-:-:S12]  /*14ab0*/  BSSY B0, `(.L_x_1052) ;  /* 0x0000054000007945 */ /* 0x000fd80003800000 */
[----:B------:R-:W-:Y:S05]  /*14ac0*/  @P0 BRA `(.L_x_1053) ;  /* 0x0000052000000947 */ /* 0x000fea0003800000 */
[-C--:B------:R-:W-:Y:S02]  /*14ad0*/  ISETP.GE.AND P0, PT, R14, R3.reuse, PT ;  /* 0x000000030e00720c */ /* 0x080fe40003f06270 */
[----:B------:R-:W-:Y:S02]  /*14ae0*/  SHF.L.U32 R13, R3, 0x5, RZ ;  /* 0x00000005030d7819 */ /* 0x000fe400000006ff */
[----:B------:R-:W-:Y:S02]  /*14af0*/  MOV R5, RZ ;  /* 0x000000ff00057202 */ /* 0x000fe40000000f00 */
[C---:B------:R-:W-:Y:S02]  /*14b00*/  IADD3 R16, P1, R13.reuse, R8, RZ ;  /* 0x000000080d107210 */ /* 0x040fe40007f3e0ff */
[----:B------:R-:W-:Y:S02]  /*14b10*/  MOV R17, R3 ;  /* 0x0000000300117202 */ /* 0x000fe40000000f00 */
[----:B------:R-:W-:-:S03]  /*14b20*/  LEA.HI.X.SX32 R13, R13, R24, 0x1, P1 ;  /* 0x000000180d0d7211 */ /* 0x000fc600008f0eff */
[C---:B------:R-:W-:Y:S02]  /*14b30*/  @P0 IADD3 R5, -R3.reuse, RZ, RZ ;  /* 0x000000ff03050210 */ /* 0x040fe40007ffe1ff */
[----:B------:R-:W-:Y:S02]  /*14b40*/  @P0 IADD3 R17, -R3, RZ, RZ ;  /* 0x000000ff03110210 */ /* 0x000fe40007ffe1ff */
[----:B------:R-:W-:-:S03]  /*14b50*/  IADD3 R7, P1, R5, R16, RZ ;  /* 0x0000001005077210 */ /* 0x000fc60007f3e0ff */
[----:B------:R-:W-:Y:S01]  /*14b60*/  IMAD.WIDE R36, R17, 0x2, R30 ;  /* 0x0000000211247825 */ /* 0x000fe200078e021e */
[----:B------:R-:W-:Y:S02]  /*14b70*/  LEA.HI.X.SX32 R5, R5, R13, 0x1, P1 ;  /* 0x0000000d05057211 */ /* 0x000fe400008f0eff */
[C---:B------:R-:W-:Y:S02]  /*14b80*/  LEA R4, P1, R7.reuse, R26, 0x1 ;  /* 0x0000001a07047211 */ /* 0x040fe400078208ff */
[----:B------:R-:W-:Y:S01]  /*14b90*/  MOV R17, RZ ;  /* 0x000000ff00117202 */ /* 0x000fe20000000f00 */
[----:B--2---:R-:W2:Y:S01]  /*14ba0*/  LD.E.128 R36, [R36.64] ;  /* 0x0000000624247980 */ /* 0x004ea2000c101d00 */
[----:B------:R-:W-:Y:S02]  /*14bb0*/  LEA.HI.X R5, R7, R27, R5, 0x1, P1 ;  /* 0x0000001b07057211 */ /* 0x000fe400008f0c05 */
[----:B------:R-:W-:-:S04]  /*14bc0*/  @P0 IADD3 R17, -R3, RZ, RZ ;  /* 0x000000ff03110210 */ /* 0x000fc80007ffe1ff */
[----:B---3--:R-:W3:Y:S01]  /*14bd0*/  LD.E.128 R4, [R4.64] ;  /* 0x0000000604047980 */ /* 0x008ee2000c101d00 */
        /* <DEDUP_REMOVED lines=34> */
[--C-:B----4-:R-:W-:Y:S01]  /*14e00*/  HADD2.F32 R4, -RZ, R16.reuse.H0_H0 ;  /* 0x20000010ff047230 */ /* 0x110fe20000004100 */
[----:B------:R-:W-:Y:S02]  /*14e10*/  @!P0 FADD.FTZ R5, -R5, -RZ ;  /* 0x800000ff05058221 */ /* 0x000fe40000010100 */
[----:B------:R-:W-:Y:S01]  /*14e20*/  FMUL.FTZ R37, R37, R34 ;  /* 0x0000002225257220 */ /* 0x000fe20000410000 */
[----:B------:R-:W-:Y:S01]  /*14e30*/  HADD2.F32 R34, -RZ, R16.H1_H1 ;  /* 0x30000010ff227230 */ /* 0x000fe20000004100 */
[----:B------:R-:W-:Y:S01]  /*14e40*/  FMUL.FTZ R35, R38, R35 ;  /* 0x0000002326237220 */ /* 0x000fe20000410000 */
[--C-:B------:R-:W-:Y:S01]  /*14e50*/  HADD2.F32 R16, -RZ, R17.reuse.H0_H0 ;  /* 0x20000011ff107230 */ /* 0x100fe20000004100 */
        /* <DEDUP_REMOVED lines=25> */
.L_x_1053:
[----:B------:R-:W-:Y:S05]  /*14ff0*/  BSYNC B0 ;  /* 0x0000000000007941 */ /* 0x000fea0003800000 */
.L_x_1052:
[----:B-----5:R1:W-:Y:S02]  /*15000*/  STS.128 [R245+0x1000], R40 ;  /* 0x00100028f5007388 */ /* 0x0203e40000000c00 */
.L_x_1051:
[----:B------:R-:W-:Y:S05]  /*15010*/  BSYNC B1 ;  /* 0x0000000000017941 */ /* 0x000fea0003800000 */
.L_x_1050:
        /* <DEDUP_REMOVED lines=9> */
[----:B------:R-:W-:Y:S02]  /*150b0*/  LEA R13, R3, 0x40, 0x5 ;  /* 0x00000040030d7811 */ /* 0x000fe400078e28ff */
        /* <DEDUP_REMOVED lines=14> */
[----:B--2---:R-:W2:Y:S01]  /*151a0*/  LD.E.128 R4, [R4.64] ;  /* 0x0000000604047980 */ /* 0x004ea2000c101d00 */
[----:B------:R-:W-:-:S04]  /*151b0*/  IADD3 R19, P1, R17, R16, RZ ;  /* 0x0000001011137210 */ /* 0x000fc80007f3e0ff */
        /* <DEDUP_REMOVED lines=64> */
.L_x_1057:
[----:B------:R-:W-:Y:S05]  /*155c0*/  BSYNC B0 ;  /* 0x0000000000007941 */ /* 0x000fea0003800000 */
.L_x_1056:
[----:B-----5:R3:W-:Y:S02]  /*155d0*/  STS.128 [R245+0x3000], R40 ;  /* 0x00300028f5007388 */ /* 0x0207e40000000c00 */
.L_x_1055:
[----:B------:R-:W-:Y:S05]  /*155e0*/  BSYNC B1 ;  /* 0x0000000000017941 */ /* 0x000fea0003800000 */
.L_x_1054:
        /* <DEDUP_REMOVED lines=90> */
.L_x_1061:
[----:B------:R-:W-:Y:S05]  /*15b90*/  BSYNC B0 ;  /* 0x0000000000007941 */ /* 0x000fea0003800000 */
.L_x_1060:
[----:B-----5:R3:W-:Y:S02]  /*15ba0*/  STS.128 [R245+0x5000], R40 ;  /* 0x00500028f5007388 */ /* 0x0207e40000000c00 */
.L_x_1059:
[----:B------:R-:W-:Y:S05]  /*15bb0*/  BSYNC B1 ;  /* 0x0000000000017941 */ /* 0x000fea0003800000 */
.L_x_1058:
        /* <DEDUP_REMOVED lines=16> */
[----:B-1-3--:R-:W-:Y:S01]  /*15cc0*/  IMAD.WIDE R40, R17, 0x2, R30 ;  /* 0x0000000211287825 */ /* 0x00afe200078e021e */
        /* <DEDUP_REMOVED lines=72> */
.L_x_1063:
[----:B------:R-:W-:Y:S05]  /*16150*/  BSYNC B0 ;  /* 0x0000000000007941 */ /* 0x000fea0003800000 */
.L_x_1062:
[----:B-----5:R1:W-:Y:S02]  /*16160*/  STS.128 [R245+0x7000], R36 ;  /* 0x00700024f5007388 */ /* 0x0203e40000000c00 */
.L_x_1049:
[----:B------:R-:W-:Y:S05]  /*16170*/  BSYNC B2 ;  /* 0x0000000000027941 */ /* 0x000fea0003800000 */
.L_x_1048:
[----:B-1-3--:R-:W-:-:S04]  /*16180*/  IADD3 R31, R176, 0x30, RZ ;  /* 0x00000030b01f7810 */ /* 0x00afc80007ffe0ff */
[----:B------:R-:W-:-:S04]  /*16190*/  ISETP.GE.AND P0, PT, R31, R12, PT ;  /* 0x0000000c1f00720c */ /* 0x000fc80003f06270 */
[----:B------:R-:W-:-:S13]  /*161a0*/  ISETP.LT.OR P0, PT, R148, -0x187, P0 ;  /* 0xfffffe799400780c */ /* 0x000fda0000701670 */
[----:B------:R-:W-:Y:S05]  /*161b0*/  @P0 BRA `(.L_x_1001) ;  /* 0x000020d000000947 */ /* 0x000fea0003800000 */
[----:B------:R-:W-:Y:S01]  /*161c0*/  ISETP.GE.AND P0, PT, R14, R2, PT ;  /* 0x000000020e00720c */ /* 0x000fe20003f06270 */
[----:B------:R-:W-:-:S12]  /*161d0*/  BSSY B1, `(.L_x_1064) ;  /* 0x000005b000017945 */ /* 0x000fd80003800000 */
[----:B------:R1:W-:Y:S01]  /*161e0*/  @P0 STS.128 [R245+0x1800], RZ ;  /* 0x001800fff5000388 */ /* 0x0003e20000000c00 */
[----:B------:R-:W-:Y:S05]  /*161f0*/  @P0 BRA `(.L_x_1065) ;  /* 0x0000058000000947 */ /* 0x000fea0003800000 */
[----:B------:R3:W5:Y:S01]  /*16200*/  LD.E.128 R16, [R28.64] ;  /* 0x000000061c107980 */ /* 0x000762000c101d00 */
[----:B------:R-:W-:Y:S01]  /*16210*/  ISETP.GE.AND P0, PT, R14, R0, PT ;  /* 0x000000000e00720c */ /* 0x000fe20003f06270 */
[----:B------:R-:W-:-:S12]  /*16220*/  BSSY B0, `(.L_x_1066) ;  /* 0x0000054000007945 */ /* 0x000fd80003800000 */
[----:B------:R-:W-:Y:S05]  /*16230*/  @P0 BRA `(.L_x_1067) ;  /* 0x0000052000000947 */ /* 0x000fea0003800000 */
[-C--:B------:R-:W-:Y:S01]  /*16240*/  ISETP.GE.AND P0, PT, R14, R3.reuse, PT ;  /* 0x000000030e00720c */ /* 0x080fe20003f06270 */
[----:B------:R-:W-:Y:S01]  /*16250*/  IMAD R7, R3, 0x30, RZ ;  /* 0x0000003003077824 */ /* 0x000fe200078e02ff */
[----:B------:R-:W-:Y:S02]  /*16260*/  MOV R5, RZ ;  /* 0x000000ff00057202 */ /* 0x000fe40000000f00 */
[----:B------:R-:W-:Y:S02]  /*16270*/  MOV R15, R3 ;  /* 0x00000003000f7202 */ /* 0x000fe40000000f00 */
[----:B------:R-:W-:-:S04]  /*16280*/  IADD3 R13, P1, R7, R8, RZ ;  /* 0x00000008070d7210 */ /* 0x000fc80007f3e0ff */
        /* <DEDUP_REMOVED lines=9> */
[----:B--2---:R-:W2:Y:S01]  /*16320*/  LD.E.128 R36, [R36.64] ;  /* 0x0000000624247980 */ /* 0x004ea2000c101d00 */
[----:B------:R-:W-:Y:S02]  /*16330*/  LEA.HI.X R5, R7, R27, R5, 0x1, P1 ;  /* 0x0000001b07057211 */ /* 0x000fe400008f0c05 */
[----:B------:R-:W-:-:S04]  /*16340*/  IADD3 R13, P1, R14, R13, RZ ;  /* 0x0000000d0e0d7210 */ /* 0x000fc80007f3e0ff */
[----:B---3--:R-:W3:Y:S01]  /*16350*/  LD.E.128 R4, [R4.64] ;  /* 0x0000000604047980 */ /* 0x008ee2000c101d00 */
[----:B------:R-:W-:Y:S02]  /*16360*/  LEA.HI.X.SX32 R12, R14, R12, 0x1, P1 ;  /* 0x0000000c0e0c7211 */ /* 0x000fe400008f0eff */
[----:B------:R-:W-:-:S04]  /*16370*/  LEA R14, P1, R13, R22, 0x1 ;  /* 0x000000160d0e7211 */ /* 0x000fc800078208ff */
[----:B------:R-:W-:-:S06]  /*16380*/  LEA.HI.X R15, R13, R23, R12, 0x1, P1 ;  /* 0x000000170d0f7211 */ /* 0x000fcc00008f0c0c */
[----:B----4-:R-:W4:Y:S01]  /*16390*/  LD.E.128 R12, [R14.64] ;  /* 0x000000060e0c7980 */ /* 0x010f22000c101d00 */
[----:B--2---:R-:W-:Y:S02]  /*163a0*/  HADD2.F32 R43, -RZ, R37.H0_H0 ;  /* 0x20000025ff2b7230 */ /* 0x004fe40000004100 */
[--C-:B---3--:R-:W-:Y:S02]  /*163b0*/  HADD2.F32 R30, -RZ, R4.reuse.H0_H0 ;  /* 0x20000004ff1e7230 */ /* 0x108fe40000004100 */
[----:B------:R-:W-:Y:S02]  /*163c0*/  HADD2.F32 R32, -RZ, R4.H1_H1 ;  /* 0x30000004ff207230 */ /* 0x000fe40000004100 */
[--C-:B------:R-:W-:Y:S02]  /*163d0*/  HADD2.F32 R4, -RZ, R5.reuse.H0_H0 ;  /* 0x20000005ff047230 */ /* 0x100fe40000004100 */
[----:B------:R-:W-:Y:S02]  /*163e0*/  HADD2.F32 R34, -RZ, R5.H1_H1 ;  /* 0x30000005ff227230 */ /* 0x000fe40000004100 */
[--C-:B------:R-:W-:Y:S01]  /*163f0*/  HADD2.F32 R5, -RZ, R6.reuse.H0_H0 ;  /* 0x20000006ff057230 */ /* 0x100fe20000004100 */
[----:B------:R-:W-:Y:S01]  /*16400*/  @!P0 FADD.FTZ R4, -R4, -RZ ;  /* 0x800000ff04048221 */ /* 0x000fe20000010100 */
[----:B------:R-:W-:-:S02]  /*16410*/  HADD2.F32 R35, -RZ, R6.H1_H1 ;  /* 0x30000006ff237230 */ /* 0x000fc40000004100 */
[--C-:B------:R-:W-:Y:S02]  /*16420*/  HADD2.F32 R6, -RZ, R7.reuse.H0_H0 ;  /* 0x20000007ff067230 */ /* 0x100fe40000004100 */
[----:B------:R-:W-:Y:S01]  /*16430*/  HADD2.F32 R7, -RZ, R7.H1_H1 ;  /* 0x30000007ff077230 */ /* 0x000fe20000004100 */
[----:B------:R-:W-:Y:S01]  /*16440*/  @!P0 FADD.FTZ R30, -R30, -RZ ;  /* 0x800000ff1e1e8221 */ /* 0x000fe20000010100 */
[--C-:B------:R-:W-:Y:S01]  /*16450*/  HADD2.F32 R41, -RZ, R36.reuse.H0_H0 ;  /* 0x20000024ff297230 */ /* 0x100fe20000004100 */
[----:B------:R-:W-:Y:S01]  /*16460*/  FMUL.FTZ R43, R43, R4 ;  /* 0x000000042b2b7220 */ /* 0x000fe20000410000 */
[----:B------:R-:W-:Y:S01]  /*16470*/  HADD2.F32 R45, -RZ, R36.H1_H1 ;  /* 0x30000024ff2d7230 */ /* 0x000fe20000004100 */
[----:B------:R-:W-:Y:S01]  /*16480*/  @!P0 FADD.FTZ R32, -R32, -RZ ;  /* 0x800000ff20208221 */ /* 0x000fe20000010100 */
[----:B------:R-:W-:Y:S01]  /*16490*/  HADD2.F32 R4, -RZ, R39.H1_H1 ;  /* 0x30000027ff047230 */ /* 0x000fe20000004100 */
[----:B------:R-:W-:Y:S01]  /*164a0*/  @!P0 FADD.FTZ R7, -R7, -RZ ;  /* 0x800000ff07078221 */ /* 0x000fe20000010100 */
[----:B------:R-:W-:Y:S01]  /*164b0*/  HADD2.F32 R37, -RZ, R37.H1_H1 ;  /* 0x30000025ff257230 */ /* 0x000fe20000004100 */
[----:B------:R-:W-:Y:S01]  /*164c0*/  FMUL.FTZ R41, R41, R30 ;  /* 0x0000001e29297220 */ /* 0x000fe20000410000 */
[--C-:B------:R-:W-:Y:S01]  /*164d0*/  HADD2.F32 R30, -RZ, R38.reuse.H0_H0 ;  /* 0x20000026ff1e7230 */ /* 0x100fe20000004100 */
[----:B------:R-:W-:Y:S01]  /*164e0*/  @!P0 FADD.FTZ R34, -R34, -RZ ;  /* 0x800000ff22228221 */ /* 0x000fe20000010100 */
[----:B------:R-:W-:Y:S01]  /*164f0*/  HADD2.F32 R38, -RZ, R38.H1_H1 ;  /* 0x30000026ff267230 */ /* 0x000fe20000004100 */
[----:B------:R-:W-:Y:S01]  /*16500*/  FMUL.FTZ R45, R45, R32 ;  /* 0x000000202d2d7220 */ /* 0x000fe20000410000 */
[--C-:B-----5:R-:W-:Y:S01]  /*16510*/  HADD2.F32 R32, -RZ, R16.reuse.H1_H1 ;  /* 0x30000010ff207230 */ /* 0x120fe20000004100 */
[----:B------:R-:W-:Y:S01]  /*16520*/  FMUL.FTZ R7, R4, R7 ;  /* 0x0000000704077220 */ /* 0x000fe20000410000 */
[----:B------:R-:W-:Y:S01]  /*16530*/  HADD2.F32 R4, -RZ, R16.H0_H0 ;  /* 0x20000010ff047230 */ /* 0x000fe20000004100 */
[----:B------:R-:W-:Y:S01]  /*16540*/  @!P0 FADD.FTZ R35, -R35, -RZ ;  /* 0x800000ff23238221 */ /* 0x000fe20000010100 */
[--C-:B----4-:R-:W-:Y:S01]  /*16550*/  HADD2.F32 R16, -RZ, R12.reuse.H0_H0 ;  /* 0x2000000cff107230 */ /* 0x110fe20000004100 */
[----:B------:R-:W-:Y:S01]  /*16560*/  @!P0 FADD.FTZ R5, -R5, -RZ ;  /* 0x800000ff05058221 */ /* 0x000fe20000010100 */
[----:B------:R-:W-:Y:S01]  /*16570*/  HADD2.F32 R49, -RZ, R39.H0_H0 ;  /* 0x20000027ff317230 */ /* 0x000fe20000004100 */
[----:B------:R-:W-:Y:S01]  /*16580*/  FMUL.FTZ R37, R37, R34 ;  /* 0x0000002225257220 */ /* 0x000fe20000410000 */
[----:B------:R-:W-:Y:S01]  /*16590*/  HADD2.F32 R34, -RZ, R12.H1_H1 ;  /* 0x3000000cff227230 */ /* 0x000fe20000004100 */
[----:B------:R-:W-:Y:S01]  /*165a0*/  FMUL.FTZ R35, R38, R35 ;  /* 0x0000002326237220 */ /* 0x000fe20000410000 */
[--C-:B------:R-:W-:Y:S01]  /*165b0*/  HADD2.F32 R12, -RZ, R13.reuse.H0_H0 ;  /* 0x2000000dff0c7230 */ /* 0x100fe20000004100 */
[----:B------:R-:W-:Y:S01]  /*165c0*/  @!P0 FADD.FTZ R6, -R6, -RZ ;  /* 0x800000ff06068221 */ /* 0x000fe20000010100 */
[----:B------:R-:W-:Y:S01]  /*165d0*/  HADD2.F32 R38, -RZ, R13.H1_H1 ;  /* 0x3000000dff267230 */ /* 0x000fe20000004100 */
[----:B------:R-:W-:Y:S01]  /*165e0*/  FMUL.FTZ R5, R30, R5 ;  /* 0x000000051e057220 */ /* 0x000fe20000410000 */
[--C-:B------:R-:W-:Y:S01]  /*165f0*/  HADD2.F32 R13, -RZ, R15.reuse.H0_H0 ;  /* 0x2000000fff0d7230 */ /* 0x100fe20000004100 */
[----:B------:R-:W-:Y:S01]  /*16600*/  FFMA.FTZ R4, R4, R16, R41 ;  /* 0x0000001004047223 */ /* 0x000fe20000010029 */
[----:B------:R-:W-:-:S02]  /*16610*/  HADD2.F32 R40, -RZ, R15.H1_H1 ;  /* 0x3000000fff287230 */ /* 0x000fc40000004100 */
[----:B------:R-:W-:Y:S02]  /*16620*/  HADD2.F32 R30, -RZ, R17.H0_H0 ;  /* 0x20000011ff1e7230 */ /* 0x000fe40000004100 */
[----:B------:R-:W-:Y:S02]  /*16630*/  HADD2.F32 R36, -RZ, R14.H0_H0 ;  /* 0x2000000eff247230 */ /* 0x000fe40000004100 */
[----:B------:R-:W-:Y:S02]  /*16640*/  HADD2.F32 R15, -RZ, R18.H0_H0 ;  /* 0x20000012ff0f7230 */ /* 0x000fe40000004100 */
[----:B------:R-:W-:Y:S01]  /*16650*/  HADD2.F32 R16, -RZ, R19.H0_H0 ;  /* 0x20000013ff107230 */ /* 0x000fe20000004100 */
[----:B------:R-:W-:Y:S01]  /*16660*/  FMUL.FTZ R6, R49, R6 ;  /* 0x0000000631067220 */ /* 0x000fe20000410000 */
        /* <DEDUP_REMOVED lines=15> */
.L_x_1067:
[----:B------:R-:W-:Y:S05]  /*16760*/  BSYNC B0 ;  /* 0x0000000000007941 */ /* 0x000fea0003800000 */
.L_x_1066:
[----:B-----5:R1:W-:Y:S02]  /*16770*/  STS.128 [R245+0x1800], R16 ;  /* 0x00180010f5007388 */ /* 0x0203e40000000c00 */
.L_x_1065:
[----:B------:R-:W-:Y:S05]  /*16780*/  BSYNC B1 ;  /* 0x0000000000017941 */ /* 0x000fea0003800000 */
.L_x_1064:
        /* <DEDUP_REMOVED lines=8> */
[-C--:B------:R-:W-:Y:S02]  /*16810*/  ISETP.GE.AND P0, PT, R11, R3.reuse, PT ;  /* 0x000000030b00720c */ /* 0x080fe40003f06270 */
[----:B------:R-:W-:Y:S02]  /*16820*/  MOV R4, 0x30 ;  /* 0x0000003000047802 */ /* 0x000fe40000000f00 */
[----:B------:R-:W-:Y:S02]  /*16830*/  MOV R5, RZ ;  /* 0x000000ff00057202 */ /* 0x000fe40000000f00 */
[----:B------:R-:W-:Y:S01]  /*16840*/  MOV R13, R3 ;  /* 0x00000003000d7202 */ /* 0x000fe20000000f00 */
[----:B------:R-:W-:-:S05]  /*16850*/  IMAD R11, R3, R4, 0x40 ;  /* 0x00000040030b7424 */ /* 0x000fca00078e0204 */
[----:B------:R-:W-:Y:S02]  /*16860*/  IADD3 R12, P1, R11, R8, RZ ;  /* 0x000000080b0c7210 */ /* 0x000fe40007f3e0ff */
[----:B------:R-:W-:Y:S02]  /*16870*/  @P0 IADD3 R5, -R3, RZ, RZ ;  /* 0x000000ff03050210 */ /* 0x000fe40007ffe1ff */
[----:B------:R-:W-:Y:S02]  /*16880*/  LEA.HI.X.SX32 R11, R11, R24, 0x1, P1 ;  /* 0x000000180b0b7211 */ /* 0x000fe400008f0eff */
[----:B------:R-:W-:Y:S02]  /*16890*/  IADD3 R7, P1, R5, R12, RZ ;  /* 0x0000000c05077210 */ /* 0x000fe40007f3e0ff */
[----:B------:R-:W-:Y:S02]  /*168a0*/  @P0 IADD3 R13, -R3, RZ, RZ ;  /* 0x000000ff030d0210 */ /* 0x000fe40007ffe1ff */
[----:B------:R-:W-:-:S02]  /*168b0*/  LEA.HI.X.SX32 R5, R5, R11, 0x1, P1 ;  /* 0x0000000b05057211 */ /* 0x000fc400008f0eff */
[----:B------:R-:W-:Y:S01]  /*168c0*/  LEA R4, P1, R7, R26, 0x1 ;  /* 0x0000001a07047211 */ /* 0x000fe200078208ff */
[----:B------:R-:W-:-:S03]  /*168d0*/  IMAD.WIDE R36, R13, 0x2, R28 ;  /* 0x000000020d247825 */ /* 0x000fc600078e021c */
[----:B------:R-:W-:Y:S02]  /*168e0*/  LEA.HI.X R5, R7, R27, R5, 0x1, P1 ;  /* 0x0000001b07057211 */ /* 0x000fe400008f0c05 */
[----:B------:R-:W-:Y:S01]  /*168f0*/  MOV R13, RZ ;  /* 0x000000ff000d7202 */ /* 0x000fe20000000f00 */
[----:B--2---:R-:W2:Y:S01]  /*16900*/  LD.E.128 R36, [R36.64+0x80] ;  /* 0x0000800624247980 */ /* 0x004ea2000c101d00 */
[----:B------:R-:W-:-:S03]  /*16910*/  @P0 IADD3 R13, -R3, RZ, RZ ;  /* 0x000000ff030d0210 */ /* 0x000fc60007ffe1ff */
        /* <DEDUP_REMOVED lines=27> */
[----:B------:R-:W-:Y:S01]  /*16ad0*/  FMUL.FTZ R41, R41, R30 ;  /* 0x0000001e29297220 */ /* 0x000fe20000410000 */
[----:B------:R-:W-:Y:S01]  /*16ae0*/  HADD2.F32 R37, -RZ, R37.H1_H1 ;  /* 0x30000025ff257230 */ /* 0x000fe20000004100 */
[----:B------:R-:W-:Y:S01]  /*16af0*/  FMUL.FTZ R6, R11, R6 ;  /* 0x000000060b067220 */ /* 0x000fe20000410000 */
[----:B------:R-:W-:Y:S01]  /*16b00*/  HADD2.F32 R30, -RZ, R38.H0_H0 ;  /* 0x20000026ff1e7230 */ /* 0x000fe20000004100 */
[----:B------:R-:W-:Y:S01]  /*16b10*/  FMUL.FTZ R7, R4, R7 ;  /* 0x0000000704077220 */ /* 0x000fe20000410000 */
[----:B-----5:R-:W-:Y:S01]  /*16b20*/  HADD2.F32 R11, -RZ, R16.H0_H0 ;  /* 0x20000010ff0b7230 */ /* 0x020fe20000004100 */
[----:B------:R-:W-:Y:S01]  /*16b30*/  @!P0 FADD.FTZ R5, -R5, -RZ ;  /* 0x800000ff05058221 */ /* 0x000fe20000010100 */
[----:B----4-:R-:W-:Y:S01]  /*16b40*/  HADD2.F32 R4, -RZ, R12.H0_H0 ;  /* 0x2000000cff047230 */ /* 0x010fe20000004100 */
[----:B------:R-:W-:Y:S01]  /*16b50*/  FMUL.FTZ R37, R37, R32 ;  /* 0x0000002025257220 */ /* 0x000fe20000410000 */
[----:B------:R-:W-:Y:S01]  /*16b60*/  HADD2.F32 R43, -RZ, R38.H1_H1 ;  /* 0x30000026ff2b7230 */ /* 0x000fe20000004100 */
[----:B------:R-:W-:Y:S01]  /*16b70*/  @!P0 FADD.FTZ R34, -R34, -RZ ;  /* 0x800000ff22228221 */ /* 0x000fe20000010100 */
[----:B------:R-:W-:Y:S01]  /*16b80*/  HADD2.F32 R32, -RZ, R12.H1_H1 ;  /* 0x3000000cff207230 */ /* 0x000fe20000004100 */
[----:B------:R-:W-:Y:S01]  /*16b90*/  FMUL.FTZ R5, R30, R5 ;  /* 0x000000051e057220 */ /* 0x000fe20000410000 */
[--C-:B------:R-:W-:Y:S01]  /*16ba0*/  HADD2.F32 R12, -RZ, R13.reuse.H0_H0 ;  /* 0x2000000dff0c7230 */ /* 0x100fe20000004100 */
[----:B------:R-:W-:Y:S01]  /*16bb0*/  FFMA.FTZ R4, R11, R4, R40 ;  /* 0x000000040b047223 */ /* 0x000fe20000010028 */
[----:B------:R-:W-:Y:S01]  /*16bc0*/  HADD2.F32 R38, -RZ, R13.H1_H1 ;  /* 0x3000000dff267230 */ /* 0x000fe20000004100 */
[----:B------:R-:W-:Y:S01]  /*16bd0*/  FMUL.FTZ R34, R43, R34 ;  /* 0x000000222b227220 */ /* 0x000fe20000410000 */
[----:B------:R-:W-:-:S02]  /*16be0*/  HADD2.F32 R36, -RZ, R14.H0_H0 ;  /* 0x2000000eff247230 */ /* 0x000fc40000004100 */
[----:B------:R-:W-:Y:S02]  /*16bf0*/  HADD2.F32 R39, -RZ, R14.H1_H1 ;  /* 0x3000000eff277230 */ /* 0x000fe40000004100 */
[----:B------:R-:W-:Y:S02]  /*16c00*/  HADD2.F32 R30, -RZ, R16.H1_H1 ;  /* 0x30000010ff1e7230 */ /* 0x000fe40000004100 */
[--C-:B------:R-:W-:Y:S02]  /*16c10*/  HADD2.F32 R13, -RZ, R15.reuse.H0_H0 ;  /* 0x2000000fff0d7230 */ /* 0x100fe40000004100 */
[----:B------:R-:W-:Y:S01]  /*16c20*/  HADD2.F32 R14, -RZ, R15.H1_H1 ;  /* 0x3000000fff0e7230 */ /* 0x000fe20000004100 */
[----:B------:R-:W-:Y:S01]  /*16c30*/  FFMA.FTZ R41, R30, R32, R41 ;  /* 0x000000201e297223 */ /* 0x000fe20000010029 */
[----:B------:R-:W-:Y:S02]  /*16c40*/  HADD2.F32 R16, -RZ, R17.H0_H0 ;  /* 0x20000011ff107230 */ /* 0x000fe40000004100 */
[----:B------:R-:W-:-:S02]  /*16c50*/  HADD2.F32 R11, -RZ, R18.H0_H0 ;  /* 0x20000012ff0b7230 */ /* 0x000fc40000004100 */
[----:B------:R-:W-:Y:S01]  /*16c60*/  HADD2.F32 R15, -RZ, R19.H0_H0 ;  /* 0x20000013ff0f7230 */ /* 0x000fe20000004100 */
[----:B------:R-:W-:Y:S01]  /*16c70*/  FFMA.FTZ R12, R16, R12, R35 ;  /* 0x0000000c100c7223 */ /* 0x000fe20000010023 */
[----:B------:R-:W-:Y:S01]  /*16c80*/  HADD2.F32 R17, -RZ, R17.H1_H1 ;  /* 0x30000011ff117230 */ /* 0x000fe20000004100 */
[----:B------:R-:W-:Y:S01]  /*16c90*/  FFMA.FTZ R5, R11, R36, R5 ;  /* 0x000000240b057223 */ /* 0x000fe20000010005 */
[----:B------:R-:W-:Y:S01]  /*16ca0*/  HADD2.F32 R18, -RZ, R18.H1_H1 ;  /* 0x30000012ff127230 */ /* 0x000fe20000004100 */
[----:B------:R-:W-:Y:S01]  /*16cb0*/  FFMA.FTZ R6, R15, R13, R6 ;  /* 0x0000000d0f067223 */ /* 0x000fe20000010006 */
[----:B------:R-:W-:Y:S01]  /*16cc0*/  HADD2.F32 R19, -RZ, R19.H1_H1 ;  /* 0x30000013ff137230 */ /* 0x000fe20000004100 */
[----:B------:R-:W-:Y:S01]  /*16cd0*/  FFMA.FTZ R17, R17, R38, R37 ;  /* 0x0000002611117223 */ /* 0x000fe20000010025 */
[----:B------:R-:W-:Y:S01]  /*16ce0*/  F2FP.PACK_AB R16, R41, R4 ;  /* 0x000000042910723e */ /* 0x000fe200000000ff */
[----:B------:R-:W-:Y:S02]  /*16cf0*/  FFMA.FTZ R18, R18, R39, R34 ;  /* 0x0000002712127223 */ /* 0x000fe40000010022 */
[----:B------:R-:W-:Y:S01]  /*16d00*/  FFMA.FTZ R7, R19, R14, R7 ;  /* 0x0000000e13077223 */ /* 0x000fe20000010007 */
[----:B------:R-:W-:-:S02]  /*16d10*/  F2FP.PACK_AB R17, R17, R12 ;  /* 0x0000000c1111723e */ /* 0x000fc400000000ff */
[----:B------:R-:W-:Y:S02]  /*16d20*/  F2FP.PACK_AB R18, R18, R5 ;  /* 0x000000051212723e */ /* 0x000fe400000000ff */
[----:B------:R-:W-:Y:S02]  /*16d30*/  F2FP.PACK_AB R19, R7, R6 ;  /* 0x000000060713723e */ /* 0x000fe400000000ff */
.L_x_1071:
[----:B------:R-:W-:Y:S05]  /*16d40*/  BSYNC B0 ;  /* 0x0000000000007941 */ /* 0x000fea0003800000 */
.L_x_1070:
[----:B-----5:R1:W-:Y:S02]  /*16d50*/  STS.128 [R245+0x3800], R16 ;  /* 0x00380010f5007388 */ /* 0x0203e40000000c00 */
.L_x_1069:
[----:B------:R-:W-:Y:S05]  /*16d60*/  BSYNC B1 ;  /* 0x0000000000017941 */ /* 0x000fea0003800000 */
.L_x_1068:
        /* <DEDUP_REMOVED lines=49> */
[----:B------:R-:W-:Y:S01]  /*17080*/  HADD2.F32 R10, -RZ, R38.H0_H0 ;  /* 0x20000026ff0a7230 */ /* 0x000fe20000004100 */
        /* <DEDUP_REMOVED lines=41> */
.L_x_1075:
[----:B------:R-:W-:Y:S05]  /*17320*/  BSYNC B0 ;  /* 0x0000000000007941 */ /* 0x000fea0003800000 */
.L_x_1074:
[----:B-----5:R1:W-:Y:S02]  /*17330*/  STS.128 [R245+0x5800], R16 ;  /* 0x00580010f5007388 */ /* 0x0203e40000000c00 */
.L_x_1073:
[----:B------:R-:W-:Y:S05]  /*17340*/  BSYNC B1 ;  /* 0x0000000000017941 */ /* 0x000fea0003800000 */
.L_x_1072:
[----:B------:R-:W-:-:S13]  /*17350*/  ISETP.GE.AND P0, PT, R9, R2, PT ;  /* 0x000000020900720c */ /* 0x000fda0003f06270 */
[----:B------:R1:W-:Y:S01]  /*17360*/  @P0 STS.128 [R245+0x7800], RZ ;  /* 0x007800fff5000388 */ /* 0x0003e20000000c00 */
[----:B------:R-:W-:Y:S05]  /*17370*/  @P0 BRA `(.L_x_1001) ;  /* 0x00000f1000000947 */ /* 0x000fea0003800000 */
[----:B------:R1:W5:Y:S01]  /*17380*/  LD.E.128 R12, [R28.64+0x180] ;  /* 0x000180061c0c7980 */ /* 0x000362000c101d00 */
[----:B------:R-:W-:Y:S01]  /*17390*/  ISETP.GE.AND P0, PT, R9, R0, PT ;  /* 0x000000000900720c */ /* 0x000fe20003f06270 */
[----:B------:R-:W-:Y:S01]  /*173a0*/  BSSY B0, `(.L_x_1076) ;  /* 0x0000057000007945 */ /* 0x000fe20003800000 */
[----:B------:R-:W-:-:S05]  /*173b0*/  IADD3 R10, P1, R28, 0x180, RZ ;  /* 0x000001801c0a7810 */ /* 0x000fca0007f3e0ff */
[----:B------:R-:W-:-:S06]  /*173c0*/  IMAD.X R11, RZ, RZ, R29, P1 ;  /* 0x000000ffff0b7224 */ /* 0x000fcc00008e061d */
[----:B------:R-:W-:Y:S05]  /*173d0*/  @P0 BRA `(.L_x_1077) ;  /* 0x0000053000000947 */ /* 0x000fea0003800000 */
[----:B------:R-:W-:Y:S02]  /*173e0*/  ISETP.GE.AND P0, PT, R9, R3, PT ;  /* 0x000000030900720c */ /* 0x000fe40003f06270 */
[----:B------:R-:W-:Y:S02]  /*173f0*/  MOV R0, 0x30 ;  /* 0x0000003000007802 */ /* 0x000fe40000000f00 */
[----:B------:R-:W-:-:S03]  /*17400*/  MOV R5, RZ ;  /* 0x000000ff00057202 */ /* 0x000fc60000000f00 */
[----:B------:R-:W-:Y:S01]  /*17410*/  IMAD R7, R3, R0, 0xc0 ;  /* 0x000000c003077424 */ /* 0x000fe200078e0200 */
[----:B------:R-:W-:-:S04]  /*17420*/  MOV R0, R3 ;  /* 0x0000000300007202 */ /* 0x000fc80000000f00 */
[----:B------:R-:W-:Y:S02]  /*17430*/  IADD3 R8, P1, R7, R8, RZ ;  /* 0x0000000807087210 */ /* 0x000fe40007f3e0ff */
[----:B------:R-:W-:Y:S02]  /*17440*/  @P0 IADD3 R5, -R3, RZ, RZ ;  /* 0x000000ff03050210 */ /* 0x000fe40007ffe1ff */
[----:B------:R-:W-:Y:S02]  /*17450*/  LEA.HI.X.SX32 R24, R7, R24, 0x1, P1 ;  /* 0x0000001807187211 */ /* 0x000fe400008f0eff */
[----:B------:R-:W-:Y:S02]  /*17460*/  IADD3 R7, P1, R5, R8, RZ ;  /* 0x0000000805077210 */ /* 0x000fe40007f3e0ff */
[----:B------:R-:W-:Y:S02]  /*17470*/  @P0 IADD3 R0, -R3, RZ, RZ ;  /* 0x000000ff03000210 */ /* 0x000fe40007ffe1ff */
[----:B------:R-:W-:-:S02]  /*17480*/  LEA.HI.X.SX32 R5, R5, R24, 0x1, P1 ;  /* 0x0000001805057211 */ /* 0x000fc400008f0eff */
[----:B------:R-:W-:Y:S01]  /*17490*/  LEA R4, P1, R7, R26, 0x1 ;  /* 0x0000001a07047211 */ /* 0x000fe200078208ff */
[----:B-1----:R-:W-:-:S03]  /*174a0*/  IMAD.WIDE R16, R0, 0x2, R10 ;  /* 0x0000000200107825 */ /* 0x002fc600078e020a */
[----:B------:R-:W-:Y:S02]  /*174b0*/  LEA.HI.X R5, R7, R27, R5, 0x1, P1 ;  /* 0x0000001b07057211 */ /* 0x000fe400008f0c05 */
[----:B------:R-:W-:Y:S01]  /*174c0*/  MOV R9, RZ ;  /* 0x000000ff00097202 */ /* 0x000fe20000000f00 */
[----:B--2---:R-:W2:Y:S01]  /*174d0*/  LD.E.128 R16, [R16.64] ;  /* 0x0000000610107980 */ /* 0x004ea2000c101d00 */
[----:B------:R-:W-:-:S03]  /*174e0*/  @P0 IADD3 R9, -R3, RZ, RZ ;  /* 0x000000ff03090210 */ /* 0x000fc60007ffe1ff */
[----:B---3--:R-:W3:Y:S01]  /*174f0*/  LD.E.128 R4, [R4.64] ;  /* 0x0000000604047980 */ /* 0x008ee2000c101d00 */
[----:B------:R-:W-:-:S04]  /*17500*/  IADD3 R3, P1, R9, R8, RZ ;  /* 0x0000000809037210 */ /* 0x000fc80007f3e0ff */
[----:B------:R-:W-:Y:S02]  /*17510*/  LEA.HI.X.SX32 R9, R9, R24, 0x1, P1 ;  /* 0x0000001809097211 */ /* 0x000fe400008f0eff */
[----:B------:R-:W-:-:S04]  /*17520*/  LEA R8, P1, R3, R22, 0x1 ;  /* 0x0000001603087211 */ /* 0x000fc800078208ff */
[----:B------:R-:W-:-:S06]  /*17530*/  LEA.HI.X R9, R3, R23, R9, 0x1, P1 ;  /* 0x0000001703097211 */ /* 0x000fcc00008f0c09 */
[----:B----4-:R-:W4:Y:S01]  /*17540*/  LD.E.128 R8, [R8.64] ;  /* 0x0000000608087980 */ /* 0x010f22000c101d00 */
[--C-:B--2---:R-:W-:Y:S02]  /*17550*/  HADD2.F32 R23, -RZ, R16.reuse.H0_H0 ;  /* 0x20000010ff177230 */ /* 0x104fe40000004100 */
[----:B------:R-:W-:Y:S02]  /*17560*/  HADD2.F32 R29, -RZ, R16.H1_H1 ;  /* 0x30000010ff1d7230 */ /* 0x000fe40000004100 */
[--C-:B---3--:R-:W-:Y:S02]  /*17570*/  HADD2.F32 R2, -RZ, R5.reuse.H0_H0 ;  /* 0x20000005ff027230 */ /* 0x108fe40000004100 */
[----:B------:R-:W-:Y:S02]  /*17580*/  HADD2.F32 R0, -RZ, R4.H0_H0 ;  /* 0x20000004ff007230 */ /* 0x000fe40000004100 */
[----:B------:R-:W-:Y:S01]  /*17590*/  HADD2.F32 R5, -RZ, R5.H1_H1 ;  /* 0x30000005ff057230 */ /* 0x000fe20000004100 */
[----:B------:R-:W-:Y:S01]  /*175a0*/  @!P0 FADD.FTZ R2, -R2, -RZ ;  /* 0x800000ff02028221 */ /* 0x000fe20000010100 */
[--C-:B------:R-:W-:Y:S01]  /*175b0*/  HADD2.F32 R3, -RZ, R6.reuse.H0_H0 ;  /* 0x20000006ff037230 */ /* 0x100fe20000004100 */
[----:B------:R-:W-:Y:S01]  /*175c0*/  @!P0 FADD.FTZ R0, -R0, -RZ ;  /* 0x800000ff00008221 */ /* 0x000fe20000010100 */
[----:B------:R-:W-:Y:S01]  /*175d0*/  HADD2.F32 R22, -RZ, R6.H1_H1 ;  /* 0x30000006ff167230 */ /* 0x000fe20000004100 */
[----:B------:R-:W-:Y:S01]  /*175e0*/  @!P0 FADD.FTZ R5, -R5, -RZ ;  /* 0x800000ff05058221 */ /* 0x000fe20000010100 */
[--C-:B------:R-:W-:Y:S01]  /*175f0*/  HADD2.F32 R27, -RZ, R17.reuse.H0_H0 ;  /* 0x20000011ff1b7230 */ /* 0x100fe20000004100 */
[----:B------:R-:W-:Y:S01]  /*17600*/  FMUL.FTZ R23, R23, R0 ;  /* 0x0000000017177220 */ /* 0x000fe20000410000 */
[----:B------:R-:W-:Y:S01]  /*17610*/  HADD2.F32 R16, -RZ, R17.H1_H1 ;  /* 0x30000011ff107230 */ /* 0x000fe20000004100 */
[----:B------:R-:W-:Y:S01]  /*17620*/  @!P0 FADD.FTZ R3, -R3, -RZ ;  /* 0x800000ff03038221 */ /* 0x000fe20000010100 */
[--C-:B------:R-:W-:Y:S01]  /*17630*/  HADD2.F32 R6, -RZ, R7.reuse.H0_H0 ;  /* 0x20000007ff067230 */ /* 0x100fe20000004100 */
[----:B------:R-:W-:Y:S01]  /*17640*/  FMUL.FTZ R27, R27, R2 ;  /* 0x000000021b1b7220 */ /* 0x000fe20000410000 */
[----:B------:R-:W-:Y:S01]  /*17650*/  HADD2.F32 R4, -RZ, R4.H1_H1 ;  /* 0x30000004ff047230 */ /* 0x000fe20000004100 */
[----:B------:R-:W-:Y:S01]  /*17660*/  FMUL.FTZ R16, R16, R5 ;  /* 0x0000000510107220 */ /* 0x000fe20000410000 */
[----:B------:R-:W-:Y:S01]  /*17670*/  HADD2.F32 R7, -RZ, R7.H1_H1 ;  /* 0x30000007ff077230 */ /* 0x000fe20000004100 */
[----:B------:R-:W-:Y:S01]  /*17680*/  @!P0 FADD.FTZ R6, -R6, -RZ ;  /* 0x800000ff06068221 */ /* 0x000fe20000010100 */
[----:B------:R-:W-:Y:S01]  /*17690*/  HADD2.F32 R2, -RZ, R18.H0_H0 ;  /* 0x20000012ff027230 */ /* 0x000fe20000004100 */
[----:B------:R-:W-:Y:S01]  /*176a0*/  @!P0 FADD.FTZ R4, -R4, -RZ ;  /* 0x800000ff04048221 */ /* 0x000fe20000010100 */
[--C-:B------:R-:W-:Y:S01]  /*176b0*/  HADD2.F32 R5, -RZ, R19.reuse.H0_H0 ;  /* 0x20000013ff057230 */ /* 0x100fe20000004100 */
[----:B------:R-:W-:Y:S01]  /*176c0*/  @!P0 FADD.FTZ R7, -R7, -RZ ;  /* 0x800000ff07078221 */ /* 0x000fe20000010100 */
[----:B------:R-:W-:Y:S01]  /*176d0*/  HADD2.F32 R0, -RZ, R19.H1_H1 ;  /* 0x30000013ff007230 */ /* 0x000fe20000004100 */
[----:B------:R-:W-:Y:S01]  /*176e0*/  FMUL.FTZ R29, R29, R4 ;  /* 0x000000041d1d7220 */ /* 0x000fe20000410000 */
[----:B-----5:R-:W-:Y:S01]  /*176f0*/  HADD2.F32 R4, -RZ, R13.H0_H0 ;  /* 0x2000000dff047230 */ /* 0x020fe20000004100 */
[----:B------:R-:W-:Y:S01]  /*17700*/  FMUL.FTZ R3, R2, R3 ;  /* 0x0000000302037220 */ /* 0x000fe20000410000 */
[----:B----4-:R-:W-:Y:S01]  /*17710*/  HADD2.F32 R2, -RZ, R8.H0_H0 ;  /* 0x20000008ff027230 */ /* 0x010fe20000004100 */
[----:B------:R-:W-:Y:S01]  /*17720*/  FMUL.FTZ R6, R5, R6 ;  /* 0x0000000605067220 */ /* 0x000fe20000410000 */
[----:B------:R-:W-:Y:S01]  /*17730*/  HADD2.F32 R5, -RZ, R9.H0_H0 ;  /* 0x20000009ff057230 */ /* 0x000fe20000004100 */
[----:B------:R-:W-:Y:S01]  /*17740*/  FMUL.FTZ R7, R0, R7 ;  /* 0x0000000700077220 */ /* 0x000fe20000410000 */
[----:B------:R-:W-:Y:S01]  /*17750*/  HADD2.F32 R0, -RZ, R12.H0_H0 ;  /* 0x2000000cff007230 */ /* 0x000fe20000004100 */
[----:B------:R-:W-:Y:S01]  /*17760*/  @!P0 FADD.FTZ R22, -R22, -RZ ;  /* 0x800000ff16168221 */ /* 0x000fe20000010100 */
[----:B------:R-:W-:Y:S01]  /*17770*/  HADD2.F32 R17, -RZ, R18.H1_H1 ;  /* 0x30000012ff117230 */ /* 0x000fe20000004100 */
[----:B------:R-:W-:Y:S01]  /*17780*/  FFMA.FTZ R4, R4, R5, R27 ;  /* 0x0000000504047223 */ /* 0x000fe2000001001b */
[--C-:B------:R-:W-:Y:S01]  /*17790*/  HADD2.F32 R18, -RZ, R10.reuse.H0_H0 ;  /* 0x2000000aff127230 */ /* 0x100fe20000004100 */
[----:B------:R-:W-:Y:S01]  /*177a0*/  FFMA.FTZ R0, R0, R2, R23 ;  /* 0x0000000200007223 */ /* 0x000fe20000010017 */
[----:B------:R-:W-:Y:S01]  /*177b0*/  HADD2.F32 R19, -RZ, R10.H1_H1 ;  /* 0x3000000aff137230 */ /* 0x000fe20000004100 */
[----:B------:R-:W-:Y:S01]  /*177c0*/  FMUL.FTZ R22, R17, R22 ;  /* 0x0000001611167220 */ /* 0x000fe20000410000 */
[----:B------:R-:W-:-:S02]  /*177d0*/  HADD2.F32 R5, -RZ, R14.H0_H0 ;  /* 0x2000000eff057230 */ /* 0x000fc40000004100 */
[----:B------:R-:W-:Y:S02]  /*177e0*/  HADD2.F32 R2, -RZ, R15.H0_H0 ;  /* 0x2000000fff027230 */ /* 0x000fe40000004100 */
[----:B------:R-:W-:Y:S01]  /*177f0*/  HADD2.F32 R12, -RZ, R12.H1_H1 ;  /* 0x3000000cff0c7230 */ /* 0x000fe20000004100 */
[----:B------:R-:W-:Y:S01]  /*17800*/  FFMA.FTZ R3, R5, R18, R3 ;  /* 0x0000001205037223 */ /* 0x000fe20000010003 */
[----:B------:R-:W-:Y:S02]  /*17810*/  HADD2.F32 R8, -RZ, R8.H1_H1 ;  /* 0x30000008ff087230 */ /* 0x000fe40000004100 */
[----:B------:R-:W-:Y:S02]  /*17820*/  HADD2.F32 R9, -RZ, R9.H1_H1 ;  /* 0x30000009ff097230 */ /* 0x000fe40000004100 */
[--C-:B------:R-:W-:Y:S01]  /*17830*/  HADD2.F32 R17, -RZ, R11.reuse.H0_H0 ;  /* 0x2000000bff117230 */ /* 0x100fe20000004100 */
[----:B------:R-:W-:Y:S01]  /*17840*/  FFMA.FTZ R29, R12, R8, R29 ;  /* 0x000000080c1d7223 */ /* 0x000fe2000001001d */
[----:B------:R-:W-:-:S02]  /*17850*/  HADD2.F32 R10, -RZ, R11.H1_H1 ;  /* 0x3000000bff0a7230 */ /* 0x000fc40000004100 */
[----:B------:R-:W-:Y:S01]  /*17860*/  HADD2.F32 R13, -RZ, R13.H1_H1 ;  /* 0x3000000dff0d7230 */ /* 0x000fe20000004100 */
[----:B------:R-:W-:Y:S01]  /*17870*/  FFMA.FTZ R2, R2, R17, R6 ;  /* 0x0000001102027223 */ /* 0x000fe20000010006 */
[----:B------:R-:W-:Y:S01]  /*17880*/  HADD2.F32 R15, -RZ, R15.H1_H1 ;  /* 0x3000000fff0f7230 */ /* 0x000fe20000004100 */
[----:B------:R-:W-:Y:S01]  /*17890*/  F2FP.PACK_AB R12, R29, R0 ;  /* 0x000000001d0c723e */ /* 0x000fe200000000ff */
[----:B------:R-:W-:Y:S01]  /*178a0*/  HADD2.F32 R14, -RZ, R14.H1_H1 ;  /* 0x3000000eff0e7230 */ /* 0x000fe20000004100 */
[----:B------:R-:W-:Y:S02]  /*178b0*/  FFMA.FTZ R9, R13, R9, R16 ;  /* 0x000000090d097223 */ /* 0x000fe40000010010 */
[----:B------:R-:W-:Y:S02]  /*178c0*/  FFMA.FTZ R7, R15, R10, R7 ;  /* 0x0000000a0f077223 */ /* 0x000fe40000010007 */
[----:B------:R-:W-:Y:S01]  /*178d0*/  FFMA.FTZ R14, R14, R19, R22 ;  /* 0x000000130e0e7223 */ /* 0x000fe20000010016 */
[----:B------:R-:W-:-:S02]  /*178e0*/  F2FP.PACK_AB R13, R9, R4 ;  /* 0x00000004090d723e */ /* 0x000fc400000000ff */
[----:B------:R-:W-:Y:S02]  /*178f0*/  F2FP.PACK_AB R15, R7, R2 ;  /* 0x00000002070f723e */ /* 0x000fe400000000ff */
[----:B------:R-:W-:Y:S02]  /*17900*/  F2FP.PACK_AB R14, R14, R3 ;  /* 0x000000030e0e723e */ /* 0x000fe400000000ff */
.L_x_1077:
[----:B------:R-:W-:Y:S05]  /*17910*/  BSYNC B0 ;  /* 0x0000000000007941 */ /* 0x000fea0003800000 */
.L_x_1076:
[----:B-----5:R1:W-:Y:S01]  /*17920*/  STS.128 [R245+0x7800], R12 ;  /* 0x0078000cf5007388 */ /* 0x0203e20000000c00 */
[----:B------:R-:W-:Y:S05]  /*17930*/  BRA `(.L_x_1001) ;  /* 0x0000095000007947 */ /* 0x000fea0003800000 */
.L_x_951:
[----:B------:R-:W-:Y:S01]  /*17940*/  IMAD.IADD R0, R244, 0x1, -R55 ;  /* 0x00000001f4007824 */ /* 0x000fe200078e0a37 */
[----:B------:R-:W-:Y:S01]  /*17950*/  BSSY B0, `(.L_x_1078) ;  /* 0x0000024000007945 */ /* 0x000fe20003800000 */
[-C--:B------:R-:W-:Y:S02]  /*17960*/  ISETP.GE.AND P2, PT, R10, R169.reuse, PT ;  /* 0x000000a90a00720c */ /* 0x080fe40003f46270 */
[-C--:B------:R-:W-:Y:S02]  /*17970*/  ISETP.GE.AND P1, PT, R11, R169.reuse, PT ;  /* 0x000000a90b00720c */ /* 0x080fe40003f26270 */
[----:B------:R-:W-:Y:S02]  /*17980*/  ISETP.GE.AND P3, PT, R176, R0, PT ;  /* 0x00000000b000720c */ /* 0x000fe40003f66270 */
[----:B------:R-:W-:-:S11]  /*17990*/  ISETP.GE.AND P0, PT, R9, R169, PT ;  /* 0x000000a90900720c */ /* 0x000fd60003f06270 */
[----:B------:R-:W-:Y:S05]  /*179a0*/  @P3 BRA `(.L_x_1079) ;  /* 0x000001e000003947 */ /* 0x000fea0003800000 */
[----:B------:R-:W-:Y:S02]  /*179b0*/  ISETP.GE.AND P6, PT, R14, R169, PT ;  /* 0x000000a90e00720c */ /* 0x000fe40003fc6270 */
[CC--:B-----5:R-:W-:Y:S02]  /*179c0*/  @!P1 LEA R6, P4, R180.reuse, R186.reuse, 0x1 ;  /* 0x000000bab4069211 */ /* 0x0e0fe400078808ff */
[C---:B------:R-:W-:Y:S02]  /*179d0*/  @!P2 LEA R2, P3, R180.reuse, R186, 0x1 ;  /* 0x000000bab402a211 */ /* 0x040fe400078608ff */
[CCC-:B------:R-:W-:Y:S02]  /*179e0*/  @!P1 LEA.HI.X R7, R180.reuse, R187.reuse, R183.reuse, 0x1, P4 ;  /* 0x000000bbb4079211 */ /* 0x1c0fe400020f0cb7 */
[----:B------:R-:W-:-:S05]  /*179f0*/  @!P2 LEA.HI.X R3, R180, R187, R183, 0x1, P3 ;  /* 0x000000bbb403a211 */ /* 0x000fca00018f0cb7 */
[C---:B------:R-:W-:Y:S01]  /*17a00*/  @!P6 LEA R8, P5, R180.reuse, R186, 0x1 ;  /* 0x000000bab408e211 */ /* 0x040fe200078a08ff */
[----:B------:R1:W-:Y:S03]  /*17a10*/  @P6 STS.128 [R245], RZ ;  /* 0x000000fff5006388 */ /* 0x0003e60000000c00 */
[----:B------:R-:W-:-:S05]  /*17a20*/  @!P6 LEA.HI.X R9, R180, R187, R183, 0x1, P5 ;  /* 0x000000bbb409e211 */ /* 0x000fca00028f0cb7 */
        /* <DEDUP_REMOVED lines=22> */
.L_x_1079:
[----:B------:R-:W-:Y:S05]  /*17b90*/  BSYNC B0 ;  /* 0x0000000000007941 */ /* 0x000fea0003800000 */
.L_x_1078:
[----:B------:R-:W-:Y:S01]  /*17ba0*/  IADD3 R25, R176, 0x10, RZ ;  /* 0x00000010b0197810 */ /* 0x000fe20007ffe0ff */
[----:B------:R-:W-:Y:S03]  /*17bb0*/  BSSY B0, `(.L_x_1080) ;  /* 0x0000023000007945 */ /* 0x000fe60003800000 */
[----:B------:R-:W-:-:S13]  /*17bc0*/  ISETP.GE.AND P3, PT, R25, R0, PT ;  /* 0x000000001900720c */ /* 0x000fda0003f66270 */
[----:B------:R-:W-:Y:S05]  /*17bd0*/  @P3 BRA `(.L_x_1081) ;  /* 0x0000020000003947 */ /* 0x000fea0003800000 */
[----:B------:R-:W-:Y:S02]  /*17be0*/  ISETP.GE.AND P5, PT, R14, R169, PT ;  /* 0x000000a90e00720c */ /* 0x000fe40003fa6270 */
[----:B------:R-:W-:-:S04]  /*17bf0*/  IADD3 R5, P3, R5, R180, RZ ;  /* 0x000000b405057210 */ /* 0x000fc80007f7e0ff */
[-C--:B-1---5:R-:W-:Y:S01]  /*17c00*/  @!P1 LEA R6, P4, R5, R186.reuse, 0x1 ;  /* 0x000000ba05069211 */ /* 0x0a2fe200078808ff */
[----:B------:R-:W-:Y:S01]  /*17c10*/  IMAD.X R13, R13, 0x1, R183, P3 ;  /* 0x000000010d0d7824 */ /* 0x000fe200018e06b7 */
[----:B------:R-:W-:-:S04]  /*17c20*/  @!P2 LEA R2, P3, R5, R186, 0x1 ;  /* 0x000000ba0502a211 */ /* 0x000fc800078608ff */
[CCC-:B------:R-:W-:Y:S01]  /*17c30*/  @!P1 LEA.HI.X R7, R5.reuse, R187.reuse, R13.reuse, 0x1, P4 ;  /* 0x000000bb05079211 */ /* 0x1c0fe200020f0c0d */
[----:B------:R1:W-:Y:S01]  /*17c40*/  @P5 STS.128 [R245+0x800], RZ ;  /* 0x000800fff5005388 */ /* 0x0003e20000000c00 */
[C---:B------:R-:W-:Y:S02]  /*17c50*/  @!P5 LEA R8, P6, R5.reuse, R186, 0x1 ;  /* 0x000000ba0508d211 */ /* 0x040fe400078c08ff */
[CCC-:B------:R-:W-:Y:S02]  /*17c60*/  @!P2 LEA.HI.X R3, R5.reuse, R187.reuse, R13.reuse, 0x1, P3 ;  /* 0x000000bb0503a211 */ /* 0x1c0fe400018f0c0d */
[----:B------:R-:W-:-:S05]  /*17c70*/  @!P5 LEA.HI.X R9, R5, R187, R13, 0x1, P6 ;  /* 0x000000bb0509d211 */ /* 0x000fca00030f0c0d */
        /* <DEDUP_REMOVED lines=22> */
.L_x_1081:
[----:B------:R-:W-:Y:S05]  /*17de0*/  BSYNC B0 ;  /* 0x0000000000007941 */ /* 0x000fea0003800000 */
.L_x_1080:
[----:B------:R-:W-:Y:S01]  /*17df0*/  IADD3 R33, R176, 0x20, RZ ;  /* 0x00000020b0217810 */ /* 0x000fe20007ffe0ff */
[----:B------:R-:W-:Y:S03]  /*17e00*/  BSSY B0, `(.L_x_1082) ;  /* 0x0000023000007945 */ /* 0x000fe60003800000 */
[----:B------:R-:W-:-:S13]  /*17e10*/  ISETP.GE.AND P3, PT, R33, R0, PT ;  /* 0x000000002100720c */ /* 0x000fda0003f66270 */
[----:B------:R-:W-:Y:S05]  /*17e20*/  @P3 BRA `(.L_x_1083) ;  /* 0x0000020000003947 */ /* 0x000fea0003800000 */
[----:B------:R-:W-:Y:S02]  /*17e30*/  ISETP.GE.AND P5, PT, R14, R169, PT ;  /* 0x000000a90e00720c */ /* 0x000fe40003fa6270 */
[----:B------:R-:W-:-:S04]  /*17e40*/  LEA R5, P3, R184, R180, 0x5 ;  /* 0x000000b4b8057211 */ /* 0x000fc800078628ff */
[----:B-1----:R-:W-:Y:S02]  /*17e50*/  LEA.HI.X R3, R184, R183, R185, 0x5, P3 ;  /* 0x000000b7b8037211 */ /* 0x002fe400018f2cb9 */
[CC--:B-----5:R-:W-:Y:S02]  /*17e60*/  @!P1 LEA R8, P4, R5.reuse, R186.reuse, 0x1 ;  /* 0x000000ba05089211 */ /* 0x0e0fe400078808ff */
[CC--:B------:R-:W-:Y:S02]  /*17e70*/  @!P2 LEA R6, P3, R5.reuse, R186.reuse, 0x1 ;  /* 0x000000ba0506a211 */ /* 0x0c0fe400078608ff */
[CCC-:B------:R-:W-:Y:S01]  /*17e80*/  @!P1 LEA.HI.X R9, R5.reuse, R187.reuse, R3.reuse, 0x1, P4 ;  /* 0x000000bb05099211 */ /* 0x1c0fe200020f0c03 */
[----:B------:R1:W-:Y:S01]  /*17e90*/  @P5 STS.128 [R245+0x1000], RZ ;  /* 0x001000fff5005388 */ /* 0x0003e20000000c00 */
[C---:B------:R-:W-:Y:S02]  /*17ea0*/  @!P5 LEA R10, P6, R5.reuse, R186, 0x1 ;  /* 0x000000ba050ad211 */ /* 0x040fe400078c08ff */
[----:B------:R-:W-:-:S02]  /*17eb0*/  @!P2 LEA.HI.X R7, R5, R187, R3, 0x1, P3 ;  /* 0x000000bb0507a211 */ /* 0x000fc400018f0c03 */
        /* <DEDUP_REMOVED lines=17> */
[----:B------:R-:W-:-:S04]  /*17fd0*/  LEA R2, P3, R5, R186, 0x1 ;  /* 0x000000ba05027211 */ /* 0x000fc800078608ff */
[----:B------:R-:W-:-:S05]  /*17fe0*/  LEA.HI.X R3, R5, R187, R3, 0x1, P3 ;  /* 0x000000bb05037211 */ /* 0x000fca00018f0c03 */
[----:B------:R-:W-:Y:S01]  /*17ff0*/  @!PT LDS RZ, [RZ] ;  /* 0x00000000fffff984 */ /* 0x000fe20000000800 */
[----:B------:R-:W-:Y:S01]  /*18000*/  @!PT LDS RZ, [RZ] ;  /* 0x00000000fffff984 */ /* 0x000fe20000000800 */
[----:B------:R-:W-:Y:S01]  /*18010*/  @!PT LDS RZ, [RZ] ;  /* 0x00000000fffff984 */ /* 0x000fe20000000800 */
[----:B------:R2:W-:Y:S04]  /*18020*/  LDGSTS.E.BYPASS.LTC128B.128 [R245+0x7000], [R2.64+0x180] ;  /* 0x0700018002f57fae */ /* 0x0005e8000b901d46 */
.L_x_1083:
[----:B------:R-:W-:Y:S05]  /*18030*/  BSYNC B0 ;  /* 0x0000000000007941 */ /* 0x000fea0003800000 */
.L_x_1082:
[----:B------:R-:W-:-:S04]  /*18040*/  IADD3 R31, R176, 0x30, RZ ;  /* 0x00000030b01f7810 */ /* 0x000fc80007ffe0ff */
[----:B------:R-:W-:-:S13]  /*18050*/  ISETP.GE.AND P3, PT, R31, R0, PT ;  /* 0x000000001f00720c */ /* 0x000fda0003f66270 */
[----:B------:R-:W-:Y:S05]  /*18060*/  @P3 BRA `(.L_x_1001) ;  /* 0x0000022000003947 */ /* 0x000fea0003800000 */
[----:B------:R-:W-:Y:S01]  /*18070*/  ISETP.GE.AND P5, PT, R14, R169, PT ;  /* 0x000000a90e00720c */ /* 0x000fe20003fa6270 */
[----:B------:R-:W-:Y:S02]  /*18080*/  IMAD.MOV.U32 R181, RZ, RZ, R183 ;  /* 0x000000ffffb57224 */ /* 0x000fe400078e00b7 */
[----:B------:R-:W-:Y:S02]  /*18090*/  IMAD R0, R185, 0x30, RZ ;  /* 0x00000030b9007824 */ /* 0x000fe400078e02ff */
[----:B------:R-:W-:-:S04]  /*180a0*/  IMAD.WIDE.U32 R184, R184, 0x30, R180 ;  /* 0x00000030b8b87825 */ /* 0x000fc800078e00b4 */
[----:B-12---:R-:W-:Y:S01]  /*180b0*/  IMAD.IADD R3, R0, 0x1, R185 ;  /* 0x0000000100037824 */ /* 0x006fe200078e02b9 */
[CC--:B-----5:R-:W-:Y:S02]  /*180c0*/  @!P1 LEA R6, P4, R184.reuse, R186.reuse, 0x1 ;  /* 0x000000bab8069211 */ /* 0x0e0fe400078808ff */
[CC--:B------:R-:W-:Y:S01]  /*180d0*/  @!P2 LEA R4, P3, R184.reuse, R186.reuse, 0x1 ;  /* 0x000000bab804a211 */ /* 0x0c0fe200078608ff */
[----:B------:R1:W-:Y:S01]  /*180e0*/  @P5 STS.128 [R245+0x1800], RZ ;  /* 0x001800fff5005388 */ /* 0x0003e20000000c00 */
[C---:B------:R-:W-:Y:S02]  /*180f0*/  @!P5 LEA R8, P6, R184.reuse, R186, 0x1 ;  /* 0x000000bab808d211 */ /* 0x040fe400078c08ff */
[CCC-:B------:R-:W-:Y:S02]  /*18100*/  @!P1 LEA.HI.X R7, R184.reuse, R187.reuse, R3.reuse, 0x1, P4 ;  /* 0x000000bbb8079211 */ /* 0x1c0fe400020f0c03 */
[CCC-:B------:R-:W-:Y:S02]  /*18110*/  @!P5 LEA.HI.X R9, R184.reuse, R187.reuse, R3.reuse, 0x1, P6 ;  /* 0x000000bbb809d211 */ /* 0x1c0fe400030f0c03 */
[----:B------:R-:W-:-:S03]  /*18120*/  @!P2 LEA.HI.X R5, R184, R187, R3, 0x1, P3 ;  /* 0x000000bbb805a211 */ /* 0x000fc600018f0c03 */
        /* <DEDUP_REMOVED lines=22> */
.L_x_1001:
[----:B------:R-:W-:Y:S05]  /*18290*/  BSYNC B3 ;  /* 0x0000000000037941 */ /* 0x000fea0003800000 */
.L_x_950:
[----:B------:R-:W-:Y:S01]  /*182a0*/  IADD3 R247, R165, -0x1, RZ ;  /* 0xffffffffa5f77810 */ /* 0x000fe20007ffe0ff */
[----:B------:R-:W-:Y:S01]  /*182b0*/  BSSY B0, `(.L_x_1084) ;  /* 0x0000021000007945 */ /* 0x000fe20003800000 */
[----:B------:R-:W-:-:S03]  /*182c0*/  LOP3.LUT R250, R167, 0xff, RZ, 0xc0, !PT ;  /* 0x000000ffa7fa7812 */ /* 0x000fc600078ec0ff */
[----:B------:R-:W-:-:S04]  /*182d0*/  IMAD.SHL.U32 R22, R247, 0x40, RZ ;  /* 0x00000040f7167824 */ /* 0x000fc800078e00ff */
[----:B-12---:R-:W-:-:S05]  /*182e0*/  IMAD.IADD R2, R65, 0x1, -R22 ;  /* 0x0000000141027824 */ /* 0x006fca00078e0a16 */
[----:B------:R-:W-:-:S13]  /*182f0*/  ISETP.GE.AND P0, PT, R176, R2, PT ;  /* 0x00000002b000720c */ /* 0x000fda0003f06270 */
[----:B------:R-:W-:Y:S05]  /*18300*/  @P0 BRA `(.L_x_1085) ;  /* 0x000001b000000947 */ /* 0x000fea0003800000 */
[C---:B------:R-:W-:Y:S02]  /*18310*/  LOP3.LUT R0, R250.reuse, 0x1, RZ, 0xc0, !PT ;  /* 0x00000001fa007812 */ /* 0x040fe400078ec0ff */
[----:B------:R-:W-:Y:S02]  /*18320*/  R2P PR, R250, 0xe ;  /* 0x0000000efa007804 */ /* 0x000fe40000000000 */
[----:B------:R-:W-:-:S11]  /*18330*/  ISETP.NE.U32.AND P0, PT, R0, 0x1, PT ;  /* 0x000000010000780c */ /* 0x000fd60003f05070 */
[----:B------:R-:W-:Y:S01]  /*18340*/  @P1 IMAD.MOV.U32 R6, RZ, RZ, R238 ;  /* 0x000000ffff061224 */ /* 0x000fe200078e00ee */
[----:B------:R-:W-:Y:S01]  /*18350*/  @P2 MOV R4, R238 ;  /* 0x000000ee00042202 */ /* 0x000fe20000000f00 */
[--C-:B------:R-:W-:Y:S01]  /*18360*/  @P1 IMAD.MOV.U32 R7, RZ, RZ, R239.reuse ;  /* 0x000000ffff071224 */ /* 0x100fe200078e00ef */
[----:B------:R-:W-:Y:S01]  /*18370*/  @!PT LDS RZ, [RZ] ;  /* 0x00000000fffff984 */ /* 0x000fe20000000800 */
[----:B------:R-:W-:Y:S01]  /*18380*/  @!PT LDS RZ, [RZ] ;  /* 0x00000000fffff984 */ /* 0x000fe20000000800 */
[----:B------:R-:W-:Y:S01]  /*18390*/  @!PT LDS RZ, [RZ] ;  /* 0x00000000fffff984 */ /* 0x000fe20000000800 */
[----:B------:R1:W-:Y:S01]  /*183a0*/  @!P0 LDGSTS.E.BYPASS.LTC128B.128 [R245+0x8000], [R238.64] ;  /* 0x08000000eef58fae */ /* 0x0003e2000b901d46 */
[----:B------:R-:W-:-:S03]  /*183b0*/  @P2 IMAD.MOV.U32 R5, RZ, RZ, R239 ;  /* 0x000000ffff052224 */ /* 0x000fc600078e00ef */
[----:B------:R1:W-:Y:S04]  /*183c0*/  @P0 STS.128 [R245+0x8000], RZ ;  /* 0x008000fff5000388 */ /* 0x0003e80000000c00 */
[----:B------:R-:W-:Y:S01]  /*183d0*/  @!PT LDS RZ, [RZ] ;  /* 0x00000000fffff984 */ /* 0x000fe20000000800 */
[----:B------:R-:W-:Y:S01]  /*183e0*/  @!PT LDS RZ, [RZ] ;  /* 0x00000000fffff984 */ /* 0x000fe20000000800 */
[----:B------:R-:W-:Y:S01]  /*183f0*/  @!PT LDS RZ, [RZ] ;  /* 0x00000000fffff984 */ /* 0x000fe20000000800 */
[----:B------:R1:W-:Y:S04]  /*18400*/  @P1 LDGSTS.E.BYPASS.LTC128B.128 [R245+0xa000], [R6.64+0x80] ;  /* 0x0a00008006f51fae */ /* 0x0003e8000b901d46 */
[----:B------:R1:W-:Y:S04]  /*18410*/  @!P1 STS.128 [R245+0xa000], RZ ;  /* 0x00a000fff5009388 */ /* 0x0003e80000000c00 */
        /* <DEDUP_REMOVED lines=9> */
[----:B------:R1:W-:Y:S02]  /*184b0*/  @!P3 STS.128 [R245+0xe000], RZ ;  /* 0x00e000fff500b388 */ /* 0x0003e40000000c00 */
.L_x_1085:
[----:B------:R-:W-:Y:S05]  /*184c0*/  BSYNC B0 ;  /* 0x0000000000007941 */ /* 0x000fea0003800000 */
.L_x_1084:
[----:B------:R-:W-:Y:S01]  /*184d0*/  ISETP.GE.AND P0, PT, R25, R2, PT ;  /* 0x000000021900720c */ /* 0x000fe20003f06270 */
[----:B------:R-:W-:-:S12]  /*184e0*/  BSSY B0, `(.L_x_1086) ;  /* 0x0000025000007945 */ /* 0x000fd80003800000 */
[----:B------:R-:W-:Y:S05]  /*184f0*/  @P0 BRA `(.L_x_1087) ;  /* 0x0000023000000947 */ /* 0x000fea0003800000 */
[C---:B------:R-:W-:Y:S02]  /*18500*/  LOP3.LUT R0, R250.reuse, 0x1, RZ, 0xc0, !PT ;  /* 0x00000001fa007812 */ /* 0x040fe400078ec0ff */
[----:B------:R-:W-:Y:S02]  /*18510*/  LOP3.LUT P4, RZ, R250, 0x2, RZ, 0xc0, !PT ;  /* 0x00000002faff7812 */ /* 0x000fe4000788c0ff */
[----:B------:R-:W-:Y:S02]  /*18520*/  ISETP.NE.U32.AND P5, PT, R0, 0x1, PT ;  /* 0x000000010000780c */ /* 0x000fe40003fa5070 */
[C---:B------:R-:W-:Y:S02]  /*18530*/  LOP3.LUT P3, RZ, R250.reuse, 0x4, RZ, 0xc0, !PT ;  /* 0x00000004faff7812 */ /* 0x040fe4000786c0ff */
[----:B------:R-:W-:Y:S02]  /*18540*/  LOP3.LUT P1, RZ, R250, 0x8, RZ, 0xc0, !PT ;  /* 0x00000008faff7812 */ /* 0x000fe4000782c0ff */
[----:B-1----:R-:W-:-:S05]  /*18550*/  IADD3 R5, P2, R236, R172, RZ ;  /* 0x000000acec057210 */ /* 0x002fca0007f5e0ff */
[----:B------:R-:W-:Y:S01]  /*18560*/  IMAD.X R3, R237, 0x1, R175, P2 ;  /* 0x00000001ed037824 */ /* 0x000fe200010e06af */
[C---:B------:R-:W-:Y:S02]  /*18570*/  @P4 LEA R8, P6, R5.reuse, R178, 0x1 ;  /* 0x000000b205084211 */ /* 0x040fe400078c08ff */
[C---:B------:R-:W-:Y:S02]  /*18580*/  @!P5 LEA R10, P0, R236.reuse, R238, 0x1 ;  /* 0x000000eeec0ad211 */ /* 0x040fe400078008ff */
[CC--:B------:R-:W-:Y:S02]  /*18590*/  @P3 LEA R6, P2, R5.reuse, R178.reuse, 0x1 ;  /* 0x000000b205063211 */ /* 0x0c0fe400078408ff */
[----:B------:R-:W-:Y:S02]  /*185a0*/  @!P5 LEA.HI.X R11, R236, R239, R237, 0x1, P0 ;  /* 0x000000efec0bd211 */ /* 0x000fe400000f0ced */
[C---:B------:R-:W-:Y:S02]  /*185b0*/  @P1 LEA R4, P0, R5.reuse, R178, 0x1 ;  /* 0x000000b205041211 */ /* 0x040fe400078008ff */
[CCC-:B------:R-:W-:Y:S01]  /*185c0*/  @P4 LEA.HI.X R9, R5.reuse, R179.reuse, R3.reuse, 0x1, P6 ;  /* 0x000000b305094211 */ /* 0x1c0fe200030f0c03 */
[----:B------:R-:W-:Y:S01]  /*185d0*/  @!PT LDS RZ, [RZ] ;  /* 0x00000000fffff984 */ /* 0x000fe20000000800 */
[----:B------:R-:W-:Y:S01]  /*185e0*/  @!PT LDS RZ, [RZ] ;  /* 0x00000000fffff984 */ /* 0x000fe20000000800 */
[----:B------:R-:W-:Y:S01]  /*185f0*/  @!PT LDS RZ, [RZ] ;  /* 0x00000000fffff984 */ /* 0x000fe20000000800 */
[----:B------:R1:W-:Y:S01]  /*18600*/  @!P5 LDGSTS.E.BYPASS.LTC128B.128 [R245+0x8800], [R10.64] ;  /* 0x088000000af5dfae */ /* 0x0003e2000b901d46 */
[----:B------:R-:W-:-:S02]  /*18610*/  @P3 LEA.HI.X R7, R5, R179, R3, 0x1, P2 ;  /* 0x000000b305073211 */ /* 0x000fc400010f0c03 */
[----:B------:R-:W-:Y:S01]  /*18620*/  @P1 LEA.HI.X R5, R5, R179, R3, 0x1, P0 ;  /* 0x000000b305051211 */ /* 0x000fe200000f0c03 */
        /* <DEDUP_REMOVED lines=16> */
.L_x_1087:
[----:B------:R-:W-:Y:S05]  /*18730*/  BSYNC B0 ;  /* 0x0000000000007941 */ /* 0x000fea0003800000 */
.L_x_1086:
[----:B------:R-:W-:Y:S01]  /*18740*/  ISETP.GE.AND P0, PT, R33, R2, PT ;  /* 0x000000022100720c */ /* 0x000fe20003f06270 */
[----:B------:R-:W-:-:S12]  /*18750*/  BSSY B0, `(.L_x_1088) ;  /* 0x0000027000007945 */ /* 0x000fd80003800000 */
[----:B------:R-:W-:Y:S05]  /*18760*/  @P0 BRA `(.L_x_1089) ;  /* 0x0000025000000947 */ /* 0x000fea0003800000 */
[C---:B------:R-:W-:Y:S02]  /*18770*/  LOP3.LUT R0, R250.reuse, 0x1, RZ, 0xc0, !PT ;  /* 0x00000001fa007812 */ /* 0x040fe400078ec0ff */
[----:B------:R-:W-:Y:S02]  /*18780*/  LOP3.LUT P4, RZ, R250, 0x2, RZ, 0xc0, !PT ;  /* 0x00000002faff7812 */ /* 0x000fe4000788c0ff */
[----:B------:R-:W-:Y:S01]  /*18790*/  ISETP.NE.U32.AND P5, PT, R0, 0x1, PT ;  /* 0x000000010000780c */ /* 0x000fe20003fa5070 */
[----:B------:R-:W-:Y:S01]  /*187a0*/  IMAD.SHL.U32 R0, R60, 0x20, RZ ;  /* 0x000000203c007824 */ /* 0x000fe200078e00ff */
[C---:B------:R-:W-:Y:S02]  /*187b0*/  LOP3.LUT P3, RZ, R250.reuse, 0x4, RZ, 0xc0, !PT ;  /* 0x00000004faff7812 */ /* 0x040fe4000786c0ff */
[----:B------:R-:W-:Y:S02]  /*187c0*/  LOP3.LUT P1, RZ, R250, 0x8, RZ, 0xc0, !PT ;  /* 0x00000008faff7812 */ /* 0x000fe4000782c0ff */
[----:B------:R-:W-:-:S02]  /*187d0*/  SHF.L.U64.HI R3, R60, 0x5, R61 ;  /* 0x000000053c037819 */ /* 0x000fc4000001023d */
[----:B-1----:R-:W-:-:S04]  /*187e0*/  LEA R5, P0, R60, R172, 0x5 ;  /* 0x000000ac3c057211 */ /* 0x002fc800078028ff */
[----:B------:R-:W-:Y:S02]  /*187f0*/  @P4 LEA R10, P6, R5, R178, 0x1 ;  /* 0x000000b2050a4211 */ /* 0x000fe400078c08ff */
[----:B------:R-:W-:-:S04]  /*18800*/  @!P5 LEA R6, P2, R0, R238, 0x1 ;  /* 0x000000ee0006d211 */ /* 0x000fc800078408ff */
[----:B------:R-:W-:Y:S02]  /*18810*/  @!P5 LEA.HI.X R7, R0, R239, R3, 0x1, P2 ;  /* 0x000000ef0007d211 */ /* 0x000fe400010f0c03 */
[----:B------:R-:W-:Y:S02]  /*18820*/  LEA.HI.X R0, R60, R175, R61, 0x5, P0 ;  /* 0x000000af3c007211 */ /* 0x000fe400000f2c3d */
[CC--:B------:R-:W-:Y:S01]  /*18830*/  @P3 LEA R8, P2, R5.reuse, R178.reuse, 0x1 ;  /* 0x000000b205083211 */ /* 0x0c0fe200078408ff */
[----:B------:R-:W-:Y:S01]  /*18840*/  @!PT LDS RZ, [RZ] ;  /* 0x00000000fffff984 */ /* 0x000fe20000000800 */
[----:B------:R-:W-:Y:S01]  /*18850*/  @!PT LDS RZ, [RZ] ;  /* 0x00000000fffff984 */ /* 0x000fe20000000800 */
[----:B------:R-:W-:Y:S01]  /*18860*/  @!PT LDS RZ, [RZ] ;  /* 0x00000000fffff984 */ /* 0x000fe20000000800 */
[----:B------:R1:W-:Y:S01]  /*18870*/  @!P5 LDGSTS.E.BYPASS.LTC128B.128 [R245+0x9000], [R6.64] ;  /* 0x0900000006f5dfae */ /* 0x0003e2000b901d46 */
[C---:B------:R-:W-:Y:S02]  /*18880*/  @P1 LEA R4, P0, R5.reuse, R178, 0x1 ;  /* 0x000000b205041211 */ /* 0x040fe400078008ff */
[CCC-:B------:R-:W-:Y:S01]  /*18890*/  @P4 LEA.HI.X R11, R5.reuse, R179.reuse, R0.reuse, 0x1, P6 ;  /* 0x000000b3050b4211 */ /* 0x1c0fe200030f0c00 */
[----:B------:R1:W-:Y:S01]  /*188a0*/  @P5 STS.128 [R245+0x9000], RZ ;  /* 0x009000fff5005388 */ /* 0x0003e20000000c00 */
[----:B------:R-:W-:-:S02]  /*188b0*/  @P3 LEA.HI.X R9, R5, R179, R0, 0x1, P2 ;  /* 0x000000b305093211 */ /* 0x000fc400010f0c00 */
[----:B------:R-:W-:Y:S01]  /*188c0*/  @P1 LEA.HI.X R5, R5, R179, R0, 0x1, P0 ;  /* 0x000000b305051211 */ /* 0x000fe200000f0c00 */
        /* <DEDUP_REMOVED lines=15> */
.L_x_1089:
[----:B------:R-:W-:Y:S05]  /*189c0*/  BSYNC B0 ;  /* 0x0000000000007941 */ /* 0x000fea0003800000 */
.L_x_1088:
[----:B------:R-:W-:Y:S01]  /*189d0*/  ISETP.GE.AND P0, PT, R31, R2, PT ;  /* 0x000000021f00720c */ /* 0x000fe20003f06270 */
[----:B------:R-:W-:-:S12]  /*189e0*/  BSSY B0, `(.L_x_1090) ;  /* 0x0000028000007945 */ /* 0x000fd80003800000 */
[----:B------:R-:W-:Y:S05]  /*189f0*/  @P0 BRA `(.L_x_1091) ;  /* 0x0000026000000947 */ /* 0x000fea0003800000 */
[C---:B------:R-:W-:Y:S01]  /*18a00*/  LOP3.LUT R0, R250.reuse, 0x1, RZ, 0xc0, !PT ;  /* 0x00000001fa007812 */ /* 0x040fe200078ec0ff */
[----:B------:R-:W-:Y:S01]  /*18a10*/  IMAD.MOV.U32 R174, RZ, RZ, R172 ;  /* 0x000000ffffae7224 */ /* 0x000fe200078e00ac */
[----:B------:R-:W-:Y:S02]  /*18a20*/  LOP3.LUT P4, RZ, R250, 0x2, RZ, 0xc0, !PT ;  /* 0x00000002faff7812 */ /* 0x000fe4000788c0ff */
[----:B------:R-:W-:Y:S01]  /*18a30*/  ISETP.NE.U32.AND P5, PT, R0, 0x1, PT ;  /* 0x000000010000780c */ /* 0x000fe20003fa5070 */
[----:B------:R-:W-:Y:S01]  /*18a40*/  IMAD R0, R61, 0x30, RZ ;  /* 0x000000303d007824 */ /* 0x000fe200078e02ff */
[----:B------:R-:W-:Y:S01]  /*18a50*/  LOP3.LUT P3, RZ, R250, 0x4, RZ, 0xc0, !PT ;  /* 0x00000004faff7812 */ /* 0x000fe2000786c0ff */
[----:B------:R-:W-:Y:S01]  /*18a60*/  IMAD.WIDE.U32 R174, R60, 0x30, R174 ;  /* 0x000000303cae7825 */ /* 0x000fe200078e00ae */
[----:B------:R-:W-:-:S03]  /*18a70*/  LOP3.LUT P1, RZ, R250, 0x8, RZ, 0xc0, !PT ;  /* 0x00000008faff7812 */ /* 0x000fc6000782c0ff */
[----:B------:R-:W-:-:S04]  /*18a80*/  IMAD.IADD R3, R175, 0x1, R0 ;  /* 0x00000001af037824 */ /* 0x000fc800078e0200 */
[-C--:B-1----:R-:W-:Y:S02]  /*18a90*/  @P4 LEA R8, P6, R174, R178.reuse, 0x1 ;  /* 0x000000b2ae084211 */ /* 0x082fe400078c08ff */
[----:B------:R-:W-:Y:S02]  /*18aa0*/  @!P5 IMAD.WIDE.U32 R4, R60, 0x60, R238 ;  /* 0x000000603c04d825 */ /* 0x000fe400078e00ee */
[CC--:B------:R-:W-:Y:S02]  /*18ab0*/  @P3 LEA R6, P2, R174.reuse, R178.reuse, 0x1 ;  /* 0x000000b2ae063211 */ /* 0x0c0fe400078408ff */
[----:B------:R-:W-:Y:S01]  /*18ac0*/  @!P5 IMAD R61, R61, 0x60, RZ ;  /* 0x000000603d3dd824 */ /* 0x000fe200078e02ff */
[C---:B------:R-:W-:Y:S02]  /*18ad0*/  @P1 LEA R10, P0, R174.reuse, R178, 0x1 ;  /* 0x000000b2ae0a1211 */ /* 0x040fe400078008ff */
[CC--:B------:R-:W-:Y:S01]  /*18ae0*/  @P4 LEA.HI.X R9, R174.reuse, R179.reuse, R3, 0x1, P6 ;  /* 0x000000b3ae094211 */ /* 0x0c0fe200030f0c03 */
[----:B------:R-:W-:Y:S01]  /*18af0*/  @!P5 IMAD.IADD R5, R61, 0x1, R5 ;  /* 0x000000013d05d824 */ /* 0x000fe200078e0205 */
[----:B------:R-:W-:-:S02]  /*18b00*/  @P3 LEA.HI.X R7, R174, R179, R3, 0x1, P2 ;  /* 0x000000b3ae073211 */ /* 0x000fc400010f0c03 */
[----:B------:R-:W-:Y:S02]  /*18b10*/  @P1 LEA.HI.X R11, R174, R179, R3, 0x1, P0 ;  /* 0x000000b3ae0b1211 */ /* 0x000fe400000f0c03 */
        /* <DEDUP_REMOVED lines=20> */
.L_x_1091:
[----:B------:R-:W-:Y:S05]  /*18c60*/  BSYNC B0 ;  /* 0x0000000000007941 */ /* 0x000fea0003800000 */
.L_x_1090:
[----:B------:R-:W0:Y:S04]  /*18c70*/  LDGDEPBAR ;  /* 0x00000000000079af */ /* 0x000e280000000000 */
[----:B------:R2:W5:Y:S01]  /*18c80*/  LD.E R0, [R20.64+0x188] ;  /* 0x0001880614007980 */ /* 0x000562000c101900 */
[----:B------:R-:W-:Y:S01]  /*18c90*/  ISETP.GE.AND P0, PT, R176, R2, PT ;  /* 0x00000002b000720c */ /* 0x000fe20003f06270 */
[----:B------:R-:W-:Y:S01]  /*18ca0*/  IMAD.SHL.U32 R23, R148, 0x2, RZ ;  /* 0x0000000294177824 */ /* 0x000fe200078e00ff */
[----:B------:R-:W-:Y:S01]  /*18cb0*/  SHF.R.S32.HI R3, RZ, 0x1f, R168 ;  /* 0x0000001fff037819 */ /* 0x000fe200000114a8 */
[----:B------:R-:W-:Y:S03]  /*18cc0*/  BSSY B0, `(.L_x_1092) ;  /* 0x0000026000007945 */ /* 0x000fe60003800000 */
[----:B------:R-:W-:-:S02]  /*18cd0*/  LEA.HI R3, R3, R168, RZ, 0x2 ;  /* 0x000000a803037211 */ /* 0x000fc400078f10ff */
[----:B------:R-:W-:Y:S02]  /*18ce0*/  LOP3.LUT R23, R23, 0x6, RZ, 0xc0, !PT ;  /* 0x0000000617177812 */ /* 0x000fe400078ec0ff */
[----:B------:R-:W-:Y:S01]  /*18cf0*/  SHF.R.S32.HI R45, RZ, 0x2, R3 ;  /* 0x00000002ff2d7819 */ /* 0x000fe20000011403 */
[----:B------:R-:W-:-:S04]  /*18d00*/  DEPBAR.LE SB0, 0x0 ;  /* 0x000080000000791a */ /* 0x000fc80000000000 */
[----:B------:R-:W-:Y:S06]  /*18d10*/  BAR.SYNC.DEFER_BLOCKING 0x0 ;  /* 0x0000000000007b1d */ /* 0x000fec0000010000 */
[----:B------:R2:W-:Y:S04]  /*18d20*/  @P0 STS.128 [R245+0x10000], RZ ;  /* 0x010000fff5000388 */ /* 0x0005e80000000c00 */
[----:B------:R2:W-:Y:S04]  /*18d30*/  @P0 STS.128 [R245+0x12000], RZ ;  /* 0x012000fff5000388 */ /* 0x0005e80000000c00 */
[----:B------:R2:W-:Y:S04]  /*18d40*/  @P0 STS.128 [R245+0x14000], RZ ;  /* 0x014000fff5000388 */ /* 0x0005e80000000c00 */
[----:B------:R2:W-:Y:S01]  /*18d50*/  @P0 STS.128 [R245+0x16000], RZ ;  /* 0x016000fff5000388 */ /* 0x0005e20000000c00 */
[----:B------:R-:W-:Y:S05]  /*18d60*/  @P0 BRA `(.L_x_1093) ;  /* 0x000001b000000947 */ /* 0x000fea0003800000 */
[C---:B------:R-:W-:Y:S02]  /*18d70*/  LOP3.LUT R3, R250.reuse, 0x1, RZ, 0xc0, !PT ;  /* 0x00000001fa037812 */ /* 0x040fe400078ec0ff */
[----:B------:R-:W-:-:S02]  /*18d80*/  R2P PR, R250, 0xe ;  /* 0x0000000efa007804 */ /* 0x000fc40000000000 */
[----:B------:R-:W-:-:S11]  /*18d90*/  ISETP.NE.U32.AND P0, PT, R3, 0x1, PT ;  /* 0x000000010300780c */ /* 0x000fd60003f05070 */
[----:B-1----:R-:W-:Y:S01]  /*18da0*/  @P1 IMAD.MOV.U32 R6, RZ, RZ, R188 ;  /* 0x000000ffff061224 */ /* 0x002fe200078e00bc */
        /* <DEDUP_REMOVED lines=23> */
.L_x_1093:
[----:B------:R-:W-:Y:S05]  /*18f20*/  BSYNC B0 ;  /* 0x0000000000007941 */ /* 0x000fea0003800000 */
.L_x_1092:
[----:B------:R-:W-:Y:S01]  /*18f30*/  ISETP.GE.AND P0, PT, R25, R2, PT ;  /* 0x000000021900720c */ /* 0x000fe20003f06270 */
[----:B------:R-:W-:-:S12]  /*18f40*/  BSSY B0, `(.L_x_1094) ;  /* 0x0000027000007945 */ /* 0x000fd80003800000 */
[----:B------:R1:W-:Y:S04]  /*18f50*/  @P0 STS.128 [R245+0x10800], RZ ;  /* 0x010800fff5000388 */ /* 0x0003e80000000c00 */
[----:B------:R1:W-:Y:S04]  /*18f60*/  @P0 STS.128 [R245+0x12800], RZ ;  /* 0x012800fff5000388 */ /* 0x0003e80000000c00 */
[----:B------:R1:W-:Y:S04]  /*18f70*/  @P0 STS.128 [R245+0x14800], RZ ;  /* 0x014800fff5000388 */ /* 0x0003e80000000c00 */
[----:B------:R1:W-:Y:S01]  /*18f80*/  @P0 STS.128 [R245+0x16800], RZ ;  /* 0x016800fff5000388 */ /* 0x0003e20000000c00 */
[----:B------:R-:W-:Y:S05]  /*18f90*/  @P0 BRA `(.L_x_1095) ;  /* 0x0000021000000947 */ /* 0x000fea0003800000 */
[C---:B------:R-:W-:Y:S02]  /*18fa0*/  LOP3.LUT R3, R250.reuse, 0x1, RZ, 0xc0, !PT ;  /* 0x00000001fa037812 */ /* 0x040fe400078ec0ff */
[----:B------:R-:W-:-:S02]  /*18fb0*/  LOP3.LUT P5, RZ, R250, 0x2, RZ, 0xc0, !PT ;  /* 0x00000002faff7812 */ /* 0x000fc400078ac0ff */
[----:B------:R-:W-:Y:S02]  /*18fc0*/  ISETP.NE.U32.AND P6, PT, R3, 0x1, PT ;  /* 0x000000010300780c */ /* 0x000fe40003fc5070 */
[C---:B------:R-:W-:Y:S02]  /*18fd0*/  LOP3.LUT P3, RZ, R250.reuse, 0x4, RZ, 0xc0, !PT ;  /* 0x00000004faff7812 */ /* 0x040fe4000786c0ff */
[----:B------:R-:W-:-:S07]  /*18fe0*/  LOP3.LUT P1, RZ, R250, 0x8, RZ, 0xc0, !PT ;  /* 0x00000008faff7812 */ /* 0x000fce000782c0ff */
[CC--:B-1----:R-:W-:Y:S02]  /*18ff0*/  @P5 LEA R8, P4, R234.reuse, R188.reuse, 0x1 ;  /* 0x000000bcea085211 */ /* 0x0c2fe400078808ff */
[CC--:B------:R-:W-:Y:S02]  /*19000*/  @!P6 LEA R10, P0, R234.reuse, R188.reuse, 0x1 ;  /* 0x000000bcea0ae211 */ /* 0x0c0fe400078008ff */
[CC--:B------:R-:W-:Y:S02]  /*19010*/  @P3 LEA R6, P2, R234.reuse, R188.reuse, 0x1 ;  /* 0x000000bcea063211 */ /* 0x0c0fe400078408ff */
[CCC-:B------:R-:W-:Y:S02]  /*19020*/  @!P6 LEA.HI.X R11, R234.reuse, R189.reuse, R235.reuse, 0x1, P0 ;  /* 0x000000bdea0be211 */ /* 0x1c0fe400000f0ceb */
        /* <DEDUP_REMOVED lines=24> */
.L_x_1095:
[----:B------:R-:W-:Y:S05]  /*191b0*/  BSYNC B0 ;  /* 0x0000000000007941 */ /* 0x000fea0003800000 */
.L_x_1094:
        /* <DEDUP_REMOVED lines=9> */
[----:B------:R-:W-:Y:S01]  /*19250*/  ISETP.NE.U32.AND P6, PT, R3, 0x1, PT ;  /* 0x000000010300780c */ /* 0x000fe20003fc5070 */
[----:B------:R-:W-:Y:S01]  /*19260*/  IMAD.SHL.U32 R3, R62, 0x20, RZ ;  /* 0x000000203e037824 */ /* 0x000fe200078e00ff */
[C---:B------:R-:W-:Y:S02]  /*19270*/  LOP3.LUT P3, RZ, R250.reuse, 0x4, RZ, 0xc0, !PT ;  /* 0x00000004faff7812 */ /* 0x040fe4000786c0ff */
[----:B------:R-:W-:Y:S02]  /*19280*/  LOP3.LUT P1, RZ, R250, 0x8, RZ, 0xc0, !PT ;  /* 0x00000008faff7812 */ /* 0x000fe4000782c0ff */
[----:B-1----:R-:W-:-:S05]  /*19290*/  SHF.L.U64.HI R4, R62, 0x5, R63 ;  /* 0x000000053e047819 */ /* 0x002fca000001023f */
[CC--:B------:R-:W-:Y:S02]  /*192a0*/  @P5 LEA R10, P4, R3.reuse, R188.reuse, 0x1 ;  /* 0x000000bc030a5211 */ /* 0x0c0fe400078808ff */
        /* <DEDUP_REMOVED lines=27> */
.L_x_1097:
[----:B------:R-:W-:Y:S05]  /*19460*/  BSYNC B0 ;  /* 0x0000000000007941 */ /* 0x000fea0003800000 */
.L_x_1096:
[----:B------:R-:W-:Y:S01]  /*19470*/  ISETP.GE.AND P0, PT, R31, R2, PT ;  /* 0x000000021f00720c */ /* 0x000fe20003f06270 */
[----:B------:R-:W-:-:S12]  /*19480*/  BSSY B0, `(.L_x_1098) ;  /* 0x000002f000007945 */ /* 0x000fd80003800000 */
[----:B------:R1:W-:Y:S04]  /*19490*/  @P0 STS.128 [R245+0x11800], RZ ;  /* 0x011800fff5000388 */ /* 0x0003e80000000c00 */
[----:B------:R1:W-:Y:S04]  /*194a0*/  @P0 STS.128 [R245+0x13800], RZ ;  /* 0x013800fff5000388 */ /* 0x0003e80000000c00 */
[----:B------:R1:W-:Y:S04]  /*194b0*/  @P0 STS.128 [R245+0x15800], RZ ;  /* 0x015800fff5000388 */ /* 0x0003e80000000c00 */
[----:B------:R1:W-:Y:S01]  /*194c0*/  @P0 STS.128 [R245+0x17800], RZ ;  /* 0x017800fff5000388 */ /* 0x0003e20000000c00 */
[----:B------:R-:W-:Y:S05]  /*194d0*/  @P0 BRA `(.L_x_1099) ;  /* 0x0000029000000947 */ /* 0x000fea0003800000 */
[C---:B------:R-:W-:Y:S02]  /*194e0*/  R2P PR, R250.reuse, 0xe ;  /* 0x0000000efa007804 */ /* 0x040fe40000000000 */
[----:B------:R-:W-:-:S04]  /*194f0*/  LOP3.LUT R2, R250, 0x1, RZ, 0xc0, !PT ;  /* 0x00000001fa027812 */ /* 0x000fc800078ec0ff */
[----:B------:R-:W-:-:S07]  /*19500*/  ISETP.NE.U32.AND P0, PT, R2, 0x1, PT ;  /* 0x000000010200780c */ /* 0x000fce0003f05070 */
[-C--:B-1----:R-:W-:Y:S01]  /*19510*/  @P1 MOV R4, R188.reuse ;  /* 0x000000bc00041202 */ /* 0x082fe20000000f00 */
[C---:B------:R-:W-:Y:S01]  /*19520*/  @P3 IMAD.WIDE.U32 R6, R62.reuse, 0x60, R188 ;  /* 0x000000603e063825 */ /* 0x040fe200078e00bc */
[-C--:B------:R-:W-:Y:S02]  /*19530*/  @P1 MOV R5, R189.reuse ;  /* 0x000000bd00051202 */ /* 0x080fe40000000f00 */
[----:B------:R-:W-:Y:S02]  /*19540*/  @P2 MOV R2, R188 ;  /* 0x000000bc00022202 */ /* 0x000fe40000000f00 */
[----:B------:R-:W-:Y:S01]  /*19550*/  @P2 MOV R3, R189 ;  /* 0x000000bd00032202 */ /* 0x000fe20000000f00 */
[----:B------:R-:W-:-:S04]  /*19560*/  @P1 IMAD.WIDE.U32 R10, R62, 0x60, R4 ;  /* 0x000000603e0a1825 */ /* 0x000fc800078e0004 */
[----:B------:R-:W-:-:S04]  /*19570*/  @P2 IMAD.WIDE.U32 R8, R62, 0x60, R2 ;  /* 0x000000603e082825 */ /* 0x000fc800078e0002 */
[C---:B------:R-:W-:Y:S02]  /*19580*/  @P1 IMAD R4, R63.reuse, 0x60, RZ ;  /* 0x000000603f041824 */ /* 0x040fe400078e02ff */
[C---:B------:R-:W-:Y:S02]  /*19590*/  @P2 IMAD R3, R63.reuse, 0x60, RZ ;  /* 0x000000603f032824 */ /* 0x040fe400078e02ff */
[----:B------:R-:W-:Y:S02]  /*195a0*/  @P3 IMAD R2, R63, 0x60, RZ ;  /* 0x000000603f023824 */ /* 0x000fe400078e02ff */
[----:B------:R-:W-:Y:S01]  /*195b0*/  @!P0 IMAD.WIDE.U32 R12, R62, 0x60, R188 ;  /* 0x000000603e0c8825 */ /* 0x000fe200078e00bc */
[----:B------:R-:W-:Y:S02]  /*195c0*/  @P2 IADD3 R3, R3, R9, RZ ;  /* 0x0000000903032210 */ /* 0x000fe40007ffe0ff */
[----:B------:R-:W-:Y:S01]  /*195d0*/  @P3 IADD3 R7, R2, R7, RZ ;  /* 0x0000000702073210 */ /* 0x000fe20007ffe0ff */
[----:B------:R-:W-:Y:S01]  /*195e0*/  @!P0 IMAD R63, R63, 0x60, RZ ;  /* 0x000000603f3f8824 */ /* 0x000fe200078e02ff */
[----:B------:R-:W-:Y:S01]  /*195f0*/  @P2 MOV R2, R8 ;  /* 0x0000000800022202 */ /* 0x000fe20000000f00 */
[----:B------:R-:W-:Y:S01]  /*19600*/  @P1 IMAD.IADD R5, R4, 0x1, R11 ;  /* 0x0000000104051824 */ /* 0x000fe200078e020b */
[----:B------:R-:W-:Y:S01]  /*19610*/  @P1 MOV R4, R10 ;  /* 0x0000000a00041202 */ /* 0x000fe20000000f00 */
[----:B------:R-:W-:-:S05]  /*19620*/  @!P0 IMAD.IADD R13, R63, 0x1, R13 ;  /* 0x000000013f0d8824 */ /* 0x000fca00078e020d */
        /* <DEDUP_REMOVED lines=20> */
.L_x_1099:
[----:B------:R-:W-:Y:S05]  /*19770*/  BSYNC B0 ;  /* 0x0000000000007941 */ /* 0x000fea0003800000 */
.L_x_1098:
[C---:B-1----:R-:W-:Y:S01]  /*19780*/  IMAD.SHL.U32 R2, R66.reuse, 0x40, RZ ;  /* 0x0000004042027824 */ /* 0x042fe200078e00ff */
[----:B------:R-:W-:Y:S01]  /*19790*/  R2P PR, R66, 0x6 ;  /* 0x0000000642007804 */ /* 0x000fe20000000000 */
[----:B------:R-:W-:Y:S01]  /*197a0*/  IMAD.SHL.U32 R176, R176, 0x8, RZ ;  /* 0x00000008b0b07824 */ /* 0x000fe200078e00ff */
[----:B------:R-:W0:Y:S01]  /*197b0*/  LDGDEPBAR ;  /* 0x00000000000079af */ /* 0x000e220000000000 */
[----:B------:R-:W-:Y:S01]  /*197c0*/  IMAD R229, R64, 0x400, R47 ;  /* 0x0000040040e57824 */ /* 0x000fe200078e022f */
[----:B------:R-:W-:Y:S01]  /*197d0*/  LOP3.LUT R3, R2, 0x1c0, RZ, 0xc0, !PT ;  /* 0x000001c002037812 */ /* 0x000fe200078ec0ff */
[----:B------:R-:W-:Y:S01]  /*197e0*/  IMAD R64, R64, 0x10, R45 ;  /* 0x0000001040407824 */ /* 0x000fe200078e022d */
[----:B------:R-:W-:Y:S01]  /*197f0*/  ISETP.GE.AND P5, PT, R165, 0x2, PT ;  /* 0x00000002a500780c */ /* 0x000fe20003fa6270 */
[----:B------:R-:W-:Y:S01]  /*19800*/  IMAD.SHL.U32 R229, R229, 0x2, RZ ;  /* 0x00000002e5e57824 */ /* 0x000fe200078e00ff */
[----:B------:R-:W-:Y:S01]  /*19810*/  LOP3.LUT R176, R3, 0x8, R176, 0xf8, !PT ;  /* 0x0000000803b07812 */ /* 0x000fe200078ef8b0 */
[----:B------:R-:W-:Y:S01]  /*19820*/  BSSY B1, `(.L_x_1100) ;  /* 0x00001b9000017945 */ /* 0x000fe20003800000 */
[----:B------:R-:W-:Y:S01]  /*19830*/  SHF.R.U32.HI R3, RZ, 0x3, R3 ;  /* 0x00000003ff037819 */ /* 0x000fe20000011603 */
[--C-:B------:R-:W-:Y:S01]  /*19840*/  IMAD R227, R50, 0x2, R229.reuse ;  /* 0x0000000232e37824 */ /* 0x100fe200078e02e5 */
[----:B------:R-:W-:Y:S01]  /*19850*/  LDSM.16.M88.4 R56, [R229] ;  /* 0x00000000e538783b */ /* 0x000fe20000000200 */
[----:B------:R-:W-:Y:S01]  /*19860*/  IMAD R225, R48, 0x2, R229 ;  /* 0x0000000230e17824 */ /* 0x000fe200078e02e5 */
[----:B------:R-:W-:Y:S01]  /*19870*/  LOP3.LUT R228, R176, R3, RZ, 0x3c, !PT ;  /* 0x00000003b0e47212 */ /* 0x000fe200078e3cff */
[----:B------:R-:W-:Y:S01]  /*19880*/  IMAD.MOV.U32 R3, RZ, RZ, 0x40 ;  /* 0x00000040ff037424 */ /* 0x000fe200078e00ff */
[----:B------:R-:W-:Y:S01]  /*19890*/  LDSM.16.M88.4 R72, [R227] ;  /* 0x00000000e348783b */ /* 0x000fe20000000200 */
[----:B------:R-:W-:Y:S01]  /*198a0*/  IMAD R224, R48, 0x2, R227 ;  /* 0x0000000230e07824 */ /* 0x000fe200078e02e3 */
[----:B------:R-:W-:Y:S01]  /*198b0*/  IADD3 R55, R64, 0x1, R55 ;  /* 0x0000000140377810 */ /* 0x000fe20007ffe037 */
[----:B------:R-:W-:Y:S01]  /*198c0*/  IMAD R228, R67, 0x200, R228 ;  /* 0x0000020043e47824 */ /* 0x000fe200078e02e4 */
[----:B------:R-:W-:Y:S01]  /*198d0*/  SEL R3, R3, 0xffffffc0, !P2 ;  /* 0xffffffc003037807 */ /* 0x000fe20005000000 */
[----:B------:R-:W-:Y:S01]  /*198e0*/  LDSM.16.M88.4 R40, [R225] ;  /* 0x00000000e128783b */ /* 0x000fe20000000200 */
[----:B------:R-:W-:Y:S01]  /*198f0*/  IADD3 R55, R65, R55, -R244 ;  /* 0x0000003741377210 */ /* 0x000fe20007ffe8f4 */
[----:B------:R-:W-:Y:S01]  /*19900*/  IMAD.SHL.U32 R228, R228, 0x2, RZ ;  /* 0x00000002e4e47824 */ /* 0x000fe200078e00ff */
[----:B------:R-:W-:-:S03]  /*19910*/  ISETP.NE.U32.AND P0, PT, R248, RZ, PT ;  /* 0x000000fff800720c */ /* 0x000fc60003f05070 */
[C---:B------:R-:W-:Y:S01]  /*19920*/  IMAD.IADD R223, R228.reuse, 0x1, R3 ;  /* 0x00000001e4df7824 */ /* 0x040fe200078e0203 */
[----:B------:R-:W1:Y:S01]  /*19930*/  LDSM.16.M88.4 R8, [R228+0x8800] ;  /* 0x00880000e408783b */ /* 0x000e620000000200 */
[----:B------:R-:W-:Y:S01]  /*19940*/  IADD3 R2, R228, 0x8000, RZ ;  /* 0x00008000e4027810 */ /* 0x000fe20007ffe0ff */
[----:B-----5:R-:W-:Y:S01]  /*19950*/  IMAD.IADD R0, R0, 0x1, R55 ;  /* 0x0000000100007824 */ /* 0x020fe200078e0237 */
[----:B------:R-:W-:Y:S01]  /*19960*/  IADD3 R226, R228, 0x8020, RZ ;  /* 0x00008020e4e27810 */ /* 0x000fe20007ffe0ff */
[----:B---3--:R-:W3:Y:S01]  /*19970*/  LDSM.16.M88.4 R16, [R228+0x8000] ;  /* 0x00800000e410783b */ /* 0x008ee20000000200 */
[----:B------:R-:W-:Y:S02]  /*19980*/  @P1 IADD3 R226, R2, -0x20, RZ ;  /* 0xffffffe002e21810 */ /* 0x000fe40007ffe0ff */
[C---:B------:R-:W-:Y:S01]  /*19990*/  IADD3 R2, R0.reuse, 0x8, RZ ;  /* 0x0000000800027810 */ /* 0x040fe20007ffe0ff */
[----:B------:R-:W2:Y:S01]  /*199a0*/  LDSM.16.M88.4 R92, [R228+0x9000] ;  /* 0x00900000e45c783b */ /* 0x000ea20000000200 */
[-C--:B------:R-:W-:Y:S01]  /*199b0*/  IMNMX R0, R0, R65.reuse, PT ;  /* 0x0000004100007217 */ /* 0x080fe20003800200 */
[----:B------:R-:W-:Y:S01]  /*199c0*/  IMAD.IADD R219, R3, 0x1, R226 ;  /* 0x0000000103db7824 */ /* 0x000fe200078e02e2 */
[----:B------:R-:W-:Y:S01]  /*199d0*/  IMNMX R2, R2, R65, PT ;  /* 0x0000004102027217 */ /* 0x000fe20003800200 */
[----:B------:R-:W4:Y:S01]  /*199e0*/  LDSM.16.M88.4 R88, [R228+0x9800] ;  /* 0x00980000e458783b */ /* 0x000f220000000200 */
[----:B------:R-:W-:-:S02]  /*199f0*/  ISETP.NE.AND.EX P0, PT, R249, RZ, PT, P0 ;  /* 0x000000fff900720c */ /* 0x000fc40003f05300 */
[C---:B------:R-:W-:Y:S01]  /*19a00*/  IADD3 R222, R226.reuse, 0x800, RZ ;  /* 0x00000800e2de7810 */ /* 0x040fe20007ffe0ff */
[----:B------:R-:W2:Y:S01]  /*19a10*/  LDSM.16.M88.4 R80, [R226+0x800] ;  /* 0x00080000e250783b */ /* 0x000ea20000000200 */
[C---:B------:R-:W-:Y:S02]  /*19a20*/  IADD3 R221, R226.reuse, 0x1000, RZ ;  /* 0x00001000e2dd7810 */ /* 0x040fe40007ffe0ff */
[C---:B------:R-:W-:Y:S01]  /*19a30*/  IADD3 R220, R226.reuse, 0x1800, RZ ;  /* 0x00001800e2dc7810 */ /* 0x040fe20007ffe0ff */
[----:B------:R-:W2:Y:S01]  /*19a40*/  LDSM.16.M88.4 R84, [R226] ;  /* 0x00000000e254783b */ /* 0x000ea20000000200 */
[C---:B------:R-:W-:Y:S02]  /*19a50*/  IADD3 R218, R226.reuse, 0x2000, RZ ;  /* 0x00002000e2da7810 */ /* 0x040fe40007ffe0ff */
[C---:B------:R-:W-:Y:S01]  /*19a60*/  IADD3 R217, R226.reuse, 0x2800, RZ ;  /* 0x00002800e2d97810 */ /* 0x040fe20007ffe0ff */
[----:B------:R-:W2:Y:S01]  /*19a70*/  LDSM.16.M88.4 R76, [R226+0x1000] ;  /* 0x00100000e24c783b */ /* 0x000ea20000000200 */
[----:B------:R-:W-:-:S02]  /*19a80*/  IADD3 R216, R226, 0x3000, RZ ;  /* 0x00003000e2d87810 */ /* 0x000fc40007ffe0ff */
[C---:B------:R-:W-:Y:S01]  /*19a90*/  IADD3 R215, R226.reuse, 0x3800, RZ ;  /* 0x00003800e2d77810 */ /* 0x040fe20007ffe0ff */
[----:B------:R-:W2:Y:S01]  /*19aa0*/  LDSM.16.M88.4 R68, [R226+0x1800] ;  /* 0x00180000e244783b */ /* 0x000ea20000000200 */
[C---:B------:R-:W-:Y:S02]  /*19ab0*/  IADD3 R214, R226.reuse, 0x4000, RZ ;  /* 0x00004000e2d67810 */ /* 0x040fe40007ffe0ff */
[C---:B------:R-:W-:Y:S01]  /*19ac0*/  IADD3 R213, R226.reuse, 0x4800, RZ ;  /* 0x00004800e2d57810 */ /* 0x040fe20007ffe0ff */
[----:B------:R-:W2:Y:S01]  /*19ad0*/  LDSM.16.M88.4 R32, [R223+0x8800] ;  /* 0x00880000df20783b */ /* 0x000ea20000000200 */
[C---:B------:R-:W-:Y:S02]  /*19ae0*/  IADD3 R212, R226.reuse, 0x5000, RZ ;  /* 0x00005000e2d47810 */ /* 0x040fe40007ffe0ff */
[C---:B------:R-:W-:Y:S01]  /*19af0*/  IADD3 R211, R226.reuse, 0x5800, RZ ;  /* 0x00005800e2d37810 */ /* 0x040fe20007ffe0ff */
[----:B------:R-:W4:Y:S01]  /*19b00*/  LDSM.16.M88.4 R36, [R223+0x8000] ;  /* 0x00800000df24783b */ /* 0x000f220000000200 */
[----:B------:R-:W-:-:S02]  /*19b10*/  IADD3 R210, R226, 0x6000, RZ ;  /* 0x00006000e2d27810 */ /* 0x000fc40007ffe0ff */
[C---:B------:R-:W-:Y:S01]  /*19b20*/  IADD3 R209, R226.reuse, 0x6800, RZ ;  /* 0x00006800e2d17810 */ /* 0x040fe20007ffe0ff */
[C---:B-1----:R-:W-:Y:S01]  /*19b30*/  HMMA.16816.F32 R12, R56.reuse, R8, RZ ;  /* 0x00000008380c723c */ /* 0x042fe200000018ff */
[----:B------:R-:W1:Y:S01]  /*19b40*/  LDSM.16.M88.4 R28, [R223+0x9000] ;  /* 0x00900000df1c783b */ /* 0x000e620000000200 */
[C---:B------:R-:W-:Y:S02]  /*19b50*/  IADD3 R208, R226.reuse, 0x7000, RZ ;  /* 0x00007000e2d07810 */ /* 0x040fe40007ffe0ff */
[----:B------:R-:W-:Y:S01]  /*19b60*/  IADD3 R167, R226, 0x7800, RZ ;  /* 0x00007800e2a77810 */ /* 0x000fe20007ffe0ff */
[----:B------:R-:W1:Y:S03]  /*19b70*/  LDSM.16.M88.4 R96, [R223+0x9800] ;  /* 0x00980000df60783b */ /* 0x000e660000000200 */
[C---:B------:R-:W-:Y:S08]  /*19b80*/  HMMA.16816.F32 R8, R56.reuse, R10, RZ ;  /* 0x0000000a3808723c */ /* 0x040ff000000018ff */
[C---:B---3--:R-:W-:Y:S08]  /*19b90*/  HMMA.16816.F32 R24, R56.reuse, R16, RZ ;  /* 0x000000103818723c */ /* 0x048ff000000018ff */
[C---:B------:R-:W-:Y:S08]  /*19ba0*/  HMMA.16816.F32 R16, R56.reuse, R18, RZ ;  /* 0x000000123810723c */ /* 0x040ff000000018ff */
[C---:B--2---:R-:W-:Y:S08]  /*19bb0*/  HMMA.16816.F32 R4, R56.reuse, R92, RZ ;  /* 0x0000005c3804723c */ /* 0x044ff000000018ff */
[C---:B------:R-:W-:Y:S08]  /*19bc0*/  HMMA.16816.F32 R92, R56.reuse, R94, RZ ;  /* 0x0000005e385c723c */ /* 0x040ff000000018ff */
[C---:B----4-:R-:W-:Y:S08]  /*19bd0*/  HMMA.16816.F32 R60, R56.reuse, R88, RZ ;  /* 0x00000058383c723c */ /* 0x050ff000000018ff */
[----:B------:R-:W-:Y:S01]  /*19be0*/  HMMA.16816.F32 R56, R56, R90, RZ ;  /* 0x0000005a3838723c */ /* 0x000fe200000018ff */
[----:B------:R-:W-:Y:S07]  /*19bf0*/  LDSM.16.M88.4 R88, [R224] ;  /* 0x00000000e058783b */ /* 0x000fee0000000200 */
[C---:B------:R-:W-:Y:S08]  /*19c00*/  HMMA.16816.F32 R12, R72.reuse, R80, R12 ;  /* 0x00000050480c723c */ /* 0x040ff0000000180c */
[C---:B------:R-:W-:Y:S01]  /*19c10*/  HMMA.16816.F32 R8, R72.reuse, R82, R8 ;  /* 0x000000524808723c */ /* 0x040fe20000001808 */
[----:B------:R-:W2:Y:S07]  /*19c20*/  LDSM.16.M88.4 R80, [R219+0x800] ;  /* 0x00080000db50783b */ /* 0x000eae0000000200 */
[C---:B------:R-:W-:Y:S08]  /*19c30*/  HMMA.16816.F32 R24, R72.reuse, R84, R24 ;  /* 0x000000544818723c */ /* 0x040ff00000001818 */
[C---:B------:R-:W-:Y:S01]  /*19c40*/  HMMA.16816.F32 R16, R72.reuse, R86, R16 ;  /* 0x000000564810723c */ /* 0x040fe20000001810 */
[----:B------:R-:W3:Y:S07]  /*19c50*/  LDSM.16.M88.4 R84, [R219] ;  /* 0x00000000db54783b */ /* 0x000eee0000000200 */
[C---:B------:R-:W-:Y:S08]  /*19c60*/  HMMA.16816.F32 R4, R72.reuse, R76, R4 ;  /* 0x0000004c4804723c */ /* 0x040ff00000001804 */
[C---:B------:R-:W-:Y:S01]  /*19c70*/  HMMA.16816.F32 R92, R72.reuse, R78, R92 ;  /* 0x0000004e485c723c */ /* 0x040fe2000000185c */
[----:B------:R-:W4:Y:S07]  /*19c80*/  LDSM.16.M88.4 R76, [R219+0x1000] ;  /* 0x00100000db4c783b */ /* 0x000f2e0000000200 */
[C---:B------:R-:W-:Y:S08]  /*19c90*/  HMMA.16816.F32 R60, R72.reuse, R68, R60 ;  /* 0x00000044483c723c */ /* 0x040ff0000000183c */
[----:B------:R-:W-:Y:S01]  /*19ca0*/  HMMA.16816.F32 R56, R72, R70, R56 ;  /* 0x000000464838723c */ /* 0x000fe20000001838 */
[----:B------:R-:W2:Y:S07]  /*19cb0*/  LDSM.16.M88.4 R72, [R219+0x1800] ;  /* 0x00180000db48783b */ /* 0x000eae0000000200 */
[C---:B------:R-:W-:Y:S08]  /*19cc0*/  HMMA.16816.F32 R12, R40.reuse, R32, R12 ;  /* 0x00000020280c723c */ /* 0x040ff0000000180c */
[C---:B------:R-:W-:Y:S01]  /*19cd0*/  HMMA.16816.F32 R8, R40.reuse, R34, R8 ;  /* 0x000000222808723c */ /* 0x040fe20000001808 */
[----:B------:R-:W-:Y:S07]  /*19ce0*/  LDSM.16.M88.4 R32, [R228+0xa000] ;  /* 0x00a00000e420783b */ /* 0x000fee0000000200 */
[C---:B------:R-:W-:Y:S08]  /*19cf0*/  HMMA.16816.F32 R24, R40.reuse, R36, R24 ;  /* 0x000000242818723c */ /* 0x040ff00000001818 */
[C---:B------:R-:W-:Y:S01]  /*19d00*/  HMMA.16816.F32 R16, R40.reuse, R38, R16 ;  /* 0x000000262810723c */ /* 0x040fe20000001810 */
[----:B------:R-:W-:Y:S07]  /*19d10*/  LDSM.16.M88.4 R36, [R229+0x2000] ;  /* 0x00200000e524783b */ /* 0x000fee0000000200 */
[C---:B-1----:R-:W-:Y:S01]  /*19d20*/  HMMA.16816.F32 R68, R40.reuse, R28, R4 ;  /* 0x0000001c2844723c */ /* 0x042fe20000001804 */
[----:B------:R-:W1:Y:S07]  /*19d30*/  LDSM.16.M88.4 R4, [R228+0xa800] ;  /* 0x00a80000e404783b */ /* 0x000e6e0000000200 */
[C---:B------:R-:W-:Y:S01]  /*19d40*/  HMMA.16816.F32 R92, R40.reuse, R30, R92 ;  /* 0x0000001e285c723c */ /* 0x040fe2000000185c */
[----:B------:R-:W1:Y:S07]  /*19d50*/  LDSM.16.M88.4 R28, [R228+0xb000] ;  /* 0x00b00000e41c783b */ /* 0x000e6e0000000200 */
[C---:B------:R-:W-:Y:S08]  /*19d60*/  HMMA.16816.F32 R60, R40.reuse, R96, R60 ;  /* 0x00000060283c723c */ /* 0x040ff0000000183c */
[----:B------:R-:W-:Y:S01]  /*19d70*/  HMMA.16816.F32 R56, R40, R98, R56 ;  /* 0x000000622838723c */ /* 0x000fe20000001838 */
[----:B------:R-:W1:Y:S04]  /*19d80*/  LDSM.16.M88.4 R96, [R228+0xb800] ;  /* 0x00b80000e460783b */ /* 0x000e680000000200 */
[----:B------:R-:W-:Y:S03]  /*19d90*/  LDSM.16.M88.4 R40, [R226+0x2800] ;  /* 0x00280000e228783b */ /* 0x000fe60000000200 */
[C---:B--2---:R-:W-:Y:S08]  /*19da0*/  HMMA.16816.F32 R12, R88.reuse, R80, R12 ;  /* 0x00000050580c723c */ /* 0x044ff0000000180c */
[C---:B------:R-:W-:Y:S01]  /*19db0*/  HMMA.16816.F32 R8, R88.reuse, R82, R8 ;  /* 0x000000525808723c */ /* 0x040fe20000001808 */
[----:B------:R-:W2:Y:S07]  /*19dc0*/  LDSM.16.M88.4 R80, [R227+0x2000] ;  /* 0x00200000e350783b */ /* 0x000eae0000000200 */
[C---:B---3--:R-:W-:Y:S08]  /*19dd0*/  HMMA.16816.F32 R24, R88.reuse, R84, R24 ;  /* 0x000000545818723c */ /* 0x048ff00000001818 */
[C---:B------:R-:W-:Y:S08]  /*19de0*/  HMMA.16816.F32 R16, R88.reuse, R86, R16 ;  /* 0x000000565810723c */ /* 0x040ff00000001810 */
[C---:B----4-:R-:W-:Y:S01]  /*19df0*/  HMMA.16816.F32 R84, R88.reuse, R76, R68 ;  /* 0x0000004c5854723c */ /* 0x050fe20000001844 */
[----:B------:R-:W3:Y:S07]  /*19e00*/  LDSM.16.M88.4 R68, [R226+0x2000] ;  /* 0x00200000e244783b */ /* 0x000eee0000000200 */
[C---:B------:R-:W-:Y:S01]  /*19e10*/  HMMA.16816.F32 R92, R88.reuse, R78, R92 ;  /* 0x0000004e585c723c */ /* 0x040fe2000000185c */
[----:B------:R-:W4:Y:S07]  /*19e20*/  LDSM.16.M88.4 R76, [R226+0x3000] ;  /* 0x00300000e24c783b */ /* 0x000f2e0000000200 */
[C---:B------:R-:W-:Y:S08]  /*19e30*/  HMMA.16816.F32 R60, R88.reuse, R72, R60 ;  /* 0x00000048583c723c */ /* 0x040ff0000000183c */
[----:B------:R-:W-:Y:S01]  /*19e40*/  HMMA.16816.F32 R56, R88, R74, R56 ;  /* 0x0000004a5838723c */ /* 0x000fe20000001838 */
[----:B------:R-:W2:Y:S04]  /*19e50*/  LDSM.16.M88.4 R88, [R226+0x3800] ;  /* 0x00380000e258783b */ /* 0x000ea80000000200 */
[----:B------:R-:W-:Y:S03]  /*19e60*/  LDSM.16.M88.4 R72, [R225+0x2000] ;  /* 0x00200000e148783b */ /* 0x000fe60000000200 */
[C---:B-1----:R-:W-:Y:S08]  /*19e70*/  HMMA.16816.F32 R12, R36.reuse, R4, R12 ;  /* 0x00000004240c723c */ /* 0x042ff0000000180c */
[C---:B------:R-:W-:Y:S01]  /*19e80*/  HMMA.16816.F32 R8, R36.reuse, R6, R8 ;  /* 0x000000062408723c */ /* 0x040fe20000001808 */
[----:B------:R-:W1:Y:S07]  /*19e90*/  LDSM.16.M88.4 R4, [R223+0xa800] ;  /* 0x00a80000df04783b */ /* 0x000e6e0000000200 */
[C---:B------:R-:W-:Y:S08]  /*19ea0*/  HMMA.16816.F32 R24, R36.reuse, R32, R24 ;  /* 0x000000202418723c */ /* 0x040ff00000001818 */
[C---:B------:R-:W-:Y:S01]  /*19eb0*/  HMMA.16816.F32 R16, R36.reuse, R34, R16 ;  /* 0x000000222410723c */ /* 0x040fe20000001810 */
[----:B------:R-:W1:Y:S07]  /*19ec0*/  LDSM.16.M88.4 R32, [R223+0xa000] ;  /* 0x00a00000df20783b */ /* 0x000e6e0000000200 */
[C---:B------:R-:W-:Y:S08]  /*19ed0*/  HMMA.16816.F32 R84, R36.reuse, R28, R84 ;  /* 0x0000001c2454723c */ /* 0x040ff00000001854 */
        /* <DEDUP_REMOVED lines=35> */
[C---:B------:R-:W-:Y:S08]  /*1a110*/  HMMA.16816.F32 R24, R68.reuse, R40, R24 ;  /* 0x000000284418723c */ /* 0x040ff00000001818 */
[C---:B------:R-:W-:Y:S01]  /*1a120*/  HMMA.16816.F32 R16, R68.reuse, R42, R16 ;  /* 0x0000002a4410723c */ /* 0x040fe20000001810 */
[----:B------:R-:W2:Y:S07]  /*1a130*/  LDSM.16.M88.4 R40, [R226+0x4000] ;  /* 0x00400000e228783b */ /* 0x000eae0000000200 */
[C---:B---3--:R-:W-:Y:S08]  /*1a140*/  HMMA.16816.F32 R84, R68.reuse, R76, R84 ;  /* 0x0000004c4454723c */ /* 0x048ff00000001854 */
[C---:B------:R-:W-:Y:S01]  /*1a150*/  HMMA.16816.F32 R92, R68.reuse, R78, R92 ;  /* 0x0000004e445c723c */ /* 0x040fe2000000185c */
[----:B------:R-:W3:Y:S07]  /*1a160*/  LDSM.16.M88.4 R76, [R226+0x5000] ;  /* 0x00500000e24c783b */ /* 0x000eee0000000200 */
[C---:B----4-:R-:W-:Y:S08]  /*1a170*/  HMMA.16816.F32 R60, R68.reuse, R88, R60 ;  /* 0x00000058443c723c */ /* 0x050ff0000000183c */
        /* <DEDUP_REMOVED lines=78> */
[----:B------:R-:W-:Y:S08]  /*1a660*/  HMMA.16816.F32 R56, R68, R90, R56 ;  /* 0x0000005a4438723c */ /* 0x000ff00000001838 */
[C---:B-1----:R-:W-:Y:S08]  /*1a670*/  HMMA.16816.F32 R12, R80.reuse, R4, R12 ;  /* 0x00000004500c723c */ /* 0x042ff0000000180c */
[----:B------:R-:W-:Y:S01]  /*1a680*/  HMMA.16816.F32 R8, R80, R6, R8 ;  /* 0x000000065008723c */ /* 0x000fe20000001808 */
[----:B------:R-:W1:Y:S01]  /*1a690*/  LDSM.16.M88.4 R4, [R219+0x7800] ;  /* 0x00780000db04783b */ /* 0x000e620000000200 */
[----:B------:R-:W-:-:S06]  /*1a6a0*/  DEPBAR.LE SB0, 0x0 ;  /* 0x000080000000791a */ /* 0x000fcc0000000000 */
[C---:B------:R-:W-:Y:S08]  /*1a6b0*/  HMMA.16816.F32 R24, R80.reuse, R32, R24 ;  /* 0x000000205018723c */ /* 0x040ff00000001818 */
[C---:B------:R-:W-:Y:S08]  /*1a6c0*/  HMMA.16816.F32 R16, R80.reuse, R34, R16 ;  /* 0x000000225010723c */ /* 0x040ff00000001810 */
[C---:B------:R-:W-:Y:S08]  /*1a6d0*/  HMMA.16816.F32 R84, R80.reuse, R28, R84 ;  /* 0x0000001c5054723c */ /* 0x040ff00000001854 */
[C---:B------:R-:W-:Y:S08]  /*1a6e0*/  HMMA.16816.F32 R92, R80.reuse, R30, R92 ;  /* 0x0000001e505c723c */ /* 0x040ff0000000185c */
[C---:B------:R-:W-:Y:S08]  /*1a6f0*/  HMMA.16816.F32 R60, R80.reuse, R96, R60 ;  /* 0x00000060503c723c */ /* 0x040ff0000000183c */
[----:B------:R-:W-:Y:S08]  /*1a700*/  HMMA.16816.F32 R56, R80, R98, R56 ;  /* 0x000000625038723c */ /* 0x000ff00000001838 */
[C---:B--2---:R-:W-:Y:S08]  /*1a710*/  HMMA.16816.F32 R24, R36.reuse, R72, R24 ;  /* 0x000000482418723c */ /* 0x044ff00000001818 */
[C---:B------:R-:W-:Y:S08]  /*1a720*/  HMMA.16816.F32 R16, R36.reuse, R74, R16 ;  /* 0x0000004a2410723c */ /* 0x040ff00000001810 */
[C---:B------:R-:W-:Y:S08]  /*1a730*/  HMMA.16816.F32 R12, R36.reuse, R40, R12 ;  /* 0x00000028240c723c */ /* 0x040ff0000000180c */
[C---:B------:R-:W-:Y:S08]  /*1a740*/  HMMA.16816.F32 R8, R36.reuse, R42, R8 ;  /* 0x0000002a2408723c */ /* 0x040ff00000001808 */
[C---:B---3--:R-:W-:Y:S08]  /*1a750*/  HMMA.16816.F32 R84, R36.reuse, R76, R84 ;  /* 0x0000004c2454723c */ /* 0x048ff00000001854 */
[C---:B------:R-:W-:Y:S08]  /*1a760*/  HMMA.16816.F32 R92, R36.reuse, R78, R92 ;  /* 0x0000004e245c723c */ /* 0x040ff0000000185c */
[C---:B-1----:R-:W-:Y:S08]  /*1a770*/  HMMA.16816.F32 R60, R36.reuse, R4, R60 ;  /* 0x00000004243c723c */ /* 0x042ff0000000183c */
[----:B------:R-:W-:Y:S01]  /*1a780*/  HMMA.16816.F32 R56, R36, R6, R56 ;  /* 0x000000062438723c */ /* 0x000fe20000001838 */
[----:B------:R-:W-:Y:S06]  /*1a790*/  BAR.SYNC.DEFER_BLOCKING 0x0 ;  /* 0x0000000000007b1d */ /* 0x000fec0000010000 */
[----:B------:R-:W-:Y:S01]  /*1a7a0*/  @!UPT UIADD3 URZ, URZ, URZ, URZ ;  /* 0x0000003f3f3ff290 */ /* 0x000fe2000fffe03f */
[----:B------:R-:W-:Y:S11]  /*1a7b0*/  @!P5 BRA `(.L_x_1101) ;  /* 0x00000bf00000d947 */ /* 0x000ff60003800000 */
[----:B------:R-:W-:Y:S01]  /*1a7c0*/  BSSY B0, `(.L_x_1102) ;  /* 0x0000041000007945 */ /* 0x000fe20003800000 */
[----:B------:R-:W-:Y:S05]  /*1a7d0*/  @!P0 BRA `(.L_x_1103) ;  /* 0x000003c000008947 */ /* 0x000fea0003800000 */
[----:B------:R-:W2:Y:S01]  /*1a7e0*/  LD.E R5, [R20.64+0x170] ;  /* 0x0001700614057980 */ /* 0x000ea2000c101900 */
[----:B------:R-:W-:-:S02]  /*1a7f0*/  IADD3 R30, R22, -0x40, RZ ;  /* 0xffffffc0161e7810 */ /* 0x000fc40007ffe0ff */
[----:B------:R-:W-:Y:S02]  /*1a800*/  IABS R7, R22 ;  /* 0x0000001600077213 */ /* 0x000fe40000000000 */
[-C--:B--2---:R-:W-:Y:S02]  /*1a810*/  IABS R6, R5.reuse ;  /* 0x0000000500067213 */ /* 0x084fe40000000000 */
        /* <DEDUP_REMOVED lines=8> */
[----:B------:R-:W-:Y:S01]  /*1a8a0*/  IMAD R32, R3, R6, RZ ;  /* 0x0000000603207224 */ /* 0x000fe200078e02ff */
[----:B------:R-:W-:Y:S02]  /*1a8b0*/  IABS R3, R30 ;  /* 0x0000001e00037213 */ /* 0x000fe40000000000 */
[----:B------:R-:W-:Y:S01]  /*1a8c0*/  LOP3.LUT R30, R30, R5, RZ, 0x3c, !PT ;  /* 0x000000051e1e7212 */ /* 0x000fe200078e3cff */
[----:B------:R-:W-:-:S03]  /*1a8d0*/  IMAD.HI.U32 R32, R29, R32, R28 ;  /* 0x000000201d207227 */ /* 0x000fc600078e001c */
[----:B------:R-:W-:Y:S02]  /*1a8e0*/  ISETP.GE.AND P1, PT, R30, RZ, PT ;  /* 0x000000ff1e00720c */ /* 0x000fe40003f26270 */
[----:B------:R-:W2:Y:S01]  /*1a8f0*/  LD.E.64 R30, [R20.64+0x20] ;  /* 0x00002006141e7980 */ /* 0x000ea2000c101b00 */
[----:B------:R-:W-:-:S04]  /*1a900*/  IMAD.HI.U32 R28, R32, R3, RZ ;  /* 0x00000003201c7227 */ /* 0x000fc800078e00ff */
[----:B------:R-:W-:-:S04]  /*1a910*/  IMAD.HI.U32 R29, R32, R7, RZ ;  /* 0x00000007201d7227 */ /* 0x000fc800078e00ff */
[-C--:B------:R-:W-:Y:S02]  /*1a920*/  IMAD R3, R28, R4.reuse, R3 ;  /* 0x000000041c037224 */ /* 0x080fe400078e0203 */
[----:B------:R-:W-:-:S03]  /*1a930*/  IMAD R7, R29, R4, R7 ;  /* 0x000000041d077224 */ /* 0x000fc600078e0207 */
[C---:B------:R-:W-:Y:S02]  /*1a940*/  ISETP.GT.U32.AND P2, PT, R6.reuse, R3, PT ;  /* 0x000000030600720c */ /* 0x040fe40003f44070 */
[----:B------:R-:W-:-:S11]  /*1a950*/  ISETP.GT.U32.AND P3, PT, R6, R7, PT ;  /* 0x000000070600720c */ /* 0x000fd60003f64070 */
[----:B------:R-:W-:Y:S01]  /*1a960*/  @!P2 IMAD.IADD R3, R3, 0x1, -R6 ;  /* 0x000000010303a824 */ /* 0x000fe200078e0a06 */
[----:B------:R-:W-:Y:S02]  /*1a970*/  @!P2 IADD3 R28, R28, 0x1, RZ ;  /* 0x000000011c1ca810 */ /* 0x000fe40007ffe0ff */
[-C--:B------:R-:W-:Y:S02]  /*1a980*/  @!P3 IADD3 R7, R7, -R6.reuse, RZ ;  /* 0x800000060707b210 */ /* 0x080fe40007ffe0ff */
[-C--:B------:R-:W-:Y:S02]  /*1a990*/  ISETP.GE.U32.AND P4, PT, R3, R6.reuse, PT ;  /* 0x000000060300720c */ /* 0x080fe40003f86070 */
[----:B------:R-:W-:Y:S02]  /*1a9a0*/  ISETP.GE.U32.AND P6, PT, R7, R6, PT ;  /* 0x000000060700720c */ /* 0x000fe40003fc6070 */
[----:B------:R-:W-:Y:S02]  /*1a9b0*/  LOP3.LUT R3, R22, R5, RZ, 0x3c, !PT ;  /* 0x0000000516037212 */ /* 0x000fe400078e3cff */
[----:B------:R-:W-:-:S02]  /*1a9c0*/  @!P3 IADD3 R29, R29, 0x1, RZ ;  /* 0x000000011d1db810 */ /* 0x000fc40007ffe0ff */
[----:B------:R-:W-:Y:S02]  /*1a9d0*/  ISETP.GE.AND P3, PT, R3, RZ, PT ;  /* 0x000000ff0300720c */ /* 0x000fe40003f66270 */
[----:B------:R-:W-:Y:S02]  /*1a9e0*/  ISETP.NE.AND P2, PT, R5, RZ, PT ;  /* 0x000000ff0500720c */ /* 0x000fe40003f45270 */
[----:B------:R-:W-:Y:S02]  /*1a9f0*/  LOP3.LUT R3, RZ, R5, RZ, 0x33, !PT ;  /* 0x00000005ff037212 */ /* 0x000fe400078e33ff */
[----:B------:R-:W-:Y:S02]  /*1aa00*/  @P4 IADD3 R28, R28, 0x1, RZ ;  /* 0x000000011c1c4810 */ /* 0x000fe40007ffe0ff */
[----:B------:R-:W-:-:S03]  /*1aa10*/  @P6 IADD3 R29, R29, 0x1, RZ ;  /* 0x000000011d1d6810 */ /* 0x000fc60007ffe0ff */
[----:B------:R-:W-:Y:S02]  /*1aa20*/  @!P1 IMAD.MOV R28, RZ, RZ, -R28 ;  /* 0x000000ffff1c9224 */ /* 0x000fe400078e0a1c */
[----:B------:R-:W-:-:S03]  /*1aa30*/  @!P3 IMAD.MOV R29, RZ, RZ, -R29 ;  /* 0x000000ffff1db224 */ /* 0x000fc600078e0a1d */
[C---:B------:R-:W-:Y:S02]  /*1aa40*/  SEL R4, R3.reuse, R28, !P2 ;  /* 0x0000001c03047207 */ /* 0x040fe40005000000 */
[----:B------:R-:W-:Y:S02]  /*1aa50*/  SEL R3, R3, R29, !P2 ;  /* 0x0000001d03037207 */ /* 0x000fe40005000000 */
[----:B------:R-:W3:Y:S01]  /*1aa60*/  LD.E.64 R28, [R20.64+0x38] ;  /* 0x00003806141c7980 */ /* 0x000ee2000c101b00 */
[----:B------:R-:W-:-:S04]  /*1aa70*/  IMAD.WIDE R36, R4, 0x4, R248 ;  /* 0x0000000404247825 */ /* 0x000fc800078e02f8 */
[C---:B------:R-:W-:Y:S01]  /*1aa80*/  IMAD.WIDE R34, R3.reuse, 0x4, R248 ;  /* 0x0000000403227825 */ /* 0x040fe200078e02f8 */
[----:B------:R-:W4:Y:S04]  /*1aa90*/  LD.E R6, [R36.64] ;  /* 0x0000000624067980 */ /* 0x000f28000c101900 */
[----:B------:R-:W4:Y:S01]  /*1aaa0*/  LD.E R7, [R34.64] ;  /* 0x0000000622077980 */ /* 0x000f22000c101900 */
[----:B------:R-:W-:-:S05]  /*1aab0*/  IADD3 R4, R3, -R4, RZ ;  /* 0x8000000403047210 */ /* 0x000fca0007ffe0ff */
[----:B------:R-:W-:-:S05]  /*1aac0*/  IMAD R5, R5, R4, -0x40 ;  /* 0xffffffc005057424 */ /* 0x000fca00078e0204 */
[----:B------:R-:W-:Y:S01]  /*1aad0*/  SHF.R.S32.HI R4, RZ, 0x1f, R5 ;  /* 0x0000001fff047819 */ /* 0x000fe20000011405 */
[-C--:B---3--:R-:W-:Y:S02]  /*1aae0*/  IMAD R3, R29, R5.reuse, RZ ;  /* 0x000000051d037224 */ /* 0x088fe400078e02ff */
[----:B------:R-:W-:-:S04]  /*1aaf0*/  IMAD.WIDE.U32 R32, R28, R5, RZ ;  /* 0x000000051c207225 */ /* 0x000fc800078e00ff */
[----:B------:R-:W-:Y:S02]  /*1ab00*/  IMAD R4, R28, R4, R3 ;  /* 0x000000041c047224 */ /* 0x000fe400078e0203 */
[----:B----4-:R-:W-:Y:S02]  /*1ab10*/  IMAD.IADD R7, R6, 0x1, -R7 ;  /* 0x0000000106077824 */ /* 0x010fe400078e0a07 */
[----:B------:R-:W-:Y:S02]  /*1ab20*/  IMAD.IADD R33, R33, 0x1, R4 ;  /* 0x0000000121217824 */ /* 0x000fe400078e0204 */
[----:B--2---:R-:W-:Y:S01]  /*1ab30*/  IMAD R3, R31, R7, RZ ;  /* 0x000000071f037224 */ /* 0x004fe200078e02ff */
[----:B------:R-:W-:-:S05]  /*1ab40*/  SHF.R.S32.HI R5, RZ, 0x1f, R7 ;  /* 0x0000001fff057819 */ /* 0x000fca0000011407 */
[----:B------:R-:W-:Y:S02]  /*1ab50*/  IMAD R3, R30, R5, R3 ;  /* 0x000000051e037224 */ /* 0x000fe400078e0203 */
[----:B------:R-:W-:-:S04]  /*1ab60*/  IMAD.WIDE.U32 R30, R7, R30, R32 ;  /* 0x0000001e071e7225 */ /* 0x000fc800078e0020 */
[----:B------:R-:W-:Y:S01]  /*1ab70*/  IMAD.MOV.U32 R5, RZ, RZ, R30 ;  /* 0x000000ffff057224 */ /* 0x000fe200078e001e */
[----:B------:R-:W-:Y:S01]  /*1ab80*/  IADD3 R4, R31, R3, RZ ;  /* 0x000000031f047210 */ /* 0x000fe20007ffe0ff */
[----:B------:R-:W-:Y:S05]  /*1ab90*/  BRA `(.L_x_1104) ;  /* 0x0000003000007947 */ /* 0x000fea0003800000 */
.L_x_1103:
[----:B------:R-:W2:Y:S02]  /*1aba0*/  LD.E R5, [R20.64+0x38] ;  /* 0x0000380614057980 */ /* 0x000ea4000c101900 */
[----:B--2---:R-:W-:-:S04]  /*1abb0*/  LEA R5, -R5, RZ, 0x6 ;  /* 0x000000ff05057211 */ /* 0x004fc800078e31ff */
[----:B------:R-:W-:Y:S02]  /*1abc0*/  SHF.R.S32.HI R4, RZ, 0x1f, R5 ;  /* 0x0000001fff047819 */ /* 0x000fe40000011405 */
.L_x_1104:
[----:B------:R-:W-:Y:S05]  /*1abd0*/  BSYNC B0 ;  /* 0x0000000000007941 */ /* 0x000fea0003800000 */
.L_x_1102:
[C---:B------:R-:W-:Y:S02]  /*1abe0*/  LOP3.LUT P6, RZ, R250.reuse, 0x1, RZ, 0xc0, !PT ;  /* 0x00000001faff7812 */ /* 0x040fe400078cc0ff */
[C---:B------:R-:W-:Y:S02]  /*1abf0*/  LOP3.LUT P4, RZ, R250.reuse, 0x2, RZ, 0xc0, !PT ;  /* 0x00000002faff7812 */ /* 0x040fe4000788c0ff */
[C---:B------:R-:W-:Y:S02]  /*1ac00*/  LEA R42, P2, R5.reuse, R238, 0x1 ;  /* 0x000000ee052a7211 */ /* 0x040fe400078408ff */
[C---:B------:R-:W-:Y:S02]  /*1ac10*/  IADD3 R3, P1, R5.reuse, R236, RZ ;  /* 0x000000ec05037210 */ /* 0x040fe40007f3e0ff */
[----:B------:R-:W-:Y:S02]  /*1ac20*/  LOP3.LUT P3, RZ, R250, 0x4, RZ, 0xc0, !PT ;  /* 0x00000004faff7812 */ /* 0x000fe4000786c0ff */
[----:B------:R-:W-:Y:S01]  /*1ac30*/  LEA.HI.X R43, R5, R239, R4, 0x1, P2 ;  /* 0x000000ef052b7211 */ /* 0x000fe200010f0c04 */
[----:B------:R-:W-:Y:S01]  /*1ac40*/  IMAD.X R4, R4, 0x1, R237, P1 ;  /* 0x0000000104047824 */ /* 0x000fe200008e06ed */
[----:B------:R-:W-:-:S02]  /*1ac50*/  LOP3.LUT P2, RZ, R250, 0x8, RZ, 0xc0, !PT ;  /* 0x00000008faff7812 */ /* 0x000fc4000784c0ff */
[CC--:B------:R-:W-:Y:S01]  /*1ac60*/  @P6 LEA R40, P1, R3.reuse, R238.reuse, 0x1 ;  /* 0x000000ee03286211 */ /* 0x0c0fe200078208ff */
[----:B------:R-:W-:Y:S01]  /*1ac70*/  @P4 IMAD.MOV.U32 R5, RZ, RZ, R43 ;  /* 0x000000ffff054224 */ /* 0x000fe200078e002b */
[----:B------:R-:W-:Y:S01]  /*1ac80*/  @!PT LDS RZ, [RZ] ;  /* 0x00000000fffff984 */ /* 0x000fe20000000800 */
[----:B------:R-:W-:Y:S01]  /*1ac90*/  @!PT LDS RZ, [RZ] ;  /* 0x00000000fffff984 */ /* 0x000fe20000000800 */
[----:B------:R-:W-:Y:S01]  /*1aca0*/  @!PT LDS RZ, [RZ] ;  /* 0x00000000fffff984 */ /* 0x000fe20000000800 */
[----:B------:R1:W-:Y:S02]  /*1acb0*/  @P6 LDGSTS.E.BYPASS.LTC128B.128 [R245+0x8000], [R42.64] ;  /* 0x080000002af56fae */ /* 0x0003e4000b901d46 */
[CCC-:B------:R-:W-:Y:S02]  /*1acc0*/  @P6 LEA.HI.X R41, R3.reuse, R239.reuse, R4.reuse, 0x1, P1 ;  /* 0x000000ef03296211 */ /* 0x1c0fe400008f0c04 */
[C---:B------:R-:W-:Y:S01]  /*1acd0*/  @P4 LEA R36, P1, R3.reuse, R238, 0x1 ;  /* 0x000000ee03244211 */ /* 0x040fe200078208ff */
[----:B------:R1:W-:Y:S03]  /*1ace0*/  @!P6 STS.128 [R245+0x8000], RZ ;  /* 0x008000fff500e388 */ /* 0x0003e60000000c00 */
[----:B------:R-:W-:-:S02]  /*1acf0*/  @P4 LEA.HI.X R37, R3, R239, R4, 0x1, P1 ;  /* 0x000000ef03254211 */ /* 0x000fc400008f0c04 */
[----:B------:R-:W-:-:S04]  /*1ad00*/  @P3 LEA R34, P1, R3, R238, 0x1 ;  /* 0x000000ee03223211 */ /* 0x000fc800078208ff */
[C---:B------:R-:W-:Y:S02]  /*1ad10*/  @P3 LEA.HI.X R35, R3.reuse, R239, R4, 0x1, P1 ;  /* 0x000000ef03233211 */ /* 0x040fe400008f0c04 */
[----:B------:R-:W-:-:S04]  /*1ad20*/  @P2 LEA R32, P1, R3, R238, 0x1 ;  /* 0x000000ee03202211 */ /* 0x000fc800078208ff */
[C---:B------:R-:W-:Y:S02]  /*1ad30*/  @P2 LEA.HI.X R33, R3.reuse, R239, R4, 0x1, P1 ;  /* 0x000000ef03212211 */ /* 0x040fe400008f0c04 */
[----:B------:R-:W-:-:S05]  /*1ad40*/  IADD3 R3, P1, R3, R236, RZ ;  /* 0x000000ec03037210 */ /* 0x000fca0007f3e0ff */
[----:B------:R-:W-:Y:S01]  /*1ad50*/  IMAD.X R4, R4, 0x1, R237, P1 ;  /* 0x0000000104047824 */ /* 0x000fe200008e06ed */
[----:B------:R-:W-:-:S04]  /*1ad60*/  @P6 LEA R38, P1, R3, R238, 0x1 ;  /* 0x000000ee03266211 */ /* 0x000fc800078208ff */
[C---:B------:R-:W-:Y:S02]  /*1ad70*/  @P6 LEA.HI.X R39, R3.reuse, R239, R4, 0x1, P1 ;  /* 0x000000ef03276211 */ /* 0x040fe400008f0c04 */
[----:B------:R-:W-:-:S04]  /*1ad80*/  @P4 LEA R30, P1, R3, R238, 0x1 ;  /* 0x000000ee031e4211 */ /* 0x000fc800078208ff */
[C---:B------:R-:W-:Y:S02]  /*1ad90*/  @P4 LEA.HI.X R31, R3.reuse, R239, R4, 0x1, P1 ;  /* 0x000000ef031f4211 */ /* 0x040fe400008f0c04 */
        /* <DEDUP_REMOVED lines=12> */
[----:B------:R-:W-:Y:S01]  /*1ae60*/  @P2 LEA R64, P1, R3, R238, 0x1 ;  /* 0x000000ee03402211 */ /* 0x000fe200078208ff */
[----:B------:R-:W-:-:S03]  /*1ae70*/  IMAD.MOV.U32 R238, RZ, RZ, R42 ;  /* 0x000000ffffee7224 */ /* 0x000fc600078e002a */
[----:B------:R-:W-:Y:S01]  /*1ae80*/  @P2 LEA.HI.X R65, R3, R239, R4, 0x1, P1 ;  /* 0x000000ef03412211 */ /* 0x000fe200008f0c04 */
[----:B------:R-:W-:Y:S02]  /*1ae90*/  @P4 IMAD.MOV.U32 R4, RZ, RZ, R42 ;  /* 0x000000ffff044224 */ /* 0x000fe400078e002a */
[----:B------:R-:W-:-:S03]  /*1aea0*/  IMAD.MOV.U32 R239, RZ, RZ, R43 ;  /* 0x000000ffffef7224 */ /* 0x000fc600078e002b */
[----:B------:R-:W-:Y:S01]  /*1aeb0*/  @!PT LDS RZ, [RZ] ;  /* 0x00000000fffff984 */ /* 0x000fe20000000800 */
[----:B------:R-:W-:Y:S01]  /*1aec0*/  @!PT LDS RZ, [RZ] ;  /* 0x00000000fffff984 */ /* 0x000fe20000000800 */
[----:B------:R-:W-:Y:S01]  /*1aed0*/  @!PT LDS RZ, [RZ] ;  /* 0x00000000fffff984 */ /* 0x000fe20000000800 */
[----:B------:R2:W-:Y:S04]  /*1aee0*/  @P4 LDGSTS.E.BYPASS.LTC128B.128 [R245+0xa000], [R4.64+0x80] ;  /* 0x0a00008004f54fae */ /* 0x0005e8000b901d46 */
[----:B------:R1:W-:Y:S01]  /*1aef0*/  @!P4 STS.128 [R245+0xa000], RZ ;  /* 0x00a000fff500c388 */ /* 0x0003e20000000c00 */
[----:B--2---:R-:W-:Y:S02]  /*1af00*/  @P3 IMAD.MOV.U32 R4, RZ, RZ, R42 ;  /* 0x000000ffff043224 */ /* 0x004fe400078e002a */
[----:B------:R-:W-:-:S05]  /*1af10*/  @P3 IMAD.MOV.U32 R5, RZ, RZ, R43 ;  /* 0x000000ffff053224 */ /* 0x000fca00078e002b */
        /* <DEDUP_REMOVED lines=15> */
[----:B------:R1:W-:Y:S04]  /*1b010*/  @P6 LDGSTS.E.BYPASS.LTC128B.128 [R245+0x8800], [R40.64] ;  /* 0x0880000028f56fae */ /* 0x0003e8000b901d46 */
        /* <DEDUP_REMOVED lines=56> */
[----:B------:R-:W0:Y:S02]  /*1b3a0*/  LDGDEPBAR ;  /* 0x00000000000079af */ /* 0x000e240000000000 */
.L_x_1101:
[----:B------:R-:W-:Y:S05]  /*1b3b0*/  BSYNC B1 ;  /* 0x0000000000017941 */ /* 0x000fea0003800000 */
.L_x_1100:
[----:B-1----:R1:W2:Y:S01]  /*1b3c0*/  LD.E R29, [R20.64+0xdc] ;  /* 0x0000dc06141d7980 */ /* 0x0022a2000c101900 */
[----:B------:R-:W-:-:S02]  /*1b3d0*/  IMAD.IADD R23, R22, 0x1, R23 ;  /* 0x0000000116177824 */ /* 0x000fc400078e0217 */
[----:B------:R-:W-:-:S03]  /*1b3e0*/  IMAD.SHL.U32 R233, R47, 0x2, RZ ;  /* 0x000000022fe97824 */ /* 0x000fc600078e00ff */
[C---:B------:R-:W-:Y:S01]  /*1b3f0*/  IADD3 R3, R23.reuse, 0x1, RZ ;  /* 0x0000000117037810 */ /* 0x040fe20007ffe0ff */
[--C-:B------:R-:W-:Y:S01]  /*1b400*/  IMAD R231, R48, 0x2, R233.reuse ;  /* 0x0000000230e77824 */ /* 0x100fe200078e02e9 */
[----:B------:R-:W-:Y:S01]  /*1b410*/  IADD3 R5, R23, 0x8, RZ ;  /* 0x0000000817057810 */ /* 0x000fe20007ffe0ff */
[----:B------:R-:W-:Y:S01]  /*1b420*/  IMAD R232, R50, 0x2, R233 ;  /* 0x0000000232e87824 */ /* 0x000fe200078e02e9 */
[C---:B------:R-:W-:Y:S01]  /*1b430*/  ISETP.GE.AND P6, PT, R3.reuse, R0, PT ;  /* 0x000000000300720c */ /* 0x040fe20003fc6270 */
[----:B------:R-:W-:Y:S01]  /*1b440*/  LDSM.16.MT88.4 R156, [R233+0x10000] ;  /* 0x01000000e99c783b */ /* 0x000fe20000004200 */
[----:B------:R-:W-:Y:S01]  /*1b450*/  ISETP.GE.AND P2, PT, R3, R2, PT ;  /* 0x000000020300720c */ /* 0x000fe20003f46270 */
[----:B------:R-:W-:Y:S01]  /*1b460*/  IMAD R230, R48, 0x2, R232 ;  /* 0x0000000230e67824 */ /* 0x000fe200078e02e8 */
[----:B------:R-:W-:Y:S01]  /*1b470*/  ISETP.GE.AND P1, PT, R5, R0, PT ;  /* 0x000000000500720c */ /* 0x000fe20003f26270 */
[----:B------:R-:W-:Y:S01]  /*1b480*/  LDSM.16.MT88.4 R40, [R232+0x10000] ;  /* 0x01000000e828783b */ /* 0x000fe20000004200 */
[----:B------:R-:W-:-:S02]  /*1b490*/  IADD3 R3, R23, 0x9, RZ ;  /* 0x0000000917037810 */ /* 0x000fc40007ffe0ff */
[----:B------:R-:W-:Y:S01]  /*1b4a0*/  FSEL R4, R16, -INF , !P1 ;  /* 0xff80000010047808 */ /* 0x000fe20004800000 */
[----:B------:R-:W-:Y:S01]  /*1b4b0*/  LDSM.16.MT88.4 R64, [R233+0x12000] ;  /* 0x01200000e940783b */ /* 0x000fe20000004200 */
[----:B------:R-:W-:Y:S02]  /*1b4c0*/  ISETP.GE.AND P3, PT, R5, R2, PT ;  /* 0x000000020500720c */ /* 0x000fe40003f66270 */
[C---:B------:R-:W-:Y:S01]  /*1b4d0*/  ISETP.GE.AND P4, PT, R3.reuse, R0, PT ;  /* 0x000000000300720c */ /* 0x040fe20003f86270 */
[----:B------:R-:W-:Y:S01]  /*1b4e0*/  LDSM.16.MT88.4 R72, [R232+0x12000] ;  /* 0x01200000e848783b */ /* 0x000fe20000004200 */
[----:B------:R-:W-:Y:S02]  /*1b4f0*/  ISETP.GE.AND P1, PT, R3, R2, PT ;  /* 0x000000020300720c */ /* 0x000fe40003f26270 */
[C---:B------:R-:W-:Y:S01]  /*1b500*/  IADD3 R5, R23.reuse, 0x10, RZ ;  /* 0x0000001017057810 */ /* 0x040fe20007ffe0ff */
[----:B------:R-:W-:Y:S01]  /*1b510*/  LDSM.16.MT88.4 R80, [R231+0x12000] ;  /* 0x01200000e750783b */ /* 0x000fe20000004200 */
[----:B------:R-:W-:-:S02]  /*1b520*/  IADD3 R3, R23, 0x11, RZ ;  /* 0x0000001117037810 */ /* 0x000fc40007ffe0ff */
[----:B------:R-:W-:Y:S01]  /*1b530*/  FSEL R18, R18, -INF , !P3 ;  /* 0xff80000012127808 */ /* 0x000fe20005800000 */
[----:B------:R-:W-:Y:S01]  /*1b540*/  LDSM.16.MT88.4 R88, [R230+0x12000] ;  /* 0x01200000e658783b */ /* 0x000fe20000004200 */
[----:B------:R-:W-:Y:S02]  /*1b550*/  FSEL R17, R17, -INF , !P4 ;  /* 0xff80000011117808 */ /* 0x000fe40006000000 */
[----:B------:R-:W-:Y:S01]  /*1b560*/  FSEL R19, R19, -INF , !P1 ;  /* 0xff80000013137808 */ /* 0x000fe20004800000 */
[----:B------:R-:W-:Y:S01]  /*1b570*/  LDSM.16.MT88.4 R96, [R233+0x14000] ;  /* 0x01400000e960783b */ /* 0x000fe20000004200 */
[C---:B------:R-:W-:Y:S02]  /*1b580*/  ISETP.GE.AND P3, PT, R5.reuse, R0, PT ;  /* 0x000000000500720c */ /* 0x040fe40003f66270 */
[----:B------:R-:W-:Y:S01]  /*1b590*/  ISETP.GE.AND P4, PT, R5, R2, PT ;  /* 0x000000020500720c */ /* 0x000fe20003f86270 */
[----:B------:R-:W-:Y:S01]  /*1b5a0*/  LDSM.16.MT88.4 R104, [R232+0x14000] ;  /* 0x01400000e868783b */ /* 0x000fe20000004200 */
[----:B------:R-:W-:-:S02]  /*1b5b0*/  ISETP.GE.AND P1, PT, R3, R0, PT ;  /* 0x000000000300720c */ /* 0x000fc40003f26270 */
[----:B------:R-:W-:Y:S01]  /*1b5c0*/  IADD3 R5, R23, 0x18, RZ ;  /* 0x0000001817057810 */ /* 0x000fe20007ffe0ff */
[----:B------:R-:W-:Y:S01]  /*1b5d0*/  LDSM.16.MT88.4 R112, [R231+0x14000] ;  /* 0x01400000e770783b */ /* 0x000fe20000004200 */
[----:B------:R-:W-:Y:S02]  /*1b5e0*/  FSEL R25, R25, -INF , !P6 ;  /* 0xff80000019197808 */ /* 0x000fe40007000000 */
[-C--:B------:R-:W-:Y:S01]  /*1b5f0*/  ISETP.GE.AND P6, PT, R23, R0.reuse, PT ;  /* 0x000000001700720c */ /* 0x080fe20003fc6270 */
[----:B------:R-:W-:Y:S01]  /*1b600*/  LDSM.16.MT88.4 R120, [R230+0x14000] ;  /* 0x01400000e678783b */ /* 0x000fe20000004200 */
[----:B------:R-:W-:Y:S02]  /*1b610*/  FSEL R14, R14, -INF , !P4 ;  /* 0xff8000000e0e7808 */ /* 0x000fe40006000000 */
[----:B------:R-:W-:Y:S01]  /*1b620*/  FSEL R13, R13, -INF , !P1 ;  /* 0xff8000000d0d7808 */ /* 0x000fe20004800000 */
[----:B------:R-:W-:Y:S01]  /*1b630*/  LDSM.16.MT88.4 R128, [R233+0x16000] ;  /* 0x01600000e980783b */ /* 0x000fe20000004200 */
[----:B------:R-:W-:-:S02]  /*1b640*/  ISETP.GE.AND P4, PT, R5, R0, PT ;  /* 0x000000000500720c */ /* 0x000fc40003f86270 */
[-C--:B------:R-:W-:Y:S01]  /*1b650*/  ISETP.GE.AND P1, PT, R5, R2.reuse, PT ;  /* 0x000000020500720c */ /* 0x080fe20003f26270 */
[----:B------:R-:W-:Y:S01]  /*1b660*/  LDSM.16.MT88.4 R152, [R232+0x16000] ;  /* 0x01600000e898783b */ /* 0x000fe20000004200 */
[----:B------:R-:W-:Y:S02]  /*1b670*/  FSEL R16, R12, -INF , !P3 ;  /* 0xff8000000c107808 */ /* 0x000fe40005800000 */
[----:B------:R-:W-:Y:S01]  /*1b680*/  IADD3 R5, R23, 0x20, RZ ;  /* 0x0000002017057810 */ /* 0x000fe20007ffe0ff */
[----:B------:R-:W-:Y:S01]  /*1b690*/  LDSM.16.MT88.4 R140, [R231+0x16000] ;  /* 0x01600000e78c783b */ /* 0x000fe20000004200 */
[----:B------:R-:W-:Y:S02]  /*1b6a0*/  ISETP.GE.AND P3, PT, R3, R2, PT ;  /* 0x000000020300720c */ /* 0x000fe40003f66270 */
[----:B------:R-:W-:Y:S02]  /*1b6b0*/  FSEL R24, R24, -INF , !P6 ;  /* 0xff80000018187808 */ /* 0x000fe40007000000 */
[----:B------:R-:W-:-:S02]  /*1b6c0*/  IADD3 R3, R23, 0x19, RZ ;  /* 0x0000001917037810 */ /* 0x000fc40007ffe0ff */
[----:B------:R-:W-:Y:S02]  /*1b6d0*/  FSEL R8, R8, -INF , !P4 ;  /* 0xff80000008087808 */ /* 0x000fe40006000000 */
[----:B------:R-:W-:Y:S02]  /*1b6e0*/  FSEL R10, R10, -INF , !P1 ;  /* 0xff8000000a0a7808 */ /* 0x000fe40004800000 */
[C---:B------:R-:W-:Y:S02]  /*1b6f0*/  ISETP.GE.AND P4, PT, R5.reuse, R0, PT ;  /* 0x000000000500720c */ /* 0x040fe40003f86270 */
[----:B------:R-:W-:Y:S02]  /*1b700*/  ISETP.GE.AND P1, PT, R5, R2, PT ;  /* 0x000000020500720c */ /* 0x000fe40003f26270 */
[----:B------:R-:W-:Y:S02]  /*1b710*/  FSEL R15, R15, -INF , !P3 ;  /* 0xff8000000f0f7808 */ /* 0x000fe40005800000 */
[----:B------:R-:W-:-:S02]  /*1b720*/  FSEL R27, R27, -INF , !P2 ;  /* 0xff8000001b1b7808 */ /* 0x000fc40005000000 */
[----:B------:R-:W-:Y:S02]  /*1b730*/  FMNMX.FTZ R5, R24, R25, !PT ;  /* 0x0000001918057209 */ /* 0x000fe40007810000 */
[C---:B------:R-:W-:Y:S02]  /*1b740*/  ISETP.GE.AND P2, PT, R3.reuse, R0, PT ;  /* 0x000000000300720c */ /* 0x040fe40003f46270 */
[----:B------:R-:W-:Y:S02]  /*1b750*/  ISETP.GE.AND P3, PT, R3, R2, PT ;  /* 0x000000020300720c */ /* 0x000fe40003f66270 */
[----:B------:R-:W-:Y:S02]  /*1b760*/  IADD3 R3, R23, 0x21, RZ ;  /* 0x0000002117037810 */ /* 0x000fe40007ffe0ff */
[----:B------:R-:W-:Y:S02]  /*1b770*/  FMNMX.FTZ R6, R4, R5, !PT ;  /* 0x0000000504067209 */ /* 0x000fe40007810000 */
[----:B------:R-:W-:-:S02]  /*1b780*/  FSEL R9, R9, -INF , !P2 ;  /* 0xff80000009097808 */ /* 0x000fc40005000000 */
[C---:B------:R-:W-:Y:S02]  /*1b790*/  ISETP.GE.AND P6, PT, R3.reuse, R0, PT ;  /* 0x000000000300720c */ /* 0x040fe40003fc6270 */
[----:B------:R-:W-:Y:S02]  /*1b7a0*/  ISETP.GE.AND P2, PT, R3, R2, PT ;  /* 0x000000020300720c */ /* 0x000fe40003f46270 */
[----:B------:R-:W-:Y:S02]  /*1b7b0*/  IADD3 R3, R23, 0x28, RZ ;  /* 0x0000002817037810 */ /* 0x000fe40007ffe0ff */
[----:B------:R-:W-:Y:S02]  /*1b7c0*/  FSEL R12, R11, -INF , !P3 ;  /* 0xff8000000b0c7808 */ /* 0x000fe40005800000 */
[----:B------:R-:W-:Y:S02]  /*1b7d0*/  FMNMX.FTZ R5, R17, R6, !PT ;  /* 0x0000000611057209 */ /* 0x000fe40007810000 */
[----:B------:R-:W-:-:S02]  /*1b7e0*/  ISETP.GE.AND P3, PT, R23, R2, PT ;  /* 0x000000021700720c */ /* 0x000fc40003f66270 */
[----:B------:R-:W-:Y:S02]  /*1b7f0*/  FSEL R178, R84, -INF , !P4 ;  /* 0xff80000054b27808 */ /* 0x000fe40006000000 */
[----:B------:R-:W-:Y:S02]  /*1b800*/  FSEL R182, R86, -INF , !P1 ;  /* 0xff80000056b67808 */ /* 0x000fe40004800000 */
[C---:B------:R-:W-:Y:S02]  /*1b810*/  ISETP.GE.AND P4, PT, R3.reuse, R0, PT ;  /* 0x000000000300720c */ /* 0x040fe40003f86270 */
[----:B------:R-:W-:Y:S02]  /*1b820*/  ISETP.GE.AND P1, PT, R3, R2, PT ;  /* 0x000000020300720c */ /* 0x000fe40003f26270 */
[----:B------:R-:W-:Y:S02]  /*1b830*/  FMNMX.FTZ R6, R16, R5, !PT ;  /* 0x0000000510067209 */ /* 0x000fe40007810000 */
[----:B------:R-:W-:-:S02]  /*1b840*/  IADD3 R3, R23, 0x29, RZ ;  /* 0x0000002917037810 */ /* 0x000fc40007ffe0ff */
[----:B------:R-:W-:Y:S02]  /*1b850*/  FSEL R26, R26, -INF , !P3 ;  /* 0xff8000001a1a7808 */ /* 0x000fe40005800000 */
[----:B------:R-:W-:Y:S02]  /*1b860*/  FSEL R181, R85, -INF , !P6 ;  /* 0xff80000055b57808 */ /* 0x000fe40007000000 */
[----:B------:R-:W-:Y:S02]  /*1b870*/  FMNMX.FTZ R5, R13, R6, !PT ;  /* 0x000000060d057209 */ /* 0x000fe40007810000 */
[C---:B------:R-:W-:Y:S02]  /*1b880*/  ISETP.GE.AND P6, PT, R3.reuse, R0, PT ;  /* 0x000000000300720c */ /* 0x040fe40003fc6270 */
[----:B------:R-:W-:Y:S02]  /*1b890*/  ISETP.GE.AND P3, PT, R3, R2, PT ;  /* 0x000000020300720c */ /* 0x000fe40003f66270 */
[----:B------:R-:W-:-:S02]  /*1b8a0*/  FMNMX.FTZ R3, R26, R27, !PT ;  /* 0x0000001b1a037209 */ /* 0x000fc40007810000 */
[----:B-1----:R-:W-:Y:S02]  /*1b8b0*/  FMNMX.FTZ R20, R8, R5, !PT ;  /* 0x0000000508147209 */ /* 0x002fe40007810000 */
[----:B------:R-:W-:Y:S02]  /*1b8c0*/  FMNMX.FTZ R6, R18, R3, !PT ;  /* 0x0000000312067209 */ /* 0x000fe40007810000 */
[----:B------:R-:W-:Y:S02]  /*1b8d0*/  FMNMX.FTZ R21, R9, R20, !PT ;  /* 0x0000001409157209 */ /* 0x000fe40007810000 */
[----:B------:R-:W-:Y:S02]  /*1b8e0*/  FMNMX.FTZ R11, R19, R6, !PT ;  /* 0x00000006130b7209 */ /* 0x000fe40007810000 */
[----:B------:R-:W-:Y:S02]  /*1b8f0*/  FMNMX.FTZ R6, R178, R21, !PT ;  /* 0x00000015b2067209 */ /* 0x000fe40007810000 */
[----:B------:R-:W-:-:S02]  /*1b900*/  FMNMX.FTZ R20, R14, R11, !PT ;  /* 0x0000000b0e147209 */ /* 0x000fc40007810000 */
[----:B------:R-:W-:Y:S02]  /*1b910*/  IADD3 R7, R23, 0x30, RZ ;  /* 0x0000003017077810 */ /* 0x000fe40007ffe0ff */
[----:B------:R-:W-:Y:S02]  /*1b920*/  FSEL R180, R92, -INF , !P4 ;  /* 0xff8000005cb47808 */ /* 0x000fe40006000000 */
[----:B------:R-:W-:Y:S02]  /*1b930*/  FMNMX.FTZ R11, R181, R6, !PT ;  /* 0x00000006b50b7209 */ /* 0x000fe40007810000 */
[----:B------:R-:W-:Y:S02]  /*1b940*/  FMNMX.FTZ R21, R15, R20, !PT ;  /* 0x000000140f157209 */ /* 0x000fe40007810000 */
[----:B------:R-:W-:Y:S02]  /*1b950*/  FSEL R185, R87, -INF , !P2 ;  /* 0xff80000057b97808 */ /* 0x000fe40005000000 */
[----:B------:R-:W-:-:S02]  /*1b960*/  IADD3 R5, R23, 0x31, RZ ;  /* 0x0000003117057810 */ /* 0x000fc40007ffe0ff */
[-C--:B------:R-:W-:Y:S02]  /*1b970*/  ISETP.GE.AND P2, PT, R7, R0.reuse, PT ;  /* 0x000000000700720c */ /* 0x080fe40003f46270 */
[----:B------:R-:W-:Y:S02]  /*1b980*/  FSEL R183, R93, -INF , !P6 ;  /* 0xff8000005db77808 */ /* 0x000fe40007000000 */
[----:B------:R-:W-:Y:S02]  /*1b990*/  FMNMX.FTZ R6, R180, R11, !PT ;  /* 0x0000000bb4067209 */ /* 0x000fe40007810000 */
[----:B------:R-:W-:Y:S02]  /*1b9a0*/  FMNMX.FTZ R21, R10, R21, !PT ;  /* 0x000000150a157209 */ /* 0x000fe40007810000 */
[----:B------:R-:W-:Y:S02]  /*1b9b0*/  IADD3 R3, R23, 0x38, RZ ;  /* 0x0000003817037810 */ /* 0x000fe40007ffe0ff */
[----:B------:R-:W-:-:S02]  /*1b9c0*/  ISETP.GE.AND P4, PT, R5, R0, PT ;  /* 0x000000000500720c */ /* 0x000fc40003f86270 */
[----:B------:R-:W-:Y:S02]  /*1b9d0*/  FSEL R195, R60, -INF , !P2 ;  /* 0xff8000003cc37808 */ /* 0x000fe40005000000 */
[----:B------:R-:W-:Y:S02]  /*1b9e0*/  FMNMX.FTZ R6, R183, R6, !PT ;  /* 0x00000006b7067209 */ /* 0x000fe40007810000 */
[----:B------:R-:W-:Y:S02]  /*1b9f0*/  FMNMX.FTZ R21, R12, R21, !PT ;  /* 0x000000150c157209 */ /* 0x000fe40007810000 */
[----:B------:R-:W-:Y:S02]  /*1ba00*/  ISETP.GE.AND P2, PT, R3, R0, PT ;  /* 0x000000000300720c */ /* 0x000fe40003f46270 */
[----:B------:R-:W-:Y:S02]  /*1ba10*/  FSEL R194, R61, -INF , !P4 ;  /* 0xff8000003dc27808 */ /* 0x000fe40006000000 */
[----:B------:R-:W-:-:S02]  /*1ba20*/  FMNMX.FTZ R11, R195, R6, !PT ;  /* 0x00000006c30b7209 */ /* 0x000fc40007810000 */
[----:B------:R-:W-:Y:S02]  /*1ba30*/  FMNMX.FTZ R6, R182, R21, !PT ;  /* 0x00000015b6067209 */ /* 0x000fe40007810000 */
[----:B------:R-:W-:Y:S02]  /*1ba40*/  FSEL R193, R56, -INF , !P2 ;  /* 0xff80000038c17808 */ /* 0x000fe40005000000 */
[----:B------:R-:W-:Y:S02]  /*1ba50*/  FMNMX.FTZ R20, R194, R11, !PT ;  /* 0x0000000bc2147209 */ /* 0x000fe40007810000 */
[----:B------:R-:W-:Y:S02]  /*1ba60*/  IADD3 R23, R23, 0x39, RZ ;  /* 0x0000003917177810 */ /* 0x000fe40007ffe0ff */
[----:B------:R-:W-:Y:S02]  /*1ba70*/  FSEL R184, R94, -INF , !P1 ;  /* 0xff8000005eb87808 */ /* 0x000fe40004800000 */
[----:B------:R-:W-:-:S02]  /*1ba80*/  FMNMX.FTZ R11, R185, R6, !PT ;  /* 0x00000006b90b7209 */ /* 0x000fc40007810000 */
[----:B------:R-:W-:Y:S02]  /*1ba90*/  FMNMX.FTZ R6, R193, R20, !PT ;  /* 0x00000014c1067209 */ /* 0x000fe40007810000 */
[----:B------:R-:W-:Y:S02]  /*1baa0*/  ISETP.GE.AND P4, PT, R23, R0, PT ;  /* 0x000000001700720c */ /* 0x000fe40003f86270 */
[----:B------:R-:W-:Y:S02]  /*1bab0*/  ISETP.GE.AND P1, PT, R7, R2, PT ;  /* 0x000000020700720c */ /* 0x000fe40003f26270 */
[----:B------:R-:W-:Y:S02]  /*1bac0*/  FSEL R187, R95, -INF , !P3 ;  /* 0xff8000005fbb7808 */ /* 0x000fe40005800000 */
[----:B------:R-:W-:Y:S02]  /*1bad0*/  FMNMX.FTZ R20, R184, R11, !PT ;  /* 0x0000000bb8147209 */ /* 0x000fe40007810000 */
[----:B------:R-:W-:-:S02]  /*1bae0*/  FSEL R191, R57, -INF , !P4 ;  /* 0xff80000039bf7808 */ /* 0x000fc40006000000 */
[----:B------:R-:W-:Y:S02]  /*1baf0*/  ISETP.GE.AND P2, PT, R5, R2, PT ;  /* 0x000000020500720c */ /* 0x000fe40003f46270 */
[----:B------:R-:W-:Y:S02]  /*1bb00*/  FSEL R190, R62, -INF , !P1 ;  /* 0xff8000003ebe7808 */ /* 0x000fe40004800000 */
[----:B------:R-:W-:Y:S02]  /*1bb10*/  FMNMX.FTZ R7, R187, R20, !PT ;  /* 0x00000014bb077209 */ /* 0x000fe40007810000 */
[----:B------:R-:W-:Y:S02]  /*1bb20*/  FMNMX.FTZ R6, R191, R6, !PT ;  /* 0x00000006bf067209 */ /* 0x000fe40007810000 */
[----:B------:R-:W-:Y:S02]  /*1bb30*/  ISETP.GE.AND P1, PT, R3, R2, PT ;  /* 0x000000020300720c */ /* 0x000fe40003f26270 */
[----:B------:R-:W-:Y:S01]  /*1bb40*/  FSEL R186, R63, -INF , !P2 ;  /* 0xff8000003fba7808 */ /* 0x000fe20005000000 */
[----:B------:R-:W1:Y:S01]  /*1bb50*/  SHFL.BFLY PT, R5, R6, 0x2, 0x1f ;  /* 0x0c401f0006057f89 */ /* 0x000e6200000e0000 */
[----:B------:R-:W-:-:S02]  /*1bb60*/  FMNMX.FTZ R7, R190, R7, !PT ;  /* 0x00000007be077209 */ /* 0x000fc40007810000 */
[----:B------:R-:W-:Y:S02]  /*1bb70*/  ISETP.GE.AND P2, PT, R23, R2, PT ;  /* 0x000000021700720c */ /* 0x000fe40003f46270 */
[----:B------:R-:W-:Y:S02]  /*1bb80*/  FSEL R31, R58, -INF , !P1 ;  /* 0xff8000003a1f7808 */ /* 0x000fe40004800000 */
[----:B------:R-:W-:Y:S02]  /*1bb90*/  FMNMX.FTZ R20, R186, R7, !PT ;  /* 0x00000007ba147209 */ /* 0x000fe40007810000 */
[----:B------:R-:W-:Y:S02]  /*1bba0*/  FSEL R30, R59, -INF , !P2 ;  /* 0xff8000003b1e7808 */ /* 0x000fe40005000000 */
[----:B------:R-:W-:Y:S01]  /*1bbb0*/  FMNMX.FTZ R3, R31, R20, !PT ;  /* 0x000000141f037209 */ /* 0x000fe20007810000 */
[----:B------:R-:W-:Y:S03]  /*1bbc0*/  LDSM.16.MT88.4 R56, [R230+0x10000] ;  /* 0x01000000e638783b */ /* 0x000fe60000004200 */
[----:B------:R-:W-:-:S05]  /*1bbd0*/  FMNMX.FTZ R20, R30, R3, !PT ;  /* 0x000000031e147209 */ /* 0x000fca0007810000 */
[----:B------:R-:W3:Y:S01]  /*1bbe0*/  SHFL.BFLY PT, R3, R20, 0x2, 0x1f ;  /* 0x0c401f0014037f89 */ /* 0x000ee200000e0000 */
[----:B-1----:R-:W-:-:S05]  /*1bbf0*/  FMNMX.FTZ R5, R6, R5, !PT ;  /* 0x0000000506057209 */ /* 0x002fca0007810000 */
[----:B------:R-:W1:Y:S01]  /*1bc00*/  SHFL.BFLY PT, R164, R5, 0x1, 0x1f ;  /* 0x0c201f0005a47f89 */ /* 0x000e6200000e0000 */
[----:B---3--:R-:W-:-:S03]  /*1bc10*/  FMNMX.FTZ R6, R20, R3, !PT ;  /* 0x0000000314067209 */ /* 0x008fc60007810000 */
[----:B------:R-:W-:Y:S04]  /*1bc20*/  LDSM.16.MT88.4 R20, [R230+0x10800] ;  /* 0x01080000e614783b */ /* 0x000fe80000004200 */
[----:B------:R-:W3:Y:S01]  /*1bc30*/  SHFL.BFLY PT, R3, R6, 0x1, 0x1f ;  /* 0x0c201f0006037f89 */ /* 0x000ee200000e0000 */
[----:B-1----:R-:W-:-:S04]  /*1bc40*/  FMNMX.FTZ R164, R5, R164, !PT ;  /* 0x000000a405a47209 */ /* 0x002fc80007810000 */
[----:B------:R-:W-:Y:S02]  /*1bc50*/  FSETP.NEU.FTZ.AND P1, PT, R164, -INF , PT ;  /* 0xff800000a400780b */ /* 0x000fe40003f3d000 */
[----:B---3--:R-:W-:Y:S01]  /*1bc60*/  FMNMX.FTZ R3, R6, R3, !PT ;  /* 0x0000000306037209 */ /* 0x008fe20007810000 */
[----:B--2---:R-:W-:-:S04]  /*1bc70*/  FMUL.FTZ R192, R29, R164 ;  /* 0x000000a41dc07220 */ /* 0x004fc80000410000 */
[----:B------:R-:W-:Y:S01]  /*1bc80*/  FMUL.FTZ R28, R29, R3 ;  /* 0x000000031d1c7220 */ /* 0x000fe20000410000 */
[----:B------:R-:W-:Y:S02]  /*1bc90*/  FSEL R192, R192, RZ, P1 ;  /* 0x000000ffc0c07208 */ /* 0x000fe40000800000 */
[----:B------:R-:W-:-:S03]  /*1bca0*/  FSETP.NEU.FTZ.AND P1, PT, R3, -INF , PT ;  /* 0xff8000000300780b */ /* 0x000fc60003f3d000 */
[-CC-:B------:R-:W-:Y:S01]  /*1bcb0*/  FFMA.FTZ R172, R4, R29.reuse, -R192.reuse ;  /* 0x0000001d04ac7223 */ /* 0x180fe200000108c0 */
[----:B------:R-:W-:Y:S01]  /*1bcc0*/  FSEL R28, R28, RZ, P1 ;  /* 0x000000ff1c1c7208 */ /* 0x000fe20000800000 */
[----:B------:R-:W1:Y:S01]  /*1bcd0*/  LDSM.16.MT88.4 R4, [R231+0x10000] ;  /* 0x01000000e704783b */ /* 0x000e620000004200 */
[-CC-:B------:R-:W-:Y:S02]  /*1bce0*/  FFMA.FTZ R175, R24, R29.reuse, -R192.reuse ;  /* 0x0000001d18af7223 */ /* 0x180fe400000108c0 */
[-CC-:B------:R-:W-:Y:S01]  /*1bcf0*/  FFMA.FTZ R174, R25, R29.reuse, -R192.reuse ;  /* 0x0000001d19ae7223 */ /* 0x180fe200000108c0 */
[----:B------:R-:W-:Y:S01]  /*1bd00*/  MUFU.EX2 R172, R172 ;  /* 0x000000ac00ac7308 */ /* 0x000fe20000000800 */
[-C--:B------:R-:W-:Y:S02]  /*1bd10*/  FFMA.FTZ R169, R17, R29.reuse, -R192 ;  /* 0x0000001d11a97223 */ /* 0x080fe400000108c0 */
[-CC-:B------:R-:W-:Y:S02]  /*1bd20*/  FFMA.FTZ R177, R26, R29.reuse, -R28.reuse ;  /* 0x0000001d1ab17223 */ /* 0x180fe4000001081c */
[----:B------:R-:W-:-:S02]  /*1bd30*/  FFMA.FTZ R176, R27, R29, -R28 ;  /* 0x0000001d1bb07223 */ /* 0x000fc4000001081c */
[-CC-:B------:R-:W-:Y:S01]  /*1bd40*/  FFMA.FTZ R179, R18, R29.reuse, -R28.reuse ;  /* 0x0000001d12b37223 */ /* 0x180fe2000001081c */
[----:B------:R-:W-:Y:S01]  /*1bd50*/  MUFU.EX2 R175, R175 ;  /* 0x000000af00af7308 */ /* 0x000fe20000000800 */
[-C--:B------:R-:W-:Y:S01]  /*1bd60*/  FFMA.FTZ R170, R19, R29.reuse, -R28 ;  /* 0x0000001d13aa7223 */ /* 0x080fe2000001081c */
[----:B------:R-:W-:Y:S01]  /*1bd70*/  LDSM.16.MT88.4 R24, [R230+0x12800] ;  /* 0x01280000e618783b */ /* 0x000fe20000004200 */
[-CC-:B------:R-:W-:Y:S02]  /*1bd80*/  FFMA.FTZ R166, R8, R29.reuse, -R192.reuse ;  /* 0x0000001d08a67223 */ /* 0x180fe400000108c0 */
[-C--:B------:R-:W-:Y:S02]  /*1bd90*/  FFMA.FTZ R33, R9, R29.reuse, -R192 ;  /* 0x0000001d09217223 */ /* 0x080fe400000108c0 */
[-C--:B------:R-:W-:Y:S01]  /*1bda0*/  FFMA.FTZ R35, R10, R29.reuse, -R28 ;  /* 0x0000001d0a237223 */ /* 0x080fe2000001081c */
[----:B------:R-:W2:Y:S01]  /*1bdb0*/  MUFU.EX2 R174, R174 ;  /* 0x000000ae00ae7308 */ /* 0x000ea20000000800 */
[----:B------:R-:W-:Y:S01]  /*1bdc0*/  LDSM.16.MT88.4 R8, [R232+0x10800] ;  /* 0x01080000e808783b */ /* 0x000fe20000004200 */
[----:B------:R-:W-:-:S02]  /*1bdd0*/  FFMA.FTZ R173, R16, R29, -R192 ;  /* 0x0000001d10ad7223 */ /* 0x000fc400000108c0 */
[-C--:B------:R-:W-:Y:S01]  /*1bde0*/  FFMA.FTZ R168, R13, R29.reuse, -R192 ;  /* 0x0000001d0da87223 */ /* 0x080fe200000108c0 */
[----:B------:R-:W-:Y:S01]  /*1bdf0*/  LDSM.16.MT88.4 R16, [R233+0x10800] ;  /* 0x01080000e910783b */ /* 0x000fe20000004200 */
[-CC-:B------:R-:W-:Y:S02]  /*1be00*/  FFMA.FTZ R171, R14, R29.reuse, -R28.reuse ;  /* 0x0000001d0eab7223 */ /* 0x180fe4000001081c */
[----:B------:R-:W3:Y:S01]  /*1be10*/  MUFU.EX2 R169, R169 ;  /* 0x000000a900a97308 */ /* 0x000ee20000000800 */
[-CC-:B------:R-:W-:Y:S02]  /*1be20*/  FFMA.FTZ R34, R15, R29.reuse, -R28.reuse ;  /* 0x0000001d0f227223 */ /* 0x180fe4000001081c */
[-C--:B------:R-:W-:Y:S02]  /*1be30*/  FFMA.FTZ R32, R12, R29.reuse, -R28 ;  /* 0x0000001d0c207223 */ /* 0x080fe4000001081c */
[----:B------:R-:W-:Y:S01]  /*1be40*/  LDSM.16.MT88.4 R12, [R231+0x10800] ;  /* 0x01080000e70c783b */ /* 0x000fe20000004200 */
[----:B------:R-:W-:-:S02]  /*1be50*/  FFMA.FTZ R178, R178, R29, -R192 ;  /* 0x0000001db2b27223 */ /* 0x000fc400000108c0 */
[----:B------:R-:W-:Y:S01]  /*1be60*/  MUFU.EX2 R177, R177 ;  /* 0x000000b100b17308 */ /* 0x000fe20000000800 */
[----:B--2---:R-:W-:Y:S01]  /*1be70*/  F2FP.PACK_AB R144, R174, R175 ;  /* 0x000000afae90723e */ /* 0x004fe200000000ff */
[-CC-:B------:R-:W-:Y:S02]  /*1be80*/  FFMA.FTZ R181, R181, R29.reuse, -R192.reuse ;  /* 0x0000001db5b57223 */ /* 0x180fe400000108c0 */
[-CC-:B------:R-:W-:Y:S02]  /*1be90*/  FFMA.FTZ R180, R180, R29.reuse, -R192.reuse ;  /* 0x0000001db4b47223 */ /* 0x180fe400000108c0 */
[-C--:B------:R-:W-:Y:S02]  /*1bea0*/  FFMA.FTZ R183, R183, R29.reuse, -R192 ;  /* 0x0000001db7b77223 */ /* 0x080fe400000108c0 */
[----:B------:R-:W2:Y:S01]  /*1beb0*/  MUFU.EX2 R176, R176 ;  /* 0x000000b000b07308 */ /* 0x000ea20000000800 */
[----:B---3--:R-:W-:Y:S01]  /*1bec0*/  F2FP.PACK_AB R146, R169, R172 ;  /* 0x000000aca992723e */ /* 0x008fe200000000ff */
[----:B------:R-:W-:-:S02]  /*1bed0*/  FFMA.FTZ R182, R182, R29, -R28 ;  /* 0x0000001db6b67223 */ /* 0x000fc4000001081c */
[-CC-:B------:R-:W-:Y:S02]  /*1bee0*/  FFMA.FTZ R185, R185, R29.reuse, -R28.reuse ;  /* 0x0000001db9b97223 */ /* 0x180fe4000001081c */
[-CC-:B------:R-:W-:Y:S02]  /*1bef0*/  FFMA.FTZ R184, R184, R29.reuse, -R28.reuse ;  /* 0x0000001db8b87223 */ /* 0x180fe4000001081c */
[----:B------:R-:W-:Y:S01]  /*1bf00*/  MUFU.EX2 R179, R179 ;  /* 0x000000b300b37308 */ /* 0x000fe20000000800 */
[-C--:B------:R-:W-:Y:S02]  /*1bf10*/  FFMA.FTZ R187, R187, R29.reuse, -R28 ;  /* 0x0000001dbbbb7223 */ /* 0x080fe4000001081c */
[-C--:B------:R-:W-:Y:S02]  /*1bf20*/  FFMA.FTZ R252, R191, R29.reuse, -R192 ;  /* 0x0000001dbffc7223 */ /* 0x080fe400000108c0 */
[-C--:B------:R-:W-:Y:S02]  /*1bf30*/  FFMA.FTZ R191, R186, R29.reuse, -R28 ;  /* 0x0000001dbabf7223 */ /* 0x080fe4000001081c */
[--C-:B------:R-:W-:Y:S01]  /*1bf40*/  FFMA.FTZ R195, R195, R29, -R192.reuse ;  /* 0x0000001dc3c37223 */ /* 0x100fe200000108c0 */
[----:B------:R-:W3:Y:S01]  /*1bf50*/  MUFU.EX2 R170, R170 ;  /* 0x000000aa00aa7308 */ /* 0x000ee20000000800 */
[----:B--2---:R-:W-:Y:S01]  /*1bf60*/  F2FP.PACK_AB R145, R176, R177 ;  /* 0x000000b1b091723e */ /* 0x004fe200000000ff */
[----:B------:R-:W-:-:S02]  /*1bf70*/  FFMA.FTZ R194, R194, R29, -R192 ;  /* 0x0000001dc2c27223 */ /* 0x000fc400000108c0 */
[-C--:B------:R-:W-:Y:S02]  /*1bf80*/  FFMA.FTZ R193, R193, R29.reuse, -R192 ;  /* 0x0000001dc1c17223 */ /* 0x080fe400000108c0 */
[-CC-:B------:R-:W-:Y:S02]  /*1bf90*/  FFMA.FTZ R190, R190, R29.reuse, -R28.reuse ;  /* 0x0000001dbebe7223 */ /* 0x180fe4000001081c */
[----:B------:R-:W-:Y:S01]  /*1bfa0*/  MUFU.EX2 R173, R173 ;  /* 0x000000ad00ad7308 */ /* 0x000fe20000000800 */
[-CC-:B------:R-:W-:Y:S02]  /*1bfb0*/  FFMA.FTZ R186, R31, R29.reuse, -R28.reuse ;  /* 0x0000001d1fba7223 */ /* 0x180fe4000001081c */
[----:B------:R-:W-:Y:S02]  /*1bfc0*/  FFMA.FTZ R251, R30, R29, -R28 ;  /* 0x0000001d1efb7223 */ /* 0x000fe4000001081c */
[----:B------:R-:W-:Y:S01]  /*1bfd0*/  FADD.FTZ R175, R175, R174 ;  /* 0x000000aeafaf7221 */ /* 0x000fe20000010000 */
[----:B------:R-:W-:Y:S01]  /*1bfe0*/  LDSM.16.MT88.4 R28, [R233+0x15800] ;  /* 0x01580000e91c783b */ /* 0x000fe20000004200 */
[----:B------:R-:W-:Y:S01]  /*1bff0*/  FADD.FTZ R176, R177, R176 ;  /* 0x000000b0b1b07221 */ /* 0x000fe20000010000 */
[----:B---3--:R-:W-:Y:S01]  /*1c000*/  F2FP.PACK_AB R147, R170, R179 ;  /* 0x000000b3aa93723e */ /* 0x008fe200000000ff */
[----:B------:R-:W2:Y:S01]  /*1c010*/  MUFU.EX2 R168, R168 ;  /* 0x000000a800a87308 */ /* 0x000ea20000000800 */
[----:B------:R-:W-:-:S02]  /*1c020*/  FADD.FTZ R172, R172, R175 ;  /* 0x000000afacac7221 */ /* 0x000fc40000010000 */
[----:B------:R-:W-:Y:S02]  /*1c030*/  FADD.FTZ R179, R179, R176 ;  /* 0x000000b0b3b37221 */ /* 0x000fe40000010000 */
[----:B------:R-:W-:Y:S01]  /*1c040*/  FADD.FTZ R172, R169, R172 ;  /* 0x000000aca9ac7221 */ /* 0x000fe20000010000 */
[C---:B-1----:R-:W-:Y:S01]  /*1c050*/  HMMA.16816.F32 R44, R144.reuse, R4, RZ ;  /* 0x00000004902c723c */ /* 0x042fe200000018ff */
[----:B------:R-:W-:Y:S01]  /*1c060*/  FADD.FTZ R170, R170, R179 ;  /* 0x000000b3aaaa7221 */ /* 0x000fe20000010000 */
[----:B------:R-:W-:Y:S06]  /*1c070*/  MUFU.EX2 R166, R166 ;  /* 0x000000a600a67308 */ /* 0x000fec0000000800 */
[C---:B------:R-:W-:Y:S01]  /*1c080*/  HMMA.16816.F32 R48, R144.reuse, R6, RZ ;  /* 0x000000069030723c */ /* 0x040fe200000018ff */
[----:B------:R-:W1:Y:S01]  /*1c090*/  LDSM.16.MT88.4 R4, [R230+0x16000] ;  /* 0x01600000e604783b */ /* 0x000e620000004200 */
        /* <DEDUP_REMOVED lines=8> */
[----:B------:R-:W4:Y:S06]  /*1c120*/  MUFU.EX2 R32, R32 ;  /* 0x0000002000207308 */ /* 0x000f2c0000000800 */
[C---:B------:R-:W-:Y:S02]  /*1c130*/  HMMA.16816.F32 R60, R144.reuse, R64, RZ ;  /* 0x00000040903c723c */ /* 0x040fe400000018ff */
[----:B------:R-:W-:Y:S06]  /*1c140*/  MUFU.EX2 R178, R178 ;  /* 0x000000b200b27308 */ /* 0x000fec0000000800 */
[C---:B------:R-:W-:Y:S02]  /*1c150*/  HMMA.16816.F32 R68, R144.reuse, R72, RZ ;  /* 0x000000489044723c */ /* 0x040fe400000018ff */
[----:B------:R-:W5:Y:S06]  /*1c160*/  MUFU.EX2 R181, R181 ;  /* 0x000000b500b57308 */ /* 0x000f6c0000000800 */
        /* <DEDUP_REMOVED lines=36> */
[C---:B-1----:R-:W-:Y:S07]  /*1c3b0*/  HMMA.16816.F32 R148, R144.reuse, R4, RZ ;  /* 0x000000049094723c */ /* 0x042fee00000018ff */
[----:B--2---:R-:W-:Y:S01]  /*1c3c0*/  F2FP.PACK_AB R4, R168, R173 ;  /* 0x000000ada804723e */ /* 0x004fe200000000ff */
[----:B------:R-:W-:Y:S01]  /*1c3d0*/  HMMA.16816.F32 R144, R144, R6, RZ ;  /* 0x000000069090723c */ /* 0x000fe200000018ff */
[----:B---3--:R-:W-:Y:S01]  /*1c3e0*/  F2FP.PACK_AB R5, R34, R171 ;  /* 0x000000ab2205723e */ /* 0x008fe200000000ff */
[----:B------:R-:W-:-:S02]  /*1c3f0*/  FADD.FTZ R173, R173, R172 ;  /* 0x000000acadad7221 */ /* 0x000fc40000010000 */
[----:B------:R-:W-:Y:S02]  /*1c400*/  FADD.FTZ R171, R171, R170 ;  /* 0x000000aaabab7221 */ /* 0x000fe40000010000 */
[----:B------:R-:W-:Y:S01]  /*1c410*/  FADD.FTZ R173, R168, R173 ;  /* 0x000000ada8ad7221 */ /* 0x000fe20000010000 */
[----:B------:R-:W-:Y:S01]  /*1c420*/  F2FP.PACK_AB R6, R33, R166 ;  /* 0x000000a62106723e */ /* 0x000fe200000000ff */
[----:B------:R-:W-:Y:S01]  /*1c430*/  FADD.FTZ R34, R34, R171 ;  /* 0x000000ab22227221 */ /* 0x000fe20000010000 */
[----:B----4-:R-:W-:Y:S01]  /*1c440*/  F2FP.PACK_AB R7, R32, R35 ;  /* 0x000000232007723e */ /* 0x010fe200000000ff */
[----:B------:R-:W-:Y:S02]  /*1c450*/  FADD.FTZ R166, R166, R173 ;  /* 0x000000ada6a67221 */ /* 0x000fe40000010000 */
[----:B------:R-:W-:Y:S02]  /*1c460*/  FADD.FTZ R35, R35, R34 ;  /* 0x0000002223237221 */ /* 0x000fe40000010000 */
[----:B------:R-:W-:-:S02]  /*1c470*/  FADD.FTZ R33, R33, R166 ;  /* 0x000000a621217221 */ /* 0x000fc40000010000 */
[----:B------:R-:W-:Y:S01]  /*1c480*/  HMMA.16816.F32 R36, R4, R8, R36 ;  /* 0x000000080424723c */ /* 0x000fe20000001824 */
[----:B------:R-:W-:-:S07]  /*1c490*/  FADD.FTZ R35, R32, R35 ;  /* 0x0000002320237221 */ /* 0x000fce0000010000 */
[C---:B------:R-:W-:Y:S01]  /*1c4a0*/  HMMA.16816.F32 R40, R4.reuse, R10, R40 ;  /* 0x0000000a0428723c */ /* 0x040fe20000001828 */
[----:B------:R-:W1:Y:S07]  /*1c4b0*/  LDSM.16.MT88.4 R8, [R232+0x12800] ;  /* 0x01280000e808783b */ /* 0x000e6e0000004200 */
[C---:B------:R-:W-:Y:S08]  /*1c4c0*/  HMMA.16816.F32 R160, R4.reuse, R16, R160 ;  /* 0x0000001004a0723c */ /* 0x040ff000000018a0 */
[C---:B------:R-:W-:Y:S01]  /*1c4d0*/  HMMA.16816.F32 R156, R4.reuse, R18, R156 ;  /* 0x00000012049c723c */ /* 0x040fe2000000189c */
[----:B------:R-:W2:Y:S07]  /*1c4e0*/  LDSM.16.MT88.4 R16, [R233+0x12800] ;  /* 0x01280000e910783b */ /* 0x000eae0000004200 */
[C---:B------:R-:W-:Y:S08]  /*1c4f0*/  HMMA.16816.F32 R44, R4.reuse, R12, R44 ;  /* 0x0000000c042c723c */ /* 0x040ff0000000182c */
[C---:B------:R-:W-:Y:S01]  /*1c500*/  HMMA.16816.F32 R48, R4.reuse, R14, R48 ;  /* 0x0000000e0430723c */ /* 0x040fe20000001830 */
[----:B------:R-:W3:Y:S07]  /*1c510*/  LDSM.16.MT88.4 R12, [R231+0x12800] ;  /* 0x01280000e70c783b */ /* 0x000eee0000004200 */
[C---:B------:R-:W-:Y:S08]  /*1c520*/  HMMA.16816.F32 R52, R4.reuse, R20, R52 ;  /* 0x000000140434723c */ /* 0x040ff00000001834 */
[C---:B-1----:R-:W-:Y:S08]  /*1c530*/  HMMA.16816.F32 R68, R4.reuse, R8, R68 ;  /* 0x000000080444723c */ /* 0x042ff00000001844 */
[C---:B------:R-:W-:Y:S01]  /*1c540*/  HMMA.16816.F32 R72, R4.reuse, R10, R72 ;  /* 0x0000000a0448723c */ /* 0x040fe20000001848 */
[----:B------:R-:W1:Y:S07]  /*1c550*/  LDSM.16.MT88.4 R8, [R232+0x14800] ;  /* 0x01480000e808783b */ /* 0x000e6e0000004200 */
        /* <DEDUP_REMOVED lines=12> */
[C---:B--2---:R-:W-:Y:S08]  /*1c620*/  HMMA.16816.F32 R92, R4.reuse, R16, R92 ;  /* 0x00000010045c723c */ /* 0x044ff0000000185c */
[C---:B------:R-:W-:Y:S01]  /*1c630*/  HMMA.16816.F32 R96, R4.reuse, R18, R96 ;  /* 0x000000120460723c */ /* 0x040fe20000001860 */
[----:B------:R-:W2:Y:S07]  /*1c640*/  LDSM.16.MT88.4 R16, [R233+0x16800] ;  /* 0x01680000e910783b */ /* 0x000eae0000004200 */
[C---:B---3--:R-:W-:Y:S08]  /*1c650*/  HMMA.16816.F32 R108, R4.reuse, R12, R108 ;  /* 0x0000000c046c723c */ /* 0x048ff0000000186c */
[C---:B------:R-:W-:Y:S01]  /*1c660*/  HMMA.16816.F32 R112, R4.reuse, R14, R112 ;  /* 0x0000000e0470723c */ /* 0x040fe20000001870 */
[----:B------:R-:W3:Y:S07]  /*1c670*/  LDSM.16.MT88.4 R12, [R231+0x16800] ;  /* 0x01680000e70c783b */ /* 0x000eee0000004200 */
[C---:B------:R-:W-:Y:S01]  /*1c680*/  HMMA.16816.F32 R120, R4.reuse, R22, R120 ;  /* 0x000000160478723c */ /* 0x040fe20000001878 */
[----:B------:R-:W4:Y:S07]  /*1c690*/  LDSM.16.MT88.4 R20, [R230+0x16800] ;  /* 0x01680000e614783b */ /* 0x000f2e0000004200 */
[C---:B-1----:R-:W-:Y:S08]  /*1c6a0*/  HMMA.16816.F32 R132, R4.reuse, R8, R132 ;  /* 0x000000080484723c */ /* 0x042ff00000001884 */
[C---:B------:R-:W-:Y:S01]  /*1c6b0*/  HMMA.16816.F32 R152, R4.reuse, R10, R152 ;  /* 0x0000000a0498723c */ /* 0x040fe20000001898 */
[----:B------:R-:W1:Y:S07]  /*1c6c0*/  LDSM.16.MT88.4 R8, [R232+0x11000] ;  /* 0x01100000e808783b */ /* 0x000e6e0000004200 */
[C---:B------:R-:W-:Y:S08]  /*1c6d0*/  HMMA.16816.F32 R84, R4.reuse, R24, R84 ;  /* 0x000000180454723c */ /* 0x040ff00000001854 */
[C---:B------:R-:W-:Y:S01]  /*1c6e0*/  HMMA.16816.F32 R88, R4.reuse, R26, R88 ;  /* 0x0000001a0458723c */ /* 0x040fe20000001858 */
[----:B------:R-:W-:Y:S07]  /*1c6f0*/  LDSM.16.MT88.4 R24, [R230+0x11000] ;  /* 0x01100000e618783b */ /* 0x000fee0000004200 */
[C---:B--2---:R-:W-:Y:S08]  /*1c700*/  HMMA.16816.F32 R124, R4.reuse, R16, R124 ;  /* 0x00000010047c723c */ /* 0x044ff0000000187c */
[C---:B------:R-:W-:Y:S01]  /*1c710*/  HMMA.16816.F32 R128, R4.reuse, R18, R128 ;  /* 0x000000120480723c */ /* 0x040fe20000001880 */
[----:B------:R-:W-:Y:S07]  /*1c720*/  LDSM.16.MT88.4 R16, [R233+0x11000] ;  /* 0x01100000e910783b */ /* 0x000fee0000004200 */
[C---:B---3--:R-:W-:Y:S08]  /*1c730*/  HMMA.16816.F32 R136, R4.reuse, R12, R136 ;  /* 0x0000000c0488723c */ /* 0x048ff00000001888 */
[C---:B------:R-:W-:Y:S01]  /*1c740*/  HMMA.16816.F32 R140, R4.reuse, R14, R140 ;  /* 0x0000000e048c723c */ /* 0x040fe2000000188c */
[----:B------:R-:W2:Y:S07]  /*1c750*/  LDSM.16.MT88.4 R12, [R231+0x11000] ;  /* 0x01100000e70c783b */ /* 0x000eae0000004200 */
[C---:B----4-:R-:W-:Y:S08]  /*1c760*/  HMMA.16816.F32 R148, R4.reuse, R20, R148 ;  /* 0x000000140494723c */ /* 0x050ff00000001894 */
[----:B------:R-:W-:Y:S01]  /*1c770*/  HMMA.16816.F32 R144, R4, R22, R144 ;  /* 0x000000160490723c */ /* 0x000fe20000001890 */
[----:B------:R-:W-:Y:S06]  /*1c780*/  LDSM.16.MT88.4 R20, [R233+0x13000] ;  /* 0x01300000e914783b */ /* 0x000fec0000004200 */
[----:B-----5:R-:W-:Y:S01]  /*1c790*/  F2FP.PACK_AB R4, R181, R178 ;  /* 0x000000b2b504723e */ /* 0x020fe200000000ff */
[----:B------:R-:W-:Y:S01]  /*1c7a0*/  FADD.FTZ R178, R178, R33 ;  /* 0x00000021b2b27221 */ /* 0x000fe20000010000 */
[----:B------:R-:W-:-:S02]  /*1c7b0*/  F2FP.PACK_AB R6, R183, R180 ;  /* 0x000000b4b706723e */ /* 0x000fc400000000ff */
[----:B------:R-:W-:Y:S01]  /*1c7c0*/  F2FP.PACK_AB R5, R185, R182 ;  /* 0x000000b6b905723e */ /* 0x000fe200000000ff */
[----:B------:R-:W-:Y:S01]  /*1c7d0*/  FADD.FTZ R182, R182, R35 ;  /* 0x00000023b6b67221 */ /* 0x000fe20000010000 */
[----:B------:R-:W-:Y:S01]  /*1c7e0*/  F2FP.PACK_AB R7, R187, R184 ;  /* 0x000000b8bb07723e */ /* 0x000fe200000000ff */
[----:B------:R-:W-:Y:S02]  /*1c7f0*/  FADD.FTZ R181, R181, R178 ;  /* 0x000000b2b5b57221 */ /* 0x000fe40000010000 */
[----:B------:R-:W-:Y:S02]  /*1c800*/  FADD.FTZ R185, R185, R182 ;  /* 0x000000b6b9b97221 */ /* 0x000fe40000010000 */
[----:B------:R-:W-:Y:S02]  /*1c810*/  FADD.FTZ R180, R180, R181 ;  /* 0x000000b5b4b47221 */ /* 0x000fe40000010000 */
[----:B-1----:R-:W-:Y:S01]  /*1c820*/  HMMA.16816.F32 R36, R4, R8, R36 ;  /* 0x000000080424723c */ /* 0x002fe20000001824 */
[----:B------:R-:W-:-:S02]  /*1c830*/  FADD.FTZ R184, R184, R185 ;  /* 0x000000b9b8b87221 */ /* 0x000fc40000010000 */
[----:B------:R-:W-:Y:S02]  /*1c840*/  FADD.FTZ R180, R183, R180 ;  /* 0x000000b4b7b47221 */ /* 0x000fe40000010000 */
[----:B------:R-:W-:-:S03]  /*1c850*/  FADD.FTZ R187, R187, R184 ;  /* 0x000000b8bbbb7221 */ /* 0x000fc60000010000 */
[C---:B------:R-:W-:Y:S01]  /*1c860*/  HMMA.16816.F32 R40, R4.reuse, R10, R40 ;  /* 0x0000000a0428723c */ /* 0x040fe20000001828 */
[----:B------:R-:W1:Y:S07]  /*1c870*/  LDSM.16.MT88.4 R8, [R232+0x13000] ;  /* 0x01300000e808783b */ /* 0x000e6e0000004200 */
[C---:B--2---:R-:W-:Y:S08]  /*1c880*/  HMMA.16816.F32 R44, R4.reuse, R12, R44 ;  /* 0x0000000c042c723c */ /* 0x044ff0000000182c */
[C---:B------:R-:W-:Y:S01]  /*1c890*/  HMMA.16816.F32 R48, R4.reuse, R14, R48 ;  /* 0x0000000e0430723c */ /* 0x040fe20000001830 */
[----:B------:R-:W2:Y:S07]  /*1c8a0*/  LDSM.16.MT88.4 R12, [R230+0x13000] ;  /* 0x01300000e60c783b */ /* 0x000eae0000004200 */
[C---:B------:R-:W-:Y:S08]  /*1c8b0*/  HMMA.16816.F32 R160, R4.reuse, R16, R160 ;  /* 0x0000001004a0723c */ /* 0x040ff000000018a0 */
[C---:B------:R-:W-:Y:S01]  /*1c8c0*/  HMMA.16816.F32 R156, R4.reuse, R18, R156 ;  /* 0x00000012049c723c */ /* 0x040fe2000000189c */
[----:B------:R-:W-:Y:S07]  /*1c8d0*/  LDSM.16.MT88.4 R16, [R231+0x13000] ;  /* 0x01300000e710783b */ /* 0x000fee0000004200 */
[C---:B------:R-:W-:Y:S08]  /*1c8e0*/  HMMA.16816.F32 R52, R4.reuse, R24, R52 ;  /* 0x000000180434723c */ /* 0x040ff00000001834 */
[C---:B-1----:R-:W-:Y:S08]  /*1c8f0*/  HMMA.16816.F32 R68, R4.reuse, R8, R68 ;  /* 0x000000080444723c */ /* 0x042ff00000001844 */
[C---:B------:R-:W-:Y:S01]  /*1c900*/  HMMA.16816.F32 R72, R4.reuse, R10, R72 ;  /* 0x0000000a0448723c */ /* 0x040fe20000001848 */
[----:B------:R-:W1:Y:S07]  /*1c910*/  LDSM.16.MT88.4 R8, [R232+0x15000] ;  /* 0x01500000e808783b */ /* 0x000e6e0000004200 */
        /* <DEDUP_REMOVED lines=44> */
[----:B--2---:R-:W-:Y:S01]  /*1cbe0*/  HMMA.16816.F32 R160, R4, R12, R160 ;  /* 0x0000000c04a0723c */ /* 0x004fe200000018a0 */
[----:B------:R-:W-:-:S02]  /*1cbf0*/  FADD.FTZ R186, R186, R191 ;  /* 0x000000bfbaba7221 */ /* 0x000fc40000010000 */
[----:B------:R-:W-:Y:S02]  /*1cc00*/  FADD.FTZ R252, R252, R193 ;  /* 0x000000c1fcfc7221 */ /* 0x000fe40000010000 */
[----:B------:R-:W-:-:S03]  /*1cc10*/  FADD.FTZ R251, R251, R186 ;  /* 0x000000bafbfb7221 */ /* 0x000fc60000010000 */
[C---:B------:R-:W-:Y:S01]  /*1cc20*/  HMMA.16816.F32 R156, R4.reuse, R14, R156 ;  /* 0x0000000e049c723c */ /* 0x040fe2000000189c */
[----:B------:R-:W2:Y:S07]  /*1cc30*/  LDSM.16.MT88.4 R12, [R233+0x13800] ;  /* 0x01380000e90c783b */ /* 0x000eae0000004200 */
[C---:B-1----:R-:W-:Y:S08]  /*1cc40*/  HMMA.16816.F32 R44, R4.reuse, R8, R44 ;  /* 0x00000008042c723c */ /* 0x042ff0000000182c */
[C---:B------:R-:W-:Y:S01]  /*1cc50*/  HMMA.16816.F32 R48, R4.reuse, R10, R48 ;  /* 0x0000000a0430723c */ /* 0x040fe20000001830 */
[----:B------:R-:W1:Y:S07]  /*1cc60*/  LDSM.16.MT88.4 R8, [R230+0x13800] ;  /* 0x01380000e608783b */ /* 0x000e6e0000004200 */
[C---:B-----5:R-:W-:Y:S08]  /*1cc70*/  HMMA.16816.F32 R36, R4.reuse, R16, R36 ;  /* 0x000000100424723c */ /* 0x060ff00000001824 */
[C---:B------:R-:W-:Y:S01]  /*1cc80*/  HMMA.16816.F32 R40, R4.reuse, R18, R40 ;  /* 0x000000120428723c */ /* 0x040fe20000001828 */
[----:B------:R-:W4:Y:S07]  /*1cc90*/  LDSM.16.MT88.4 R16, [R231+0x13800] ;  /* 0x01380000e710783b */ /* 0x000f2e0000004200 */
[C---:B---3--:R-:W-:Y:S08]  /*1cca0*/  HMMA.16816.F32 R52, R4.reuse, R24, R52 ;  /* 0x000000180434723c */ /* 0x048ff00000001834 */
[C---:B--2---:R-:W-:Y:S08]  /*1ccb0*/  HMMA.16816.F32 R60, R4.reuse, R12, R60 ;  /* 0x0000000c043c723c */ /* 0x044ff0000000183c */
[C---:B------:R-:W-:Y:S01]  /*1ccc0*/  HMMA.16816.F32 R64, R4.reuse, R14, R64 ;  /* 0x0000000e0440723c */ /* 0x040fe20000001840 */
[----:B------:R-:W2:Y:S07]  /*1ccd0*/  LDSM.16.MT88.4 R12, [R232+0x15800] ;  /* 0x01580000e80c783b */ /* 0x000eae0000004200 */
[C---:B-1----:R-:W-:Y:S08]  /*1cce0*/  HMMA.16816.F32 R84, R4.reuse, R8, R84 ;  /* 0x000000080454723c */ /* 0x042ff00000001854 */
[C---:B------:R-:W-:Y:S01]  /*1ccf0*/  HMMA.16816.F32 R88, R4.reuse, R10, R88 ;  /* 0x0000000a0458723c */ /* 0x040fe20000001858 */
[----:B------:R-:W1:Y:S07]  /*1cd00*/  LDSM.16.MT88.4 R8, [R233+0x17800] ;  /* 0x01780000e908783b */ /* 0x000e6e0000004200 */
[C---:B------:R-:W-:Y:S01]  /*1cd10*/  HMMA.16816.F32 R56, R4.reuse, R26, R56 ;  /* 0x0000001a0438723c */ /* 0x040fe20000001838 */
[----:B------:R-:W3:Y:S07]  /*1cd20*/  LDSM.16.MT88.4 R24, [R231+0x15800] ;  /* 0x01580000e718783b */ /* 0x000eee0000004200 */
[C---:B------:R-:W-:Y:S08]  /*1cd30*/  HMMA.16816.F32 R68, R4.reuse, R20, R68 ;  /* 0x000000140444723c */ /* 0x040ff00000001844 */
[C---:B------:R-:W-:Y:S01]  /*1cd40*/  HMMA.16816.F32 R72, R4.reuse, R22, R72 ;  /* 0x000000160448723c */ /* 0x040fe20000001848 */
[----:B------:R-:W5:Y:S07]  /*1cd50*/  LDSM.16.MT88.4 R20, [R230+0x15800] ;  /* 0x01580000e614783b */ /* 0x000f6e0000004200 */
        /* <DEDUP_REMOVED lines=10> */
[C---:B------:R-:W-:Y:S08]  /*1ce00*/  HMMA.16816.F32 R96, R4.reuse, R30, R96 ;  /* 0x0000001e0460723c */ /* 0x040ff00000001860 */
[C---:B---3--:R-:W-:Y:S08]  /*1ce10*/  HMMA.16816.F32 R108, R4.reuse, R24, R108 ;  /* 0x00000018046c723c */ /* 0x048ff0000000186c */
[C---:B------:R-:W-:Y:S08]  /*1ce20*/  HMMA.16816.F32 R112, R4.reuse, R26, R112 ;  /* 0x0000001a0470723c */ /* 0x040ff00000001870 */
[C---:B-----5:R-:W-:Y:S08]  /*1ce30*/  HMMA.16816.F32 R116, R4.reuse, R20, R116 ;  /* 0x000000140474723c */ /* 0x060ff00000001874 */
[C---:B------:R-:W-:Y:S08]  /*1ce40*/  HMMA.16816.F32 R120, R4.reuse, R22, R120 ;  /* 0x000000160478723c */ /* 0x040ff00000001878 */
[C---:B----4-:R-:W-:Y:S08]  /*1ce50*/  HMMA.16816.F32 R132, R4.reuse, R16, R132 ;  /* 0x000000100484723c */ /* 0x050ff00000001884 */
[C---:B------:R-:W-:Y:S08]  /*1ce60*/  HMMA.16816.F32 R152, R4.reuse, R18, R152 ;  /* 0x000000120498723c */ /* 0x040ff00000001898 */
[C---:B--2---:R-:W-:Y:S08]  /*1ce70*/  HMMA.16816.F32 R136, R4.reuse, R12, R136 ;  /* 0x0000000c0488723c */ /* 0x044ff00000001888 */
[C---:B------:R-:W-:Y:S08]  /*1ce80*/  HMMA.16816.F32 R140, R4.reuse, R14, R140 ;  /* 0x0000000e048c723c */ /* 0x040ff0000000188c */
[C---:B-1----:R-:W-:Y:S08]  /*1ce90*/  HMMA.16816.F32 R148, R4.reuse, R8, R148 ;  /* 0x000000080494723c */ /* 0x042ff00000001894 */
[----:B------:R-:W-:Y:S01]  /*1cea0*/  HMMA.16816.F32 R144, R4, R10, R144 ;  /* 0x0000000a0490723c */ /* 0x000fe20000001890 */
[----:B------:R-:W-:Y:S07]  /*1ceb0*/  @!P5 BRA `(.L_x_1105) ;  /* 0x00004a100000d947 */ /* 0x000fee0003800000 */
[----:B------:R-:W-:Y:S01]  /*1cec0*/  ULDC.64 UR4, c[0x0][0x40] ;  /* 0x0000100000047ab9 */ /* 0x000fe20000000a00 */
[----:B------:R-:W-:-:S04]  /*1ced0*/  DEPBAR.LE SB0, 0x0 ;  /* 0x000080000000791a */ /* 0x000fc80000000000 */
[----:B------:R-:W-:Y:S01]  /*1cee0*/  UIADD3 UR4, UP0, UR4, 0x160, URZ ;  /* 0x0000016004047890 */ /* 0x000fe2000ff1e03f */
[----:B------:R-:W-:-:S03]  /*1cef0*/  IADD3 R247, R165, -0x2, RZ ;  /* 0xfffffffea5f77810 */ /* 0x000fc60007ffe0ff */
[----:B------:R-:W-:Y:S02]  /*1cf00*/  UIADD3.X UR5, URZ, UR5, URZ, UP0, !UPT ;  /* 0x000000053f057290 */ /* 0x000fe400087fe43f */
[----:B------:R-:W-:-:S04]  /*1cf10*/  IMAD.U32 R196, RZ, RZ, UR4 ;  /* 0x00000004ffc47e24 */ /* 0x000fc8000f8e00ff */
[----:B------:R-:W-:Y:S01]  /*1cf20*/  MOV R197, UR5 ;  /* 0x0000000500c57c02 */ /* 0x000fe20008000f00 */
[----:B------:R-:W-:Y:S01]  /*1cf30*/  WARPSYNC 0xffffffff ;  /* 0xffffffff00007948 */ /* 0x000fe20003800000 */
[----:B------:R-:W-:Y:S01]  /*1cf40*/  BSSY B0, `(.L_x_1106) ;  /* 0x0000045000007945 */ /* 0x000fe20003800000 */
[----:B------:R-:W-:Y:S06]  /*1cf50*/  BAR.SYNC.DEFER_BLOCKING 0x0 ;  /* 0x0000000000007b1d */ /* 0x000fec0000010000 */
[----:B------:R-:W-:Y:S05]  /*1cf60*/  @!P0 BRA `(.L_x_1107) ;  /* 0x000003e000008947 */ /* 0x000fea0003800000 */
[----:B------:R-:W-:Y:S02]  /*1cf70*/  ULDC.64 UR4, c[0x0][0x118] ;  /* 0x0000460000047ab9 */ /* 0x000fe40000000a00 */
[----:B------:R-:W2:Y:S01]  /*1cf80*/  LD.E R11, [R196.64+0x170] ;  /* 0x00017004c40b7980 */ /* 0x000ea2000c101900 */
[----:B------:R-:W-:-:S05]  /*1cf90*/  IMAD.SHL.U32 R4, R247, 0x40, RZ ;  /* 0x00000040f7047824 */ /* 0x000fca00078e00ff */
[C---:B------:R-:W-:Y:S02]  /*1cfa0*/  IADD3 R12, R4.reuse, 0x40, RZ ;  /* 0x00000040040c7810 */ /* 0x040fe40007ffe0ff */
[----:B------:R-:W-:Y:S02]  /*1cfb0*/  IABS R5, R4 ;  /* 0x0000000400057213 */ /* 0x000fe40000000000 */
[-C--:B--2---:R-:W-:Y:S02]  /*1cfc0*/  IABS R8, R11.reuse ;  /* 0x0000000b00087213 */ /* 0x084fe40000000000 */
[-C--:B------:R-:W-:Y:S02]  /*1cfd0*/  IABS R6, R11.reuse ;  /* 0x0000000b00067213 */ /* 0x080fe40000000000 */
[----:B------:R-:W1:Y:S01]  /*1cfe0*/  I2F.RP R9, R8 ;  /* 0x0000000800097306 */ /* 0x000e620000209400 */
[----:B------:R-:W-:Y:S02]  /*1cff0*/  LOP3.LUT R4, R4, R11, RZ, 0x3c, !PT ;  /* 0x0000000b04047212 */ /* 0x000fe400078e3cff */
[----:B------:R-:W-:-:S02]  /*1d000*/  IMAD.MOV R6, RZ, RZ, -R6 ;  /* 0x000000ffff067224 */ /* 0x000fc400078e0a06 */
[----:B------:R-:W-:Y:S02]  /*1d010*/  ISETP.GE.AND P1, PT, R4, RZ, PT ;  /* 0x000000ff0400720c */ /* 0x000fe40003f26270 */
[----:B------:R-:W-:Y:S01]  /*1d020*/  LOP3.LUT R4, RZ, R11, RZ, 0x33, !PT ;  /* 0x0000000bff047212 */ /* 0x000fe200078e33ff */
        /* <DEDUP_REMOVED lines=22> */
[----:B------:R-:W-:Y:S02]  /*1d190*/  @!P2 IADD3 R9, R9, 0x1, RZ ;  /* 0x000000010909a810 */ /* 0x000fe40007ffe0ff */
[----:B------:R-:W-:-:S07]  /*1d1a0*/  ISETP.NE.AND P2, PT, R11, RZ, PT ;  /* 0x000000ff0b00720c */ /* 0x000fce0003f45270 */
        /* <DEDUP_REMOVED lines=8> */
[----:B------:R-:W-:Y:S01]  /*1d230*/  IMAD.WIDE R16, R6, 0x4, R248 ;  /* 0x0000000406107825 */ /* 0x000fe200078e02f8 */
        /* <DEDUP_REMOVED lines=11> */
[----:B------:R-:W-:Y:S01]  /*1d2f0*/  SHF.R.S32.HI R4, RZ, 0x1f, R5 ;  /* 0x0000001fff047819 */ /* 0x000fe20000011405 */
[----:B------:R-:W-:-:S04]  /*1d300*/  IMAD.WIDE.U32 R10, R5, R12, R10 ;  /* 0x0000000c050a7225 */ /* 0x000fc800078e000a */
[----:B------:R-:W-:Y:S02]  /*1d310*/  IMAD R4, R12, R4, R7 ;  /* 0x000000040c047224 */ /* 0x000fe400078e0207 */
[----:B------:R-:W-:-:S03]  /*1d320*/  IMAD.MOV.U32 R5, RZ, RZ, R10 ;  /* 0x000000ffff057224 */ /* 0x000fc600078e000a */
[----:B------:R-:W-:Y:S01]  /*1d330*/  IADD3 R4, R11, R4, RZ ;  /* 0x000000040b047210 */ /* 0x000fe20007ffe0ff */
[----:B------:R-:W-:Y:S05]  /*1d340*/  BRA `(.L_x_1108) ;  /* 0x0000004000007947 */ /* 0x000fea0003800000 */
.L_x_1107:
[----:B------:R-:W-:Y:S02]  /*1d350*/  ULDC.64 UR4, c[0x0][0x118] ;  /* 0x0000460000047ab9 */ /* 0x000fe40000000a00 */
[----:B------:R-:W2:Y:S02]  /*1d360*/  LD.E R5, [R196.64+0x40] ;  /* 0x00004004c4057980 */ /* 0x000ea4000c101900 */
[----:B--2---:R-:W-:-:S04]  /*1d370*/  LEA R5, -R5, RZ, 0x6 ;  /* 0x000000ff05057211 */ /* 0x004fc800078e31ff */
[----:B------:R-:W-:Y:S02]  /*1d380*/  SHF.R.S32.HI R4, RZ, 0x1f, R5 ;  /* 0x0000001fff047819 */ /* 0x000fe40000011405 */
.L_x_1108:
[----:B------:R-:W-:Y:S05]  /*1d390*/  BSYNC B0 ;  /* 0x0000000000007941 */ /* 0x000fea0003800000 */
.L_x_1106:
[C---:B------:R-:W-:Y:S01]  /*1d3a0*/  LOP3.LUT P3, RZ, R250.reuse, 0x1, RZ, 0xc0, !PT ;  /* 0x00000001faff7812 */ /* 0x040fe2000786c0ff */
[----:B------:R-:W-:Y:S01]  /*1d3b0*/  ULDC.64 UR4, c[0x0][0x118] ;  /* 0x0000460000047ab9 */ /* 0x000fe20000000a00 */
[C---:B------:R-:W-:Y:S01]  /*1d3c0*/  LOP3.LUT P6, RZ, R250.reuse, 0x2, RZ, 0xc0, !PT ;  /* 0x00000002faff7812 */ /* 0x040fe200078cc0ff */
[----:B------:R-:W-:Y:S01]  /*1d3d0*/  BSSY B1, `(.L_x_1109) ;  /* 0x0000265000017945 */ /* 0x000fe20003800000 */
[C---:B------:R-:W-:Y:S02]  /*1d3e0*/  LOP3.LUT P5, RZ, R250.reuse, 0x4, RZ, 0xc0, !PT ;  /* 0x00000004faff7812 */ /* 0x040fe400078ac0ff */
[C---:B------:R-:W-:Y:S02]  /*1d3f0*/  IADD3 R7, P1, R5.reuse, R234, RZ ;  /* 0x000000ea05077210 */ /* 0x040fe40007f3e0ff */
[C---:B------:R-:W-:Y:S02]  /*1d400*/  LEA R198, P2, R5.reuse, R188, 0x1 ;  /* 0x000000bc05c67211 */ /* 0x040fe400078408ff */
[----:B------:R-:W-:Y:S01]  /*1d410*/  LOP3.LUT P4, RZ, R250, 0x8, RZ, 0xc0, !PT ;  /* 0x00000008faff7812 */ /* 0x000fe2000788c0ff */
[----:B------:R-:W-:Y:S01]  /*1d420*/  IMAD.X R6, R4, 0x1, R235, P1 ;  /* 0x0000000104067824 */ /* 0x000fe200008e06eb */
[----:B------:R-:W-:-:S02]  /*1d430*/  LEA.HI.X R199, R5, R189, R4, 0x1, P2 ;  /* 0x000000bd05c77211 */ /* 0x000fc400010f0c04 */
[CC--:B------:R-:W-:Y:S02]  /*1d440*/  @P3 LEA R14, P2, R7.reuse, R188.reuse, 0x1 ;  /* 0x000000bc070e3211 */ /* 0x0c0fe400078408ff */
[CC--:B------:R-:W-:Y:S01]  /*1d450*/  @P6 LEA R12, P1, R7.reuse, R188.reuse, 0x1 ;  /* 0x000000bc070c6211 */ /* 0x0c0fe200078208ff */
[----:B------:R-:W-:Y:S01]  /*1d460*/  @!PT LDS RZ, [RZ] ;  /* 0x00000000fffff984 */ /* 0x000fe20000000800 */
[----:B------:R-:W-:Y:S01]  /*1d470*/  @!PT LDS RZ, [RZ] ;  /* 0x00000000fffff984 */ /* 0x000fe20000000800 */
[----:B------:R-:W-:Y:S01]  /*1d480*/  @!PT LDS RZ, [RZ] ;  /* 0x00000000fffff984 */ /* 0x000fe20000000800 */
[----:B------:R1:W-:Y:S01]  /*1d490*/  @P3 LDGSTS.E.BYPASS.LTC128B.128 [R245+0x10000], [R198.64] ;  /* 0x10000000c6f53fae */ /* 0x0003e2000b901d44 */
[CCC-:B------:R-:W-:Y:S02]  /*1d4a0*/  @P3 LEA.HI.X R15, R7.reuse, R189.reuse, R6.reuse, 0x1, P2 ;  /* 0x000000bd070f3211 */ /* 0x1c0fe400010f0c06 */
[C---:B------:R-:W-:Y:S01]  /*1d4b0*/  @P5 LEA R10, P2, R7.reuse, R188, 0x1 ;  /* 0x000000bc070a5211 */ /* 0x040fe200078408ff */
[----:B------:R-:W-:Y:S01]  /*1d4c0*/  @!P3 STS.128 [R245+0x10000], RZ ;  /* 0x010000fff500b388 */ /* 0x000fe20000000c00 */
[CCC-:B------:R-:W-:Y:S02]  /*1d4d0*/  @P6 LEA.HI.X R13, R7.reuse, R189.reuse, R6.reuse, 0x1, P1 ;  /* 0x000000bd070d6211 */ /* 0x1c0fe400008f0c06 */
[----:B------:R-:W-:-:S02]  /*1d4e0*/  @P5 LEA.HI.X R11, R7, R189, R6, 0x1, P2 ;  /* 0x000000bd070b5211 */ /* 0x000fc400010f0c06 */
[C---:B------:R-:W-:Y:S02]  /*1d4f0*/  @P4 LEA R8, P1, R7.reuse, R188, 0x1 ;  /* 0x000000bc07084211 */ /* 0x040fe400078208ff */
[C---:B------:R-:W-:Y:S02]  /*1d500*/  IADD3 R5, P2, R7.reuse, R234, RZ ;  /* 0x000000ea07057210 */ /* 0x040fe40007f5e0ff */
[----:B------:R-:W-:Y:S02]  /*1d510*/  @P4 LEA.HI.X R9, R7, R189, R6, 0x1, P1 ;  /* 0x000000bd07094211 */ /* 0x000fe400008f0c06 */
[CC--:B------:R-:W-:Y:S01]  /*1d520*/  @P6 LEA R20, P1, R5.reuse, R188.reuse, 0x1 ;  /* 0x000000bc05146211 */ /* 0x0c0fe200078208ff */
[----:B------:R-:W-:Y:S01]  /*1d530*/  IMAD.X R6, R6, 0x1, R235, P2 ;  /* 0x0000000106067824 */ /* 0x000fe200010e06eb */
[----:B------:R-:W-:-:S04]  /*1d540*/  @P3 LEA R22, P2, R5, R188, 0x1 ;  /* 0x000000bc05163211 */ /* 0x000fc800078408ff */
[CCC-:B------:R-:W-:Y:S02]  /*1d550*/  @P3 LEA.HI.X R23, R5.reuse, R189.reuse, R6.reuse, 0x1, P2 ;  /* 0x000000bd05173211 */ /* 0x1c0fe400010f0c06 */
[CC--:B------:R-:W-:Y:S02]  /*1d560*/  @P5 LEA R18, P2, R5.reuse, R188.reuse, 0x1 ;  /* 0x000000bc05125211 */ /* 0x0c0fe400078408ff */
[CCC-:B------:R-:W-:Y:S02]  /*1d570*/  @P6 LEA.HI.X R21, R5.reuse, R189.reuse, R6.reuse, 0x1, P1 ;  /* 0x000000bd05156211 */ /* 0x1c0fe400008f0c06 */
[C---:B------:R-:W-:Y:S02]  /*1d580*/  @P5 LEA.HI.X R19, R5.reuse, R189, R6, 0x1, P2 ;  /* 0x000000bd05135211 */ /* 0x040fe400010f0c06 */
[C---:B------:R-:W-:Y:S02]  /*1d590*/  @P4 LEA R16, P1, R5.reuse, R188, 0x1 ;  /* 0x000000bc05104211 */ /* 0x040fe400078208ff */
[----:B------:R-:W-:-:S02]  /*1d5a0*/  IADD3 R4, P2, R5, R234, RZ ;  /* 0x000000ea05047210 */ /* 0x000fc40007f5e0ff */
[----:B------:R-:W-:Y:S01]  /*1d5b0*/  @P4 LEA.HI.X R17, R5, R189, R6, 0x1, P1 ;  /* 0x000000bd05114211 */ /* 0x000fe200008f0c06 */
[----:B------:R-:W-:Y:S01]  /*1d5c0*/  @P6 IMAD.MOV.U32 R5, RZ, RZ, R199 ;  /* 0x000000ffff056224 */ /* 0x000fe200078e00c7 */
[-C--:B------:R-:W-:Y:S01]  /*1d5d0*/  @P6 LEA R30, P1, R4, R188.reuse, 0x1 ;  /* 0x000000bc041e6211 */ /* 0x080fe200078208ff */
[----:B------:R-:W-:Y:S01]  /*1d5e0*/  IMAD.X R6, R6, 0x1, R235, P2 ;  /* 0x0000000106067824 */ /* 0x000fe200010e06eb */
[----:B------:R-:W-:-:S04]  /*1d5f0*/  @P3 LEA R32, P2, R4, R188, 0x1 ;  /* 0x000000bc04203211 */ /* 0x000fc800078408ff */
[CCC-:B------:R-:W-:Y:S02]  /*1d600*/  @P3 LEA.HI.X R33, R4.reuse, R189.reuse, R6.reuse, 0x1, P2 ;  /* 0x000000bd04213211 */ /* 0x1c0fe400010f0c06 */
[CCC-:B------:R-:W-:Y:S02]  /*1d610*/  @P6 LEA.HI.X R31, R4.reuse, R189.reuse, R6.reuse, 0x1, P1 ;  /* 0x000000bd041f6211 */ /* 0x1c0fe400008f0c06 */
[CC--:B------:R-:W-:Y:S02]  /*1d620*/  @P5 LEA R28, P2, R4.reuse, R188.reuse, 0x1 ;  /* 0x000000bc041c5211 */ /* 0x0c0fe400078408ff */
[C---:B------:R-:W-:Y:S02]  /*1d630*/  @P4 LEA R168, P1, R4.reuse, R188, 0x1 ;  /* 0x000000bc04a84211 */ /* 0x040fe400078208ff */
[CCC-:B------:R-:W-:Y:S02]  /*1d640*/  @P5 LEA.HI.X R29, R4.reuse, R189.reuse, R6.reuse, 0x1, P2 ;  /* 0x000000bd041d5211 */ /* 0x1c0fe400010f0c06 */
[----:B------:R-:W-:Y:S01]  /*1d650*/  @P4 LEA.HI.X R169, R4, R189, R6, 0x1, P1 ;  /* 0x000000bd04a94211 */ /* 0x000fe200008f0c06 */
[----:B------:R-:W-:-:S05]  /*1d660*/  @P6 IMAD.MOV.U32 R4, RZ, RZ, R198 ;  /* 0x000000ffff046224 */ /* 0x000fca00078e00c6 */
[----:B------:R-:W-:Y:S01]  /*1d670*/  @!PT LDS RZ, [RZ] ;  /* 0x00000000fffff984 */ /* 0x000fe20000000800 */
[----:B------:R-:W-:Y:S01]  /*1d680*/  @!PT LDS RZ, [RZ] ;  /* 0x00000000fffff984 */ /* 0x000fe20000000800 */
[----:B------:R-:W-:Y:S01]  /*1d690*/  @!PT LDS RZ, [RZ] ;  /* 0x00000000fffff984 */ /* 0x000fe20000000800 */
[----:B------:R2:W-:Y:S04]  /*1d6a0*/  @P6 LDGSTS.E.BYPASS.LTC128B.128 [R245+0x12000], [R4.64+0x80] ;  /* 0x1200008004f56fae */ /* 0x0005e8000b901d44 */
[----:B------:R-:W-:Y:S01]  /*1d6b0*/  @!P6 STS.128 [R245+0x12000], RZ ;  /* 0x012000fff500e388 */ /* 0x000fe20000000c00 */
[----:B--2---:R-:W-:Y:S02]  /*1d6c0*/  @P5 IMAD.MOV.U32 R4, RZ, RZ, R198 ;  /* 0x000000ffff045224 */ /* 0x004fe400078e00c6 */
        /* <DEDUP_REMOVED lines=12> */
[----:B------:R-:W-:Y:S04]  /*1d790*/  @!P4 STS.128 [R245+0x16000], RZ ;  /* 0x016000fff500c388 */ /* 0x000fe80000000c00 */
[----:B------:R-:W-:Y:S01]  /*1d7a0*/  @!PT LDS RZ, [RZ] ;  /* 0x00000000fffff984 */ /* 0x000fe20000000800 */
[----:B------:R-:W-:Y:S01]  /*1d7b0*/  @!PT LDS RZ, [RZ] ;  /* 0x00000000fffff984 */ /* 0x000fe20000000800 */
[----:B------:R-:W-:Y:S01]  /*1d7c0*/  @!PT LDS RZ, [RZ] ;  /* 0x00000000fffff984 */ /* 0x000fe20000000800 */
[----:B------:R3:W-:Y:S04]  /*1d7d0*/  @P3 LDGSTS.E.BYPASS.LTC128B.128 [R245+0x10800], [R14.64] ;  /* 0x108000000ef53fae */ /* 0x0007e8000b901d44 */
[----:B------:R-:W-:Y:S04]  /*1d7e0*/  @!P3 STS.128 [R245+0x10800], RZ ;  /* 0x010800fff500b388 */ /* 0x000fe80000000c00 */
        /* <DEDUP_REMOVED lines=55> */
[----:B------:R-:W-:Y:S04]  /*1db60*/  LDSM.16.M88.4 R24, [R229] ;  /* 0x00000000e518783b */ /* 0x000fe80000000200 */
[----:B--2---:R-:W4:Y:S04]  /*1db70*/  LDSM.16.M88.4 R4, [R228+0x8000] ;  /* 0x00800000e404783b */ /* 0x004f280000000200 */
[----:B------:R-:W2:Y:S04]  /*1db80*/  LDSM.16.M88.4 R172, [R228+0x8800] ;  /* 0x00880000e4ac783b */ /* 0x000ea80000000200 */
[----:B-1----:R-:W1:Y:S04]  /*1db90*/  LDSM.16.M88.4 R32, [R228+0x9000] ;  /* 0x00900000e420783b */ /* 0x002e680000000200 */
[----:B------:R-:W1:Y:S04]  /*1dba0*/  LDSM.16.M88.4 R16, [R228+0x9800] ;  /* 0x00980000e410783b */ /* 0x000e680000000200 */
[----:B------:R-:W-:Y:S04]  /*1dbb0*/  LDSM.16.M88.4 R180, [R227] ;  /* 0x00000000e3b4783b */ /* 0x000fe80000000200 */
[----:B---3--:R-:W3:Y:S04]  /*1dbc0*/  LDSM.16.M88.4 R12, [R226] ;  /* 0x00000000e20c783b */ /* 0x008ee80000000200 */
[----:B------:R-:W1:Y:S04]  /*1dbd0*/  LDSM.16.M88.4 R192, [R222] ;  /* 0x00000000dec0783b */ /* 0x000e680000000200 */
[----:B------:R-:W1:Y:S04]  /*1dbe0*/  LDSM.16.M88.4 R188, [R221] ;  /* 0x00000000ddbc783b */ /* 0x000e680000000200 */
[----:B------:R-:W1:Y:S04]  /*1dbf0*/  LDSM.16.M88.4 R184, [R220] ;  /* 0x00000000dcb8783b */ /* 0x000e680000000200 */
[----:B-----5:R-:W-:Y:S01]  /*1dc00*/  LDSM.16.M88.4 R20, [R225] ;  /* 0x00000000e114783b */ /* 0x020fe20000000200 */
[C---:B----4-:R-:W-:Y:S03]  /*1dc10*/  HMMA.16816.F32 R8, R24.reuse, R4, RZ ;  /* 0x000000041808723c */ /* 0x050fe600000018ff */
[----:B------:R-:W0:Y:S05]  /*1dc20*/  LDGDEPBAR ;  /* 0x00000000000079af */ /* 0x000e2a0000000000 */
[C---:B------:R-:W-:Y:S08]  /*1dc30*/  HMMA.16816.F32 R4, R24.reuse, R6, RZ ;  /* 0x000000061804723c */ /* 0x040ff000000018ff */
[C---:B--2---:R-:W-:Y:S08]  /*1dc40*/  HMMA.16816.F32 R176, R24.reuse, R172, RZ ;  /* 0x000000ac18b0723c */ /* 0x044ff000000018ff */
[C---:B------:R-:W-:Y:S08]  /*1dc50*/  HMMA.16816.F32 R172, R24.reuse, R174, RZ ;  /* 0x000000ae18ac723c */ /* 0x040ff000000018ff */
[C---:B-1----:R-:W-:Y:S08]  /*1dc60*/  HMMA.16816.F32 R168, R24.reuse, R32, RZ ;  /* 0x0000002018a8723c */ /* 0x042ff000000018ff */
[C---:B------:R-:W-:Y:S08]  /*1dc70*/  HMMA.16816.F32 R32, R24.reuse, R34, RZ ;  /* 0x000000221820723c */ /* 0x040ff000000018ff */
[C---:B------:R-:W-:Y:S08]  /*1dc80*/  HMMA.16816.F32 R28, R24.reuse, R16, RZ ;  /* 0x00000010181c723c */ /* 0x040ff000000018ff */
[----:B------:R-:W-:Y:S01]  /*1dc90*/  HMMA.16816.F32 R24, R24, R18, RZ ;  /* 0x000000121818723c */ /* 0x000fe200000018ff */
[----:B------:R-:W1:Y:S07]  /*1dca0*/  LDSM.16.M88.4 R16, [R223+0x8000] ;  /* 0x00800000df10783b */ /* 0x000e6e0000000200 */
[C---:B---3--:R-:W-:Y:S08]  /*1dcb0*/  HMMA.16816.F32 R8, R180.reuse, R12, R8 ;  /* 0x0000000cb408723c */ /* 0x048ff00000001808 */
[C---:B------:R-:W-:Y:S01]  /*1dcc0*/  HMMA.16816.F32 R4, R180.reuse, R14, R4 ;  /* 0x0000000eb404723c */ /* 0x040fe20000001804 */
[----:B------:R-:W2:Y:S07]  /*1dcd0*/  LDSM.16.M88.4 R12, [R223+0x8800] ;  /* 0x00880000df0c783b */ /* 0x000eae0000000200 */
[C---:B------:R-:W-:Y:S08]  /*1dce0*/  HMMA.16816.F32 R176, R180.reuse, R192, R176 ;  /* 0x000000c0b4b0723c */ /* 0x040ff000000018b0 */
[C---:B------:R-:W-:Y:S01]  /*1dcf0*/  HMMA.16816.F32 R172, R180.reuse, R194, R172 ;  /* 0x000000c2b4ac723c */ /* 0x040fe200000018ac */
[----:B------:R-:W-:Y:S07]  /*1dd00*/  LDSM.16.M88.4 R192, [R219+0x1000] ;  /* 0x00100000dbc0783b */ /* 0x000fee0000000200 */
[C---:B------:R-:W-:Y:S08]  /*1dd10*/  HMMA.16816.F32 R168, R180.reuse, R188, R168 ;  /* 0x000000bcb4a8723c */ /* 0x040ff000000018a8 */
[C---:B------:R-:W-:Y:S01]  /*1dd20*/  HMMA.16816.F32 R32, R180.reuse, R190, R32 ;  /* 0x000000beb420723c */ /* 0x040fe20000001820 */
[----:B------:R-:W3:Y:S07]  /*1dd30*/  LDSM.16.M88.4 R188, [R223+0x9000] ;  /* 0x00900000dfbc783b */ /* 0x000eee0000000200 */
[C---:B------:R-:W-:Y:S08]  /*1dd40*/  HMMA.16816.F32 R28, R180.reuse, R184, R28 ;  /* 0x000000b8b41c723c */ /* 0x040ff0000000181c */
[----:B------:R-:W-:Y:S01]  /*1dd50*/  HMMA.16816.F32 R24, R180, R186, R24 ;  /* 0x000000bab418723c */ /* 0x000fe20000001818 */
[----:B------:R-:W4:Y:S04]  /*1dd60*/  LDSM.16.M88.4 R184, [R223+0x9800] ;  /* 0x00980000dfb8783b */ /* 0x000f280000000200 */
[----:B------:R-:W-:Y:S03]  /*1dd70*/  LDSM.16.M88.4 R180, [R224] ;  /* 0x00000000e0b4783b */ /* 0x000fe60000000200 */
[C---:B-1----:R-:W-:Y:S08]  /*1dd80*/  HMMA.16816.F32 R8, R20.reuse, R16, R8 ;  /* 0x000000101408723c */ /* 0x042ff00000001808 */
[C---:B------:R-:W-:Y:S01]  /*1dd90*/  HMMA.16816.F32 R4, R20.reuse, R18, R4 ;  /* 0x000000121404723c */ /* 0x040fe20000001804 */
[----:B------:R-:W1:Y:S07]  /*1dda0*/  LDSM.16.M88.4 R16, [R219] ;  /* 0x00000000db10783b */ /* 0x000e6e0000000200 */
        /* <DEDUP_REMOVED lines=8> */
[----:B------:R-:W-:Y:S04]  /*1de30*/  LDSM.16.M88.4 R184, [R229+0x2000] ;  /* 0x00200000e5b8783b */ /* 0x000fe80000000200 */
[----:B------:R-:W4:Y:S03]  /*1de40*/  LDSM.16.M88.4 R20, [R228+0xa000] ;  /* 0x00a00000e414783b */ /* 0x000f260000000200 */
[C---:B-1----:R-:W-:Y:S08]  /*1de50*/  HMMA.16816.F32 R8, R180.reuse, R16, R8 ;  /* 0x00000010b408723c */ /* 0x042ff00000001808 */
[C---:B------:R-:W-:Y:S01]  /*1de60*/  HMMA.16816.F32 R4, R180.reuse, R18, R4 ;  /* 0x00000012b404723c */ /* 0x040fe20000001804 */
[----:B------:R-:W1:Y:S07]  /*1de70*/  LDSM.16.M88.4 R16, [R228+0xa800] ;  /* 0x00a80000e410783b */ /* 0x000e6e0000000200 */
[C---:B--2---:R-:W-:Y:S08]  /*1de80*/  HMMA.16816.F32 R176, R180.reuse, R12, R176 ;  /* 0x0000000cb4b0723c */ /* 0x044ff000000018b0 */
[C---:B------:R-:W-:Y:S01]  /*1de90*/  HMMA.16816.F32 R172, R180.reuse, R14, R172 ;  /* 0x0000000eb4ac723c */ /* 0x040fe200000018ac */
[----:B------:R-:W2:Y:S07]  /*1dea0*/  LDSM.16.M88.4 R12, [R228+0xb000] ;  /* 0x00b00000e40c783b */ /* 0x000eae0000000200 */
[C---:B------:R-:W-:Y:S08]  /*1deb0*/  HMMA.16816.F32 R168, R180.reuse, R192, R168 ;  /* 0x000000c0b4a8723c */ /* 0x040ff000000018a8 */
[C---:B------:R-:W-:Y:S01]  /*1dec0*/  HMMA.16816.F32 R32, R180.reuse, R194, R32 ;  /* 0x000000c2b420723c */ /* 0x040fe20000001820 */
[----:B------:R-:W5:Y:S07]  /*1ded0*/  LDSM.16.M88.4 R192, [R228+0xb800] ;  /* 0x00b80000e4c0783b */ /* 0x000f6e0000000200 */
[C---:B---3--:R-:W-:Y:S08]  /*1dee0*/  HMMA.16816.F32 R28, R180.reuse, R188, R28 ;  /* 0x000000bcb41c723c */ /* 0x048ff0000000181c */
[----:B------:R-:W-:Y:S01]  /*1def0*/  HMMA.16816.F32 R24, R180, R190, R24 ;  /* 0x000000beb418723c */ /* 0x000fe20000001818 */
[----:B------:R-:W-:Y:S04]  /*1df00*/  LDSM.16.M88.4 R180, [R227+0x2000] ;  /* 0x00200000e3b4783b */ /* 0x000fe80000000200 */
[----:B------:R-:W-:Y:S03]  /*1df10*/  LDSM.16.M88.4 R188, [R215] ;  /* 0x00000000d7bc783b */ /* 0x000fe60000000200 */
[C---:B----4-:R-:W-:Y:S08]  /*1df20*/  HMMA.16816.F32 R8, R184.reuse, R20, R8 ;  /* 0x00000014b808723c */ /* 0x050ff00000001808 */
[C---:B------:R-:W-:Y:S01]  /*1df30*/  HMMA.16816.F32 R4, R184.reuse, R22, R4 ;  /* 0x00000016b804723c */ /* 0x040fe20000001804 */
[----:B------:R-:W3:Y:S07]  /*1df40*/  LDSM.16.M88.4 R20, [R218] ;  /* 0x00000000da14783b */ /* 0x000eee0000000200 */
[C---:B-1----:R-:W-:Y:S08]  /*1df50*/  HMMA.16816.F32 R176, R184.reuse, R16, R176 ;  /* 0x00000010b8b0723c */ /* 0x042ff000000018b0 */
[C---:B------:R-:W-:Y:S01]  /*1df60*/  HMMA.16816.F32 R172, R184.reuse, R18, R172 ;  /* 0x00000012b8ac723c */ /* 0x040fe200000018ac */
[----:B------:R-:W1:Y:S07]  /*1df70*/  LDSM.16.M88.4 R16, [R217] ;  /* 0x00000000d910783b */ /* 0x000e6e0000000200 */
[C---:B--2---:R-:W-:Y:S08]  /*1df80*/  HMMA.16816.F32 R168, R184.reuse, R12, R168 ;  /* 0x0000000cb8a8723c */ /* 0x044ff000000018a8 */
[C---:B------:R-:W-:Y:S01]  /*1df90*/  HMMA.16816.F32 R32, R184.reuse, R14, R32 ;  /* 0x0000000eb820723c */ /* 0x040fe20000001820 */
[----:B------:R-:W2:Y:S07]  /*1dfa0*/  LDSM.16.M88.4 R12, [R216] ;  /* 0x00000000d80c783b */ /* 0x000eae0000000200 */
[C---:B-----5:R-:W-:Y:S08]  /*1dfb0*/  HMMA.16816.F32 R28, R184.reuse, R192, R28 ;  /* 0x000000c0b81c723c */ /* 0x060ff0000000181c */
[----:B------:R-:W-:Y:S01]  /*1dfc0*/  HMMA.16816.F32 R24, R184, R194, R24 ;  /* 0x000000c2b818723c */ /* 0x000fe20000001818 */
[----:B------:R-:W-:Y:S04]  /*1dfd0*/  LDSM.16.M88.4 R184, [R223+0xb000] ;  /* 0x00b00000dfb8783b */ /* 0x000fe80000000200 */
[----:B------:R-:W-:Y:S03]  /*1dfe0*/  LDSM.16.M88.4 R192, [R227+0x4000] ;  /* 0x00400000e3c0783b */ /* 0x000fe60000000200 */
[C---:B---3--:R-:W-:Y:S08]  /*1dff0*/  HMMA.16816.F32 R8, R180.reuse, R20, R8 ;  /* 0x00000014b408723c */ /* 0x048ff00000001808 */
[C---:B------:R-:W-:Y:S01]  /*1e000*/  HMMA.16816.F32 R4, R180.reuse, R22, R4 ;  /* 0x00000016b404723c */ /* 0x040fe20000001804 */
[----:B------:R-:W-:Y:S07]  /*1e010*/  LDSM.16.M88.4 R20, [R223+0xa000] ;  /* 0x00a00000df14783b */ /* 0x000fee0000000200 */
[C---:B-1----:R-:W-:Y:S08]  /*1e020*/  HMMA.16816.F32 R176, R180.reuse, R16, R176 ;  /* 0x00000010b4b0723c */ /* 0x042ff000000018b0 */
[C---:B------:R-:W-:Y:S01]  /*1e030*/  HMMA.16816.F32 R172, R180.reuse, R18, R172 ;  /* 0x00000012b4ac723c */ /* 0x040fe200000018ac */
[----:B------:R-:W1:Y:S07]  /*1e040*/  LDSM.16.M88.4 R16, [R225+0x2000] ;  /* 0x00200000e110783b */ /* 0x000e6e0000000200 */
[C---:B--2---:R-:W-:Y:S08]  /*1e050*/  HMMA.16816.F32 R168, R180.reuse, R12, R168 ;  /* 0x0000000cb4a8723c */ /* 0x044ff000000018a8 */
[C---:B------:R-:W-:Y:S01]  /*1e060*/  HMMA.16816.F32 R32, R180.reuse, R14, R32 ;  /* 0x0000000eb420723c */ /* 0x040fe20000001820 */
[----:B------:R-:W2:Y:S07]  /*1e070*/  LDSM.16.M88.4 R12, [R223+0xa800] ;  /* 0x00a80000df0c783b */ /* 0x000eae0000000200 */
[C---:B------:R-:W-:Y:S08]  /*1e080*/  HMMA.16816.F32 R28, R180.reuse, R188, R28 ;  /* 0x000000bcb41c723c */ /* 0x040ff0000000181c */
[----:B------:R-:W-:Y:S01]  /*1e090*/  HMMA.16816.F32 R24, R180, R190, R24 ;  /* 0x000000beb418723c */ /* 0x000fe20000001818 */
[----:B------:R-:W3:Y:S04]  /*1e0a0*/  LDSM.16.M88.4 R180, [R223+0xb800] ;  /* 0x00b80000dfb4783b */ /* 0x000ee80000000200 */
[----:B------:R-:W-:Y:S03]  /*1e0b0*/  LDSM.16.M88.4 R188, [R219+0x2800] ;  /* 0x00280000dbbc783b */ /* 0x000fe60000000200 */
        /* <DEDUP_REMOVED lines=8> */
[----:B------:R-:W4:Y:S07]  /*1e140*/  LDSM.16.M88.4 R184, [R219+0x3000] ;  /* 0x00300000dbb8783b */ /* 0x000f2e0000000200 */
[C---:B---3--:R-:W-:Y:S08]  /*1e150*/  HMMA.16816.F32 R28, R16.reuse, R180, R28 ;  /* 0x000000b4101c723c */ /* 0x048ff0000000181c */
[----:B------:R-:W-:Y:S01]  /*1e160*/  HMMA.16816.F32 R24, R16, R182, R24 ;  /* 0x000000b61018723c */ /* 0x000fe20000001818 */
[----:B------:R-:W3:Y:S04]  /*1e170*/  LDSM.16.M88.4 R180, [R219+0x3800] ;  /* 0x00380000dbb4783b */ /* 0x000ee80000000200 */
[----:B------:R-:W-:Y:S03]  /*1e180*/  LDSM.16.M88.4 R16, [R229+0x4000] ;  /* 0x00400000e510783b */ /* 0x000fe60000000200 */
[C---:B-1----:R-:W-:Y:S08]  /*1e190*/  HMMA.16816.F32 R176, R20.reuse, R188, R176 ;  /* 0x000000bc14b0723c */ /* 0x042ff000000018b0 */
[C---:B--2---:R-:W-:Y:S08]  /*1e1a0*/  HMMA.16816.F32 R8, R20.reuse, R12, R8 ;  /* 0x0000000c1408723c */ /* 0x044ff00000001808 */
[C---:B------:R-:W-:Y:S01]  /*1e1b0*/  HMMA.16816.F32 R4, R20.reuse, R14, R4 ;  /* 0x0000000e1404723c */ /* 0x040fe20000001804 */
[----:B------:R-:W1:Y:S07]  /*1e1c0*/  LDSM.16.M88.4 R12, [R228+0xc000] ;  /* 0x00c00000e40c783b */ /* 0x000e6e0000000200 */
[C---:B----4-:R-:W-:Y:S08]  /*1e1d0*/  HMMA.16816.F32 R168, R20.reuse, R184, R168 ;  /* 0x000000b814a8723c */ /* 0x050ff000000018a8 */
[C---:B------:R-:W-:Y:S01]  /*1e1e0*/  HMMA.16816.F32 R32, R20.reuse, R186, R32 ;  /* 0x000000ba1420723c */ /* 0x040fe20000001820 */
[----:B------:R-:W2:Y:S07]  /*1e1f0*/  LDSM.16.M88.4 R184, [R228+0xc800] ;  /* 0x00c80000e4b8783b */ /* 0x000eae0000000200 */
[C---:B---3--:R-:W-:Y:S08]  /*1e200*/  HMMA.16816.F32 R28, R20.reuse, R180, R28 ;  /* 0x000000b4141c723c */ /* 0x048ff0000000181c */
[C---:B------:R-:W-:Y:S01]  /*1e210*/  HMMA.16816.F32 R24, R20.reuse, R182, R24 ;  /* 0x000000b61418723c */ /* 0x040fe20000001818 */
[----:B------:R-:W3:Y:S07]  /*1e220*/  LDSM.16.M88.4 R180, [R228+0xd000] ;  /* 0x00d00000e4b4783b */ /* 0x000eee0000000200 */
        /* <DEDUP_REMOVED lines=8> */
[----:B------:R-:W2:Y:S07]  /*1e2b0*/  LDSM.16.M88.4 R184, [R212] ;  /* 0x00000000d4b8783b */ /* 0x000eae0000000200 */
[C---:B---3--:R-:W-:Y:S08]  /*1e2c0*/  HMMA.16816.F32 R168, R16.reuse, R180, R168 ;  /* 0x000000b410a8723c */ /* 0x048ff000000018a8 */
[C---:B------:R-:W-:Y:S01]  /*1e2d0*/  HMMA.16816.F32 R32, R16.reuse, R182, R32 ;  /* 0x000000b61020723c */ /* 0x040fe20000001820 */
[----:B------:R-:W3:Y:S07]  /*1e2e0*/  LDSM.16.M88.4 R180, [R211] ;  /* 0x00000000d3b4783b */ /* 0x000eee0000000200 */
        /* <DEDUP_REMOVED lines=15> */
[----:B------:R-:W-:Y:S04]  /*1e3e0*/  LDSM.16.M88.4 R192, [R224+0x4000] ;  /* 0x00400000e0c0783b */ /* 0x000fe80000000200 */
[----:B------:R-:W-:Y:S03]  /*1e3f0*/  LDSM.16.M88.4 R188, [R219+0x4000] ;  /* 0x00400000dbbc783b */ /* 0x000fe60000000200 */
[C---:B----4-:R-:W-:Y:S08]  /*1e400*/  HMMA.16816.F32 R8, R20.reuse, R16, R8 ;  /* 0x000000101408723c */ /* 0x050ff00000001808 */
[C---:B------:R-:W-:Y:S01]  /*1e410*/  HMMA.16816.F32 R4, R20.reuse, R18, R4 ;  /* 0x000000121404723c */ /* 0x040fe20000001804 */
[----:B------:R-:W4:Y:S07]  /*1e420*/  LDSM.16.M88.4 R16, [R219+0x4800] ;  /* 0x00480000db10783b */ /* 0x000f2e0000000200 */
[C---:B-1----:R-:W-:Y:S08]  /*1e430*/  HMMA.16816.F32 R176, R20.reuse, R12, R176 ;  /* 0x0000000c14b0723c */ /* 0x042ff000000018b0 */
[C---:B------:R-:W-:Y:S01]  /*1e440*/  HMMA.16816.F32 R172, R20.reuse, R14, R172 ;  /* 0x0000000e14ac723c */ /* 0x040fe200000018ac */
[----:B------:R-:W1:Y:S07]  /*1e450*/  LDSM.16.M88.4 R12, [R219+0x5800] ;  /* 0x00580000db0c783b */ /* 0x000e6e0000000200 */
        /* <DEDUP_REMOVED lines=10> */
[C---:B------:R-:W-:Y:S08]  /*1e500*/  HMMA.16816.F32 R8, R192.reuse, R188, R8 ;  /* 0x000000bcc008723c */ /* 0x040ff00000001808 */
[C---:B------:R-:W-:Y:S01]  /*1e510*/  HMMA.16816.F32 R4, R192.reuse, R190, R4 ;  /* 0x000000bec004723c */ /* 0x040fe20000001804 */
[----:B------:R-:W-:Y:S07]  /*1e520*/  LDSM.16.M88.4 R188, [R227+0x6000] ;  /* 0x00600000e3bc783b */ /* 0x000fee0000000200 */
[C---:B-1----:R-:W-:Y:S08]  /*1e530*/  HMMA.16816.F32 R28, R192.reuse, R12, R28 ;  /* 0x0000000cc01c723c */ /* 0x042ff0000000181c */
[C---:B--2---:R-:W-:Y:S08]  /*1e540*/  HMMA.16816.F32 R168, R192.reuse, R20, R168 ;  /* 0x00000014c0a8723c */ /* 0x044ff000000018a8 */
[C---:B------:R-:W-:Y:S01]  /*1e550*/  HMMA.16816.F32 R32, R192.reuse, R22, R32 ;  /* 0x00000016c020723c */ /* 0x040fe20000001820 */
[----:B------:R-:W1:Y:S07]  /*1e560*/  LDSM.16.M88.4 R20, [R228+0xf000] ;  /* 0x00f00000e414783b */ /* 0x000e6e0000000200 */
[----:B------:R-:W-:Y:S01]  /*1e570*/  HMMA.16816.F32 R24, R192, R14, R24 ;  /* 0x0000000ec018723c */ /* 0x000fe20000001818 */
[----:B------:R-:W2:Y:S07]  /*1e580*/  LDSM.16.M88.4 R12, [R228+0xf800] ;  /* 0x00f80000e40c783b */ /* 0x000eae0000000200 */
[C---:B---3--:R-:W-:Y:S08]  /*1e590*/  HMMA.16816.F32 R8, R184.reuse, R180, R8 ;  /* 0x000000b4b808723c */ /* 0x048ff00000001808 */
[C---:B------:R-:W-:Y:S01]  /*1e5a0*/  HMMA.16816.F32 R4, R184.reuse, R182, R4 ;  /* 0x000000b6b804723c */ /* 0x040fe20000001804 */
[----:B------:R-:W3:Y:S07]  /*1e5b0*/  LDSM.16.M88.4 R180, [R210] ;  /* 0x00000000d2b4783b */ /* 0x000eee0000000200 */
[C---:B----4-:R-:W-:Y:S08]  /*1e5c0*/  HMMA.16816.F32 R176, R184.reuse, R16, R176 ;  /* 0x00000010b8b0723c */ /* 0x050ff000000018b0 */
[C---:B------:R-:W-:Y:S01]  /*1e5d0*/  HMMA.16816.F32 R172, R184.reuse, R18, R172 ;  /* 0x00000012b8ac723c */ /* 0x040fe200000018ac */
[----:B------:R-:W4:Y:S07]  /*1e5e0*/  LDSM.16.M88.4 R16, [R209] ;  /* 0x00000000d110783b */ /* 0x000f2e0000000200 */
[C---:B-1----:R-:W-:Y:S08]  /*1e5f0*/  HMMA.16816.F32 R168, R184.reuse, R20, R168 ;  /* 0x00000014b8a8723c */ /* 0x042ff000000018a8 */
[C---:B------:R-:W-:Y:S01]  /*1e600*/  HMMA.16816.F32 R32, R184.reuse, R22, R32 ;  /* 0x00000016b820723c */ /* 0x040fe20000001820 */
[----:B------:R-:W1:Y:S07]  /*1e610*/  LDSM.16.M88.4 R20, [R208] ;  /* 0x00000000d014783b */ /* 0x000e6e0000000200 */
[C---:B--2---:R-:W-:Y:S08]  /*1e620*/  HMMA.16816.F32 R28, R184.reuse, R12, R28 ;  /* 0x0000000cb81c723c */ /* 0x044ff0000000181c */
[----:B------:R-:W-:Y:S01]  /*1e630*/  HMMA.16816.F32 R24, R184, R14, R24 ;  /* 0x0000000eb818723c */ /* 0x000fe20000001818 */
[----:B------:R-:W2:Y:S04]  /*1e640*/  LDSM.16.M88.4 R12, [R167] ;  /* 0x00000000a70c783b */ /* 0x000ea80000000200 */
[----:B------:R-:W-:Y:S03]  /*1e650*/  LDSM.16.M88.4 R184, [R225+0x6000] ;  /* 0x00600000e1b8783b */ /* 0x000fe60000000200 */
[C---:B---3--:R-:W-:Y:S08]  /*1e660*/  HMMA.16816.F32 R8, R188.reuse, R180, R8 ;  /* 0x000000b4bc08723c */ /* 0x048ff00000001808 */
[C---:B------:R-:W-:Y:S01]  /*1e670*/  HMMA.16816.F32 R4, R188.reuse, R182, R4 ;  /* 0x000000b6bc04723c */ /* 0x040fe20000001804 */
[----:B------:R-:W3:Y:S07]  /*1e680*/  LDSM.16.M88.4 R180, [R223+0xe000] ;  /* 0x00e00000dfb4783b */ /* 0x000eee0000000200 */
[C---:B----4-:R-:W-:Y:S08]  /*1e690*/  HMMA.16816.F32 R176, R188.reuse, R16, R176 ;  /* 0x00000010bcb0723c */ /* 0x050ff000000018b0 */
[C---:B------:R-:W-:Y:S01]  /*1e6a0*/  HMMA.16816.F32 R172, R188.reuse, R18, R172 ;  /* 0x00000012bcac723c */ /* 0x040fe200000018ac */
[----:B------:R-:W4:Y:S07]  /*1e6b0*/  LDSM.16.M88.4 R16, [R223+0xe800] ;  /* 0x00e80000df10783b */ /* 0x000f2e0000000200 */
[C---:B-1----:R-:W-:Y:S08]  /*1e6c0*/  HMMA.16816.F32 R168, R188.reuse, R20, R168 ;  /* 0x00000014bca8723c */ /* 0x042ff000000018a8 */
[C---:B------:R-:W-:Y:S01]  /*1e6d0*/  HMMA.16816.F32 R32, R188.reuse, R22, R32 ;  /* 0x00000016bc20723c */ /* 0x040fe20000001820 */
[----:B------:R-:W1:Y:S07]  /*1e6e0*/  LDSM.16.M88.4 R20, [R223+0xf000] ;  /* 0x00f00000df14783b */ /* 0x000e6e0000000200 */
[C---:B--2---:R-:W-:Y:S08]  /*1e6f0*/  HMMA.16816.F32 R28, R188.reuse, R12, R28 ;  /* 0x0000000cbc1c723c */ /* 0x044ff0000000181c */
[----:B------:R-:W-:Y:S01]  /*1e700*/  HMMA.16816.F32 R24, R188, R14, R24 ;  /* 0x0000000ebc18723c */ /* 0x000fe20000001818 */
[----:B------:R-:W-:Y:S04]  /*1e710*/  LDSM.16.M88.4 R12, [R219+0x6000] ;  /* 0x00600000db0c783b */ /* 0x000fe80000000200 */
[----:B------:R-:W-:Y:S03]  /*1e720*/  LDSM.16.M88.4 R188, [R219+0x6800] ;  /* 0x00680000dbbc783b */ /* 0x000fe60000000200 */
[C---:B---3--:R-:W-:Y:S08]  /*1e730*/  HMMA.16816.F32 R8, R184.reuse, R180, R8 ;  /* 0x000000b4b808723c */ /* 0x048ff00000001808 */
[C---:B------:R-:W-:Y:S01]  /*1e740*/  HMMA.16816.F32 R4, R184.reuse, R182, R4 ;  /* 0x000000b6b804723c */ /* 0x040fe20000001804 */
[----:B------:R-:W2:Y:S07]  /*1e750*/  LDSM.16.M88.4 R180, [R224+0x6000] ;  /* 0x00600000e0b4783b */ /* 0x000eae0000000200 */
[C---:B----4-:R-:W-:Y:S08]  /*1e760*/  HMMA.16816.F32 R176, R184.reuse, R16, R176 ;  /* 0x00000010b8b0723c */ /* 0x050ff000000018b0 */
[C---:B------:R-:W-:Y:S01]  /*1e770*/  HMMA.16816.F32 R172, R184.reuse, R18, R172 ;  /* 0x00000012b8ac723c */ /* 0x040fe200000018ac */
[----:B------:R-:W3:Y:S07]  /*1e780*/  LDSM.16.M88.4 R16, [R223+0xf800] ;  /* 0x00f80000df10783b */ /* 0x000eee0000000200 */
[C---:B-1----:R-:W-:Y:S01]  /*1e790*/  HMMA.16816.F32 R168, R184.reuse, R20, R168 ;  /* 0x00000014b8a8723c */ /* 0x042fe200000018a8 */
[----:B------:R-:W1:Y:S07]  /*1e7a0*/  S2R R20, SR_TID.X ;  /* 0x0000000000147919 */ /* 0x000e6e0000002100 */
[----:B------:R-:W-:Y:S08]  /*1e7b0*/  HMMA.16816.F32 R32, R184, R22, R32 ;  /* 0x00000016b820723c */ /* 0x000ff00000001820 */
[C---:B--2---:R-:W-:Y:S08]  /*1e7c0*/  HMMA.16816.F32 R8, R180.reuse, R12, R8 ;  /* 0x0000000cb408723c */ /* 0x044ff00000001808 */
[----:B------:R-:W-:Y:S01]  /*1e7d0*/  HMMA.16816.F32 R4, R180, R14, R4 ;  /* 0x0000000eb404723c */ /* 0x000fe20000001804 */
[----:B------:R-:W2:Y:S07]  /*1e7e0*/  LDSM.16.M88.4 R12, [R219+0x7000] ;  /* 0x00700000db0c783b */ /* 0x000eae0000000200 */
[C---:B---3--:R-:W-:Y:S07]  /*1e7f0*/  HMMA.16816.F32 R28, R184.reuse, R16, R28 ;  /* 0x00000010b81c723c */ /* 0x048fee000000181c */
[----:B-1----:R-:W-:Y:S01]  /*1e800*/  IMAD.SHL.U32 R16, R20, 0x2, RZ ;  /* 0x0000000214107824 */ /* 0x002fe200078e00ff */
[----:B------:R-:W-:Y:S04]  /*1e810*/  HMMA.16816.F32 R24, R184, R18, R24 ;  /* 0x00000012b818723c */ /* 0x000fe80000001818 */
[----:B------:R-:W-:-:S04]  /*1e820*/  LOP3.LUT R16, R16, 0x6, RZ, 0xc0, !PT ;  /* 0x0000000610107812 */ /* 0x000fc800078ec0ff */
[----:B------:R-:W-:Y:S01]  /*1e830*/  HMMA.16816.F32 R176, R180, R188, R176 ;  /* 0x000000bcb4b0723c */ /* 0x000fe200000018b0 */
[----:B------:R-:W-:Y:S02]  /*1e840*/  IMAD R23, R247, 0x40, R16 ;  /* 0x00000040f7177824 */ /* 0x000fe400078e0210 */
[----:B------:R-:W1:Y:S01]  /*1e850*/  LDSM.16.M88.4 R16, [R219+0x7800] ;  /* 0x00780000db10783b */ /* 0x000e620000000200 */
[----:B------:R-:W-:-:S04]  /*1e860*/  DEPBAR.LE SB0, 0x0 ;  /* 0x000080000000791a */ /* 0x000fc80000000000 */
[C---:B------:R-:W-:Y:S01]  /*1e870*/  IADD3 R21, R23.reuse, 0x1, RZ ;  /* 0x0000000117157810 */ /* 0x040fe20007ffe0ff */
[C---:B------:R-:W-:Y:S01]  /*1e880*/  HMMA.16816.F32 R172, R180.reuse, R190, R172 ;  /* 0x000000beb4ac723c */ /* 0x040fe200000018ac */
[----:B------:R-:W-:Y:S01]  /*1e890*/  IADD3 R185, R23, 0x8, RZ ;  /* 0x0000000817b97810 */ /* 0x000fe20007ffe0ff */
[----:B------:R-:W-:Y:S01]  /*1e8a0*/  IMAD.MOV.U32 R188, RZ, RZ, R198 ;  /* 0x000000ffffbc7224 */ /* 0x000fe200078e00c6 */
[C---:B------:R-:W-:Y:S01]  /*1e8b0*/  ISETP.GE.AND P1, PT, R21.reuse, R0, PT ;  /* 0x000000001500720c */ /* 0x040fe20003f26270 */
[----:B------:R-:W-:Y:S01]  /*1e8c0*/  IMAD.MOV.U32 R189, RZ, RZ, R199 ;  /* 0x000000ffffbd7224 */ /* 0x000fe200078e00c7 */
[----:B------:R-:W-:Y:S01]  /*1e8d0*/  BAR.SYNC.DEFER_BLOCKING 0x0 ;  /* 0x0000000000007b1d */ /* 0x000fe20000010000 */
[----:B------:R-:W-:Y:S02]  /*1e8e0*/  ISETP.GE.AND P3, PT, R21, R2, PT ;  /* 0x000000021500720c */ /* 0x000fe40003f66270 */
[----:B------:R-:W-:Y:S01]  /*1e8f0*/  ISETP.GE.AND P2, PT, R185, R0, PT ;  /* 0x00000000b900720c */ /* 0x000fe20003f46270 */
[----:B--2---:R-:W-:Y:S01]  /*1e900*/  HMMA.16816.F32 R168, R180, R12, R168 ;  /* 0x0000000cb4a8723c */ /* 0x004fe200000018a8 */
[----:B------:R-:W-:-:S02]  /*1e910*/  IADD3 R21, R23, 0x9, RZ ;  /* 0x0000000917157810 */ /* 0x000fc40007ffe0ff */
[----:B------:R-:W-:Y:S02]  /*1e920*/  FSEL R9, R9, -INF , !P1 ;  /* 0xff80000009097808 */ /* 0x000fe40004800000 */
[----:B------:R-:W-:Y:S02]  /*1e930*/  FSEL R11, R11, -INF , !P3 ;  /* 0xff8000000b0b7808 */ /* 0x000fe40005800000 */
[----:B------:R-:W-:Y:S01]  /*1e940*/  FSEL R4, R4, -INF , !P2 ;  /* 0xff80000004047808 */ /* 0x000fe20005000000 */
[----:B------:R-:W-:Y:S01]  /*1e950*/  HMMA.16816.F32 R32, R180, R14, R32 ;  /* 0x0000000eb420723c */ /* 0x000fe20000001820 */
[----:B------:R-:W-:Y:S02]  /*1e960*/  ISETP.GE.AND P1, PT, R185, R2, PT ;  /* 0x00000002b900720c */ /* 0x000fe40003f26270 */
[C---:B------:R-:W-:Y:S02]  /*1e970*/  ISETP.GE.AND P3, PT, R21.reuse, R0, PT ;  /* 0x000000001500720c */ /* 0x040fe40003f66270 */
[----:B------:R-:W-:-:S02]  /*1e980*/  ISETP.GE.AND P2, PT, R21, R2, PT ;  /* 0x000000021500720c */ /* 0x000fc40003f46270 */
[C---:B------:R-:W-:Y:S02]  /*1e990*/  IADD3 R185, R23.reuse, 0x10, RZ ;  /* 0x0000001017b97810 */ /* 0x040fe40007ffe0ff */
[----:B------:R-:W-:Y:S02]  /*1e9a0*/  IADD3 R21, R23, 0x11, RZ ;  /* 0x0000001117157810 */ /* 0x000fe40007ffe0ff */
[----:B------:R-:W-:Y:S02]  /*1e9b0*/  FSEL R6, R6, -INF , !P1 ;  /* 0xff80000006067808 */ /* 0x000fe40004800000 */
[----:B------:R-:W-:Y:S02]  /*1e9c0*/  FSEL R5, R5, -INF , !P3 ;  /* 0xff80000005057808 */ /* 0x000fe40005800000 */
[----:B------:R-:W-:Y:S02]  /*1e9d0*/  FSEL R7, R7, -INF , !P2 ;  /* 0xff80000007077808 */ /* 0x000fe40005000000 */
[C---:B------:R-:W-:Y:S01]  /*1e9e0*/  ISETP.GE.AND P1, PT, R185.reuse, R0, PT ;  /* 0x00000000b900720c */ /* 0x040fe20003f26270 */
[----:B-1----:R-:W-:Y:S01]  /*1e9f0*/  HMMA.16816.F32 R28, R180, R16, R28 ;  /* 0x00000010b41c723c */ /* 0x002fe2000000181c */
[----:B------:R-:W-:-:S02]  /*1ea00*/  ISETP.GE.AND P3, PT, R185, R2, PT ;  /* 0x00000002b900720c */ /* 0x000fc40003f66270 */
[----:B------:R-:W-:Y:S02]  /*1ea10*/  ISETP.GE.AND P2, PT, R21, R0, PT ;  /* 0x000000001500720c */ /* 0x000fe40003f46270 */
[----:B------:R-:W-:Y:S02]  /*1ea20*/  IADD3 R13, R23, 0x18, RZ ;  /* 0x00000018170d7810 */ /* 0x000fe40007ffe0ff */
[----:B------:R-:W-:Y:S01]  /*1ea30*/  FSEL R176, R176, -INF , !P1 ;  /* 0xff800000b0b07808 */ /* 0x000fe20004800000 */
[----:B------:R-:W-:Y:S01]  /*1ea40*/  HMMA.16816.F32 R24, R180, R18, R24 ;  /* 0x00000012b418723c */ /* 0x000fe20000001818 */
[----:B------:R-:W-:Y:S02]  /*1ea50*/  FSEL R178, R178, -INF , !P3 ;  /* 0xff800000b2b27808 */ /* 0x000fe40005800000 */
[----:B------:R-:W-:Y:S02]  /*1ea60*/  FSEL R22, R177, -INF , !P2 ;  /* 0xff800000b1167808 */ /* 0x000fe40005000000 */
[----:B------:R-:W-:-:S02]  /*1ea70*/  ISETP.GE.AND P1, PT, R21, R2, PT ;  /* 0x000000021500720c */ /* 0x000fc40003f26270 */
[C---:B------:R-:W-:Y:S02]  /*1ea80*/  ISETP.GE.AND P3, PT, R13.reuse, R0, PT ;  /* 0x000000000d00720c */ /* 0x040fe40003f66270 */
[----:B------:R-:W-:Y:S02]  /*1ea90*/  ISETP.GE.AND P2, PT, R13, R2, PT ;  /* 0x000000020d00720c */ /* 0x000fe40003f46270 */
[----:B------:R-:W-:Y:S02]  /*1eaa0*/  IADD3 R13, R23, 0x19, RZ ;  /* 0x00000019170d7810 */ /* 0x000fe40007ffe0ff */
[----:B------:R-:W-:Y:S02]  /*1eab0*/  FSEL R185, R179, -INF , !P1 ;  /* 0xff800000b3b97808 */ /* 0x000fe40004800000 */
[----:B------:R-:W-:Y:S02]  /*1eac0*/  ISETP.GE.AND P1, PT, R13, R0, PT ;  /* 0x000000000d00720c */ /* 0x000fe40003f26270 */
[----:B------:R-:W-:-:S02]  /*1ead0*/  IADD3 R15, R23, 0x20, RZ ;  /* 0x00000020170f7810 */ /* 0x000fc40007ffe0ff */
[----:B------:R-:W-:Y:S02]  /*1eae0*/  FSEL R21, R172, -INF , !P3 ;  /* 0xff800000ac157808 */ /* 0x000fe40005800000 */
[----:B------:R-:W-:Y:S02]  /*1eaf0*/  FSEL R195, R174, -INF , !P2 ;  /* 0xff800000aec37808 */ /* 0x000fe40005000000 */
[----:B------:R-:W-:Y:S02]  /*1eb00*/  FSEL R20, R173, -INF , !P1 ;  /* 0xff800000ad147808 */ /* 0x000fe40004800000 */
        /* <DEDUP_REMOVED lines=14> */
[----:B------:R-:W-:-:S02]  /*1ebf0*/  FSEL R194, R32, -INF , !P1 ;  /* 0xff80000020c27808 */ /* 0x000fc40004800000 */
[----:B------:R-:W-:Y:S02]  /*1ec00*/  ISETP.GE.AND P3, PT, R15, R2, PT ;  /* 0x000000020f00720c */ /* 0x000fe40003f66270 */
[C---:B------:R-:W-:Y:S02]  /*1ec10*/  ISETP.GE.AND P2, PT, R13.reuse, R0, PT ;  /* 0x000000000d00720c */ /* 0x040fe40003f46270 */
[----:B------:R-:W-:Y:S02]  /*1ec20*/  ISETP.GE.AND P1, PT, R13, R2, PT ;  /* 0x000000020d00720c */ /* 0x000fe40003f26270 */
[C---:B------:R-:W-:Y:S02]  /*1ec30*/  IADD3 R15, R23.reuse, 0x30, RZ ;  /* 0x00000030170f7810 */ /* 0x040fe40007ffe0ff */
[----:B------:R-:W-:Y:S02]  /*1ec40*/  IADD3 R13, R23, 0x31, RZ ;  /* 0x00000031170d7810 */ /* 0x000fe40007ffe0ff */
[----:B------:R-:W-:-:S02]  /*1ec50*/  FSEL R190, R34, -INF , !P3 ;  /* 0xff80000022be7808 */ /* 0x000fc40005800000 */
[----:B------:R-:W-:Y:S02]  /*1ec60*/  FSEL R192, R33, -INF , !P2 ;  /* 0xff80000021c07808 */ /* 0x000fe40005000000 */
[----:B------:R-:W-:Y:S02]  /*1ec70*/  FSEL R182, R35, -INF , !P1 ;  /* 0xff80000023b67808 */ /* 0x000fe40004800000 */
[C---:B------:R-:W-:Y:S02]  /*1ec80*/  ISETP.GE.AND P3, PT, R15.reuse, R0, PT ;  /* 0x000000000f00720c */ /* 0x040fe40003f66270 */
[----:B------:R-:W-:Y:S02]  /*1ec90*/  ISETP.GE.AND P2, PT, R15, R2, PT ;  /* 0x000000020f00720c */ /* 0x000fe40003f46270 */
[----:B------:R-:W-:Y:S02]  /*1eca0*/  ISETP.GE.AND P1, PT, R13, R0, PT ;  /* 0x000000000d00720c */ /* 0x000fe40003f26270 */
[----:B------:R-:W-:-:S02]  /*1ecb0*/  IADD3 R15, R23, 0x38, RZ ;  /* 0x00000038170f7810 */ /* 0x000fc40007ffe0ff */
[----:B------:R-:W-:Y:S02]  /*1ecc0*/  FSEL R177, R29, -INF , !P1 ;  /* 0xff8000001db17808 */ /* 0x000fe40004800000 */
[----:B------:R-:W-:Y:S02]  /*1ecd0*/  ISETP.GE.AND P1, PT, R15, R2, PT ;  /* 0x000000020f00720c */ /* 0x000fe40003f26270 */
[----:B------:R-:W-:Y:S02]  /*1ece0*/  FSEL R172, R28, -INF , !P3 ;  /* 0xff8000001cac7808 */ /* 0x000fe40005800000 */
[----:B------:R-:W-:Y:S02]  /*1ecf0*/  FSEL R28, R26, -INF , !P1 ;  /* 0xff8000001a1c7808 */ /* 0x000fe40004800000 */
[----:B------:R-:W-:Y:S02]  /*1ed00*/  FSEL R171, R30, -INF , !P2 ;  /* 0xff8000001eab7808 */ /* 0x000fe40005000000 */
[----:B------:R-:W-:-:S02]  /*1ed10*/  ISETP.GE.AND P1, PT, R165, 0x3, PT ;  /* 0x00000003a500780c */ /* 0x000fc40003f26270 */
[----:B------:R-:W-:Y:S02]  /*1ed20*/  ISETP.GE.AND P3, PT, R13, R2, PT ;  /* 0x000000020d00720c */ /* 0x000fe40003f66270 */
[-C--:B------:R-:W-:Y:S02]  /*1ed30*/  ISETP.GE.AND P2, PT, R15, R0.reuse, PT ;  /* 0x000000000f00720c */ /* 0x080fe40003f46270 */
        /* <DEDUP_REMOVED lines=12> */
[----:B------:R-:W-:Y:S01]  /*1ee00*/  BSSY B0, `(.L_x_1111) ;  /* 0x0000045000007945 */ /* 0x000fe20003800000 */
[----:B------:R-:W-:Y:S05]  /*1ee10*/  @!P0 BRA `(.L_x_1112) ;  /* 0x000003f000008947 */ /* 0x000fea0003800000 */
[----:B------:R-:W-:Y:S02]  /*1ee20*/  ULDC.64 UR4, c[0x0][0x118] ;  /* 0x0000460000047ab9 */ /* 0x000fe40000000a00 */
[----:B------:R-:W2:Y:S01]  /*1ee30*/  LD.E R17, [R196.64+0x170] ;  /* 0x00017004c4117980 */ /* 0x000ea2000c101900 */
[----:B------:R-:W-:-:S03]  /*1ee40*/  IMAD.SHL.U32 R2, R247, 0x40, RZ ;  /* 0x00000040f7027824 */ /* 0x000fc600078e00ff */
[----:B------:R-:W3:Y:S02]  /*1ee50*/  LD.E.64 R26, [R196.64+0x20] ;  /* 0x00002004c41a7980 */ /* 0x000ee4000c101b00 */
[----:B------:R-:W-:Y:S02]  /*1ee60*/  IADD3 R14, R2, -0x40, RZ ;  /* 0xffffffc0020e7810 */ /* 0x000fe40007ffe0ff */
[-C--:B--2---:R-:W-:Y:S02]  /*1ee70*/  IABS R12, R17.reuse ;  /* 0x00000011000c7213 */ /* 0x084fe40000000000 */
[----:B------:R-:W-:Y:S02]  /*1ee80*/  IABS R8, R17 ;  /* 0x0000001100087213 */ /* 0x000fe40000000000 */
[----:B------:R-:W1:Y:S02]  /*1ee90*/  I2F.RP R0, R12 ;  /* 0x0000000c00007306 */ /* 0x000e640000209400 */
[----:B------:R-:W-:-:S06]  /*1eea0*/  IADD3 R8, RZ, -R8, RZ ;  /* 0x80000008ff087210 */ /* 0x000fcc0007ffe0ff */
[----:B-1----:R-:W1:Y:S02]  /*1eeb0*/  MUFU.RCP R24, R0 ;  /* 0x0000000000187308 */ /* 0x002e640000001000 */
[----:B-1----:R-:W-:Y:S02]  /*1eec0*/  IADD3 R24, R24, 0xffffffe, RZ ;  /* 0x0ffffffe18187810 */ /* 0x002fe40007ffe0ff */
[----:B------:R-:W-:-:S04]  /*1eed0*/  IABS R0, R14 ;  /* 0x0000000e00007213 */ /* 0x000fc80000000000 */
[----:B------:R-:W1:Y:S01]  /*1eee0*/  F2I.FTZ.U32.TRUNC.NTZ R25, R24 ;  /* 0x0000001800197305 */ /* 0x000e62000021f000 */
[-C--:B------:R-:W-:Y:S01]  /*1eef0*/  LOP3.LUT R14, R14, R17.reuse, RZ, 0x3c, !PT ;  /* 0x000000110e0e7212 */ /* 0x080fe200078e3cff */
[--C-:B-1----:R-:W-:Y:S02]  /*1ef00*/  IMAD.MOV R15, RZ, RZ, -R25.reuse ;  /* 0x000000ffff0f7224 */ /* 0x102fe400078e0a19 */
[----:B------:R-:W-:Y:S02]  /*1ef10*/  IMAD.MOV.U32 R24, RZ, RZ, RZ ;  /* 0x000000ffff187224 */ /* 0x000fe400078e00ff */
[----:B------:R-:W-:Y:S01]  /*1ef20*/  IMAD R18, R15, R12, RZ ;  /* 0x0000000c0f127224 */ /* 0x000fe200078e02ff */
[----:B------:R-:W-:Y:S02]  /*1ef30*/  IABS R15, R2 ;  /* 0x00000002000f7213 */ /* 0x000fe40000000000 */
[----:B------:R-:W-:Y:S01]  /*1ef40*/  LOP3.LUT R2, R2, R17, RZ, 0x3c, !PT ;  /* 0x0000001102027212 */ /* 0x000fe200078e3cff */
[----:B------:R-:W-:-:S02]  /*1ef50*/  IMAD.HI.U32 R18, R25, R18, R24 ;  /* 0x0000001219127227 */ /* 0x000fc400078e0018 */
[----:B------:R-:W2:Y:S04]  /*1ef60*/  LD.E.64 R24, [R196.64+0x38] ;  /* 0x00003804c4187980 */ /* 0x000ea8000c101b00 */
[----:B------:R-:W-:-:S04]  /*1ef70*/  IMAD.HI.U32 R16, R18, R15, RZ ;  /* 0x0000000f12107227 */ /* 0x000fc800078e00ff */
[----:B------:R-:W-:Y:S02]  /*1ef80*/  IMAD R15, R16, R8, R15 ;  /* 0x00000008100f7224 */ /* 0x000fe400078e020f */
[----:B------:R-:W-:-:S03]  /*1ef90*/  IMAD.HI.U32 R19, R18, R0, RZ ;  /* 0x0000000012137227 */ /* 0x000fc600078e00ff */
[----:B------:R-:W-:Y:S01]  /*1efa0*/  ISETP.GT.U32.AND P2, PT, R12, R15, PT ;  /* 0x0000000f0c00720c */ /* 0x000fe20003f44070 */
[----:B------:R-:W-:-:S05]  /*1efb0*/  IMAD R23, R19, R8, R0 ;  /* 0x0000000813177224 */ /* 0x000fca00078e0200 */
[----:B------:R-:W-:-:S07]  /*1efc0*/  ISETP.GT.U32.AND P1, PT, R12, R23, PT ;  /* 0x000000170c00720c */ /* 0x000fce0003f24070 */
[--C-:B------:R-:W-:Y:S01]  /*1efd0*/  @!P2 IMAD.IADD R15, R15, 0x1, -R12.reuse ;  /* 0x000000010f0fa824 */ /* 0x100fe200078e0a0c */
[----:B------:R-:W-:Y:S02]  /*1efe0*/  @!P2 IADD3 R16, R16, 0x1, RZ ;  /* 0x000000011010a810 */ /* 0x000fe40007ffe0ff */
[----:B------:R-:W-:Y:S02]  /*1eff0*/  ISETP.GE.AND P2, PT, R2, RZ, PT ;  /* 0x000000ff0200720c */ /* 0x000fe40003f46270 */
[-C--:B------:R-:W-:Y:S01]  /*1f000*/  ISETP.GE.U32.AND P0, PT, R15, R12.reuse, PT ;  /* 0x0000000c0f00720c */ /* 0x080fe20003f06070 */
[----:B------:R-:W-:Y:S01]  /*1f010*/  @!P1 IMAD.IADD R23, R23, 0x1, -R12 ;  /* 0x0000000117179824 */ /* 0x000fe200078e0a0c */
[----:B------:R-:W-:Y:S02]  /*1f020*/  @!P1 IADD3 R19, R19, 0x1, RZ ;  /* 0x0000000113139810 */ /* 0x000fe40007ffe0ff */
[----:B------:R-:W-:Y:S02]  /*1f030*/  ISETP.NE.AND P1, PT, R17, RZ, PT ;  /* 0x000000ff1100720c */ /* 0x000fe40003f25270 */
[----:B------:R-:W-:-:S02]  /*1f040*/  ISETP.GE.U32.AND P3, PT, R23, R12, PT ;  /* 0x0000000c1700720c */ /* 0x000fc40003f66070 */
[----:B------:R-:W-:-:S05]  /*1f050*/  LOP3.LUT R15, RZ, R17, RZ, 0x33, !PT ;  /* 0x00000011ff0f7212 */ /* 0x000fca00078e33ff */
[----:B------:R-:W-:Y:S02]  /*1f060*/  @P0 IADD3 R16, R16, 0x1, RZ ;  /* 0x0000000110100810 */ /* 0x000fe40007ffe0ff */
[----:B------:R-:W-:-:S03]  /*1f070*/  ISETP.GE.AND P0, PT, R14, RZ, PT ;  /* 0x000000ff0e00720c */ /* 0x000fc60003f06270 */
[----:B------:R-:W-:Y:S01]  /*1f080*/  @!P2 IMAD.MOV R16, RZ, RZ, -R16 ;  /* 0x000000ffff10a224 */ /* 0x000fe200078e0a10 */
[----:B------:R-:W-:-:S04]  /*1f090*/  @P3 IADD3 R19, R19, 0x1, RZ ;  /* 0x0000000113133810 */ /* 0x000fc80007ffe0ff */
[----:B------:R-:W-:Y:S02]  /*1f0a0*/  MOV R2, R19 ;  /* 0x0000001300027202 */ /* 0x000fe40000000f00 */
[----:B------:R-:W-:-:S03]  /*1f0b0*/  SEL R19, R15, R16, !P1 ;  /* 0x000000100f137207 */ /* 0x000fc60004800000 */
[----:B------:R-:W-:Y:S02]  /*1f0c0*/  @!P0 IMAD.MOV R2, RZ, RZ, -R2 ;  /* 0x000000ffff028224 */ /* 0x000fe400078e0a02 */
[----:B------:R-:W-:-:S03]  /*1f0d0*/  IMAD.WIDE R34, R19, 0x4, R248 ;  /* 0x0000000413227825 */ /* 0x000fc600078e02f8 */
[----:B------:R-:W-:Y:S02]  /*1f0e0*/  SEL R2, R15, R2, !P1 ;  /* 0x000000020f027207 */ /* 0x000fe40004800000 */
[----:B------:R-:W4:Y:S03]  /*1f0f0*/  LD.E R15, [R34.64] ;  /* 0x00000004220f7980 */ /* 0x000f26000c101900 */
[----:B------:R-:W-:-:S05]  /*1f100*/  IMAD.WIDE R32, R2, 0x4, R248 ;  /* 0x0000000402207825 */ /* 0x000fca00078e02f8 */
[----:B------:R-:W4:Y:S01]  /*1f110*/  LD.E R0, [R32.64] ;  /* 0x0000000420007980 */ /* 0x000f22000c101900 */
[----:B------:R-:W-:-:S05]  /*1f120*/  IADD3 R8, R19, -R2, RZ ;  /* 0x8000000213087210 */ /* 0x000fca0007ffe0ff */
[----:B------:R-:W-:-:S05]  /*1f130*/  IMAD R8, R17, R8, -0x40 ;  /* 0xffffffc011087424 */ /* 0x000fca00078e0208 */
[----:B------:R-:W-:Y:S01]  /*1f140*/  SHF.R.S32.HI R17, RZ, 0x1f, R8 ;  /* 0x0000001fff117819 */ /* 0x000fe20000011408 */
[-C--:B--2---:R-:W-:Y:S02]  /*1f150*/  IMAD R2, R25, R8.reuse, RZ ;  /* 0x0000000819027224 */ /* 0x084fe400078e02ff */
[----:B------:R-:W-:-:S04]  /*1f160*/  IMAD.WIDE.U32 R18, R24, R8, RZ ;  /* 0x0000000818127225 */ /* 0x000fc800078e00ff */
[----:B------:R-:W-:-:S04]  /*1f170*/  IMAD R2, R24, R17, R2 ;  /* 0x0000001118027224 */ /* 0x000fc800078e0202 */
[----:B------:R-:W-:Y:S02]  /*1f180*/  IMAD.IADD R19, R19, 0x1, R2 ;  /* 0x0000000113137824 */ /* 0x000fe400078e0202 */
[----:B----4-:R-:W-:-:S04]  /*1f190*/  IMAD.IADD R15, R0, 0x1, -R15 ;  /* 0x00000001000f7824 */ /* 0x010fc800078e0a0f */
[----:B---3--:R-:W-:Y:S01]  /*1f1a0*/  IMAD R17, R27, R15, RZ ;  /* 0x0000000f1b117224 */ /* 0x008fe200078e02ff */
[----:B------:R-:W-:Y:S01]  /*1f1b0*/  SHF.R.S32.HI R0, RZ, 0x1f, R15 ;  /* 0x0000001fff007819 */ /* 0x000fe2000001140f */
[----:B------:R-:W-:-:S04]  /*1f1c0*/  IMAD.WIDE.U32 R18, R15, R26, R18 ;  /* 0x0000001a0f127225 */ /* 0x000fc800078e0012 */
[----:B------:R-:W-:Y:S02]  /*1f1d0*/  IMAD R0, R26, R0, R17 ;  /* 0x000000001a007224 */ /* 0x000fe400078e0211 */
[----:B------:R-:W-:-:S03]  /*1f1e0*/  IMAD.MOV.U32 R17, RZ, RZ, R18 ;  /* 0x000000ffff117224 */ /* 0x000fc600078e0012 */
[----:B------:R-:W-:Y:S01]  /*1f1f0*/  IADD3 R8, R19, R0, RZ ;  /* 0x0000000013087210 */ /* 0x000fe20007ffe0ff */
[----:B------:R-:W-:Y:S05]  /*1f200*/  BRA `(.L_x_1113) ;  /* 0x0000004000007947 */ /* 0x000fea0003800000 */
.L_x_1112:
[----:B------:R-:W-:Y:S02]  /*1f210*/  ULDC.64 UR4, c[0x0][0x118] ;  /* 0x0000460000047ab9 */ /* 0x000fe40000000a00 */
[----:B------:R-:W2:Y:S02]  /*1f220*/  LD.E R17, [R196.64+0x38] ;  /* 0x00003804c4117980 */ /* 0x000ea4000c101900 */
[----:B--2---:R-:W-:-:S04]  /*1f230*/  LEA R17, -R17, RZ, 0x6 ;  /* 0x000000ff11117211 */ /* 0x004fc800078e31ff */
[----:B------:R-:W-:Y:S02]  /*1f240*/  SHF.R.S32.HI R8, RZ, 0x1f, R17 ;  /* 0x0000001fff087819 */ /* 0x000fe40000011411 */
.L_x_1113:
[----:B------:R-:W-:Y:S05]  /*1f250*/  BSYNC B0 ;  /* 0x0000000000007941 */ /* 0x000fea0003800000 */
.L_x_1111:
[----:B------:R-:W-:Y:S01]  /*1f260*/  @P6 IADD3 R23, P0, R17, R236, RZ ;  /* 0x000000ec11176210 */ /* 0x000fe20007f1e0ff */
[----:B------:R-:W-:Y:S01]  /*1f270*/  ULDC.64 UR4, c[0x0][0x118] ;  /* 0x0000460000047ab9 */ /* 0x000fe20000000a00 */
[----:B------:R-:W-:Y:S02]  /*1f280*/  LOP3.LUT R2, R250, 0x1, RZ, 0xc0, !PT ;  /* 0x00000001fa027812 */ /* 0x000fe400078ec0ff */
[----:B------:R-:W-:Y:S01]  /*1f290*/  @P6 LEA R34, P2, R23, R238, 0x1 ;  /* 0x000000ee17226211 */ /* 0x000fe200078408ff */
[--C-:B------:R-:W-:Y:S01]  /*1f2a0*/  @P6 IMAD.X R0, R8, 0x1, R237.reuse, P0 ;  /* 0x0000000108006824 */ /* 0x100fe200000e06ed */
[CC--:B------:R-:W-:Y:S02]  /*1f2b0*/  @P5 IADD3 R15, P0, R17.reuse, R236.reuse, RZ ;  /* 0x000000ec110f5210 */ /* 0x0c0fe40007f1e0ff */
[----:B------:R-:W-:Y:S02]  /*1f2c0*/  ISETP.NE.U32.AND P3, PT, R2, 0x1, PT ;  /* 0x000000010200780c */ /* 0x000fe40003f65070 */
[----:B------:R-:W-:Y:S01]  /*1f2d0*/  @P4 IADD3 R19, P1, R17, R236, RZ ;  /* 0x000000ec11134210 */ /* 0x000fe20007f3e0ff */
[----:B------:R-:W-:Y:S01]  /*1f2e0*/  @P5 IMAD.X R2, R8, 0x1, R237, P0 ;  /* 0x0000000108025824 */ /* 0x000fe200000e06ed */
[----:B------:R-:W-:-:S02]  /*1f2f0*/  @P5 LEA R32, P0, R15, R238, 0x1 ;  /* 0x000000ee0f205211 */ /* 0x000fc400078008ff */
[-C--:B------:R-:W-:Y:S01]  /*1f300*/  @P6 LEA.HI.X R35, R23, R239.reuse, R0, 0x1, P2 ;  /* 0x000000ef17236211 */ /* 0x080fe200010f0c00 */
[----:B------:R-:W-:Y:S01]  /*1f310*/  @P4 IMAD.X R0, R8, 0x1, R237, P1 ;  /* 0x0000000108004824 */ /* 0x000fe200008e06ed */
[----:B------:R-:W-:Y:S02]  /*1f320*/  @P4 LEA R26, P1, R19, R238, 0x1 ;  /* 0x000000ee131a4211 */ /* 0x000fe400078208ff */
[-C--:B------:R-:W-:Y:S02]  /*1f330*/  @P5 LEA.HI.X R33, R15, R239.reuse, R2, 0x1, P0 ;  /* 0x000000ef0f215211 */ /* 0x080fe400000f0c02 */
[----:B------:R-:W-:Y:S02]  /*1f340*/  IADD3 R15, P2, P0, R236, R236, R17 ;  /* 0x000000ecec0f7210 */ /* 0x000fe4000785e011 */
[----:B------:R-:W-:Y:S02]  /*1f350*/  @P4 LEA.HI.X R27, R19, R239, R0, 0x1, P1 ;  /* 0x000000ef131b4211 */ /* 0x000fe400008f0c00 */
[----:B------:R-:W-:-:S02]  /*1f360*/  LEA R180, P1, R17, R238, 0x1 ;  /* 0x000000ee11b47211 */ /* 0x000fc400078208ff */
[--C-:B------:R-:W-:Y:S02]  /*1f370*/  IADD3.X R2, R237, R237, R8.reuse, P2, P0 ;  /* 0x000000eded027210 */ /* 0x100fe400017e0408 */
[CC--:B------:R-:W-:Y:S02]  /*1f380*/  @!P3 LEA R168, P0, R15.reuse, R238.reuse, 0x1 ;  /* 0x000000ee0fa8b211 */ /* 0x0c0fe400078008ff */
[-C--:B------:R-:W-:Y:S02]  /*1f390*/  @P6 LEA R24, P2, R15, R238.reuse, 0x1 ;  /* 0x000000ee0f186211 */ /* 0x080fe400078408ff */
[-C--:B------:R-:W-:Y:S02]  /*1f3a0*/  LEA.HI.X R181, R17, R239.reuse, R8, 0x1, P1 ;  /* 0x000000ef11b57211 */ /* 0x080fe400008f0c08 */
[C---:B------:R-:W-:Y:S02]  /*1f3b0*/  @P5 LEA R18, P1, R15.reuse, R238, 0x1 ;  /* 0x000000ee0f125211 */ /* 0x040fe400078208ff */
[CCC-:B------:R-:W-:Y:S01]  /*1f3c0*/  @!P3 LEA.HI.X R169, R15.reuse, R239.reuse, R2.reuse, 0x1, P0 ;  /* 0x000000ef0fa9b211 */ /* 0x1c0fe200000f0c02 */
[----:B------:R-:W-:Y:S01]  /*1f3d0*/  @!PT LDS RZ, [RZ] ;  /* 0x00000000fffff984 */ /* 0x000fe20000000800 */
[----:B------:R-:W-:Y:S01]  /*1f3e0*/  @!PT LDS RZ, [RZ] ;  /* 0x00000000fffff984 */ /* 0x000fe20000000800 */
[----:B------:R-:W-:Y:S01]  /*1f3f0*/  @!PT LDS RZ, [RZ] ;  /* 0x00000000fffff984 */ /* 0x000fe20000000800 */
[----:B------:R1:W-:Y:S01]  /*1f400*/  @!P3 LDGSTS.E.BYPASS.LTC128B.128 [R245+0x8000], [R180.64] ;  /* 0x08000000b4f5bfae */ /* 0x0003e2000b901d44 */
[----:B------:R-:W-:-:S02]  /*1f410*/  @P6 LEA.HI.X R25, R15, R239, R2, 0x1, P2 ;  /* 0x000000ef0f196211 */ /* 0x000fc400010f0c02 */
[C---:B------:R-:W-:Y:S01]  /*1f420*/  @P4 LEA R14, P0, R15.reuse, R238, 0x1 ;  /* 0x000000ee0f0e4211 */ /* 0x040fe200078008ff */
[----:B------:R1:W-:Y:S01]  /*1f430*/  @P3 STS.128 [R245+0x8000], RZ ;  /* 0x008000fff5003388 */ /* 0x0003e20000000c00 */
[CC--:B------:R-:W-:Y:S02]  /*1f440*/  IADD3 R0, P2, R15.reuse, R236.reuse, RZ ;  /* 0x000000ec0f007210 */ /* 0x0c0fe40007f5e0ff */
[CCC-:B------:R-:W-:Y:S01]  /*1f450*/  @P5 LEA.HI.X R19, R15.reuse, R239.reuse, R2.reuse, 0x1, P1 ;  /* 0x000000ef0f135211 */ /* 0x1c0fe200008f0c02 */
[----:B------:R-:W-:Y:S01]  /*1f460*/  @!PT LDS RZ, [RZ] ;  /* 0x00000000fffff984 */ /* 0x000fe20000000800 */
[----:B------:R-:W-:Y:S01]  /*1f470*/  @!PT LDS RZ, [RZ] ;  /* 0x00000000fffff984 */ /* 0x000fe20000000800 */
[----:B------:R-:W-:Y:S01]  /*1f480*/  @!PT LDS RZ, [RZ] ;  /* 0x00000000fffff984 */ /* 0x000fe20000000800 */
[----:B------:R1:W-:Y:S01]  /*1f490*/  @P6 LDGSTS.E.BYPASS.LTC128B.128 [R245+0xa000], [R180.64+0x80] ;  /* 0x0a000080b4f56fae */ /* 0x0003e2000b901d44 */
[----:B------:R-:W-:Y:S01]  /*1f4a0*/  @P4 LEA.HI.X R15, R15, R239, R2, 0x1, P0 ;  /* 0x000000ef0f0f4211 */ /* 0x000fe200000f0c02 */
[----:B------:R-:W-:Y:S01]  /*1f4b0*/  IMAD.X R2, R2, 0x1, R237, P2 ;  /* 0x0000000102027824 */ /* 0x000fe200010e06ed */
[----:B------:R-:W-:Y:S01]  /*1f4c0*/  @!P3 IADD3 R17, P1, R17, R236, RZ ;  /* 0x000000ec1111b210 */ /* 0x000fe20007f3e0ff */
[----:B------:R1:W-:Y:S01]  /*1f4d0*/  @!P6 STS.128 [R245+0xa000], RZ ;  /* 0x00a000fff500e388 */ /* 0x0003e20000000c00 */
[----:B------:R-:W-:-:S02]  /*1f4e0*/  @P6 LEA R204, P2, R0, R238, 0x1 ;  /* 0x000000ee00cc6211 */ /* 0x000fc400078408ff */
[-C--:B------:R-:W-:Y:S01]  /*1f4f0*/  @!P3 LEA R198, P0, R0, R238.reuse, 0x1 ;  /* 0x000000ee00c6b211 */ /* 0x080fe200078008ff */
[----:B------:R-:W-:Y:S01]  /*1f500*/  @!P3 IMAD.X R8, R8, 0x1, R237, P1 ;  /* 0x000000010808b824 */ /* 0x000fe200008e06ed */
[CC--:B------:R-:W-:Y:S01]  /*1f510*/  @P6 LEA.HI.X R205, R0.reuse, R239.reuse, R2, 0x1, P2 ;  /* 0x000000ef00cd6211 */ /* 0x0c0fe200010f0c02 */
[----:B------:R-:W-:Y:S01]  /*1f520*/  @!PT LDS RZ, [RZ] ;  /* 0x00000000fffff984 */ /* 0x000fe20000000800 */
[----:B------:R-:W-:Y:S01]  /*1f530*/  @!PT LDS RZ, [RZ] ;  /* 0x00000000fffff984 */ /* 0x000fe20000000800 */
[----:B------:R-:W-:Y:S01]  /*1f540*/  @!PT LDS RZ, [RZ] ;  /* 0x00000000fffff984 */ /* 0x000fe20000000800 */
[----:B------:R1:W-:Y:S01]  /*1f550*/  @P5 LDGSTS.E.BYPASS.LTC128B.128 [R245+0xc000], [R180.64+0x100] ;  /* 0x0c000100b4f55fae */ /* 0x0003e2000b901d44 */
[CC--:B------:R-:W-:Y:S02]  /*1f560*/  @!P3 LEA R16, P2, R17.reuse, R238.reuse, 0x1 ;  /* 0x000000ee1110b211 */ /* 0x0c0fe400078408ff */
[CC--:B------:R-:W-:Y:S01]  /*1f570*/  @P5 LEA R202, P1, R0.reuse, R238.reuse, 0x1 ;  /* 0x000000ee00ca5211 */ /* 0x0c0fe200078208ff */
[----:B------:R1:W-:Y:S01]  /*1f580*/  @!P5 STS.128 [R245+0xc000], RZ ;  /* 0x00c000fff500d388 */ /* 0x0003e20000000c00 */
[-C--:B------:R-:W-:Y:S02]  /*1f590*/  @!P3 LEA.HI.X R17, R17, R239.reuse, R8, 0x1, P2 ;  /* 0x000000ef1111b211 */ /* 0x080fe400010f0c08 */
[CC--:B------:R-:W-:Y:S01]  /*1f5a0*/  @!P3 LEA.HI.X R199, R0.reuse, R239.reuse, R2, 0x1, P0 ;  /* 0x000000ef00c7b211 */ /* 0x0c0fe200000f0c02 */
[----:B------:R-:W-:Y:S01]  /*1f5b0*/  @!PT LDS RZ, [RZ] ;  /* 0x00000000fffff984 */ /* 0x000fe20000000800 */
[----:B------:R-:W-:Y:S01]  /*1f5c0*/  @!PT LDS RZ, [RZ] ;  /* 0x00000000fffff984 */ /* 0x000fe20000000800 */
[----:B------:R-:W-:Y:S01]  /*1f5d0*/  @!PT LDS RZ, [RZ] ;  /* 0x00000000fffff984 */ /* 0x000fe20000000800 */
[----:B------:R1:W-:Y:S01]  /*1f5e0*/  @P4 LDGSTS.E.BYPASS.LTC128B.128 [R245+0xe000], [R180.64+0x180] ;  /* 0x0e000180b4f54fae */ /* 0x0003e2000b901d44 */
[C---:B------:R-:W-:Y:S01]  /*1f5f0*/  @P4 LEA R200, P0, R0.reuse, R238, 0x1 ;  /* 0x000000ee00c84211 */ /* 0x040fe200078008ff */
[----:B------:R-:W-:Y:S01]  /*1f600*/  IMAD.MOV.U32 R238, RZ, RZ, R180 ;  /* 0x000000ffffee7224 */ /* 0x000fe200078e00b4 */
[CCC-:B------:R-:W-:Y:S01]  /*1f610*/  @P5 LEA.HI.X R203, R0.reuse, R239.reuse, R2.reuse, 0x1, P1 ;  /* 0x000000ef00cb5211 */ /* 0x1c0fe200008f0c02 */
[----:B------:R1:W-:Y:S01]  /*1f620*/  @!P4 STS.128 [R245+0xe000], RZ ;  /* 0x00e000fff500c388 */ /* 0x0003e20000000c00 */
[----:B------:R-:W-:Y:S01]  /*1f630*/  @P4 LEA.HI.X R201, R0, R239, R2, 0x1, P0 ;  /* 0x000000ef00c94211 */ /* 0x000fe200000f0c02 */
[----:B------:R-:W-:-:S02]  /*1f640*/  IMAD.MOV.U32 R239, RZ, RZ, R181 ;  /* 0x000000ffffef7224 */ /* 0x000fc400078e00b5 */
        /* <DEDUP_REMOVED lines=61> */
.L_x_1110:
[----:B------:R-:W-:Y:S05]  /*1fa20*/  BSYNC B1 ;  /* 0x0000000000017941 */ /* 0x000fea0003800000 */
.L_x_1109:
[----:B------:R-:W-:Y:S01]  /*1fa30*/  ULDC.64 UR4, c[0x0][0x118] ;  /* 0x0000460000047ab9 */ /* 0x000fe20000000a00 */
[----:B------:R-:W-:Y:S01]  /*1fa40*/  FMNMX.FTZ R0, R164, R13, !PT ;  /* 0x0000000da4007209 */ /* 0x000fe20007810000 */
[----:B------:R-:W2:Y:S01]  /*1fa50*/  LD.E R170, [R196.64+0xdc] ;  /* 0x0000dc04c4aa7980 */ /* 0x000ea2000c101900 */
[----:B------:R-:W-:-:S02]  /*1fa60*/  FMNMX.FTZ R2, R3, R10, !PT ;  /* 0x0000000a03027209 */ /* 0x000fc40007810000 */
[----:B-1----:R-:W-:Y:S01]  /*1fa70*/  FMNMX.FTZ R15, R9, R0, !PT ;  /* 0x00000000090f7209 */ /* 0x002fe20007810000 */
[----:B------:R-:W-:Y:S01]  /*1fa80*/  LDSM.16.MT88.4 R24, [R230+0x11000] ;  /* 0x01100000e618783b */ /* 0x000fe20000004200 */
[----:B------:R-:W-:Y:S02]  /*1fa90*/  FMNMX.FTZ R17, R11, R2, !PT ;  /* 0x000000020b117209 */ /* 0x000fe40007810000 */
[----:B------:R-:W-:-:S04]  /*1faa0*/  FMNMX.FTZ R0, R4, R15, !PT ;  /* 0x0000000f04007209 */ /* 0x000fc80007810000 */
[----:B------:R-:W-:-:S04]  /*1fab0*/  FMNMX.FTZ R15, R5, R0, !PT ;  /* 0x00000000050f7209 */ /* 0x000fc80007810000 */
[----:B------:R-:W-:-:S04]  /*1fac0*/  FMNMX.FTZ R15, R176, R15, !PT ;  /* 0x0000000fb00f7209 */ /* 0x000fc80007810000 */
[----:B------:R-:W-:-:S04]  /*1fad0*/  FMNMX.FTZ R0, R22, R15, !PT ;  /* 0x0000000f16007209 */ /* 0x000fc80007810000 */
        /* <DEDUP_REMOVED lines=20> */
[----:B------:R-:W1:Y:S01]  /*1fc20*/  SHFL.BFLY PT, R17, R2, 0x2, 0x1f ;  /* 0x0c401f0002117f89 */ /* 0x000e6200000e0000 */
[----:B------:R-:W-:-:S04]  /*1fc30*/  FMNMX.FTZ R15, R171, R0, !PT ;  /* 0x00000000ab0f7209 */ /* 0x000fc80007810000 */
[----:B------:R-:W-:-:S04]  /*1fc40*/  FMNMX.FTZ R15, R30, R15, !PT ;  /* 0x0000000f1e0f7209 */ /* 0x000fc80007810000 */
[----:B------:R-:W-:-:S04]  /*1fc50*/  FMNMX.FTZ R0, R28, R15, !PT ;  /* 0x0000000f1c007209 */ /* 0x000fc80007810000 */
[----:B------:R-:W-:-:S05]  /*1fc60*/  FMNMX.FTZ R0, R29, R0, !PT ;  /* 0x000000001d007209 */ /* 0x000fca0007810000 */
[----:B------:R-:W3:Y:S01]  /*1fc70*/  SHFL.BFLY PT, R15, R0, 0x2, 0x1f ;  /* 0x0c401f00000f7f89 */ /* 0x000ee200000e0000 */
[----:B-1----:R-:W-:-:S05]  /*1fc80*/  FMNMX.FTZ R17, R2, R17, !PT ;  /* 0x0000001102117209 */ /* 0x002fca0007810000 */
[----:B------:R-:W1:Y:S01]  /*1fc90*/  SHFL.BFLY PT, R168, R17, 0x1, 0x1f ;  /* 0x0c201f0011a87f89 */ /* 0x000e6200000e0000 */
[----:B---3--:R-:W-:-:S05]  /*1fca0*/  FMNMX.FTZ R15, R0, R15, !PT ;  /* 0x0000000f000f7209 */ /* 0x008fca0007810000 */
[----:B------:R-:W3:Y:S01]  /*1fcb0*/  SHFL.BFLY PT, R166, R15, 0x1, 0x1f ;  /* 0x0c201f000fa67f89 */ /* 0x000ee200000e0000 */
[----:B-1----:R-:W-:-:S03]  /*1fcc0*/  FMNMX.FTZ R168, R17, R168, !PT ;  /* 0x000000a811a87209 */ /* 0x002fc60007810000 */
[----:B------:R-:W-:Y:S01]  /*1fcd0*/  LDSM.16.MT88.4 R16, [R233+0x10000] ;  /* 0x01000000e910783b */ /* 0x000fe20000004200 */
[----:B------:R-:W-:Y:S02]  /*1fce0*/  FSETP.NEU.FTZ.AND P1, PT, R168, -INF , PT ;  /* 0xff800000a800780b */ /* 0x000fe40003f3d000 */
[----:B---3--:R-:W-:-:S04]  /*1fcf0*/  FMNMX.FTZ R166, R15, R166, !PT ;  /* 0x000000a60fa67209 */ /* 0x008fc80007810000 */
[----:B------:R-:W-:Y:S01]  /*1fd00*/  FSETP.NEU.FTZ.AND P0, PT, R166, -INF , PT ;  /* 0xff800000a600780b */ /* 0x000fe20003f1d000 */
[C---:B--2---:R-:W-:Y:S02]  /*1fd10*/  FMUL.FTZ R179, R170.reuse, R168 ;  /* 0x000000a8aab37220 */ /* 0x044fe40000410000 */
[----:B------:R-:W-:-:S03]  /*1fd20*/  FMUL.FTZ R31, R170, R166 ;  /* 0x000000a6aa1f7220 */ /* 0x000fc60000410000 */
[----:B------:R-:W-:Y:S02]  /*1fd30*/  FSEL R179, R179, RZ, P1 ;  /* 0x000000ffb3b37208 */ /* 0x000fe40000800000 */
[----:B------:R-:W-:-:S03]  /*1fd40*/  FSEL R31, R31, RZ, P0 ;  /* 0x000000ff1f1f7208 */ /* 0x000fc60000000000 */
[-CC-:B------:R-:W-:Y:S02]  /*1fd50*/  FFMA.FTZ R165, R13, R170.reuse, -R179.reuse ;  /* 0x000000aa0da57223 */ /* 0x180fe400000108b3 */
[-C--:B------:R-:W-:Y:S01]  /*1fd60*/  FFMA.FTZ R35, R9, R170.reuse, -R179 ;  /* 0x000000aa09237223 */ /* 0x080fe200000108b3 */
[----:B------:R-:W1:Y:S01]  /*1fd70*/  LDSM.16.MT88.4 R12, [R232+0x10000] ;  /* 0x01000000e80c783b */ /* 0x000e620000004200 */
[-CC-:B------:R-:W-:Y:S02]  /*1fd80*/  FFMA.FTZ R32, R10, R170.reuse, -R31.reuse ;  /* 0x000000aa0a207223 */ /* 0x180fe4000001081f */
[-C--:B------:R-:W-:Y:S01]  /*1fd90*/  FFMA.FTZ R2, R11, R170.reuse, -R31 ;  /* 0x000000aa0b027223 */ /* 0x080fe2000001081f */
[----:B------:R-:W-:Y:S01]  /*1fda0*/  MUFU.EX2 R165, R165 ;  /* 0x000000a500a57308 */ /* 0x000fe20000000800 */
[----:B------:R-:W2:Y:S01]  /*1fdb0*/  LDSM.16.MT88.4 R8, [R231+0x10000] ;  /* 0x01000000e708783b */ /* 0x000ea20000004200 */
[-CC-:B------:R-:W-:Y:S01]  /*1fdc0*/  FFMA.FTZ R34, R4, R170.reuse, -R179.reuse ;  /* 0x000000aa04227223 */ /* 0x180fe200000108b3 */
[----:B------:R-:W-:Y:S01]  /*1fdd0*/  FSEL R4, R166, RZ, P0 ;  /* 0x000000ffa6047208 */ /* 0x000fe20000000000 */
[-C--:B------:R-:W-:Y:S01]  /*1fde0*/  FFMA.FTZ R33, R5, R170.reuse, -R179 ;  /* 0x000000aa05217223 */ /* 0x080fe200000108b3 */
[----:B------:R-:W-:Y:S01]  /*1fdf0*/  FSEL R5, R168, RZ, P1 ;  /* 0x000000ffa8057208 */ /* 0x000fe20000800000 */
[----:B------:R-:W-:-:S02]  /*1fe00*/  FFMA.FTZ R0, R6, R170, -R31 ;  /* 0x000000aa06007223 */ /* 0x000fc4000001081f */
[----:B------:R-:W-:Y:S01]  /*1fe10*/  FADD.FTZ R3, R3, -R4 ;  /* 0x8000000403037221 */ /* 0x000fe20000010000 */
[----:B------:R-:W3:Y:S01]  /*1fe20*/  MUFU.EX2 R35, R35 ;  /* 0x0000002300237308 */ /* 0x000ee20000000800 */
[----:B------:R-:W-:Y:S02]  /*1fe30*/  FADD.FTZ R5, R164, -R5 ;  /* 0x80000005a4057221 */ /* 0x000fe40000010000 */
[-C--:B------:R-:W-:Y:S02]  /*1fe40*/  FFMA.FTZ R169, R7, R170.reuse, -R31 ;  /* 0x000000aa07a97223 */ /* 0x080fe4000001081f */
[C---:B------:R-:W-:Y:S02]  /*1fe50*/  FMUL.FTZ R164, R170.reuse, R5 ;  /* 0x00000005aaa47220 */ /* 0x040fe40000410000 */
[----:B------:R-:W-:Y:S01]  /*1fe60*/  FMUL.FTZ R3, R170, R3 ;  /* 0x00000003aa037220 */ /* 0x000fe20000410000 */
[----:B------:R-:W-:Y:S01]  /*1fe70*/  MUFU.EX2 R34, R34 ;  /* 0x0000002200227308 */ /* 0x000fe20000000800 */
[----:B------:R-:W-:-:S02]  /*1fe80*/  FFMA.FTZ R174, R176, R170, -R179 ;  /* 0x000000aab0ae7223 */ /* 0x000fc400000108b3 */
[-CC-:B------:R-:W-:Y:S02]  /*1fe90*/  FFMA.FTZ R181, R22, R170.reuse, -R179.reuse ;  /* 0x000000aa16b57223 */ /* 0x180fe400000108b3 */
[-CC-:B------:R-:W-:Y:S02]  /*1fea0*/  FFMA.FTZ R176, R21, R170.reuse, -R179.reuse ;  /* 0x000000aa15b07223 */ /* 0x180fe400000108b3 */
[-C--:B------:R-:W-:Y:S01]  /*1feb0*/  FFMA.FTZ R183, R20, R170.reuse, -R179 ;  /* 0x000000aa14b77223 */ /* 0x080fe200000108b3 */
[----:B------:R-:W4:Y:S01]  /*1fec0*/  MUFU.EX2 R33, R33 ;  /* 0x0000002100217308 */ /* 0x000f220000000800 */
[----:B---3--:R-:W-:Y:S01]  /*1fed0*/  F2FP.PACK_AB R4, R35, R165 ;  /* 0x000000a52304723e */ /* 0x008fe200000000ff */
[----:B------:R-:W-:Y:S01]  /*1fee0*/  LDSM.16.MT88.4 R20, [R230+0x16000] ;  /* 0x01600000e614783b */ /* 0x000fe20000004200 */
[-CC-:B------:R-:W-:Y:S02]  /*1fef0*/  FFMA.FTZ R178, R178, R170.reuse, -R31.reuse ;  /* 0x000000aab2b27223 */ /* 0x180fe4000001081f */
[----:B------:R-:W-:-:S02]  /*1ff00*/  FFMA.FTZ R185, R185, R170, -R31 ;  /* 0x000000aab9b97223 */ /* 0x000fc4000001081f */
[-CC-:B------:R-:W-:Y:S01]  /*1ff10*/  FFMA.FTZ R180, R195, R170.reuse, -R31.reuse ;  /* 0x000000aac3b47223 */ /* 0x180fe2000001081f */
[----:B------:R-:W-:Y:S01]  /*1ff20*/  MUFU.EX2 R32, R32 ;  /* 0x0000002000207308 */ /* 0x000fe20000000800 */
[-C--:B------:R-:W-:Y:S02]  /*1ff30*/  FFMA.FTZ R187, R187, R170.reuse, -R31 ;  /* 0x000000aabbbb7223 */ /* 0x080fe4000001081f */
[-C--:B------:R-:W-:Y:S02]  /*1ff40*/  FFMA.FTZ R196, R191, R170.reuse, -R179 ;  /* 0x000000aabfc47223 */ /* 0x080fe400000108b3 */
[-C--:B------:R-:W-:Y:S02]  /*1ff50*/  FFMA.FTZ R195, R186, R170.reuse, -R31 ;  /* 0x000000aabac37223 */ /* 0x080fe4000001081f */
[--C-:B------:R-:W-:Y:S01]  /*1ff60*/  FFMA.FTZ R193, R193, R170, -R179.reuse ;  /* 0x000000aac1c17223 */ /* 0x100fe200000108b3 */
[----:B------:R-:W3:Y:S01]  /*1ff70*/  MUFU.EX2 R2, R2 ;  /* 0x0000000200027308 */ /* 0x000ee20000000800 */
[----:B----4-:R-:W-:Y:S01]  /*1ff80*/  F2FP.PACK_AB R6, R33, R34 ;  /* 0x000000222106723e */ /* 0x010fe200000000ff */
[----:B------:R-:W-:-:S02]  /*1ff90*/  FFMA.FTZ R191, R194, R170, -R179 ;  /* 0x000000aac2bf7223 */ /* 0x000fc400000108b3 */
[-C--:B------:R-:W-:Y:S02]  /*1ffa0*/  FFMA.FTZ R192, R192, R170.reuse, -R179 ;  /* 0x000000aac0c07223 */ /* 0x080fe400000108b3 */
[-CC-:B------:R-:W-:Y:S02]  /*1ffb0*/  FFMA.FTZ R184, R184, R170.reuse, -R31.reuse ;  /* 0x000000aab8b87223 */ /* 0x180fe4000001081f */
[----:B------:R-:W-:Y:S01]  /*1ffc0*/  MUFU.EX2 R0, R0 ;  /* 0x0000000000007308 */ /* 0x000fe20000000800 */
[-CC-:B------:R-:W-:Y:S02]  /*1ffd0*/  FFMA.FTZ R186, R190, R170.reuse, -R31.reuse ;  /* 0x000000aabeba7223 */ /* 0x180fe4000001081f */
[-C--:B------:R-:W-:Y:S02]  /*1ffe0*/  FFMA.FTZ R197, R182, R170.reuse, -R31 ;  /* 0x000000aab6c57223 */ /* 0x080fe4000001081f */
[-CC-:B------:R-:W-:Y:S02]  /*1fff0*/  FFMA.FTZ R182, R173, R170.reuse, -R179.reuse ;  /* 0x000000aaadb67223 */ /* 0x180fe400000108b3 */
[--C-:B------:R-:W-:Y:S01]  /*20000*/  FFMA.FTZ R172, R172, R170, -R179.reuse ;  /* 0x000000aaacac7223 */ /* 0x100fe200000108b3 */
[----:B------:R-:W4:Y:S01]  /*20010*/  MUFU.EX2 R169, R169 ;  /* 0x000000a900a97308 */ /* 0x000f220000000800 */
[----:B---3--:R-:W-:Y:S01]  /*20020*/  F2FP.PACK_AB R5, R2, R32 ;  /* 0x000000200205723e */ /* 0x008fe200000000ff */
[----:B------:R-:W-:-:S02]  /*20030*/  FFMA.FTZ R177, R177, R170, -R179 ;  /* 0x000000aab1b17223 */ /* 0x000fc400000108b3 */
[-C--:B------:R-:W-:Y:S02]  /*20040*/  FFMA.FTZ R175, R175, R170.reuse, -R179 ;  /* 0x000000aaafaf7223 */ /* 0x080fe400000108b3 */
[-CC-:B------:R-:W-:Y:S02]  /*20050*/  FFMA.FTZ R171, R171, R170.reuse, -R31.reuse ;  /* 0x000000aaabab7223 */ /* 0x180fe4000001081f */
[----:B------:R-:W3:Y:S01]  /*20060*/  MUFU.EX2 R164, R164 ;  /* 0x000000a400a47308 */ /* 0x000ee20000000800 */
[-CC-:B------:R-:W-:Y:S02]  /*20070*/  FFMA.FTZ R190, R30, R170.reuse, -R31.reuse ;  /* 0x000000aa1ebe7223 */ /* 0x180fe4000001081f */
[-CC-:B------:R-:W-:Y:S02]  /*20080*/  FFMA.FTZ R173, R28, R170.reuse, -R31.reuse ;  /* 0x000000aa1cad7223 */ /* 0x180fe4000001081f */
[----:B------:R-:W-:Y:S02]  /*20090*/  FFMA.FTZ R170, R29, R170, -R31 ;  /* 0x000000aa1daa7223 */ /* 0x000fe4000001081f */
[----:B------:R-:W-:Y:S01]  /*200a0*/  LDSM.16.MT88.4 R28, [R230+0x11800] ;  /* 0x01180000e61c783b */ /* 0x000fe20000004200 */
[----:B------:R-:W5:Y:S01]  /*200b0*/  MUFU.EX2 R3, R3 ;  /* 0x0000000300037308 */ /* 0x000f620000000800 */
[----:B----4-:R-:W-:Y:S01]  /*200c0*/  F2FP.PACK_AB R7, R169, R0 ;  /* 0x00000000a907723e */ /* 0x010fe200000000ff */
[----:B---3--:R-:W-:-:S06]  /*200d0*/  FMUL.FTZ R36, R36, R164 ;  /* 0x000000a424247220 */ /* 0x008fcc0000410000 */
[----:B------:R-:W-:Y:S01]  /*200e0*/  MUFU.EX2 R174, R174 ;  /* 0x000000ae00ae7308 */ /* 0x000fe20000000800 */
[-C--:B------:R-:W-:Y:S02]  /*200f0*/  FMUL.FTZ R37, R37, R164.reuse ;  /* 0x000000a425257220 */ /* 0x080fe40000410000 */
[-C--:B------:R-:W-:Y:S02]  /*20100*/  FMUL.FTZ R40, R40, R164.reuse ;  /* 0x000000a428287220 */ /* 0x080fe40000410000 */
[----:B------:R-:W-:Y:S02]  /*20110*/  FMUL.FTZ R41, R41, R164 ;  /* 0x000000a429297220 */ /* 0x000fe40000410000 */
[-C--:B-----5:R-:W-:Y:S01]  /*20120*/  FMUL.FTZ R38, R38, R3.reuse ;  /* 0x0000000326267220 */ /* 0x0a0fe20000410000 */
[----:B------:R-:W3:Y:S01]  /*20130*/  MUFU.EX2 R181, R181 ;  /* 0x000000b500b57308 */ /* 0x000ee20000000800 */
[-C--:B------:R-:W-:Y:S02]  /*20140*/  FMUL.FTZ R39, R39, R3.reuse ;  /* 0x0000000327277220 */ /* 0x080fe40000410000 */
[----:B------:R-:W-:-:S02]  /*20150*/  FMUL.FTZ R42, R42, R3 ;  /* 0x000000032a2a7220 */ /* 0x000fc40000410000 */
[-C--:B------:R-:W-:Y:S02]  /*20160*/  FMUL.FTZ R43, R43, R3.reuse ;  /* 0x000000032b2b7220 */ /* 0x080fe40000410000 */
[-C--:B------:R-:W-:Y:S01]  /*20170*/  FMUL.FTZ R44, R44, R164.reuse ;  /* 0x000000a42c2c7220 */ /* 0x080fe20000410000 */
[C---:B-1----:R-:W-:Y:S01]  /*20180*/  HMMA.16816.F32 R36, R4.reuse, R12, R36 ;  /* 0x0000000c0424723c */ /* 0x042fe20000001824 */
[-C--:B------:R-:W-:Y:S01]  /*20190*/  FMUL.FTZ R45, R45, R164.reuse ;  /* 0x000000a42d2d7220 */ /* 0x080fe20000410000 */
[----:B------:R-:W-:Y:S01]  /*201a0*/  MUFU.EX2 R176, R176 ;  /* 0x000000b000b07308 */ /* 0x000fe20000000800 */
[-C--:B------:R-:W-:Y:S02]  /*201b0*/  FMUL.FTZ R46, R46, R3.reuse ;  /* 0x000000032e2e7220 */ /* 0x080fe40000410000 */
[-C--:B------:R-:W-:Y:S02]  /*201c0*/  FMUL.FTZ R47, R47, R3.reuse ;  /* 0x000000032f2f7220 */ /* 0x080fe40000410000 */
[-C--:B------:R-:W-:Y:S01]  /*201d0*/  FMUL.FTZ R48, R48, R164.reuse ;  /* 0x000000a430307220 */ /* 0x080fe20000410000 */
[----:B------:R-:W-:Y:S01]  /*201e0*/  HMMA.16816.F32 R40, R4, R14, R40 ;  /* 0x0000000e0428723c */ /* 0x000fe20000001828 */
[----:B------:R-:W-:Y:S01]  /*201f0*/  FMUL.FTZ R49, R49, R164 ;  /* 0x000000a431317220 */ /* 0x000fe20000410000 */
[----:B------:R-:W1:Y:S01]  /*20200*/  LDSM.16.MT88.4 R12, [R233+0x12000] ;  /* 0x01200000e90c783b */ /* 0x000e620000004200 */
[-C--:B------:R-:W-:Y:S01]  /*20210*/  FMUL.FTZ R50, R50, R3.reuse ;  /* 0x0000000332327220 */ /* 0x080fe20000410000 */
[----:B------:R-:W-:Y:S01]  /*20220*/  MUFU.EX2 R183, R183 ;  /* 0x000000b700b77308 */ /* 0x000fe20000000800 */
[----:B------:R-:W-:-:S02]  /*20230*/  FMUL.FTZ R51, R51, R3 ;  /* 0x0000000333337220 */ /* 0x000fc40000410000 */
[-C--:B------:R-:W-:Y:S01]  /*20240*/  FMUL.FTZ R160, R160, R164.reuse ;  /* 0x000000a4a0a07220 */ /* 0x080fe20000410000 */
[C---:B--2---:R-:W-:Y:S01]  /*20250*/  HMMA.16816.F32 R44, R4.reuse, R8, R44 ;  /* 0x00000008042c723c */ /* 0x044fe2000000182c */
[-C--:B------:R-:W-:Y:S02]  /*20260*/  FMUL.FTZ R161, R161, R164.reuse ;  /* 0x000000a4a1a17220 */ /* 0x080fe40000410000 */
[-C--:B------:R-:W-:Y:S01]  /*20270*/  FMUL.FTZ R162, R162, R3.reuse ;  /* 0x00000003a2a27220 */ /* 0x080fe20000410000 */
[----:B------:R-:W-:Y:S01]  /*20280*/  MUFU.EX2 R178, R178 ;  /* 0x000000b200b27308 */ /* 0x000fe20000000800 */
[-C--:B------:R-:W-:Y:S02]  /*20290*/  FMUL.FTZ R163, R163, R3.reuse ;  /* 0x00000003a3a37220 */ /* 0x080fe40000410000 */
[-C--:B------:R-:W-:Y:S01]  /*202a0*/  FMUL.FTZ R156, R156, R164.reuse ;  /* 0x000000a49c9c7220 */ /* 0x080fe20000410000 */
[----:B------:R-:W-:Y:S01]  /*202b0*/  HMMA.16816.F32 R48, R4, R10, R48 ;  /* 0x0000000a0430723c */ /* 0x000fe20000001830 */
[----:B------:R-:W-:Y:S01]  /*202c0*/  FMUL.FTZ R157, R157, R164 ;  /* 0x000000a49d9d7220 */ /* 0x000fe20000410000 */
[----:B------:R-:W2:Y:S01]  /*202d0*/  LDSM.16.MT88.4 R8, [R232+0x12000] ;  /* 0x01200000e808783b */ /* 0x000ea20000004200 */
[-C--:B------:R-:W-:Y:S01]  /*202e0*/  FMUL.FTZ R158, R158, R3.reuse ;  /* 0x000000039e9e7220 */ /* 0x080fe20000410000 */
[----:B------:R-:W4:Y:S01]  /*202f0*/  MUFU.EX2 R185, R185 ;  /* 0x000000b900b97308 */ /* 0x000f220000000800 */
[----:B------:R-:W-:-:S02]  /*20300*/  FMUL.FTZ R159, R159, R3 ;  /* 0x000000039f9f7220 */ /* 0x000fc40000410000 */
[-C--:B------:R-:W-:Y:S01]  /*20310*/  FMUL.FTZ R60, R60, R164.reuse ;  /* 0x000000a43c3c7220 */ /* 0x080fe20000410000 */
[C---:B------:R-:W-:Y:S01]  /*20320*/  HMMA.16816.F32 R160, R4.reuse, R16, R160 ;  /* 0x0000001004a0723c */ /* 0x040fe200000018a0 */
[-C--:B------:R-:W-:Y:S02]  /*20330*/  FMUL.FTZ R61, R61, R164.reuse ;  /* 0x000000a43d3d7220 */ /* 0x080fe40000410000 */
[-C--:B------:R-:W-:Y:S01]  /*20340*/  FMUL.FTZ R62, R62, R3.reuse ;  /* 0x000000033e3e7220 */ /* 0x080fe20000410000 */
[----:B------:R-:W-:Y:S01]  /*20350*/  MUFU.EX2 R180, R180 ;  /* 0x000000b400b47308 */ /* 0x000fe20000000800 */
[----:B------:R-:W-:Y:S02]  /*20360*/  FMUL.FTZ R63, R63, R3 ;  /* 0x000000033f3f7220 */ /* 0x000fe40000410000 */
[-C--:B------:R-:W-:Y:S01]  /*20370*/  FMUL.FTZ R64, R64, R164.reuse ;  /* 0x000000a440407220 */ /* 0x080fe20000410000 */
[----:B------:R-:W-:Y:S01]  /*20380*/  HMMA.16816.F32 R156, R4, R18, R156 ;  /* 0x00000012049c723c */ /* 0x000fe2000000189c */
[----:B------:R-:W5:Y:S01]  /*20390*/  LDSM.16.MT88.4 R16, [R230+0x10000] ;  /* 0x01000000e610783b */ /* 0x000f620000004200 */
[----:B------:R-:W-:-:S02]  /*203a0*/  FMUL.FTZ R65, R65, R164 ;  /* 0x000000a441417220 */ /* 0x000fc40000410000 */
[-C--:B------:R-:W-:Y:S01]  /*203b0*/  FMUL.FTZ R66, R66, R3.reuse ;  /* 0x0000000342427220 */ /* 0x080fe20000410000 */
[----:B------:R-:W2:Y:S01]  /*203c0*/  MUFU.EX2 R187, R187 ;  /* 0x000000bb00bb7308 */ /* 0x000ea20000000800 */
[-C--:B------:R-:W-:Y:S02]  /*203d0*/  FMUL.FTZ R67, R67, R3.reuse ;  /* 0x0000000343437220 */ /* 0x080fe40000410000 */
[-C--:B------:R-:W-:Y:S02]  /*203e0*/  FMUL.FTZ R68, R68, R164.reuse ;  /* 0x000000a444447220 */ /* 0x080fe40000410000 */
[----:B------:R-:W-:Y:S01]  /*203f0*/  FMUL.FTZ R69, R69, R164 ;  /* 0x000000a445457220 */ /* 0x000fe20000410000 */
[----:B-1----:R-:W-:Y:S01]  /*20400*/  HMMA.16816.F32 R60, R4, R12, R60 ;  /* 0x0000000c043c723c */ /* 0x002fe2000000183c */
[-C--:B------:R-:W-:Y:S01]  /*20410*/  FMUL.FTZ R70, R70, R3.reuse ;  /* 0x0000000346467220 */ /* 0x080fe20000410000 */
[----:B------:R-:W-:Y:S01]  /*20420*/  MUFU.EX2 R193, R193 ;  /* 0x000000c100c17308 */ /* 0x000fe20000000800 */
[----:B------:R-:W-:-:S02]  /*20430*/  FMUL.FTZ R71, R71, R3 ;  /* 0x0000000347477220 */ /* 0x000fc40000410000 */
[-C--:B------:R-:W-:Y:S02]  /*20440*/  FMUL.FTZ R72, R72, R164.reuse ;  /* 0x000000a448487220 */ /* 0x080fe40000410000 */
[-C--:B------:R-:W-:Y:S01]  /*20450*/  FMUL.FTZ R73, R73, R164.reuse ;  /* 0x000000a449497220 */ /* 0x080fe20000410000 */
[C---:B------:R-:W-:Y:S01]  /*20460*/  HMMA.16816.F32 R64, R4.reuse, R14, R64 ;  /* 0x0000000e0440723c */ /* 0x040fe20000001840 */
[-C--:B------:R-:W-:Y:S01]  /*20470*/  FMUL.FTZ R74, R74, R3.reuse ;  /* 0x000000034a4a7220 */ /* 0x080fe20000410000 */
[----:B------:R-:W1:Y:S01]  /*20480*/  LDSM.16.MT88.4 R12, [R230+0x12000] ;  /* 0x01200000e60c783b */ /* 0x000e620000004200 */
[-C--:B------:R-:W-:Y:S01]  /*20490*/  FMUL.FTZ R75, R75, R3.reuse ;  /* 0x000000034b4b7220 */ /* 0x080fe20000410000 */
[----:B------:R-:W1:Y:S01]  /*204a0*/  MUFU.EX2 R196, R196 ;  /* 0x000000c400c47308 */ /* 0x000e620000000800 */
[-C--:B------:R-:W-:Y:S02]  /*204b0*/  FMUL.FTZ R52, R52, R164.reuse ;  /* 0x000000a434347220 */ /* 0x080fe40000410000 */
[----:B------:R-:W-:Y:S01]  /*204c0*/  FMUL.FTZ R53, R53, R164 ;  /* 0x000000a435357220 */ /* 0x000fe20000410000 */
[----:B--2---:R-:W-:Y:S01]  /*204d0*/  HMMA.16816.F32 R68, R4, R8, R68 ;  /* 0x000000080444723c */ /* 0x004fe20000001844 */
[----:B------:R-:W-:-:S02]  /*204e0*/  FMUL.FTZ R54, R54, R3 ;  /* 0x0000000336367220 */ /* 0x000fc40000410000 */
[-C--:B------:R-:W-:Y:S01]  /*204f0*/  FMUL.FTZ R55, R55, R3.reuse ;  /* 0x0000000337377220 */ /* 0x080fe20000410000 */
[----:B------:R-:W-:Y:S01]  /*20500*/  MUFU.EX2 R191, R191 ;  /* 0x000000bf00bf7308 */ /* 0x000fe20000000800 */
[-C--:B------:R-:W-:Y:S02]  /*20510*/  FMUL.FTZ R56, R56, R164.reuse ;  /* 0x000000a438387220 */ /* 0x080fe40000410000 */
[-C--:B------:R-:W-:Y:S01]  /*20520*/  FMUL.FTZ R57, R57, R164.reuse ;  /* 0x000000a439397220 */ /* 0x080fe20000410000 */
[----:B------:R-:W-:Y:S01]  /*20530*/  HMMA.16816.F32 R72, R4, R10, R72 ;  /* 0x0000000a0448723c */ /* 0x000fe20000001848 */
[-C--:B------:R-:W-:Y:S01]  /*20540*/  FMUL.FTZ R58, R58, R3.reuse ;  /* 0x000000033a3a7220 */ /* 0x080fe20000410000 */
[----:B------:R-:W2:Y:S01]  /*20550*/  LDSM.16.MT88.4 R8, [R233+0x14000] ;  /* 0x01400000e908783b */ /* 0x000ea20000004200 */
[----:B------:R-:W-:Y:S01]  /*20560*/  FMUL.FTZ R59, R59, R3 ;  /* 0x000000033b3b7220 */ /* 0x000fe20000410000 */
[----:B------:R-:W-:Y:S01]  /*20570*/  MUFU.EX2 R192, R192 ;  /* 0x000000c000c07308 */ /* 0x000fe20000000800 */
[----:B------:R-:W-:-:S02]  /*20580*/  FMUL.FTZ R84, R84, R164 ;  /* 0x000000a454547220 */ /* 0x000fc40000410000 */
[-C--:B------:R-:W-:Y:S01]  /*20590*/  FMUL.FTZ R85, R85, R164.reuse ;  /* 0x000000a455557220 */ /* 0x080fe20000410000 */
[C---:B-----5:R-:W-:Y:S01]  /*205a0*/  HMMA.16816.F32 R52, R4.reuse, R16, R52 ;  /* 0x000000100434723c */ /* 0x060fe20000001834 */
[-C--:B------:R-:W-:Y:S02]  /*205b0*/  FMUL.FTZ R86, R86, R3.reuse ;  /* 0x0000000356567220 */ /* 0x080fe40000410000 */
[-C--:B------:R-:W-:Y:S01]  /*205c0*/  FMUL.FTZ R87, R87, R3.reuse ;  /* 0x0000000357577220 */ /* 0x080fe20000410000 */
[----:B------:R-:W-:Y:S01]  /*205d0*/  MUFU.EX2 R184, R184 ;  /* 0x000000b800b87308 */ /* 0x000fe20000000800 */
[-C--:B------:R-:W-:Y:S02]  /*205e0*/  FMUL.FTZ R88, R88, R164.reuse ;  /* 0x000000a458587220 */ /* 0x080fe40000410000 */
[----:B------:R-:W-:Y:S01]  /*205f0*/  FMUL.FTZ R89, R89, R164 ;  /* 0x000000a459597220 */ /* 0x000fe20000410000 */
[----:B------:R-:W-:Y:S01]  /*20600*/  HMMA.16816.F32 R56, R4, R18, R56 ;  /* 0x000000120438723c */ /* 0x000fe20000001838 */
[----:B------:R-:W5:Y:S01]  /*20610*/  LDSM.16.MT88.4 R16, [R231+0x12000] ;  /* 0x01200000e710783b */ /* 0x000f620000004200 */
[----:B------:R-:W-:-:S02]  /*20620*/  FMUL.FTZ R90, R90, R3 ;  /* 0x000000035a5a7220 */ /* 0x000fc40000410000 */
[-C--:B------:R-:W-:Y:S01]  /*20630*/  FMUL.FTZ R91, R91, R3.reuse ;  /* 0x000000035b5b7220 */ /* 0x080fe20000410000 */
[----:B------:R-:W2:Y:S01]  /*20640*/  MUFU.EX2 R195, R195 ;  /* 0x000000c300c37308 */ /* 0x000ea20000000800 */
[-C--:B------:R-:W-:Y:S02]  /*20650*/  FMUL.FTZ R92, R92, R164.reuse ;  /* 0x000000a45c5c7220 */ /* 0x080fe40000410000 */
[-C--:B------:R-:W-:Y:S02]  /*20660*/  FMUL.FTZ R93, R93, R164.reuse ;  /* 0x000000a45d5d7220 */ /* 0x080fe40000410000 */
[-C--:B------:R-:W-:Y:S01]  /*20670*/  FMUL.FTZ R94, R94, R3.reuse ;  /* 0x000000035e5e7220 */ /* 0x080fe20000410000 */
[----:B-1----:R-:W-:Y:S01]  /*20680*/  HMMA.16816.F32 R84, R4, R12, R84 ;  /* 0x0000000c0454723c */ /* 0x002fe20000001854 */
[----:B------:R-:W-:Y:S01]  /*20690*/  FMUL.FTZ R95, R95, R3 ;  /* 0x000000035f5f7220 */ /* 0x000fe20000410000 */
        /* <DEDUP_REMOVED lines=9> */
[----:B------:R-:W-:Y:S02]  /*20730*/  FMUL.FTZ R77, R77, R164 ;  /* 0x000000a44d4d7220 */ /* 0x000fe40000410000 */
[-C--:B------:R-:W-:Y:S01]  /*20740*/  FMUL.FTZ R78, R78, R3.reuse ;  /* 0x000000034e4e7220 */ /* 0x080fe20000410000 */
[----:B--2---:R-:W-:Y:S01]  /*20750*/  HMMA.16816.F32 R92, R4, R8, R92 ;  /* 0x00000008045c723c */ /* 0x004fe2000000185c */
[----:B------:R-:W-:-:S02]  /*20760*/  FMUL.FTZ R79, R79, R3 ;  /* 0x000000034f4f7220 */ /* 0x000fc40000410000 */
        /* <DEDUP_REMOVED lines=8> */
[----:B------:R-:W1:Y:S01]  /*207f0*/  MUFU.EX2 R177, R177 ;  /* 0x000000b100b17308 */ /* 0x000e620000000800 */
[----:B------:R-:W-:-:S02]  /*20800*/  FMUL.FTZ R109, R109, R164 ;  /* 0x000000a46d6d7220 */ /* 0x000fc40000410000 */
[-C--:B------:R-:W-:Y:S01]  /*20810*/  FMUL.FTZ R110, R110, R3.reuse ;  /* 0x000000036e6e7220 */ /* 0x080fe20000410000 */
[C---:B-----5:R-:W-:Y:S01]  /*20820*/  HMMA.16816.F32 R76, R4.reuse, R16, R76 ;  /* 0x00000010044c723c */ /* 0x060fe2000000184c */
        /* <DEDUP_REMOVED lines=9> */
[----:B------:R-:W-:Y:S01]  /*208c0*/  MUFU.EX2 R182, R182 ;  /* 0x000000b600b67308 */ /* 0x000fe20000000800 */
        /* <DEDUP_REMOVED lines=23> */
[----:B------:R-:W2:Y:S01]  /*20a40*/  LDSM.16.MT88.4 R8, [R231+0x16000] ;  /* 0x01600000e708783b */ /* 0x000ea20000004200 */
[-C--:B------:R-:W-:Y:S02]  /*20a50*/  FMUL.FTZ R132, R132, R164.reuse ;  /* 0x000000a484847220 */ /* 0x080fe40000410000 */
[----:B------:R-:W-:Y:S01]  /*20a60*/  FMUL.FTZ R133, R133, R164 ;  /* 0x000000a485857220 */ /* 0x000fe20000410000 */
[----:B------:R-:W1:Y:S01]  /*20a70*/  MUFU.EX2 R170, R170 ;  /* 0x000000aa00aa7308 */ /* 0x000e620000000800 */
[----:B------:R-:W-:-:S02]  /*20a80*/  FMUL.FTZ R134, R134, R3 ;  /* 0x0000000386867220 */ /* 0x000fc40000410000 */
[C---:B-----5:R-:W-:Y:S01]  /*20a90*/  HMMA.16816.F32 R100, R4.reuse, R16, R100 ;  /* 0x000000100464723c */ /* 0x060fe20000001864 */
[-C--:B------:R-:W-:Y:S02]  /*20aa0*/  FMUL.FTZ R135, R135, R3.reuse ;  /* 0x0000000387877220 */ /* 0x080fe40000410000 */
[-C--:B------:R-:W-:Y:S02]  /*20ab0*/  FMUL.FTZ R152, R152, R164.reuse ;  /* 0x000000a498987220 */ /* 0x080fe40000410000 */
[----:B------:R-:W-:Y:S02]  /*20ac0*/  FMUL.FTZ R153, R153, R164 ;  /* 0x000000a499997220 */ /* 0x000fe40000410000 */
[-C--:B------:R-:W-:Y:S01]  /*20ad0*/  FMUL.FTZ R154, R154, R3.reuse ;  /* 0x000000039a9a7220 */ /* 0x080fe20000410000 */
[----:B------:R-:W-:Y:S01]  /*20ae0*/  HMMA.16816.F32 R104, R4, R18, R104 ;  /* 0x000000120468723c */ /* 0x000fe20000001868 */
[----:B------:R-:W5:Y:S01]  /*20af0*/  LDSM.16.MT88.4 R16, [R233+0x16000] ;  /* 0x01600000e910783b */ /* 0x000f620000004200 */
[----:B------:R-:W-:-:S02]  /*20b00*/  FMUL.FTZ R155, R155, R3 ;  /* 0x000000039b9b7220 */ /* 0x000fc40000410000 */
[-C--:B------:R-:W-:Y:S02]  /*20b10*/  FMUL.FTZ R136, R136, R164.reuse ;  /* 0x000000a488887220 */ /* 0x080fe40000410000 */
[-C--:B------:R-:W-:Y:S02]  /*20b20*/  FMUL.FTZ R137, R137, R164.reuse ;  /* 0x000000a489897220 */ /* 0x080fe40000410000 */
[-C--:B------:R-:W-:Y:S02]  /*20b30*/  FMUL.FTZ R138, R138, R3.reuse ;  /* 0x000000038a8a7220 */ /* 0x080fe40000410000 */
[----:B------:R-:W-:Y:S01]  /*20b40*/  FMUL.FTZ R139, R139, R3 ;  /* 0x000000038b8b7220 */ /* 0x000fe20000410000 */
[----:B-1----:R-:W-:Y:S01]  /*20b50*/  HMMA.16816.F32 R132, R4, R12, R132 ;  /* 0x0000000c0484723c */ /* 0x002fe20000001884 */
[-C--:B------:R-:W-:Y:S02]  /*20b60*/  FMUL.FTZ R140, R140, R164.reuse ;  /* 0x000000a48c8c7220 */ /* 0x080fe40000410000 */
[----:B------:R-:W-:-:S02]  /*20b70*/  FMUL.FTZ R141, R141, R164 ;  /* 0x000000a48d8d7220 */ /* 0x000fc40000410000 */
[-C--:B------:R-:W-:Y:S02]  /*20b80*/  FMUL.FTZ R142, R142, R3.reuse ;  /* 0x000000038e8e7220 */ /* 0x080fe40000410000 */
[-C--:B------:R-:W-:Y:S01]  /*20b90*/  FMUL.FTZ R143, R143, R3.reuse ;  /* 0x000000038f8f7220 */ /* 0x080fe20000410000 */
[C---:B------:R-:W-:Y:S01]  /*20ba0*/  HMMA.16816.F32 R152, R4.reuse, R14, R152 ;  /* 0x0000000e0498723c */ /* 0x040fe20000001898 */
[-C--:B------:R-:W-:Y:S01]  /*20bb0*/  FMUL.FTZ R124, R124, R164.reuse ;  /* 0x000000a47c7c7220 */ /* 0x080fe20000410000 */
[----:B------:R-:W1:Y:S01]  /*20bc0*/  LDSM.16.MT88.4 R12, [R233+0x10800] ;  /* 0x01080000e90c783b */ /* 0x000e620000004200 */
[-C--:B------:R-:W-:Y:S02]  /*20bd0*/  FMUL.FTZ R125, R125, R164.reuse ;  /* 0x000000a47d7d7220 */ /* 0x080fe40000410000 */
[-C--:B------:R-:W-:Y:S02]  /*20be0*/  FMUL.FTZ R126, R126, R3.reuse ;  /* 0x000000037e7e7220 */ /* 0x080fe40000410000 */
[----:B------:R-:W-:Y:S01]  /*20bf0*/  FMUL.FTZ R127, R127, R3 ;  /* 0x000000037f7f7220 */ /* 0x000fe20000410000 */
[----:B--2---:R-:W-:Y:S01]  /*20c00*/  HMMA.16816.F32 R136, R4, R8, R136 ;  /* 0x000000080488723c */ /* 0x004fe20000001888 */
[----:B------:R-:W-:-:S02]  /*20c10*/  FMUL.FTZ R128, R128, R164 ;  /* 0x000000a480807220 */ /* 0x000fc40000410000 */
[-C--:B------:R-:W-:Y:S02]  /*20c20*/  FMUL.FTZ R129, R129, R164.reuse ;  /* 0x000000a481817220 */ /* 0x080fe40000410000 */
[-C--:B------:R-:W-:Y:S02]  /*20c30*/  FMUL.FTZ R130, R130, R3.reuse ;  /* 0x0000000382827220 */ /* 0x080fe40000410000 */
[-C--:B------:R-:W-:Y:S01]  /*20c40*/  FMUL.FTZ R131, R131, R3.reuse ;  /* 0x0000000383837220 */ /* 0x080fe20000410000 */
[----:B------:R-:W-:Y:S01]  /*20c50*/  HMMA.16816.F32 R140, R4, R10, R140 ;  /* 0x0000000a048c723c */ /* 0x000fe2000000188c */
[----:B------:R-:W2:Y:S01]  /*20c60*/  LDSM.16.MT88.4 R8, [R232+0x10800] ;  /* 0x01080000e808783b */ /* 0x000ea20000004200 */
[-C--:B------:R-:W-:Y:S02]  /*20c70*/  FMUL.FTZ R148, R148, R164.reuse ;  /* 0x000000a494947220 */ /* 0x080fe40000410000 */
[----:B------:R-:W-:Y:S02]  /*20c80*/  FMUL.FTZ R149, R149, R164 ;  /* 0x000000a495957220 */ /* 0x000fe40000410000 */
        /* <DEDUP_REMOVED lines=9> */
[----:B------:R-:W-:Y:S02]  /*20d20*/  FFMA.FTZ R164, R252, R164, R165 ;  /* 0x000000a4fca47223 */ /* 0x000fe400000100a5 */
[----:B------:R-:W-:Y:S02]  /*20d30*/  FFMA.FTZ R3, R251, R3, R32 ;  /* 0x00000003fb037223 */ /* 0x000fe40000010020 */
[C---:B------:R-:W-:Y:S01]  /*20d40*/  HMMA.16816.F32 R148, R4.reuse, R20, R148 ;  /* 0x000000140494723c */ /* 0x040fe20000001894 */
[----:B------:R-:W-:Y:S01]  /*20d50*/  FADD.FTZ R35, R35, R164 ;  /* 0x000000a423237221 */ /* 0x000fe20000010000 */
[----:B------:R-:W-:Y:S01]  /*20d60*/  MOV R164, R168 ;  /* 0x000000a800a47202 */ /* 0x000fe20000000f00 */
[----:B------:R-:W-:Y:S02]  /*20d70*/  FADD.FTZ R3, R2, R3 ;  /* 0x0000000302037221 */ /* 0x000fe40000010000 */
[----:B------:R-:W-:Y:S02]  /*20d80*/  FADD.FTZ R34, R34, R35 ;  /* 0x0000002322227221 */ /* 0x000fe40000010000 */
[----:B------:R-:W-:Y:S01]  /*20d90*/  FADD.FTZ R0, R0, R3 ;  /* 0x0000000300007221 */ /* 0x000fe20000010000 */
[----:B------:R-:W-:Y:S01]  /*20da0*/  HMMA.16816.F32 R144, R4, R22, R144 ;  /* 0x000000160490723c */ /* 0x000fe20000001890 */
[----:B------:R-:W5:Y:S01]  /*20db0*/  LDSM.16.MT88.4 R20, [R230+0x10800] ;  /* 0x01080000e614783b */ /* 0x000f620000004200 */
[----:B------:R-:W-:-:S02]  /*20dc0*/  FADD.FTZ R33, R33, R34 ;  /* 0x0000002221217221 */ /* 0x000fc40000010000 */
[----:B------:R-:W-:-:S03]  /*20dd0*/  FADD.FTZ R169, R169, R0 ;  /* 0x00000000a9a97221 */ /* 0x000fc60000010000 */
[----:B---3--:R-:W-:Y:S01]  /*20de0*/  F2FP.PACK_AB R4, R181, R174 ;  /* 0x000000aeb504723e */ /* 0x008fe200000000ff */
[----:B------:R-:W-:Y:S01]  /*20df0*/  FADD.FTZ R174, R174, R33 ;  /* 0x00000021aeae7221 */ /* 0x000fe20000010000 */
[----:B----4-:R-:W-:Y:S01]  /*20e00*/  F2FP.PACK_AB R5, R185, R178 ;  /* 0x000000b2b905723e */ /* 0x010fe200000000ff */
[----:B------:R-:W-:Y:S01]  /*20e10*/  FADD.FTZ R178, R178, R169 ;  /* 0x000000a9b2b27221 */ /* 0x000fe20000010000 */
[----:B------:R-:W-:Y:S01]  /*20e20*/  F2FP.PACK_AB R6, R183, R176 ;  /* 0x000000b0b706723e */ /* 0x000fe200000000ff */
[----:B------:R-:W-:Y:S01]  /*20e30*/  FADD.FTZ R181, R181, R174 ;  /* 0x000000aeb5b57221 */ /* 0x000fe20000010000 */
[----:B------:R-:W-:Y:S01]  /*20e40*/  F2FP.PACK_AB R7, R187, R180 ;  /* 0x000000b4bb07723e */ /* 0x000fe200000000ff */
[----:B------:R-:W-:Y:S02]  /*20e50*/  FADD.FTZ R185, R185, R178 ;  /* 0x000000b2b9b97221 */ /* 0x000fe40000010000 */
[----:B------:R-:W-:Y:S02]  /*20e60*/  FADD.FTZ R0, R176, R181 ;  /* 0x000000b5b0007221 */ /* 0x000fe40000010000 */
[----:B------:R-:W-:-:S02]  /*20e70*/  FADD.FTZ R180, R180, R185 ;  /* 0x000000b9b4b47221 */ /* 0x000fc40000010000 */
[----:B-1----:R-:W-:Y:S01]  /*20e80*/  HMMA.16816.F32 R160, R4, R12, R160 ;  /* 0x0000000c04a0723c */ /* 0x002fe200000018a0 */
[----:B------:R-:W-:Y:S02]  /*20e90*/  FADD.FTZ R0, R183, R0 ;  /* 0x00000000b7007221 */ /* 0x000fe40000010000 */
[----:B------:R-:W-:-:S05]  /*20ea0*/  FADD.FTZ R187, R187, R180 ;  /* 0x000000b4bbbb7221 */ /* 0x000fca0000010000 */
[C---:B------:R-:W-:Y:S01]  /*20eb0*/  HMMA.16816.F32 R156, R4.reuse, R14, R156 ;  /* 0x0000000e049c723c */ /* 0x040fe2000000189c */
[----:B------:R-:W1:Y:S07]  /*20ec0*/  LDSM.16.MT88.4 R12, [R233+0x12800] ;  /* 0x01280000e90c783b */ /* 0x000e6e0000004200 */
[C---:B--2---:R-:W-:Y:S08]  /*20ed0*/  HMMA.16816.F32 R36, R4.reuse, R8, R36 ;  /* 0x000000080424723c */ /* 0x044ff00000001824 */
[C---:B------:R-:W-:Y:S01]  /*20ee0*/  HMMA.16816.F32 R40, R4.reuse, R10, R40 ;  /* 0x0000000a0428723c */ /* 0x040fe20000001828 */
[----:B------:R-:W2:Y:S07]  /*20ef0*/  LDSM.16.MT88.4 R8, [R232+0x12800] ;  /* 0x01280000e808783b */ /* 0x000eae0000004200 */
[C---:B-----5:R-:W-:Y:S08]  /*20f00*/  HMMA.16816.F32 R44, R4.reuse, R16, R44 ;  /* 0x00000010042c723c */ /* 0x060ff0000000182c */
        /* <DEDUP_REMOVED lines=14> */
[C---:B----4-:R-:W-:Y:S08]  /*20ff0*/  HMMA.16816.F32 R84, R4.reuse, R20, R84 ;  /* 0x000000140454723c */ /* 0x050ff00000001854 */
        /* <DEDUP_REMOVED lines=24> */
[----:B------:R-:W-:Y:S01]  /*21180*/  HMMA.16816.F32 R144, R4, R22, R144 ;  /* 0x000000160490723c */ /* 0x000fe20000001890 */
[----:B------:R-:W4:Y:S06]  /*21190*/  LDSM.16.MT88.4 R20, [R231+0x13000] ;  /* 0x01300000e714783b */ /* 0x000f2c0000004200 */
[----:B------:R-:W-:Y:S01]  /*211a0*/  F2FP.PACK_AB R4, R196, R193 ;  /* 0x000000c1c404723e */ /* 0x000fe200000000ff */
[----:B------:R-:W-:Y:S01]  /*211b0*/  FADD.FTZ R193, R193, R0 ;  /* 0x00000000c1c17221 */ /* 0x000fe20000010000 */
[----:B------:R-:W-:Y:S01]  /*211c0*/  F2FP.PACK_AB R5, R195, R184 ;  /* 0x000000b8c305723e */ /* 0x000fe200000000ff */
[----:B------:R-:W-:Y:S01]  /*211d0*/  FADD.FTZ R184, R184, R187 ;  /* 0x000000bbb8b87221 */ /* 0x000fe20000010000 */
[----:B------:R-:W-:Y:S01]  /*211e0*/  F2FP.PACK_AB R6, R192, R191 ;  /* 0x000000bfc006723e */ /* 0x000fe200000000ff */
[----:B------:R-:W-:Y:S01]  /*211f0*/  FADD.FTZ R196, R196, R193 ;  /* 0x000000c1c4c47221 */ /* 0x000fe20000010000 */
[----:B------:R-:W-:Y:S01]  /*21200*/  F2FP.PACK_AB R7, R197, R186 ;  /* 0x000000bac507723e */ /* 0x000fe200000000ff */
        /* <DEDUP_REMOVED lines=15> */
[C---:B-1----:R-:W-:Y:S08]  /*21300*/  HMMA.16816.F32 R60, R4.reuse, R12, R60 ;  /* 0x0000000c043c723c */ /* 0x042ff0000000183c */
[C---:B------:R-:W-:Y:S01]  /*21310*/  HMMA.16816.F32 R64, R4.reuse, R14, R64 ;  /* 0x0000000e0440723c */ /* 0x040fe20000001840 */
[----:B------:R-:W1:Y:S07]  /*21320*/  LDSM.16.MT88.4 R12, [R233+0x15000] ;  /* 0x01500000e90c783b */ /* 0x000e6e0000004200 */
[C---:B--2---:R-:W-:Y:S08]  /*21330*/  HMMA.16816.F32 R68, R4.reuse, R8, R68 ;  /* 0x000000080444723c */ /* 0x044ff00000001844 */
[C---:B------:R-:W-:Y:S01]  /*21340*/  HMMA.16816.F32 R72, R4.reuse, R10, R72 ;  /* 0x0000000a0448723c */ /* 0x040fe20000001848 */
[----:B------:R-:W2:Y:S07]  /*21350*/  LDSM.16.MT88.4 R8, [R232+0x15000] ;  /* 0x01500000e808783b */ /* 0x000eae0000004200 */
[C---:B------:R-:W-:Y:S01]  /*21360*/  HMMA.16816.F32 R80, R4.reuse, R22, R80 ;  /* 0x000000160450723c */ /* 0x040fe20000001850 */
[----:B------:R-:W4:Y:S07]  /*21370*/  LDSM.16.MT88.4 R20, [R231+0x15000] ;  /* 0x01500000e714783b */ /* 0x000f2e0000004200 */
[C---:B---3--:R-:W-:Y:S08]  /*21380*/  HMMA.16816.F32 R84, R4.reuse, R16, R84 ;  /* 0x000000100454723c */ /* 0x048ff00000001854 */
[C---:B------:R-:W-:Y:S01]  /*21390*/  HMMA.16816.F32 R88, R4.reuse, R18, R88 ;  /* 0x000000120458723c */ /* 0x040fe20000001858 */
[----:B------:R-:W3:Y:S07]  /*213a0*/  LDSM.16.MT88.4 R16, [R230+0x15000] ;  /* 0x01500000e610783b */ /* 0x000eee0000004200 */
[C---:B------:R-:W-:Y:S08]  /*213b0*/  HMMA.16816.F32 R52, R4.reuse, R24, R52 ;  /* 0x000000180434723c */ /* 0x040ff00000001834 */
[C---:B------:R-:W-:Y:S01]  /*213c0*/  HMMA.16816.F32 R56, R4.reuse, R26, R56 ;  /* 0x0000001a0438723c */ /* 0x040fe20000001838 */
[----:B------:R-:W-:Y:S07]  /*213d0*/  LDSM.16.MT88.4 R24, [R231+0x17000] ;  /* 0x01700000e718783b */ /* 0x000fee0000004200 */
[C---:B-1----:R-:W-:Y:S08]  /*213e0*/  HMMA.16816.F32 R92, R4.reuse, R12, R92 ;  /* 0x0000000c045c723c */ /* 0x042ff0000000185c */
[C---:B------:R-:W-:Y:S01]  /*213f0*/  HMMA.16816.F32 R96, R4.reuse, R14, R96 ;  /* 0x0000000e0460723c */ /* 0x040fe20000001860 */
[----:B------:R-:W1:Y:S07]  /*21400*/  LDSM.16.MT88.4 R12, [R233+0x17000] ;  /* 0x01700000e90c783b */ /* 0x000e6e0000004200 */
[C---:B--2---:R-:W-:Y:S08]  /*21410*/  HMMA.16816.F32 R100, R4.reuse, R8, R100 ;  /* 0x000000080464723c */ /* 0x044ff00000001864 */
[C---:B------:R-:W-:Y:S01]  /*21420*/  HMMA.16816.F32 R104, R4.reuse, R10, R104 ;  /* 0x0000000a0468723c */ /* 0x040fe20000001868 */
[----:B------:R-:W2:Y:S07]  /*21430*/  LDSM.16.MT88.4 R8, [R232+0x17000] ;  /* 0x01700000e808783b */ /* 0x000eae0000004200 */
[C---:B----4-:R-:W-:Y:S08]  /*21440*/  HMMA.16816.F32 R108, R4.reuse, R20, R108 ;  /* 0x00000014046c723c */ /* 0x050ff0000000186c */
[C---:B------:R-:W-:Y:S01]  /*21450*/  HMMA.16816.F32 R112, R4.reuse, R22, R112 ;  /* 0x000000160470723c */ /* 0x040fe20000001870 */
[----:B------:R-:W4:Y:S07]  /*21460*/  LDSM.16.MT88.4 R20, [R230+0x17000] ;  /* 0x01700000e614783b */ /* 0x000f2e0000004200 */
[C---:B---3--:R-:W-:Y:S08]  /*21470*/  HMMA.16816.F32 R116, R4.reuse, R16, R116 ;  /* 0x000000100474723c */ /* 0x048ff00000001874 */
        /* <DEDUP_REMOVED lines=11> */
[C---:B----4-:R-:W-:Y:S08]  /*21530*/  HMMA.16816.F32 R148, R4.reuse, R20, R148 ;  /* 0x000000140494723c */ /* 0x050ff00000001894 */
        /* <DEDUP_REMOVED lines=8> */
[----:B------:R-:W-:Y:S01]  /*215c0*/  F2FP.PACK_AB R7, R170, R173 ;  /* 0x000000adaa07723e */ /* 0x000fe200000000ff */
[----:B------:R-:W-:Y:S01]  /*215d0*/  FADD.FTZ R190, R190, R171 ;  /* 0x000000abbebe7221 */ /* 0x000fe20000010000 */
[----:B------:R-:W-:Y:S01]  /*215e0*/  MOV R3, R166 ;  /* 0x000000a600037202 */ /* 0x000fe20000000f00 */
[----:B------:R-:W-:-:S02]  /*215f0*/  FADD.FTZ R175, R175, R172 ;  /* 0x000000acafaf7221 */ /* 0x000fc40000010000 */
[----:B------:R-:W-:Y:S02]  /*21600*/  FADD.FTZ R173, R173, R190 ;  /* 0x000000beadad7221 */ /* 0x000fe40000010000 */
[----:B---3--:R-:W-:Y:S01]  /*21610*/  HMMA.16816.F32 R160, R4, R16, R160 ;  /* 0x0000001004a0723c */ /* 0x008fe200000018a0 */
[----:B------:R-:W-:Y:S02]  /*21620*/  FADD.FTZ R252, R182, R175 ;  /* 0x000000afb6fc7221 */ /* 0x000fe40000010000 */
[----:B------:R-:W-:-:S05]  /*21630*/  FADD.FTZ R251, R170, R173 ;  /* 0x000000adaafb7221 */ /* 0x000fca0000010000 */
        /* <DEDUP_REMOVED lines=9> */
[C---:B---3--:R-:W-:Y:S08]  /*216d0*/  HMMA.16816.F32 R76, R4.reuse, R16, R76 ;  /* 0x00000010044c723c */ /* 0x048ff0000000184c */
[C---:B------:R-:W-:Y:S01]  /*216e0*/  HMMA.16816.F32 R80, R4.reuse, R18, R80 ;  /* 0x000000120450723c */ /* 0x040fe20000001850 */
[----:B------:R-:W3:Y:S07]  /*216f0*/  LDSM.16.MT88.4 R16, [R233+0x17800] ;  /* 0x01780000e910783b */ /* 0x000eee0000004200 */
[C---:B------:R-:W-:Y:S01]  /*21700*/  HMMA.16816.F32 R56, R4.reuse, R30, R56 ;  /* 0x0000001e0438723c */ /* 0x040fe20000001838 */
[----:B------:R-:W-:Y:S07]  /*21710*/  LDSM.16.MT88.4 R28, [R231+0x15800] ;  /* 0x01580000e71c783b */ /* 0x000fee0000004200 */
[C---:B------:R-:W-:Y:S08]  /*21720*/  HMMA.16816.F32 R60, R4.reuse, R24, R60 ;  /* 0x00000018043c723c */ /* 0x040ff0000000183c */
[C---:B------:R-:W-:Y:S01]  /*21730*/  HMMA.16816.F32 R64, R4.reuse, R26, R64 ;  /* 0x0000001a0440723c */ /* 0x040fe20000001840 */
[----:B------:R-:W4:Y:S07]  /*21740*/  LDSM.16.MT88.4 R24, [R232+0x15800] ;  /* 0x01580000e818783b */ /* 0x000f2e0000004200 */
[C---:B------:R-:W-:Y:S08]  /*21750*/  HMMA.16816.F32 R68, R4.reuse, R20, R68 ;  /* 0x000000140444723c */ /* 0x040ff00000001844 */
[C---:B------:R-:W-:Y:S01]  /*21760*/  HMMA.16816.F32 R72, R4.reuse, R22, R72 ;  /* 0x000000160448723c */ /* 0x040fe20000001848 */
[----:B------:R-:W5:Y:S07]  /*21770*/  LDSM.16.MT88.4 R20, [R230+0x15800] ;  /* 0x01580000e614783b */ /* 0x000f6e0000004200 */
        /* <DEDUP_REMOVED lines=10> */
[C---:B------:R-:W-:Y:S08]  /*21820*/  HMMA.16816.F32 R104, R4.reuse, R26, R104 ;  /* 0x0000001a0468723c */ /* 0x040ff00000001868 */
[C---:B------:R-:W-:Y:S08]  /*21830*/  HMMA.16816.F32 R108, R4.reuse, R28, R108 ;  /* 0x0000001c046c723c */ /* 0x040ff0000000186c */
[C---:B------:R-:W-:Y:S08]  /*21840*/  HMMA.16816.F32 R112, R4.reuse, R30, R112 ;  /* 0x0000001e0470723c */ /* 0x040ff00000001870 */
[C---:B-----5:R-:W-:Y:S08]  /*21850*/  HMMA.16816.F32 R116, R4.reuse, R20, R116 ;  /* 0x000000140474723c */ /* 0x060ff00000001874 */
[C---:B------:R-:W-:Y:S08]  /*21860*/  HMMA.16816.F32 R120, R4.reuse, R22, R120 ;  /* 0x000000160478723c */ /* 0x040ff00000001878 */
[C---:B-1----:R-:W-:Y:S08]  /*21870*/  HMMA.16816.F32 R132, R4.reuse, R12, R132 ;  /* 0x0000000c0484723c */ /* 0x042ff00000001884 */
[C---:B------:R-:W-:Y:S08]  /*21880*/  HMMA.16816.F32 R152, R4.reuse, R14, R152 ;  /* 0x0000000e0498723c */ /* 0x040ff00000001898 */
[C---:B--2---:R-:W-:Y:S08]  /*21890*/  HMMA.16816.F32 R136, R4.reuse, R8, R136 ;  /* 0x000000080488723c */ /* 0x044ff00000001888 */
[C---:B------:R-:W-:Y:S08]  /*218a0*/  HMMA.16816.F32 R140, R4.reuse, R10, R140 ;  /* 0x0000000a048c723c */ /* 0x040ff0000000188c */
[C---:B---3--:R-:W-:Y:S08]  /*218b0*/  HMMA.16816.F32 R148, R4.reuse, R16, R148 ;  /* 0x000000100494723c */ /* 0x048ff00000001894 */
[----:B------:R-:W-:Y:S08]  /*218c0*/  HMMA.16816.F32 R144, R4, R18, R144 ;  /* 0x000000120490723c */ /* 0x000ff00000001890 */
.L_x_1105:
[----:B------:R-:W-:-:S13]  /*218d0*/  ISETP.GE.AND P0, PT, R247, 0x1, PT ;  /* 0x00000001f700780c */ /* 0x000fda0003f06270 */
[----:B------:R-:W-:Y:S05]  /*218e0*/  @!P0 BRA `(.L_x_1114) ;  /* 0x0000455000008947 */ /* 0x000fea0003800000 */
[----:B------:R-:W-:Y:S02]  /*218f0*/  MOV R0, R3 ;  /* 0x0000000300007202 */ /* 0x000fe40000000f00 */
[----:B------:R-:W-:Y:S02]  /*21900*/  MOV R165, R164 ;  /* 0x000000a400a57202 */ /* 0x000fe40000000f00 */
.L_x_1123:
[----:B------:R-:W-:Y:S01]  /*21910*/  ULDC.64 UR4, c[0x0][0x40] ;  /* 0x0000100000047ab9 */ /* 0x000fe20000000a00 */
[----:B------:R-:W-:Y:S04]  /*21920*/  DEPBAR.LE SB0, 0x0 ;  /* 0x000080000000791a */ /* 0x000fe80000000000 */
[----:B------:R-:W-:Y:S01]  /*21930*/  ISETP.NE.U32.AND P0, PT, R248, RZ, PT ;  /* 0x000000fff800720c */ /* 0x000fe20003f05070 */
[----:B------:R-:W-:Y:S03]  /*21940*/  UIADD3 UR4, UP0, UR4, 0x160, URZ ;  /* 0x0000016004047890 */ /* 0x000fe6000ff1e03f */
[----:B------:R-:W-:Y:S01]  /*21950*/  ISETP.NE.AND.EX P0, PT, R249, RZ, PT, P0 ;  /* 0x000000fff900720c */ /* 0x000fe20003f05300 */
[----:B------:R-:W-:Y:S02]  /*21960*/  UIADD3.X UR5, URZ, UR5, URZ, UP0, !UPT ;  /* 0x000000053f057290 */ /* 0x000fe400087fe43f */
[----:B------:R-:W-:Y:S04]  /*21970*/  IMAD.U32 R2, RZ, RZ, UR4 ;  /* 0x00000004ff027e24 */ /* 0x000fe8000f8e00ff */
[----:B------:R-:W-:Y:S01]  /*21980*/  IMAD.U32 R3, RZ, RZ, UR5 ;  /* 0x00000005ff037e24 */ /* 0x000fe2000f8e00ff */
[----:B------:R-:W-:Y:S01]  /*21990*/  WARPSYNC 0xffffffff ;  /* 0xffffffff00007948 */ /* 0x000fe20003800000 */
[----:B------:R-:W-:Y:S06]  /*219a0*/  BAR.SYNC.DEFER_BLOCKING 0x0 ;  /* 0x0000000000007b1d */ /* 0x000fec0000010000 */
[----:B------:R-:W-:Y:S01]  /*219b0*/  BSSY B0, `(.L_x_1115) ;  /* 0x0000046000007945 */ /* 0x000fe20003800000 */
[----:B------:R-:W-:-:S05]  /*219c0*/  @!P0 BRA `(.L_x_1116) ;  /* 0x0000040000008947 */ /* 0x000fca0003800000 */
[----:B------:R-:W-:Y:S01]  /*219d0*/  IMAD.SHL.U32 R12, R247, 0x40, RZ ;  /* 0x00000040f70c7824 */ /* 0x000fe200078e00ff */
[----:B------:R-:W-:Y:S02]  /*219e0*/  ULDC.64 UR4, c[0x0][0x118] ;  /* 0x0000460000047ab9 */ /* 0x000fe40000000a00 */
[----:B------:R-:W2:Y:S02]  /*219f0*/  LD.E R11, [R2.64+0x170] ;  /* 0x00017004020b7980 */ /* 0x000ea4000c101900 */
[----:B------:R-:W-:Y:S02]  /*21a00*/  IABS R7, R12 ;  /* 0x0000000c00077213 */ /* 0x000fe40000000000 */
[-C--:B--2---:R-:W-:Y:S02]  /*21a10*/  IABS R8, R11.reuse ;  /* 0x0000000b00087213 */ /* 0x084fe40000000000 */
[-C--:B------:R-:W-:Y:S02]  /*21a20*/  IABS R6, R11.reuse ;  /* 0x0000000b00067213 */ /* 0x080fe40000000000 */
[----:B------:R-:W1:Y:S03]  /*21a30*/  I2F.RP R9, R8 ;  /* 0x0000000800097306 */ /* 0x000e660000209400 */
[----:B------:R-:W-:Y:S07]  /*21a40*/  IMAD.MOV R6, RZ, RZ, -R6 ;  /* 0x000000ffff067224 */ /* 0x000fee00078e0a06 */
[----:B-1----:R-:W1:Y:S02]  /*21a50*/  MUFU.RCP R4, R9 ;  /* 0x0000000900047308 */ /* 0x002e640000001000 */
[----:B-1----:R-:W-:Y:S02]  /*21a60*/  IADD3 R14, R4, 0xffffffe, RZ ;  /* 0x0ffffffe040e7810 */ /* 0x002fe40007ffe0ff */
[C---:B------:R-:W-:Y:S06]  /*21a70*/  IADD3 R4, R12.reuse, -0x40, RZ ;  /* 0xffffffc00c047810 */ /* 0x040fec0007ffe0ff */
[----:B------:R-:W1:Y:S01]  /*21a80*/  F2I.FTZ.U32.TRUNC.NTZ R15, R14 ;  /* 0x0000000e000f7305 */ /* 0x000e62000021f000 */
[-C--:B------:R-:W-:Y:S04]  /*21a90*/  LOP3.LUT R12, R12, R11.reuse, RZ, 0x3c, !PT ;  /* 0x0000000b0c0c7212 */ /* 0x080fe800078e3cff */
[----:B------:R-:W-:Y:S01]  /*21aa0*/  ISETP.GE.AND P2, PT, R12, RZ, PT ;  /* 0x000000ff0c00720c */ /* 0x000fe20003f46270 */
[--C-:B-1----:R-:W-:Y:S02]  /*21ab0*/  IMAD.MOV R5, RZ, RZ, -R15.reuse ;  /* 0x000000ffff057224 */ /* 0x102fe400078e0a0f */
[----:B------:R-:W-:Y:S02]  /*21ac0*/  IMAD.MOV.U32 R14, RZ, RZ, RZ ;  /* 0x000000ffff0e7224 */ /* 0x000fe400078e00ff */
[----:B------:R-:W-:Y:S01]  /*21ad0*/  IMAD R10, R5, R8, RZ ;  /* 0x00000008050a7224 */ /* 0x000fe200078e02ff */
[----:B------:R-:W-:Y:S02]  /*21ae0*/  IABS R5, R4 ;  /* 0x0000000400057213 */ /* 0x000fe40000000000 */
[----:B------:R-:W-:Y:S01]  /*21af0*/  LOP3.LUT R4, R4, R11, RZ, 0x3c, !PT ;  /* 0x0000000b04047212 */ /* 0x000fe200078e3cff */
[----:B------:R-:W-:Y:S02]  /*21b00*/  IMAD.HI.U32 R10, R15, R10, R14 ;  /* 0x0000000a0f0a7227 */ /* 0x000fe400078e000e */
[----:B------:R-:W2:Y:S01]  /*21b10*/  LD.E.64 R14, [R2.64+0x28] ;  /* 0x00002804020e7980 */ /* 0x000ea2000c101b00 */
[----:B------:R-:W-:Y:S03]  /*21b20*/  ISETP.GE.AND P0, PT, R4, RZ, PT ;  /* 0x000000ff0400720c */ /* 0x000fe60003f06270 */
        /* <DEDUP_REMOVED lines=12> */
[----:B------:R-:W-:Y:S02]  /*21bf0*/  ISETP.NE.AND P1, PT, R11, RZ, PT ;  /* 0x000000ff0b00720c */ /* 0x000fe40003f25270 */
[----:B------:R-:W-:Y:S07]  /*21c00*/  LOP3.LUT R7, RZ, R11, RZ, 0x33, !PT ;  /* 0x0000000bff077212 */ /* 0x000fee00078e33ff */
[----:B------:R-:W-:Y:S02]  /*21c10*/  @P4 IADD3 R9, R9, 0x1, RZ ;  /* 0x0000000109094810 */ /* 0x000fe40007ffe0ff */
[----:B------:R-:W-:Y:S03]  /*21c20*/  @P5 IADD3 R10, R10, 0x1, RZ ;  /* 0x000000010a0a5810 */ /* 0x000fe60007ffe0ff */
[----:B------:R-:W-:Y:S02]  /*21c30*/  @!P0 IMAD.MOV R9, RZ, RZ, -R9 ;  /* 0x000000ffff098224 */ /* 0x000fe400078e0a09 */
[----:B------:R-:W-:Y:S03]  /*21c40*/  @!P2 IMAD.MOV R10, RZ, RZ, -R10 ;  /* 0x000000ffff0aa224 */ /* 0x000fe600078e0a0a */
[C---:B------:R-:W-:Y:S02]  /*21c50*/  SEL R13, R7.reuse, R9, !P1 ;  /* 0x00000009070d7207 */ /* 0x040fe40004800000 */
[----:B------:R-:W-:Y:S01]  /*21c60*/  SEL R7, R7, R10, !P1 ;  /* 0x0000000a07077207 */ /* 0x000fe20004800000 */
[----:B------:R-:W3:Y:S01]  /*21c70*/  LD.E.64 R8, [R2.64+0x40] ;  /* 0x0000400402087980 */ /* 0x000ee2000c101b00 */
[-C--:B------:R-:W-:Y:S02]  /*21c80*/  LEA R18, P1, R13, R248.reuse, 0x2 ;  /* 0x000000f80d127211 */ /* 0x080fe400078210ff */
[C---:B------:R-:W-:Y:S01]  /*21c90*/  LEA R16, P0, R7.reuse, R248, 0x2 ;  /* 0x000000f807107211 */ /* 0x040fe200078010ff */
[----:B------:R-:W-:Y:S01]  /*21ca0*/  IMAD.IADD R6, R7, 0x1, -R13 ;  /* 0x0000000107067824 */ /* 0x000fe200078e0a0d */
[-C--:B------:R-:W-:Y:S02]  /*21cb0*/  LEA.HI.X.SX32 R19, R13, R249.reuse, 0x2, P1 ;  /* 0x000000f90d137211 */ /* 0x080fe400008f16ff */
[----:B------:R-:W-:Y:S01]  /*21cc0*/  LEA.HI.X.SX32 R17, R7, R249, 0x2, P0 ;  /* 0x000000f907117211 */ /* 0x000fe200000f16ff */
[----:B------:R-:W-:Y:S02]  /*21cd0*/  IMAD R11, R11, R6, -0x40 ;  /* 0xffffffc00b0b7424 */ /* 0x000fe400078e0206 */
[----:B------:R-:W4:Y:S03]  /*21ce0*/  LD.E R4, [R18.64] ;  /* 0x0000000412047980 */ /* 0x000f26000c101900 */
[----:B------:R-:W-:Y:S01]  /*21cf0*/  SHF.R.S32.HI R7, RZ, 0x1f, R11 ;  /* 0x0000001fff077819 */ /* 0x000fe2000001140b */
[----:B------:R-:W4:Y:S01]  /*21d00*/  LD.E R5, [R16.64] ;  /* 0x0000000410057980 */ /* 0x000f22000c101900 */
[-C--:B---3--:R-:W-:Y:S02]  /*21d10*/  IMAD R6, R9, R11.reuse, RZ ;  /* 0x0000000b09067224 */ /* 0x088fe400078e02ff */
[C---:B------:R-:W-:Y:S04]  /*21d20*/  IMAD.WIDE.U32 R10, R8.reuse, R11, RZ ;  /* 0x0000000b080a7225 */ /* 0x040fe800078e00ff */
[----:B------:R-:W-:Y:S04]  /*21d30*/  IMAD R6, R8, R7, R6 ;  /* 0x0000000708067224 */ /* 0x000fe800078e0206 */
[----:B------:R-:W-:Y:S02]  /*21d40*/  IMAD.IADD R11, R11, 0x1, R6 ;  /* 0x000000010b0b7824 */ /* 0x000fe400078e0206 */
[----:B----4-:R-:W-:Y:S04]  /*21d50*/  IMAD.IADD R5, R4, 0x1, -R5 ;  /* 0x0000000104057824 */ /* 0x010fe800078e0a05 */
[----:B--2---:R-:W-:Y:S01]  /*21d60*/  IMAD R7, R15, R5, RZ ;  /* 0x000000050f077224 */ /* 0x004fe200078e02ff */
[----:B------:R-:W-:Y:S01]  /*21d70*/  SHF.R.S32.HI R4, RZ, 0x1f, R5 ;  /* 0x0000001fff047819 */ /* 0x000fe20000011405 */
[----:B------:R-:W-:Y:S04]  /*21d80*/  IMAD.WIDE.U32 R10, R5, R14, R10 ;  /* 0x0000000e050a7225 */ /* 0x000fe800078e000a */
[----:B------:R-:W-:Y:S02]  /*21d90*/  IMAD R7, R14, R4, R7 ;  /* 0x000000040e077224 */ /* 0x000fe400078e0207 */
[----:B------:R-:W-:Y:S02]  /*21da0*/  IMAD.MOV.U32 R9, RZ, RZ, R10 ;  /* 0x000000ffff097224 */ /* 0x000fe400078e000a */
[----:B------:R-:W-:Y:S01]  /*21db0*/  IMAD.IADD R4, R11, 0x1, R7 ;  /* 0x000000010b047824 */ /* 0x000fe200078e0207 */
[----:B------:R-:W-:-:S05]  /*21dc0*/  BRA `(.L_x_1117) ;  /* 0x0000004000007947 */ /* 0x000fca0003800000 */
.L_x_1116:
[----:B------:R-:W-:Y:S02]  /*21dd0*/  ULDC.64 UR4, c[0x0][0x118] ;  /* 0x0000460000047ab9 */ /* 0x000fe40000000a00 */
[----:B------:R-:W2:Y:S02]  /*21de0*/  LD.E R9, [R2.64+0x40] ;  /* 0x0000400402097980 */ /* 0x000ea4000c101900 */
[----:B--2---:R-:W-:Y:S04]  /*21df0*/  LEA R9, -R9, RZ, 0x6 ;  /* 0x000000ff09097211 */ /* 0x004fe800078e31ff */
[----:B------:R-:W-:Y:S02]  /*21e00*/  SHF.R.S32.HI R4, RZ, 0x1f, R9 ;  /* 0x0000001fff047819 */ /* 0x000fe40000011409 */
.L_x_1117:
[----:B------:R-:W-:Y:S05]  /*21e10*/  BSYNC B0 ;  /* 0x0000000000007941 */ /* 0x000fea0003800000 */
.L_x_1115:
[----:B------:R1:W-:Y:S01]  /*21e20*/  STL.64 [R1], R2 ;  /* 0x0000000201007387 */ /* 0x0003e20000100a00 */
[C---:B------:R-:W-:Y:S01]  /*21e30*/  LOP3.LUT P6, RZ, R250.reuse, 0x1, RZ, 0xc0, !PT ;  /* 0x00000001faff7812 */ /* 0x040fe200078cc0ff */
[----:B------:R-:W-:Y:S01]  /*21e40*/  ULDC.64 UR4, c[0x0][0x118] ;  /* 0x0000460000047ab9 */ /* 0x000fe20000000a00 */
[C---:B------:R-:W-:Y:S01]  /*21e50*/  LOP3.LUT P4, RZ, R250.reuse, 0x4, RZ, 0xc0, !PT ;  /* 0x00000004faff7812 */ /* 0x040fe2000788c0ff */
[----:B------:R-:W-:Y:S01]  /*21e60*/  BSSY B1, `(.L_x_1118) ;  /* 0x0000210000017945 */ /* 0x000fe20003800000 */
[C---:B------:R-:W-:Y:S02]  /*21e70*/  LOP3.LUT P5, RZ, R250.reuse, 0x2, RZ, 0xc0, !PT ;  /* 0x00000002faff7812 */ /* 0x040fe400078ac0ff */
[----:B------:R-:W-:Y:S02]  /*21e80*/  LOP3.LUT P3, RZ, R250, 0x8, RZ, 0xc0, !PT ;  /* 0x00000008faff7812 */ /* 0x000fe4000786c0ff */
[-C--:B------:R-:W-:Y:S04]  /*21e90*/  IADD3 R7, P1, R9, R234.reuse, RZ ;  /* 0x000000ea09077210 */ /* 0x080fe80007f3e0ff */
[C---:B------:R-:W-:Y:S01]  /*21ea0*/  IADD3 R5, P2, R7.reuse, R234, RZ ;  /* 0x000000ea07057210 */ /* 0x040fe20007f5e0ff */
[--C-:B------:R-:W-:Y:S01]  /*21eb0*/  IMAD.X R6, R4, 0x1, R235.reuse, P1 ;  /* 0x0000000104067824 */ /* 0x100fe200008e06eb */
[CC--:B------:R-:W-:Y:S04]  /*21ec0*/  @P6 LEA R16, P1, R7.reuse, R188.reuse, 0x1 ;  /* 0x000000bc07106211 */ /* 0x0c0fe800078208ff */
[CC--:B------:R-:W-:Y:S02]  /*21ed0*/  @P6 LEA.HI.X R17, R7.reuse, R189.reuse, R6, 0x1, P1 ;  /* 0x000000bd07116211 */ /* 0x0c0fe400008f0c06 */
[-C--:B------:R-:W-:Y:S02]  /*21ee0*/  @P3 LEA R8, P1, R7, R188.reuse, 0x1 ;  /* 0x000000bc07083211 */ /* 0x080fe400078208ff */
[CC--:B-1----:R-:W-:Y:S04]  /*21ef0*/  LEA R2, P0, R9.reuse, R188.reuse, 0x1 ;  /* 0x000000bc09027211 */ /* 0x0c2fe800078008ff */
[-C--:B------:R-:W-:Y:S01]  /*21f00*/  LEA.HI.X R3, R9, R189.reuse, R4, 0x1, P0 ;  /* 0x000000bd09037211 */ /* 0x080fe200000f0c04 */
[--C-:B------:R-:W-:Y:S01]  /*21f10*/  IMAD.X R4, R6, 0x1, R235.reuse, P2 ;  /* 0x0000000106047824 */ /* 0x100fe200010e06eb */
[CC--:B------:R-:W-:Y:S02]  /*21f20*/  @P4 LEA R10, P2, R7.reuse, R188.reuse, 0x1 ;  /* 0x000000bc070a4211 */ /* 0x0c0fe400078408ff */
[CC--:B------:R-:W-:Y:S01]  /*21f30*/  @P5 LEA R12, P0, R7.reuse, R188.reuse, 0x1 ;  /* 0x000000bc070c5211 */ /* 0x0c0fe200078008ff */
[----:B------:R-:W-:Y:S01]  /*21f40*/  @!PT LDS RZ, [RZ] ;  /* 0x00000000fffff984 */ /* 0x000fe20000000800 */
[----:B------:R-:W-:Y:S01]  /*21f50*/  @!PT LDS RZ, [RZ] ;  /* 0x00000000fffff984 */ /* 0x000fe20000000800 */
[----:B------:R-:W-:Y:S01]  /*21f60*/  @!PT LDS RZ, [RZ] ;  /* 0x00000000fffff984 */ /* 0x000fe20000000800 */
[----:B------:R1:W-:Y:S01]  /*21f70*/  @P6 LDGSTS.E.BYPASS.LTC128B.128 [R245+0x10000], [R2.64] ;  /* 0x1000000002f56fae */ /* 0x0003e2000b901d44 */
[-CC-:B------:R-:W-:Y:S02]  /*21f80*/  @P4 LEA.HI.X R11, R7, R189.reuse, R6.reuse, 0x1, P2 ;  /* 0x000000bd070b4211 */ /* 0x180fe400010f0c06 */
[-C--:B------:R-:W-:Y:S01]  /*21f90*/  @P5 LEA R22, P2, R5, R188.reuse, 0x1 ;  /* 0x000000bc05165211 */ /* 0x080fe200078408ff */
[----:B------:R-:W-:Y:S01]  /*21fa0*/  @!P6 STS.128 [R245+0x10000], RZ ;  /* 0x010000fff500e388 */ /* 0x000fe20000000c00 */
[-CC-:B------:R-:W-:Y:S02]  /*21fb0*/  @P5 LEA.HI.X R13, R7, R189.reuse, R6.reuse, 0x1, P0 ;  /* 0x000000bd070d5211 */ /* 0x180fe400000f0c06 */
[----:B------:R-:W-:Y:S02]  /*21fc0*/  @P6 LEA R14, P0, R5, R188, 0x1 ;  /* 0x000000bc050e6211 */ /* 0x000fe400078008ff */
[-C--:B------:R-:W-:Y:S02]  /*21fd0*/  @P3 LEA.HI.X R9, R7, R189.reuse, R6, 0x1, P1 ;  /* 0x000000bd07093211 */ /* 0x080fe400008f0c06 */
[CCC-:B------:R-:W-:Y:S02]  /*21fe0*/  @P5 LEA.HI.X R23, R5.reuse, R189.reuse, R4.reuse, 0x1, P2 ;  /* 0x000000bd05175211 */ /* 0x1c0fe400010f0c04 */
[C---:B------:R-:W-:Y:S02]  /*21ff0*/  IADD3 R6, P2, R5.reuse, R234, RZ ;  /* 0x000000ea05067210 */ /* 0x040fe40007f5e0ff */
[CC--:B------:R-:W-:Y:S02]  /*22000*/  @P4 LEA R20, P1, R5.reuse, R188.reuse, 0x1 ;  /* 0x000000bc05144211 */ /* 0x0c0fe400078208ff */
[CCC-:B------:R-:W-:Y:S02]  /*22010*/  @P6 LEA.HI.X R15, R5.reuse, R189.reuse, R4.reuse, 0x1, P0 ;  /* 0x000000bd050f6211 */ /* 0x1c0fe400000f0c04 */
[CC--:B------:R-:W-:Y:S02]  /*22020*/  @P3 LEA R18, P0, R5.reuse, R188.reuse, 0x1 ;  /* 0x000000bc05123211 */ /* 0x0c0fe400078008ff */
[CCC-:B------:R-:W-:Y:S02]  /*22030*/  @P4 LEA.HI.X R21, R5.reuse, R189.reuse, R4.reuse, 0x1, P1 ;  /* 0x000000bd05154211 */ /* 0x1c0fe400008f0c04 */
[-C--:B------:R-:W-:Y:S01]  /*22040*/  @P3 LEA.HI.X R19, R5, R189.reuse, R4, 0x1, P0 ;  /* 0x000000bd05133211 */ /* 0x080fe200000f0c04 */
[----:B------:R-:W-:Y:S01]  /*22050*/  IMAD.X R4, R4, 0x1, R235, P2 ;  /* 0x0000000104047824 */ /* 0x000fe200010e06eb */
[CC--:B------:R-:W-:Y:S01]  /*22060*/  @P6 LEA R24, P0, R6.reuse, R188.reuse, 0x1 ;  /* 0x000000bc06186211 */ /* 0x0c0fe200078008ff */
[--C-:B------:R-:W-:Y:S01]  /*22070*/  @P5 IMAD.MOV.U32 R5, RZ, RZ, R3.reuse ;  /* 0x000000ffff055224 */ /* 0x100fe200078e0003 */
[CC--:B------:R-:W-:Y:S02]  /*22080*/  @P5 LEA R30, P2, R6.reuse, R188.reuse, 0x1 ;  /* 0x000000bc061e5211 */ /* 0x0c0fe400078408ff */
[CC--:B------:R-:W-:Y:S02]  /*22090*/  @P4 LEA R28, P1, R6.reuse, R188.reuse, 0x1 ;  /* 0x000000bc061c4211 */ /* 0x0c0fe400078208ff */
[CCC-:B------:R-:W-:Y:S02]  /*220a0*/  @P6 LEA.HI.X R25, R6.reuse, R189.reuse, R4.reuse, 0x1, P0 ;  /* 0x000000bd06196211 */ /* 0x1c0fe400000f0c04 */
[C---:B------:R-:W-:Y:S02]  /*220b0*/  @P3 LEA R188, P0, R6.reuse, R188, 0x1 ;  /* 0x000000bc06bc3211 */ /* 0x040fe400078008ff */
[CCC-:B------:R-:W-:Y:S02]  /*220c0*/  @P5 LEA.HI.X R31, R6.reuse, R189.reuse, R4.reuse, 0x1, P2 ;  /* 0x000000bd061f5211 */ /* 0x1c0fe400010f0c04 */
[CCC-:B------:R-:W-:Y:S02]  /*220d0*/  @P4 LEA.HI.X R29, R6.reuse, R189.reuse, R4.reuse, 0x1, P1 ;  /* 0x000000bd061d4211 */ /* 0x1c0fe400008f0c04 */
[----:B------:R-:W-:Y:S01]  /*220e0*/  @P3 LEA.HI.X R189, R6, R189, R4, 0x1, P0 ;  /* 0x000000bd06bd3211 */ /* 0x000fe200000f0c04 */
[--C-:B------:R-:W-:Y:S01]  /*220f0*/  @P5 IMAD.MOV.U32 R4, RZ, RZ, R2.reuse ;  /* 0x000000ffff045224 */ /* 0x100fe200078e0002 */
[----:B------:R-:W-:Y:S04]  /*22100*/  ISETP.GE.AND P0, PT, R247, 0x2, PT ;  /* 0x00000002f700780c */ /* 0x000fe80003f06270 */
[----:B------:R-:W-:Y:S01]  /*22110*/  @!PT LDS RZ, [RZ] ;  /* 0x00000000fffff984 */ /* 0x000fe20000000800 */
[----:B------:R-:W-:Y:S01]  /*22120*/  @!PT LDS RZ, [RZ] ;  /* 0x00000000fffff984 */ /* 0x000fe20000000800 */
[----:B------:R-:W-:Y:S01]  /*22130*/  @!PT LDS RZ, [RZ] ;  /* 0x00000000fffff984 */ /* 0x000fe20000000800 */
[----:B------:R2:W-:Y:S04]  /*22140*/  @P5 LDGSTS.E.BYPASS.LTC128B.128 [R245+0x12000], [R4.64+0x80] ;  /* 0x1200008004f55fae */ /* 0x0005e8000b901d44 */
[----:B------:R-:W-:Y:S01]  /*22150*/  @!P5 STS.128 [R245+0x12000], RZ ;  /* 0x012000fff500d388 */ /* 0x000fe20000000c00 */
[--C-:B--2---:R-:W-:Y:S02]  /*22160*/  @P4 IMAD.MOV.U32 R4, RZ, RZ, R2.reuse ;  /* 0x000000ffff044224 */ /* 0x104fe400078e0002 */
[--C-:B------:R-:W-:Y:S05]  /*22170*/  @P4 IMAD.MOV.U32 R5, RZ, RZ, R3.reuse ;  /* 0x000000ffff054224 */ /* 0x100fea00078e0003 */
        /* <DEDUP_REMOVED lines=73> */
[----:B-1----:R-:W1:Y:S04]  /*22610*/  LDSM.16.M88.4 R8, [R228+0x8000] ;  /* 0x00800000e408783b */ /* 0x002e680000000200 */
[----:B---3--:R-:W4:Y:S04]  /*22620*/  LDSM.16.M88.4 R16, [R228+0x8800] ;  /* 0x00880000e410783b */ /* 0x008f280000000200 */
[----:B------:R-:W3:Y:S04]  /*22630*/  LDSM.16.M88.4 R24, [R228+0x9000] ;  /* 0x00900000e418783b */ /* 0x000ee80000000200 */
[----:B------:R-:W0:Y:S04]  /*22640*/  LDGDEPBAR ;  /* 0x00000000000079af */ /* 0x000e280000000000 */
[----:B------:R-:W3:Y:S04]  /*22650*/  LDSM.16.M88.4 R168, [R228+0x9800] ;  /* 0x00980000e4a8783b */ /* 0x000ee80000000200 */
[----:B------:R-:W-:Y:S04]  /*22660*/  LDSM.16.M88.4 R172, [R227] ;  /* 0x00000000e3ac783b */ /* 0x000fe80000000200 */
[----:B------:R-:W3:Y:S04]  /*22670*/  LDSM.16.M88.4 R176, [R226] ;  /* 0x00000000e2b0783b */ /* 0x000ee80000000200 */
[----:B------:R-:W3:Y:S04]  /*22680*/  LDSM.16.M88.4 R180, [R222] ;  /* 0x00000000deb4783b */ /* 0x000ee80000000200 */
[----:B------:R-:W3:Y:S04]  /*22690*/  LDSM.16.M88.4 R184, [R221] ;  /* 0x00000000ddb8783b */ /* 0x000ee80000000200 */
[----:B--2---:R-:W2:Y:S01]  /*226a0*/  LDSM.16.M88.4 R188, [R220] ;  /* 0x00000000dcbc783b */ /* 0x004ea20000000200 */
[C---:B-1----:R-:W-:Y:S03]  /*226b0*/  HMMA.16816.F32 R4, R32.reuse, R8, RZ ;  /* 0x000000082004723c */ /* 0x042fe600000018ff */
[----:B------:R-:W-:Y:S04]  /*226c0*/  LDSM.16.M88.4 R192, [R225] ;  /* 0x00000000e1c0783b */ /* 0x000fe80000000200 */
[----:B------:R-:W1:Y:S01]  /*226d0*/  LDSM.16.M88.4 R196, [R223+0x8000] ;  /* 0x00800000dfc4783b */ /* 0x000e620000000200 */
[C---:B------:R-:W-:Y:S03]  /*226e0*/  HMMA.16816.F32 R8, R32.reuse, R10, RZ ;  /* 0x0000000a2008723c */ /* 0x040fe600000018ff */
[----:B------:R-:W1:Y:S04]  /*226f0*/  LDSM.16.M88.4 R200, [R223+0x8800] ;  /* 0x00880000dfc8783b */ /* 0x000e680000000200 */
[----:B------:R-:W-:Y:S01]  /*22700*/  LDSM.16.M88.4 R204, [R223+0x9800] ;  /* 0x00980000dfcc783b */ /* 0x000fe20000000200 */
[C---:B----4-:R-:W-:Y:S08]  /*22710*/  HMMA.16816.F32 R12, R32.reuse, R16, RZ ;  /* 0x00000010200c723c */ /* 0x050ff000000018ff */
[C---:B------:R-:W-:Y:S08]  /*22720*/  HMMA.16816.F32 R16, R32.reuse, R18, RZ ;  /* 0x000000122010723c */ /* 0x040ff000000018ff */
[C---:B---3--:R-:W-:Y:S08]  /*22730*/  HMMA.16816.F32 R20, R32.reuse, R24, RZ ;  /* 0x000000182014723c */ /* 0x048ff000000018ff */
[C---:B------:R-:W-:Y:S08]  /*22740*/  HMMA.16816.F32 R24, R32.reuse, R26, RZ ;  /* 0x0000001a2018723c */ /* 0x040ff000000018ff */
[C---:B------:R-:W-:Y:S08]  /*22750*/  HMMA.16816.F32 R28, R32.reuse, R168, RZ ;  /* 0x000000a8201c723c */ /* 0x040ff000000018ff */
[----:B------:R-:W-:Y:S01]  /*22760*/  HMMA.16816.F32 R32, R32, R170, RZ ;  /* 0x000000aa2020723c */ /* 0x000fe200000018ff */
[----:B------:R-:W3:Y:S07]  /*22770*/  LDSM.16.M88.4 R168, [R223+0x9000] ;  /* 0x00900000dfa8783b */ /* 0x000eee0000000200 */
[C---:B------:R-:W-:Y:S08]  /*22780*/  HMMA.16816.F32 R4, R172.reuse, R176, R4 ;  /* 0x000000b0ac04723c */ /* 0x040ff00000001804 */
[C---:B------:R-:W-:Y:S01]  /*22790*/  HMMA.16816.F32 R8, R172.reuse, R178, R8 ;  /* 0x000000b2ac08723c */ /* 0x040fe20000001808 */
[----:B------:R-:W-:Y:S07]  /*227a0*/  LDSM.16.M88.4 R176, [R224] ;  /* 0x00000000e0b0783b */ /* 0x000fee0000000200 */
[C---:B------:R-:W-:Y:S08]  /*227b0*/  HMMA.16816.F32 R12, R172.reuse, R180, R12 ;  /* 0x000000b4ac0c723c */ /* 0x040ff0000000180c */
[C---:B------:R-:W-:Y:S01]  /*227c0*/  HMMA.16816.F32 R16, R172.reuse, R182, R16 ;  /* 0x000000b6ac10723c */ /* 0x040fe20000001810 */
[----:B------:R-:W4:Y:S07]  /*227d0*/  LDSM.16.M88.4 R180, [R219] ;  /* 0x00000000dbb4783b */ /* 0x000f2e0000000200 */
[C---:B------:R-:W-:Y:S08]  /*227e0*/  HMMA.16816.F32 R20, R172.reuse, R184, R20 ;  /* 0x000000b8ac14723c */ /* 0x040ff00000001814 */
[C---:B------:R-:W-:Y:S01]  /*227f0*/  HMMA.16816.F32 R24, R172.reuse, R186, R24 ;  /* 0x000000baac18723c */ /* 0x040fe20000001818 */
[----:B------:R-:W3:Y:S07]  /*22800*/  LDSM.16.M88.4 R184, [R219+0x800] ;  /* 0x00080000dbb8783b */ /* 0x000eee0000000200 */
[C---:B--2---:R-:W-:Y:S08]  /*22810*/  HMMA.16816.F32 R28, R172.reuse, R188, R28 ;  /* 0x000000bcac1c723c */ /* 0x044ff0000000181c */
[----:B------:R-:W-:Y:S01]  /*22820*/  HMMA.16816.F32 R32, R172, R190, R32 ;  /* 0x000000beac20723c */ /* 0x000fe20000001820 */
[----:B------:R-:W2:Y:S04]  /*22830*/  LDSM.16.M88.4 R172, [R219+0x1000] ;  /* 0x00100000dbac783b */ /* 0x000ea80000000200 */
[----:B------:R-:W2:Y:S03]  /*22840*/  LDSM.16.M88.4 R188, [R219+0x1800] ;  /* 0x00180000dbbc783b */ /* 0x000ea60000000200 */
[C---:B-1----:R-:W-:Y:S08]  /*22850*/  HMMA.16816.F32 R4, R192.reuse, R196, R4 ;  /* 0x000000c4c004723c */ /* 0x042ff00000001804 */
[C---:B------:R-:W-:Y:S01]  /*22860*/  HMMA.16816.F32 R8, R192.reuse, R198, R8 ;  /* 0x000000c6c008723c */ /* 0x040fe20000001808 */
[----:B------:R-:W-:Y:S07]  /*22870*/  LDSM.16.M88.4 R196, [R228+0xa000] ;  /* 0x00a00000e4c4783b */ /* 0x000fee0000000200 */
[C---:B------:R-:W-:Y:S08]  /*22880*/  HMMA.16816.F32 R12, R192.reuse, R200, R12 ;  /* 0x000000c8c00c723c */ /* 0x040ff0000000180c */
[C---:B------:R-:W-:Y:S01]  /*22890*/  HMMA.16816.F32 R16, R192.reuse, R202, R16 ;  /* 0x000000cac010723c */ /* 0x040fe20000001810 */
[----:B------:R-:W-:Y:S07]  /*228a0*/  LDSM.16.M88.4 R200, [R228+0xa800] ;  /* 0x00a80000e4c8783b */ /* 0x000fee0000000200 */
[C---:B---3--:R-:W-:Y:S08]  /*228b0*/  HMMA.16816.F32 R20, R192.reuse, R168, R20 ;  /* 0x000000a8c014723c */ /* 0x048ff00000001814 */
[C---:B------:R-:W-:Y:S01]  /*228c0*/  HMMA.16816.F32 R24, R192.reuse, R170, R24 ;  /* 0x000000aac018723c */ /* 0x040fe20000001818 */
[----:B------:R-:W1:Y:S07]  /*228d0*/  LDSM.16.M88.4 R168, [R229+0x2000] ;  /* 0x00200000e5a8783b */ /* 0x000e6e0000000200 */
[C---:B------:R-:W-:Y:S08]  /*228e0*/  HMMA.16816.F32 R28, R192.reuse, R204, R28 ;  /* 0x000000ccc01c723c */ /* 0x040ff0000000181c */
[----:B------:R-:W-:Y:S01]  /*228f0*/  HMMA.16816.F32 R32, R192, R206, R32 ;  /* 0x000000cec020723c */ /* 0x000fe20000001820 */
[----:B------:R-:W3:Y:S04]  /*22900*/  LDSM.16.M88.4 R192, [R228+0xb000] ;  /* 0x00b00000e4c0783b */ /* 0x000ee80000000200 */
[----:B------:R-:W1:Y:S03]  /*22910*/  LDSM.16.M88.4 R204, [R228+0xb800] ;  /* 0x00b80000e4cc783b */ /* 0x000e660000000200 */
[C---:B----4-:R-:W-:Y:S08]  /*22920*/  HMMA.16816.F32 R4, R176.reuse, R180, R4 ;  /* 0x000000b4b004723c */ /* 0x050ff00000001804 */
[C---:B------:R-:W-:Y:S01]  /*22930*/  HMMA.16816.F32 R8, R176.reuse, R182, R8 ;  /* 0x000000b6b008723c */ /* 0x040fe20000001808 */
[----:B------:R-:W-:Y:S07]  /*22940*/  LDSM.16.M88.4 R180, [R218] ;  /* 0x00000000dab4783b */ /* 0x000fee0000000200 */
[C---:B------:R-:W-:Y:S08]  /*22950*/  HMMA.16816.F32 R12, R176.reuse, R184, R12 ;  /* 0x000000b8b00c723c */ /* 0x040ff0000000180c */
[C---:B------:R-:W-:Y:S01]  /*22960*/  HMMA.16816.F32 R16, R176.reuse, R186, R16 ;  /* 0x000000bab010723c */ /* 0x040fe20000001810 */
[----:B------:R-:W-:Y:S07]  /*22970*/  LDSM.16.M88.4 R184, [R217] ;  /* 0x00000000d9b8783b */ /* 0x000fee0000000200 */
[C---:B--2---:R-:W-:Y:S08]  /*22980*/  HMMA.16816.F32 R20, R176.reuse, R172, R20 ;  /* 0x000000acb014723c */ /* 0x044ff00000001814 */
[C---:B------:R-:W-:Y:S01]  /*22990*/  HMMA.16816.F32 R24, R176.reuse, R174, R24 ;  /* 0x000000aeb018723c */ /* 0x040fe20000001818 */
[----:B------:R-:W2:Y:S07]  /*229a0*/  LDSM.16.M88.4 R172, [R227+0x2000] ;  /* 0x00200000e3ac783b */ /* 0x000eae0000000200 */
[C---:B------:R-:W-:Y:S08]  /*229b0*/  HMMA.16816.F32 R28, R176.reuse, R188, R28 ;  /* 0x000000bcb01c723c */ /* 0x040ff0000000181c */
[----:B------:R-:W-:Y:S01]  /*229c0*/  HMMA.16816.F32 R32, R176, R190, R32 ;  /* 0x000000beb020723c */ /* 0x000fe20000001820 */
[----:B------:R-:W4:Y:S04]  /*229d0*/  LDSM.16.M88.4 R176, [R216] ;  /* 0x00000000d8b0783b */ /* 0x000f280000000200 */
[----:B------:R-:W2:Y:S03]  /*229e0*/  LDSM.16.M88.4 R188, [R215] ;  /* 0x00000000d7bc783b */ /* 0x000ea60000000200 */
        /* <DEDUP_REMOVED lines=13> */
[C---:B--2---:R-:W-:Y:S08]  /*22ac0*/  HMMA.16816.F32 R4, R172.reuse, R180, R4 ;  /* 0x000000b4ac04723c */ /* 0x044ff00000001804 */
[C---:B------:R-:W-:Y:S01]  /*22ad0*/  HMMA.16816.F32 R8, R172.reuse, R182, R8 ;  /* 0x000000b6ac08723c */ /* 0x040fe20000001808 */
[----:B------:R-:W-:Y:S07]  /*22ae0*/  LDSM.16.M88.4 R180, [R219+0x2000] ;  /* 0x00200000dbb4783b */ /* 0x000fee0000000200 */
[C---:B------:R-:W-:Y:S08]  /*22af0*/  HMMA.16816.F32 R12, R172.reuse, R184, R12 ;  /* 0x000000b8ac0c723c */ /* 0x040ff0000000180c */
[C---:B------:R-:W-:Y:S01]  /*22b00*/  HMMA.16816.F32 R16, R172.reuse, R186, R16 ;  /* 0x000000baac10723c */ /* 0x040fe20000001810 */
[----:B------:R-:W-:Y:S07]  /*22b10*/  LDSM.16.M88.4 R184, [R219+0x2800] ;  /* 0x00280000dbb8783b */ /* 0x000fee0000000200 */
[C---:B----4-:R-:W-:Y:S08]  /*22b20*/  HMMA.16816.F32 R20, R172.reuse, R176, R20 ;  /* 0x000000b0ac14723c */ /* 0x050ff00000001814 */
[C---:B------:R-:W-:Y:S01]  /*22b30*/  HMMA.16816.F32 R24, R172.reuse, R178, R24 ;  /* 0x000000b2ac18723c */ /* 0x040fe20000001818 */
[----:B------:R-:W2:Y:S07]  /*22b40*/  LDSM.16.M88.4 R176, [R224+0x2000] ;  /* 0x00200000e0b0783b */ /* 0x000eae0000000200 */
[C---:B------:R-:W-:Y:S08]  /*22b50*/  HMMA.16816.F32 R28, R172.reuse, R188, R28 ;  /* 0x000000bcac1c723c */ /* 0x040ff0000000181c */
[----:B------:R-:W-:Y:S01]  /*22b60*/  HMMA.16816.F32 R32, R172, R190, R32 ;  /* 0x000000beac20723c */ /* 0x000fe20000001820 */
[----:B------:R-:W4:Y:S04]  /*22b70*/  LDSM.16.M88.4 R172, [R219+0x3000] ;  /* 0x00300000dbac783b */ /* 0x000f280000000200 */
        /* <DEDUP_REMOVED lines=16> */
[----:B------:R-:W-:Y:S07]  /*22c80*/  LDSM.16.M88.4 R180, [R214] ;  /* 0x00000000d6b4783b */ /* 0x000fee0000000200 */
[C---:B------:R-:W-:Y:S08]  /*22c90*/  HMMA.16816.F32 R12, R176.reuse, R184, R12 ;  /* 0x000000b8b00c723c */ /* 0x040ff0000000180c */
[C---:B------:R-:W-:Y:S01]  /*22ca0*/  HMMA.16816.F32 R16, R176.reuse, R186, R16 ;  /* 0x000000bab010723c */ /* 0x040fe20000001810 */
[----:B------:R-:W-:Y:S07]  /*22cb0*/  LDSM.16.M88.4 R184, [R213] ;  /* 0x00000000d5b8783b */ /* 0x000fee0000000200 */
[C---:B----4-:R-:W-:Y:S08]  /*22cc0*/  HMMA.16816.F32 R20, R176.reuse, R172, R20 ;  /* 0x000000acb014723c */ /* 0x050ff00000001814 */
        /* <DEDUP_REMOVED lines=84> */
[C---:B-1----:R-:W-:Y:S01]  /*23210*/  HMMA.16816.F32 R4, R192.reuse, R196, R4 ;  /* 0x000000c4c004723c */ /* 0x042fe20000001804 */
[----:B------:R-:W-:Y:S04]  /*23220*/  DEPBAR.LE SB0, 0x0 ;  /* 0x000080000000791a */ /* 0x000fe80000000000 */
[----:B------:R-:W-:Y:S03]  /*23230*/  BAR.SYNC.DEFER_BLOCKING 0x0 ;  /* 0x0000000000007b1d */ /* 0x000fe60000010000 */
[C---:B------:R-:W-:Y:S08]  /*23240*/  HMMA.16816.F32 R8, R192.reuse, R198, R8 ;  /* 0x000000c6c008723c */ /* 0x040ff00000001808 */
[C---:B------:R-:W-:Y:S08]  /*23250*/  HMMA.16816.F32 R12, R192.reuse, R200, R12 ;  /* 0x000000c8c00c723c */ /* 0x040ff0000000180c */
[C---:B------:R-:W-:Y:S08]  /*23260*/  HMMA.16816.F32 R16, R192.reuse, R202, R16 ;  /* 0x000000cac010723c */ /* 0x040ff00000001810 */
[C---:B---3--:R-:W-:Y:S08]  /*23270*/  HMMA.16816.F32 R20, R192.reuse, R168, R20 ;  /* 0x000000a8c014723c */ /* 0x048ff00000001814 */
[C---:B------:R-:W-:Y:S08]  /*23280*/  HMMA.16816.F32 R24, R192.reuse, R170, R24 ;  /* 0x000000aac018723c */ /* 0x040ff00000001818 */
[C---:B------:R-:W-:Y:S08]  /*23290*/  HMMA.16816.F32 R28, R192.reuse, R204, R28 ;  /* 0x000000ccc01c723c */ /* 0x040ff0000000181c */
[----:B------:R-:W-:Y:S08]  /*232a0*/  HMMA.16816.F32 R32, R192, R206, R32 ;  /* 0x000000cec020723c */ /* 0x000ff00000001820 */
[C---:B--2---:R-:W-:Y:S08]  /*232b0*/  HMMA.16816.F32 R4, R176.reuse, R180, R4 ;  /* 0x000000b4b004723c */ /* 0x044ff00000001804 */
[C---:B------:R-:W-:Y:S08]  /*232c0*/  HMMA.16816.F32 R8, R176.reuse, R182, R8 ;  /* 0x000000b6b008723c */ /* 0x040ff00000001808 */
[C---:B------:R-:W-:Y:S08]  /*232d0*/  HMMA.16816.F32 R12, R176.reuse, R184, R12 ;  /* 0x000000b8b00c723c */ /* 0x040ff0000000180c */
[C---:B------:R-:W-:Y:S08]  /*232e0*/  HMMA.16816.F32 R16, R176.reuse, R186, R16 ;  /* 0x000000bab010723c */ /* 0x040ff00000001810 */
[C---:B----4-:R-:W-:Y:S08]  /*232f0*/  HMMA.16816.F32 R20, R176.reuse, R172, R20 ;  /* 0x000000acb014723c */ /* 0x050ff00000001814 */
[C---:B------:R-:W-:Y:S08]  /*23300*/  HMMA.16816.F32 R24, R176.reuse, R174, R24 ;  /* 0x000000aeb018723c */ /* 0x040ff00000001818 */
[C---:B------:R-:W-:Y:S07]  /*23310*/  HMMA.16816.F32 R28, R176.reuse, R188, R28 ;  /* 0x000000bcb01c723c */ /* 0x040fee000000181c */
[----:B------:R-:W-:Y:S01]  /*23320*/  IMAD.MOV.U32 R188, RZ, RZ, R2 ;  /* 0x000000ffffbc7224 */ /* 0x000fe200078e0002 */
[----:B------:R-:W-:Y:S04]  /*23330*/  HMMA.16816.F32 R32, R176, R190, R32 ;  /* 0x000000beb020723c */ /* 0x000fe80000001820 */
[----:B------:R-:W-:Y:S02]  /*23340*/  IMAD.MOV.U32 R189, RZ, RZ, R3 ;  /* 0x000000ffffbd7224 */ /* 0x000fe400078e0003 */
[----:B------:R1:W5:Y:S02]  /*23350*/  LDL.LU.64 R2, [R1] ;  /* 0x0000000001027983 */ /* 0x0003640000300a00 */
[----:B------:R-:W-:-:S11]  /*23360*/  @!P0 BRA `(.L_x_1119) ;  /* 0x00000bf000008947 */ /* 0x000fd60003800000 */
[----:B------:R-:W-:Y:S01]  /*23370*/  ISETP.NE.U32.AND P0, PT, R248, RZ, PT ;  /* 0x000000fff800720c */ /* 0x000fe20003f05070 */
[----:B------:R-:W-:Y:S03]  /*23380*/  BSSY B0, `(.L_x_1120) ;  /* 0x0000049000007945 */ /* 0x000fe60003800000 */
[----:B------:R-:W-:Y:S11]  /*23390*/  ISETP.NE.AND.EX P0, PT, R249, RZ, PT, P0 ;  /* 0x000000fff900720c */ /* 0x000ff60003f05300 */
[----:B------:R-:W-:Y:S02]  /*233a0*/  @!UPT UIADD3 URZ, URZ, URZ, URZ ;  /* 0x0000003f3f3ff290 */ /* 0x000fe4000fffe03f */
[----:B------:R-:W-:-:S05]  /*233b0*/  @!P0 BRA `(.L_x_1121) ;  /* 0x0000041000008947 */ /* 0x000fca0003800000 */
[----:B------:R-:W-:Y:S01]  /*233c0*/  IMAD.MOV.U32 R172, RZ, RZ, RZ ;  /* 0x000000ffffac7224 */ /* 0x000fe200078e00ff */
[----:B------:R-:W-:Y:S02]  /*233d0*/  ULDC.64 UR4, c[0x0][0x118] ;  /* 0x0000460000047ab9 */ /* 0x000fe40000000a00 */
[----:B-----5:R-:W2:Y:S04]  /*233e0*/  LD.E R175, [R2.64+0x170] ;  /* 0x0001700402af7980 */ /* 0x020ea8000c101900 */
[----:B------:R-:W3:Y:S01]  /*233f0*/  LD.E.64 R178, [R2.64+0x20] ;  /* 0x0000200402b27980 */ /* 0x000ee2000c101b00 */
[-C--:B--2---:R-:W-:Y:S02]  /*23400*/  IABS R171, R175.reuse ;  /* 0x000000af00ab7213 */ /* 0x084fe40000000000 */
[----:B------:R-:W-:Y:S02]  /*23410*/  IABS R169, R175 ;  /* 0x000000af00a97213 */ /* 0x000fe40000000000 */
[----:B------:R-:W2:Y:S03]  /*23420*/  I2F.RP R174, R171 ;  /* 0x000000ab00ae7306 */ /* 0x000ea60000209400 */
[----:B------:R-:W-:Y:S07]  /*23430*/  IMAD.MOV R169, RZ, RZ, -R169 ;  /* 0x000000ffffa97224 */ /* 0x000fee00078e0aa9 */
[----:B--2---:R-:W2:Y:S02]  /*23440*/  MUFU.RCP R164, R174 ;  /* 0x000000ae00a47308 */ /* 0x004ea40000001000 */
[----:B--2---:R-:W-:Y:S01]  /*23450*/  IADD3 R168, R164, 0xffffffe, RZ ;  /* 0x0ffffffea4a87810 */ /* 0x004fe20007ffe0ff */
[----:B------:R-:W-:Y:S07]  /*23460*/  IMAD.SHL.U32 R164, R247, 0x40, RZ ;  /* 0x00000040f7a47824 */ /* 0x000fee00078e00ff */
[----:B------:R-:W2:Y:S01]  /*23470*/  F2I.FTZ.U32.TRUNC.NTZ R173, R168 ;  /* 0x000000a800ad7305 */ /* 0x000ea2000021f000 */
[----:B------:R-:W-:Y:S01]  /*23480*/  IADD3 R170, R164, -0x80, RZ ;  /* 0xffffff80a4aa7810 */ /* 0x000fe20007ffe0ff */
[--C-:B--2---:R-:W-:Y:S04]  /*23490*/  IMAD.MOV R166, RZ, RZ, -R173.reuse ;  /* 0x000000ffffa67224 */ /* 0x104fe800078e0aad */
[----:B------:R-:W-:Y:S01]  /*234a0*/  IMAD R177, R166, R171, RZ ;  /* 0x000000aba6b17224 */ /* 0x000fe200078e02ff */
[----:B------:R-:W-:Y:S02]  /*234b0*/  IABS R166, R170 ;  /* 0x000000aa00a67213 */ /* 0x000fe40000000000 */
[----:B------:R-:W-:Y:S01]  /*234c0*/  LOP3.LUT R170, R170, R175, RZ, 0x3c, !PT ;  /* 0x000000afaaaa7212 */ /* 0x000fe200078e3cff */
[----:B------:R-:W-:Y:S01]  /*234d0*/  IMAD.HI.U32 R173, R173, R177, R172 ;  /* 0x000000b1adad7227 */ /* 0x000fe200078e00ac */
[----:B------:R-:W-:Y:S01]  /*234e0*/  IADD3 R172, R164, -0x40, RZ ;  /* 0xffffffc0a4ac7810 */ /* 0x000fe20007ffe0ff */
[----:B------:R-:W2:Y:S03]  /*234f0*/  LD.E.64 R176, [R2.64+0x38] ;  /* 0x0000380402b07980 */ /* 0x000ea6000c101b00 */
[----:B------:R-:W-:Y:S01]  /*23500*/  IABS R164, R172 ;  /* 0x000000ac00a47213 */ /* 0x000fe20000000000 */
[C---:B------:R-:W-:Y:S01]  /*23510*/  IMAD.HI.U32 R168, R173.reuse, R166, RZ ;  /* 0x000000a6ada87227 */ /* 0x040fe200078e00ff */
[----:B------:R-:W-:Y:S03]  /*23520*/  LOP3.LUT R172, R172, R175, RZ, 0x3c, !PT ;  /* 0x000000afacac7212 */ /* 0x000fe600078e3cff */
[CC--:B------:R-:W-:Y:S02]  /*23530*/  IMAD R166, R168.reuse, R169.reuse, R166 ;  /* 0x000000a9a8a67224 */ /* 0x0c0fe400078e02a6 */
[----:B------:R-:W-:Y:S03]  /*23540*/  IMAD.HI.U32 R173, R173, R164, RZ ;  /* 0x000000a4adad7227 */ /* 0x000fe600078e00ff */
[----:B------:R-:W-:Y:S01]  /*23550*/  ISETP.GT.U32.AND P2, PT, R171, R166, PT ;  /* 0x000000a6ab00720c */ /* 0x000fe20003f44070 */
[----:B------:R-:W-:Y:S05]  /*23560*/  IMAD R164, R173, R169, R164 ;  /* 0x000000a9ada47224 */ /* 0x000fea00078e02a4 */
[----:B------:R-:W-:Y:S07]  /*23570*/  ISETP.GT.U32.AND P0, PT, R171, R164, PT ;  /* 0x000000a4ab00720c */ /* 0x000fee0003f04070 */
[----:B------:R-:W-:Y:S01]  /*23580*/  @!P2 IADD3 R168, R168, 0x1, RZ ;  /* 0x00000001a8a8a810 */ /* 0x000fe20007ffe0ff */
[--C-:B------:R-:W-:Y:S05]  /*23590*/  @!P2 IMAD.IADD R166, R166, 0x1, -R171.reuse ;  /* 0x00000001a6a6a824 */ /* 0x100fea00078e0aab */
[-C--:B------:R-:W-:Y:S01]  /*235a0*/  ISETP.GE.U32.AND P1, PT, R166, R171.reuse, PT ;  /* 0x000000aba600720c */ /* 0x080fe20003f26070 */
[----:B------:R-:W-:Y:S01]  /*235b0*/  @!P0 IMAD.IADD R164, R164, 0x1, -R171 ;  /* 0x00000001a4a48824 */ /* 0x000fe200078e0aab */
[----:B------:R-:W-:Y:S02]  /*235c0*/  @!P0 IADD3 R173, R173, 0x1, RZ ;  /* 0x00000001adad8810 */ /* 0x000fe40007ffe0ff */
[----:B------:R-:W-:Y:S02]  /*235d0*/  ISETP.GE.AND P0, PT, R170, RZ, PT ;  /* 0x000000ffaa00720c */ /* 0x000fe40003f06270 */
[----:B------:R-:W-:Y:S02]  /*235e0*/  ISETP.GE.U32.AND P2, PT, R164, R171, PT ;  /* 0x000000aba400720c */ /* 0x000fe40003f46070 */
[----:B------:R-:W-:Y:S05]  /*235f0*/  LOP3.LUT R164, RZ, R175, RZ, 0x33, !PT ;  /* 0x000000afffa47212 */ /* 0x000fea00078e33ff */
[----:B------:R-:W-:Y:S02]  /*23600*/  @P1 IADD3 R168, R168, 0x1, RZ ;  /* 0x00000001a8a81810 */ /* 0x000fe40007ffe0ff */
[----:B------:R-:W-:Y:S03]  /*23610*/  ISETP.GE.AND P1, PT, R172, RZ, PT ;  /* 0x000000ffac00720c */ /* 0x000fe60003f26270 */
[----:B------:R-:W-:Y:S01]  /*23620*/  @!P0 IMAD.MOV R168, RZ, RZ, -R168 ;  /* 0x000000ffffa88224 */ /* 0x000fe200078e0aa8 */
[----:B------:R-:W-:Y:S02]  /*23630*/  @P2 IADD3 R173, R173, 0x1, RZ ;  /* 0x00000001adad2810 */ /* 0x000fe40007ffe0ff */
[----:B------:R-:W-:Y:S04]  /*23640*/  ISETP.NE.AND P2, PT, R175, RZ, PT ;  /* 0x000000ffaf00720c */ /* 0x000fe80003f45270 */
[C---:B------:R-:W-:Y:S03]  /*23650*/  SEL R171, R164.reuse, R168, !P2 ;  /* 0x000000a8a4ab7207 */ /* 0x040fe60005000000 */
[----:B------:R-:W-:Y:S01]  /*23660*/  @!P1 IMAD.MOV R173, RZ, RZ, -R173 ;  /* 0x000000ffffad9224 */ /* 0x000fe200078e0aad */
[CC--:B------:R-:W-:Y:S04]  /*23670*/  LEA R182, P1, R171.reuse, R248.reuse, 0x2 ;  /* 0x000000f8abb67211 */ /* 0x0c0fe800078210ff */
[----:B------:R-:W-:Y:S02]  /*23680*/  SEL R173, R164, R173, !P2 ;  /* 0x000000ada4ad7207 */ /* 0x000fe40005000000 */
[-C--:B------:R-:W-:Y:S02]  /*23690*/  LEA.HI.X.SX32 R183, R171, R249.reuse, 0x2, P1 ;  /* 0x000000f9abb77211 */ /* 0x080fe400008f16ff */
[C---:B------:R-:W-:Y:S01]  /*236a0*/  LEA R180, P0, R173.reuse, R248, 0x2 ;  /* 0x000000f8adb47211 */ /* 0x040fe200078010ff */
[C---:B------:R-:W-:Y:S02]  /*236b0*/  IMAD.IADD R166, R173.reuse, 0x1, -R171 ;  /* 0x00000001ada67824 */ /* 0x040fe400078e0aab */
[----:B------:R-:W4:Y:S01]  /*236c0*/  LD.E R164, [R182.64] ;  /* 0x00000004b6a47980 */ /* 0x000f22000c101900 */
[----:B------:R-:W-:Y:S01]  /*236d0*/  LEA.HI.X.SX32 R181, R173, R249, 0x2, P0 ;  /* 0x000000f9adb57211 */ /* 0x000fe200000f16ff */
[----:B------:R-:W-:Y:S04]  /*236e0*/  IMAD R175, R175, R166, -0x40 ;  /* 0xffffffc0afaf7424 */ /* 0x000fe800078e02a6 */
[----:B------:R-:W4:Y:S01]  /*236f0*/  LD.E R169, [R180.64] ;  /* 0x00000004b4a97980 */ /* 0x000f22000c101900 */
[----:B------:R-:W-:Y:S01]  /*23700*/  SHF.R.S32.HI R171, RZ, 0x1f, R175 ;  /* 0x0000001fffab7819 */ /* 0x000fe200000114af */
[-C--:B--2---:R-:W-:Y:S02]  /*23710*/  IMAD R166, R177, R175.reuse, RZ ;  /* 0x000000afb1a67224 */ /* 0x084fe400078e02ff */
[C---:B------:R-:W-:Y:S04]  /*23720*/  IMAD.WIDE.U32 R172, R176.reuse, R175, RZ ;  /* 0x000000afb0ac7225 */ /* 0x040fe800078e00ff */
[----:B------:R-:W-:Y:S04]  /*23730*/  IMAD R166, R176, R171, R166 ;  /* 0x000000abb0a67224 */ /* 0x000fe800078e02a6 */
[----:B------:R-:W-:Y:S02]  /*23740*/  IMAD.IADD R173, R173, 0x1, R166 ;  /* 0x00000001adad7824 */ /* 0x000fe400078e02a6 */
[----:B----4-:R-:W-:Y:S04]  /*23750*/  IMAD.IADD R169, R164, 0x1, -R169 ;  /* 0x00000001a4a97824 */ /* 0x010fe800078e0aa9 */
[----:B---3--:R-:W-:Y:S01]  /*23760*/  IMAD R171, R179, R169, RZ ;  /* 0x000000a9b3ab7224 */ /* 0x008fe200078e02ff */
[----:B------:R-:W-:Y:S01]  /*23770*/  SHF.R.S32.HI R164, RZ, 0x1f, R169 ;  /* 0x0000001fffa47819 */ /* 0x000fe200000114a9 */
[----:B------:R-:W-:Y:S04]  /*23780*/  IMAD.WIDE.U32 R172, R169, R178, R172 ;  /* 0x000000b2a9ac7225 */ /* 0x000fe800078e00ac */
[----:B------:R-:W-:Y:S04]  /*23790*/  IMAD R171, R178, R164, R171 ;  /* 0x000000a4b2ab7224 */ /* 0x000fe800078e02ab */
[----:B------:R-:W-:Y:S02]  /*237a0*/  IMAD.IADD R164, R173, 0x1, R171 ;  /* 0x00000001ada47824 */ /* 0x000fe400078e02ab */
[----:B------:R-:W-:Y:S01]  /*237b0*/  IMAD.MOV.U32 R173, RZ, RZ, R172 ;  /* 0x000000ffffad7224 */ /* 0x000fe200078e00ac */
[----:B------:R-:W-:-:S05]  /*237c0*/  BRA `(.L_x_1122) ;  /* 0x0000004000007947 */ /* 0x000fca0003800000 */
.L_x_1121:
[----:B------:R-:W-:Y:S02]  /*237d0*/  ULDC.64 UR4, c[0x0][0x118] ;  /* 0x0000460000047ab9 */ /* 0x000fe40000000a00 */
[----:B-----5:R-:W2:Y:S02]  /*237e0*/  LD.E R173, [R2.64+0x38] ;  /* 0x0000380402ad7980 */ /* 0x020ea4000c101900 */
[----:B--2---:R-:W-:Y:S04]  /*237f0*/  LEA R173, -R173, RZ, 0x6 ;  /* 0x000000ffadad7211 */ /* 0x004fe800078e31ff */
[----:B------:R-:W-:Y:S02]  /*23800*/  SHF.R.S32.HI R164, RZ, 0x1f, R173 ;  /* 0x0000001fffa47819 */ /* 0x000fe400000114ad */
.L_x_1122:
[----:B------:R-:W-:Y:S05]  /*23810*/  BSYNC B0 ;  /* 0x0000000000007941 */ /* 0x000fea0003800000 */
.L_x_1120:
[C---:B------:R-:W-:Y:S01]  /*23820*/  LEA R180, P0, R173.reuse, R238, 0x1 ;  /* 0x000000eeadb47211 */ /* 0x040fe200078008ff */
[----:B------:R-:W-:Y:S01]  /*23830*/  ULDC.64 UR4, c[0x0][0x118] ;  /* 0x0000460000047ab9 */ /* 0x000fe20000000a00 */
[C---:B------:R-:W-:Y:S02]  /*23840*/  IADD3 R171, P1, R173.reuse, R236, RZ ;  /* 0x000000ecadab7210 */ /* 0x040fe40007f3e0ff */
[-C--:B------:R-:W-:Y:S02]  /*23850*/  LEA.HI.X R181, R173, R239.reuse, R164, 0x1, P0 ;  /* 0x000000efadb57211 */ /* 0x080fe400000f0ca4 */
[CC--:B------:R-:W-:Y:S01]  /*23860*/  @P5 LEA R174, P0, R171.reuse, R238.reuse, 0x1 ;  /* 0x000000eeabae5211 */ /* 0x0c0fe200078008ff */
[--C-:B------:R-:W-:Y:S01]  /*23870*/  IMAD.X R166, R164, 0x1, R237.reuse, P1 ;  /* 0x00000001a4a67824 */ /* 0x100fe200008e06ed */
[C---:B------:R-:W-:Y:S01]  /*23880*/  @P6 LEA R178, P1, R171.reuse, R238, 0x1 ;  /* 0x000000eeabb26211 */ /* 0x040fe200078208ff */
[----:B------:R-:W-:Y:S01]  /*23890*/  @!PT LDS RZ, [RZ] ;  /* 0x00000000fffff984 */ /* 0x000fe20000000800 */
[----:B------:R-:W-:Y:S01]  /*238a0*/  @!PT LDS RZ, [RZ] ;  /* 0x00000000fffff984 */ /* 0x000fe20000000800 */
[----:B------:R-:W-:Y:S01]  /*238b0*/  @!PT LDS RZ, [RZ] ;  /* 0x00000000fffff984 */ /* 0x000fe20000000800 */
[----:B------:R2:W-:Y:S01]  /*238c0*/  @P6 LDGSTS.E.BYPASS.LTC128B.128 [R245+0x8000], [R180.64] ;  /* 0x08000000b4f56fae */ /* 0x0005e2000b901d44 */
[C---:B------:R-:W-:Y:S02]  /*238d0*/  IADD3 R169, P2, R171.reuse, R236, RZ ;  /* 0x000000ecaba97210 */ /* 0x040fe40007f5e0ff */
[CCC-:B------:R-:W-:Y:S01]  /*238e0*/  @P6 LEA.HI.X R179, R171.reuse, R239.reuse, R166.reuse, 0x1, P1 ;  /* 0x000000efabb36211 */ /* 0x1c0fe200008f0ca6 */
[----:B------:R2:W-:Y:S01]  /*238f0*/  @!P6 STS.128 [R245+0x8000], RZ ;  /* 0x008000fff500e388 */ /* 0x0005e20000000c00 */
[CCC-:B------:R-:W-:Y:S01]  /*23900*/  @P5 LEA.HI.X R175, R171.reuse, R239.reuse, R166.reuse, 0x1, P0 ;  /* 0x000000efabaf5211 */ /* 0x1c0fe200000f0ca6 */
[--C-:B------:R-:W-:Y:S01]  /*23910*/  IMAD.X R164, R166, 0x1, R237.reuse, P2 ;  /* 0x00000001a6a47824 */ /* 0x100fe200010e06ed */
[CC--:B------:R-:W-:Y:S01]  /*23920*/  @P4 LEA R172, P2, R171.reuse, R238.reuse, 0x1 ;  /* 0x000000eeabac4211 */ /* 0x0c0fe200078408ff */
[----:B------:R-:W-:Y:S01]  /*23930*/  @!PT LDS RZ, [RZ] ;  /* 0x00000000fffff984 */ /* 0x000fe20000000800 */
[----:B------:R-:W-:Y:S01]  /*23940*/  @!PT LDS RZ, [RZ] ;  /* 0x00000000fffff984 */ /* 0x000fe20000000800 */
[----:B------:R-:W-:Y:S01]  /*23950*/  @!PT LDS RZ, [RZ] ;  /* 0x00000000fffff984 */ /* 0x000fe20000000800 */
[----:B------:R2:W-:Y:S01]  /*23960*/  @P5 LDGSTS.E.BYPASS.LTC128B.128 [R245+0xa000], [R180.64+0x80] ;  /* 0x0a000080b4f55fae */ /* 0x0005e2000b901d44 */
[CC--:B------:R-:W-:Y:S02]  /*23970*/  @P3 LEA R170, P1, R171.reuse, R238.reuse, 0x1 ;  /* 0x000000eeabaa3211 */ /* 0x0c0fe400078208ff */
[CCC-:B------:R-:W-:Y:S01]  /*23980*/  @P4 LEA.HI.X R173, R171.reuse, R239.reuse, R166.reuse, 0x1, P2 ;  /* 0x000000efabad4211 */ /* 0x1c0fe200010f0ca6 */
[----:B------:R2:W-:Y:S01]  /*23990*/  @!P5 STS.128 [R245+0xa000], RZ ;  /* 0x00a000fff500d388 */ /* 0x0005e20000000c00 */
[-C--:B------:R-:W-:Y:S02]  /*239a0*/  @P3 LEA.HI.X R171, R171, R239.reuse, R166, 0x1, P1 ;  /* 0x000000efabab3211 */ /* 0x080fe400008f0ca6 */
        /* <DEDUP_REMOVED lines=8> */
[CCC-:B------:R-:W-:Y:S02]  /*23a30*/  @P5 LEA.HI.X R185, R169.reuse, R239.reuse, R164.reuse, 0x1, P2 ;  /* 0x000000efa9b95211 */ /* 0x1c0fe400010f0ca4 */
[CC--:B------:R-:W-:Y:S01]  /*23a40*/  @P4 LEA R182, P1, R169.reuse, R238.reuse, 0x1 ;  /* 0x000000eea9b64211 */ /* 0x0c0fe200078208ff */
[----:B------:R-:W-:Y:S01]  /*23a50*/  @!PT LDS RZ, [RZ] ;  /* 0x00000000fffff984 */ /* 0x000fe20000000800 */
[----:B------:R-:W-:Y:S01]  /*23a60*/  @!PT LDS RZ, [RZ] ;  /* 0x00000000fffff984 */ /* 0x000fe20000000800 */
[----:B------:R-:W-:Y:S01]  /*23a70*/  @!PT LDS RZ, [RZ] ;  /* 0x00000000fffff984 */ /* 0x000fe20000000800 */
[----:B------:R2:W-:Y:S01]  /*23a80*/  @P3 LDGSTS.E.BYPASS.LTC128B.128 [R245+0xe000], [R180.64+0x180] ;  /* 0x0e000180b4f53fae */ /* 0x0005e2000b901d44 */
[C---:B------:R-:W-:Y:S02]  /*23a90*/  @P3 LEA R168, P0, R169.reuse, R238, 0x1 ;  /* 0x000000eea9a83211 */ /* 0x040fe400078008ff */
[CCC-:B------:R-:W-:Y:S01]  /*23aa0*/  @P4 LEA.HI.X R183, R169.reuse, R239.reuse, R164.reuse, 0x1, P1 ;  /* 0x000000efa9b74211 */ /* 0x1c0fe200008f0ca4 */
[----:B------:R2:W-:Y:S01]  /*23ab0*/  @!P3 STS.128 [R245+0xe000], RZ ;  /* 0x00e000fff500b388 */ /* 0x0005e20000000c00 */
[C---:B------:R-:W-:Y:S02]  /*23ac0*/  IADD3 R166, P2, R169.reuse, R236, RZ ;  /* 0x000000eca9a67210 */ /* 0x040fe40007f5e0ff */
[-C--:B------:R-:W-:Y:S01]  /*23ad0*/  @P3 LEA.HI.X R169, R169, R239.reuse, R164, 0x1, P0 ;  /* 0x000000efa9a93211 */ /* 0x080fe200000f0ca4 */
[----:B------:R-:W-:Y:S01]  /*23ae0*/  @!PT LDS RZ, [RZ] ;  /* 0x00000000fffff984 */ /* 0x000fe20000000800 */
[----:B------:R-:W-:Y:S01]  /*23af0*/  @!PT LDS RZ, [RZ] ;  /* 0x00000000fffff984 */ /* 0x000fe20000000800 */
[----:B------:R-:W-:Y:S01]  /*23b00*/  @!PT LDS RZ, [RZ] ;  /* 0x00000000fffff984 */ /* 0x000fe20000000800 */
[----:B------:R2:W-:Y:S01]  /*23b10*/  @P6 LDGSTS.E.BYPASS.LTC128B.128 [R245+0x8800], [R178.64] ;  /* 0x08800000b2f56fae */ /* 0x0005e2000b901d44 */
[-C--:B------:R-:W-:Y:S01]  /*23b20*/  @P6 LEA R192, P0, R166, R238.reuse, 0x1 ;  /* 0x000000eea6c06211 */ /* 0x080fe200078008ff */
[----:B------:R-:W-:Y:S01]  /*23b30*/  IMAD.X R164, R164, 0x1, R237, P2 ;  /* 0x00000001a4a47824 */ /* 0x000fe200010e06ed */
[CC--:B------:R-:W-:Y:S01]  /*23b40*/  @P5 LEA R190, P2, R166.reuse, R238.reuse, 0x1 ;  /* 0x000000eea6be5211 */ /* 0x0c0fe200078408ff */
[----:B------:R2:W-:Y:S01]  /*23b50*/  @!P6 STS.128 [R245+0x8800], RZ ;  /* 0x008800fff500e388 */ /* 0x0005e20000000c00 */
[CC--:B------:R-:W-:Y:S02]  /*23b60*/  @P4 LEA R186, P1, R166.reuse, R238.reuse, 0x1 ;  /* 0x000000eea6ba4211 */ /* 0x0c0fe400078208ff */
[CCC-:B------:R-:W-:Y:S01]  /*23b70*/  @P6 LEA.HI.X R193, R166.reuse, R239.reuse, R164.reuse, 0x1, P0 ;  /* 0x000000efa6c16211 */ /* 0x1c0fe200000f0ca4 */
[----:B------:R-:W-:Y:S01]  /*23b80*/  @!PT LDS RZ, [RZ] ;  /* 0x00000000fffff984 */ /* 0x000fe20000000800 */
[----:B------:R-:W-:Y:S01]  /*23b90*/  @!PT LDS RZ, [RZ] ;  /* 0x00000000fffff984 */ /* 0x000fe20000000800 */
[----:B------:R-:W-:Y:S01]  /*23ba0*/  @!PT LDS RZ, [RZ] ;  /* 0x00000000fffff984 */ /* 0x000fe20000000800 */
[----:B------:R2:W-:Y:S01]  /*23bb0*/  @P5 LDGSTS.E.BYPASS.LTC128B.128 [R245+0xa800], [R174.64+0x80] ;  /* 0x0a800080aef55fae */ /* 0x0005e2000b901d44 */
[CCC-:B------:R-:W-:Y:S02]  /*23bc0*/  @P5 LEA.HI.X R191, R166.reuse, R239.reuse, R164.reuse, 0x1, P2 ;  /* 0x000000efa6bf5211 */ /* 0x1c0fe400010f0ca4 */
[CC--:B------:R-:W-:Y:S01]  /*23bd0*/  @P4 LEA.HI.X R187, R166.reuse, R239.reuse, R164, 0x1, P1 ;  /* 0x000000efa6bb4211 */ /* 0x0c0fe200008f0ca4 */
[----:B------:R2:W-:Y:S01]  /*23be0*/  @!P5 STS.128 [R245+0xa800], RZ ;  /* 0x00a800fff500d388 */ /* 0x0005e20000000c00 */
[C---:B------:R-:W-:Y:S01]  /*23bf0*/  @P3 LEA R194, P0, R166.reuse, R238, 0x1 ;  /* 0x000000eea6c23211 */ /* 0x040fe200078008ff */
[----:B------:R-:W-:Y:S02]  /*23c00*/  IMAD.MOV.U32 R238, RZ, RZ, R180 ;  /* 0x000000ffffee7224 */ /* 0x000fe400078e00b4 */
[----:B------:R-:W-:Y:S01]  /*23c10*/  @!PT LDS RZ, [RZ] ;  /* 0x00000000fffff984 */ /* 0x000fe20000000800 */
[----:B------:R-:W-:Y:S01]  /*23c20*/  @!PT LDS RZ, [RZ] ;  /* 0x00000000fffff984 */ /* 0x000fe20000000800 */
[----:B------:R-:W-:Y:S01]  /*23c30*/  @!PT LDS RZ, [RZ] ;  /* 0x00000000fffff984 */ /* 0x000fe20000000800 */
[----:B------:R2:W-:Y:S01]  /*23c40*/  @P4 LDGSTS.E.BYPASS.LTC128B.128 [R245+0xc800], [R172.64+0x100] ;  /* 0x0c800100acf54fae */ /* 0x0005e2000b901d44 */
[----:B------:R-:W-:Y:S01]  /*23c50*/  @P3 LEA.HI.X R195, R166, R239, R164, 0x1, P0 ;  /* 0x000000efa6c33211 */ /* 0x000fe200000f0ca4 */
[----:B------:R-:W-:Y:S02]  /*23c60*/  IMAD.MOV.U32 R239, RZ, RZ, R181 ;  /* 0x000000ffffef7224 */ /* 0x000fe400078e00b5 */
        /* <DEDUP_REMOVED lines=47> */
.L_x_1119:
[----:B------:R-:W-:Y:S05]  /*23f60*/  BSYNC B1 ;  /* 0x0000000000017941 */ /* 0x000fea0003800000 */
.L_x_1118:
[----:B------:R-:W-:Y:S01]  /*23f70*/  ULDC.64 UR4, c[0x0][0x118] ;  /* 0x0000460000047ab9 */ /* 0x000fe20000000a00 */
[----:B------:R-:W-:Y:S01]  /*23f80*/  FMNMX.FTZ R164, R4, R165, !PT ;  /* 0x000000a504a47209 */ /* 0x000fe20007810000 */
[----:B-----5:R3:W4:Y:S01]  /*23f90*/  LD.E R166, [R2.64+0xdc] ;  /* 0x0000dc0402a67980 */ /* 0x020722000c101900 */
[----:B--2---:R-:W-:Y:S02]  /*23fa0*/  FMNMX.FTZ R168, R6, R0, !PT ;  /* 0x0000000006a87209 */ /* 0x004fe40007810000 */
        /* <DEDUP_REMOVED lines=8> */
[----:B------:R-:W-:Y:S04]  /*24030*/  FMNMX.FTZ R164, R12, R169, !PT ;  /* 0x000000a90ca47209 */ /* 0x000fe80007810000 */
[----:B------:R-:W-:Y:S01]  /*24040*/  FMNMX.FTZ R169, R13, R164, !PT ;  /* 0x000000a40da97209 */ /* 0x000fe20007810000 */
[----:B------:R-:W-:Y:S01]  /*24050*/  LDSM.16.MT88.4 R180, [R231+0x12800] ;  /* 0x01280000e7b4783b */ /* 0x000fe20000004200 */
[----:B------:R-:W-:Y:S02]  /*24060*/  FMNMX.FTZ R164, R14, R171, !PT ;  /* 0x000000ab0ea47209 */ /* 0x000fe40007810000 */
[----:B---3--:R-:W-:Y:S02]  /*24070*/  FMNMX.FTZ R2, R16, R169, !PT ;  /* 0x000000a910027209 */ /* 0x008fe40007810000 */
[----:B------:R-:W-:Y:S03]  /*24080*/  FMNMX.FTZ R169, R15, R164, !PT ;  /* 0x000000a40fa97209 */ /* 0x000fe60007810000 */
        /* <DEDUP_REMOVED lines=19> */
[----:B------:R-:W2:Y:S01]  /*241c0*/  SHFL.BFLY PT, R164, R171, 0x2, 0x1f ;  /* 0x0c401f00aba47f89 */ /* 0x000ea200000e0000 */
[----:B------:R-:W-:Y:S07]  /*241d0*/  FMNMX.FTZ R170, R35, R2, !PT ;  /* 0x0000000223aa7209 */ /* 0x000fee0007810000 */
[----:B------:R-:W3:Y:S01]  /*241e0*/  SHFL.BFLY PT, R3, R170, 0x2, 0x1f ;  /* 0x0c401f00aa037f89 */ /* 0x000ee200000e0000 */
[----:B--2---:R-:W-:Y:S07]  /*241f0*/  FMNMX.FTZ R169, R171, R164, !PT ;  /* 0x000000a4aba97209 */ /* 0x004fee0007810000 */
[----:B------:R-:W2:Y:S01]  /*24200*/  SHFL.BFLY PT, R164, R169, 0x1, 0x1f ;  /* 0x0c201f00a9a47f89 */ /* 0x000ea200000e0000 */
[----:B---3--:R-:W-:Y:S07]  /*24210*/  FMNMX.FTZ R168, R170, R3, !PT ;  /* 0x00000003aaa87209 */ /* 0x008fee0007810000 */
[----:B------:R-:W3:Y:S01]  /*24220*/  SHFL.BFLY PT, R3, R168, 0x1, 0x1f ;  /* 0x0c201f00a8037f89 */ /* 0x000ee200000e0000 */
[----:B--2---:R-:W-:Y:S04]  /*24230*/  FMNMX.FTZ R164, R169, R164, !PT ;  /* 0x000000a4a9a47209 */ /* 0x004fe80007810000 */
[C---:B------:R-:W-:Y:S01]  /*24240*/  FSETP.NEU.FTZ.AND P0, PT, R164.reuse, -INF , PT ;  /* 0xff800000a400780b */ /* 0x040fe20003f1d000 */
[----:B------:R-:W-:Y:S01]  /*24250*/  FADD.FTZ R165, -R164, R165 ;  /* 0x000000a5a4a57221 */ /* 0x000fe20000010100 */
[----:B---3--:R-:W-:Y:S02]  /*24260*/  FMNMX.FTZ R3, R168, R3, !PT ;  /* 0x00000003a8037209 */ /* 0x008fe40007810000 */
[----:B------:R-:W2:Y:S01]  /*24270*/  LDSM.16.MT88.4 R168, [R233+0x10000] ;  /* 0x01000000e9a8783b */ /* 0x000ea20000004200 */
[C---:B----4-:R-:W-:Y:S02]  /*24280*/  FMUL.FTZ R201, R166.reuse, R164 ;  /* 0x000000a4a6c97220 */ /* 0x050fe40000410000 */
[C---:B------:R-:W-:Y:S02]  /*24290*/  FMUL.FTZ R199, R166.reuse, R3 ;  /* 0x00000003a6c77220 */ /* 0x040fe40000410000 */
[C---:B------:R-:W-:Y:S01]  /*242a0*/  FMUL.FTZ R2, R166.reuse, R165 ;  /* 0x000000a5a6027220 */ /* 0x040fe20000410000 */
[----:B------:R-:W-:Y:S01]  /*242b0*/  FSEL R201, R201, RZ, P0 ;  /* 0x000000ffc9c97208 */ /* 0x000fe20000000000 */
[C---:B------:R-:W-:Y:S01]  /*242c0*/  FADD.FTZ R165, -R3.reuse, R0 ;  /* 0x0000000003a57221 */ /* 0x040fe20000010100 */
[----:B------:R-:W-:Y:S03]  /*242d0*/  FSETP.NEU.FTZ.AND P0, PT, R3, -INF , PT ;  /* 0xff8000000300780b */ /* 0x000fe60003f1d000 */
[----:B------:R-:W-:Y:S01]  /*242e0*/  FMUL.FTZ R0, R166, R165 ;  /* 0x000000a5a6007220 */ /* 0x000fe20000410000 */
[----:B------:R-:W-:Y:S01]  /*242f0*/  FSEL R199, R199, RZ, P0 ;  /* 0x000000ffc7c77208 */ /* 0x000fe20000000000 */
[-CC-:B------:R-:W-:Y:S01]  /*24300*/  FFMA.FTZ R193, R4, R166.reuse, -R201.reuse ;  /* 0x000000a604c17223 */ /* 0x180fe200000108c9 */
[----:B------:R-:W3:Y:S01]  /*24310*/  MUFU.EX2 R2, R2 ;  /* 0x0000000200027308 */ /* 0x000ee20000000800 */
[-C--:B------:R-:W-:Y:S01]  /*24320*/  FFMA.FTZ R165, R5, R166.reuse, -R201 ;  /* 0x000000a605a57223 */ /* 0x080fe200000108c9 */
[----:B------:R-:W-:Y:S01]  /*24330*/  ISETP.GT.AND P0, PT, R247, 0x1, PT ;  /* 0x00000001f700780c */ /* 0x000fe20003f04270 */
[-CC-:B------:R-:W-:Y:S02]  /*24340*/  FFMA.FTZ R190, R6, R166.reuse, -R199.reuse ;  /* 0x000000a606be7223 */ /* 0x180fe400000108c7 */
[-C--:B------:R-:W-:Y:S02]  /*24350*/  FFMA.FTZ R191, R7, R166.reuse, -R199 ;  /* 0x000000a607bf7223 */ /* 0x080fe400000108c7 */
[-CC-:B------:R-:W-:Y:S02]  /*24360*/  FFMA.FTZ R192, R8, R166.reuse, -R201.reuse ;  /* 0x000000a608c07223 */ /* 0x180fe400000108c9 */
[-C--:B------:R-:W-:Y:S01]  /*24370*/  FFMA.FTZ R195, R9, R166.reuse, -R201 ;  /* 0x000000a609c37223 */ /* 0x080fe200000108c9 */
[----:B------:R-:W4:Y:S01]  /*24380*/  MUFU.EX2 R0, R0 ;  /* 0x0000000000007308 */ /* 0x000f220000000800 */
[-CC-:B------:R-:W-:Y:S02]  /*24390*/  FFMA.FTZ R194, R10, R166.reuse, -R199.reuse ;  /* 0x000000a60ac27223 */ /* 0x180fe400000108c7 */
[-C--:B------:R-:W-:Y:S02]  /*243a0*/  FFMA.FTZ R197, R11, R166.reuse, -R199 ;  /* 0x000000a60bc57223 */ /* 0x080fe400000108c7 */
[-CC-:B------:R-:W-:Y:S02]  /*243b0*/  FFMA.FTZ R206, R32, R166.reuse, -R201.reuse ;  /* 0x000000a620ce7223 */ /* 0x180fe400000108c9 */
[-CC-:B------:R-:W-:Y:S02]  /*243c0*/  FFMA.FTZ R196, R12, R166.reuse, -R201.reuse ;  /* 0x000000a60cc47223 */ /* 0x180fe400000108c9 */
[-C--:B------:R-:W-:Y:S01]  /*243d0*/  FFMA.FTZ R203, R13, R166.reuse, -R201 ;  /* 0x000000a60dcb7223 */ /* 0x080fe200000108c9 */
[----:B------:R-:W-:Y:S01]  /*243e0*/  MUFU.EX2 R193, R193 ;  /* 0x000000c100c17308 */ /* 0x000fe20000000800 */
[-CC-:B------:R-:W-:Y:S02]  /*243f0*/  FFMA.FTZ R198, R14, R166.reuse, -R199.reuse ;  /* 0x000000a60ec67223 */ /* 0x180fe400000108c7 */
[----:B------:R-:W-:Y:S02]  /*24400*/  FFMA.FTZ R205, R15, R166, -R199 ;  /* 0x000000a60fcd7223 */ /* 0x000fe400000108c7 */
[C---:B---3--:R-:W-:Y:S02]  /*24410*/  FMUL.FTZ R4, R2.reuse, R160 ;  /* 0x000000a002047220 */ /* 0x048fe40000410000 */
[C---:B------:R-:W-:Y:S02]  /*24420*/  FMUL.FTZ R5, R2.reuse, R161 ;  /* 0x000000a102057220 */ /* 0x040fe40000410000 */
[C---:B------:R-:W-:Y:S01]  /*24430*/  FMUL.FTZ R8, R2.reuse, R156 ;  /* 0x0000009c02087220 */ /* 0x040fe20000410000 */
[----:B------:R-:W3:Y:S01]  /*24440*/  MUFU.EX2 R165, R165 ;  /* 0x000000a500a57308 */ /* 0x000ee20000000800 */
[C---:B------:R-:W-:Y:S02]  /*24450*/  FMUL.FTZ R9, R2.reuse, R157 ;  /* 0x0000009d02097220 */ /* 0x040fe40000410000 */
[----:B------:R-:W-:Y:S02]  /*24460*/  FMUL.FTZ R36, R2, R36 ;  /* 0x0000002402247220 */ /* 0x000fe40000410000 */
[C---:B----4-:R-:W-:Y:S02]  /*24470*/  FMUL.FTZ R6, R0.reuse, R162 ;  /* 0x000000a200067220 */ /* 0x050fe40000410000 */
[C---:B------:R-:W-:Y:S02]  /*24480*/  FMUL.FTZ R7, R0.reuse, R163 ;  /* 0x000000a300077220 */ /* 0x040fe40000410000 */
[C---:B------:R-:W-:Y:S01]  /*24490*/  FMUL.FTZ R10, R0.reuse, R158 ;  /* 0x0000009e000a7220 */ /* 0x040fe20000410000 */
[----:B------:R-:W-:Y:S01]  /*244a0*/  MUFU.EX2 R190, R190 ;  /* 0x000000be00be7308 */ /* 0x000fe20000000800 */
[----:B------:R-:W-:Y:S02]  /*244b0*/  FMUL.FTZ R11, R0, R159 ;  /* 0x0000009f000b7220 */ /* 0x000fe40000410000 */
[----:B------:R-:W4:Y:S01]  /*244c0*/  LDSM.16.MT88.4 R156, [R230+0x10000] ;  /* 0x01000000e69c783b */ /* 0x000f220000004200 */
[----:B------:R-:W-:Y:S02]  /*244d0*/  FMUL.FTZ R37, R2, R37 ;  /* 0x0000002502257220 */ /* 0x000fe40000410000 */
[C---:B------:R-:W-:Y:S02]  /*244e0*/  FMUL.FTZ R38, R0.reuse, R38 ;  /* 0x0000002600267220 */ /* 0x040fe40000410000 */
[----:B------:R-:W-:Y:S02]  /*244f0*/  FMUL.FTZ R39, R0, R39 ;  /* 0x0000002700277220 */ /* 0x000fe40000410000 */
        /* <DEDUP_REMOVED lines=11> */
[----:B------:R-:W-:Y:S01]  /*245b0*/  LDSM.16.MT88.4 R152, [R230+0x16000] ;  /* 0x01600000e698783b */ /* 0x000fe20000004200 */
[C---:B------:R-:W-:Y:S02]  /*245c0*/  FMUL.FTZ R44, R2.reuse, R44 ;  /* 0x0000002c022c7220 */ /* 0x040fe40000410000 */
[----:B------:R-:W3:Y:S01]  /*245d0*/  MUFU.EX2 R195, R195 ;  /* 0x000000c300c37308 */ /* 0x000ee20000000800 */
[----:B------:R-:W-:Y:S02]  /*245e0*/  FMUL.FTZ R45, R2, R45 ;  /* 0x0000002d022d7220 */ /* 0x000fe40000410000 */
[C---:B------:R-:W-:Y:S01]  /*245f0*/  FMUL.FTZ R46, R0.reuse, R46 ;  /* 0x0000002e002e7220 */ /* 0x040fe20000410000 */
[----:B-1----:R-:W-:Y:S01]  /*24600*/  F2FP.PACK_AB R161, R191, R190 ;  /* 0x000000bebfa1723e */ /* 0x002fe200000000ff */
[----:B------:R-:W-:Y:S02]  /*24610*/  FMUL.FTZ R47, R0, R47 ;  /* 0x0000002f002f7220 */ /* 0x000fe40000410000 */
[C---:B------:R-:W-:Y:S02]  /*24620*/  FMUL.FTZ R48, R2.reuse, R48 ;  /* 0x0000003002307220 */ /* 0x040fe40000410000 */
[----:B------:R-:W-:Y:S01]  /*24630*/  FMUL.FTZ R49, R2, R49 ;  /* 0x0000003102317220 */ /* 0x000fe20000410000 */
        /* <DEDUP_REMOVED lines=8> */
[C---:B------:R-:W-:Y:S01]  /*246c0*/  FMUL.FTZ R56, R2.reuse, R56 ;  /* 0x0000003802387220 */ /* 0x040fe20000410000 */
[----:B---3--:R-:W-:Y:S01]  /*246d0*/  F2FP.PACK_AB R162, R195, R192 ;  /* 0x000000c0c3a2723e */ /* 0x008fe200000000ff */
        /* <DEDUP_REMOVED lines=17> */
[C---:B--2---:R-:W-:Y:S05]  /*247f0*/  HMMA.16816.F32 R4, R160.reuse, R168, R4 ;  /* 0x000000a8a004723c */ /* 0x044fea0000001804 */
[C---:B------:R-:W-:Y:S02]  /*24800*/  FMUL.FTZ R70, R0.reuse, R70 ;  /* 0x0000004600467220 */ /* 0x040fe40000410000 */
[----:B------:R-:W-:Y:S01]  /*24810*/  FMUL.FTZ R71, R0, R71 ;  /* 0x0000004700477220 */ /* 0x000fe20000410000 */
[C---:B------:R-:W-:Y:S01]  /*24820*/  HMMA.16816.F32 R8, R160.reuse, R170, R8 ;  /* 0x000000aaa008723c */ /* 0x040fe20000001808 */
[----:B------:R-:W1:Y:S01]  /*24830*/  LDSM.16.MT88.4 R168, [R233+0x12000] ;  /* 0x01200000e9a8783b */ /* 0x000e620000004200 */
[----:B------:R-:W2:Y:S02]  /*24840*/  MUFU.EX2 R205, R205 ;  /* 0x000000cd00cd7308 */ /* 0x000ea40000000800 */
[C---:B------:R-:W-:Y:S02]  /*24850*/  FMUL.FTZ R72, R2.reuse, R72 ;  /* 0x0000004802487220 */ /* 0x040fe40000410000 */
[----:B------:R-:W-:Y:S02]  /*24860*/  FMUL.FTZ R73, R2, R73 ;  /* 0x0000004902497220 */ /* 0x000fe40000410000 */
[C---:B------:R-:W-:Y:S04]  /*24870*/  HMMA.16816.F32 R36, R160.reuse, R172, R36 ;  /* 0x000000aca024723c */ /* 0x040fe80000001824 */
[C---:B------:R-:W-:Y:S01]  /*24880*/  FMUL.FTZ R74, R0.reuse, R74 ;  /* 0x0000004a004a7220 */ /* 0x040fe20000410000 */
[----:B------:R-:W-:Y:S01]  /*24890*/  MUFU.EX2 R206, R206 ;  /* 0x000000ce00ce7308 */ /* 0x000fe20000000800 */
[----:B------:R-:W-:Y:S02]  /*248a0*/  FMUL.FTZ R75, R0, R75 ;  /* 0x0000004b004b7220 */ /* 0x000fe40000410000 */
[C---:B------:R-:W-:Y:S01]  /*248b0*/  HMMA.16816.F32 R40, R160.reuse, R174, R40 ;  /* 0x000000aea028723c */ /* 0x040fe20000001828 */
[----:B------:R-:W2:Y:S03]  /*248c0*/  LDSM.16.MT88.4 R172, [R232+0x12000] ;  /* 0x01200000e8ac783b */ /* 0x000ea60000004200 */
[C---:B------:R-:W-:Y:S02]  /*248d0*/  FMUL.FTZ R76, R2.reuse, R76 ;  /* 0x0000004c024c7220 */ /* 0x040fe40000410000 */
[----:B------:R-:W-:Y:S02]  /*248e0*/  FMUL.FTZ R77, R2, R77 ;  /* 0x0000004d024d7220 */ /* 0x000fe40000410000 */
[C---:B------:R-:W-:Y:S04]  /*248f0*/  HMMA.16816.F32 R44, R160.reuse, R176, R44 ;  /* 0x000000b0a02c723c */ /* 0x040fe8000000182c */
[C---:B------:R-:W-:Y:S02]  /*24900*/  FMUL.FTZ R78, R0.reuse, R78 ;  /* 0x0000004e004e7220 */ /* 0x040fe40000410000 */
[----:B------:R-:W-:Y:S02]  /*24910*/  FMUL.FTZ R79, R0, R79 ;  /* 0x0000004f004f7220 */ /* 0x000fe40000410000 */
        /* <DEDUP_REMOVED lines=11> */
[C---:B-1----:R-:W-:Y:S04]  /*249d0*/  HMMA.16816.F32 R60, R160.reuse, R168, R60 ;  /* 0x000000a8a03c723c */ /* 0x042fe8000000183c */
[C---:B------:R-:W-:Y:S02]  /*249e0*/  FMUL.FTZ R86, R0.reuse, R86 ;  /* 0x0000005600567220 */ /* 0x040fe40000410000 */
[----:B------:R-:W-:Y:S02]  /*249f0*/  FMUL.FTZ R87, R0, R87 ;  /* 0x0000005700577220 */ /* 0x000fe40000410000 */
[C---:B------:R-:W-:Y:S01]  /*24a00*/  HMMA.16816.F32 R64, R160.reuse, R170, R64 ;  /* 0x000000aaa040723c */ /* 0x040fe20000001840 */
[----:B------:R-:W1:Y:S03]  /*24a10*/  LDSM.16.MT88.4 R168, [R230+0x12000] ;  /* 0x01200000e6a8783b */ /* 0x000e660000004200 */
[C---:B------:R-:W-:Y:S02]  /*24a20*/  FMUL.FTZ R88, R2.reuse, R88 ;  /* 0x0000005802587220 */ /* 0x040fe40000410000 */
[----:B------:R-:W-:Y:S02]  /*24a30*/  FMUL.FTZ R89, R2, R89 ;  /* 0x0000005902597220 */ /* 0x000fe40000410000 */
[C---:B--2---:R-:W-:Y:S04]  /*24a40*/  HMMA.16816.F32 R68, R160.reuse, R172, R68 ;  /* 0x000000aca044723c */ /* 0x044fe80000001844 */
[C---:B------:R-:W-:Y:S02]  /*24a50*/  FMUL.FTZ R90, R0.reuse, R90 ;  /* 0x0000005a005a7220 */ /* 0x040fe40000410000 */
[----:B------:R-:W-:Y:S02]  /*24a60*/  FMUL.FTZ R91, R0, R91 ;  /* 0x0000005b005b7220 */ /* 0x000fe40000410000 */
[C---:B------:R-:W-:Y:S01]  /*24a70*/  HMMA.16816.F32 R72, R160.reuse, R174, R72 ;  /* 0x000000aea048723c */ /* 0x040fe20000001848 */
[----:B------:R-:W2:Y:S03]  /*24a80*/  LDSM.16.MT88.4 R172, [R233+0x14000] ;  /* 0x01400000e9ac783b */ /* 0x000ea60000004200 */
[C---:B------:R-:W-:Y:S02]  /*24a90*/  FMUL.FTZ R92, R2.reuse, R92 ;  /* 0x0000005c025c7220 */ /* 0x040fe40000410000 */
[----:B------:R-:W-:Y:S02]  /*24aa0*/  FMUL.FTZ R93, R2, R93 ;  /* 0x0000005d025d7220 */ /* 0x000fe40000410000 */
[C---:B------:R-:W-:Y:S01]  /*24ab0*/  FMUL.FTZ R94, R0.reuse, R94 ;  /* 0x0000005e005e7220 */ /* 0x040fe20000410000 */
[C---:B----4-:R-:W-:Y:S03]  /*24ac0*/  HMMA.16816.F32 R76, R160.reuse, R156, R76 ;  /* 0x0000009ca04c723c */ /* 0x050fe6000000184c */
[----:B------:R-:W-:Y:S02]  /*24ad0*/  FMUL.FTZ R95, R0, R95 ;  /* 0x0000005f005f7220 */ /* 0x000fe40000410000 */
[C---:B------:R-:W-:Y:S02]  /*24ae0*/  FMUL.FTZ R96, R2.reuse, R96 ;  /* 0x0000006002607220 */ /* 0x040fe40000410000 */
[----:B------:R-:W-:Y:S01]  /*24af0*/  FMUL.FTZ R97, R2, R97 ;  /* 0x0000006102617220 */ /* 0x000fe20000410000 */
        /* <DEDUP_REMOVED lines=30> */
[C---:B------:R-:W-:Y:S04]  /*24ce0*/  FMUL.FTZ R116, R2.reuse, R116 ;  /* 0x0000007402747220 */ /* 0x040fe80000410000 */
[----:B------:R-:W-:Y:S01]  /*24cf0*/  FMUL.FTZ R117, R2, R117 ;  /* 0x0000007502757220 */ /* 0x000fe20000410000 */
[C---:B------:R-:W-:Y:S01]  /*24d00*/  HMMA.16816.F32 R112, R160.reuse, R170, R112 ;  /* 0x000000aaa070723c */ /* 0x040fe20000001870 */
[----:B------:R-:W1:Y:S02]  /*24d10*/  LDSM.16.MT88.4 R168, [R232+0x16000] ;  /* 0x01600000e8a8783b */ /* 0x000e640000004200 */
        /* <DEDUP_REMOVED lines=18> */
[C---:B------:R-:W-:Y:S02]  /*24e40*/  FMUL.FTZ R132, R2.reuse, R132 ;  /* 0x0000008402847220 */ /* 0x040fe40000410000 */
[----:B------:R-:W-:Y:S03]  /*24e50*/  FMUL.FTZ R133, R2, R133 ;  /* 0x0000008502857220 */ /* 0x000fe60000410000 */
[C---:B------:R-:W-:Y:S01]  /*24e60*/  HMMA.16816.F32 R128, R160.reuse, R158, R128 ;  /* 0x0000009ea080723c */ /* 0x040fe20000001880 */
[----:B------:R-:W4:Y:S02]  /*24e70*/  LDSM.16.MT88.4 R156, [R233+0x10800] ;  /* 0x01080000e99c783b */ /* 0x000f240000004200 */
[C---:B------:R-:W-:Y:S02]  /*24e80*/  FMUL.FTZ R134, R0.reuse, R134 ;  /* 0x0000008600867220 */ /* 0x040fe40000410000 */
[----:B------:R-:W-:Y:S02]  /*24e90*/  FMUL.FTZ R135, R0, R135 ;  /* 0x0000008700877220 */ /* 0x000fe40000410000 */
[C---:B------:R-:W-:Y:S02]  /*24ea0*/  FMUL.FTZ R136, R2.reuse, R136 ;  /* 0x0000008802887220 */ /* 0x040fe40000410000 */
[----:B------:R-:W-:Y:S03]  /*24eb0*/  FMUL.FTZ R137, R2, R137 ;  /* 0x0000008902897220 */ /* 0x000fe60000410000 */
[C---:B-1----:R-:W-:Y:S03]  /*24ec0*/  HMMA.16816.F32 R132, R160.reuse, R168, R132 ;  /* 0x000000a8a084723c */ /* 0x042fe60000001884 */
[C---:B------:R-:W-:Y:S02]  /*24ed0*/  FMUL.FTZ R138, R0.reuse, R138 ;  /* 0x0000008a008a7220 */ /* 0x040fe40000410000 */
[----:B------:R-:W-:Y:S02]  /*24ee0*/  FMUL.FTZ R139, R0, R139 ;  /* 0x0000008b008b7220 */ /* 0x000fe40000410000 */
[-CC-:B------:R-:W-:Y:S01]  /*24ef0*/  FFMA.FTZ R200, R16, R166.reuse, -R201.reuse ;  /* 0x000000a610c87223 */ /* 0x180fe200000108c9 */
[C---:B------:R-:W-:Y:S01]  /*24f00*/  HMMA.16816.F32 R12, R160.reuse, R170, R12 ;  /* 0x000000aaa00c723c */ /* 0x040fe2000000180c */
[----:B------:R-:W1:Y:S03]  /*24f10*/  LDSM.16.MT88.4 R168, [R232+0x10800] ;  /* 0x01080000e8a8783b */ /* 0x000e660000004200 */
[-C--:B------:R-:W-:Y:S01]  /*24f20*/  FFMA.FTZ R207, R17, R166.reuse, -R201 ;  /* 0x000000a611cf7223 */ /* 0x080fe200000108c9 */
[----:B------:R-:W-:Y:S01]  /*24f30*/  MUFU.EX2 R200, R200 ;  /* 0x000000c800c87308 */ /* 0x000fe20000000800 */
[-CC-:B------:R-:W-:Y:S02]  /*24f40*/  FFMA.FTZ R202, R18, R166.reuse, -R199.reuse ;  /* 0x000000a612ca7223 */ /* 0x180fe400000108c7 */
[C---:B--2---:R-:W-:Y:S04]  /*24f50*/  HMMA.16816.F32 R136, R160.reuse, R172, R136 ;  /* 0x000000aca088723c */ /* 0x044fe80000001888 */
[----:B------:R-:W-:Y:S02]  /*24f60*/  FFMA.FTZ R204, R19, R166, -R199 ;  /* 0x000000a613cc7223 */ /* 0x000fe400000108c7 */
[C---:B------:R-:W-:Y:S01]  /*24f70*/  FMUL.FTZ R140, R2.reuse, R140 ;  /* 0x0000008c028c7220 */ /* 0x040fe20000410000 */
[----:B------:R-:W2:Y:S01]  /*24f80*/  MUFU.EX2 R207, R207 ;  /* 0x000000cf00cf7308 */ /* 0x000ea20000000800 */
[----:B------:R-:W-:Y:S04]  /*24f90*/  FMUL.FTZ R141, R2, R141 ;  /* 0x0000008d028d7220 */ /* 0x000fe80000410000 */
[C---:B------:R-:W-:Y:S02]  /*24fa0*/  FMUL.FTZ R142, R0.reuse, R142 ;  /* 0x0000008e008e7220 */ /* 0x040fe40000410000 */
[----:B------:R-:W-:Y:S02]  /*24fb0*/  FMUL.FTZ R143, R0, R143 ;  /* 0x0000008f008f7220 */ /* 0x000fe40000410000 */
[C---:B------:R-:W-:Y:S01]  /*24fc0*/  FMUL.FTZ R16, R2.reuse, R148 ;  /* 0x0000009402107220 */ /* 0x040fe20000410000 */
[----:B------:R-:W-:Y:S01]  /*24fd0*/  MUFU.EX2 R202, R202 ;  /* 0x000000ca00ca7308 */ /* 0x000fe20000000800 */
[----:B---3--:R-:W-:Y:S01]  /*24fe0*/  F2FP.PACK_AB R148, R203, R196 ;  /* 0x000000c4cb94723e */ /* 0x008fe200000000ff */
[----:B------:R-:W-:Y:S01]  /*24ff0*/  FMUL.FTZ R17, R2, R149 ;  /* 0x0000009502117220 */ /* 0x000fe20000410000 */
[----:B------:R-:W-:Y:S01]  /*25000*/  F2FP.PACK_AB R149, R205, R198 ;  /* 0x000000c6cd95723e */ /* 0x000fe200000000ff */
[C---:B------:R-:W-:Y:S01]  /*25010*/  HMMA.16816.F32 R140, R160.reuse, R174, R140 ;  /* 0x000000aea08c723c */ /* 0x040fe2000000188c */
[----:B------:R-:W3:Y:S02]  /*25020*/  LDSM.16.MT88.4 R172, [R231+0x10800] ;  /* 0x01080000e7ac783b */ /* 0x000ee40000004200 */
[C---:B------:R-:W-:Y:S02]  /*25030*/  FMUL.FTZ R18, R0.reuse, R150 ;  /* 0x0000009600127220 */ /* 0x040fe40000410000 */
[----:B------:R-:W-:Y:S01]  /*25040*/  FMUL.FTZ R19, R0, R151 ;  /* 0x0000009700137220 */ /* 0x000fe20000410000 */
[----:B------:R-:W1:Y:S01]  /*25050*/  MUFU.EX2 R204, R204 ;  /* 0x000000cc00cc7308 */ /* 0x000e620000000800 */
[C---:B------:R-:W-:Y:S02]  /*25060*/  FMUL.FTZ R144, R2.reuse, R144 ;  /* 0x0000009002907220 */ /* 0x040fe40000410000 */
[----:B------:R-:W-:Y:S03]  /*25070*/  FMUL.FTZ R145, R2, R145 ;  /* 0x0000009102917220 */ /* 0x000fe60000410000 */
[C---:B------:R-:W-:Y:S03]  /*25080*/  HMMA.16816.F32 R16, R160.reuse, R152, R16 ;  /* 0x00000098a010723c */ /* 0x040fe60000001810 */
[C---:B------:R-:W-:Y:S01]  /*25090*/  FMUL.FTZ R146, R0.reuse, R146 ;  /* 0x0000009200927220 */ /* 0x040fe20000410000 */
[----:B--2---:R-:W-:Y:S01]  /*250a0*/  F2FP.PACK_AB R150, R207, R200 ;  /* 0x000000c8cf96723e */ /* 0x004fe200000000ff */
[----:B------:R-:W-:Y:S02]  /*250b0*/  FMUL.FTZ R147, R0, R147 ;  /* 0x0000009300937220 */ /* 0x000fe40000410000 */
[----:B------:R-:W-:Y:S02]  /*250c0*/  FFMA.FTZ R193, R2, R252, R193 ;  /* 0x000000fc02c17223 */ /* 0x000fe400000100c1 */
[----:B------:R-:W-:Y:S03]  /*250d0*/  FFMA.FTZ R190, R0, R251, R190 ;  /* 0x000000fb00be7223 */ /* 0x000fe600000100be */
[----:B------:R-:W-:Y:S01]  /*250e0*/  HMMA.16816.F32 R144, R160, R154, R144 ;  /* 0x0000009aa090723c */ /* 0x000fe20000001890 */
[----:B------:R-:W2:Y:S02]  /*250f0*/  LDSM.16.MT88.4 R152, [R230+0x10800] ;  /* 0x01080000e698783b */ /* 0x000ea40000004200 */
[----:B------:R-:W-:Y:S01]  /*25100*/  IADD3 R0, R247, -0x1, RZ ;  /* 0xfffffffff7007810 */ /* 0x000fe20007ffe0ff */
[----:B------:R-:W-:Y:S01]  /*25110*/  FADD.FTZ R193, R165, R193 ;  /* 0x000000c1a5c17221 */ /* 0x000fe20000010000 */
[----:B------:R-:W-:Y:S01]  /*25120*/  MOV R165, R164 ;  /* 0x000000a400a57202 */ /* 0x000fe20000000f00 */
[----:B------:R-:W-:Y:S01]  /*25130*/  FADD.FTZ R191, R191, R190 ;  /* 0x000000bebfbf7221 */ /* 0x000fe20000010000 */
[----:B-1----:R-:W-:Y:S01]  /*25140*/  F2FP.PACK_AB R151, R204, R202 ;  /* 0x000000cacc97723e */ /* 0x002fe200000000ff */
[----:B------:R-:W-:Y:S01]  /*25150*/  FADD.FTZ R192, R192, R193 ;  /* 0x000000c1c0c07221 */ /* 0x000fe20000010000 */
[----:B------:R-:W1:Y:S03]  /*25160*/  LDSM.16.MT88.4 R160, [R233+0x12800] ;  /* 0x01280000e9a0783b */ /* 0x000e660000004200 */
[----:B------:R-:W-:Y:S01]  /*25170*/  MOV R247, R0 ;  /* 0x0000000000f77202 */ /* 0x000fe20000000f00 */
[----:B------:R-:W-:Y:S01]  /*25180*/  FADD.FTZ R194, R194, R191 ;  /* 0x000000bfc2c27221 */ /* 0x000fe20000010000 */
[C---:B----4-:R-:W-:Y:S05]  /*25190*/  HMMA.16816.F32 R4, R148.reuse, R156, R4 ;  /* 0x0000009c9404723c */ /* 0x050fea0000001804 */
[----:B------:R-:W-:Y:S01]  /*251a0*/  FADD.FTZ R195, R195, R192 ;  /* 0x000000c0c3c37221 */ /* 0x000fe20000010000 */
[----:B------:R-:W-:Y:S01]  /*251b0*/  MOV R0, R3 ;  /* 0x0000000300007202 */ /* 0x000fe20000000f00 */
[----:B------:R-:W-:Y:S01]  /*251c0*/  FADD.FTZ R197, R197, R194 ;  /* 0x000000c2c5c57221 */ /* 0x000fe20000010000 */
[C---:B------:R-:W-:Y:S01]  /*251d0*/  HMMA.16816.F32 R8, R148.reuse, R158, R8 ;  /* 0x0000009e9408723c */ /* 0x040fe20000001808 */
[----:B------:R-:W4:Y:S03]  /*251e0*/  LDSM.16.MT88.4 R156, [R230+0x12800] ;  /* 0x01280000e69c783b */ /* 0x000f260000004200 */
[----:B------:R-:W-:Y:S02]  /*251f0*/  FADD.FTZ R196, R196, R195 ;  /* 0x000000c3c4c47221 */ /* 0x000fe40000010000 */
[----:B------:R-:W-:Y:S02]  /*25200*/  FADD.FTZ R198, R198, R197 ;  /* 0x000000c5c6c67221 */ /* 0x000fe40000010000 */
[C---:B------:R-:W-:Y:S04]  /*25210*/  HMMA.16816.F32 R36, R148.reuse, R168, R36 ;  /* 0x000000a89424723c */ /* 0x040fe80000001824 */
[----:B------:R-:W-:Y:S02]  /*25220*/  FADD.FTZ R203, R203, R196 ;  /* 0x000000c4cbcb7221 */ /* 0x000fe40000010000 */
[----:B------:R-:W-:Y:S02]  /*25230*/  FADD.FTZ R205, R205, R198 ;  /* 0x000000c6cdcd7221 */ /* 0x000fe40000010000 */
[C---:B------:R-:W-:Y:S01]  /*25240*/  HMMA.16816.F32 R40, R148.reuse, R170, R40 ;  /* 0x000000aa9428723c */ /* 0x040fe20000001828 */
[----:B------:R-:W4:Y:S03]  /*25250*/  LDSM.16.MT88.4 R168, [R233+0x14800] ;  /* 0x01480000e9a8783b */ /* 0x000f260000004200 */
[----:B------:R-:W-:Y:S04]  /*25260*/  FADD.FTZ R200, R200, R203 ;  /* 0x000000cbc8c87221 */ /* 0x000fe80000010000 */
[C---:B---3--:R-:W-:Y:S04]  /*25270*/  HMMA.16816.F32 R44, R148.reuse, R172, R44 ;  /* 0x000000ac942c723c */ /* 0x048fe8000000182c */
[----:B------:R-:W-:Y:S04]  /*25280*/  FADD.FTZ R207, R207, R200 ;  /* 0x000000c8cfcf7221 */ /* 0x000fe80000010000 */
[C---:B------:R-:W-:Y:S01]  /*25290*/  HMMA.16816.F32 R48, R148.reuse, R174, R48 ;  /* 0x000000ae9430723c */ /* 0x040fe20000001830 */
[----:B------:R-:W-:Y:S07]  /*252a0*/  LDSM.16.MT88.4 R172, [R233+0x13000] ;  /* 0x01300000e9ac783b */ /* 0x000fee0000004200 */
        /* <DEDUP_REMOVED lines=8> */
[----:B------:R-:W-:Y:S07]  /*25330*/  LDSM.16.MT88.4 R176, [R230+0x13000] ;  /* 0x01300000e6b0783b */ /* 0x000fee0000004200 */
[C---:B------:R-:W-:Y:S07]  /*25340*/  HMMA.16816.F32 R76, R148.reuse, R180, R76 ;  /* 0x000000b4944c723c */ /* 0x040fee000000184c */
[-CC-:B------:R-:W-:Y:S01]  /*25350*/  FFMA.FTZ R180, R20, R166.reuse, -R201.reuse ;  /* 0x000000a614b47223 */ /* 0x180fe200000108c9 */
[C---:B------:R-:W-:Y:S04]  /*25360*/  HMMA.16816.F32 R80, R148.reuse, R182, R80 ;  /* 0x000000b69450723c */ /* 0x040fe80000001850 */
[-C--:B------:R-:W-:Y:S01]  /*25370*/  FFMA.FTZ R181, R21, R166.reuse, -R201 ;  /* 0x000000a615b57223 */ /* 0x080fe200000108c9 */
[----:B------:R-:W-:Y:S02]  /*25380*/  MUFU.EX2 R180, R180 ;  /* 0x000000b400b47308 */ /* 0x000fe40000000800 */
[-CC-:B------:R-:W-:Y:S01]  /*25390*/  FFMA.FTZ R182, R22, R166.reuse, -R199.reuse ;  /* 0x000000a616b67223 */ /* 0x180fe200000108c7 */
[C---:B----4-:R-:W-:Y:S04]  /*253a0*/  HMMA.16816.F32 R84, R148.reuse, R156, R84 ;  /* 0x0000009c9454723c */ /* 0x050fe80000001854 */
[-C--:B------:R-:W-:Y:S02]  /*253b0*/  FFMA.FTZ R183, R23, R166.reuse, -R199 ;  /* 0x000000a617b77223 */ /* 0x080fe400000108c7 */
[----:B------:R-:W-:Y:S01]  /*253c0*/  LDSM.16.MT88.4 R20, [R231+0x16800] ;  /* 0x01680000e714783b */ /* 0x000fe20000004200 */
[----:B------:R-:W3:Y:S01]  /*253d0*/  MUFU.EX2 R181, R181 ;  /* 0x000000b500b57308 */ /* 0x000ee20000000800 */
[C---:B------:R-:W-:Y:S06]  /*253e0*/  HMMA.16816.F32 R88, R148.reuse, R158, R88 ;  /* 0x0000009e9458723c */ /* 0x040fec0000001858 */
[----:B------:R-:W4:Y:S02]  /*253f0*/  LDSM.16.MT88.4 R156, [R233+0x16800] ;  /* 0x01680000e99c783b */ /* 0x000f240000004200 */
[C---:B------:R-:W-:Y:S01]  /*25400*/  HMMA.16816.F32 R92, R148.reuse, R168, R92 ;  /* 0x000000a8945c723c */ /* 0x040fe2000000185c */
[----:B------:R-:W-:Y:S07]  /*25410*/  MUFU.EX2 R182, R182 ;  /* 0x000000b600b67308 */ /* 0x000fee0000000800 */
[C---:B------:R-:W-:Y:S01]  /*25420*/  HMMA.16816.F32 R96, R148.reuse, R170, R96 ;  /* 0x000000aa9460723c */ /* 0x040fe20000001860 */
[----:B------:R-:W3:Y:S02]  /*25430*/  LDSM.16.MT88.4 R168, [R232+0x16800] ;  /* 0x01680000e8a8783b */ /* 0x000ee40000004200 */
[----:B------:R-:W1:Y:S05]  /*25440*/  MUFU.EX2 R183, R183 ;  /* 0x000000b700b77308 */ /* 0x000e6a0000000800 */
[C---:B------:R-:W-:Y:S07]  /*25450*/  HMMA.16816.F32 R100, R148.reuse, R184, R100 ;  /* 0x000000b89464723c */ /* 0x040fee0000001864 */
[-CC-:B------:R-:W-:Y:S01]  /*25460*/  FFMA.FTZ R184, R24, R166.reuse, -R201.reuse ;  /* 0x000000a618b87223 */ /* 0x180fe200000108c9 */
[C---:B------:R-:W-:Y:S04]  /*25470*/  HMMA.16816.F32 R104, R148.reuse, R186, R104 ;  /* 0x000000ba9468723c */ /* 0x040fe80000001868 */
[-C--:B------:R-:W-:Y:S01]  /*25480*/  FFMA.FTZ R185, R25, R166.reuse, -R201 ;  /* 0x000000a619b97223 */ /* 0x080fe200000108c9 */
[----:B------:R-:W-:Y:S02]  /*25490*/  MUFU.EX2 R184, R184 ;  /* 0x000000b800b87308 */ /* 0x000fe40000000800 */
[-CC-:B------:R-:W-:Y:S01]  /*254a0*/  FFMA.FTZ R186, R26, R166.reuse, -R199.reuse ;  /* 0x000000a61aba7223 */ /* 0x180fe200000108c7 */
[C---:B--2---:R-:W-:Y:S04]  /*254b0*/  HMMA.16816.F32 R108, R148.reuse, R152, R108 ;  /* 0x00000098946c723c */ /* 0x044fe8000000186c */
[----:B------:R-:W-:Y:S02]  /*254c0*/  FFMA.FTZ R187, R27, R166, -R199 ;  /* 0x000000a61bbb7223 */ /* 0x000fe400000108c7 */
[----:B------:R-:W-:Y:S01]  /*254d0*/  LDSM.16.MT88.4 R24, [R232+0x11000] ;  /* 0x01100000e818783b */ /* 0x000fe20000004200 */
[----:B------:R-:W2:Y:S01]  /*254e0*/  MUFU.EX2 R185, R185 ;  /* 0x000000b900b97308 */ /* 0x000ea20000000800 */
[C---:B------:R-:W-:Y:S06]  /*254f0*/  HMMA.16816.F32 R112, R148.reuse, R154, R112 ;  /* 0x0000009a9470723c */ /* 0x040fec0000001870 */
[----:B------:R-:W2:Y:S02]  /*25500*/  LDSM.16.MT88.4 R152, [R230+0x16800] ;  /* 0x01680000e698783b */ /* 0x000ea40000004200 */
[C---:B-1----:R-:W-:Y:S01]  /*25510*/  HMMA.16816.F32 R116, R148.reuse, R160, R116 ;  /* 0x000000a09474723c */ /* 0x042fe20000001874 */
[----:B------:R-:W-:Y:S07]  /*25520*/  MUFU.EX2 R186, R186 ;  /* 0x000000ba00ba7308 */ /* 0x000fee0000000800 */
[C---:B------:R-:W-:Y:S01]  /*25530*/  HMMA.16816.F32 R120, R148.reuse, R162, R120 ;  /* 0x000000a29478723c */ /* 0x040fe20000001878 */
[----:B------:R-:W-:Y:S02]  /*25540*/  LDSM.16.MT88.4 R160, [R231+0x11000] ;  /* 0x01100000e7a0783b */ /* 0x000fe40000004200 */
[----:B------:R-:W1:Y:S05]  /*25550*/  MUFU.EX2 R187, R187 ;  /* 0x000000bb00bb7308 */ /* 0x000e6a0000000800 */
[C---:B----4-:R-:W-:Y:S08]  /*25560*/  HMMA.16816.F32 R124, R148.reuse, R156, R124 ;  /* 0x0000009c947c723c */ /* 0x050ff0000000187c */
[C---:B------:R-:W-:Y:S01]  /*25570*/  HMMA.16816.F32 R128, R148.reuse, R158, R128 ;  /* 0x0000009e9480723c */ /* 0x040fe20000001880 */
[----:B------:R-:W4:Y:S07]  /*25580*/  LDSM.16.MT88.4 R156, [R233+0x11000] ;  /* 0x01100000e99c783b */ /* 0x000f2e0000004200 */
[C---:B---3--:R-:W-:Y:S08]  /*25590*/  HMMA.16816.F32 R132, R148.reuse, R168, R132 ;  /* 0x000000a89484723c */ /* 0x048ff00000001884 */
[C---:B------:R-:W-:Y:S01]  /*255a0*/  HMMA.16816.F32 R12, R148.reuse, R170, R12 ;  /* 0x000000aa940c723c */ /* 0x040fe2000000180c */
[----:B------:R-:W3:Y:S07]  /*255b0*/  LDSM.16.MT88.4 R168, [R230+0x11000] ;  /* 0x01100000e6a8783b */ /* 0x000eee0000004200 */
[C---:B------:R-:W-:Y:S07]  /*255c0*/  HMMA.16816.F32 R136, R148.reuse, R20, R136 ;  /* 0x000000149488723c */ /* 0x040fee0000001888 */
[----:B------:R-:W-:Y:S01]  /*255d0*/  F2FP.PACK_AB R20, R181, R180 ;  /* 0x000000b4b514723e */ /* 0x000fe200000000ff */
[C---:B------:R-:W-:Y:S04]  /*255e0*/  HMMA.16816.F32 R140, R148.reuse, R22, R140 ;  /* 0x00000016948c723c */ /* 0x040fe8000000188c */
[----:B------:R-:W-:Y:S01]  /*255f0*/  F2FP.PACK_AB R21, R183, R182 ;  /* 0x000000b6b715723e */ /* 0x000fe200000000ff */
[----:B------:R-:W-:Y:S02]  /*25600*/  FADD.FTZ R180, R180, R207 ;  /* 0x000000cfb4b47221 */ /* 0x000fe40000010000 */
[----:B--2---:R-:W-:Y:S01]  /*25610*/  F2FP.PACK_AB R22, R185, R184 ;  /* 0x000000b8b916723e */ /* 0x004fe200000000ff */
[C---:B------:R-:W-:Y:S04]  /*25620*/  HMMA.16816.F32 R16, R148.reuse, R152, R16 ;  /* 0x000000989410723c */ /* 0x040fe80000001810 */
[----:B-1----:R-:W-:Y:S01]  /*25630*/  F2FP.PACK_AB R23, R187, R186 ;  /* 0x000000babb17723e */ /* 0x002fe200000000ff */
[----:B------:R-:W-:Y:S03]  /*25640*/  FADD.FTZ R181, R181, R180 ;  /* 0x000000b4b5b57221 */ /* 0x000fe60000010000 */
[----:B------:R-:W-:Y:S01]  /*25650*/  HMMA.16816.F32 R144, R148, R154, R144 ;  /* 0x0000009a9490723c */ /* 0x000fe20000001890 */
[----:B------:R-:W1:Y:S03]  /*25660*/  LDSM.16.MT88.4 R148, [R232+0x13000] ;  /* 0x01300000e894783b */ /* 0x000e660000004200 */
[----:B------:R-:W-:Y:S04]  /*25670*/  FADD.FTZ R184, R184, R181 ;  /* 0x000000b5b8b87221 */ /* 0x000fe80000010000 */
[C---:B----4-:R-:W-:Y:S01]  /*25680*/  HMMA.16816.F32 R4, R20.reuse, R156, R4 ;  /* 0x0000009c1404723c */ /* 0x050fe20000001804 */
[----:B------:R-:W2:Y:S04]  /*25690*/  LDSM.16.MT88.4 R152, [R231+0x13000] ;  /* 0x01300000e798783b */ /* 0x000ea80000004200 */
[----:B------:R-:W-:Y:S03]  /*256a0*/  FADD.FTZ R185, R185, R184 ;  /* 0x000000b8b9b97221 */ /* 0x000fe60000010000 */
[C---:B------:R-:W-:Y:S01]  /*256b0*/  HMMA.16816.F32 R8, R20.reuse, R158, R8 ;  /* 0x0000009e1408723c */ /* 0x040fe20000001808 */
[----:B------:R-:W-:Y:S07]  /*256c0*/  LDSM.16.MT88.4 R156, [R230+0x15000] ;  /* 0x01500000e69c783b */ /* 0x000fee0000004200 */
[C---:B------:R-:W-:Y:S08]  /*256d0*/  HMMA.16816.F32 R36, R20.reuse, R24, R36 ;  /* 0x000000181424723c */ /* 0x040ff00000001824 */
[C---:B------:R-:W-:Y:S01]  /*256e0*/  HMMA.16816.F32 R40, R20.reuse, R26, R40 ;  /* 0x0000001a1428723c */ /* 0x040fe20000001828 */
[----:B------:R-:W4:Y:S07]  /*256f0*/  LDSM.16.MT88.4 R24, [R233+0x15000] ;  /* 0x01500000e918783b */ /* 0x000f2e0000004200 */
[C---:B------:R-:W-:Y:S08]  /*25700*/  HMMA.16816.F32 R44, R20.reuse, R160, R44 ;  /* 0x000000a0142c723c */ /* 0x040ff0000000182c */
[C---:B------:R-:W-:Y:S01]  /*25710*/  HMMA.16816.F32 R48, R20.reuse, R162, R48 ;  /* 0x000000a21430723c */ /* 0x040fe20000001830 */
[----:B------:R-:W-:Y:S07]  /*25720*/  LDSM.16.MT88.4 R160, [R231+0x17000] ;  /* 0x01700000e7a0783b */ /* 0x000fee0000004200 */
[C---:B---3--:R-:W-:Y:S08]  /*25730*/  HMMA.16816.F32 R52, R20.reuse, R168, R52 ;  /* 0x000000a81434723c */ /* 0x048ff00000001834 */
[C---:B------:R-:W-:Y:S01]  /*25740*/  HMMA.16816.F32 R56, R20.reuse, R170, R56 ;  /* 0x000000aa1438723c */ /* 0x040fe20000001838 */
[----:B------:R-:W-:Y:S07]  /*25750*/  LDSM.16.MT88.4 R168, [R232+0x11800] ;  /* 0x01180000e8a8783b */ /* 0x000fee0000004200 */
[C---:B------:R-:W-:Y:S07]  /*25760*/  HMMA.16816.F32 R60, R20.reuse, R172, R60 ;  /* 0x000000ac143c723c */ /* 0x040fee000000183c */
[-C--:B------:R-:W-:Y:S01]  /*25770*/  FFMA.FTZ R172, R34, R166.reuse, -R199 ;  /* 0x000000a622ac7223 */ /* 0x080fe200000108c7 */
[C---:B------:R-:W-:Y:S03]  /*25780*/  HMMA.16816.F32 R64, R20.reuse, R174, R64 ;  /* 0x000000ae1440723c */ /* 0x040fe60000001840 */
[----:B------:R-:W3:Y:S05]  /*25790*/  MUFU.EX2 R173, R172 ;  /* 0x000000ac00ad7308 */ /* 0x000eea0000000800 */
[C---:B-1----:R-:W-:Y:S08]  /*257a0*/  HMMA.16816.F32 R68, R20.reuse, R148, R68 ;  /* 0x000000941444723c */ /* 0x042ff00000001844 */
[C---:B------:R-:W-:Y:S01]  /*257b0*/  HMMA.16816.F32 R72, R20.reuse, R150, R72 ;  /* 0x000000961448723c */ /* 0x040fe20000001848 */
[----:B------:R-:W1:Y:S07]  /*257c0*/  LDSM.16.MT88.4 R148, [R232+0x15000] ;  /* 0x01500000e894783b */ /* 0x000e6e0000004200 */
[C---:B--2---:R-:W-:Y:S08]  /*257d0*/  HMMA.16816.F32 R76, R20.reuse, R152, R76 ;  /* 0x00000098144c723c */ /* 0x044ff0000000184c */
[C---:B------:R-:W-:Y:S01]  /*257e0*/  HMMA.16816.F32 R80, R20.reuse, R154, R80 ;  /* 0x0000009a1450723c */ /* 0x040fe20000001850 */
[----:B------:R-:W2:Y:S07]  /*257f0*/  LDSM.16.MT88.4 R152, [R231+0x15000] ;  /* 0x01500000e798783b */ /* 0x000eae0000004200 */
[C---:B------:R-:W-:Y:S07]  /*25800*/  HMMA.16816.F32 R84, R20.reuse, R176, R84 ;  /* 0x000000b01454723c */ /* 0x040fee0000001854 */
[-CC-:B------:R-:W-:Y:S01]  /*25810*/  FFMA.FTZ R176, R28, R166.reuse, -R201.reuse ;  /* 0x000000a61cb07223 */ /* 0x180fe200000108c9 */
[C---:B------:R-:W-:Y:S04]  /*25820*/  HMMA.16816.F32 R88, R20.reuse, R178, R88 ;  /* 0x000000b21458723c */ /* 0x040fe80000001858 */
[-CC-:B------:R-:W-:Y:S01]  /*25830*/  FFMA.FTZ R177, R29, R166.reuse, -R201.reuse ;  /* 0x000000a61db17223 */ /* 0x180fe200000108c9 */
[----:B------:R-:W-:Y:S01]  /*25840*/  MUFU.EX2 R176, R176 ;  /* 0x000000b000b07308 */ /* 0x000fe20000000800 */
[-C--:B------:R-:W-:Y:S02]  /*25850*/  FFMA.FTZ R201, R33, R166.reuse, -R201 ;  /* 0x000000a621c97223 */ /* 0x080fe400000108c9 */
[C---:B----4-:R-:W-:Y:S04]  /*25860*/  HMMA.16816.F32 R92, R20.reuse, R24, R92 ;  /* 0x00000018145c723c */ /* 0x050fe8000000185c */
[-CC-:B------:R-:W-:Y:S02]  /*25870*/  FFMA.FTZ R178, R30, R166.reuse, -R199.reuse ;  /* 0x000000a61eb27223 */ /* 0x180fe400000108c7 */
[-CC-:B------:R-:W-:Y:S01]  /*25880*/  FFMA.FTZ R179, R31, R166.reuse, -R199.reuse ;  /* 0x000000a61fb37223 */ /* 0x180fe200000108c7 */
[----:B------:R-:W4:Y:S01]  /*25890*/  MUFU.EX2 R177, R177 ;  /* 0x000000b100b17308 */ /* 0x000f220000000800 */
[C---:B------:R-:W-:Y:S01]  /*258a0*/  HMMA.16816.F32 R96, R20.reuse, R26, R96 ;  /* 0x0000001a1460723c */ /* 0x040fe20000001860 */
[----:B------:R-:W4:Y:S03]  /*258b0*/  LDSM.16.MT88.4 R24, [R233+0x17000] ;  /* 0x01700000e918783b */ /* 0x000f260000004200 */
[----:B------:R-:W-:Y:S01]  /*258c0*/  FFMA.FTZ R199, R35, R166, -R199 ;  /* 0x000000a623c77223 */ /* 0x000fe200000108c7 */
[----:B---3--:R-:W-:Y:S03]  /*258d0*/  MOV R166, R173 ;  /* 0x000000ad00a67202 */ /* 0x008fe60000000f00 */
[C---:B-1----:R-:W-:Y:S01]  /*258e0*/  HMMA.16816.F32 R100, R20.reuse, R148, R100 ;  /* 0x000000941464723c */ /* 0x042fe20000001864 */
[----:B------:R-:W1:Y:S01]  /*258f0*/  LDSM.16.MT88.4 R28, [R232+0x17000] ;  /* 0x01700000e81c783b */ /* 0x000e620000004200 */
[----:B------:R-:W-:Y:S06]  /*25900*/  MUFU.EX2 R178, R178 ;  /* 0x000000b200b27308 */ /* 0x000fec0000000800 */
[C---:B------:R-:W-:Y:S01]  /*25910*/  HMMA.16816.F32 R104, R20.reuse, R150, R104 ;  /* 0x000000961468723c */ /* 0x040fe20000001868 */
[----:B------:R-:W3:Y:S03]  /*25920*/  LDSM.16.MT88.4 R148, [R230+0x17000] ;  /* 0x01700000e694783b */ /* 0x000ee60000004200 */
[----:B------:R-:W1:Y:S04]  /*25930*/  MUFU.EX2 R179, R179 ;  /* 0x000000b300b37308 */ /* 0x000e680000000800 */
[C---:B--2---:R-:W-:Y:S01]  /*25940*/  HMMA.16816.F32 R108, R20.reuse, R152, R108 ;  /* 0x00000098146c723c */ /* 0x044fe2000000186c */
[----:B------:R-:W-:Y:S05]  /*25950*/  LDSM.16.MT88.4 R32, [R231+0x11800] ;  /* 0x01180000e720783b */ /* 0x000fea0000004200 */
[----:B------:R-:W2:Y:S02]  /*25960*/  MUFU.EX2 R201, R201 ;  /* 0x000000c900c97308 */ /* 0x000ea40000000800 */
[C---:B------:R-:W-:Y:S01]  /*25970*/  HMMA.16816.F32 R112, R20.reuse, R154, R112 ;  /* 0x0000009a1470723c */ /* 0x040fe20000001870 */
[----:B------:R-:W2:Y:S07]  /*25980*/  LDSM.16.MT88.4 R152, [R233+0x11800] ;  /* 0x01180000e998783b */ /* 0x000eae0000004200 */
[C---:B------:R-:W-:Y:S01]  /*25990*/  HMMA.16816.F32 R116, R20.reuse, R156, R116 ;  /* 0x0000009c1474723c */ /* 0x040fe20000001874 */
[----:B------:R-:W-:Y:S01]  /*259a0*/  LDSM.16.MT88.4 R172, [R233+0x17800] ;  /* 0x01780000e9ac783b */ /* 0x000fe20000004200 */
[----:B------:R-:W1:Y:S06]  /*259b0*/  MUFU.EX2 R199, R199 ;  /* 0x000000c700c77308 */ /* 0x000e6c0000000800 */
[C---:B------:R-:W-:Y:S08]  /*259c0*/  HMMA.16816.F32 R120, R20.reuse, R158, R120 ;  /* 0x0000009e1478723c */ /* 0x040ff00000001878 */
[C---:B----4-:R-:W-:Y:S08]  /*259d0*/  HMMA.16816.F32 R124, R20.reuse, R24, R124 ;  /* 0x00000018147c723c */ /* 0x050ff0000000187c */
[C---:B------:R-:W-:Y:S01]  /*259e0*/  HMMA.16816.F32 R128, R20.reuse, R26, R128 ;  /* 0x0000001a1480723c */ /* 0x040fe20000001880 */
[----:B------:R-:W4:Y:S07]  /*259f0*/  LDSM.16.MT88.4 R24, [R230+0x11800] ;  /* 0x01180000e618783b */ /* 0x000f2e0000004200 */
[C---:B-1----:R-:W-:Y:S08]  /*25a00*/  HMMA.16816.F32 R132, R20.reuse, R28, R132 ;  /* 0x0000001c1484723c */ /* 0x042ff00000001884 */
[C---:B------:R-:W-:Y:S01]  /*25a10*/  HMMA.16816.F32 R12, R20.reuse, R30, R12 ;  /* 0x0000001e140c723c */ /* 0x040fe2000000180c */
[----:B------:R-:W1:Y:S07]  /*25a20*/  LDSM.16.MT88.4 R28, [R233+0x13800] ;  /* 0x01380000e91c783b */ /* 0x000e6e0000004200 */
[C---:B------:R-:W-:Y:S08]  /*25a30*/  HMMA.16816.F32 R136, R20.reuse, R160, R136 ;  /* 0x000000a01488723c */ /* 0x040ff00000001888 */
[C---:B------:R-:W-:Y:S08]  /*25a40*/  HMMA.16816.F32 R140, R20.reuse, R162, R140 ;  /* 0x000000a2148c723c */ /* 0x040ff0000000188c */
[C---:B---3--:R-:W-:Y:S08]  /*25a50*/  HMMA.16816.F32 R16, R20.reuse, R148, R16 ;  /* 0x000000941410723c */ /* 0x048ff00000001810 */
[----:B------:R-:W-:Y:S01]  /*25a60*/  HMMA.16816.F32 R144, R20, R150, R144 ;  /* 0x000000961490723c */ /* 0x000fe20000001890 */
[----:B------:R-:W-:Y:S06]  /*25a70*/  LDSM.16.MT88.4 R148, [R230+0x13800] ;  /* 0x01380000e694783b */ /* 0x000fec0000004200 */
[----:B------:R-:W-:Y:S01]  /*25a80*/  F2FP.PACK_AB R20, R177, R176 ;  /* 0x000000b0b114723e */ /* 0x000fe200000000ff */
[----:B------:R-:W-:Y:S01]  /*25a90*/  FADD.FTZ R176, R176, R185 ;  /* 0x000000b9b0b07221 */ /* 0x000fe20000010000 */
[----:B------:R-:W-:Y:S03]  /*25aa0*/  F2FP.PACK_AB R21, R179, R178 ;  /* 0x000000b2b315723e */ /* 0x000fe600000000ff */
[----:B--2---:R-:W-:Y:S01]  /*25ab0*/  F2FP.PACK_AB R22, R201, R206 ;  /* 0x000000cec916723e */ /* 0x004fe200000000ff */
[----:B------:R-:W-:Y:S01]  /*25ac0*/  FADD.FTZ R177, R177, R176 ;  /* 0x000000b0b1b17221 */ /* 0x000fe20000010000 */
[----:B------:R-:W-:Y:S03]  /*25ad0*/  F2FP.PACK_AB R23, R199, R166 ;  /* 0x000000a6c717723e */ /* 0x000fe600000000ff */
[----:B------:R-:W-:Y:S04]  /*25ae0*/  FADD.FTZ R206, R206, R177 ;  /* 0x000000b1cece7221 */ /* 0x000fe80000010000 */
[C---:B------:R-:W-:Y:S01]  /*25af0*/  HMMA.16816.F32 R160, R20.reuse, R152, R4 ;  /* 0x0000009814a0723c */ /* 0x040fe20000001804 */
[----:B------:R-:W2:Y:S02]  /*25b00*/  LDSM.16.MT88.4 R4, [R232+0x13800] ;  /* 0x01380000e804783b */ /* 0x000ea40000004200 */
[----:B------:R-:W-:Y:S05]  /*25b10*/  FADD.FTZ R252, R201, R206 ;  /* 0x000000cec9fc7221 */ /* 0x000fea0000010000 */
[C---:B------:R-:W-:Y:S01]  /*25b20*/  HMMA.16816.F32 R156, R20.reuse, R154, R8 ;  /* 0x0000009a149c723c */ /* 0x040fe20000001808 */
[----:B------:R-:W3:Y:S07]  /*25b30*/  LDSM.16.MT88.4 R8, [R231+0x13800] ;  /* 0x01380000e708783b */ /* 0x000eee0000004200 */
[C---:B------:R-:W-:Y:S01]  /*25b40*/  HMMA.16816.F32 R36, R20.reuse, R168, R36 ;  /* 0x000000a81424723c */ /* 0x040fe20000001824 */
[----:B------:R-:W1:Y:S07]  /*25b50*/  LDSM.16.MT88.4 R152, [R233+0x15800] ;  /* 0x01580000e998783b */ /* 0x000e6e0000004200 */
[C---:B------:R-:W-:Y:S01]  /*25b60*/  HMMA.16816.F32 R40, R20.reuse, R170, R40 ;  /* 0x000000aa1428723c */ /* 0x040fe20000001828 */
[----:B------:R-:W-:Y:S07]  /*25b70*/  LDSM.16.MT88.4 R168, [R230+0x15800] ;  /* 0x01580000e6a8783b */ /* 0x000fee0000004200 */
[C---:B------:R-:W-:Y:S08]  /*25b80*/  HMMA.16816.F32 R44, R20.reuse, R32, R44 ;  /* 0x00000020142c723c */ /* 0x040ff0000000182c */
        /* <DEDUP_REMOVED lines=14> */
[C---:B------:R-:W-:Y:S08]  /*25c70*/  HMMA.16816.F32 R84, R20.reuse, R148, R84 ;  /* 0x000000941454723c */ /* 0x040ff00000001854 */
[C---:B------:R-:W-:Y:S08]  /*25c80*/  HMMA.16816.F32 R88, R20.reuse, R150, R88 ;  /* 0x000000961458723c */ /* 0x040ff00000001858 */
[C---:B------:R-:W-:Y:S08]  /*25c90*/  HMMA.16816.F32 R92, R20.reuse, R152, R92 ;  /* 0x00000098145c723c */ /* 0x040ff0000000185c */
        /* <DEDUP_REMOVED lines=9> */
[C---:B-1----:R-:W-:Y:S08]  /*25d30*/  HMMA.16816.F32 R132, R20.reuse, R28, R132 ;  /* 0x0000001c1484723c */ /* 0x042ff00000001884 */
[C---:B------:R-:W-:Y:S08]  /*25d40*/  HMMA.16816.F32 R152, R20.reuse, R30, R12 ;  /* 0x0000001e1498723c */ /* 0x040ff0000000180c */
[C---:B--2---:R-:W-:Y:S07]  /*25d50*/  HMMA.16816.F32 R136, R20.reuse, R4, R136 ;  /* 0x000000041488723c */ /* 0x044fee0000001888 */
[----:B------:R-:W-:Y:S01]  /*25d60*/  FADD.FTZ R5, R202, R205 ;  /* 0x000000cdca057221 */ /* 0x000fe20000010000 */
[C---:B------:R-:W-:Y:S04]  /*25d70*/  HMMA.16816.F32 R140, R20.reuse, R6, R140 ;  /* 0x00000006148c723c */ /* 0x040fe8000000188c */
[----:B------:R-:W-:Y:S04]  /*25d80*/  FADD.FTZ R5, R204, R5 ;  /* 0x00000005cc057221 */ /* 0x000fe80000010000 */
[C---:B---3--:R-:W-:Y:S04]  /*25d90*/  HMMA.16816.F32 R148, R20.reuse, R8, R16 ;  /* 0x000000081494723c */ /* 0x048fe80000001810 */
[----:B------:R-:W-:Y:S04]  /*25da0*/  FADD.FTZ R182, R182, R5 ;  /* 0x00000005b6b67221 */ /* 0x000fe80000010000 */
[----:B------:R-:W-:Y:S01]  /*25db0*/  FADD.FTZ R183, R183, R182 ;  /* 0x000000b6b7b77221 */ /* 0x000fe20000010000 */
[----:B------:R-:W-:Y:S03]  /*25dc0*/  HMMA.16816.F32 R144, R20, R10, R144 ;  /* 0x0000000a1490723c */ /* 0x000fe60000001890 */
[----:B------:R-:W-:Y:S04]  /*25dd0*/  FADD.FTZ R186, R186, R183 ;  /* 0x000000b7baba7221 */ /* 0x000fe80000010000 */
[----:B------:R-:W-:Y:S05]  /*25de0*/  FADD.FTZ R187, R187, R186 ;  /* 0x000000babbbb7221 */ /* 0x000fea0000010000 */
[----:B------:R-:W-:Y:S04]  /*25df0*/  FADD.FTZ R178, R178, R187 ;  /* 0x000000bbb2b27221 */ /* 0x000fe80000010000 */
[----:B------:R-:W-:Y:S04]  /*25e00*/  FADD.FTZ R178, R179, R178 ;  /* 0x000000b2b3b27221 */ /* 0x000fe80000010000 */
[----:B------:R-:W-:Y:S04]  /*25e10*/  FADD.FTZ R178, R166, R178 ;  /* 0x000000b2a6b27221 */ /* 0x000fe80000010000 */
[----:B------:R-:W-:Y:S01]  /*25e20*/  FADD.FTZ R251, R199, R178 ;  /* 0x000000b2c7fb7221 */ /* 0x000fe20000010000 */
[----:B------:R-:W-:-:S05]  /*25e30*/  @P0 BRA `(.L_x_1123) ;  /* 0xffffbad000000947 */ /* 0x000fca000383ffff */
.L_x_1114:
[----:B------:R-:W-:Y:S02]  /*25e40*/  ULDC.64 UR4, c[0x0][0x40] ;  /* 0x0000100000047ab9 */ /* 0x000fe40000000a00 */
[----:B------:R-:W-:-:S04]  /*25e50*/  UIADD3 UR4, UP0, UR4, 0x160, URZ ;  /* 0x0000016004047890 */ /* 0x000fc8000ff1e03f */
[----:B------:R-:W-:Y:S02]  /*25e60*/  UIADD3.X UR5, URZ, UR5, URZ, UP0, !UPT ;  /* 0x000000053f057290 */ /* 0x000fe400087fe43f */
[----:B------:R-:W-:-:S04]  /*25e70*/  IMAD.U32 R8, RZ, RZ, UR4 ;  /* 0x00000004ff087e24 */ /* 0x000fc8000f8e00ff */
[----:B------:R-:W-:Y:S01]  /*25e80*/  IMAD.U32 R9, RZ, RZ, UR5 ;  /* 0x00000005ff097e24 */ /* 0x000fe2000f8e00ff */
[----:B------:R-:W-:Y:S01]  /*25e90*/  ULDC.64 UR4, c[0x0][0x118] ;  /* 0x0000460000047ab9 */ /* 0x000fe20000000a00 */
[----:B------:R-:W-:-:S03]  /*25ea0*/  MOV R5, 0x1f ;  /* 0x0000001f00057802 */ /* 0x000fc60000000f00 */
[----:B------:R1:W5:Y:S01]  /*25eb0*/  LD.E R2, [R8.64+0xd8] ;  /* 0x0000d80408027980 */ /* 0x000362000c101900 */
[----:B------:R-:W-:Y:S01]  /*25ec0*/  MOV R0, 0xffffffff ;  /* 0xffffffff00007802 */ /* 0x000fe20000000f00 */
[----:B------:R-:W-:Y:S05]  /*25ed0*/  BRA.DIV ~URZ, `(.L_x_1124) ;  /* 0x000020a27f007947 */ /* 0x000fea000b800000 */
[----:B------:R2:W3:Y:S02]  /*25ee0*/  SHFL.BFLY PT, R6, R252, 0x2, 0x1f ;  /* 0x0c401f00fc067f89 */ /* 0x0004e400000e0000 */
.L_x_1137:
[----:B--23--:R-:W-:Y:S01]  /*25ef0*/  FADD.FTZ R252, R6, R252 ;  /* 0x000000fc06fc7221 */ /* 0x00cfe20000010000 */
[----:B------:R-:W-:Y:S05]  /*25f00*/  BRA.DIV ~URZ, `(.L_x_1125) ;  /* 0x000020b27f007947 */ /* 0x000fea000b800000 */
[----:B------:R-:W2:Y:S04]  /*25f10*/  SHFL.BFLY PT, R0, R251, 0x2, 0x1f ;  /* 0x0c401f00fb007f89 */ /* 0x000ea800000e0000 */
[----:B------:R-:W3:Y:S01]  /*25f20*/  SHFL.BFLY PT, R5, R252, 0x1, 0x1f ;  /* 0x0c201f00fc057f89 */ /* 0x000ee200000e0000 */
[----:B--2---:R-:W-:Y:S02]  /*25f30*/  FADD.FTZ R7, R0, R251 ;  /* 0x000000fb00077221 */ /* 0x004fe40000010000 */
[----:B---3--:R-:W-:-:S03]  /*25f40*/  FADD.FTZ R10, R252, R5 ;  /* 0x00000005fc0a7221 */ /* 0x008fc60000010000 */
[----:B------:R2:W3:Y:S04]  /*25f50*/  SHFL.BFLY PT, R6, R7, 0x1, 0x1f ;  /* 0x0c201f0007067f89 */ /* 0x0004e800000e0000 */
.L_x_1138:
[----:B------:R-:W4:Y:S01]  /*25f60*/  S2R R4, SR_TID.X ;  /* 0x0000000000047919 */ /* 0x000f220000002100 */
[----:B------:R-:W-:Y:S01]  /*25f70*/  FSETP.NE.FTZ.AND P4, PT, R10, RZ, PT ;  /* 0x000000ff0a00720b */ /* 0x000fe20003f95000 */
[----:B---3--:R-:W-:Y:S01]  /*25f80*/  FADD.FTZ R6, R6, R7 ;  /* 0x0000000706067221 */ /* 0x008fe20000010000 */
[----:B------:R-:W-:Y:S01]  /*25f90*/  MOV R0, 0x3f800000 ;  /* 0x3f80000000007802 */ /* 0x000fe20000000f00 */
[----:B------:R-:W-:-:S03]  /*25fa0*/  ULDC.64 UR4, c[0x0][0x118] ;  /* 0x0000460000047ab9 */ /* 0x000fc60000000a00 */
[----:B------:R-:W-:-:S07]  /*25fb0*/  FSETP.NE.FTZ.AND P3, PT, R6, RZ, PT ;  /* 0x000000ff0600720b */ /* 0x000fce0003f75000 */
[----:B------:R-:W3:Y:S01]  /*25fc0*/  @P4 MUFU.RCP R0, R10 ;  /* 0x0000000a00004308 */ /* 0x000ee20000001000 */
[----:B----4-:R-:W-:-:S04]  /*25fd0*/  SHF.R.S32.HI R5, RZ, 0x1f, R4 ;  /* 0x0000001fff057819 */ /* 0x010fc80000011404 */
[----:B--2---:R-:W-:Y:S01]  /*25fe0*/  LEA.HI R7, R5, R4, RZ, 0x2 ;  /* 0x0000000405077211 */ /* 0x004fe200078f10ff */
[----:B---3--:R-:W-:-:S03]  /*25ff0*/  FMUL.FTZ R160, R0, R160 ;  /* 0x000000a000a07220 */ /* 0x008fc60000410000 */
[--C-:B------:R-:W-:Y:S01]  /*26000*/  SHF.R.S32.HI R12, RZ, 0x2, R7.reuse ;  /* 0x00000002ff0c7819 */ /* 0x100fe20000011407 */
[C---:B------:R-:W-:Y:S01]  /*26010*/  FMUL.FTZ R161, R0.reuse, R161 ;  /* 0x000000a100a17220 */ /* 0x040fe20000410000 */
[----:B------:R-:W-:Y:S01]  /*26020*/  SHF.R.S32.HI R11, RZ, 0x1f, R7 ;  /* 0x0000001fff0b7819 */ /* 0x000fe20000011407 */
[C---:B------:R-:W-:Y:S01]  /*26030*/  FMUL.FTZ R156, R0.reuse, R156 ;  /* 0x0000009c009c7220 */ /* 0x040fe20000410000 */
[----:B------:R-:W-:Y:S01]  /*26040*/  LOP3.LUT R7, R7, 0x3ffffffc, RZ, 0xc0, !PT ;  /* 0x3ffffffc07077812 */ /* 0x000fe200078ec0ff */
[C---:B------:R-:W-:Y:S01]  /*26050*/  FMUL.FTZ R157, R0.reuse, R157 ;  /* 0x0000009d009d7220 */ /* 0x040fe20000410000 */
[----:B------:R-:W-:Y:S01]  /*26060*/  LEA.HI R11, R11, R12, RZ, 0x3 ;  /* 0x0000000c0b0b7211 */ /* 0x000fe200078f18ff */
[C---:B------:R-:W-:Y:S01]  /*26070*/  FMUL.FTZ R36, R0.reuse, R36 ;  /* 0x0000002400247220 */ /* 0x040fe20000410000 */
[----:B------:R-:W-:Y:S01]  /*26080*/  IADD3 R16, -R7, R4, RZ ;  /* 0x0000000407107210 */ /* 0x000fe20007ffe1ff */
[C---:B------:R-:W-:Y:S01]  /*26090*/  FMUL.FTZ R37, R0.reuse, R37 ;  /* 0x0000002500257220 */ /* 0x040fe20000410000 */
[----:B------:R-:W-:Y:S01]  /*260a0*/  LOP3.LUT R11, R11, 0xfffffff8, RZ, 0xc0, !PT ;  /* 0xfffffff80b0b7812 */ /* 0x000fe200078ec0ff */
[C---:B------:R-:W-:Y:S01]  /*260b0*/  FMUL.FTZ R40, R0.reuse, R40 ;  /* 0x0000002800287220 */ /* 0x040fe20000410000 */
[----:B------:R-:W-:Y:S01]  /*260c0*/  F2FP.PACK_AB R160, R161, R160 ;  /* 0x000000a0a1a0723e */ /* 0x000fe200000000ff */
[----:B------:R-:W-:Y:S01]  /*260d0*/  FMUL.FTZ R41, R0, R41 ;  /* 0x0000002900297220 */ /* 0x000fe20000410000 */
[----:B------:R-:W-:Y:S01]  /*260e0*/  IADD3 R12, R12, -R11, RZ ;  /* 0x8000000b0c0c7210 */ /* 0x000fe20007ffe0ff */
[C---:B------:R-:W-:Y:S01]  /*260f0*/  FMUL.FTZ R44, R0.reuse, R44 ;  /* 0x0000002c002c7220 */ /* 0x040fe20000410000 */
[----:B------:R-:W-:Y:S01]  /*26100*/  LEA.HI R11, R5, R4, RZ, 0x5 ;  /* 0x00000004050b7211 */ /* 0x000fe200078f28ff */
[----:B------:R-:W-:Y:S01]  /*26110*/  FMUL.FTZ R45, R0, R45 ;  /* 0x0000002d002d7220 */ /* 0x000fe20000410000 */
[----:B------:R-:W-:Y:S01]  /*26120*/  SHF.L.U32 R14, R12, 0x6, RZ ;  /* 0x000000060c0e7819 */ /* 0x000fe200000006ff */
[C---:B------:R-:W-:Y:S01]  /*26130*/  FMUL.FTZ R48, R0.reuse, R48 ;  /* 0x0000003000307220 */ /* 0x040fe20000410000 */
[----:B------:R-:W-:Y:S01]  /*26140*/  SHF.R.S32.HI R13, RZ, 0x5, R11 ;  /* 0x00000005ff0d7819 */ /* 0x000fe2000001140b */
[----:B------:R-:W-:Y:S01]  /*26150*/  FMUL.FTZ R49, R0, R49 ;  /* 0x0000003100317220 */ /* 0x000fe20000410000 */
[----:B------:R-:W-:Y:S01]  /*26160*/  LOP3.LUT R14, R14, 0x1c0, RZ, 0xc0, !PT ;  /* 0x000001c00e0e7812 */ /* 0x000fe200078ec0ff */
[----:B------:R-:W-:Y:S01]  /*26170*/  FMUL.FTZ R52, R0, R52 ;  /* 0x0000003400347220 */ /* 0x000fe20000410000 */
[----:B------:R-:W-:Y:S01]  /*26180*/  LOP3.LUT R7, R12, 0x1, RZ, 0xc0, !PT ;  /* 0x000000010c077812 */ /* 0x000fe200078ec0ff */
[C---:B------:R-:W-:Y:S01]  /*26190*/  FMUL.FTZ R53, R0.reuse, R53 ;  /* 0x0000003500357220 */ /* 0x040fe20000410000 */
[----:B------:R-:W-:Y:S01]  /*261a0*/  LEA R16, R13, R16, 0x9 ;  /* 0x000000100d107211 */ /* 0x000fe200078e48ff */
[----:B------:R-:W-:Y:S01]  /*261b0*/  FMUL.FTZ R56, R0, R56 ;  /* 0x0000003800387220 */ /* 0x000fe20000410000 */
[----:B------:R-:W-:Y:S01]  /*261c0*/  LEA.HI R15, R14, R14, RZ, 0x1d ;  /* 0x0000000e0e0f7211 */ /* 0x000fe200078fe8ff */
[C---:B------:R-:W-:Y:S01]  /*261d0*/  FMUL.FTZ R57, R0.reuse, R57 ;  /* 0x0000003900397220 */ /* 0x040fe20000410000 */
[----:B------:R-:W-:Y:S01]  /*261e0*/  ISETP.NE.U32.AND P0, PT, R7, 0x1, PT ;  /* 0x000000010700780c */ /* 0x000fe20003f05070 */
[----:B------:R-:W-:Y:S01]  /*261f0*/  FMUL.FTZ R60, R0, R60 ;  /* 0x0000003c003c7220 */ /* 0x000fe20000410000 */
[----:B------:R-:W-:Y:S01]  /*26200*/  LEA R15, R16, R15, 0x1 ;  /* 0x0000000f100f7211 */ /* 0x000fe200078e08ff */
[----:B------:R-:W-:Y:S01]  /*26210*/  FMUL.FTZ R61, R0, R61 ;  /* 0x0000003d003d7220 */ /* 0x000fe20000410000 */
[----:B------:R-:W-:Y:S01]  /*26220*/  R2P PR, R12, 0x6 ;  /* 0x000000060c007804 */ /* 0x000fe20000000000 */
[C---:B------:R-:W-:Y:S01]  /*26230*/  FMUL.FTZ R64, R0.reuse, R64 ;  /* 0x0000004000407220 */ /* 0x040fe20000410000 */
[----:B------:R-:W-:Y:S01]  /*26240*/  MOV R7, 0x20 ;  /* 0x0000002000077802 */ /* 0x000fe20000000f00 */
[C---:B------:R-:W-:Y:S01]  /*26250*/  FMUL.FTZ R65, R0.reuse, R65 ;  /* 0x0000004100417220 */ /* 0x040fe20000410000 */
[----:B------:R-:W-:Y:S01]  /*26260*/  SHF.L.U32 R15, R15, 0x1, RZ ;  /* 0x000000010f0f7819 */ /* 0x000fe200000006ff */
[C---:B------:R-:W-:Y:S01]  /*26270*/  FMUL.FTZ R68, R0.reuse, R68 ;  /* 0x0000004400447220 */ /* 0x040fe20000410000 */
[----:B------:R-:W-:Y:S01]  /*26280*/  SEL R12, R7, 0xffffffe0, !P1 ;  /* 0xffffffe0070c7807 */ /* 0x000fe20004800000 */
[C---:B------:R-:W-:Y:S01]  /*26290*/  FMUL.FTZ R69, R0.reuse, R69 ;  /* 0x0000004500457220 */ /* 0x040fe20000410000 */
[----:B------:R-:W-:Y:S01]  /*262a0*/  MOV R7, 0x40 ;  /* 0x0000004000077802 */ /* 0x000fe20000000f00 */
[C---:B------:R-:W-:Y:S01]  /*262b0*/  FMUL.FTZ R72, R0.reuse, R72 ;  /* 0x0000004800487220 */ /* 0x040fe20000410000 */
[C---:B------:R-:W-:Y:S01]  /*262c0*/  IADD3 R17, R15.reuse, -0x10, RZ ;  /* 0xfffffff00f117810 */ /* 0x040fe20007ffe0ff */
[C---:B------:R-:W-:Y:S01]  /*262d0*/  FMUL.FTZ R73, R0.reuse, R73 ;  /* 0x0000004900497220 */ /* 0x040fe20000410000 */
[----:B------:R-:W-:Y:S01]  /*262e0*/  @P0 IADD3 R17, R15, 0x10, RZ ;  /* 0x000000100f110810 */ /* 0x000fe20007ffe0ff */
[C---:B------:R-:W-:Y:S01]  /*262f0*/  FMUL.FTZ R76, R0.reuse, R76 ;  /* 0x0000004c004c7220 */ /* 0x040fe20000410000 */
[----:B------:R-:W-:Y:S01]  /*26300*/  SEL R14, R7, 0xffffffc0, !P2 ;  /* 0xffffffc0070e7807 */ /* 0x000fe20005000000 */
[C---:B------:R-:W-:Y:S01]  /*26310*/  FMUL.FTZ R77, R0.reuse, R77 ;  /* 0x0000004d004d7220 */ /* 0x040fe20000410000 */
[----:B------:R-:W-:Y:S01]  /*26320*/  F2FP.PACK_AB R156, R157, R156 ;  /* 0x0000009c9d9c723e */ /* 0x000fe200000000ff */
[C---:B------:R-:W-:Y:S01]  /*26330*/  FMUL.FTZ R80, R0.reuse, R80 ;  /* 0x0000005000507220 */ /* 0x040fe20000410000 */
[----:B------:R-:W-:Y:S01]  /*26340*/  F2FP.PACK_AB R36, R37, R36 ;  /* 0x000000242524723e */ /* 0x000fe200000000ff */
[C---:B------:R-:W-:Y:S01]  /*26350*/  FMUL.FTZ R81, R0.reuse, R81 ;  /* 0x0000005100517220 */ /* 0x040fe20000410000 */
[----:B------:R-:W-:Y:S01]  /*26360*/  IADD3 R19, R15, R12, RZ ;  /* 0x0000000c0f137210 */ /* 0x000fe20007ffe0ff */
[C---:B------:R-:W-:Y:S01]  /*26370*/  FMUL.FTZ R84, R0.reuse, R84 ;  /* 0x0000005400547220 */ /* 0x040fe20000410000 */
[----:B------:R-:W-:Y:S01]  /*26380*/  F2FP.PACK_AB R40, R41, R40 ;  /* 0x000000282928723e */ /* 0x000fe200000000ff */
[----:B------:R-:W-:Y:S01]  /*26390*/  FMUL.FTZ R85, R0, R85 ;  /* 0x0000005500557220 */ /* 0x000fe20000410000 */
[----:B------:R-:W-:Y:S01]  /*263a0*/  IADD3 R7, R12, R17, RZ ;  /* 0x000000110c077210 */ /* 0x000fe20007ffe0ff */
[C---:B------:R-:W-:Y:S01]  /*263b0*/  FMUL.FTZ R88, R0.reuse, R88 ;  /* 0x0000005800587220 */ /* 0x040fe20000410000 */
[----:B------:R-:W-:Y:S01]  /*263c0*/  F2FP.PACK_AB R44, R45, R44 ;  /* 0x0000002c2d2c723e */ /* 0x000fe200000000ff */
[C---:B------:R-:W-:Y:S01]  /*263d0*/  FMUL.FTZ R89, R0.reuse, R89 ;  /* 0x0000005900597220 */ /* 0x040fe20000410000 */
[----:B------:R-:W-:Y:S01]  /*263e0*/  IADD3 R21, R15, R14, RZ ;  /* 0x0000000e0f157210 */ /* 0x000fe20007ffe0ff */
[C---:B------:R-:W-:Y:S01]  /*263f0*/  FMUL.FTZ R92, R0.reuse, R92 ;  /* 0x0000005c005c7220 */ /* 0x040fe20000410000 */
[----:B------:R-:W-:Y:S01]  /*26400*/  F2FP.PACK_AB R48, R49, R48 ;  /* 0x000000303130723e */ /* 0x000fe200000000ff */
[C---:B------:R-:W-:Y:S01]  /*26410*/  FMUL.FTZ R93, R0.reuse, R93 ;  /* 0x0000005d005d7220 */ /* 0x040fe20000410000 */
[----:B------:R-:W-:Y:S01]  /*26420*/  STS [R15], R160 ;  /* 0x000000a00f007388 */ /* 0x000fe20000000800 */
        /* <DEDUP_REMOVED lines=52> */
[----:B------:R-:W-:Y:S01]  /*26770*/  FMUL.FTZ R148, R0, R148 ;  /* 0x0000009400947220 */ /* 0x000fe20000410000 */
[----:B------:R-:W-:Y:S01]  /*26780*/  ISETP.NE.AND P0, PT, R246, -0x1, PT ;  /* 0xfffffffff600780c */ /* 0x000fe20003f05270 */
[C---:B------:R-:W-:Y:S01]  /*26790*/  FMUL.FTZ R149, R0.reuse, R149 ;  /* 0x0000009500957220 */ /* 0x040fe20000410000 */
[----:B------:R-:W-:Y:S01]  /*267a0*/  F2FP.PACK_AB R140, R141, R140 ;  /* 0x0000008c8d8c723e */ /* 0x000fe200000000ff */
[----:B------:R-:W-:-:S02]  /*267b0*/  FMUL.FTZ R144, R0, R144 ;  /* 0x0000009000907220 */ /* 0x000fc40000410000 */
[----:B------:R-:W-:Y:S01]  /*267c0*/  FMUL.FTZ R145, R0, R145 ;  /* 0x0000009100917220 */ /* 0x000fe20000410000 */
[----:B------:R-:W-:Y:S02]  /*267d0*/  MOV R0, 0x3f800000 ;  /* 0x3f80000000007802 */ /* 0x000fe40000000f00 */
[----:B------:R-:W-:Y:S02]  /*267e0*/  F2FP.PACK_AB R148, R149, R148 ;  /* 0x000000949594723e */ /* 0x000fe400000000ff */
[----:B------:R-:W-:Y:S02]  /*267f0*/  F2FP.PACK_AB R144, R145, R144 ;  /* 0x000000909190723e */ /* 0x000fe400000000ff */
[----:B------:R-:W2:Y:S02]  /*26800*/  @P3 MUFU.RCP R0, R6 ;  /* 0x0000000600003308 */ /* 0x000ea40000001000 */
[C---:B--2---:R-:W-:Y:S02]  /*26810*/  FMUL.FTZ R163, R0.reuse, R163 ;  /* 0x000000a300a37220 */ /* 0x044fe40000410000 */
[----:B------:R-:W-:-:S02]  /*26820*/  FMUL.FTZ R162, R0, R162 ;  /* 0x000000a200a27220 */ /* 0x000fc40000410000 */
[C---:B------:R-:W-:Y:S02]  /*26830*/  FMUL.FTZ R159, R0.reuse, R159 ;  /* 0x0000009f009f7220 */ /* 0x040fe40000410000 */
[C---:B------:R-:W-:Y:S01]  /*26840*/  FMUL.FTZ R158, R0.reuse, R158 ;  /* 0x0000009e009e7220 */ /* 0x040fe20000410000 */
[----:B------:R-:W-:Y:S01]  /*26850*/  F2FP.PACK_AB R162, R163, R162 ;  /* 0x000000a2a3a2723e */ /* 0x000fe200000000ff */
[C---:B------:R-:W-:Y:S02]  /*26860*/  FMUL.FTZ R39, R0.reuse, R39 ;  /* 0x0000002700277220 */ /* 0x040fe40000410000 */
[C---:B------:R-:W-:Y:S01]  /*26870*/  FMUL.FTZ R38, R0.reuse, R38 ;  /* 0x0000002600267220 */ /* 0x040fe20000410000 */
[----:B------:R-:W-:Y:S01]  /*26880*/  F2FP.PACK_AB R158, R159, R158 ;  /* 0x0000009e9f9e723e */ /* 0x000fe200000000ff */
[C---:B------:R-:W-:Y:S01]  /*26890*/  FMUL.FTZ R43, R0.reuse, R43 ;  /* 0x0000002b002b7220 */ /* 0x040fe20000410000 */
[----:B------:R-:W-:Y:S01]  /*268a0*/  STS [R15+0x400], R162 ;  /* 0x000400a20f007388 */ /* 0x000fe20000000800 */
[C---:B------:R-:W-:Y:S01]  /*268b0*/  FMUL.FTZ R42, R0.reuse, R42 ;  /* 0x0000002a002a7220 */ /* 0x040fe20000410000 */
[----:B------:R-:W-:Y:S01]  /*268c0*/  F2FP.PACK_AB R38, R39, R38 ;  /* 0x000000262726723e */ /* 0x000fe200000000ff */
[C---:B------:R-:W-:Y:S01]  /*268d0*/  FMUL.FTZ R47, R0.reuse, R47 ;  /* 0x0000002f002f7220 */ /* 0x040fe20000410000 */
[----:B------:R-:W-:Y:S01]  /*268e0*/  STS [R17], R156 ;  /* 0x0000009c11007388 */ /* 0x000fe20000000800 */
        /* <DEDUP_REMOVED lines=108> */
[----:B------:R-:W-:Y:S01]  /*26fb0*/  FMUL.FTZ R0, R0, R146 ;  /* 0x0000009200007220 */ /* 0x000fe20000410000 */
[----:B------:R-:W-:-:S02]  /*26fc0*/  F2FP.PACK_AB R150, R151, R150 ;  /* 0x000000969796723e */ /* 0x000fc400000000ff */
[----:B------:R-:W-:Y:S02]  /*26fd0*/  STS [R27+0x2000], R88 ;  /* 0x002000581b007388 */ /* 0x000fe40000000800 */
[----:B------:R-:W-:Y:S02]  /*26fe0*/  F2FP.PACK_AB R0, R147, R0 ;  /* 0x000000009300723e */ /* 0x000fe400000000ff */
        /* <DEDUP_REMOVED lines=33> */
[----:B--2---:R-:W2:Y:S04]  /*27200*/  LD.E.U8 R7, [R8.64+0x1c8] ;  /* 0x0001c80408077980 */ /* 0x004ea8000c101100 */
[----:B------:R-:W4:Y:S04]  /*27210*/  @!P0 LD.E.64 R16, [R8.64+0x80] ;  /* 0x0000800408108980 */ /* 0x000f28000c101b00 */
[----:B------:R-:W3:Y:S01]  /*27220*/  LD.E.64 R82, [R8.64+0x88] ;  /* 0x0000880408527980 */ /* 0x000ee2000c101b00 */
[----:B------:R-:W1:Y:S01]  /*27230*/  @P4 MUFU.LG2 R15, R10 ;  /* 0x0000000a000f4308 */ /* 0x000e620000000c00 */
[----:B------:R-:W-:Y:S01]  /*27240*/  @!P0 SHF.R.S32.HI R14, RZ, 0x1f, R242 ;  /* 0x0000001fff0e8819 */ /* 0x000fe200000114f2 */
[----:B------:R-:W-:Y:S01]  /*27250*/  BSSY B0, `(.L_x_1126) ;  /* 0x0000020000007945 */ /* 0x000fe20003800000 */
[----:B------:R2:W5:Y:S05]  /*27260*/  LD.E.64 R80, [R8.64+0x90] ;  /* 0x0000900408507980 */ /* 0x00056a000c101b00 */
[----:B------:R-:W1:Y:S01]  /*27270*/  @P3 MUFU.LG2 R6, R6 ;  /* 0x0000000600063308 */ /* 0x000e620000000c00 */
[----:B------:R-:W-:Y:S01]  /*27280*/  MOV R12, 0x7f800000 ;  /* 0x7f800000000c7802 */ /* 0x000fe20000000f00 */
[----:B-1----:R-:W-:-:S02]  /*27290*/  @P4 FMUL.FTZ R15, R15, 0.69314718246459960938 ;  /* 0x3f3172180f0f4820 */ /* 0x002fc40000410000 */
[----:B------:R-:W-:-:S04]  /*272a0*/  @P3 FMUL.FTZ R10, R6, 0.69314718246459960938 ;  /* 0x3f317218060a3820 */ /* 0x000fc80000410000 */
[----:B-----5:R-:W-:Y:S01]  /*272b0*/  @P3 FFMA.FTZ R12, R3, R2, R10 ;  /* 0x00000002030c3223 */ /* 0x020fe2000001000a */
[----:B--2---:R-:W-:Y:S01]  /*272c0*/  ISETP.NE.AND P1, PT, R7, RZ, PT ;  /* 0x000000ff0700720c */ /* 0x004fe20003f25270 */
[----:B----4-:R-:W-:-:S04]  /*272d0*/  @!P0 IMAD R17, R17, R242, RZ ;  /* 0x000000f211118224 */ /* 0x010fc800078e02ff */
[----:B------:R-:W-:Y:S02]  /*272e0*/  @!P0 IMAD R14, R16, R14, R17 ;  /* 0x0000000e100e8224 */ /* 0x000fe400078e0211 */
[-C--:B---3--:R-:W-:Y:S02]  /*272f0*/  @P0 IMAD R0, R83, R246.reuse, RZ ;  /* 0x000000f653000224 */ /* 0x088fe400078e02ff */
[----:B------:R-:W-:-:S04]  /*27300*/  @P0 IMAD.WIDE.U32 R18, R82, R246, RZ ;  /* 0x000000f652120225 */ /* 0x000fc800078e00ff */
[----:B------:R-:W-:Y:S01]  /*27310*/  @!P0 IMAD.WIDE.U32 R16, R16, R242, RZ ;  /* 0x000000f210108225 */ /* 0x000fe200078e00ff */
[----:B------:R-:W-:Y:S02]  /*27320*/  MOV R7, 0x7f800000 ;  /* 0x7f80000000077802 */ /* 0x000fe40000000f00 */
[----:B------:R-:W-:Y:S01]  /*27330*/  @P0 IADD3 R0, R19, R0, RZ ;  /* 0x0000000013000210 */ /* 0x000fe20007ffe0ff */
[----:B------:R-:W-:Y:S01]  /*27340*/  @P4 FFMA.FTZ R7, R164, R2, R15 ;  /* 0x00000002a4074223 */ /* 0x000fe2000001000f */
[----:B------:R-:W-:Y:S02]  /*27350*/  @P0 MOV R6, R18 ;  /* 0x0000001200060202 */ /* 0x000fe40000000f00 */
[----:B------:R-:W-:Y:S02]  /*27360*/  @!P0 IADD3 R0, R17, R14, RZ ;  /* 0x0000000e11008210 */ /* 0x000fe40007ffe0ff */
[----:B------:R-:W-:Y:S01]  /*27370*/  @!P0 MOV R6, R16 ;  /* 0x0000001000068202 */ /* 0x000fe20000000f00 */
[----:B------:R-:W-:Y:S05]  /*27380*/  @!P1 BRA `(.L_x_1127) ;  /* 0x0000007000009947 */ /* 0x000fea0003800000 */
[----:B------:R-:W-:Y:S01]  /*27390*/  ISETP.NE.AND P0, PT, R246, -0x1, PT ;  /* 0xfffffffff600780c */ /* 0x000fe20003f05270 */
[----:B------:R-:W-:-:S02]  /*273a0*/  ULDC.64 UR4, c[0x0][0x118] ;  /* 0x0000460000047ab9 */ /* 0x000fc40000000a00 */
[----:B------:R-:W2:Y:S10]  /*273b0*/  LD.E R2, [R8.64+0xd4] ;  /* 0x0000d40408027980 */ /* 0x000eb4000c101900 */
[----:B------:R-:W3:Y:S02]  /*273c0*/  @!P0 LD.E R3, [R8.64+0xb4] ;  /* 0x0000b40408038980 */ /* 0x000ee4000c101900 */
[----:B---3--:R-:W-:-:S04]  /*273d0*/  @!P0 IMAD R246, R3, R242, RZ ;  /* 0x000000f203f68224 */ /* 0x008fc800078e02ff */
[----:B--2---:R-:W-:Y:S01]  /*273e0*/  IMAD R246, R2, R241, R246 ;  /* 0x000000f102f67224 */ /* 0x004fe200078e02f6 */
[----:B------:R-:W-:Y:S05]  /*273f0*/  BRA `(.L_x_1128) ;  /* 0x0000005000007947 */ /* 0x000fea0003800000 */
.L_x_1127:
[----:B------:R-:W-:Y:S02]  /*27400*/  ULDC.64 UR4, c[0x0][0x118] ;  /* 0x0000460000047ab9 */ /* 0x000fe40000000a00 */
[----:B------:R-:W2:Y:S04]  /*27410*/  LD.E R2, [R8.64+0x60] ;  /* 0x0000600408027980 */ /* 0x000ea8000c101900 */
[----:B------:R-:W3:Y:S01]  /*27420*/  LD.E R246, [R8.64+0xb4] ;  /* 0x0000b40408f67980 */ /* 0x000ee2000c101900 */
[----:B--2---:R-:W-:-:S04]  /*27430*/  IMAD R3, R2, R242, R241 ;  /* 0x000000f202037224 */ /* 0x004fc800078e02f1 */
[----:B---3--:R-:W-:Y:S02]  /*27440*/  IMAD R246, R246, R3, RZ ;  /* 0x00000003f6f67224 */ /* 0x008fe400078e02ff */
.L_x_1128:
[----:B------:R-:W-:Y:S05]  /*27450*/  BSYNC B0 ;  /* 0x0000000000007941 */ /* 0x000fea0003800000 */
.L_x_1126:
[----:B------:R-:W-:Y:S02]  /*27460*/  ULDC.64 UR4, c[0x0][0x118] ;  /* 0x0000460000047ab9 */ /* 0x000fe40000000a00 */
[----:B------:R1:W5:Y:S04]  /*27470*/  LD.E.64 R84, [R8.64+0x70] ;  /* 0x0000700408547980 */ /* 0x000368000c101b00 */
[----:B------:R1:W5:Y:S01]  /*27480*/  LD.E.64 R86, [R8.64+0xa0] ;  /* 0x0000a00408567980 */ /* 0x000362000c101b00 */
[----:B------:R-:W-:Y:S01]  /*27490*/  WARPSYNC 0xffffffff ;  /* 0xffffffff00007948 */ /* 0x000fe20003800000 */
[----:B------:R-:W-:Y:S01]  /*274a0*/  LOP3.LUT R11, R11, 0xffffffe0, RZ, 0xc0, !PT ;  /* 0xffffffe00b0b7812 */ /* 0x000fe200078ec0ff */
[----:B------:R-:W-:Y:S01]  /*274b0*/  BSSY B0, `(.L_x_1129) ;  /* 0x000002f000007945 */ /* 0x000fe20003800000 */
[----:B------:R-:W-:Y:S01]  /*274c0*/  BAR.SYNC.DEFER_BLOCKING 0x0 ;  /* 0x0000000000007b1d */ /* 0x000fe20000010000 */
[----:B------:R-:W-:-:S02]  /*274d0*/  SHF.R.S32.HI R14, RZ, 0x1f, R13 ;  /* 0x0000001fff0e7819 */ /* 0x000fc4000001140d */
[----:B------:R-:W-:Y:S02]  /*274e0*/  IMAD.IADD R11, R4, 0x1, -R11 ;  /* 0x00000001040b7824 */ /* 0x000fe400078e0a0b */
[----:B------:R-:W-:Y:S01]  /*274f0*/  LEA.HI R14, R14, R13, RZ, 0x2 ;  /* 0x0000000d0e0e7211 */ /* 0x000fe200078f10ff */
[----:B------:R-:W2:Y:S02]  /*27500*/  S2R R2, SR_TID.X ;  /* 0x0000000000027919 */ /* 0x000ea40000002100 */
[----:B------:R-:W-:Y:S02]  /*27510*/  LOP3.LUT P0, RZ, R11, 0x3, RZ, 0xc0, !PT ;  /* 0x000000030bff7812 */ /* 0x000fe4000780c0ff */
[----:B------:R-:W-:Y:S01]  /*27520*/  LOP3.LUT R14, R14, 0xffffffc, RZ, 0xc0, !PT ;  /* 0x0ffffffc0e0e7812 */ /* 0x000fe200078ec0ff */
[----:B------:R1:W3:Y:S04]  /*27530*/  LDS.128 R72, [R245] ;  /* 0x00000000f5487984 */ /* 0x0002e80000000c00 */
[----:B------:R1:W4:Y:S01]  /*27540*/  LDS.128 R68, [R245+0x800] ;  /* 0x00080000f5447984 */ /* 0x0003220000000c00 */
[----:B--2---:R-:W-:-:S03]  /*27550*/  SHF.R.S32.HI R15, RZ, 0x1f, R2 ;  /* 0x0000001fff0f7819 */ /* 0x004fc60000011402 */
[----:B------:R1:W2:Y:S01]  /*27560*/  LDS.128 R64, [R245+0x1000] ;  /* 0x00100000f5407984 */ /* 0x0002a20000000c00 */
[----:B------:R-:W-:-:S03]  /*27570*/  LEA.HI R3, R15, R2, RZ, 0x5 ;  /* 0x000000020f037211 */ /* 0x000fc600078f28ff */
[----:B------:R1:W1:Y:S01]  /*27580*/  LDS.128 R60, [R245+0x1800] ;  /* 0x00180000f53c7984 */ /* 0x0002620000000c00 */
[----:B------:R-:W-:-:S03]  /*27590*/  LOP3.LUT R3, R3, 0xffffffe0, RZ, 0xc0, !PT ;  /* 0xffffffe003037812 */ /* 0x000fc600078ec0ff */
[----:B------:R1:W1:Y:S02]  /*275a0*/  LDS.128 R56, [R245+0x2000] ;  /* 0x00200000f5387984 */ /* 0x0002640000000c00 */
[----:B------:R-:W-:Y:S02]  /*275b0*/  IMAD.IADD R3, R2, 0x1, -R3 ;  /* 0x0000000102037824 */ /* 0x000fe400078e0a03 */
[----:B------:R1:W1:Y:S04]  /*275c0*/  LDS.128 R52, [R245+0x2800] ;  /* 0x00280000f5347984 */ /* 0x0002680000000c00 */
[----:B------:R1:W1:Y:S01]  /*275d0*/  LDS.128 R48, [R245+0x3000] ;  /* 0x00300000f5307984 */ /* 0x0002620000000c00 */
[----:B------:R-:W-:-:S03]  /*275e0*/  SHF.R.S32.HI R10, RZ, 0x1f, R3 ;  /* 0x0000001fff0a7819 */ /* 0x000fc60000011403 */
[----:B------:R1:W1:Y:S01]  /*275f0*/  LDS.128 R44, [R245+0x3800] ;  /* 0x00380000f52c7984 */ /* 0x0002620000000c00 */
[----:B------:R-:W-:Y:S01]  /*27600*/  LEA.HI R10, R10, R3, RZ, 0x2 ;  /* 0x000000030a0a7211 */ /* 0x000fe200078f10ff */
[----:B------:R-:W-:Y:S02]  /*27610*/  IMAD.IADD R3, R13, 0x1, -R14 ;  /* 0x000000010d037824 */ /* 0x000fe400078e0a0e */
[----:B------:R1:W1:Y:S01]  /*27620*/  LDS.128 R40, [R245+0x4000] ;  /* 0x00400000f5287984 */ /* 0x0002620000000c00 */
[----:B------:R-:W-:-:S03]  /*27630*/  SHF.R.S32.HI R10, RZ, 0x2, R10 ;  /* 0x00000002ff0a7819 */ /* 0x000fc6000001140a */
[----:B------:R1:W1:Y:S02]  /*27640*/  LDS.128 R36, [R245+0x4800] ;  /* 0x00480000f5247984 */ /* 0x0002640000000c00 */
[----:B------:R-:W-:Y:S02]  /*27650*/  IMAD R3, R3, 0x10, R10 ;  /* 0x0000001003037824 */ /* 0x000fe400078e020a */
[----:B------:R1:W1:Y:S04]  /*27660*/  LDS.128 R32, [R245+0x5000] ;  /* 0x00500000f5207984 */ /* 0x0002680000000c00 */
[----:B------:R1:W1:Y:S04]  /*27670*/  LDS.128 R28, [R245+0x5800] ;  /* 0x00580000f51c7984 */ /* 0x0002680000000c00 */
[----:B------:R1:W1:Y:S04]  /*27680*/  LDS.128 R24, [R245+0x6000] ;  /* 0x00600000f5187984 */ /* 0x0002680000000c00 */
[----:B------:R1:W1:Y:S04]  /*27690*/  LDS.128 R20, [R245+0x6800] ;  /* 0x00680000f5147984 */ /* 0x0002680000000c00 */
[----:B------:R1:W1:Y:S04]  /*276a0*/  LDS.128 R16, [R245+0x7000] ;  /* 0x00700000f5107984 */ /* 0x0002680000000c00 */
[----:B------:R1:W1:Y:S01]  /*276b0*/  LDS.128 R76, [R245+0x7800] ;  /* 0x00780000f54c7984 */ /* 0x0002620000000c00 */
[----:B------:R-:W-:Y:S05]  /*276c0*/  @P0 BRA `(.L_x_1130) ;  /* 0x000000d000000947 */ /* 0x000fea0003800000 */
[----:B--234-:R-:W-:Y:S01]  /*276d0*/  IMAD R246, R243, 0x40, R246 ;  /* 0x00000040f3f67824 */ /* 0x01cfe200078e02f6 */
[----:B------:R-:W-:Y:S01]  /*276e0*/  IADD3 R13, R3, 0x8, RZ ;  /* 0x00000008030d7810 */ /* 0x000fe20007ffe0ff */
[----:B------:R-:W-:Y:S01]  /*276f0*/  IMAD R10, R243, -0x40, R244 ;  /* 0xffffffc0f30a7824 */ /* 0x000fe200078e02f4 */
[----:B------:R-:W-:-:S02]  /*27700*/  ULDC.64 UR4, c[0x0][0x118] ;  /* 0x0000460000047ab9 */ /* 0x000fc40000000a00 */
[----:B------:R-:W-:Y:S02]  /*27710*/  SHF.R.S32.HI R14, RZ, 0x1f, R246 ;  /* 0x0000001fff0e7819 */ /* 0x000fe400000114f6 */
[C---:B------:R-:W-:Y:S02]  /*27720*/  IADD3 R11, P0, R3.reuse, R246, RZ ;  /* 0x000000f6030b7210 */ /* 0x040fe40007f1e0ff */
[-C--:B------:R-:W-:Y:S02]  /*27730*/  ISETP.GE.AND P2, PT, R3, R10.reuse, PT ;  /* 0x0000000a0300720c */ /* 0x080fe40003f46270 */
[----:B------:R-:W-:Y:S02]  /*27740*/  ISETP.GE.AND P1, PT, R13, R10, PT ;  /* 0x0000000a0d00720c */ /* 0x000fe40003f26270 */
[----:B------:R-:W-:Y:S02]  /*27750*/  LEA.HI.X.SX32 R14, R3, R14, 0x1, P0 ;  /* 0x0000000e030e7211 */ /* 0x000fe400000f0eff */
[----:B-----5:R-:W-:-:S04]  /*27760*/  LEA R10, P0, R11, R86, 0x2 ;  /* 0x000000560b0a7211 */ /* 0x020fc800078010ff */
[----:B------:R-:W-:-:S05]  /*27770*/  LEA.HI.X R11, R11, R87, R14, 0x2, P0 ;  /* 0x000000570b0b7211 */ /* 0x000fca00000f140e */
[----:B------:R2:W-:Y:S04]  /*27780*/  @!P2 ST.E [R10.64], R7 ;  /* 0x000000070a00a985 */ /* 0x0005e8000c101904 */
[----:B------:R2:W-:Y:S02]  /*27790*/  @!P1 ST.E [R10.64+0x20], R12 ;  /* 0x0000200c0a009985 */ /* 0x0005e4000c101904 */
.L_x_1130:
[----:B--234-:R-:W-:Y:S05]  /*277a0*/  BSYNC B0 ;  /* 0x0000000000007941 */ /* 0x01cfea0003800000 */
.L_x_1129:
[----:B------:R-:W-:Y:S01]  /*277b0*/  LEA.HI R3, R5, R4, RZ, 0x3 ;  /* 0x0000000405037211 */ /* 0x000fe200078f18ff */
[----:B------:R-:W-:Y:S01]  /*277c0*/  ULDC.64 UR4, c[0x0][0x118] ;  /* 0x0000460000047ab9 */ /* 0x000fe20000000a00 */
[----:B------:R-:W-:Y:S01]  /*277d0*/  IMAD.SHL.U32 R243, R243, 0x40, RZ ;  /* 0x00000040f3f37824 */ /* 0x000fe200078e00ff */
[----:B------:R-:W-:Y:S01]  /*277e0*/  LEA.HI R15, R15, R2, RZ, 0x3 ;  /* 0x000000020f0f7211 */ /* 0x000fe200078f18ff */
[----:B------:R-:W-:Y:S01]  /*277f0*/  IMAD R7, R81, R241, RZ ;  /* 0x000000f151077224 */ /* 0x000fe200078e02ff */
[----:B------:R-:W-:Y:S01]  /*27800*/  LOP3.LUT R3, R3, 0xfffffff8, RZ, 0xc0, !PT ;  /* 0xfffffff803037812 */ /* 0x000fe200078ec0ff */
[----:B-1----:R1:W5:Y:S01]  /*27810*/  LD.E R8, [R8.64+0xc0] ;  /* 0x0000c00408087980 */ /* 0x002362000c101900 */
[----:B------:R-:W-:Y:S01]  /*27820*/  IMAD R5, R83, R243, RZ ;  /* 0x000000f353057224 */ /* 0x000fe200078e02ff */
[----:B------:R-:W-:Y:S02]  /*27830*/  BSSY B0, `(.L_x_1131) ;  /* 0x0000028000007945 */ /* 0x000fe40003800000 */
[----:B------:R-:W-:Y:S01]  /*27840*/  IMAD.IADD R3, R4, 0x1, -R3 ;  /* 0x0000000104037824 */ /* 0x000fe200078e0a03 */
[----:B------:R-:W-:-:S03]  /*27850*/  SHF.R.S32.HI R4, RZ, 0x1f, R243 ;  /* 0x0000001fff047819 */ /* 0x000fc600000114f3 */
[----:B------:R-:W-:Y:S01]  /*27860*/  IMAD.SHL.U32 R12, R3, 0x8, RZ ;  /* 0x00000008030c7824 */ /* 0x000fe200078e00ff */
[----:B------:R-:W-:Y:S01]  /*27870*/  LOP3.LUT R3, R15, 0xfffffff8, RZ, 0xc0, !PT ;  /* 0xfffffff80f037812 */ /* 0x000fe200078ec0ff */
[----:B------:R-:W-:Y:S01]  /*27880*/  IMAD R5, R82, R4, R5 ;  /* 0x0000000452057224 */ /* 0x000fe200078e0205 */
[----:B------:R-:W-:Y:S02]  /*27890*/  SHF.R.S32.HI R15, RZ, 0x3, R15 ;  /* 0x00000003ff0f7819 */ /* 0x000fe4000001140f */
[----:B------:R-:W-:Y:S01]  /*278a0*/  SHF.R.S32.HI R13, RZ, 0x1f, R12 ;  /* 0x0000001fff0d7819 */ /* 0x000fe2000001140c */
[----:B------:R-:W-:Y:S01]  /*278b0*/  IMAD.IADD R3, R2, 0x1, -R3 ;  /* 0x0000000102037824 */ /* 0x000fe200078e0a03 */
[----:B------:R-:W-:-:S03]  /*278c0*/  SHF.R.S32.HI R2, RZ, 0x1f, R241 ;  /* 0x0000001fff027819 */ /* 0x000fc600000114f1 */
[----:B------:R-:W-:-:S04]  /*278d0*/  IMAD.WIDE.U32 R10, R82, R243, R12 ;  /* 0x000000f3520a7225 */ /* 0x000fc800078e000c */
[----:B------:R-:W-:Y:S01]  /*278e0*/  IMAD.IADD R243, R244, 0x1, -R243 ;  /* 0x00000001f4f37824 */ /* 0x000fe200078e0af3 */
[----:B------:R-:W-:Y:S01]  /*278f0*/  IADD3 R4, P0, R6, R10, RZ ;  /* 0x0000000a06047210 */ /* 0x000fe20007f1e0ff */
[----:B------:R-:W-:Y:S01]  /*27900*/  IMAD.SHL.U32 R3, R3, 0x8, RZ ;  /* 0x0000000803037824 */ /* 0x000fe200078e00ff */
[----:B-1----:R-:W-:Y:S01]  /*27910*/  SHF.R.S32.HI R9, RZ, 0x1f, R15 ;  /* 0x0000001fff097819 */ /* 0x002fe2000001140f */
[----:B------:R-:W-:Y:S01]  /*27920*/  IMAD R2, R80, R2, R7 ;  /* 0x0000000250027224 */ /* 0x000fe200078e0207 */
[----:B------:R-:W-:Y:S02]  /*27930*/  IADD3.X R5, R0, R11, R5, P0, !PT ;  /* 0x0000000b00057210 */ /* 0x000fe400007fe405 */
[----:B------:R-:W-:Y:S02]  /*27940*/  ISETP.GE.AND P0, PT, R15, R243, PT ;  /* 0x000000f30f00720c */ /* 0x000fe40003f06270 */
[C---:B------:R-:W-:Y:S01]  /*27950*/  IADD3 R7, R3.reuse, 0xc0, RZ ;  /* 0x000000c003077810 */ /* 0x040fe20007ffe0ff */
[----:B------:R-:W-:Y:S01]  /*27960*/  IMAD.WIDE.U32 R80, R80, R241, R4 ;  /* 0x000000f150507225 */ /* 0x000fe200078e0004 */
[----:B------:R-:W-:-:S02]  /*27970*/  IADD3 R5, R3, 0x40, RZ ;  /* 0x0000004003057810 */ /* 0x000fc40007ffe0ff */
[----:B------:R-:W-:Y:S01]  /*27980*/  IADD3 R3, R3, 0x80, RZ ;  /* 0x0000008003037810 */ /* 0x000fe20007ffe0ff */
[----:B-----5:R-:W-:-:S06]  /*27990*/  IMAD.IADD R87, R81, 0x1, R2 ;  /* 0x0000000151577824 */ /* 0x020fcc00078e0202 */
[----:B------:R-:W-:Y:S05]  /*279a0*/  @P0 BRA `(.L_x_1132) ;  /* 0x0000010000000947 */ /* 0x000fea0003800000 */
[----:B------:R-:W-:Y:S01]  /*279b0*/  IMAD R0, R83, R15, RZ ;  /* 0x0000000f53007224 */ /* 0x000fe200078e02ff */
[-C--:B------:R-:W-:Y:S01]  /*279c0*/  ISETP.GE.AND P4, PT, R12, R8.reuse, PT ;  /* 0x000000080c00720c */ /* 0x080fe20003f86270 */
[----:B------:R-:W-:Y:S01]  /*279d0*/  IMAD.MOV.U32 R86, RZ, RZ, R80 ;  /* 0x000000ffff567224 */ /* 0x000fe200078e0050 */
[-C--:B------:R-:W-:Y:S01]  /*279e0*/  ISETP.GE.AND P3, PT, R5, R8.reuse, PT ;  /* 0x000000080500720c */ /* 0x080fe20003f66270 */
[----:B------:R-:W-:Y:S01]  /*279f0*/  IMAD R0, R82, R9, R0 ;  /* 0x0000000952007224 */ /* 0x000fe200078e0200 */
[----:B------:R-:W-:Y:S01]  /*27a00*/  ISETP.GE.AND P2, PT, R3, R8, PT ;  /* 0x000000080300720c */ /* 0x000fe20003f46270 */
[----:B------:R-:W-:Y:S01]  /*27a10*/  IMAD.WIDE.U32 R10, R15, R82, R86 ;  /* 0x000000520f0a7225 */ /* 0x000fe200078e0056 */
[----:B------:R-:W-:Y:S01]  /*27a20*/  ISETP.GE.AND P1, PT, R7, R8, PT ;  /* 0x000000080700720c */ /* 0x000fe20003f26270 */
[----:B------:R-:W-:Y:S02]  /*27a30*/  ULDC.64 UR4, c[0x0][0x118] ;  /* 0x0000460000047ab9 */ /* 0x000fe40000000a00 */
[----:B------:R-:W-:Y:S01]  /*27a40*/  IMAD.IADD R11, R11, 0x1, R0 ;  /* 0x000000010b0b7824 */ /* 0x000fe200078e0200 */
[----:B------:R-:W-:-:S04]  /*27a50*/  LEA R88, P0, R10, R84, 0x1 ;  /* 0x000000540a587211 */ /* 0x000fc800078008ff */
[----:B------:R-:W-:-:S05]  /*27a60*/  LEA.HI.X R89, R10, R85, R11, 0x1, P0 ;  /* 0x000000550a597211 */ /* 0x000fca00000f0c0b */
[----:B------:R1:W-:Y:S04]  /*27a70*/  @!P4 ST.E.128 [R88.64], R72 ;  /* 0x000000485800c985 */ /* 0x0003e8000c101d04 */
[----:B------:R1:W-:Y:S04]  /*27a80*/  @!P3 ST.E.128 [R88.64+0x80], R56 ;  /* 0x000080385800b985 */ /* 0x0003e8000c101d04 */
[----:B------:R1:W-:Y:S04]  /*27a90*/  @!P2 ST.E.128 [R88.64+0x100], R40 ;  /* 0x000100285800a985 */ /* 0x0003e8000c101d04 */
[----:B------:R1:W-:Y:S02]  /*27aa0*/  @!P1 ST.E.128 [R88.64+0x180], R24 ;  /* 0x0001801858009985 */ /* 0x0003e4000c101d04 */
.L_x_1132:
[----:B------:R-:W-:Y:S05]  /*27ab0*/  BSYNC B0 ;  /* 0x0000000000007941 */ /* 0x000fea0003800000 */
.L_x_1131:
[----:B------:R-:W-:Y:S01]  /*27ac0*/  IADD3 R0, R15, 0x10, RZ ;  /* 0x000000100f007810 */ /* 0x000fe20007ffe0ff */
[----:B------:R-:W-:Y:S03]  /*27ad0*/  BSSY B0, `(.L_x_1133) ;  /* 0x0000016000007945 */ /* 0x000fe60003800000 */
[----:B------:R-:W-:-:S13]  /*27ae0*/  ISETP.GE.AND P0, PT, R0, R243, PT ;  /* 0x000000f30000720c */ /* 0x000fda0003f06270 */
[----:B------:R-:W-:Y:S05]  /*27af0*/  @P0 BRA `(.L_x_1134) ;  /* 0x0000013000000947 */ /* 0x000fea0003800000 */
[----:B-1----:R-:W-:Y:S01]  /*27b00*/  IADD3 R25, P0, R15, 0x10, RZ ;  /* 0x000000100f197810 */ /* 0x002fe20007f1e0ff */
[----:B------:R-:W-:Y:S01]  /*27b10*/  IMAD.MOV.U32 R26, RZ, RZ, R80 ;  /* 0x000000ffff1a7224 */ /* 0x000fe200078e0050 */
[-C--:B------:R-:W-:Y:S01]  /*27b20*/  ISETP.GE.AND P3, PT, R12, R8.reuse, PT ;  /* 0x000000080c00720c */ /* 0x080fe20003f66270 */
[----:B------:R-:W-:Y:S01]  /*27b30*/  IMAD.MOV.U32 R27, RZ, RZ, R87 ;  /* 0x000000ffff1b7224 */ /* 0x000fe200078e0057 */
[-C--:B------:R-:W-:Y:S01]  /*27b40*/  ISETP.GE.AND P2, PT, R5, R8.reuse, PT ;  /* 0x000000080500720c */ /* 0x080fe20003f46270 */
[----:B------:R-:W-:Y:S01]  /*27b50*/  IMAD.X R11, RZ, RZ, R9, P0 ;  /* 0x000000ffff0b7224 */ /* 0x000fe200000e0609 */
[-C--:B------:R-:W-:Y:S01]  /*27b60*/  ISETP.GE.AND P1, PT, R3, R8.reuse, PT ;  /* 0x000000080300720c */ /* 0x080fe20003f26270 */
[----:B------:R-:W-:Y:S01]  /*27b70*/  IMAD.WIDE.U32 R26, R82, R25, R26 ;  /* 0x00000019521a7225 */ /* 0x000fe200078e001a */
[----:B------:R-:W-:Y:S01]  /*27b80*/  ISETP.GE.AND P0, PT, R7, R8, PT ;  /* 0x000000080700720c */ /* 0x000fe20003f06270 */
[----:B------:R-:W-:Y:S02]  /*27b90*/  ULDC.64 UR4, c[0x0][0x118] ;  /* 0x0000460000047ab9 */ /* 0x000fe40000000a00 */
[----:B------:R-:W-:Y:S01]  /*27ba0*/  IMAD R11, R11, R82, RZ ;  /* 0x000000520b0b7224 */ /* 0x000fe200078e02ff */
[----:B------:R-:W-:-:S03]  /*27bb0*/  LEA R10, P4, R26, R84, 0x1 ;  /* 0x000000541a0a7211 */ /* 0x000fc600078808ff */
[----:B------:R-:W-:-:S04]  /*27bc0*/  IMAD R11, R83, R25, R11 ;  /* 0x00000019530b7224 */ /* 0x000fc800078e020b */
[----:B------:R-:W-:-:S05]  /*27bd0*/  IMAD.IADD R11, R27, 0x1, R11 ;  /* 0x000000011b0b7824 */ /* 0x000fca00078e020b */
[----:B------:R-:W-:-:S05]  /*27be0*/  LEA.HI.X R11, R26, R85, R11, 0x1, P4 ;  /* 0x000000551a0b7211 */ /* 0x000fca00020f0c0b */
[----:B------:R1:W-:Y:S04]  /*27bf0*/  @!P3 ST.E.128 [R10.64], R68 ;  /* 0x000000440a00b985 */ /* 0x0003e8000c101d04 */
[----:B------:R1:W-:Y:S04]  /*27c00*/  @!P2 ST.E.128 [R10.64+0x80], R52 ;  /* 0x000080340a00a985 */ /* 0x0003e8000c101d04 */
[----:B------:R1:W-:Y:S04]  /*27c10*/  @!P1 ST.E.128 [R10.64+0x100], R36 ;  /* 0x000100240a009985 */ /* 0x0003e8000c101d04 */
[----:B------:R1:W-:Y:S02]  /*27c20*/  @!P0 ST.E.128 [R10.64+0x180], R20 ;  /* 0x000180140a008985 */ /* 0x0003e4000c101d04 */
.L_x_1134:
[----:B------:R-:W-:Y:S05]  /*27c30*/  BSYNC B0 ;  /* 0x0000000000007941 */ /* 0x000fea0003800000 */
.L_x_1133:
        /* <DEDUP_REMOVED lines=23> */
.L_x_1136:
[----:B------:R-:W-:Y:S05]  /*27db0*/  BSYNC B0 ;  /* 0x0000000000007941 */ /* 0x000fea0003800000 */
.L_x_1135:
[----:B------:R-:W-:Y:S01]  /*27dc0*/  IADD3 R0, R15, 0x30, RZ ;  /* 0x000000300f007810 */ /* 0x000fe20007ffe0ff */
[----:B------:R-:W-:-:S03]  /*27dd0*/  IMAD.MOV.U32 R241, RZ, RZ, 0x0 ;  /* 0x00000000fff17424 */ /* 0x000fc600078e00ff */
[----:B------:R-:W-:-:S13]  /*27de0*/  ISETP.GE.AND P0, PT, R0, R243, PT ;  /* 0x000000f30000720c */ /* 0x000fda0003f06270 */
[----:B------:R-:W-:Y:S05]  /*27df0*/  @P0 RET.REL.NODEC R240 `(_ZN5flash24flash_fwd_splitkv_kernelI23Flash_fwd_kernel_traitsILi256ELi64ELi64ELi4ELb0ELb0EN7cutlass6half_tE19Flash_kernel_traitsILi256ELi64ELi64ELi4ES3_EELb1ELb0ELb0ELb0ELb0ELb0ELb0ELb1EEEvNS_16Flash_fwd_paramsE) ;  /* 0xfffd8200f0000950 */ /* 0x000fea0003c3ffff */
[----:B------:R-:W-:Y:S01]  /*27e00*/  IADD3 R15, P0, R15, 0x30, RZ ;  /* 0x000000300f0f7810 */ /* 0x000fe20007f1e0ff */
[----:B-1----:R-:W-:Y:S01]  /*27e10*/  IMAD.MOV.U32 R10, RZ, RZ, R80 ;  /* 0x000000ffff0a7224 */ /* 0x002fe200078e0050 */
[----:B------:R-:W-:Y:S01]  /*27e20*/  MOV R11, R87 ;  /* 0x00000057000b7202 */ /* 0x000fe20000000f00 */
[----:B------:R-:W-:Y:S01]  /*27e30*/  ULDC.64 UR4, c[0x0][0x118] ;  /* 0x0000460000047ab9 */ /* 0x000fe20000000a00 */
[-C--:B------:R-:W-:Y:S01]  /*27e40*/  ISETP.GE.AND P2, PT, R12, R8.reuse, PT ;  /* 0x000000080c00720c */ /* 0x080fe20003f46270 */
[----:B------:R-:W-:Y:S01]  /*27e50*/  IMAD.X R9, RZ, RZ, R9, P0 ;  /* 0x000000ffff097224 */ /* 0x000fe200000e0609 */
[-C--:B------:R-:W-:Y:S01]  /*27e60*/  ISETP.GE.AND P0, PT, R3, R8.reuse, PT ;  /* 0x000000080300720c */ /* 0x080fe20003f06270 */
[----:B------:R-:W-:Y:S01]  /*27e70*/  IMAD.WIDE.U32 R10, R82, R15, R10 ;  /* 0x0000000f520a7225 */ /* 0x000fe200078e000a */
[----:B------:R-:W-:Y:S02]  /*27e80*/  ISETP.GE.AND P1, PT, R5, R8, PT ;  /* 0x000000080500720c */ /* 0x000fe40003f26270 */
[----:B------:R-:W-:Y:S01]  /*27e90*/  MOV R241, 0x0 ;  /* 0x0000000000f17802 */ /* 0x000fe20000000f00 */
[----:B------:R-:W-:Y:S01]  /*27ea0*/  IMAD R9, R9, R82, RZ ;  /* 0x0000005209097224 */ /* 0x000fe200078e02ff */
[----:B------:R-:W-:-:S03]  /*27eb0*/  LEA R2, P3, R10, R84, 0x1 ;  /* 0x000000540a027211 */ /* 0x000fc600078608ff */
[----:B------:R-:W-:-:S04]  /*27ec0*/  IMAD R9, R83, R15, R9 ;  /* 0x0000000f53097224 */ /* 0x000fc800078e0209 */
[----:B------:R-:W-:-:S05]  /*27ed0*/  IMAD.IADD R9, R11, 0x1, R9 ;  /* 0x000000010b097824 */ /* 0x000fca00078e0209 */
[----:B------:R-:W-:-:S05]  /*27ee0*/  LEA.HI.X R3, R10, R85, R9, 0x1, P3 ;  /* 0x000000550a037211 */ /* 0x000fca00018f0c09 */
[----:B------:R1:W-:Y:S01]  /*27ef0*/  @!P0 ST.E.128 [R2.64+0x100], R28 ;  /* 0x0001001c02008985 */ /* 0x0003e2000c101d04 */
[----:B------:R-:W-:-:S03]  /*27f00*/  ISETP.GE.AND P0, PT, R7, R8, PT ;  /* 0x000000080700720c */ /* 0x000fc60003f06270 */
[----:B------:R1:W-:Y:S04]  /*27f10*/  @!P2 ST.E.128 [R2.64], R60 ;  /* 0x0000003c0200a985 */ /* 0x0003e8000c101d04 */
[----:B------:R1:W-:Y:S06]  /*27f20*/  @!P1 ST.E.128 [R2.64+0x80], R44 ;  /* 0x0000802c02009985 */ /* 0x0003ec000c101d04 */
[----:B------:R-:W-:Y:S05]  /*27f30*/  @P0 RET.REL.NODEC R240 `(_ZN5flash24flash_fwd_splitkv_kernelI23Flash_fwd_kernel_traitsILi256ELi64ELi64ELi4ELb0ELb0EN7cutlass6half_tE19Flash_kernel_traitsILi256ELi64ELi64ELi4ES3_EELb1ELb0ELb0ELb0ELb0ELb0ELb0ELb1EEEvNS_16Flash_fwd_paramsE) ;  /* 0xfffd80c0f0000950 */ /* 0x000fea0003c3ffff */
[----:B------:R-:W-:Y:S01]  /*27f40*/  MOV R241, 0x0 ;  /* 0x0000000000f17802 */ /* 0x000fe20000000f00 */
[----:B------:R-:W-:-:S02]  /*27f50*/  ULDC.64 UR4, c[0x0][0x118] ;  /* 0x0000460000047ab9 */ /* 0x000fc40000000a00 */
[----:B------:R2:W-:Y:S01]  /*27f60*/  ST.E.128 [R2.64+0x180], R76 ;  /* 0x0001804c02007985 */ /* 0x0005e2000c101d04 */
[----:B------:R-:W-:Y:S05]  /*27f70*/  RET.REL.NODEC R240 `(_ZN5flash24flash_fwd_splitkv_kernelI23Flash_fwd_kernel_traitsILi256ELi64ELi64ELi4ELb0ELb0EN7cutlass6half_tE19Flash_kernel_traitsILi256ELi64ELi64ELi4ES3_EELb1ELb0ELb0ELb0ELb0ELb0ELb0ELb1EEEvNS_16Flash_fwd_paramsE) ;  /* 0xfffd8080f0007950 */ /* 0x000fea0003c3ffff */
.L_x_1124:
[----:B------:R-:W-:Y:S02]  /*27f80*/  MOV R6, 0x2 ;  /* 0x0000000200067802 */ /* 0x000fe40000000f00 */
[----:B------:R-:W-:Y:S02]  /*27f90*/  MOV R4, 0x27fb0 ;  /* 0x00027fb000047802 */ /* 0x000fe40000000f00 */
[----:B-1---5:R-:W-:Y:S05]  /*27fa0*/  CALL.REL.NOINC `($__internal_14_$__cuda_sm70_shflsync_bfly_p) ;  /* 0x000000f000007944 */ /* 0x022fea0003c00000 */
[----:B-12---:R-:W-:Y:S05]  /*27fb0*/  BRA `(.L_x_1137) ;  /* 0xffffdf3000007947 */ /* 0x006fea000383ffff */
.L_x_1125:
[----:B------:R-:W-:Y:S02]  /*27fc0*/  MOV R6, 0x1 ;  /* 0x0000000100067802 */ /* 0x000fe40000000f00 */
[----:B------:R-:W-:Y:S02]  /*27fd0*/  MOV R4, 0x27ff0 ;  /* 0x00027ff000047802 */ /* 0x000fe40000000f00 */
[----:B-1---5:R-:W-:Y:S05]  /*27fe0*/  CALL.REL.NOINC `($__internal_14_$__cuda_sm70_shflsync_bfly_p) ;  /* 0x000000b000007944 */ /* 0x022fea0003c00000 */
[----:B--2---:R-:W-:Y:S01]  /*27ff0*/  FADD.FTZ R10, R252, R6 ;  /* 0x00000006fc0a7221 */ /* 0x004fe20000010000 */
[----:B-1----:R-:W-:Y:S02]  /*28000*/  MOV R252, R251 ;  /* 0x000000fb00fc7202 */ /* 0x002fe40000000f00 */
[----:B------:R-:W-:Y:S02]  /*28010*/  MOV R6, 0x2 ;  /* 0x0000000200067802 */ /* 0x000fe40000000f00 */
[----:B------:R-:W-:-:S02]  /*28020*/  MOV R4, 0x28040 ;  /* 0x0002804000047802 */ /* 0x000fc40000000f00 */
[----:B------:R-:W-:Y:S05]  /*28030*/  CALL.REL.NOINC `($__internal_14_$__cuda_sm70_shflsync_bfly_p) ;  /* 0x0000006000007944 */ /* 0x000fea0003c00000 */
[----:B--2---:R-:W-:Y:S01]  /*28040*/  FADD.FTZ R7, R251, R6 ;  /* 0x00000006fb077221 */ /* 0x004fe20000010000 */
[----:B------:R-:W-:-:S02]  /*28050*/  MOV R6, 0x1 ;  /* 0x0000000100067802 */ /* 0x000fc40000000f00 */
[----:B------:R-:W-:Y:S02]  /*28060*/  MOV R4, 0x28090 ;  /* 0x0002809000047802 */ /* 0x000fe40000000f00 */
[----:B-1----:R-:W-:Y:S02]  /*28070*/  MOV R252, R7 ;  /* 0x0000000700fc7202 */ /* 0x002fe40000000f00 */
[----:B------:R-:W-:Y:S05]  /*28080*/  CALL.REL.NOINC `($__internal_14_$__cuda_sm70_shflsync_bfly_p) ;  /* 0x0000001000007944 */ /* 0x000fea0003c00000 */
[----:B-12---:R-:W-:Y:S05]  /*28090*/  BRA `(.L_x_1138) ;  /* 0xffffdec000007947 */ /* 0x006fea000383ffff */
        .weak           $__internal_14_$__cuda_sm70_shflsync_bfly_p
        .type           $__internal_14_$__cuda_sm70_shflsync_bfly_p,@function
        .size           $__internal_14_$__cuda_sm70_shflsync_bfly_p,(.L_x_4798 - $__internal_14_$__cuda_sm70_shflsync_bfly_p)
$__internal_14_$__cuda_sm70_shflsync_bfly_p:
[----:B------:R-:W-:Y:S01]  /*280a0*/  MOV R12, R4 ;  /* 0x00000004000c7202 */ /* 0x000fe20000000f00 */
[----:B------:R-:W-:Y:S04]  /*280b0*/  WARPSYNC R0 ;  /* 0x0000000000007348 */ /* 0x000fe80003800000 */
[----:B------:R-:W-:Y:S01]  /*280c0*/  MOV R13, 0x0 ;  /* 0x00000000000d7802 */ /* 0x000fe20000000f00 */
[----:B------:R1:W2:Y:S03]  /*280d0*/  SHFL.BFLY PT, R6, R252, R6, R5 ;  /* 0x0c000006fc067389 */ /* 0x0002a600000e0005 */
[----:B------:R-:W-:Y:S05]  /*280e0*/  RET.REL.NODEC R12 `(_ZN5flash24flash_fwd_splitkv_kernelI23Flash_fwd_kernel_traitsILi256ELi64ELi64ELi4ELb0ELb0EN7cutlass6half_tE19Flash_kernel_traitsILi256ELi64ELi64ELi4ES3_EELb1ELb0ELb0ELb0ELb0ELb0ELb0ELb1EEEvNS_16Flash_fwd_paramsE) ;  /* 0xfffd7f100c007950 */ /* 0x000fea0003c3ffff */
.L_x_1139:
        /* <DEDUP_REMOVED lines=9> */
.L_x_4798:


//--------------------- .text._ZN5flash24flash_fwd_splitkv_kernelI23Flash_fwd_kernel_traitsILi256ELi64ELi64ELi4ELb0ELb0EN7cutlass6half_tE19Flash_kernel_traitsILi256ELi64ELi64ELi4ES3_EELb1ELb0ELb0ELb0ELb0ELb1ELb0ELb1EEEvNS_16Flash_fwd_paramsE --------------------------
	.section	.text._ZN5flash24flash_fwd_splitkv_kernelI23Flash_fwd_kernel_traitsILi256ELi64ELi64ELi4ELb0ELb0EN7cutlass6half_tE19Flash_kernel_traitsILi256ELi64ELi64ELi4ES3_EELb1ELb0ELb0ELb0ELb0ELb1ELb0ELb1EEEvNS_16Flash_fwd_paramsE,"ax",@progbits
	.sectioninfo	@"SHI_REGISTERS=255"
	.align	128
        .global         _ZN5flash24flash_fwd_splitkv_kernelI23Flash_fwd_kernel_traitsILi256ELi64ELi64ELi4ELb0ELb0EN7cutlass6half_tE19Flash_kernel_traitsILi256ELi64ELi64ELi4ES3_EELb1ELb0ELb0ELb0ELb0ELb1ELb0ELb1EEEvNS_16Flash_fwd_paramsE
        .type           _ZN5flash24flash_fwd_splitkv_kernelI23Flash_fwd_kernel_traitsILi256ELi64ELi64ELi4ELb0ELb0EN7cutlass6half_tE19Flash_kernel_traitsILi256ELi64ELi64ELi4ES3_EELb1ELb0ELb0ELb0ELb0ELb1ELb0ELb1EEEvNS_16Flash_fwd_paramsE,@function
        .size           _ZN5flash24flash_fwd_splitkv_kernelI23Flash_fwd_kernel_traitsILi256ELi64ELi64ELi4ELb0ELb0EN7cutlass6half_tE19Flash_kernel_traitsILi256ELi64ELi64ELi4ES3_EELb1ELb0ELb0ELb0ELb0ELb1ELb0ELb1EEEvNS_16Flash_fwd_paramsE,(.L_x_4800 - _ZN5flash24flash_fwd_splitkv_kernelI23Flash_fwd_kernel_traitsILi256ELi64ELi64ELi4ELb0ELb0EN7cutlass6half_tE19Flash_kernel_traitsILi256ELi64ELi64ELi4ES3_EELb1ELb0ELb0ELb0ELb0ELb1ELb0ELb1EEEvNS_16Flash_fwd_paramsE)
        .other          _ZN5flash24flash_fwd_splitkv_kernelI23Flash_fwd_kernel_traitsILi256ELi64ELi64ELi4ELb0ELb0EN7cutlass6half_tE19Flash_kernel_traitsILi256ELi64ELi64ELi4ES3_EELb1ELb0ELb0ELb0ELb0ELb1ELb0ELb1EEEvNS_16Flash_fwd_paramsE,@"STO_CUDA_ENTRY STV_DEFAULT"
_ZN5flash24flash_fwd_splitkv_kernelI23Flash_fwd_kernel_traitsILi256ELi64ELi64ELi4ELb0ELb0EN7cutlass6half_tE19Flash_kernel_traitsILi256ELi64ELi64ELi4ES3_EELb1ELb0ELb0ELb0ELb0ELb1ELb0ELb1EEEvNS_16Flash_fwd_paramsE:
.text._ZN5flash24flash_fwd_splitkv_kernelI23Flash_fwd_kernel_traitsILi256ELi64ELi64ELi4ELb0ELb0EN7cutlass6half_tE19Flash_kernel_traitsILi256ELi64ELi64ELi4ES3_EELb1ELb0ELb0ELb0ELb0ELb1ELb0ELb1EEEvNS_16Flash_fwd_paramsE:
        /* <DEDUP_REMOVED lines=10> */
[----:B-123--:R-:W-:Y:S05]  /*00a0*/  CALL.REL.NOINC `($_ZN5flash24flash_fwd_splitkv_kernelI23Flash_fwd_kernel_traitsILi256ELi64ELi64ELi4ELb0ELb0EN7cutlass6half_tE19Flash_kernel_traitsILi256ELi64ELi64ELi4ES3_EELb1ELb0ELb0ELb0ELb0ELb1ELb0ELb1EEEvNS_16Flash_fwd_paramsE$_ZN5flash30compute_attn_1rowblock_splitkvI23Flash_fwd_kernel_traitsILi256ELi64ELi64ELi4ELb0ELb0EN7cutlass6half_tE19Flash_kernel_traitsILi256ELi64ELi64ELi4ES3_EELb1ELb0ELb0ELb0ELb0ELb1ELb0ELb1ENS_16Flash_fwd_paramsEEEvRKT8_iiiii) ;  /* 0x0000002000007944 */ /* 0x00efea0003c00000 */
[----:B------:R-:W-:Y:S05]  /*00b0*/  BSYNC B4 ;  /* 0x0000000000047941 */ /* 0x000fea0003800000 */
.L_x_1140:
[----:B------:R-:W-:Y:S05]  /*00c0*/  EXIT ;  /* 0x000000000000794d */ /* 0x000fea0003800000 */
        .type           $_ZN5flash24flash_fwd_splitkv_kernelI23Flash_fwd_kernel_traitsILi256ELi64ELi64ELi4ELb0ELb0EN7cutlass6half_tE19Flash_kernel_traitsILi256ELi64ELi64ELi4ES3_EELb1ELb0ELb0ELb0ELb0ELb1ELb0ELb1EEEvNS_16Flash_fwd_paramsE$_ZN5flash30compute_attn_1rowblock_splitkvI23Flash_fwd_kernel_traitsILi256ELi64ELi64ELi4ELb0ELb0EN7cutlass6half_tE19Flash_kernel_traitsILi256ELi64ELi64ELi4ES3_EELb1ELb0ELb0ELb0ELb0ELb1ELb0ELb1ENS_16Flash_fwd_paramsEEEvRKT8_iiiii,@function
        .size           $_ZN5flash24flash_fwd_splitkv_kernelI23Flash_fwd_kernel_traitsILi256ELi64ELi64ELi4ELb0ELb0EN7cutlass6half_tE19Flash_kernel_traitsILi256ELi64ELi64ELi4ES3_EELb1ELb0ELb0ELb0ELb0ELb1ELb0ELb1EEEvNS_16Flash_fwd_paramsE$_ZN5flash30compute_attn_1rowblock_splitkvI23Flash_fwd_kernel_traitsILi256ELi64ELi64ELi4ELb0ELb0EN7cutlass6half_tE19Flash_kernel_traitsILi256ELi64ELi64ELi4ES3_EELb1ELb0ELb0ELb0ELb0ELb1ELb0ELb1ENS_16Flash_fwd_paramsEEEvRKT8_iiiii,($__internal_15_$__cuda_sm70_shflsync_bfly_p - $_ZN5flash24flash_fwd_splitkv_kernelI23Flash_fwd_kernel_traitsILi256ELi64ELi64ELi4ELb0ELb0EN7cutlass6half_tE19Flash_kernel_traitsILi256ELi64ELi64ELi4ES3_EELb1ELb0ELb0ELb0ELb0ELb1ELb0ELb1EEEvNS_16Flash_fwd_paramsE$_ZN5flash30compute_attn_1rowblock_splitkvI23Flash_fwd_kernel_traitsILi256ELi64ELi64ELi4ELb0ELb0EN7cutlass6half_tE19Flash_kernel_traitsILi256ELi64ELi64ELi4ES3_EELb1ELb0ELb0ELb0ELb0ELb1ELb0ELb1ENS_16Flash_fwd_paramsEEEvRKT8_iiiii)
$_ZN5flash24flash_fwd_splitkv_kernelI23Flash_fwd_kernel_traitsILi256ELi64ELi64ELi4ELb0ELb0EN7cutlass6half_tE19Flash_kernel_traitsILi256ELi64ELi64ELi4ES3_EELb1ELb0ELb0ELb0ELb0ELb1ELb0ELb1EEEvNS_16Flash_fwd_paramsE$_ZN5flash30compute_attn_1rowblock_splitkvI23Flash_fwd_kernel_traitsILi256ELi64ELi64ELi4ELb0ELb0EN7cutlass6half_tE19Flash_kernel_traitsILi256ELi64ELi64ELi4ES3_EELb1ELb0ELb0ELb0ELb0ELb1ELb0ELb1ENS_16Flash_fwd_paramsEEEvRKT8_iiiii:
        /* <DEDUP_REMOVED lines=20> */
.L_x_1142:
[----:B------:R-:W-:Y:S05]  /*0210*/  BSYNC B0 ;  /* 0x0000000000007941 */ /* 0x000fea0003800000 */
.L_x_1141:
[----:B------:R-:W3:Y:S04]  /*0220*/  LD.E.64 R14, [R20.64+0xf0] ;  /* 0x0000f006140e7980 */ /* 0x000ee8000c101b00 */
[----:B------:R-:W4:Y:S01]  /*0230*/  @P1 LD.E R245, [R2.64+0x4] ;  /* 0x0000040602f51980 */ /* 0x000f22000c101900 */
        /* <DEDUP_REMOVED lines=9> */
[----:B------:R-:W4:Y:S02]  /*02d0*/  LD.E.U8 R0, [R20.64+0x1b2] ;  /* 0x0001b20614007980 */ /* 0x000f24000c101100 */
[----:B----4-:R-:W-:-:S13]  /*02e0*/  ISETP.NE.AND P0, PT, R0, RZ, PT ;  /* 0x000000ff0000720c */ /* 0x010fda0003f05270 */
[----:B------:R-:W4:Y:S02]  /*02f0*/  @P0 LD.E R0, [R4.64+0x4] ;  /* 0x0000040604000980 */ /* 0x000f24000c101900 */
[----:B-1--4-:R-:W-:-:S06]  /*0300*/  @P0 IADD3 R3, R0, -R13, RZ ;  /* 0x8000000d00030210 */ /* 0x012fcc0007ffe0ff */
[----:B------:R1:W5:Y:S01]  /*0310*/  @!P0 LD.E R3, [R4.64] ;  /* 0x0000000604038980 */ /* 0x000362000c101900 */
[----:B------:R-:W-:Y:S05]  /*0320*/  BRA `(.L_x_1145) ;  /* 0x0000001000007947 */ /* 0x000fea0003800000 */
.L_x_1144:
[----:B-1----:R1:W5:Y:S02]  /*0330*/  LD.E R3, [R20.64+0xb8] ;  /* 0x0000b80614037980 */ /* 0x002364000c101900 */
.L_x_1145:
[----:B------:R-:W-:Y:S05]  /*0340*/  BSYNC B0 ;  /* 0x0000000000007941 */ /* 0x000fea0003800000 */
.L_x_1143:
[----:B-12---:R-:W2:Y:S01]  /*0350*/  LD.E.64 R4, [R20.64+0xf8] ;  /* 0x0000f80614047980 */ /* 0x006ea2000c101b00 */
        /* <DEDUP_REMOVED lines=9> */
.L_x_1147:
[----:B------:R-:W2:Y:S01]  /*03f0*/  LD.E.64 R2, [R20.64+0x108] ;  /* 0x0001080614027980 */ /* 0x000ea2000c101b00 */
[----:B------:R-:W-:Y:S01]  /*0400*/  BSSY B0, `(.L_x_1149) ;  /* 0x0000006000007945 */ /* 0x000fe20003800000 */
[----:B--2---:R-:W-:-:S04]  /*0410*/  ISETP.NE.U32.AND P0, PT, R2, RZ, PT ;  /* 0x000000ff0200720c */ /* 0x004fc80003f05070 */
[----:B------:R-:W-:Y:S01]  /*0420*/  ISETP.NE.AND.EX P0, PT, R3, RZ, PT, P0 ;  /* 0x000000ff0300720c */ /* 0x000fe20003f05300 */
[----:B------:R-:W-:-:S12]  /*0430*/  IMAD.MOV.U32 R3, RZ, RZ, RZ ;  /* 0x000000ffff037224 */ /* 0x000fd800078e00ff */
[----:B------:R-:W-:Y:S05]  /*0440*/  @!P0 BRA `(.L_x_1150) ;  /* 0x0000001000008947 */ /* 0x000fea0003800000 */
[----:B------:R1:W5:Y:S02]  /*0450*/  LD.E R3, [R20.64+0xbc] ;  /* 0x0000bc0614037980 */ /* 0x000364000c101900 */
.L_x_1150:
[----:B------:R-:W-:Y:S05]  /*0460*/  BSYNC B0 ;  /* 0x0000000000007941 */ /* 0x000fea0003800000 */
.L_x_1149:
[----:B-----5:R-:W-:Y:S02]  /*0470*/  IADD3 R64, R96, R3, RZ ;  /* 0x0000000360407210 */ /* 0x020fe40007ffe0ff */
.L_x_1148:
[----:B------:R-:W-:Y:S05]  /*0480*/  BSYNC B1 ;  /* 0x0000000000017941 */ /* 0x000fea0003800000 */
.L_x_1146:
[----:B------:R-:W-:Y:S01]  /*0490*/  IMAD.SHL.U32 R58, R244, 0x40, RZ ;  /* 0x00000040f43a7824 */ /* 0x000fe200078e00ff */
[----:B------:R-:W-:Y:S01]  /*04a0*/  MOV R2, R242 ;  /* 0x000000f200027202 */ /* 0x000fe20000000f00 */
[----:B------:R-:W-:-:S03]  /*04b0*/  IMAD.MOV.U32 R3, RZ, RZ, 0x0 ;  /* 0x00000000ff037424 */ /* 0x000fc600078e00ff */
[----:B------:R-:W-:-:S13]  /*04c0*/  ISETP.GT.AND P0, PT, R245, R58, PT ;  /* 0x0000003af500720c */ /* 0x000fda0003f04270 */
[----:B------:R-:W-:Y:S05]  /*04d0*/  @!P0 RET.REL.NODEC R2 `(_ZN5flash24flash_fwd_splitkv_kernelI23Flash_fwd_kernel_traitsILi256ELi64ELi64ELi4ELb0ELb0EN7cutlass6half_tE19Flash_kernel_traitsILi256ELi64ELi64ELi4ES3_EELb1ELb0ELb0ELb0ELb0ELb1ELb0ELb1EEEvNS_16Flash_fwd_paramsE) ;  /* 0xfffffb2002008950 */ /* 0x000fea0003c3ffff */
[----:B------:R-:W2:Y:S04]  /*04e0*/  LD.E R7, [R20.64+0xb8] ;  /* 0x0000b80614077980 */ /* 0x000ea8000c101900 */
[----:B------:R-:W4:Y:S01]  /*04f0*/  LD.E R3, [R20.64+0x188] ;  /* 0x0001880614037980 */ /* 0x000f22000c101900 */
[----:B------:R-:W-:Y:S02]  /*0500*/  IADD3 R0, -R245, 0x7f, R58 ;  /* 0x0000007ff5007810 */ /* 0x000fe40007ffe13a */
[----:B------:R-:W-:Y:S01]  /*0510*/  IADD3 R5, R64, 0x3f, RZ ;  /* 0x0000003f40057810 */ /* 0x000fe20007ffe0ff */
[----:B------:R-:W1:Y:S03]  /*0520*/  S2R R148, SR_TID.X ;  /* 0x0000000000947919 */ /* 0x000e660000002100 */
[----:B------:R-:W-:-:S04]  /*0530*/  SHF.R.S32.HI R2, RZ, 0x1f, R5 ;  /* 0x0000001fff027819 */ /* 0x000fc80000011405 */
[----:B------:R-:W-:-:S04]  /*0540*/  LEA.HI R2, R2, R5, RZ, 0x6 ;  /* 0x0000000502027211 */ /* 0x000fc800078f30ff */
[----:B------:R-:W-:Y:S02]  /*0550*/  SHF.R.S32.HI R2, RZ, 0x6, R2 ;  /* 0x00000006ff027819 */ /* 0x000fe40000011402 */
[----:B--2---:R-:W-:Y:S02]  /*0560*/  IADD3 R7, R7, 0x3f, RZ ;  /* 0x0000003f07077810 */ /* 0x004fe40007ffe0ff */
        /* <DEDUP_REMOVED lines=12> */
[----:B------:R-:W2:Y:S04]  /*0630*/  LD.E.64 R4, [R20.64+0x88] ;  /* 0x0000880614047980 */ /* 0x000ea8000c101b00 */
[----:B------:R1:W4:Y:S04]  /*0640*/  LD.E.64 R16, [R20.64+0x90] ;  /* 0x0000900614107980 */ /* 0x000328000c101b00 */
[----:B---3--:R1:W3:Y:S04]  /*0650*/  LD.E R12, [R20.64+0x60] ;  /* 0x00006006140c7980 */ /* 0x0082e8000c101900 */
[----:B------:R-:W3:Y:S04]  /*0660*/  @!P0 LD.E.64 R22, [R20.64+0x80] ;  /* 0x0000800614168980 */ /* 0x000ee8000c101b00 */
        /* <DEDUP_REMOVED lines=12> */
[----:B------:R-:W-:Y:S01]  /*0730*/  BSSY B0, `(.L_x_1152) ;  /* 0x000002c000007945 */ /* 0x000fe20003800000 */
[-C--:B--2---:R-:W-:Y:S02]  /*0740*/  @P0 IMAD R15, R5, R246.reuse, RZ ;  /* 0x000000f6050f0224 */ /* 0x084fe400078e02ff */
[----:B------:R-:W-:-:S04]  /*0750*/  @P0 IMAD.WIDE.U32 R18, R4, R246, RZ ;  /* 0x000000f604120225 */ /* 0x000fc800078e00ff */
[-C--:B---3--:R-:W-:Y:S02]  /*0760*/  @!P0 IMAD R11, R23, R243.reuse, RZ ;  /* 0x000000f3170b8224 */ /* 0x088fe400078e02ff */
[----:B-1----:R-:W-:-:S04]  /*0770*/  @!P0 IMAD.WIDE.U32 R20, R22, R243, RZ ;  /* 0x000000f316148225 */ /* 0x002fc800078e00ff */
[----:B------:R-:W-:Y:S01]  /*0780*/  @!P0 IMAD R14, R22, R14, R11 ;  /* 0x0000000e160e8224 */ /* 0x000fe200078e020b */
[----:B------:R-:W-:Y:S02]  /*0790*/  SHF.R.S32.HI R11, RZ, 0x1f, R10 ;  /* 0x0000001fff0b7819 */ /* 0x000fe4000001140a */
        /* <DEDUP_REMOVED lines=11> */
[----:B------:R-:W-:Y:S01]  /*0850*/  SHF.R.S32.HI R14, RZ, 0x1f, R241 ;  /* 0x0000001fff0e7819 */ /* 0x000fe200000114f1 */
[----:B------:R-:W-:-:S04]  /*0860*/  IMAD.WIDE.U32 R20, R241, R16, R18 ;  /* 0x00000010f1147225 */ /* 0x000fc800078e0012 */
[----:B------:R-:W-:Y:S02]  /*0870*/  IMAD R25, R16, R14, R25 ;  /* 0x0000000e10197224 */ /* 0x000fe400078e0219 */
[----:B------:R-:W-:Y:S01]  /*0880*/  IMAD R243, R243, R12, R241 ;  /* 0x0000000cf3f37224 */ /* 0x000fe200078e02f1 */
[----:B------:R-:W-:Y:S02]  /*0890*/  SHF.R.S32.HI R13, RZ, 0x1f, R8 ;  /* 0x0000001fff0d7819 */ /* 0x000fe40000011408 */
[C---:B------:R-:W-:Y:S01]  /*08a0*/  IADD3 R19, R10.reuse, 0x40, RZ ;  /* 0x000000400a137810 */ /* 0x040fe20007ffe0ff */
[----:B------:R-:W-:Y:S01]  /*08b0*/  IMAD R58, R9, R243, R58 ;  /* 0x000000f3093a7224 */ /* 0x000fe200078e023a */
[C---:B------:R-:W-:Y:S02]  /*08c0*/  IADD3 R17, R10.reuse, 0x80, RZ ;  /* 0x000000800a117810 */ /* 0x040fe40007ffe0ff */
        /* <DEDUP_REMOVED lines=8> */
[----:B------:R-:W-:Y:S01]  /*0950*/  ISETP.GE.AND P2, PT, R17, R0, PT ;  /* 0x000000001100720c */ /* 0x000fe20003f46270 */
        /* <DEDUP_REMOVED lines=9> */
.L_x_1153:
[----:B------:R-:W-:Y:S05]  /*09f0*/  BSYNC B0 ;  /* 0x0000000000007941 */ /* 0x000fea0003800000 */
.L_x_1152:
[----:B------:R-:W-:Y:S01]  /*0a00*/  IADD3 R16, R8, 0x10, RZ ;  /* 0x0000001008107810 */ /* 0x000fe20007ffe0ff */
[----:B------:R-:W-:Y:S03]  /*0a10*/  BSSY B0, `(.L_x_1154) ;  /* 0x0000015000007945 */ /* 0x000fe60003800000 */
[----:B------:R-:W-:-:S13]  /*0a20*/  ISETP.GE.AND P0, PT, R16, R245, PT ;  /* 0x000000f51000720c */ /* 0x000fda0003f06270 */
[----:B------:R-:W-:Y:S05]  /*0a30*/  @P0 BRA `(.L_x_1155) ;  /* 0x0000012000000947 */ /* 0x000fea0003800000 */
[----:B------:R-:W-:Y:S01]  /*0a40*/  IADD3 R23, P0, R8, 0x10, RZ ;  /* 0x0000001008177810 */ /* 0x000fe20007f1e0ff */
[----:B-1----:R-:W-:Y:S01]  /*0a50*/  IMAD.MOV.U32 R26, RZ, RZ, R20 ;  /* 0x000000ffff1a7224 */ /* 0x002fe200078e0014 */
        /* <DEDUP_REMOVED lines=16> */
.L_x_1155:
[----:B------:R-:W-:Y:S05]  /*0b60*/  BSYNC B0 ;  /* 0x0000000000007941 */ /* 0x000fea0003800000 */
.L_x_1154:
        /* <DEDUP_REMOVED lines=22> */
.L_x_1157:
[----:B------:R-:W-:Y:S05]  /*0cd0*/  BSYNC B0 ;  /* 0x0000000000007941 */ /* 0x000fea0003800000 */
.L_x_1156:
[----:B------:R-:W-:Y:S01]  /*0ce0*/  IADD3 R12, R8, 0x30, RZ ;  /* 0x00000030080c7810 */ /* 0x000fe20007ffe0ff */
[----:B------:R-:W-:Y:S03]  /*0cf0*/  BSSY B0, `(.L_x_1158) ;  /* 0x0000014000007945 */ /* 0x000fe60003800000 */
[----:B------:R-:W-:-:S13]  /*0d00*/  ISETP.GE.AND P0, PT, R12, R245, PT ;  /* 0x000000f50c00720c */ /* 0x000fda0003f06270 */
[----:B------:R-:W-:Y:S05]  /*0d10*/  @P0 BRA `(.L_x_1159) ;  /* 0x0000011000000947 */ /* 0x000fea0003800000 */
[----:B------:R-:W-:Y:S01]  /*0d20*/  IADD3 R11, P0, R8, 0x30, RZ ;  /* 0x00000030080b7810 */ /* 0x000fe20007f1e0ff */
[----:B------:R-:W-:Y:S01]  /*0d30*/  IMAD.MOV.U32 R21, RZ, RZ, R25 ;  /* 0x000000ffff157224 */ /* 0x000fe200078e0019 */
[-C--:B-----5:R-:W-:Y:S02]  /*0d40*/  ISETP.GE.AND P3, PT, R10, R0.reuse, PT ;  /* 0x000000000a00720c */ /* 0x0a0fe40003f66270 */
        /* <DEDUP_REMOVED lines=14> */
.L_x_1159:
[----:B------:R-:W-:Y:S05]  /*0e30*/  BSYNC B0 ;  /* 0x0000000000007941 */ /* 0x000fea0003800000 */
.L_x_1158:
[----:B------:R-:W-:Y:S01]  /*0e40*/  ISETP.NE.AND P4, PT, R148, RZ, PT ;  /* 0x000000ff9400720c */ /* 0x000fe20003f85270 */
[----:B------:R-:W-:Y:S01]  /*0e50*/  IMAD.MOV.U32 R243, RZ, RZ, 0x0 ;  /* 0x00000000fff37424 */ /* 0x000fe200078e00ff */
[----:B--2--5:R-:W-:-:S02]  /*0e60*/  IADD3 R3, P0, R58, R8, RZ ;  /* 0x000000083a037210 */ /* 0x024fc40007f1e0ff */
[-C--:B------:R-:W-:Y:S02]  /*0e70*/  ISETP.GE.OR P3, PT, R8, R245.reuse, P4 ;  /* 0x000000f50800720c */ /* 0x080fe40002766670 */
[-C--:B------:R-:W-:Y:S02]  /*0e80*/  ISETP.GE.OR P2, PT, R16, R245.reuse, P4 ;  /* 0x000000f51000720c */ /* 0x080fe40002746670 */
[-C--:B------:R-:W-:Y:S02]  /*0e90*/  ISETP.GE.OR P1, PT, R14, R245.reuse, P4 ;  /* 0x000000f50e00720c */ /* 0x080fe40002726670 */
[----:B------:R-:W-:Y:S02]  /*0ea0*/  ISETP.GE.OR P4, PT, R12, R245, P4 ;  /* 0x000000f50c00720c */ /* 0x000fe40002786670 */
[----:B------:R-:W-:Y:S02]  /*0eb0*/  LEA.HI.X.SX32 R13, R58, R13, 0x1, P0 ;  /* 0x0000000d3a0d7211 */ /* 0x000fe400000f0eff */
[----:B------:R-:W-:-:S03]  /*0ec0*/  LEA R2, P0, R3, R6, 0x2 ;  /* 0x0000000603027211 */ /* 0x000fc600078010ff */
[----:B------:R-:W-:Y:S01]  /*0ed0*/  @!P3 IMAD.MOV.U32 R9, RZ, RZ, 0x7f800000 ;  /* 0x7f800000ff09b424 */ /* 0x000fe200078e00ff */
[----:B------:R-:W-:Y:S01]  /*0ee0*/  LEA.HI.X R3, R3, R7, R13, 0x2, P0 ;  /* 0x0000000703037211 */ /* 0x000fe200000f140d */
[----:B------:R-:W-:Y:S02]  /*0ef0*/  @!P2 IMAD.MOV.U32 R7, RZ, RZ, 0x7f800000 ;  /* 0x7f800000ff07a424 */ /* 0x000fe400078e00ff */
[----:B------:R-:W-:Y:S02]  /*0f00*/  @!P1 IMAD.MOV.U32 R5, RZ, RZ, 0x7f800000 ;  /* 0x7f800000ff059424 */ /* 0x000fe400078e00ff */
[----:B------:R2:W-:Y:S04]  /*0f10*/  @!P3 ST.E [R2.64], R9 ;  /* 0x000000090200b985 */ /* 0x0005e8000c101906 */
[----:B------:R2:W-:Y:S04]  /*0f20*/  @!P2 ST.E [R2.64+0x40], R7 ;  /* 0x000040070200a985 */ /* 0x0005e8000c101906 */
[----:B------:R2:W-:Y:S01]  /*0f30*/  @!P1 ST.E [R2.64+0x80], R5 ;  /* 0x0000800502009985 */ /* 0x0005e2000c101906 */
[----:B------:R-:W-:Y:S05]  /*0f40*/  @P4 RET.REL.NODEC R242 `(_ZN5flash24flash_fwd_splitkv_kernelI23Flash_fwd_kernel_traitsILi256ELi64ELi64ELi4ELb0ELb0EN7cutlass6half_tE19Flash_kernel_traitsILi256ELi64ELi64ELi4ES3_EELb1ELb0ELb0ELb0ELb0ELb1ELb0ELb1EEEvNS_16Flash_fwd_paramsE) ;  /* 0xfffff0b0f2004950 */ /* 0x000fea0003c3ffff */
[----:B--2---:R-:W-:Y:S02]  /*0f50*/  MOV R5, 0x7f800000 ;  /* 0x7f80000000057802 */ /* 0x004fe40000000f00 */
[----:B------:R-:W-:-:S03]  /*0f60*/  MOV R243, 0x0 ;  /* 0x0000000000f37802 */ /* 0x000fc60000000f00 */
[----:B------:R2:W-:Y:S01]  /*0f70*/  ST.E [R2.64+0xc0], R5 ;  /* 0x0000c00502007985 */ /* 0x0005e2000c101906 */
[----:B------:R-:W-:Y:S05]  /*0f80*/  RET.REL.NODEC R242 `(_ZN5flash24flash_fwd_splitkv_kernelI23Flash_fwd_kernel_traitsILi256ELi64ELi64ELi4ELb0ELb0EN7cutlass6half_tE19Flash_kernel_traitsILi256ELi64ELi64ELi4ES3_EELb1ELb0ELb0ELb0ELb0ELb1ELb0ELb1EEEvNS_16Flash_fwd_paramsE) ;  /* 0xfffff070f2007950 */ /* 0x000fea0003c3ffff */
.L_x_1151:
[----:B-1----:R-:W2:Y:S04]  /*0f90*/  LD.E.64 R6, [R20.64+0x160] ;  /* 0x0001600614067980 */ /* 0x002ea8000c101b00 */
[----:B------:R-:W4:Y:S01]  /*0fa0*/  LD.E.64 R8, [R20.64+0x158] ;  /* 0x0001580614087980 */ /* 0x000f22000c101b00 */
[----:B--2---:R-:W-:-:S04]  /*0fb0*/  ISETP.NE.U32.AND P1, PT, R6, RZ, PT ;  /* 0x000000ff0600720c */ /* 0x004fc80003f25070 */
[----:B------:R-:W-:-:S13]  /*0fc0*/  ISETP.NE.AND.EX P1, PT, R7, RZ, PT, P1 ;  /* 0x000000ff0700720c */ /* 0x000fda0003f25310 */
[----:B------:R-:W2:Y:S01]  /*0fd0*/  @P1 LD.E.64 R4, [R20.64+0x168] ;  /* 0x0001680614041980 */ /* 0x000ea2000c101b00 */
        /* <DEDUP_REMOVED lines=8> */
[-C--:B--2---:R-:W-:Y:S02]  /*1060*/  @P1 IMAD R5, R5, R243.reuse, RZ ;  /* 0x000000f305051224 */ /* 0x084fe400078e02ff */
        /* <DEDUP_REMOVED lines=8> */
[----:B-1----:R-:W2:Y:S04]  /*10f0*/  LD.E R6, [R20.64+0x170] ;  /* 0x0001700614067980 */ /* 0x002ea8000c101900 */
[----:B------:R-:W4:Y:S01]  /*1100*/  LD.E R4, [R20.64+0x68] ;  /* 0x0000680614047980 */ /* 0x000f22000c101900 */
[----:B------:R-:W-:-:S03]  /*1110*/  LEA R5, R165, 0xffffffc0, 0x6 ;  /* 0xffffffc0a5057811 */ /* 0x000fc600078e30ff */
[----:B---3--:R-:W2:Y:S01]  /*1120*/  LD.E.64 R22, [R20.64+0x20] ;  /* 0x0000200614167980 */ /* 0x008ea2000c101b00 */
[----:B------:R-:W-:-:S03]  /*1130*/  IABS R2, R5 ;  /* 0x0000000500027213 */ /* 0x000fc60000000000 */
[----:B------:R-:W2:Y:S04]  /*1140*/  LD.E.64 R60, [R20.64+0x38] ;  /* 0x00003806143c7980 */ /* 0x000ea8000c101b00 */
[----:B------:R-:W2:Y:S04]  /*1150*/  LD.E.64 R12, [R20.64+0x28] ;  /* 0x00002806140c7980 */ /* 0x000ea8000c101b00 */
[----:B------:R-:W2:Y:S04]  /*1160*/  LD.E.64 R18, [R20.64+0x50] ;  /* 0x0000500614127980 */ /* 0x000ea8000c101b00 */
[----:B------:R1:W5:Y:S04]  /*1170*/  LD.E.64 R24, [R20.64+0x58] ;  /* 0x0000580614187980 */ /* 0x000368000c101b00 */
[----:B------:R1:W5:Y:S01]  /*1180*/  LD.E.64 R62, [R20.64+0x40] ;  /* 0x00004006143e7980 */ /* 0x000362000c101b00 */
[----:B--2---:R-:W-:-:S04]  /*1190*/  IABS R3, R6 ;  /* 0x0000000600037213 */ /* 0x004fc80000000000 */
[----:B-----5:R-:W2:Y:S08]  /*11a0*/  I2F.RP R10, R3 ;  /* 0x00000003000a7306 */ /* 0x020eb00000209400 */
[----:B--2---:R-:W2:Y:S02]  /*11b0*/  MUFU.RCP R8, R10 ;  /* 0x0000000a00087308 */ /* 0x004ea40000001000 */
[----:B--2---:R-:W-:-:S06]  /*11c0*/  IADD3 R8, R8, 0xffffffe, RZ ;  /* 0x0ffffffe08087810 */ /* 0x004fcc0007ffe0ff */
[----:B------:R-:W2:Y:S02]  /*11d0*/  F2I.FTZ.U32.TRUNC.NTZ R9, R8 ;  /* 0x0000000800097305 */ /* 0x000ea4000021f000 */
[----:B--2---:R-:W-:Y:S02]  /*11e0*/  IMAD.MOV R0, RZ, RZ, -R9 ;  /* 0x000000ffff007224 */ /* 0x004fe400078e0a09 */
        /* <DEDUP_REMOVED lines=18> */
[----:B------:R2:W3:Y:S01]  /*1310*/  LD.E R2, [R2.64] ;  /* 0x0000000602027980 */ /* 0x0004e2000c101900 */
[----:B----4-:R-:W-:-:S04]  /*1320*/  IABS R7, R4 ;  /* 0x0000000400077213 */ /* 0x010fc80000000000 */
[----:B------:R-:W4:Y:S08]  /*1330*/  I2F.RP R10, R7 ;  /* 0x00000007000a7306 */ /* 0x000f300000209400 */
[----:B----4-:R-:W4:Y:S02]  /*1340*/  MUFU.RCP R8, R10 ;  /* 0x0000000a00087308 */ /* 0x010f240000001000 */
[----:B----4-:R-:W-:-:S06]  /*1350*/  IADD3 R8, R8, 0xffffffe, RZ ;  /* 0x0ffffffe08087810 */ /* 0x010fcc0007ffe0ff */
[----:B------:R-:W4:Y:S01]  /*1360*/  F2I.FTZ.U32.TRUNC.NTZ R17, R8 ;  /* 0x0000000800117305 */ /* 0x000f22000021f000 */
[----:B------:R-:W-:Y:S01]  /*1370*/  IMAD.MOV.U32 R16, RZ, RZ, RZ ;  /* 0x000000ffff107224 */ /* 0x000fe200078e00ff */
[----:B--2---:R-:W-:Y:S02]  /*1380*/  IABS R3, R4 ;  /* 0x0000000400037213 */ /* 0x004fe40000000000 */
        /* <DEDUP_REMOVED lines=13> */
[----:B------:R-:W-:Y:S01]  /*1460*/  ISETP.GE.AND P0, PT, R7, RZ, PT ;  /* 0x000000ff0700720c */ /* 0x000fe20003f06270 */
[----:B------:R-:W-:Y:S01]  /*1470*/  IMAD R9, R6, R9, R5 ;  /* 0x0000000906097224 */ /* 0x000fe200078e0205 */
[----:B------:R-:W-:-:S03]  /*1480*/  ISETP.NE.AND P1, PT, R4, RZ, PT ;  /* 0x000000ff0400720c */ /* 0x000fc60003f25270 */
[----:B------:R-:W-:Y:S01]  /*1490*/  IMAD R6, R61, R9, RZ ;  /* 0x000000093d067224 */ /* 0x000fe200078e02ff */
[----:B------:R-:W-:Y:S02]  /*14a0*/  SHF.R.S32.HI R11, RZ, 0x1f, R9 ;  /* 0x0000001fff0b7819 */ /* 0x000fe40000011409 */
[----:B------:R-:W-:-:S03]  /*14b0*/  @P2 IADD3 R16, R16, 0x1, RZ ;  /* 0x0000000110102810 */ /* 0x000fc60007ffe0ff */
[----:B------:R-:W-:Y:S02]  /*14c0*/  IMAD R6, R60, R11, R6 ;  /* 0x0000000b3c067224 */ /* 0x000fe400078e0206 */
[----:B------:R-:W-:Y:S02]  /*14d0*/  @!P0 IMAD.MOV R16, RZ, RZ, -R16 ;  /* 0x000000ffff108224 */ /* 0x000fe400078e0a10 */
[----:B------:R-:W-:-:S04]  /*14e0*/  @!P1 LOP3.LUT R16, RZ, R4, RZ, 0x33, !PT ;  /* 0x00000004ff109212 */ /* 0x000fc800078e33ff */
[----:B------:R-:W-:Y:S01]  /*14f0*/  SHF.R.S32.HI R8, RZ, 0x1f, R16 ;  /* 0x0000001fff087819 */ /* 0x000fe20000011410 */
[----:B------:R-:W-:-:S04]  /*1500*/  IMAD R7, R19, R16, RZ ;  /* 0x0000001013077224 */ /* 0x000fc800078e02ff */
[----:B------:R-:W-:Y:S01]  /*1510*/  IMAD R7, R18, R8, R7 ;  /* 0x0000000812077224 */ /* 0x000fe200078e0207 */
[----:B---3--:R-:W-:Y:S01]  /*1520*/  SHF.R.S32.HI R0, RZ, 0x1f, R2 ;  /* 0x0000001fff007819 */ /* 0x008fe20000011402 */
        /* <DEDUP_REMOVED lines=15> */
.L_x_1161:
[----:B-1----:R-:W2:Y:S01]  /*1620*/  LD.E R4, [R20.64+0x68] ;  /* 0x0000680614047980 */ /* 0x002ea2000c101900 */
[----:B------:R-:W-:-:S03]  /*1630*/  ISETP.NE.AND P3, PT, R13, -0x1, PT ;  /* 0xffffffff0d00780c */ /* 0x000fc60003f65270 */
[----:B------:R-:W4:Y:S04]  /*1640*/  LD.E.64 R60, [R20.64+0x38] ;  /* 0x00003806143c7980 */ /* 0x000f28000c101b00 */
[----:B---3--:R-:W3:Y:S04]  /*1650*/  LD.E.64 R62, [R20.64+0x40] ;  /* 0x00004006143e7980 */ /* 0x008ee8000c101b00 */
[----:B------:R-:W3:Y:S04]  /*1660*/  LD.E.64 R16, [R20.64+0x50] ;  /* 0x0000500614107980 */ /* 0x000ee8000c101b00 */
[----:B------:R-:W3:Y:S04]  /*1670*/  @!P3 LD.E.64 R22, [R20.64+0x20] ;  /* 0x000020061416b980 */ /* 0x000ee8000c101b00 */
[----:B------:R-:W3:Y:S04]  /*1680*/  @!P3 LD.E.64 R18, [R20.64+0x28] ;  /* 0x000028061412b980 */ /* 0x000ee8000c101b00 */
[----:B------:R1:W5:Y:S01]  /*1690*/  LD.E.64 R24, [R20.64+0x58] ;  /* 0x0000580614187980 */ /* 0x000362000c101b00 */
[----:B------:R-:W-:Y:S01]  /*16a0*/  IMAD.MOV.U32 R8, RZ, RZ, RZ ;  /* 0x000000ffff087224 */ /* 0x000fe200078e00ff */
[----:B--2---:R-:W-:-:S04]  /*16b0*/  IABS R3, R4 ;  /* 0x0000000400037213 */ /* 0x004fc80000000000 */
[----:B------:R-:W2:Y:S08]  /*16c0*/  I2F.RP R6, R3 ;  /* 0x0000000300067306 */ /* 0x000eb00000209400 */
[----:B--2---:R-:W2:Y:S02]  /*16d0*/  MUFU.RCP R2, R6 ;  /* 0x0000000600027308 */ /* 0x004ea40000001000 */
[----:B--2---:R-:W-:-:S06]  /*16e0*/  IADD3 R2, R2, 0xffffffe, RZ ;  /* 0x0ffffffe02027810 */ /* 0x004fcc0007ffe0ff */
[----:B------:R-:W2:Y:S01]  /*16f0*/  F2I.FTZ.U32.TRUNC.NTZ R9, R2 ;  /* 0x0000000200097305 */ /* 0x000ea2000021f000 */
[----:B------:R-:W-:Y:S02]  /*1700*/  IABS R7, R4 ;  /* 0x0000000400077213 */ /* 0x000fe40000000000 */
[----:B--2---:R-:W-:-:S05]  /*1710*/  IADD3 R0, RZ, -R9, RZ ;  /* 0x80000009ff007210 */ /* 0x004fca0007ffe0ff */
        /* <DEDUP_REMOVED lines=11> */
[----:B-----5:R-:W-:-:S04]  /*17d0*/  @!P3 SHF.R.S32.HI R6, RZ, 0x1f, R10 ;  /* 0x0000001fff06b819 */ /* 0x020fc8000001140a */
[----:B------:R-:W-:Y:S01]  /*17e0*/  @!P3 IADD3 R27, R27, R5, RZ ;  /* 0x000000051b1bb210 */ /* 0x000fe20007ffe0ff */
[----:B---3--:R-:W-:Y:S02]  /*17f0*/  @!P3 IMAD R5, R23, R10, RZ ;  /* 0x0000000a1705b224 */ /* 0x008fe400078e02ff */
[----:B------:R-:W-:Y:S02]  /*1800*/  @P3 IMAD.IADD R7, R12, 0x1, R13 ;  /* 0x000000010c073824 */ /* 0x000fe400078e020d */
[----:B------:R-:W-:Y:S02]  /*1810*/  @!P0 IMAD.IADD R0, R0, 0x1, -R3 ;  /* 0x0000000100008824 */ /* 0x000fe400078e0a03 */
[----:B------:R-:W-:Y:S02]  /*1820*/  @!P3 IMAD R5, R22, R6, R5 ;  /* 0x000000061605b224 */ /* 0x000fe400078e0205 */
[----:B------:R-:W-:Y:S01]  /*1830*/  @P3 IMAD R9, R61, R7, RZ ;  /* 0x000000073d093224 */ /* 0x000fe200078e02ff */
[----:B------:R-:W-:Y:S01]  /*1840*/  ISETP.GE.U32.AND P2, PT, R0, R3, PT ;  /* 0x000000030000720c */ /* 0x000fe20003f46070 */
[----:B------:R-:W-:Y:S01]  /*1850*/  @P3 IMAD.WIDE.U32 R28, R60, R7, RZ ;  /* 0x000000073c1c3225 */ /* 0x000fe200078e00ff */
[----:B------:R-:W-:-:S03]  /*1860*/  LOP3.LUT R0, R241, R4, RZ, 0x3c, !PT ;  /* 0x00000004f1007212 */ /* 0x000fc600078e3cff */
[----:B------:R-:W-:Y:S01]  /*1870*/  @!P3 IMAD.WIDE.U32 R22, R22, R10, R26 ;  /* 0x0000000a1616b225 */ /* 0x000fe200078e001a */
[----:B------:R-:W-:Y:S02]  /*1880*/  @P3 MOV R8, R28 ;  /* 0x0000001c00083202 */ /* 0x000fe40000000f00 */
[----:B------:R-:W-:Y:S01]  /*1890*/  ISETP.GE.AND P1, PT, R0, RZ, PT ;  /* 0x000000ff0000720c */ /* 0x000fe20003f26270 */
[----:B------:R-:W-:Y:S01]  /*18a0*/  @P3 IMAD.IADD R9, R29, 0x1, R9 ;  /* 0x000000011d093824 */ /* 0x000fe200078e0209 */
[----:B------:R-:W-:Y:S02]  /*18b0*/  @!P3 IADD3 R9, R23, R5, RZ ;  /* 0x000000051709b210 */ /* 0x000fe40007ffe0ff */
[----:B------:R-:W-:Y:S02]  /*18c0*/  @!P0 IADD3 R2, R2, 0x1, RZ ;  /* 0x0000000102028810 */ /* 0x000fe40007ffe0ff */
[----:B------:R-:W-:Y:S02]  /*18d0*/  LEA R5, R165, 0xffffffc0, 0x6 ;  /* 0xffffffc0a5057811 */ /* 0x000fe400078e30ff */
[----:B------:R-:W-:-:S02]  /*18e0*/  @!P3 MOV R8, R22 ;  /* 0x000000160008b202 */ /* 0x000fc40000000f00 */
[----:B------:R-:W-:Y:S01]  /*18f0*/  ISETP.NE.AND P0, PT, R4, RZ, PT ;  /* 0x000000ff0400720c */ /* 0x000fe20003f05270 */
[----:B------:R-:W-:Y:S01]  /*1900*/  @!P3 IMAD R6, R63, R12, RZ ;  /* 0x0000000c3f06b224 */ /* 0x000fe200078e02ff */
[----:B------:R-:W-:Y:S01]  /*1910*/  @!P3 SHF.R.S32.HI R3, RZ, 0x1f, R12 ;  /* 0x0000001fff03b819 */ /* 0x000fe2000001140c */
[----:B------:R-:W-:Y:S01]  /*1920*/  IMAD.WIDE.U32 R22, R60, R5, R8 ;  /* 0x000000053c167225 */ /* 0x000fe200078e0008 */
[----:B------:R-:W-:-:S03]  /*1930*/  SHF.R.S32.HI R11, RZ, 0x1f, R5 ;  /* 0x0000001fff0b7819 */ /* 0x000fc60000011405 */
[----:B------:R-:W-:Y:S02]  /*1940*/  @!P3 IMAD R3, R3, R62, R6 ;  /* 0x0000003e0303b224 */ /* 0x000fe400078e0206 */
[----:B------:R-:W-:Y:S01]  /*1950*/  @!P3 IMAD.WIDE.U32 R8, R62, R12, RZ ;  /* 0x0000000c3e08b225 */ /* 0x000fe200078e00ff */
[----:B------:R-:W-:-:S03]  /*1960*/  @P2 IADD3 R2, R2, 0x1, RZ ;  /* 0x0000000102022810 */ /* 0x000fc60007ffe0ff */
[----:B------:R-:W-:Y:S01]  /*1970*/  IMAD R7, R61, R5, RZ ;  /* 0x000000053d077224 */ /* 0x000fe200078e02ff */
[----:B------:R-:W-:Y:S01]  /*1980*/  @!P3 IADD3 R9, R9, R3, RZ ;  /* 0x000000030909b210 */ /* 0x000fe20007ffe0ff */
[----:B------:R-:W-:Y:S01]  /*1990*/  @!P3 IMAD R0, R19, R10, RZ ;  /* 0x0000000a1300b224 */ /* 0x000fe200078e02ff */
[----:B------:R-:W-:Y:S01]  /*19a0*/  @!P1 IADD3 R2, -R2, RZ, RZ ;  /* 0x000000ff02029210 */ /* 0x000fe20007ffe1ff */
[----:B------:R-:W-:Y:S01]  /*19b0*/  IMAD R7, R11, R60, R7 ;  /* 0x0000003c0b077224 */ /* 0x000fe200078e0207 */
[----:B------:R-:W-:Y:S02]  /*19c0*/  @!P3 SHF.R.S32.HI R3, RZ, 0x1f, R10 ;  /* 0x0000001fff03b819 */ /* 0x000fe4000001140a */
[----:B------:R-:W-:Y:S02]  /*19d0*/  @P3 IADD3 R12, R12, R13, RZ ;  /* 0x0000000d0c0c3210 */ /* 0x000fe40007ffe0ff */
[----:B------:R-:W-:Y:S01]  /*19e0*/  @!P0 LOP3.LUT R2, RZ, R4, RZ, 0x33, !PT ;  /* 0x00000004ff028212 */ /* 0x000fe200078e33ff */
[----:B------:R-:W-:-:S02]  /*19f0*/  IMAD.IADD R7, R23, 0x1, R7 ;  /* 0x0000000117077824 */ /* 0x000fc400078e0207 */
[----:B------:R-:W-:Y:S02]  /*1a00*/  IMAD.MOV.U32 R6, RZ, RZ, R22 ;  /* 0x000000ffff067224 */ /* 0x000fe400078e0016 */
[----:B------:R-:W-:Y:S01]  /*1a10*/  @!P3 IMAD.WIDE.U32 R22, R18, R10, R8 ;  /* 0x0000000a1216b225 */ /* 0x000fe200078e0008 */
[----:B------:R-:W-:-:S03]  /*1a20*/  SHF.R.S32.HI R8, RZ, 0x1f, R2 ;  /* 0x0000001fff087819 */ /* 0x000fc60000011402 */
[----:B------:R-:W-:Y:S02]  /*1a30*/  @!P3 IMAD R0, R18, R3, R0 ;  /* 0x000000031200b224 */ /* 0x000fe400078e0200 */
[----:B------:R-:W-:Y:S02]  /*1a40*/  @P3 IMAD R19, R63, R12, RZ ;  /* 0x0000000c3f133224 */ /* 0x000fe400078e02ff */
[----:B------:R-:W-:Y:S02]  /*1a50*/  IMAD R3, R17, R2, RZ ;  /* 0x0000000211037224 */ /* 0x000fe400078e02ff */
[----:B------:R-:W-:-:S04]  /*1a60*/  @P3 IMAD.WIDE.U32 R12, R62, R12, RZ ;  /* 0x0000000c3e0c3225 */ /* 0x000fc800078e00ff */
[----:B------:R-:W-:Y:S01]  /*1a70*/  IMAD.WIDE.U32 R6, R16, R2, R6 ;  /* 0x0000000210067225 */ /* 0x000fe200078e0006 */
[----:B------:R-:W-:-:S03]  /*1a80*/  @P3 IADD3 R19, R13, R19, RZ ;  /* 0x000000130d133210 */ /* 0x000fc60007ffe0ff */
[----:B------:R-:W-:Y:S01]  /*1a90*/  IMAD R3, R16, R8, R3 ;  /* 0x0000000810037224 */ /* 0x000fe200078e0203 */
[----:B------:R-:W-:Y:S01]  /*1aa0*/  @!P3 MOV R12, R22 ;  /* 0x00000016000cb202 */ /* 0x000fe20000000f00 */
[----:B------:R-:W-:Y:S01]  /*1ab0*/  @!P3 IMAD.IADD R19, R23, 0x1, R0 ;  /* 0x000000011713b824 */ /* 0x000fe200078e0200 */
[----:B------:R-:W-:Y:S01]  /*1ac0*/  MOV R0, R6 ;  /* 0x0000000600007202 */ /* 0x000fe20000000f00 */
[----:B------:R-:W-:Y:S01]  /*1ad0*/  IMAD.IADD R3, R7, 0x1, R3 ;  /* 0x0000000107037824 */ /* 0x000fe200078e0203 */
[----:B------:R-:W-:Y:S02]  /*1ae0*/  MOV R9, R5 ;  /* 0x0000000500097202 */ /* 0x000fe40000000f00 */
[----:B------:R-:W-:Y:S02]  /*1af0*/  MOV R16, R2 ;  /* 0x0000000200107202 */ /* 0x000fe40000000f00 */
.L_x_1162:
[----:B-1----:R-:W-:Y:S05]  /*1b00*/  BSYNC B0 ;  /* 0x0000000000007941 */ /* 0x002fea0003800000 */
.L_x_1160:
        /* <DEDUP_REMOVED lines=10> */
[CC--:B------:R-:W-:Y:S02]  /*1bb0*/  LEA.HI R13, R65.reuse, R148.reuse, RZ, 0x3 ;  /* 0x00000094410d7211 */ /* 0x0c0fe400078f18ff */
[----:B------:R-:W-:Y:S02]  /*1bc0*/  LEA.HI R67, R65, R148, RZ, 0x4 ;  /* 0x0000009441437211 */ /* 0x000fe400078f20ff */
[----:B------:R-:W-:Y:S02]  /*1bd0*/  SHF.R.S32.HI R176, RZ, 0x3, R13 ;  /* 0x00000003ffb07819 */ /* 0x000fe4000001140d */
[----:B------:R-:W-:-:S03]  /*1be0*/  LOP3.LUT R13, R13, 0xfffffff8, RZ, 0xc0, !PT ;  /* 0xfffffff80d0d7812 */ /* 0x000fc600078ec0ff */
[----:B------:R-:W-:Y:S02]  /*1bf0*/  IMAD.SHL.U32 R17, R176, 0x40, RZ ;  /* 0x00000040b0117824 */ /* 0x000fe400078e00ff */
[----:B------:R-:W-:Y:S01]  /*1c00*/  IMAD.IADD R66, R148, 0x1, -R13 ;  /* 0x0000000194427824 */ /* 0x000fe200078e0a0d */
[----:B-1----:R-:W-:-:S03]  /*1c10*/  LOP3.LUT R15, R67, 0xfffffff0, RZ, 0xc0, !PT ;  /* 0xfffffff0430f7812 */ /* 0x002fc600078ec0ff */
[----:B------:R-:W-:Y:S01]  /*1c20*/  IMAD.SHL.U32 R14, R66, 0x8, RZ ;  /* 0x00000008420e7824 */ /* 0x000fe200078e00ff */
[----:B------:R-:W-:Y:S01]  /*1c30*/  LOP3.LUT R17, R17, 0x1c0, RZ, 0xc0, !PT ;  /* 0x000001c011117812 */ /* 0x000fe200078ec0ff */
[----:B------:R-:W-:-:S03]  /*1c40*/  IMAD.IADD R4, R148, 0x1, -R15 ;  /* 0x0000000194047824 */ /* 0x000fc600078e0a0f */
[----:B------:R-:W-:Y:S02]  /*1c50*/  LOP3.LUT R13, R17, 0x38, R14, 0xf8, !PT ;  /* 0x00000038110d7812 */ /* 0x000fe400078ef80e */
[----:B------:R-:W-:Y:S02]  /*1c60*/  SHF.R.U32.HI R170, RZ, 0x3, R17 ;  /* 0x00000003ffaa7819 */ /* 0x000fe40000011611 */
[----:B------:R-:W-:Y:S02]  /*1c70*/  SHF.R.S32.HI R17, RZ, 0x1f, R4 ;  /* 0x0000001fff117819 */ /* 0x000fe40000011404 */
[----:B------:R-:W-:Y:S01]  /*1c80*/  SHF.R.S32.HI R10, RZ, 0x4, R67 ;  /* 0x00000004ff0a7819 */ /* 0x000fe20000011443 */
[----:B------:R-:W-:Y:S01]  /*1c90*/  IMAD R2, R11, R62, RZ ;  /* 0x0000003e0b027224 */ /* 0x000fe200078e02ff */
[----:B------:R-:W-:Y:S02]  /*1ca0*/  LEA.HI R17, R17, R4, RZ, 0x3 ;  /* 0x0000000411117211 */ /* 0x000fe400078f18ff */
[----:B------:R-:W-:-:S02]  /*1cb0*/  LEA.HI R11, R65, R148, RZ, 0x6 ;  /* 0x00000094410b7211 */ /* 0x000fc400078f30ff */
[----:B------:R-:W-:Y:S02]  /*1cc0*/  IADD3 R28, P1, R14, R12, RZ ;  /* 0x0000000c0e1c7210 */ /* 0x000fe40007f3e0ff */
[----:B------:R-:W-:Y:S02]  /*1cd0*/  SHF.R.S32.HI R15, RZ, 0x1f, R14 ;  /* 0x0000001fff0f7819 */ /* 0x000fe4000001140e */
[----:B------:R-:W-:Y:S02]  /*1ce0*/  LEA.HI R67, R67, R10, RZ, 0x1 ;  /* 0x0000000a43437211 */ /* 0x000fe400078f08ff */
[----:B------:R-:W-:Y:S02]  /*1cf0*/  LOP3.LUT R170, R13, R170, RZ, 0x3c, !PT ;  /* 0x000000aa0daa7212 */ /* 0x000fe400078e3cff */
[----:B------:R-:W-:Y:S01]  /*1d00*/  LOP3.LUT R13, R17, 0xfffffff8, RZ, 0xc0, !PT ;  /* 0xfffffff8110d7812 */ /* 0x000fe200078ec0ff */
[----:B------:R-:W-:Y:S01]  /*1d10*/  IMAD.SHL.U32 R11, R11, 0x8, RZ ;  /* 0x000000080b0b7824 */ /* 0x000fe200078e00ff */
[----:B------:R-:W-:Y:S01]  /*1d20*/  LOP3.LUT R67, R67, 0xfffffffe, RZ, 0xc0, !PT ;  /* 0xfffffffe43437812 */ /* 0x000fe200078ec0ff */
[----:B------:R-:W-:Y:S01]  /*1d30*/  IMAD.X R29, R15, 0x1, R19, P1 ;  /* 0x000000010f1d7824 */ /* 0x000fe200008e0613 */
[----:B------:R-:W-:Y:S01]  /*1d40*/  SHF.R.S32.HI R72, RZ, 0x1f, R243 ;  /* 0x0000001fff487819 */ /* 0x000fe200000114f3 */
[----:B------:R-:W-:Y:S01]  /*1d50*/  IMAD.IADD R13, R4, 0x1, -R13 ;  /* 0x00000001040d7824 */ /* 0x000fe200078e0a0d */
[----:B------:R-:W-:Y:S01]  /*1d60*/  LOP3.LUT R170, R170, 0xfffffe00, R11, 0xf8, !PT ;  /* 0xfffffe00aaaa7812 */ /* 0x000fe200078ef80b */
[----:B------:R-:W-:-:S02]  /*1d70*/  IMAD R2, R9, R63, R2 ;  /* 0x0000003f09027224 */ /* 0x000fc400078e0202 */
[----:B------:R-:W-:-:S04]  /*1d80*/  IMAD.WIDE.U32 R28, R9, R62, R28 ;  /* 0x0000003e091c7225 */ /* 0x000fc800078e001c */
[----:B------:R-:W-:Y:S02]  /*1d90*/  IMAD.IADD R67, R10, 0x1, -R67 ;  /* 0x000000010a437824 */ /* 0x000fe400078e0a43 */
[----:B------:R-:W-:-:S05]  /*1da0*/  IMAD.SHL.U32 R12, R13, 0x40, RZ ;  /* 0x000000400d0c7824 */ /* 0x000fca00078e00ff */
[----:B------:R-:W-:Y:S01]  /*1db0*/  LOP3.LUT R12, R12, 0x1c0, RZ, 0xc0, !PT ;  /* 0x000001c00c0c7812 */ /* 0x000fe200078ec0ff */
[----:B------:R-:W-:Y:S02]  /*1dc0*/  IMAD.SHL.U32 R48, R17, 0x40, RZ ;  /* 0x0000004011307824 */ /* 0x000fe400078e00ff */
[----:B------:R-:W-:Y:S02]  /*1dd0*/  IMAD R19, R25, R16, RZ ;  /* 0x0000001019137224 */ /* 0x000fe400078e02ff */
[----:B------:R-:W-:Y:S01]  /*1de0*/  IMAD.IADD R29, R29, 0x1, R2 ;  /* 0x000000011d1d7824 */ /* 0x000fe200078e0202 */
[----:B------:R-:W-:Y:S01]  /*1df0*/  SHF.R.S32.HI R2, RZ, 0x1f, R241 ;  /* 0x0000001fff027819 */ /* 0x000fe200000114f1 */
[----:B------:R-:W-:Y:S01]  /*1e00*/  IMAD R189, R63, R176, RZ ;  /* 0x000000b03fbd7224 */ /* 0x000fe200078e02ff */
[----:B------:R-:W-:Y:S02]  /*1e10*/  SHF.R.S32.HI R177, RZ, 0x1f, R176 ;  /* 0x0000001fffb17819 */ /* 0x000fe400000114b0 */
[----:B------:R-:W-:-:S03]  /*1e20*/  SHF.R.S32.HI R95, RZ, 0x1f, R96 ;  /* 0x0000001fff5f7819 */ /* 0x000fc60000011460 */
[----:B------:R-:W-:Y:S01]  /*1e30*/  IMAD R189, R177, R62, R189 ;  /* 0x0000003eb1bd7224 */ /* 0x000fe200078e02bd */
[----:B------:R-:W-:Y:S02]  /*1e40*/  LEA.HI R95, R95, R96, RZ, 0x6 ;  /* 0x000000605f5f7211 */ /* 0x000fe400078f30ff */
        /* <DEDUP_REMOVED lines=17> */
[----:B------:R-:W-:Y:S02]  /*1f60*/  @P0 IMAD R4, R185, R246, RZ ;  /* 0x000000f6b9040224 */ /* 0x000fe400078e02ff */
[-C--:B---3--:R-:W-:Y:S02]  /*1f70*/  @!P0 IMAD R9, R27, R243.reuse, RZ ;  /* 0x000000f31b098224 */ /* 0x088fe400078e02ff */
[----:B------:R-:W-:-:S04]  /*1f80*/  @!P0 IMAD.WIDE.U32 R30, R26, R243, RZ ;  /* 0x000000f31a1e8225 */ /* 0x000fc800078e00ff */
[----:B------:R-:W-:Y:S02]  /*1f90*/  @!P0 IMAD R26, R26, R72, R9 ;  /* 0x000000481a1a8224 */ /* 0x000fe400078e0209 */
[----:B------:R-:W-:Y:S02]  /*1fa0*/  @P0 IMAD.IADD R9, R11, 0x1, R4 ;  /* 0x000000010b090824 */ /* 0x000fe400078e0204 */
[----:B------:R-:W-:Y:S02]  /*1fb0*/  IMAD.SHL.U32 R11, R67, 0x8, RZ ;  /* 0x00000008430b7824 */ /* 0x000fe400078e00ff */
[----:B------:R-:W-:-:S03]  /*1fc0*/  @!P0 IMAD.MOV.U32 R10, RZ, RZ, R30 ;  /* 0x000000ffff0a8224 */ /* 0x000fc600078e001e */
[----:B------:R-:W-:Y:S02]  /*1fd0*/  LOP3.LUT R11, R12, 0x8, R11, 0xf8, !PT ;  /* 0x000000080c0b7812 */ /* 0x000fe400078ef80b */
[----:B------:R-:W-:Y:S01]  /*1fe0*/  SHF.R.U32.HI R12, RZ, 0x3, R12 ;  /* 0x00000003ff0c7819 */ /* 0x000fe2000001160c */
[----:B------:R-:W-:Y:S01]  /*1ff0*/  @!P0 IMAD.IADD R9, R31, 0x1, R26 ;  /* 0x000000011f098824 */ /* 0x000fe200078e021a */
[----:B------:R-:W-:Y:S02]  /*2000*/  IADD3 R26, P1, R14, R10, RZ ;  /* 0x0000000a0e1a7210 */ /* 0x000fe40007f3e0ff */
[----:B------:R-:W-:Y:S01]  /*2010*/  LOP3.LUT R11, R11, R12, RZ, 0x3c, !PT ;  /* 0x0000000c0b0b7212 */ /* 0x000fe200078e3cff */
[-C--:B------:R-:W-:Y:S02]  /*2020*/  IMAD R4, R8, R24.reuse, R19 ;  /* 0x0000001808047224 */ /* 0x080fe400078e0213 */
[----:B------:R-:W-:Y:S01]  /*2030*/  IMAD R19, R23, R241, RZ ;  /* 0x000000f117137224 */ /* 0x000fe200078e02ff */
[----:B------:R-:W-:Y:S01]  /*2040*/  LOP3.LUT R48, R11, 0xfffffe00, R48, 0xf8, !PT ;  /* 0xfffffe000b307812 */ /* 0x000fe200078ef830 */
[----:B------:R-:W-:Y:S01]  /*2050*/  IMAD.X R27, R15, 0x1, R9, P1 ;  /* 0x000000010f1b7824 */ /* 0x000fe200008e0609 */
[----:B------:R-:W-:Y:S01]  /*2060*/  IADD3 R11, R14, 0x40, RZ ;  /* 0x000000400e0b7810 */ /* 0x000fe20007ffe0ff */
[----:B------:R-:W-:Y:S01]  /*2070*/  IMAD.WIDE.U32 R24, R16, R24, R28 ;  /* 0x0000001810187225 */ /* 0x000fe200078e001c */
[----:B------:R-:W-:-:S02]  /*2080*/  IADD3 R10, R14, 0x80, RZ ;  /* 0x000000800e0a7810 */ /* 0x000fc40007ffe0ff */
[----:B----4-:R-:W-:Y:S01]  /*2090*/  ISETP.GE.AND P0, PT, R11, R169, PT ;  /* 0x000000a90b00720c */ /* 0x010fe20003f06270 */
[----:B------:R-:W-:Y:S02]  /*20a0*/  IMAD R2, R22, R2, R19 ;  /* 0x0000000216027224 */ /* 0x000fe400078e0213 */
[----:B------:R-:W-:-:S04]  /*20b0*/  IMAD.WIDE.U32 R180, R241, R22, R26 ;  /* 0x00000016f1b47225 */ /* 0x000fc800078e001a */
[----:B------:R-:W-:Y:S02]  /*20c0*/  IMAD.IADD R23, R25, 0x1, R4 ;  /* 0x0000000119177824 */ /* 0x000fe400078e0204 */
[----:B------:R-:W-:Y:S01]  /*20d0*/  IMAD.MOV.U32 R22, RZ, RZ, R24 ;  /* 0x000000ffff167224 */ /* 0x000fe200078e0018 */
[----:B------:R-:W-:Y:S02]  /*20e0*/  SEL R4, RZ, 0xffffffff, P0 ;  /* 0xffffffffff047807 */ /* 0x000fe40000000000 */
[-C--:B------:R-:W-:Y:S01]  /*20f0*/  ISETP.GE.AND P0, PT, R10, R169.reuse, PT ;  /* 0x000000a90a00720c */ /* 0x080fe20003f06270 */
[----:B------:R-:W-:Y:S01]  /*2100*/  IMAD.WIDE.U32 R22, R176, R62, R22 ;  /* 0x0000003eb0167225 */ /* 0x000fe200078e0016 */
[C---:B------:R-:W-:Y:S02]  /*2110*/  ISETP.GE.AND P1, PT, R14.reuse, R169, PT ;  /* 0x000000a90e00720c */ /* 0x040fe40003f26270 */
[----:B------:R-:W-:Y:S01]  /*2120*/  IADD3 R9, R14, 0xc0, RZ ;  /* 0x000000c00e097810 */ /* 0x000fe20007ffe0ff */
[----:B------:R-:W-:Y:S01]  /*2130*/  IMAD.IADD R181, R181, 0x1, R2 ;  /* 0x00000001b5b57824 */ /* 0x000fe200078e0202 */
[----:B------:R-:W-:Y:S01]  /*2140*/  SEL R2, RZ, 0x4, P0 ;  /* 0x00000004ff027807 */ /* 0x000fe20000000000 */
[----:B------:R-:W-:Y:S01]  /*2150*/  IMAD.IADD R189, R23, 0x1, R189 ;  /* 0x0000000117bd7824 */ /* 0x000fe200078e02bd */
[----:B------:R-:W-:-:S02]  /*2160*/  LEA R188, P0, R22, R6, 0x1 ;  /* 0x0000000616bc7211 */ /* 0x000fc400078008ff */
[----:B------:R-:W-:Y:S02]  /*2170*/  SEL R13, RZ, 0x1, P1 ;  /* 0x00000001ff0d7807 */ /* 0x000fe40000800000 */
[----:B------:R-:W-:Y:S02]  /*2180*/  ISETP.GE.AND P1, PT, R9, R169, PT ;  /* 0x000000a90900720c */ /* 0x000fe40003f26270 */
[----:B------:R-:W-:Y:S02]  /*2190*/  LEA.HI.X R189, R22, R7, R189, 0x1, P0 ;  /* 0x0000000716bd7211 */ /* 0x000fe400000f0cbd */
[----:B------:R-:W-:Y:S02]  /*21a0*/  IADD3 R172, P0, R14, R0, RZ ;  /* 0x000000000eac7210 */ /* 0x000fe40007f1e0ff */
[----:B------:R-:W-:Y:S02]  /*21b0*/  SEL R167, RZ, 0x8, P1 ;  /* 0x00000008ffa77807 */ /* 0x000fe40000800000 */
[----:B------:R-:W-:Y:S01]  /*21c0*/  ISETP.GT.AND P1, PT, R165, R95, PT ;  /* 0x0000005fa500720c */ /* 0x000fe20003f24270 */
[----:B------:R-:W-:-:S02]  /*21d0*/  IMAD.X R173, R15, 0x1, R3, P0 ;  /* 0x000000010fad7824 */ /* 0x000fc400000e0603 */
        /* <DEDUP_REMOVED lines=28> */
[C---:B------:R-:W-:Y:S01]  /*23a0*/  IMAD.SHL.U32 R73, R62.reuse, 0x20, RZ ;  /* 0x000000203e497824 */ /* 0x040fe200078e00ff */
[----:B------:R-:W-:Y:S01]  /*23b0*/  LOP3.LUT R160, R167, 0xffff, RZ, 0xc0, !PT ;  /* 0x0000ffffa7a07812 */ /* 0x000fe200078ec0ff */
[----:B------:R-:W-:Y:S01]  /*23c0*/  IMAD R71, R63, 0x60, RZ ;  /* 0x000000603f477824 */ /* 0x000fe200078e02ff */
[C---:B------:R-:W-:Y:S01]  /*23d0*/  SHF.L.U64.HI R74, R62.reuse, 0x5, R63 ;  /* 0x000000053e4a7819 */ /* 0x040fe2000001023f */
[----:B------:R-:W-:Y:S01]  /*23e0*/  IMAD.WIDE.U32 R190, R62, 0x60, RZ ;  /* 0x000000603ebe7825 */ /* 0x000fe200078e00ff */
[----:B------:R-:W-:-:S02]  /*23f0*/  LOP3.LUT R163, R160, 0x1, RZ, 0xc0, !PT ;  /* 0x00000001a0a37812 */ /* 0x000fc400078ec0ff */
[----:B------:R-:W-:Y:S01]  /*2400*/  LOP3.LUT R162, R160, 0x2, RZ, 0xc0, !PT ;  /* 0x00000002a0a27812 */ /* 0x000fe200078ec0ff */
[----:B------:R-:W-:Y:S01]  /*2410*/  IMAD.SHL.U32 R93, R60, 0x20, RZ ;  /* 0x000000203c5d7824 */ /* 0x000fe200078e00ff */
[----:B------:R-:W-:Y:S01]  /*2420*/  LOP3.LUT R161, R160, 0x4, RZ, 0xc0, !PT ;  /* 0x00000004a0a17812 */ /* 0x000fe200078ec0ff */
[----:B------:R-:W-:Y:S01]  /*2430*/  IMAD.MOV.U32 R133, RZ, RZ, R239 ;  /* 0x000000ffff857224 */ /* 0x000fe200078e00ef */
[C---:B------:R-:W-:Y:S01]  /*2440*/  SHF.L.U64.HI R74, R73.reuse, 0x1, R74 ;  /* 0x00000001494a7819 */ /* 0x040fe2000001024a */
[----:B------:R-:W-:Y:S01]  /*2450*/  IMAD.MOV.U32 R134, RZ, RZ, R188 ;  /* 0x000000ffff867224 */ /* 0x000fe200078e00bc */
[C---:B------:R-:W-:Y:S01]  /*2460*/  IADD3 R70, R176.reuse, 0x10, RZ ;  /* 0x00000010b0467810 */ /* 0x040fe20007ffe0ff */
[----:B------:R-:W-:Y:S01]  /*2470*/  IMAD.MOV.U32 R135, RZ, RZ, R189 ;  /* 0x000000ffff877224 */ /* 0x000fe200078e00bd */
[C---:B------:R-:W-:Y:S01]  /*2480*/  IADD3 R69, R176.reuse, 0x20, RZ ;  /* 0x00000020b0457810 */ /* 0x040fe20007ffe0ff */
[----:B------:R-:W-:Y:S01]  /*2490*/  IMAD.SHL.U32 R73, R73, 0x2, RZ ;  /* 0x0000000249497824 */ /* 0x000fe200078e00ff */
[----:B------:R-:W-:-:S02]  /*24a0*/  IADD3 R68, R176, 0x30, RZ ;  /* 0x00000030b0447810 */ /* 0x000fc40007ffe0ff */
[----:B------:R-:W-:Y:S02]  /*24b0*/  SHF.L.U64.HI R94, R60, 0x5, R61 ;  /* 0x000000053c5e7819 */ /* 0x000fe4000001023d */
[----:B------:R-:W-:Y:S02]  /*24c0*/  MOV R132, R240 ;  /* 0x000000f000847202 */ /* 0x000fe40000000f00 */
[----:B------:R-:W-:Y:S02]  /*24d0*/  LOP3.LUT R160, R160, 0x8, RZ, 0xc0, !PT ;  /* 0x00000008a0a07812 */ /* 0x000fe400078ec0ff */
[----:B------:R-:W-:Y:S01]  /*24e0*/  IADD3 R71, R191, R71, RZ ;  /* 0x00000047bf477210 */ /* 0x000fe20007ffe0ff */
[----:B--2---:R-:W-:-:S04]  /*24f0*/  IMAD R3, R33, R243, RZ ;  /* 0x000000f321037224 */ /* 0x004fc800078e02ff */
[----:B------:R-:W-:Y:S02]  /*2500*/  IMAD R0, R32, R72, R3 ;  /* 0x0000004820007224 */ /* 0x000fe400078e0203 */
[----:B---3--:R-:W-:Y:S02]  /*2510*/  IMAD R3, R35, R243, RZ ;  /* 0x000000f323037224 */ /* 0x008fe400078e02ff */
[C---:B------:R-:W-:Y:S01]  /*2520*/  IMAD.WIDE.U32 R32, R243.reuse, R32, R14 ;  /* 0x00000020f3207225 */ /* 0x040fe200078e000e */
[C-C-:B----4-:R-:W-:Y:S02]  /*2530*/  SHF.L.U64.HI R119, R192.reuse, 0x4, R193.reuse ;  /* 0x00000004c0777819 */ /* 0x150fe400000102c1 */
[----:B------:R-:W-:Y:S01]  /*2540*/  SHF.L.U64.HI R121, R192, 0x5, R193 ;  /* 0x00000005c0797819 */ /* 0x000fe200000102c1 */
[----:B------:R-:W-:Y:S01]  /*2550*/  IMAD.WIDE.U32 R30, R243, R34, R14 ;  /* 0x00000022f31e7225 */ /* 0x000fe200078e000e */
[----:B------:R-:W-:Y:S02]  /*2560*/  SHF.L.U64.HI R97, R194, 0x4, R195 ;  /* 0x00000004c2617819 */ /* 0x000fe400000102c3 */
[----:B------:R-:W-:Y:S01]  /*2570*/  SHF.L.U32 R122, R192, 0x5, RZ ;  /* 0x00000005c07a7819 */ /* 0x000fe200000006ff */
[----:B------:R-:W-:Y:S01]  /*2580*/  IMAD R2, R34, R72, R3 ;  /* 0x0000004822027224 */ /* 0x000fe200078e0203 */
[----:B------:R-:W-:Y:S01]  /*2590*/  SHF.R.S32.HI R3, RZ, 0x1f, R5 ;  /* 0x0000001fff037819 */ /* 0x000fe20000011405 */
[----:B------:R-:W-:Y:S01]  /*25a0*/  IMAD.IADD R33, R33, 0x1, R0 ;  /* 0x0000000121217824 */ /* 0x000fe200078e0200 */
[----:B------:R-:W-:Y:S01]  /*25b0*/  SHF.L.U64.HI R107, R194, 0x5, R195 ;  /* 0x00000005c26b7819 */ /* 0x000fe200000102c3 */
[-C--:B------:R-:W-:Y:S01]  /*25c0*/  IMAD R4, R193, R5.reuse, RZ ;  /* 0x00000005c1047224 */ /* 0x080fe200078e02ff */
[----:B------:R-:W-:Y:S01]  /*25d0*/  SHF.L.U64.HI R121, R122, 0x1, R121 ;  /* 0x000000017a797819 */ /* 0x000fe20000010279 */
[----:B------:R-:W-:-:S02]  /*25e0*/  IMAD R0, R195, R5, RZ ;  /* 0x00000005c3007224 */ /* 0x000fc400078e02ff */
        /* <DEDUP_REMOVED lines=65> */
[----:B------:R-:W-:Y:S01]  /*2a00*/  IMAD.IADD R152, R164, 0x1, R155 ;  /* 0x00000001a4987824 */ /* 0x000fe200078e029b */
[C---:B------:R-:W-:Y:S01]  /*2a10*/  IADD3 R130, P2, R6.reuse, R130, RZ ;  /* 0x0000008206827210 */ /* 0x040fe20007f5e0ff */
[C---:B------:R-:W-:Y:S01]  /*2a20*/  IMAD.X R51, R13.reuse, 0x1, R0, P1 ;  /* 0x000000010d337824 */ /* 0x040fe200008e0600 */
[----:B------:R-:W-:Y:S01]  /*2a30*/  IADD3 R18, P0, R6, R18, RZ ;  /* 0x0000001206127210 */ /* 0x000fe20007f1e0ff */
[--C-:B------:R-:W-:Y:S01]  /*2a40*/  IMAD.X R129, R13, 0x1, R131.reuse, P3 ;  /* 0x000000010d817824 */ /* 0x100fe200018e0683 */
[----:B------:R-:W-:Y:S01]  /*2a50*/  IADD3 R88, P1, R237, 0x80, RZ ;  /* 0x00000080ed587810 */ /* 0x000fe20007f3e0ff */
[C---:B------:R-:W-:Y:S01]  /*2a60*/  IMAD.X R131, R7.reuse, 0x1, R131, P2 ;  /* 0x0000000107837824 */ /* 0x040fe200010e0683 */
[----:B------:R-:W-:Y:S01]  /*2a70*/  IADD3.X R19, R7, R0, RZ, P0, !PT ;  /* 0x0000000007137210 */ /* 0x000fe200007fe4ff */
[C---:B------:R-:W-:Y:S01]  /*2a80*/  IMAD.IADD R150, R164.reuse, 0x1, R153 ;  /* 0x00000001a4967824 */ /* 0x040fe200078e0299 */
[C---:B------:R-:W-:Y:S01]  /*2a90*/  IADD3 R92, P2, R237.reuse, 0x40, RZ ;  /* 0x00000040ed5c7810 */ /* 0x040fe20007f5e0ff */
[--C-:B------:R-:W-:Y:S01]  /*2aa0*/  IMAD.X R87, RZ, RZ, R238.reuse, P1 ;  /* 0x000000ffff577224 */ /* 0x100fe200008e06ee */
        /* <DEDUP_REMOVED lines=11> */
[----:B------:R-:W-:Y:S01]  /*2b60*/  IMAD.WIDE.U32 R192, R192, 0x60, RZ ;  /* 0x00000060c0c07825 */ /* 0x000fe200078e00ff */
[----:B------:R-:W-:-:S02]  /*2b70*/  IADD3 R99, P5, R98, 0x40, RZ ;  /* 0x0000004062637810 */ /* 0x000fc40007fbe0ff */
[C---:B------:R-:W-:Y:S01]  /*2b80*/  IADD3 R103, P1, R98.reuse, 0x80, RZ ;  /* 0x0000008062677810 */ /* 0x040fe20007f3e0ff */
[--C-:B------:R-:W-:Y:S01]  /*2b90*/  IMAD.X R83, R89, 0x1, R238.reuse, P4 ;  /* 0x0000000159537824 */ /* 0x100fe200020e06ee */
[----:B------:R-:W-:Y:S01]  /*2ba0*/  IADD3 R111, P0, R98, 0xc0, RZ ;  /* 0x000000c0626f7810 */ /* 0x000fe20007f1e0ff */
[--C-:B------:R-:W-:Y:S01]  /*2bb0*/  IMAD.X R100, RZ, RZ, R97.reuse, P5 ;  /* 0x000000ffff647224 */ /* 0x100fe200028e0661 */
[-C--:B------:R-:W-:Y:S01]  /*2bc0*/  IADD3 R78, P3, R86, R237.reuse, RZ ;  /* 0x000000ed564e7210 */ /* 0x080fe20007f7e0ff */
[--C-:B------:R-:W-:Y:S01]  /*2bd0*/  IMAD.X R104, RZ, RZ, R97.reuse, P1 ;  /* 0x000000ffff687224 */ /* 0x100fe200008e0661 */
[----:B------:R-:W-:Y:S01]  /*2be0*/  IADD3 R76, P2, R80, R237, RZ ;  /* 0x000000ed504c7210 */ /* 0x000fe20007f5e0ff */
[----:B------:R-:W-:Y:S01]  /*2bf0*/  IMAD.X R112, RZ, RZ, R97, P0 ;  /* 0x000000ffff707224 */ /* 0x000fe200000e0661 */
[----:B------:R-:W-:Y:S01]  /*2c00*/  IADD3.X R77, R85, R238, RZ, P3, !PT ;  /* 0x000000ee554d7210 */ /* 0x000fe20001ffe4ff */
[----:B------:R-:W-:Y:S01]  /*2c10*/  IMAD.MOV.U32 R12, RZ, RZ, R165 ;  /* 0x000000ffff0c7224 */ /* 0x000fe200078e00a5 */
[-C--:B------:R-:W-:Y:S01]  /*2c20*/  IADD3 R102, P5, R99, R98.reuse, RZ ;  /* 0x0000006263667210 */ /* 0x080fe20007fbe0ff */
[----:B------:R-:W-:Y:S01]  /*2c30*/  IMAD.X R75, R79, 0x1, R238, P2 ;  /* 0x000000014f4b7824 */ /* 0x000fe200010e06ee */
[----:B------:R-:W-:Y:S01]  /*2c40*/  IADD3 R106, P4, R103, R98, RZ ;  /* 0x00000062676a7210 */ /* 0x000fe20007f9e0ff */
[----:B------:R-:W-:Y:S01]  /*2c50*/  IMAD.SHL.U32 R122, R122, 0x2, RZ ;  /* 0x000000027a7a7824 */ /* 0x000fe200078e00ff */
[C---:B------:R-:W-:Y:S01]  /*2c60*/  IADD3 R110, P3, R108.reuse, R99, RZ ;  /* 0x000000636c6e7210 */ /* 0x040fe20007f7e0ff */
[----:B------:R-:W-:Y:S01]  /*2c70*/  IMAD.IADD R123, R193, 0x1, R123 ;  /* 0x00000001c17b7824 */ /* 0x000fe200078e027b */
[----:B------:R-:W-:Y:S01]  /*2c80*/  IADD3 R116, P1, R108, R103, RZ ;  /* 0x000000676c747210 */ /* 0x000fe20007f3e0ff */
[--C-:B------:R-:W-:Y:S01]  /*2c90*/  IMAD.X R101, R100, 0x1, R97.reuse, P5 ;  /* 0x0000000164657824 */ /* 0x100fe200028e0661 */
[C---:B------:R-:W-:Y:S01]  /*2ca0*/  IADD3 R118, P0, R111.reuse, R108, RZ ;  /* 0x0000006c6f767210 */ /* 0x040fe20007f1e0ff */
[----:B------:R-:W-:Y:S01]  /*2cb0*/  IMAD.X R105, R104, 0x1, R97, P4 ;  /* 0x0000000168697824 */ /* 0x000fe200020e0661 */
[----:B------:R-:W-:Y:S01]  /*2cc0*/  IADD3 R114, P2, R111, R98, RZ ;  /* 0x000000626f727210 */ /* 0x000fe20007f5e0ff */
[C---:B------:R-:W-:Y:S01]  /*2cd0*/  IMAD.X R109, R107.reuse, 0x1, R100, P3 ;  /* 0x000000016b6d7824 */ /* 0x040fe200018e0664 */
[C---:B------:R-:W-:Y:S01]  /*2ce0*/  SHF.L.U64.HI R119, R120.reuse, 0x1, R119 ;  /* 0x0000000178777819 */ /* 0x040fe20000010277 */
[----:B------:R-:W-:Y:S01]  /*2cf0*/  IMAD.SHL.U32 R120, R120, 0x2, RZ ;  /* 0x0000000278787824 */ /* 0x000fe200078e00ff */
        /* <DEDUP_REMOVED lines=10> */
.L_x_1281:
        /* <DEDUP_REMOVED lines=21> */
.L_x_1165:
[----:B------:R-:W-:Y:S05]  /*2ef0*/  BSYNC B0 ;  /* 0x0000000000007941 */ /* 0x000fea0003800000 */
.L_x_1164:
        /* <DEDUP_REMOVED lines=21> */
.L_x_1167:
[----:B------:R-:W-:Y:S05]  /*3050*/  BSYNC B0 ;  /* 0x0000000000007941 */ /* 0x000fea0003800000 */
.L_x_1166:
        /* <DEDUP_REMOVED lines=21> */
.L_x_1169:
[----:B------:R-:W-:Y:S05]  /*31b0*/  BSYNC B0 ;  /* 0x0000000000007941 */ /* 0x000fea0003800000 */
.L_x_1168:
        /* <DEDUP_REMOVED lines=21> */
.L_x_1171:
[----:B------:R-:W-:Y:S05]  /*3310*/  BSYNC B0 ;  /* 0x0000000000007941 */ /* 0x000fea0003800000 */
.L_x_1170:
        /* <DEDUP_REMOVED lines=69> */
.L_x_1178:
[----:B------:R-:W-:Y:S05]  /*3770*/  BSYNC B0 ;  /* 0x0000000000007941 */ /* 0x000fea0003800000 */
.L_x_1177:
        /* <DEDUP_REMOVED lines=54> */
.L_x_1180:
[----:B------:R-:W-:Y:S05]  /*3ae0*/  BSYNC B0 ;  /* 0x0000000000007941 */ /* 0x000fea0003800000 */
.L_x_1179:
        /* <DEDUP_REMOVED lines=54> */
.L_x_1182:
[----:B------:R-:W-:Y:S05]  /*3e50*/  BSYNC B0 ;  /* 0x0000000000007941 */ /* 0x000fea0003800000 */
.L_x_1181:
        /* <DEDUP_REMOVED lines=53> */
.L_x_1176:
[----:B------:R-:W-:Y:S05]  /*41b0*/  BSYNC B1 ;  /* 0x0000000000017941 */ /* 0x000fea0003800000 */
.L_x_1175:
        /* <DEDUP_REMOVED lines=67> */
.L_x_1186:
[----:B------:R-:W-:Y:S05]  /*45f0*/  BSYNC B0 ;  /* 0x0000000000007941 */ /* 0x000fea0003800000 */
.L_x_1185:
        /* <DEDUP_REMOVED lines=57> */
.L_x_1188:
[----:B------:R-:W-:Y:S05]  /*4990*/  BSYNC B0 ;  /* 0x0000000000007941 */ /* 0x000fea0003800000 */
.L_x_1187:
        /* <DEDUP_REMOVED lines=57> */
.L_x_1190:
[----:B------:R-:W-:Y:S05]  /*4d30*/  BSYNC B0 ;  /* 0x0000000000007941 */ /* 0x000fea0003800000 */
.L_x_1189:
        /* <DEDUP_REMOVED lines=56> */
.L_x_1184:
[----:B------:R-:W-:Y:S05]  /*50c0*/  BSYNC B1 ;  /* 0x0000000000017941 */ /* 0x000fea0003800000 */
.L_x_1183:
        /* <DEDUP_REMOVED lines=67> */
.L_x_1194:
[----:B------:R-:W-:Y:S05]  /*5500*/  BSYNC B0 ;  /* 0x0000000000007941 */ /* 0x000fea0003800000 */
.L_x_1193:
        /* <DEDUP_REMOVED lines=57> */
.L_x_1196:
[----:B------:R-:W-:Y:S05]  /*58a0*/  BSYNC B0 ;  /* 0x0000000000007941 */ /* 0x000fea0003800000 */
.L_x_1195:
        /* <DEDUP_REMOVED lines=57> */
.L_x_1198:
[----:B------:R-:W-:Y:S05]  /*5c40*/  BSYNC B0 ;  /* 0x0000000000007941 */ /* 0x000fea0003800000 */
.L_x_1197:
        /* <DEDUP_REMOVED lines=56> */
.L_x_1192:
[----:B------:R-:W-:Y:S05]  /*5fd0*/  BSYNC B1 ;  /* 0x0000000000017941 */ /* 0x000fea0003800000 */
.L_x_1191:
        /* <DEDUP_REMOVED lines=69> */
.L_x_1202:
[----:B------:R-:W-:Y:S05]  /*6430*/  BSYNC B0 ;  /* 0x0000000000007941 */ /* 0x000fea0003800000 */
.L_x_1201:
        /* <DEDUP_REMOVED lines=57> */
.L_x_1204:
[----:B------:R-:W-:Y:S05]  /*67d0*/  BSYNC B0 ;  /* 0x0000000000007941 */ /* 0x000fea0003800000 */
.L_x_1203:
        /* <DEDUP_REMOVED lines=57> */
.L_x_1206:
[----:B------:R-:W-:Y:S05]  /*6b70*/  BSYNC B0 ;  /* 0x0000000000007941 */ /* 0x000fea0003800000 */
.L_x_1205:
        /* <DEDUP_REMOVED lines=56> */
.L_x_1200:
[----:B------:R-:W-:Y:S05]  /*6f00*/  BSYNC B1 ;  /* 0x0000000000017941 */ /* 0x000fea0003800000 */
.L_x_1199:
[----:B------:R-:W2:Y:S02]  /*6f10*/  LD.E R3, [R20.64+0xd0] ;  /* 0x0000d00614037980 */ /* 0x000ea4000c101900 */
[----:B--2---:R-:W-:Y:S05]  /*6f20*/  IMAD.U32 R3, R3, -0x20, RZ ;  /* 0xffffffe003037824 */ /* 0x004fea00078e00ff */
[C---:B------:R-:W-:Y:S02]  /*6f30*/  LEA R18, P1, R3.reuse, R18, 0x1 ;  /* 0x0000001203127211 */ /* 0x040fe400078208ff */
[C---:B------:R-:W-:Y:S02]  /*6f40*/  LEA R50, P0, R3.reuse, R50, 0x1 ;  /* 0x0000003203327211 */ /* 0x040fe400078008ff */
[C---:B------:R-:W-:Y:S02]  /*6f50*/  LEA.HI.X.SX32 R19, R3.reuse, R19, 0x1, P1 ;  /* 0x0000001303137211 */ /* 0x040fe400008f0eff */
[----:B------:R-:W-:Y:S01]  /*6f60*/  LEA.HI.X.SX32 R51, R3, R51, 0x1, P0 ;  /* 0x0000003303337211 */ /* 0x000fe200000f0eff */
[----:B------:R-:W-:-:S05]  /*6f70*/  BRA `(.L_x_1207) ;  /* 0x00006dc000007947 */ /* 0x000fca0003800000 */
.L_x_1174:
        /* <DEDUP_REMOVED lines=95> */
.L_x_1213:
[----:B------:R-:W-:Y:S05]  /*7570*/  BSYNC B0 ;  /* 0x0000000000007941 */ /* 0x000fea0003800000 */
.L_x_1212:
[----:B-----5:R2:W-:Y:S02]  /*7580*/  ST.E.128 [R132.64], R36 ;  /* 0x0000002484007985 */ /* 0x0205e4000c101d06 */
.L_x_1211:
[----:B------:R-:W-:Y:S05]  /*7590*/  BSYNC B1 ;  /* 0x0000000000017941 */ /* 0x000fea0003800000 */
.L_x_1210:
        /* <DEDUP_REMOVED lines=93> */
.L_x_1217:
[----:B------:R-:W-:Y:S05]  /*7b70*/  BSYNC B0 ;  /* 0x0000000000007941 */ /* 0x000fea0003800000 */
.L_x_1216:
[----:B-----5:R3:W-:Y:S02]  /*7b80*/  ST.E.128 [R132.64+0x80], R36 ;  /* 0x0000802484007985 */ /* 0x0207e4000c101d06 */
.L_x_1215:
[----:B------:R-:W-:Y:S05]  /*7b90*/  BSYNC B1 ;  /* 0x0000000000017941 */ /* 0x000fea0003800000 */
.L_x_1214:
        /* <DEDUP_REMOVED lines=93> */
.L_x_1221:
[----:B------:R-:W-:Y:S05]  /*8170*/  BSYNC B0 ;  /* 0x0000000000007941 */ /* 0x000fea0003800000 */
.L_x_1220:
[----:B-----5:R3:W-:Y:S02]  /*8180*/  ST.E.128 [R132.64+0x100], R36 ;  /* 0x0001002484007985 */ /* 0x0207e4000c101d06 */
.L_x_1219:
[----:B------:R-:W-:Y:S05]  /*8190*/  BSYNC B1 ;  /* 0x0000000000017941 */ /* 0x000fea0003800000 */
.L_x_1218:
        /* <DEDUP_REMOVED lines=92> */
.L_x_1223:
[----:B------:R-:W-:Y:S05]  /*8760*/  BSYNC B0 ;  /* 0x0000000000007941 */ /* 0x000fea0003800000 */
.L_x_1222:
[----:B-----5:R3:W-:Y:S02]  /*8770*/  ST.E.128 [R132.64+0x180], R36 ;  /* 0x0001802484007985 */ /* 0x0207e4000c101d06 */
.L_x_1209:
[----:B------:R-:W-:Y:S05]  /*8780*/  BSYNC B2 ;  /* 0x0000000000027941 */ /* 0x000fea0003800000 */
.L_x_1208:
        /* <DEDUP_REMOVED lines=103> */
.L_x_1229:
[----:B------:R-:W-:Y:S05]  /*8e00*/  BSYNC B0 ;  /* 0x0000000000007941 */ /* 0x000fea0003800000 */
.L_x_1228:
[C---:B------:R-:W-:Y:S04]  /*8e10*/  LEA R2, P0, R237.reuse, R132, 0x1 ;  /* 0x00000084ed027211 */ /* 0x040fe800078008ff */
[----:B------:R-:W-:Y:S05]  /*8e20*/  LEA.HI.X R3, R237, R133, R238, 0x1, P0 ;  /* 0x00000085ed037211 */ /* 0x000fea00000f0cee */
[----:B-----5:R3:W-:Y:S04]  /*8e30*/  ST.E.128 [R2.64], R36 ;  /* 0x0000002402007985 */ /* 0x0207e8000c101d06 */
.L_x_1227:
[----:B------:R-:W-:Y:S05]  /*8e40*/  BSYNC B1 ;  /* 0x0000000000017941 */ /* 0x000fea0003800000 */
.L_x_1226:
        /* <DEDUP_REMOVED lines=98> */
.L_x_1233:
[----:B------:R-:W-:Y:S05]  /*9470*/  BSYNC B0 ;  /* 0x0000000000007941 */ /* 0x000fea0003800000 */
.L_x_1232:
[C---:B------:R-:W-:Y:S04]  /*9480*/  LEA R2, P0, R92.reuse, R132, 0x1 ;  /* 0x000000845c027211 */ /* 0x040fe800078008ff */
[----:B------:R-:W-:Y:S05]  /*9490*/  LEA.HI.X R3, R92, R133, R91, 0x1, P0 ;  /* 0x000000855c037211 */ /* 0x000fea00000f0c5b */
[----:B-----5:R3:W-:Y:S04]  /*94a0*/  ST.E.128 [R2.64], R36 ;  /* 0x0000002402007985 */ /* 0x0207e8000c101d06 */
.L_x_1231:
[----:B------:R-:W-:Y:S05]  /*94b0*/  BSYNC B1 ;  /* 0x0000000000017941 */ /* 0x000fea0003800000 */
.L_x_1230:
        /* <DEDUP_REMOVED lines=98> */
.L_x_1237:
[----:B------:R-:W-:Y:S05]  /*9ae0*/  BSYNC B0 ;  /* 0x0000000000007941 */ /* 0x000fea0003800000 */
.L_x_1236:
[C---:B------:R-:W-:Y:S04]  /*9af0*/  LEA R2, P0, R88.reuse, R132, 0x1 ;  /* 0x0000008458027211 */ /* 0x040fe800078008ff */
[----:B------:R-:W-:Y:S05]  /*9b00*/  LEA.HI.X R3, R88, R133, R87, 0x1, P0 ;  /* 0x0000008558037211 */ /* 0x000fea00000f0c57 */
[----:B-----5:R3:W-:Y:S04]  /*9b10*/  ST.E.128 [R2.64], R36 ;  /* 0x0000002402007985 */ /* 0x0207e8000c101d06 */
.L_x_1235:
[----:B------:R-:W-:Y:S05]  /*9b20*/  BSYNC B1 ;  /* 0x0000000000017941 */ /* 0x000fea0003800000 */
.L_x_1234:
        /* <DEDUP_REMOVED lines=97> */
.L_x_1239:
[----:B------:R-:W-:Y:S05]  /*a140*/  BSYNC B0 ;  /* 0x0000000000007941 */ /* 0x000fea0003800000 */
.L_x_1238:
[C---:B------:R-:W-:Y:S04]  /*a150*/  LEA R2, P0, R82.reuse, R132, 0x1 ;  /* 0x0000008452027211 */ /* 0x040fe800078008ff */
[----:B------:R-:W-:Y:S05]  /*a160*/  LEA.HI.X R3, R82, R133, R81, 0x1, P0 ;  /* 0x0000008552037211 */ /* 0x000fea00000f0c51 */
[----:B-----5:R3:W-:Y:S04]  /*a170*/  ST.E.128 [R2.64], R36 ;  /* 0x0000002402007985 */ /* 0x0207e8000c101d06 */
.L_x_1225:
[----:B------:R-:W-:Y:S05]  /*a180*/  BSYNC B2 ;  /* 0x0000000000027941 */ /* 0x000fea0003800000 */
.L_x_1224:
        /* <DEDUP_REMOVED lines=103> */
.L_x_1245:
[----:B------:R-:W-:Y:S05]  /*a800*/  BSYNC B0 ;  /* 0x0000000000007941 */ /* 0x000fea0003800000 */
.L_x_1244:
[C---:B------:R-:W-:Y:S04]  /*a810*/  LEA R2, P0, R93.reuse, R132, 0x1 ;  /* 0x000000845d027211 */ /* 0x040fe800078008ff */
[----:B------:R-:W-:Y:S05]  /*a820*/  LEA.HI.X R3, R93, R133, R94, 0x1, P0 ;  /* 0x000000855d037211 */ /* 0x000fea00000f0c5e */
[----:B-----5:R3:W-:Y:S04]  /*a830*/  ST.E.128 [R2.64], R36 ;  /* 0x0000002402007985 */ /* 0x0207e8000c101d06 */
.L_x_1243:
[----:B------:R-:W-:Y:S05]  /*a840*/  BSYNC B1 ;  /* 0x0000000000017941 */ /* 0x000fea0003800000 */
.L_x_1242:
        /* <DEDUP_REMOVED lines=98> */
.L_x_1249:
[----:B------:R-:W-:Y:S05]  /*ae70*/  BSYNC B0 ;  /* 0x0000000000007941 */ /* 0x000fea0003800000 */
.L_x_1248:
[C---:B------:R-:W-:Y:S04]  /*ae80*/  LEA R2, P0, R90.reuse, R132, 0x1 ;  /* 0x000000845a027211 */ /* 0x040fe800078008ff */
[----:B------:R-:W-:Y:S05]  /*ae90*/  LEA.HI.X R3, R90, R133, R89, 0x1, P0 ;  /* 0x000000855a037211 */ /* 0x000fea00000f0c59 */
[----:B-----5:R3:W-:Y:S04]  /*aea0*/  ST.E.128 [R2.64], R36 ;  /* 0x0000002402007985 */ /* 0x0207e8000c101d06 */
.L_x_1247:
[----:B------:R-:W-:Y:S05]  /*aeb0*/  BSYNC B1 ;  /* 0x0000000000017941 */ /* 0x000fea0003800000 */
.L_x_1246:
        /* <DEDUP_REMOVED lines=98> */
.L_x_1253:
[----:B------:R-:W-:Y:S05]  /*b4e0*/  BSYNC B0 ;  /* 0x0000000000007941 */ /* 0x000fea0003800000 */
.L_x_1252:
[C---:B------:R-:W-:Y:S04]  /*b4f0*/  LEA R2, P0, R86.reuse, R132, 0x1 ;  /* 0x0000008456027211 */ /* 0x040fe800078008ff */
[----:B------:R-:W-:Y:S05]  /*b500*/  LEA.HI.X R3, R86, R133, R85, 0x1, P0 ;  /* 0x0000008556037211 */ /* 0x000fea00000f0c55 */
[----:B-----5:R3:W-:Y:S04]  /*b510*/  ST.E.128 [R2.64], R36 ;  /* 0x0000002402007985 */ /* 0x0207e8000c101d06 */
.L_x_1251:
[----:B------:R-:W-:Y:S05]  /*b520*/  BSYNC B1 ;  /* 0x0000000000017941 */ /* 0x000fea0003800000 */
.L_x_1250:
        /* <DEDUP_REMOVED lines=96> */
.L_x_1255:
[----:B------:R-:W-:Y:S05]  /*bb30*/  BSYNC B0 ;  /* 0x0000000000007941 */ /* 0x000fea0003800000 */
.L_x_1254:
[C---:B---3--:R-:W-:Y:S04]  /*bb40*/  LEA R2, P0, R80.reuse, R132, 0x1 ;  /* 0x0000008450027211 */ /* 0x048fe800078008ff */
[----:B------:R-:W-:Y:S05]  /*bb50*/  LEA.HI.X R3, R80, R133, R79, 0x1, P0 ;  /* 0x0000008550037211 */ /* 0x000fea00000f0c4f */
[----:B-----5:R3:W-:Y:S04]  /*bb60*/  ST.E.128 [R2.64], R28 ;  /* 0x0000001c02007985 */ /* 0x0207e8000c101d06 */
.L_x_1241:
[----:B------:R-:W-:Y:S05]  /*bb70*/  BSYNC B2 ;  /* 0x0000000000027941 */ /* 0x000fea0003800000 */
.L_x_1240:
        /* <DEDUP_REMOVED lines=103> */
.L_x_1261:
[----:B------:R-:W-:Y:S05]  /*c1f0*/  BSYNC B0 ;  /* 0x0000000000007941 */ /* 0x000fea0003800000 */
.L_x_1260:
[----:B------:R-:W-:Y:S02]  /*c200*/  IMAD R0, R61, 0x60, RZ ;  /* 0x000000603d007824 */ /* 0x000fe400078e02ff */
[----:B---3--:R-:W-:Y:S05]  /*c210*/  IMAD.WIDE.U32 R2, R60, 0x60, R132 ;  /* 0x000000603c027825 */ /* 0x008fea00078e0084 */
[----:B------:R-:W-:Y:S05]  /*c220*/  IADD3 R3, R3, R0, RZ ;  /* 0x0000000003037210 */ /* 0x000fea0007ffe0ff */
[----:B-----5:R3:W-:Y:S02]  /*c230*/  ST.E.128 [R2.64], R28 ;  /* 0x0000001c02007985 */ /* 0x0207e4000c101d06 */
.L_x_1259:
[----:B------:R-:W-:Y:S05]  /*c240*/  BSYNC B1 ;  /* 0x0000000000017941 */ /* 0x000fea0003800000 */
.L_x_1258:
        /* <DEDUP_REMOVED lines=97> */
.L_x_1265:
[----:B------:R-:W-:Y:S05]  /*c860*/  BSYNC B0 ;  /* 0x0000000000007941 */ /* 0x000fea0003800000 */
.L_x_1264:
[C---:B---3--:R-:W-:Y:S04]  /*c870*/  LEA R2, P0, R84.reuse, R132, 0x1 ;  /* 0x0000008454027211 */ /* 0x048fe800078008ff */
[----:B------:R-:W-:Y:S05]  /*c880*/  LEA.HI.X R3, R84, R133, R83, 0x1, P0 ;  /* 0x0000008554037211 */ /* 0x000fea00000f0c53 */
[----:B-----5:R3:W-:Y:S04]  /*c890*/  ST.E.128 [R2.64], R28 ;  /* 0x0000001c02007985 */ /* 0x0207e8000c101d06 */
.L_x_1263:
[----:B------:R-:W-:Y:S05]  /*c8a0*/  BSYNC B1 ;  /* 0x0000000000017941 */ /* 0x000fea0003800000 */
.L_x_1262:
        /* <DEDUP_REMOVED lines=97> */
.L_x_1269:
[----:B------:R-:W-:Y:S05]  /*cec0*/  BSYNC B0 ;  /* 0x0000000000007941 */ /* 0x000fea0003800000 */
.L_x_1268:
[C---:B---3--:R-:W-:Y:S04]  /*ced0*/  LEA R2, P0, R78.reuse, R132, 0x1 ;  /* 0x000000844e027211 */ /* 0x048fe800078008ff */
[----:B------:R-:W-:Y:S05]  /*cee0*/  LEA.HI.X R3, R78, R133, R77, 0x1, P0 ;  /* 0x000000854e037211 */ /* 0x000fea00000f0c4d */
[----:B-----5:R3:W-:Y:S04]  /*cef0*/  ST.E.128 [R2.64], R28 ;  /* 0x0000001c02007985 */ /* 0x0207e8000c101d06 */
.L_x_1267:
[----:B------:R-:W-:Y:S05]  /*cf00*/  BSYNC B1 ;  /* 0x0000000000017941 */ /* 0x000fea0003800000 */
.L_x_1266:
        /* <DEDUP_REMOVED lines=97> */
.L_x_1271:
[----:B------:R-:W-:Y:S05]  /*d520*/  BSYNC B0 ;  /* 0x0000000000007941 */ /* 0x000fea0003800000 */
.L_x_1270:
[C---:B---3--:R-:W-:Y:S04]  /*d530*/  LEA R2, P0, R76.reuse, R132, 0x1 ;  /* 0x000000844c027211 */ /* 0x048fe800078008ff */
[----:B------:R-:W-:Y:S05]  /*d540*/  LEA.HI.X R3, R76, R133, R75, 0x1, P0 ;  /* 0x000000854c037211 */ /* 0x000fea00000f0c4b */
[----:B-----5:R3:W-:Y:S04]  /*d550*/  ST.E.128 [R2.64], R28 ;  /* 0x0000001c02007985 */ /* 0x0207e8000c101d06 */
.L_x_1257:
[----:B------:R-:W-:Y:S05]  /*d560*/  BSYNC B2 ;  /* 0x0000000000027941 */ /* 0x000fea0003800000 */
.L_x_1256:
[----:B---3--:R-:W3:Y:S02]  /*d570*/  LD.E R3, [R20.64+0xd0] ;  /* 0x0000d00614037980 */ /* 0x008ee4000c101900 */
[----:B---3--:R-:W-:Y:S05]  /*d580*/  IMAD.U32 R3, R3, -0x20, RZ ;  /* 0xffffffe003037824 */ /* 0x008fea00078e00ff */
[C---:B------:R-:W-:Y:S02]  /*d590*/  LEA R130, P1, R3.reuse, R130, 0x1 ;  /* 0x0000008203827211 */ /* 0x040fe400078208ff */
[C---:B------:R-:W-:Y:S02]  /*d5a0*/  LEA R128, P0, R3.reuse, R128, 0x1 ;  /* 0x0000008003807211 */ /* 0x040fe400078008ff */
[C---:B------:R-:W-:Y:S02]  /*d5b0*/  LEA.HI.X.SX32 R131, R3.reuse, R131, 0x1, P1 ;  /* 0x0000008303837211 */ /* 0x040fe400008f0eff */
[----:B------:R-:W-:Y:S01]  /*d5c0*/  LEA.HI.X.SX32 R129, R3, R129, 0x1, P0 ;  /* 0x0000008103817211 */ /* 0x000fe200000f0eff */
[----:B------:R-:W-:-:S05]  /*d5d0*/  BRA `(.L_x_1207) ;  /* 0x0000076000007947 */ /* 0x000fca0003800000 */
.L_x_1173:
        /* <DEDUP_REMOVED lines=14> */
.L_x_1273:
[----:B------:R-:W-:Y:S05]  /*d6c0*/  BSYNC B0 ;  /* 0x0000000000007941 */ /* 0x000fea0003800000 */
.L_x_1272:
[C---:B------:R-:W-:Y:S01]  /*d6d0*/  ISETP.GE.AND P0, PT, R70.reuse, R199, PT ;  /* 0x000000c74600720c */ /* 0x040fe20003f06270 */
[----:B------:R-:W-:Y:S03]  /*d6e0*/  BSSY B0, `(.L_x_1274) ;  /* 0x0000020000007945 */ /* 0x000fe60003800000 */
[----:B------:R-:W-:Y:S11]  /*d6f0*/  ISETP.GE.AND P0, PT, R70, R197, !P0 ;  /* 0x000000c54600720c */ /* 0x000ff60004706270 */
[----:B------:R-:W-:Y:S02]  /*d700*/  @!UPT UIADD3 URZ, URZ, URZ, URZ ;  /* 0x0000003f3f3ff290 */ /* 0x000fe4000fffe03f */
[----:B------:R-:W-:-:S05]  /*d710*/  @!P0 BRA `(.L_x_1275) ;  /* 0x000001c000008947 */ /* 0x000fca0003800000 */
[----:B------:R-:W-:Y:S02]  /*d720*/  ISETP.NE.AND P3, PT, R163, RZ, PT ;  /* 0x000000ffa300720c */ /* 0x000fe40003f65270 */
[----:B------:R-:W-:Y:S11]  /*d730*/  ISETP.NE.AND P2, PT, R162, RZ, PT ;  /* 0x000000ffa200720c */ /* 0x000ff60003f45270 */
[C---:B------:R-:W-:Y:S02]  /*d740*/  @P3 LEA R22, P0, R98.reuse, R126, 0x1 ;  /* 0x0000007e62163211 */ /* 0x040fe400078008ff */
[----:B------:R-:W-:Y:S02]  /*d750*/  @P3 LEA R2, P1, R237, R132, 0x1 ;  /* 0x00000084ed023211 */ /* 0x000fe400078208ff */
[----:B------:R-:W-:Y:S02]  /*d760*/  @P3 LEA.HI.X R23, R98, R127, R97, 0x1, P0 ;  /* 0x0000007f62173211 */ /* 0x000fe400000f0c61 */
[----:B------:R-:W-:Y:S02]  /*d770*/  @P2 LEA R36, P0, R99, R126, 0x1 ;  /* 0x0000007e63242211 */ /* 0x000fe400078008ff */
        /* <DEDUP_REMOVED lines=22> */
.L_x_1275:
[----:B------:R-:W-:Y:S05]  /*d8e0*/  BSYNC B0 ;  /* 0x0000000000007941 */ /* 0x000fea0003800000 */
.L_x_1274:
        /* <DEDUP_REMOVED lines=33> */
.L_x_1277:
[----:B------:R-:W-:Y:S05]  /*db00*/  BSYNC B0 ;  /* 0x0000000000007941 */ /* 0x000fea0003800000 */
.L_x_1276:
        /* <DEDUP_REMOVED lines=35> */
.L_x_1207:
[----:B------:R-:W-:Y:S05]  /*dd40*/  BSYNC B3 ;  /* 0x0000000000037941 */ /* 0x000fea0003800000 */
.L_x_1172:
        /* <DEDUP_REMOVED lines=89> */
.L_x_1279:
        /* <DEDUP_REMOVED lines=8> */
.L_x_1280:
[----:B------:R-:W-:Y:S05]  /*e360*/  BSYNC B0 ;  /* 0x0000000000007941 */ /* 0x000fea0003800000 */
.L_x_1278:
[----:B------:R-:W-:Y:S04]  /*e370*/  IADD3 R12, R12, -0x1, RZ ;  /* 0xffffffff0c0c7810 */ /* 0x000fe80007ffe0ff */
[----:B------:R-:W-:Y:S11]  /*e380*/  ISETP.GT.AND P0, PT, R12, R95, PT ;  /* 0x0000005f0c00720c */ /* 0x000ff60003f04270 */
[----:B------:R-:W-:Y:S02]  /*e390*/  @!UPT UIADD3 URZ, URZ, URZ, URZ ;  /* 0x0000003f3f3ff290 */ /* 0x000fe4000fffe03f */
[----:B------:R-:W-:-:S05]  /*e3a0*/  @P0 BRA `(.L_x_1281) ;  /* 0xffff49f000000947 */ /* 0x000fca000383ffff */
.L_x_1163:
        /* <DEDUP_REMOVED lines=16> */
[C---:B-----5:R-:W-:Y:S02]  /*e4b0*/  @P1 LEA R18, P0, R243.reuse, R2, 0x2 ;  /* 0x00000002f3121211 */ /* 0x060fe400078010ff */
[----:B------:R1:W5:Y:S02]  /*e4c0*/  LD.E R2, [R20.64+0xc0] ;  /* 0x0000c00614027980 */ /* 0x000364000c101900 */
[----:B------:R-:W-:-:S05]  /*e4d0*/  @P1 LEA.HI.X R19, R243, R3, R72, 0x2, P0 ;  /* 0x00000003f3131211 */ /* 0x000fca00000f1448 */
[----:B------:R-:W2:Y:S01]  /*e4e0*/  @P1 LD.E R13, [R18.64] ;  /* 0x00000006120d1980 */ /* 0x000ea2000c101900 */
[----:B------:R-:W-:Y:S02]  /*e4f0*/  IADD3 R5, P1, R5, R180, RZ ;  /* 0x000000b405057210 */ /* 0x000fe40007f3e0ff */
[----:B------:R-:W-:-:S03]  /*e500*/  LEA.HI R3, R0, R0, RZ, 0x1 ;  /* 0x0000000000037211 */ /* 0x000fc600078f08ff */
[----:B------:R-:W-:Y:S01]  /*e510*/  IMAD.X R8, R17, 0x1, R183, P1 ;  /* 0x0000000111087824 */ /* 0x000fe200008e06b7 */
[C---:B------:R-:W-:Y:S02]  /*e520*/  LEA R32, P1, R5.reuse, R186, 0x1 ;  /* 0x000000ba05207211 */ /* 0x040fe400078208ff */
[C---:B------:R-:W-:Y:S02]  /*e530*/  LEA R7, P0, R184.reuse, R180, 0x5 ;  /* 0x000000b4b8077211 */ /* 0x040fe400078028ff */
[----:B------:R-:W-:Y:S02]  /*e540*/  SHF.R.S32.HI R3, RZ, 0x1, R3 ;  /* 0x00000001ff037819 */ /* 0x000fe40000011403 */
[----:B------:R-:W-:Y:S02]  /*e550*/  LEA.HI.X R33, R5, R187, R8, 0x1, P1 ;  /* 0x000000bb05217211 */ /* 0x000fe400008f0c08 */
[----:B------:R-:W-:Y:S02]  /*e560*/  LEA.HI.X R12, R184, R183, R185, 0x5, P0 ;  /* 0x000000b7b80c7211 */ /* 0x000fe400000f2cb9 */
[----:B---3--:R-:W-:Y:S01]  /*e570*/  ISETP.NE.AND P4, PT, R4, RZ, PT ;  /* 0x000000ff0400720c */ /* 0x008fe20003f85270 */
[----:B------:R-:W-:Y:S01]  /*e580*/  IMAD.MOV.U32 R182, RZ, RZ, R180 ;  /* 0x000000ffffb67224 */ /* 0x000fe200078e00b4 */
[-C--:B------:R-:W-:Y:S01]  /*e590*/  LEA R34, P2, R180, R186.reuse, 0x1 ;  /* 0x000000bab4227211 */ /* 0x080fe200078408ff */
[----:B------:R-:W-:Y:S01]  /*e5a0*/  IMAD R17, R176, R3, R166 ;  /* 0x00000003b0117224 */ /* 0x000fe200078e02a6 */
[----:B------:R-:W-:Y:S01]  /*e5b0*/  LEA R30, P0, R7, R186, 0x1 ;  /* 0x000000ba071e7211 */ /* 0x000fe200078008ff */
[----:B------:R-:W-:Y:S01]  /*e5c0*/  IMAD R6, R185, 0x30, RZ ;  /* 0x00000030b9067824 */ /* 0x000fe200078e02ff */
[-CC-:B------:R-:W-:Y:S01]  /*e5d0*/  LEA.HI.X R35, R180, R187.reuse, R183.reuse, 0x1, P2 ;  /* 0x000000bbb4237211 */ /* 0x180fe200010f0cb7 */
[----:B------:R-:W-:Y:S01]  /*e5e0*/  IMAD.WIDE.U32 R182, R184, 0x30, R182 ;  /* 0x00000030b8b67825 */ /* 0x000fe200078e00b6 */
[----:B------:R-:W-:-:S03]  /*e5f0*/  LEA.HI.X R31, R7, R187, R12, 0x1, P0 ;  /* 0x000000bb071f7211 */ /* 0x000fc600000f0c0c */
[----:B------:R-:W-:Y:S02]  /*e600*/  IMAD.IADD R12, R245, 0x1, -R58 ;  /* 0x00000001f50c7824 */ /* 0x000fe400078e0a3a */
[----:B------:R-:W-:Y:S01]  /*e610*/  IMAD.IADD R7, R166, 0x1, R17 ;  /* 0x00000001a6077824 */ /* 0x000fe200078e0211 */
[----:B------:R-:W-:Y:S01]  /*e620*/  LEA R28, P1, R182, R186, 0x1 ;  /* 0x000000bab61c7211 */ /* 0x000fe200078208ff */
[----:B------:R-:W-:Y:S01]  /*e630*/  IMAD.IADD R5, R183, 0x1, R6 ;  /* 0x00000001b7057824 */ /* 0x000fe200078e0206 */
[----:B------:R-:W-:-:S04]  /*e640*/  ISETP.GE.AND P0, PT, R176, R12, PT ;  /* 0x0000000cb000720c */ /* 0x000fc80003f06270 */
[----:B------:R-:W-:Y:S02]  /*e650*/  ISETP.GT.AND P0, PT, R148, -0x8, !P0 ;  /* 0xfffffff89400780c */ /* 0x000fe40004704270 */
[----:B------:R-:W-:Y:S02]  /*e660*/  LEA.HI.X R29, R182, R187, R5, 0x1, P1 ;  /* 0x000000bbb61d7211 */ /* 0x000fe400008f0c05 */
[----:B--2---:R-:W-:-:S05]  /*e670*/  IADD3 R8, R13, R96, R58 ;  /* 0x000000600d087210 */ /* 0x004fca0007ffe03a */
[----:B------:R-:W-:-:S05]  /*e680*/  IMAD R8, R8, R3, RZ ;  /* 0x0000000308087224 */ /* 0x000fca00078e02ff */
[----:B------:R-:W-:Y:S02]  /*e690*/  SHF.R.S32.HI R24, RZ, 0x1f, R8 ;  /* 0x0000001fff187819 */ /* 0x000fe40000011408 */
[C---:B------:R-:W-:Y:S02]  /*e6a0*/  IADD3 R16, P3, R8.reuse, R17, RZ ;  /* 0x0000001108107210 */ /* 0x040fe40007f7e0ff */
[----:B------:R-:W-:Y:S01]  /*e6b0*/  IADD3 R8, P2, R8, R7, RZ ;  /* 0x0000000708087210 */ /* 0x000fe20007f5e0ff */
[----:B------:R-:W-:Y:S01]  /*e6c0*/  IMAD.SHL.U32 R13, R3, 0x10, RZ ;  /* 0x00000010030d7824 */ /* 0x000fe200078e00ff */
[-C--:B------:R-:W-:Y:S02]  /*e6d0*/  LEA.HI.X.SX32 R17, R17, R24.reuse, 0x1, P3 ;  /* 0x0000001811117211 */ /* 0x080fe400018f0eff */
[----:B------:R-:W-:Y:S01]  /*e6e0*/  LEA.HI.X.SX32 R24, R7, R24, 0x1, P2 ;  /* 0x0000001807187211 */ /* 0x000fe200010f0eff */
[----:B------:R-:W-:Y:S05]  /*e6f0*/  @!P4 BRA `(.L_x_1284) ;  /* 0x000034d00000c947 */ /* 0x000fea0003800000 */
[----:B-1----:R-:W-:Y:S01]  /*e700*/  BSSY B2, `(.L_x_1285) ;  /* 0x00000d1000027945 */ /* 0x002fe20003800000 */
[----:B------:R-:W-:Y:S05]  /*e710*/  @!P0 BRA `(.L_x_1286) ;  /* 0x00000cf000008947 */ /* 0x000fea0003800000 */
[----:B-----5:R-:W-:Y:S01]  /*e720*/  ISETP.GE.AND P2, PT, R14, R2, PT ;  /* 0x000000020e00720c */ /* 0x020fe20003f46270 */
        /* <DEDUP_REMOVED lines=53> */
.L_x_1290:
[----:B------:R-:W-:Y:S05]  /*ea80*/  BSYNC B0 ;  /* 0x0000000000007941 */ /* 0x000fea0003800000 */
.L_x_1289:
[----:B-----5:R3:W-:Y:S02]  /*ea90*/  STS.128 [R247], R36 ;  /* 0x00000024f7007388 */ /* 0x0207e40000000c00 */
.L_x_1288:
[----:B------:R-:W-:Y:S05]  /*eaa0*/  BSYNC B1 ;  /* 0x0000000000017941 */ /* 0x000fea0003800000 */
.L_x_1287:
        /* <DEDUP_REMOVED lines=48> */
.L_x_1294:
[----:B------:R-:W-:Y:S05]  /*edb0*/  BSYNC B0 ;  /* 0x0000000000007941 */ /* 0x000fea0003800000 */
.L_x_1293:
[----:B-----5:R1:W-:Y:S02]  /*edc0*/  STS.128 [R247+0x2000], R36 ;  /* 0x00200024f7007388 */ /* 0x0203e40000000c00 */
.L_x_1292:
[----:B------:R-:W-:Y:S05]  /*edd0*/  BSYNC B1 ;  /* 0x0000000000017941 */ /* 0x000fea0003800000 */
.L_x_1291:
        /* <DEDUP_REMOVED lines=48> */
.L_x_1298:
[----:B------:R-:W-:Y:S05]  /*f0e0*/  BSYNC B0 ;  /* 0x0000000000007941 */ /* 0x000fea0003800000 */
.L_x_1297:
[----:B-----5:R3:W-:Y:S02]  /*f0f0*/  STS.128 [R247+0x4000], R36 ;  /* 0x00400024f7007388 */ /* 0x0207e40000000c00 */
.L_x_1296:
[----:B------:R-:W-:Y:S05]  /*f100*/  BSYNC B1 ;  /* 0x0000000000017941 */ /* 0x000fea0003800000 */
.L_x_1295:
        /* <DEDUP_REMOVED lines=46> */
.L_x_1300:
[----:B------:R-:W-:Y:S05]  /*f3f0*/  BSYNC B0 ;  /* 0x0000000000007941 */ /* 0x000fea0003800000 */
.L_x_1299:
[----:B-----5:R3:W-:Y:S02]  /*f400*/  STS.128 [R247+0x6000], R36 ;  /* 0x00600024f7007388 */ /* 0x0207e40000000c00 */
.L_x_1286:
[----:B------:R-:W-:Y:S05]  /*f410*/  BSYNC B2 ;  /* 0x0000000000027941 */ /* 0x000fea0003800000 */
.L_x_1285:
[----:B------:R-:W-:Y:S01]  /*f420*/  IADD3 R25, R176, 0x10, RZ ;  /* 0x00000010b0197810 */ /* 0x000fe20007ffe0ff */
[----:B------:R-:W-:Y:S03]  /*f430*/  BSSY B2, `(.L_x_1301) ;  /* 0x00000d2000027945 */ /* 0x000fe60003800000 */
[----:B------:R-:W-:-:S04]  /*f440*/  ISETP.GE.AND P0, PT, R25, R12, PT ;  /* 0x0000000c1900720c */ /* 0x000fc80003f06270 */
[----:B------:R-:W-:-:S13]  /*f450*/  ISETP.LT.OR P0, PT, R148, -0x87, P0 ;  /* 0xffffff799400780c */ /* 0x000fda0000701670 */
[----:B------:R-:W-:Y:S05]  /*f460*/  @P0 BRA `(.L_x_1302) ;  /* 0x00000ce000000947 */ /* 0x000fea0003800000 */
[----:B-----5:R-:W-:Y:S01]  /*f470*/  ISETP.GE.AND P0, PT, R14, R2, PT ;  /* 0x000000020e00720c */ /* 0x020fe20003f06270 */
        /* <DEDUP_REMOVED lines=54> */
.L_x_1306:
[----:B------:R-:W-:Y:S05]  /*f7e0*/  BSYNC B0 ;  /* 0x0000000000007941 */ /* 0x000fea0003800000 */
.L_x_1305:
[----:B-----5:R3:W-:Y:S02]  /*f7f0*/  STS.128 [R247+0x800], R36 ;  /* 0x00080024f7007388 */ /* 0x0207e40000000c00 */
.L_x_1304:
[----:B------:R-:W-:Y:S05]  /*f800*/  BSYNC B1 ;  /* 0x0000000000017941 */ /* 0x000fea0003800000 */
.L_x_1303:
        /* <DEDUP_REMOVED lines=47> */
.L_x_1310:
[----:B------:R-:W-:Y:S05]  /*fb00*/  BSYNC B0 ;  /* 0x0000000000007941 */ /* 0x000fea0003800000 */
.L_x_1309:
[----:B-----5:R3:W-:Y:S02]  /*fb10*/  STS.128 [R247+0x2800], R36 ;  /* 0x00280024f7007388 */ /* 0x0207e40000000c00 */
.L_x_1308:
[----:B------:R-:W-:Y:S05]  /*fb20*/  BSYNC B1 ;  /* 0x0000000000017941 */ /* 0x000fea0003800000 */
.L_x_1307:
        /* <DEDUP_REMOVED lines=47> */
.L_x_1314:
[----:B------:R-:W-:Y:S05]  /*fe20*/  BSYNC B0 ;  /* 0x0000000000007941 */ /* 0x000fea0003800000 */
.L_x_1313:
[----:B-----5:R3:W-:Y:S02]  /*fe30*/  STS.128 [R247+0x4800], R36 ;  /* 0x00480024f7007388 */ /* 0x0207e40000000c00 */
.L_x_1312:
[----:B------:R-:W-:Y:S05]  /*fe40*/  BSYNC B1 ;  /* 0x0000000000017941 */ /* 0x000fea0003800000 */
.L_x_1311:
        /* <DEDUP_REMOVED lines=46> */
.L_x_1316:
[----:B------:R-:W-:Y:S05]  /*10130*/  BSYNC B0 ;  /* 0x0000000000007941 */ /* 0x000fea0003800000 */
.L_x_1315:
[----:B-----5:R1:W-:Y:S02]  /*10140*/  STS.128 [R247+0x6800], R32 ;  /* 0x00680020f7007388 */ /* 0x0203e40000000c00 */
.L_x_1302:
[----:B------:R-:W-:Y:S05]  /*10150*/  BSYNC B2 ;  /* 0x0000000000027941 */ /* 0x000fea0003800000 */
.L_x_1301:
[----:B-1----:R-:W-:Y:S01]  /*10160*/  IADD3 R33, R176, 0x20, RZ ;  /* 0x00000020b0217810 */ /* 0x002fe20007ffe0ff */
[----:B------:R-:W-:Y:S03]  /*10170*/  BSSY B2, `(.L_x_1317) ;  /* 0x00000d2000027945 */ /* 0x000fe60003800000 */
[----:B------:R-:W-:-:S04]  /*10180*/  ISETP.GE.AND P0, PT, R33, R12, PT ;  /* 0x0000000c2100720c */ /* 0x000fc80003f06270 */
[----:B------:R-:W-:-:S13]  /*10190*/  ISETP.LT.OR P0, PT, R148, -0x107, P0 ;  /* 0xfffffef99400780c */ /* 0x000fda0000701670 */
[----:B------:R-:W-:Y:S05]  /*101a0*/  @P0 BRA `(.L_x_1318) ;  /* 0x00000ce000000947 */ /* 0x000fea0003800000 */
[----:B-----5:R-:W-:Y:S01]  /*101b0*/  ISETP.GE.AND P0, PT, R14, R2, PT ;  /* 0x000000020e00720c */ /* 0x020fe20003f06270 */
        /* <DEDUP_REMOVED lines=55> */
.L_x_1322:
[----:B------:R-:W-:Y:S05]  /*10530*/  BSYNC B0 ;  /* 0x0000000000007941 */ /* 0x000fea0003800000 */
.L_x_1321:
[----:B-----5:R3:W-:Y:S02]  /*10540*/  STS.128 [R247+0x1000], R36 ;  /* 0x00100024f7007388 */ /* 0x0207e40000000c00 */
.L_x_1320:
[----:B------:R-:W-:Y:S05]  /*10550*/  BSYNC B1 ;  /* 0x0000000000017941 */ /* 0x000fea0003800000 */
.L_x_1319:
        /* <DEDUP_REMOVED lines=47> */
.L_x_1326:
[----:B------:R-:W-:Y:S05]  /*10850*/  BSYNC B0 ;  /* 0x0000000000007941 */ /* 0x000fea0003800000 */
.L_x_1325:
[----:B-----5:R1:W-:Y:S02]  /*10860*/  STS.128 [R247+0x3000], R36 ;  /* 0x00300024f7007388 */ /* 0x0203e40000000c00 */
.L_x_1324:
[----:B------:R-:W-:Y:S05]  /*10870*/  BSYNC B1 ;  /* 0x0000000000017941 */ /* 0x000fea0003800000 */
.L_x_1323:
        /* <DEDUP_REMOVED lines=47> */
.L_x_1330:
[----:B------:R-:W-:Y:S05]  /*10b70*/  BSYNC B0 ;  /* 0x0000000000007941 */ /* 0x000fea0003800000 */
.L_x_1329:
[----:B-----5:R3:W-:Y:S02]  /*10b80*/  STS.128 [R247+0x5000], R36 ;  /* 0x00500024f7007388 */ /* 0x0207e40000000c00 */
.L_x_1328:
[----:B------:R-:W-:Y:S05]  /*10b90*/  BSYNC B1 ;  /* 0x0000000000017941 */ /* 0x000fea0003800000 */
.L_x_1327:
        /* <DEDUP_REMOVED lines=45> */
.L_x_1332:
[----:B------:R-:W-:Y:S05]  /*10e70*/  BSYNC B0 ;  /* 0x0000000000007941 */ /* 0x000fea0003800000 */
.L_x_1331:
[----:B-----5:R3:W-:Y:S02]  /*10e80*/  STS.128 [R247+0x7000], R36 ;  /* 0x00700024f7007388 */ /* 0x0207e40000000c00 */
.L_x_1318:
[----:B------:R-:W-:Y:S05]  /*10e90*/  BSYNC B2 ;  /* 0x0000000000027941 */ /* 0x000fea0003800000 */
.L_x_1317:
[----:B-123--:R-:W-:-:S04]  /*10ea0*/  IADD3 R31, R176, 0x30, RZ ;  /* 0x00000030b01f7810 */ /* 0x00efc80007ffe0ff */
[----:B------:R-:W-:-:S04]  /*10eb0*/  ISETP.GE.AND P0, PT, R31, R12, PT ;  /* 0x0000000c1f00720c */ /* 0x000fc80003f06270 */
[----:B------:R-:W-:-:S13]  /*10ec0*/  ISETP.LT.OR P0, PT, R148, -0x187, P0 ;  /* 0xfffffe799400780c */ /* 0x000fda0000701670 */
[----:B------:R-:W-:Y:S05]  /*10ed0*/  @P0 BRA `(.L_x_1333) ;  /* 0x0000738000000947 */ /* 0x000fea0003800000 */
[----:B-----5:R-:W-:Y:S01]  /*10ee0*/  ISETP.GE.AND P0, PT, R14, R2, PT ;  /* 0x000000020e00720c */ /* 0x020fe20003f06270 */
        /* <DEDUP_REMOVED lines=55> */
.L_x_1337:
[----:B------:R-:W-:Y:S05]  /*11260*/  BSYNC B0 ;  /* 0x0000000000007941 */ /* 0x000fea0003800000 */
.L_x_1336:
[----:B-----5:R3:W-:Y:S02]  /*11270*/  STS.128 [R247+0x1800], R16 ;  /* 0x00180010f7007388 */ /* 0x0207e40000000c00 */
.L_x_1335:
[----:B------:R-:W-:Y:S05]  /*11280*/  BSYNC B1 ;  /* 0x0000000000017941 */ /* 0x000fea0003800000 */
.L_x_1334:
        /* <DEDUP_REMOVED lines=48> */
.L_x_1341:
[----:B------:R-:W-:Y:S05]  /*11590*/  BSYNC B0 ;  /* 0x0000000000007941 */ /* 0x000fea0003800000 */
.L_x_1340:
[----:B-----5:R1:W-:Y:S02]  /*115a0*/  STS.128 [R247+0x3800], R12 ;  /* 0x0038000cf7007388 */ /* 0x0203e40000000c00 */
.L_x_1339:
[----:B------:R-:W-:Y:S05]  /*115b0*/  BSYNC B1 ;  /* 0x0000000000017941 */ /* 0x000fea0003800000 */
.L_x_1338:
        /* <DEDUP_REMOVED lines=46> */
.L_x_1345:
[----:B------:R-:W-:Y:S05]  /*118a0*/  BSYNC B0 ;  /* 0x0000000000007941 */ /* 0x000fea0003800000 */
.L_x_1344:
[----:B-----5:R1:W-:Y:S02]  /*118b0*/  STS.128 [R247+0x5800], R12 ;  /* 0x0058000cf7007388 */ /* 0x0203e40000000c00 */
.L_x_1343:
[----:B------:R-:W-:Y:S05]  /*118c0*/  BSYNC B1 ;  /* 0x0000000000017941 */ /* 0x000fea0003800000 */
.L_x_1342:
        /* <DEDUP_REMOVED lines=45> */
.L_x_1347:
[----:B------:R-:W-:Y:S05]  /*11ba0*/  BSYNC B0 ;  /* 0x0000000000007941 */ /* 0x000fea0003800000 */
.L_x_1346:
[----:B-----5:R1:W-:Y:S01]  /*11bb0*/  STS.128 [R247+0x7800], R12 ;  /* 0x0078000cf7007388 */ /* 0x0203e20000000c00 */
[----:B------:R-:W-:Y:S05]  /*11bc0*/  BRA `(.L_x_1333) ;  /* 0x0000669000007947 */ /* 0x000fea0003800000 */
.L_x_1284:
[----:B-1----:R-:W-:Y:S01]  /*11bd0*/  BSSY B2, `(.L_x_1348) ;  /* 0x0000168000027945 */ /* 0x002fe20003800000 */
[----:B------:R-:W-:Y:S05]  /*11be0*/  @!P0 BRA `(.L_x_1349) ;  /* 0x0000166000008947 */ /* 0x000fea0003800000 */
[----:B-----5:R-:W-:Y:S01]  /*11bf0*/  ISETP.GE.AND P0, PT, R14, R2, PT ;  /* 0x000000020e00720c */ /* 0x020fe20003f06270 */
        /* <DEDUP_REMOVED lines=86> */
.L_x_1353:
[----:B------:R-:W-:Y:S05]  /*12160*/  BSYNC B0 ;  /* 0x0000000000007941 */ /* 0x000fea0003800000 */
.L_x_1352:
[----:B-----5:R3:W-:Y:S02]  /*12170*/  STS.128 [R247], R40 ;  /* 0x00000028f7007388 */ /* 0x0207e40000000c00 */
.L_x_1351:
[----:B------:R-:W-:Y:S05]  /*12180*/  BSYNC B1 ;  /* 0x0000000000017941 */ /* 0x000fea0003800000 */
.L_x_1350:
        /* <DEDUP_REMOVED lines=87> */
.L_x_1357:
[----:B------:R-:W-:Y:S05]  /*12700*/  BSYNC B0 ;  /* 0x0000000000007941 */ /* 0x000fea0003800000 */
.L_x_1356:
[----:B-----5:R1:W-:Y:S02]  /*12710*/  STS.128 [R247+0x2000], R40 ;  /* 0x00200028f7007388 */ /* 0x0203e40000000c00 */
.L_x_1355:
[----:B------:R-:W-:Y:S05]  /*12720*/  BSYNC B1 ;  /* 0x0000000000017941 */ /* 0x000fea0003800000 */
.L_x_1354:
        /* <DEDUP_REMOVED lines=87> */
.L_x_1361:
[----:B------:R-:W-:Y:S05]  /*12ca0*/  BSYNC B0 ;  /* 0x0000000000007941 */ /* 0x000fea0003800000 */
.L_x_1360:
[----:B-----5:R3:W-:Y:S02]  /*12cb0*/  STS.128 [R247+0x4000], R40 ;  /* 0x00400028f7007388 */ /* 0x0207e40000000c00 */
.L_x_1359:
[----:B------:R-:W-:Y:S05]  /*12cc0*/  BSYNC B1 ;  /* 0x0000000000017941 */ /* 0x000fea0003800000 */
.L_x_1358:
        /* <DEDUP_REMOVED lines=86> */
.L_x_1363:
[----:B------:R-:W-:Y:S05]  /*13230*/  BSYNC B0 ;  /* 0x0000000000007941 */ /* 0x000fea0003800000 */
.L_x_1362:
[----:B-----5:R3:W-:Y:S02]  /*13240*/  STS.128 [R247+0x6000], R40 ;  /* 0x00600028f7007388 */ /* 0x0207e40000000c00 */
.L_x_1349:
[----:B------:R-:W-:Y:S05]  /*13250*/  BSYNC B2 ;  /* 0x0000000000027941 */ /* 0x000fea0003800000 */
.L_x_1348:
[----:B------:R-:W-:Y:S01]  /*13260*/  IADD3 R25, R176, 0x10, RZ ;  /* 0x00000010b0197810 */ /* 0x000fe20007ffe0ff */
[----:B------:R-:W-:Y:S03]  /*13270*/  BSSY B2, `(.L_x_1364) ;  /* 0x0000175000027945 */ /* 0x000fe60003800000 */
[----:B------:R-:W-:-:S04]  /*13280*/  ISETP.GE.AND P0, PT, R25, R12, PT ;  /* 0x0000000c1900720c */ /* 0x000fc80003f06270 */
[----:B------:R-:W-:-:S13]  /*13290*/  ISETP.LT.OR P0, PT, R148, -0x87, P0 ;  /* 0xffffff799400780c */ /* 0x000fda0000701670 */
[----:B------:R-:W-:Y:S05]  /*132a0*/  @P0 BRA `(.L_x_1365) ;  /* 0x0000171000000947 */ /* 0x000fea0003800000 */
[----:B-----5:R-:W-:Y:S01]  /*132b0*/  ISETP.GE.AND P0, PT, R14, R2, PT ;  /* 0x000000020e00720c */ /* 0x020fe20003f06270 */
        /* <DEDUP_REMOVED lines=88> */
.L_x_1369:
[----:B------:R-:W-:Y:S05]  /*13840*/  BSYNC B0 ;  /* 0x0000000000007941 */ /* 0x000fea0003800000 */
.L_x_1368:
[----:B-----5:R3:W-:Y:S02]  /*13850*/  STS.128 [R247+0x800], R40 ;  /* 0x00080028f7007388 */ /* 0x0207e40000000c00 */
.L_x_1367:
[----:B------:R-:W-:Y:S05]  /*13860*/  BSYNC B1 ;  /* 0x0000000000017941 */ /* 0x000fea0003800000 */
.L_x_1366:
        /* <DEDUP_REMOVED lines=90> */
.L_x_1373:
[----:B------:R-:W-:Y:S05]  /*13e10*/  BSYNC B0 ;  /* 0x0000000000007941 */ /* 0x000fea0003800000 */
.L_x_1372:
[----:B-----5:R3:W-:Y:S02]  /*13e20*/  STS.128 [R247+0x2800], R40 ;  /* 0x00280028f7007388 */ /* 0x0207e40000000c00 */
.L_x_1371:
[----:B------:R-:W-:Y:S05]  /*13e30*/  BSYNC B1 ;  /* 0x0000000000017941 */ /* 0x000fea0003800000 */
.L_x_1370:
        /* <DEDUP_REMOVED lines=90> */
.L_x_1377:
[----:B------:R-:W-:Y:S05]  /*143e0*/  BSYNC B0 ;  /* 0x0000000000007941 */ /* 0x000fea0003800000 */
.L_x_1376:
[----:B-----5:R3:W-:Y:S02]  /*143f0*/  STS.128 [R247+0x4800], R40 ;  /* 0x00480028f7007388 */ /* 0x0207e40000000c00 */
.L_x_1375:
[----:B------:R-:W-:Y:S05]  /*14400*/  BSYNC B1 ;  /* 0x0000000000017941 */ /* 0x000fea0003800000 */
.L_x_1374:
        /* <DEDUP_REMOVED lines=89> */
.L_x_1379:
[----:B------:R-:W-:Y:S05]  /*149a0*/  BSYNC B0 ;  /* 0x0000000000007941 */ /* 0x000fea0003800000 */
.L_x_1378:
[----:B-----5:R1:W-:Y:S02]  /*149b0*/  STS.128 [R247+0x6800], R36 ;  /* 0x00680024f7007388 */ /* 0x0203e40000000c00 */
.L_x_1365:
[----:B------:R-:W-:Y:S05]  /*149c0*/  BSYNC B2 ;  /* 0x0000000000027941 */ /* 0x000fea0003800000 */
.L_x_1364:
[----:B-1----:R-:W-:Y:S01]  /*149d0*/  IADD3 R33, R176, 0x20, RZ ;  /* 0x00000020b0217810 */ /* 0x002fe20007ffe0ff */
        /* <DEDUP_REMOVED lines=94> */
.L_x_1385:
[----:B------:R-:W-:Y:S05]  /*14fc0*/  BSYNC B0 ;  /* 0x0000000000007941 */ /* 0x000fea0003800000 */
.L_x_1384:
[----:B-----5:R1:W-:Y:S02]  /*14fd0*/  STS.128 [R247+0x1000], R40 ;  /* 0x00100028f7007388 */ /* 0x0203e40000000c00 */
.L_x_1383:
[----:B------:R-:W-:Y:S05]  /*14fe0*/  BSYNC B1 ;  /* 0x0000000000017941 */ /* 0x000fea0003800000 */
.L_x_1382:
        /* <DEDUP_REMOVED lines=90> */
.L_x_1389:
[----:B------:R-:W-:Y:S05]  /*15590*/  BSYNC B0 ;  /* 0x0000000000007941 */ /* 0x000fea0003800000 */
.L_x_1388:
[----:B-----5:R3:W-:Y:S02]  /*155a0*/  STS.128 [R247+0x3000], R40 ;  /* 0x00300028f7007388 */ /* 0x0207e40000000c00 */
.L_x_1387:
[----:B------:R-:W-:Y:S05]  /*155b0*/  BSYNC B1 ;  /* 0x0000000000017941 */ /* 0x000fea0003800000 */
.L_x_1386:
        /* <DEDUP_REMOVED lines=90> */
.L_x_1393:
[----:B------:R-:W-:Y:S05]  /*15b60*/  BSYNC B0 ;  /* 0x0000000000007941 */ /* 0x000fea0003800000 */
.L_x_1392:
[----:B-----5:R3:W-:Y:S02]  /*15b70*/  STS.128 [R247+0x5000], R40 ;  /* 0x00500028f7007388 */ /* 0x0207e40000000c00 */
.L_x_1391:
[----:B------:R-:W-:Y:S05]  /*15b80*/  BSYNC B1 ;  /* 0x0000000000017941 */ /* 0x000fea0003800000 */
.L_x_1390:
        /* <DEDUP_REMOVED lines=89> */
.L_x_1395:
[----:B------:R-:W-:Y:S05]  /*16120*/  BSYNC B0 ;  /* 0x0000000000007941 */ /* 0x000fea0003800000 */
.L_x_1394:
[----:B-----5:R1:W-:Y:S02]  /*16130*/  STS.128 [R247+0x7000], R36 ;  /* 0x00700024f7007388 */ /* 0x0203e40000000c00 */
.L_x_1381:
[----:B------:R-:W-:Y:S05]  /*16140*/  BSYNC B2 ;  /* 0x0000000000027941 */ /* 0x000fea0003800000 */
.L_x_1380:
[----:B-1-3--:R-:W-:-:S04]  /*16150*/  IADD3 R31, R176, 0x30, RZ ;  /* 0x00000030b01f7810 */ /* 0x00afc80007ffe0ff */
[----:B------:R-:W-:-:S04]  /*16160*/  ISETP.GE.AND P0, PT, R31, R12, PT ;  /* 0x0000000c1f00720c */ /* 0x000fc80003f06270 */
[----:B------:R-:W-:-:S13]  /*16170*/  ISETP.LT.OR P0, PT, R148, -0x187, P0 ;  /* 0xfffffe799400780c */ /* 0x000fda0000701670 */
[----:B------:R-:W-:Y:S05]  /*16180*/  @P0 BRA `(.L_x_1333) ;  /* 0x000020d000000947 */ /* 0x000fea0003800000 */
[----:B-----5:R-:W-:Y:S01]  /*16190*/  ISETP.GE.AND P0, PT, R14, R2, PT ;  /* 0x000000020e00720c */ /* 0x020fe20003f06270 */
        /* <DEDUP_REMOVED lines=89> */
.L_x_1399:
[----:B------:R-:W-:Y:S05]  /*16730*/  BSYNC B0 ;  /* 0x0000000000007941 */ /* 0x000fea0003800000 */
.L_x_1398:
[----:B-----5:R1:W-:Y:S02]  /*16740*/  STS.128 [R247+0x1800], R16 ;  /* 0x00180010f7007388 */ /* 0x0203e40000000c00 */
.L_x_1397:
[----:B------:R-:W-:Y:S05]  /*16750*/  BSYNC B1 ;  /* 0x0000000000017941 */ /* 0x000fea0003800000 */
.L_x_1396:
        /* <DEDUP_REMOVED lines=91> */
.L_x_1403:
[----:B------:R-:W-:Y:S05]  /*16d10*/  BSYNC B0 ;  /* 0x0000000000007941 */ /* 0x000fea0003800000 */
.L_x_1402:
[----:B-----5:R1:W-:Y:S02]  /*16d20*/  STS.128 [R247+0x3800], R16 ;  /* 0x00380010f7007388 */ /* 0x0203e40000000c00 */
.L_x_1401:
[----:B------:R-:W-:Y:S05]  /*16d30*/  BSYNC B1 ;  /* 0x0000000000017941 */ /* 0x000fea0003800000 */
.L_x_1400:
        /* <DEDUP_REMOVED lines=91> */
.L_x_1407:
[----:B------:R-:W-:Y:S05]  /*172f0*/  BSYNC B0 ;  /* 0x0000000000007941 */ /* 0x000fea0003800000 */
.L_x_1406:
[----:B-----5:R1:W-:Y:S02]  /*17300*/  STS.128 [R247+0x5800], R16 ;  /* 0x00580010f7007388 */ /* 0x0203e40000000c00 */
.L_x_1405:
[----:B------:R-:W-:Y:S05]  /*17310*/  BSYNC B1 ;  /* 0x0000000000017941 */ /* 0x000fea0003800000 */
.L_x_1404:
        /* <DEDUP_REMOVED lines=92> */
.L_x_1409:
[----:B------:R-:W-:Y:S05]  /*178e0*/  BSYNC B0 ;  /* 0x0000000000007941 */ /* 0x000fea0003800000 */
.L_x_1408:
[----:B-----5:R1:W-:Y:S01]  /*178f0*/  STS.128 [R247+0x7800], R12 ;  /* 0x0078000cf7007388 */ /* 0x0203e20000000c00 */
[----:B------:R-:W-:Y:S05]  /*17900*/  BRA `(.L_x_1333) ;  /* 0x0000095000007947 */ /* 0x000fea0003800000 */
.L_x_1283:
        /* <DEDUP_REMOVED lines=37> */
.L_x_1411:
[----:B------:R-:W-:Y:S05]  /*17b60*/  BSYNC B0 ;  /* 0x0000000000007941 */ /* 0x000fea0003800000 */
.L_x_1410:
        /* <DEDUP_REMOVED lines=36> */
.L_x_1413:
[----:B------:R-:W-:Y:S05]  /*17db0*/  BSYNC B0 ;  /* 0x0000000000007941 */ /* 0x000fea0003800000 */
.L_x_1412:
        /* <DEDUP_REMOVED lines=36> */
.L_x_1415:
[----:B------:R-:W-:Y:S05]  /*18000*/  BSYNC B0 ;  /* 0x0000000000007941 */ /* 0x000fea0003800000 */
.L_x_1414:
        /* <DEDUP_REMOVED lines=37> */
.L_x_1333:
[----:B------:R-:W-:Y:S05]  /*18260*/  BSYNC B3 ;  /* 0x0000000000037941 */ /* 0x000fea0003800000 */
.L_x_1282:
[----:B------:R-:W-:Y:S01]  /*18270*/  IADD3 R250, R165, -0x1, RZ ;  /* 0xffffffffa5fa7810 */ /* 0x000fe20007ffe0ff */
[----:B------:R-:W-:Y:S01]  /*18280*/  BSSY B0, `(.L_x_1416) ;  /* 0x0000025000007945 */ /* 0x000fe20003800000 */
[----:B------:R-:W-:-:S03]  /*18290*/  LOP3.LUT R251, R167, 0xff, RZ, 0xc0, !PT ;  /* 0x000000ffa7fb7812 */ /* 0x000fc600078ec0ff */
[----:B-12---:R-:W-:-:S04]  /*182a0*/  IMAD.SHL.U32 R3, R250, 0x40, RZ ;  /* 0x00000040fa037824 */ /* 0x006fc800078e00ff */
[----:B------:R-:W-:-:S05]  /*182b0*/  IMAD.IADD R0, R64, 0x1, -R3 ;  /* 0x0000000140007824 */ /* 0x000fca00078e0a03 */
[----:B------:R-:W-:-:S13]  /*182c0*/  ISETP.GE.AND P0, PT, R176, R0, PT ;  /* 0x00000000b000720c */ /* 0x000fda0003f06270 */
[----:B------:R-:W-:Y:S05]  /*182d0*/  @P0 BRA `(.L_x_1417) ;  /* 0x000001f000000947 */ /* 0x000fea0003800000 */
[C---:B-----5:R-:W-:Y:S02]  /*182e0*/  LOP3.LUT R2, R251.reuse, 0x1, RZ, 0xc0, !PT ;  /* 0x00000001fb027812 */ /* 0x060fe400078ec0ff */
[----:B------:R-:W-:Y:S02]  /*182f0*/  R2P PR, R251, 0xe ;  /* 0x0000000efb007804 */ /* 0x000fe40000000000 */
[----:B------:R-:W-:-:S11]  /*18300*/  ISETP.NE.U32.AND P0, PT, R2, 0x1, PT ;  /* 0x000000010200780c */ /* 0x000fd60003f05070 */
[----:B------:R-:W-:Y:S01]  /*18310*/  @P1 IMAD.MOV.U32 R8, RZ, RZ, R240 ;  /* 0x000000ffff081224 */ /* 0x000fe200078e00f0 */
[-C--:B------:R-:W-:Y:S01]  /*18320*/  @P2 MOV R6, R240.reuse ;  /* 0x000000f000062202 */ /* 0x080fe20000000f00 */
[--C-:B------:R-:W-:Y:S01]  /*18330*/  @!P0 IMAD.MOV.U32 R5, RZ, RZ, R239.reuse ;  /* 0x000000ffff058224 */ /* 0x100fe200078e00ef */
[-C--:B------:R-:W-:Y:S01]  /*18340*/  @!P0 MOV R4, R240.reuse ;  /* 0x000000f000048202 */ /* 0x080fe20000000f00 */
[--C-:B------:R-:W-:Y:S02]  /*18350*/  @P1 IMAD.MOV.U32 R9, RZ, RZ, R239.reuse ;  /* 0x000000ffff091224 */ /* 0x100fe400078e00ef */
[--C-:B------:R-:W-:Y:S02]  /*18360*/  @P2 IMAD.MOV.U32 R7, RZ, RZ, R239.reuse ;  /* 0x000000ffff072224 */ /* 0x100fe400078e00ef */
        /* <DEDUP_REMOVED lines=14> */
[----:B------:R2:W-:Y:S01]  /*18450*/  @!P2 STS.128 [R247+0xc000], RZ ;  /* 0x00c000fff700a388 */ /* 0x0005e20000000c00 */
[----:B-1----:R-:W-:Y:S01]  /*18460*/  @P3 MOV R4, R240 ;  /* 0x000000f000043202 */ /* 0x002fe20000000f00 */
[----:B------:R-:W-:-:S05]  /*18470*/  @P3 IMAD.MOV.U32 R5, RZ, RZ, R239 ;  /* 0x000000ffff053224 */ /* 0x000fca00078e00ef */
[----:B------:R-:W-:Y:S01]  /*18480*/  @!PT LDS RZ, [RZ] ;  /* 0x00000000fffff984 */ /* 0x000fe20000000800 */
[----:B------:R-:W-:Y:S01]  /*18490*/  @!PT LDS RZ, [RZ] ;  /* 0x00000000fffff984 */ /* 0x000fe20000000800 */
[----:B------:R-:W-:Y:S01]  /*184a0*/  @!PT LDS RZ, [RZ] ;  /* 0x00000000fffff984 */ /* 0x000fe20000000800 */
[----:B------:R2:W-:Y:S04]  /*184b0*/  @P3 LDGSTS.E.BYPASS.LTC128B.128 [R247+0xe000], [R4.64+0x180] ;  /* 0x0e00018004f73fae */ /* 0x0005e8000b901d46 */
[----:B------:R2:W-:Y:S02]  /*184c0*/  @!P3 STS.128 [R247+0xe000], RZ ;  /* 0x00e000fff700b388 */ /* 0x0005e40000000c00 */
.L_x_1417:
[----:B------:R-:W-:Y:S05]  /*184d0*/  BSYNC B0 ;  /* 0x0000000000007941 */ /* 0x000fea0003800000 */
.L_x_1416:
[----:B------:R-:W-:Y:S01]  /*184e0*/  ISETP.GE.AND P0, PT, R25, R0, PT ;  /* 0x000000001900720c */ /* 0x000fe20003f06270 */
[----:B------:R-:W-:-:S12]  /*184f0*/  BSSY B0, `(.L_x_1418) ;  /* 0x0000025000007945 */ /* 0x000fd80003800000 */
[----:B------:R-:W-:Y:S05]  /*18500*/  @P0 BRA `(.L_x_1419) ;  /* 0x0000023000000947 */ /* 0x000fea0003800000 */
[C---:B-----5:R-:W-:Y:S02]  /*18510*/  LOP3.LUT R2, R251.reuse, 0x1, RZ, 0xc0, !PT ;  /* 0x00000001fb027812 */ /* 0x060fe400078ec0ff */
[C---:B------:R-:W-:Y:S02]  /*18520*/  LOP3.LUT P4, RZ, R251.reuse, 0x2, RZ, 0xc0, !PT ;  /* 0x00000002fbff7812 */ /* 0x040fe4000788c0ff */
[----:B------:R-:W-:Y:S02]  /*18530*/  ISETP.NE.U32.AND P5, PT, R2, 0x1, PT ;  /* 0x000000010200780c */ /* 0x000fe40003fa5070 */
[C---:B------:R-:W-:Y:S02]  /*18540*/  LOP3.LUT P3, RZ, R251.reuse, 0x4, RZ, 0xc0, !PT ;  /* 0x00000004fbff7812 */ /* 0x040fe4000786c0ff */
[----:B------:R-:W-:Y:S02]  /*18550*/  LOP3.LUT P1, RZ, R251, 0x8, RZ, 0xc0, !PT ;  /* 0x00000008fbff7812 */ /* 0x000fe4000782c0ff */
[----:B--2---:R-:W-:-:S05]  /*18560*/  IADD3 R7, P2, R237, R172, RZ ;  /* 0x000000aced077210 */ /* 0x004fca0007f5e0ff */
[----:B------:R-:W-:Y:S01]  /*18570*/  IMAD.X R5, R238, 0x1, R175, P2 ;  /* 0x00000001ee057824 */ /* 0x000fe200010e06af */
[----:B------:R-:W-:Y:S02]  /*18580*/  @P4 LEA R10, P6, R7, R178, 0x1 ;  /* 0x000000b2070a4211 */ /* 0x000fe400078c08ff */
[----:B------:R-:W-:Y:S02]  /*18590*/  @!P5 LEA R12, P0, R237, R240, 0x1 ;  /* 0x000000f0ed0cd211 */ /* 0x000fe400078008ff */
[-C--:B------:R-:W-:Y:S02]  /*185a0*/  @P3 LEA R8, P2, R7, R178.reuse, 0x1 ;  /* 0x000000b207083211 */ /* 0x080fe400078408ff */
        /* <DEDUP_REMOVED lines=25> */
.L_x_1419:
[----:B------:R-:W-:Y:S05]  /*18740*/  BSYNC B0 ;  /* 0x0000000000007941 */ /* 0x000fea0003800000 */
.L_x_1418:
[----:B------:R-:W-:Y:S01]  /*18750*/  ISETP.GE.AND P0, PT, R33, R0, PT ;  /* 0x000000002100720c */ /* 0x000fe20003f06270 */
[----:B------:R-:W-:-:S12]  /*18760*/  BSSY B0, `(.L_x_1420) ;  /* 0x0000027000007945 */ /* 0x000fd80003800000 */
[----:B------:R-:W-:Y:S05]  /*18770*/  @P0 BRA `(.L_x_1421) ;  /* 0x0000025000000947 */ /* 0x000fea0003800000 */
[C---:B-----5:R-:W-:Y:S02]  /*18780*/  LOP3.LUT R2, R251.reuse, 0x1, RZ, 0xc0, !PT ;  /* 0x00000001fb027812 */ /* 0x060fe400078ec0ff */
[C---:B------:R-:W-:Y:S02]  /*18790*/  LOP3.LUT P4, RZ, R251.reuse, 0x2, RZ, 0xc0, !PT ;  /* 0x00000002fbff7812 */ /* 0x040fe4000788c0ff */
[----:B------:R-:W-:Y:S01]  /*187a0*/  ISETP.NE.U32.AND P5, PT, R2, 0x1, PT ;  /* 0x000000010200780c */ /* 0x000fe20003fa5070 */
[C---:B------:R-:W-:Y:S01]  /*187b0*/  IMAD.SHL.U32 R2, R60.reuse, 0x20, RZ ;  /* 0x000000203c027824 */ /* 0x040fe200078e00ff */
[C---:B------:R-:W-:Y:S02]  /*187c0*/  LOP3.LUT P3, RZ, R251.reuse, 0x4, RZ, 0xc0, !PT ;  /* 0x00000004fbff7812 */ /* 0x040fe4000786c0ff */
[----:B------:R-:W-:Y:S02]  /*187d0*/  LOP3.LUT P1, RZ, R251, 0x8, RZ, 0xc0, !PT ;  /* 0x00000008fbff7812 */ /* 0x000fe4000782c0ff */
[----:B-12---:R-:W-:-:S02]  /*187e0*/  SHF.L.U64.HI R4, R60, 0x5, R61 ;  /* 0x000000053c047819 */ /* 0x006fc4000001023d */
[----:B------:R-:W-:-:S04]  /*187f0*/  LEA R5, P0, R60, R172, 0x5 ;  /* 0x000000ac3c057211 */ /* 0x000fc800078028ff */
        /* <DEDUP_REMOVED lines=29> */
.L_x_1421:
[----:B------:R-:W-:Y:S05]  /*189d0*/  BSYNC B0 ;  /* 0x0000000000007941 */ /* 0x000fea0003800000 */
.L_x_1420:
[----:B------:R-:W-:Y:S01]  /*189e0*/  ISETP.GE.AND P0, PT, R31, R0, PT ;  /* 0x000000001f00720c */ /* 0x000fe20003f06270 */
[----:B------:R-:W-:-:S12]  /*189f0*/  BSSY B0, `(.L_x_1422) ;  /* 0x000002a000007945 */ /* 0x000fd80003800000 */
[----:B------:R-:W-:Y:S05]  /*18a00*/  @P0 BRA `(.L_x_1423) ;  /* 0x0000028000000947 */ /* 0x000fea0003800000 */
[C---:B-----5:R-:W-:Y:S01]  /*18a10*/  LOP3.LUT R2, R251.reuse, 0x1, RZ, 0xc0, !PT ;  /* 0x00000001fb027812 */ /* 0x060fe200078ec0ff */
[----:B------:R-:W-:Y:S01]  /*18a20*/  IMAD.MOV.U32 R174, RZ, RZ, R172 ;  /* 0x000000ffffae7224 */ /* 0x000fe200078e00ac */
[----:B------:R-:W-:Y:S02]  /*18a30*/  LOP3.LUT P4, RZ, R251, 0x2, RZ, 0xc0, !PT ;  /* 0x00000002fbff7812 */ /* 0x000fe4000788c0ff */
[----:B------:R-:W-:Y:S01]  /*18a40*/  ISETP.NE.U32.AND P5, PT, R2, 0x1, PT ;  /* 0x000000010200780c */ /* 0x000fe20003fa5070 */
[----:B------:R-:W-:Y:S01]  /*18a50*/  IMAD R2, R61, 0x30, RZ ;  /* 0x000000303d027824 */ /* 0x000fe200078e02ff */
[C---:B------:R-:W-:Y:S01]  /*18a60*/  LOP3.LUT P3, RZ, R251.reuse, 0x4, RZ, 0xc0, !PT ;  /* 0x00000004fbff7812 */ /* 0x040fe2000786c0ff */
[----:B------:R-:W-:Y:S01]  /*18a70*/  IMAD.WIDE.U32 R174, R60, 0x30, R174 ;  /* 0x000000303cae7825 */ /* 0x000fe200078e00ae */
[----:B------:R-:W-:-:S07]  /*18a80*/  LOP3.LUT P1, RZ, R251, 0x8, RZ, 0xc0, !PT ;  /* 0x00000008fbff7812 */ /* 0x000fce000782c0ff */
[CC--:B-1----:R-:W-:Y:S02]  /*18a90*/  @P4 LEA R10, P6, R174.reuse, R178.reuse, 0x1 ;  /* 0x000000b2ae0a4211 */ /* 0x0c2fe400078c08ff */
[----:B--2---:R-:W-:Y:S02]  /*18aa0*/  @!P5 IMAD.MOV.U32 R4, RZ, RZ, R240 ;  /* 0x000000ffff04d224 */ /* 0x004fe400078e00f0 */
[----:B------:R-:W-:Y:S01]  /*18ab0*/  @!P5 IMAD.MOV.U32 R5, RZ, RZ, R239 ;  /* 0x000000ffff05d224 */ /* 0x000fe200078e00ef */
[-C--:B------:R-:W-:Y:S01]  /*18ac0*/  @P3 LEA R8, P2, R174, R178.reuse, 0x1 ;  /* 0x000000b2ae083211 */ /* 0x080fe200078408ff */
[----:B------:R-:W-:Y:S02]  /*18ad0*/  @!P5 IMAD R61, R61, 0x60, RZ ;  /* 0x000000603d3dd824 */ /* 0x000fe400078e02ff */
[----:B------:R-:W-:Y:S01]  /*18ae0*/  @!P5 IMAD.WIDE.U32 R6, R60, 0x60, R4 ;  /* 0x000000603c06d825 */ /* 0x000fe200078e0004 */
[----:B------:R-:W-:-:S03]  /*18af0*/  @P1 LEA R4, P0, R174, R178, 0x1 ;  /* 0x000000b2ae041211 */ /* 0x000fc600078008ff */
[----:B------:R-:W-:Y:S02]  /*18b00*/  IMAD.IADD R5, R175, 0x1, R2 ;  /* 0x00000001af057824 */ /* 0x000fe400078e0202 */
[----:B------:R-:W-:-:S03]  /*18b10*/  @!P5 IMAD.IADD R7, R61, 0x1, R7 ;  /* 0x000000013d07d824 */ /* 0x000fc600078e0207 */
[CCC-:B------:R-:W-:Y:S02]  /*18b20*/  @P4 LEA.HI.X R11, R174.reuse, R179.reuse, R5.reuse, 0x1, P6 ;  /* 0x000000b3ae0b4211 */ /* 0x1c0fe400030f0c05 */
[CCC-:B------:R-:W-:Y:S01]  /*18b30*/  @P3 LEA.HI.X R9, R174.reuse, R179.reuse, R5.reuse, 0x1, P2 ;  /* 0x000000b3ae093211 */ /* 0x1c0fe200010f0c05 */
[----:B------:R-:W-:Y:S01]  /*18b40*/  @!PT LDS RZ, [RZ] ;  /* 0x00000000fffff984 */ /* 0x000fe20000000800 */
[----:B------:R-:W-:Y:S01]  /*18b50*/  @!PT LDS RZ, [RZ] ;  /* 0x00000000fffff984 */ /* 0x000fe20000000800 */
[----:B------:R-:W-:Y:S01]  /*18b60*/  @!PT LDS RZ, [RZ] ;  /* 0x00000000fffff984 */ /* 0x000fe20000000800 */
[----:B------:R1:W-:Y:S01]  /*18b70*/  @!P5 LDGSTS.E.BYPASS.LTC128B.128 [R247+0x9800], [R6.64] ;  /* 0x0980000006f7dfae */ /* 0x0003e2000b901d46 */
[----:B------:R-:W-:-:S03]  /*18b80*/  @P1 LEA.HI.X R5, R174, R179, R5, 0x1, P0 ;  /* 0x000000b3ae051211 */ /* 0x000fc600000f0c05 */
        /* <DEDUP_REMOVED lines=16> */
.L_x_1423:
[----:B------:R-:W-:Y:S05]  /*18c90*/  BSYNC B0 ;  /* 0x0000000000007941 */ /* 0x000fea0003800000 */
.L_x_1422:
[----:B------:R-:W0:Y:S04]  /*18ca0*/  LDGDEPBAR ;  /* 0x00000000000079af */ /* 0x000e280000000000 */
[----:B-----5:R1:W5:Y:S01]  /*18cb0*/  LD.E R2, [R20.64+0x188] ;  /* 0x0001880614027980 */ /* 0x020362000c101900 */
[----:B------:R-:W-:Y:S01]  /*18cc0*/  ISETP.GE.AND P0, PT, R176, R0, PT ;  /* 0x00000000b000720c */ /* 0x000fe20003f06270 */
[----:B------:R-:W-:Y:S01]  /*18cd0*/  IMAD.SHL.U32 R22, R148, 0x2, RZ ;  /* 0x0000000294167824 */ /* 0x000fe200078e00ff */
[----:B-12---:R-:W-:Y:S01]  /*18ce0*/  SHF.R.S32.HI R5, RZ, 0x1f, R168 ;  /* 0x0000001fff057819 */ /* 0x006fe200000114a8 */
        /* <DEDUP_REMOVED lines=38> */
.L_x_1425:
[----:B------:R-:W-:Y:S05]  /*18f50*/  BSYNC B0 ;  /* 0x0000000000007941 */ /* 0x000fea0003800000 */
.L_x_1424:
[----:B------:R-:W-:Y:S01]  /*18f60*/  ISETP.GE.AND P0, PT, R25, R0, PT ;  /* 0x000000001900720c */ /* 0x000fe20003f06270 */
[----:B------:R-:W-:-:S12]  /*18f70*/  BSSY B0, `(.L_x_1426) ;  /* 0x0000027000007945 */ /* 0x000fd80003800000 */
[----:B------:R1:W-:Y:S04]  /*18f80*/  @P0 STS.128 [R247+0x10800], RZ ;  /* 0x010800fff7000388 */ /* 0x0003e80000000c00 */
[----:B------:R1:W-:Y:S04]  /*18f90*/  @P0 STS.128 [R247+0x12800], RZ ;  /* 0x012800fff7000388 */ /* 0x0003e80000000c00 */
[----:B------:R1:W-:Y:S04]  /*18fa0*/  @P0 STS.128 [R247+0x14800], RZ ;  /* 0x014800fff7000388 */ /* 0x0003e80000000c00 */
[----:B------:R1:W-:Y:S01]  /*18fb0*/  @P0 STS.128 [R247+0x16800], RZ ;  /* 0x016800fff7000388 */ /* 0x0003e20000000c00 */
[----:B------:R-:W-:Y:S05]  /*18fc0*/  @P0 BRA `(.L_x_1427) ;  /* 0x0000021000000947 */ /* 0x000fea0003800000 */
[C---:B--2---:R-:W-:Y:S02]  /*18fd0*/  LOP3.LUT R4, R251.reuse, 0x1, RZ, 0xc0, !PT ;  /* 0x00000001fb047812 */ /* 0x044fe400078ec0ff */
[----:B------:R-:W-:-:S02]  /*18fe0*/  LOP3.LUT P5, RZ, R251, 0x2, RZ, 0xc0, !PT ;  /* 0x00000002fbff7812 */ /* 0x000fc400078ac0ff */
[----:B------:R-:W-:Y:S02]  /*18ff0*/  ISETP.NE.U32.AND P6, PT, R4, 0x1, PT ;  /* 0x000000010400780c */ /* 0x000fe40003fc5070 */
[C---:B------:R-:W-:Y:S02]  /*19000*/  LOP3.LUT P3, RZ, R251.reuse, 0x4, RZ, 0xc0, !PT ;  /* 0x00000004fbff7812 */ /* 0x040fe4000786c0ff */
[----:B------:R-:W-:-:S07]  /*19010*/  LOP3.LUT P1, RZ, R251, 0x8, RZ, 0xc0, !PT ;  /* 0x00000008fbff7812 */ /* 0x000fce000782c0ff */
        /* <DEDUP_REMOVED lines=28> */
.L_x_1427:
[----:B------:R-:W-:Y:S05]  /*191e0*/  BSYNC B0 ;  /* 0x0000000000007941 */ /* 0x000fea0003800000 */
.L_x_1426:
        /* <DEDUP_REMOVED lines=9> */
[----:B------:R-:W-:Y:S01]  /*19280*/  ISETP.NE.U32.AND P6, PT, R4, 0x1, PT ;  /* 0x000000010400780c */ /* 0x000fe20003fc5070 */
[C---:B------:R-:W-:Y:S01]  /*19290*/  IMAD.SHL.U32 R4, R62.reuse, 0x20, RZ ;  /* 0x000000203e047824 */ /* 0x040fe200078e00ff */
[C---:B------:R-:W-:Y:S02]  /*192a0*/  LOP3.LUT P3, RZ, R251.reuse, 0x4, RZ, 0xc0, !PT ;  /* 0x00000004fbff7812 */ /* 0x040fe4000786c0ff */
[----:B------:R-:W-:Y:S02]  /*192b0*/  LOP3.LUT P1, RZ, R251, 0x8, RZ, 0xc0, !PT ;  /* 0x00000008fbff7812 */ /* 0x000fe4000782c0ff */
[----:B------:R-:W-:-:S05]  /*192c0*/  SHF.L.U64.HI R5, R62, 0x5, R63 ;  /* 0x000000053e057819 */ /* 0x000fca000001023f */
        /* <DEDUP_REMOVED lines=28> */
.L_x_1429:
[----:B------:R-:W-:Y:S05]  /*19490*/  BSYNC B0 ;  /* 0x0000000000007941 */ /* 0x000fea0003800000 */
.L_x_1428:
        /* <DEDUP_REMOVED lines=10> */
[-C--:B--2---:R-:W-:Y:S01]  /*19540*/  @P2 MOV R4, R188.reuse ;  /* 0x000000bc00042202 */ /* 0x084fe20000000f00 */
[----:B------:R-:W-:Y:S01]  /*19550*/  @P2 IMAD.MOV.U32 R5, RZ, RZ, R189 ;  /* 0x000000ffff052224 */ /* 0x000fe200078e00bd */
[----:B------:R-:W-:Y:S01]  /*19560*/  @P1 MOV R6, R188 ;  /* 0x000000bc00061202 */ /* 0x000fe20000000f00 */
[----:B------:R-:W-:Y:S01]  /*19570*/  @P3 IMAD R0, R63, 0x60, RZ ;  /* 0x000000603f003824 */ /* 0x000fe200078e02ff */
[----:B------:R-:W-:Y:S01]  /*19580*/  @P1 MOV R7, R189 ;  /* 0x000000bd00071202 */ /* 0x000fe20000000f00 */
[----:B------:R-:W-:-:S04]  /*19590*/  @P2 IMAD.WIDE.U32 R8, R62, 0x60, R4 ;  /* 0x000000603e082825 */ /* 0x000fc800078e0004 */
[C---:B------:R-:W-:Y:S02]  /*195a0*/  @P1 IMAD R5, R63.reuse, 0x60, RZ ;  /* 0x000000603f051824 */ /* 0x040fe400078e02ff */
[----:B------:R-:W-:Y:S02]  /*195b0*/  @P2 IMAD R4, R63, 0x60, RZ ;  /* 0x000000603f042824 */ /* 0x000fe400078e02ff */
[----:B------:R-:W-:-:S03]  /*195c0*/  @!P0 IMAD.WIDE.U32 R12, R62, 0x60, R188 ;  /* 0x000000603e0c8825 */ /* 0x000fc600078e00bc */
[----:B------:R-:W-:Y:S01]  /*195d0*/  @P2 IADD3 R9, R4, R9, RZ ;  /* 0x0000000904092210 */ /* 0x000fe20007ffe0ff */
[----:B------:R-:W-:Y:S02]  /*195e0*/  @!P0 IMAD R63, R63, 0x60, RZ ;  /* 0x000000603f3f8824 */ /* 0x000fe400078e02ff */
[----:B------:R-:W-:-:S03]  /*195f0*/  @P1 IMAD.WIDE.U32 R10, R62, 0x60, R6 ;  /* 0x000000603e0a1825 */ /* 0x000fc600078e0006 */
[----:B------:R-:W-:Y:S01]  /*19600*/  @!P0 IADD3 R13, R63, R13, RZ ;  /* 0x0000000d3f0d8210 */ /* 0x000fe20007ffe0ff */
[----:B------:R-:W-:Y:S01]  /*19610*/  @P3 IMAD.WIDE.U32 R6, R62, 0x60, R188 ;  /* 0x000000603e063825 */ /* 0x000fe200078e00bc */
[----:B------:R-:W-:Y:S02]  /*19620*/  @P1 IADD3 R5, R5, R11, RZ ;  /* 0x0000000b05051210 */ /* 0x000fe40007ffe0ff */
[----:B------:R-:W-:Y:S01]  /*19630*/  @P1 MOV R4, R10 ;  /* 0x0000000a00041202 */ /* 0x000fe20000000f00 */
[----:B------:R-:W-:Y:S01]  /*19640*/  @!PT LDS RZ, [RZ] ;  /* 0x00000000fffff984 */ /* 0x000fe20000000800 */
[----:B------:R-:W-:Y:S01]  /*19650*/  @!PT LDS RZ, [RZ] ;  /* 0x00000000fffff984 */ /* 0x000fe20000000800 */
[----:B------:R-:W-:Y:S01]  /*19660*/  @!PT LDS RZ, [RZ] ;  /* 0x00000000fffff984 */ /* 0x000fe20000000800 */
[----:B------:R2:W-:Y:S01]  /*19670*/  @!P0 LDGSTS.E.BYPASS.LTC128B.128 [R247+0x11800], [R12.64] ;  /* 0x118000000cf78fae */ /* 0x0005e2000b901d46 */
[----:B------:R-:W-:-:S03]  /*19680*/  @P3 IMAD.IADD R7, R0, 0x1, R7 ;  /* 0x0000000100073824 */ /* 0x000fc600078e0207 */
        /* <DEDUP_REMOVED lines=16> */
.L_x_1431:
[----:B------:R-:W-:Y:S05]  /*19790*/  BSYNC B0 ;  /* 0x0000000000007941 */ /* 0x000fea0003800000 */
.L_x_1430:
[----:B------:R-:W-:Y:S01]  /*197a0*/  IMAD.SHL.U32 R0, R66, 0x40, RZ ;  /* 0x0000004042007824 */ /* 0x000fe200078e00ff */
[----:B------:R-:W-:Y:S01]  /*197b0*/  LEA R230, R65, R48, 0xa ;  /* 0x0000003041e67211 */ /* 0x000fe200078e50ff */
[----:B------:R-:W-:Y:S01]  /*197c0*/  IMAD.SHL.U32 R176, R176, 0x8, RZ ;  /* 0x00000008b0b07824 */ /* 0x000fe200078e00ff */
[----:B------:R-:W-:Y:S01]  /*197d0*/  R2P PR, R66, 0x6 ;  /* 0x0000000642007804 */ /* 0x000fe20000000000 */
[----:B--2---:R-:W2:Y:S01]  /*197e0*/  LD.E R23, [R20.64+0x18c] ;  /* 0x00018c0614177980 */ /* 0x004ea2000c101900 */
[----:B------:R-:W-:-:S02]  /*197f0*/  LOP3.LUT R5, R0, 0x1c0, RZ, 0xc0, !PT ;  /* 0x000001c000057812 */ /* 0x000fc400078ec0ff */
[----:B------:R-:W-:Y:S01]  /*19800*/  SHF.L.U32 R230, R230, 0x1, RZ ;  /* 0x00000001e6e67819 */ /* 0x000fe200000006ff */
[----:B------:R-:W0:Y:S01]  /*19810*/  LDGDEPBAR ;  /* 0x00000000000079af */ /* 0x000e220000000000 */
[----:B------:R-:W-:Y:S02]  /*19820*/  LOP3.LUT R0, R5, 0x8, R176, 0xf8, !PT ;  /* 0x0000000805007812 */ /* 0x000fe400078ef8b0 */
[----:B------:R-:W-:Y:S01]  /*19830*/  SHF.R.U32.HI R5, RZ, 0x3, R5 ;  /* 0x00000003ff057819 */ /* 0x000fe20000011605 */
[----:B------:R-:W-:Y:S01]  /*19840*/  LDSM.16.M88.4 R24, [R230] ;  /* 0x00000000e618783b */ /* 0x000fe20000000200 */
[-C--:B------:R-:W-:Y:S02]  /*19850*/  LEA R228, R49, R230.reuse, 0x1 ;  /* 0x000000e631e47211 */ /* 0x080fe400078e08ff */
[----:B------:R-:W-:Y:S02]  /*19860*/  LOP3.LUT R0, R0, R5, RZ, 0x3c, !PT ;  /* 0x0000000500007212 */ /* 0x000fe400078e3cff */
[C---:B------:R-:W-:Y:S01]  /*19870*/  LEA R226, R47.reuse, R230, 0x1 ;  /* 0x000000e62fe27211 */ /* 0x040fe200078e08ff */
[----:B------:R-:W-:Y:S01]  /*19880*/  LDSM.16.M88.4 R36, [R228] ;  /* 0x00000000e424783b */ /* 0x000fe20000000200 */
[----:B------:R-:W-:Y:S01]  /*19890*/  LEA R225, R47, R228, 0x1 ;  /* 0x000000e42fe17211 */ /* 0x000fe200078e08ff */
[----:B------:R-:W-:-:S02]  /*198a0*/  IMAD R229, R67, 0x200, R0 ;  /* 0x0000020043e57824 */ /* 0x000fc400078e0200 */
[----:B------:R-:W-:Y:S02]  /*198b0*/  LDSM.16.M88.4 R72, [R226] ;  /* 0x00000000e248783b */ /* 0x000fe40000000200 */
[----:B------:R-:W-:Y:S02]  /*198c0*/  IMAD.SHL.U32 R229, R229, 0x2, RZ ;  /* 0x00000002e5e57824 */ /* 0x000fe400078e00ff */
[----:B------:R-:W-:Y:S03]  /*198d0*/  LDSM.16.M88.4 R40, [R225] ;  /* 0x00000000e128783b */ /* 0x000fe60000000200 */
[C---:B------:R-:W-:Y:S01]  /*198e0*/  IADD3 R0, R229.reuse, 0x8000, RZ ;  /* 0x00008000e5007810 */ /* 0x040fe20007ffe0ff */
[----:B------:R-:W1:Y:S01]  /*198f0*/  LDSM.16.M88.4 R12, [R229+0x8000] ;  /* 0x00800000e50c783b */ /* 0x000e620000000200 */
[----:B------:R-:W-:Y:S02]  /*19900*/  IADD3 R227, R229, 0x8020, RZ ;  /* 0x00008020e5e37810 */ /* 0x000fe40007ffe0ff */
[----:B------:R-:W-:Y:S01]  /*19910*/  @P1 IADD3 R227, R0, -0x20, RZ ;  /* 0xffffffe000e31810 */ /* 0x000fe20007ffe0ff */
[----:B------:R-:W3:Y:S01]  /*19920*/  LDSM.16.M88.4 R52, [R229+0x8800] ;  /* 0x00880000e534783b */ /* 0x000ee20000000200 */
[----:B------:R-:W-:-:S03]  /*19930*/  IMAD.MOV.U32 R0, RZ, RZ, 0x40 ;  /* 0x00000040ff007424 */ /* 0x000fc600078e00ff */
[----:B------:R-:W4:Y:S02]  /*19940*/  LDSM.16.M88.4 R80, [R229+0x9000] ;  /* 0x00900000e550783b */ /* 0x000f240000000200 */
[----:B------:R-:W-:Y:S02]  /*19950*/  SEL R0, R0, 0xffffffc0, !P2 ;  /* 0xffffffc000007807 */ /* 0x000fe40005000000 */
[----:B---3--:R-:W3:Y:S03]  /*19960*/  LDSM.16.M88.4 R28, [R229+0x9800] ;  /* 0x00980000e51c783b */ /* 0x008ee60000000200 */
[----:B------:R-:W-:Y:S01]  /*19970*/  IMAD.IADD R224, R229, 0x1, R0 ;  /* 0x00000001e5e07824 */ /* 0x000fe200078e0200 */
[----:B------:R-:W3:Y:S01]  /*19980*/  LDSM.16.M88.4 R4, [R227] ;  /* 0x00000000e304783b */ /* 0x000ee20000000200 */
[----:B------:R-:W-:-:S03]  /*19990*/  IMAD.IADD R220, R0, 0x1, R227 ;  /* 0x0000000100dc7824 */ /* 0x000fc600078e02e3 */
[----:B------:R-:W3:Y:S04]  /*199a0*/  LDSM.16.M88.4 R96, [R227+0x800] ;  /* 0x00080000e360783b */ /* 0x000ee80000000200 */
[----:B------:R-:W3:Y:S04]  /*199b0*/  LDSM.16.M88.4 R92, [R227+0x1000] ;  /* 0x00100000e35c783b */ /* 0x000ee80000000200 */
[----:B------:R-:W3:Y:S04]  /*199c0*/  LDSM.16.M88.4 R88, [R227+0x1800] ;  /* 0x00180000e358783b */ /* 0x000ee80000000200 */
[----:B------:R-:W3:Y:S04]  /*199d0*/  LDSM.16.M88.4 R8, [R224+0x8000] ;  /* 0x00800000e008783b */ /* 0x000ee80000000200 */
[----:B------:R-:W3:Y:S01]  /*199e0*/  LDSM.16.M88.4 R68, [R224+0x8800] ;  /* 0x00880000e044783b */ /* 0x000ee20000000200 */
[C---:B-1----:R-:W-:Y:S03]  /*199f0*/  HMMA.16816.F32 R16, R24.reuse, R12, RZ ;  /* 0x0000000c1810723c */ /* 0x042fe600000018ff */
[----:B------:R-:W1:Y:S04]  /*19a00*/  LDSM.16.M88.4 R60, [R224+0x9000] ;  /* 0x00900000e03c783b */ /* 0x000e680000000200 */
[----:B------:R-:W-:Y:S01]  /*19a10*/  LDSM.16.M88.4 R104, [R220+0x4800] ;  /* 0x00480000dc68783b */ /* 0x000fe20000000200 */
[C---:B------:R-:W-:Y:S03]  /*19a20*/  HMMA.16816.F32 R12, R24.reuse, R14, RZ ;  /* 0x0000000e180c723c */ /* 0x040fe600000018ff */
[----:B------:R-:W-:Y:S05]  /*19a30*/  LDSM.16.M88.4 R100, [R229+0xe800] ;  /* 0x00e80000e564783b */ /* 0x000fea0000000200 */
[C---:B------:R-:W-:Y:S08]  /*19a40*/  HMMA.16816.F32 R32, R24.reuse, R52, RZ ;  /* 0x000000341820723c */ /* 0x040ff000000018ff */
[C---:B----4-:R-:W-:Y:S08]  /*19a50*/  HMMA.16816.F32 R84, R24.reuse, R80, RZ ;  /* 0x000000501854723c */ /* 0x050ff000000018ff */
[C---:B------:R-:W-:Y:S08]  /*19a60*/  HMMA.16816.F32 R52, R24.reuse, R54, RZ ;  /* 0x000000361834723c */ /* 0x040ff000000018ff */
[C---:B------:R-:W-:Y:S08]  /*19a70*/  HMMA.16816.F32 R80, R24.reuse, R82, RZ ;  /* 0x000000521850723c */ /* 0x040ff000000018ff */
[C---:B---3--:R-:W-:Y:S08]  /*19a80*/  HMMA.16816.F32 R76, R24.reuse, R28, RZ ;  /* 0x0000001c184c723c */ /* 0x048ff000000018ff */
[----:B------:R-:W-:Y:S01]  /*19a90*/  HMMA.16816.F32 R24, R24, R30, RZ ;  /* 0x0000001e1818723c */ /* 0x000fe200000018ff */
[----:B------:R-:W3:Y:S07]  /*19aa0*/  LDSM.16.M88.4 R28, [R224+0x9800] ;  /* 0x00980000e01c783b */ /* 0x000eee0000000200 */
[C---:B------:R-:W-:Y:S08]  /*19ab0*/  HMMA.16816.F32 R16, R36.reuse, R4, R16 ;  /* 0x000000042410723c */ /* 0x040ff00000001810 */
[C---:B------:R-:W-:Y:S01]  /*19ac0*/  HMMA.16816.F32 R12, R36.reuse, R6, R12 ;  /* 0x00000006240c723c */ /* 0x040fe2000000180c */
[----:B------:R-:W4:Y:S07]  /*19ad0*/  LDSM.16.M88.4 R4, [R220] ;  /* 0x00000000dc04783b */ /* 0x000f2e0000000200 */
[C---:B------:R-:W-:Y:S08]  /*19ae0*/  HMMA.16816.F32 R32, R36.reuse, R96, R32 ;  /* 0x000000602420723c */ /* 0x040ff00000001820 */
[C---:B------:R-:W-:Y:S01]  /*19af0*/  HMMA.16816.F32 R52, R36.reuse, R98, R52 ;  /* 0x000000622434723c */ /* 0x040fe20000001834 */
[----:B------:R-:W-:Y:S07]  /*19b00*/  LDSM.16.M88.4 R96, [R225+0x4000] ;  /* 0x00400000e160783b */ /* 0x000fee0000000200 */
[C---:B------:R-:W-:Y:S08]  /*19b10*/  HMMA.16816.F32 R84, R36.reuse, R92, R84 ;  /* 0x0000005c2454723c */ /* 0x040ff00000001854 */
[C---:B------:R-:W-:Y:S01]  /*19b20*/  HMMA.16816.F32 R80, R36.reuse, R94, R80 ;  /* 0x0000005e2450723c */ /* 0x040fe20000001850 */
[----:B------:R-:W-:Y:S07]  /*19b30*/  LDSM.16.M88.4 R92, [R229+0xb800] ;  /* 0x00b80000e55c783b */ /* 0x000fee0000000200 */
[C---:B------:R-:W-:Y:S08]  /*19b40*/  HMMA.16816.F32 R76, R36.reuse, R88, R76 ;  /* 0x00000058244c723c */ /* 0x040ff0000000184c */
[----:B------:R-:W-:Y:S01]  /*19b50*/  HMMA.16816.F32 R24, R36, R90, R24 ;  /* 0x0000005a2418723c */ /* 0x000fe20000001818 */
[----:B------:R-:W3:Y:S04]  /*19b60*/  LDSM.16.M88.4 R36, [R220+0x800] ;  /* 0x00080000dc24783b */ /* 0x000ee80000000200 */
[----:B------:R-:W-:Y:S03]  /*19b70*/  LDSM.16.M88.4 R88, [R230+0x2000] ;  /* 0x00200000e658783b */ /* 0x000fe60000000200 */
[C---:B------:R-:W-:Y:S08]  /*19b80*/  HMMA.16816.F32 R16, R72.reuse, R8, R16 ;  /* 0x000000084810723c */ /* 0x040ff00000001810 */
[C---:B------:R-:W-:Y:S01]  /*19b90*/  HMMA.16816.F32 R12, R72.reuse, R10, R12 ;  /* 0x0000000a480c723c */ /* 0x040fe2000000180c */
[----:B------:R-:W4:Y:S07]  /*19ba0*/  LDSM.16.M88.4 R8, [R220+0x1000] ;  /* 0x00100000dc08783b */ /* 0x000f2e0000000200 */
[C---:B------:R-:W-:Y:S08]  /*19bb0*/  HMMA.16816.F32 R32, R72.reuse, R68, R32 ;  /* 0x000000444820723c */ /* 0x040ff00000001820 */
[C---:B------:R-:W-:Y:S01]  /*19bc0*/  HMMA.16816.F32 R52, R72.reuse, R70, R52 ;  /* 0x000000464834723c */ /* 0x040fe20000001834 */
[----:B------:R-:W-:Y:S07]  /*19bd0*/  LDSM.16.M88.4 R68, [R220+0x1800] ;  /* 0x00180000dc44783b */ /* 0x000fee0000000200 */
[C---:B-1----:R-:W-:Y:S08]  /*19be0*/  HMMA.16816.F32 R84, R72.reuse, R60, R84 ;  /* 0x0000003c4854723c */ /* 0x042ff00000001854 */
[C---:B------:R-:W-:Y:S01]  /*19bf0*/  HMMA.16816.F32 R80, R72.reuse, R62, R80 ;  /* 0x0000003e4850723c */ /* 0x040fe20000001850 */
[----:B------:R-:W-:Y:S07]  /*19c00*/  LDSM.16.M88.4 R60, [R227+0x2800] ;  /* 0x00280000e33c783b */ /* 0x000fee0000000200 */
[C---:B---3--:R-:W-:Y:S08]  /*19c10*/  HMMA.16816.F32 R76, R72.reuse, R28, R76 ;  /* 0x0000001c484c723c */ /* 0x048ff0000000184c */
[----:B------:R-:W-:Y:S01]  /*19c20*/  HMMA.16816.F32 R72, R72, R30, R24 ;  /* 0x0000001e4848723c */ /* 0x000fe20000001818 */
[----:B------:R-:W1:Y:S04]  /*19c30*/  LDSM.16.M88.4 R28, [R229+0xa000] ;  /* 0x00a00000e51c783b */ /* 0x000e680000000200 */
[----:B------:R-:W3:Y:S03]  /*19c40*/  LDSM.16.M88.4 R24, [R229+0xa800] ;  /* 0x00a80000e518783b */ /* 0x000ee60000000200 */
[C---:B----4-:R-:W-:Y:S08]  /*19c50*/  HMMA.16816.F32 R16, R40.reuse, R4, R16 ;  /* 0x000000042810723c */ /* 0x050ff00000001810 */
[C---:B------:R-:W-:Y:S01]  /*19c60*/  HMMA.16816.F32 R12, R40.reuse, R6, R12 ;  /* 0x00000006280c723c */ /* 0x040fe2000000180c */
[----:B------:R-:W4:Y:S07]  /*19c70*/  LDSM.16.M88.4 R4, [R229+0xb000] ;  /* 0x00b00000e504783b */ /* 0x000f2e0000000200 */
[C---:B------:R-:W-:Y:S08]  /*19c80*/  HMMA.16816.F32 R32, R40.reuse, R36, R32 ;  /* 0x000000242820723c */ /* 0x040ff00000001820 */
[C---:B------:R-:W-:Y:S01]  /*19c90*/  HMMA.16816.F32 R52, R40.reuse, R38, R52 ;  /* 0x000000262834723c */ /* 0x040fe20000001834 */
        /* <DEDUP_REMOVED lines=9> */
[----:B------:R-:W1:Y:S04]  /*19d30*/  LDSM.16.M88.4 R68, [R227+0x3000] ;  /* 0x00300000e344783b */ /* 0x000e680000000200 */
[----:B------:R-:W-:Y:S03]  /*19d40*/  LDSM.16.M88.4 R40, [R227+0x3800] ;  /* 0x00380000e328783b */ /* 0x000fe60000000200 */
[C---:B---3--:R-:W-:Y:S08]  /*19d50*/  HMMA.16816.F32 R32, R88.reuse, R24, R32 ;  /* 0x000000185820723c */ /* 0x048ff00000001820 */
[C---:B------:R-:W-:Y:S01]  /*19d60*/  HMMA.16816.F32 R52, R88.reuse, R26, R52 ;  /* 0x0000001a5834723c */ /* 0x040fe20000001834 */
[----:B------:R-:W-:Y:S07]  /*19d70*/  LDSM.16.M88.4 R24, [R224+0xa000] ;  /* 0x00a00000e018783b */ /* 0x000fee0000000200 */
[C---:B----4-:R-:W-:Y:S08]  /*19d80*/  HMMA.16816.F32 R84, R88.reuse, R4, R84 ;  /* 0x000000045854723c */ /* 0x050ff00000001854 */
[----:B------:R-:W-:Y:S01]  /*19d90*/  HMMA.16816.F32 R80, R88, R6, R80 ;  /* 0x000000065850723c */ /* 0x000fe20000001850 */
[----:B------:R-:W3:Y:S07]  /*19da0*/  LDSM.16.M88.4 R4, [R226+0x2000] ;  /* 0x00200000e204783b */ /* 0x000eee0000000200 */
[C---:B--2---:R-:W-:Y:S08]  /*19db0*/  HMMA.16816.F32 R16, R36.reuse, R8, R16 ;  /* 0x000000082410723c */ /* 0x044ff00000001810 */
[----:B------:R-:W-:Y:S01]  /*19dc0*/  HMMA.16816.F32 R12, R36, R10, R12 ;  /* 0x0000000a240c723c */ /* 0x000fe2000000180c */
[----:B------:R-:W2:Y:S07]  /*19dd0*/  LDSM.16.M88.4 R8, [R224+0xb000] ;  /* 0x00b00000e008783b */ /* 0x000eae0000000200 */
[C---:B------:R-:W-:Y:S08]  /*19de0*/  HMMA.16816.F32 R76, R88.reuse, R92, R76 ;  /* 0x0000005c584c723c */ /* 0x040ff0000000184c */
[----:B------:R-:W-:Y:S01]  /*19df0*/  HMMA.16816.F32 R72, R88, R94, R72 ;  /* 0x0000005e5848723c */ /* 0x000fe20000001848 */
[----:B------:R-:W-:Y:S04]  /*19e00*/  LDSM.16.M88.4 R88, [R220+0x2000] ;  /* 0x00200000dc58783b */ /* 0x000fe80000000200 */
[----:B------:R-:W-:Y:S03]  /*19e10*/  LDSM.16.M88.4 R92, [R227+0x4000] ;  /* 0x00400000e35c783b */ /* 0x000fe60000000200 */
[C---:B------:R-:W-:Y:S08]  /*19e20*/  HMMA.16816.F32 R32, R36.reuse, R60, R32 ;  /* 0x0000003c2420723c */ /* 0x040ff00000001820 */
[C---:B------:R-:W-:Y:S01]  /*19e30*/  HMMA.16816.F32 R52, R36.reuse, R62, R52 ;  /* 0x0000003e2434723c */ /* 0x040fe20000001834 */
[----:B------:R-:W4:Y:S07]  /*19e40*/  LDSM.16.M88.4 R60, [R224+0xb800] ;  /* 0x00b80000e03c783b */ /* 0x000f2e0000000200 */
[C---:B-1----:R-:W-:Y:S08]  /*19e50*/  HMMA.16816.F32 R84, R36.reuse, R68, R84 ;  /* 0x000000442454723c */ /* 0x042ff00000001854 */
[----:B------:R-:W-:Y:S01]  /*19e60*/  HMMA.16816.F32 R80, R36, R70, R80 ;  /* 0x000000462450723c */ /* 0x000fe20000001850 */
[----:B------:R-:W-:Y:S07]  /*19e70*/  LDSM.16.M88.4 R68, [R220+0x2800] ;  /* 0x00280000dc44783b */ /* 0x000fee0000000200 */
[C---:B---3--:R-:W-:Y:S08]  /*19e80*/  HMMA.16816.F32 R16, R4.reuse, R24, R16 ;  /* 0x000000180410723c */ /* 0x048ff00000001810 */
        /* <DEDUP_REMOVED lines=8> */
[----:B------:R-:W-:Y:S07]  /*19f10*/  LDSM.16.M88.4 R28, [R220+0x3800] ;  /* 0x00380000dc1c783b */ /* 0x000fee0000000200 */
[C---:B--2---:R-:W-:Y:S08]  /*19f20*/  HMMA.16816.F32 R84, R4.reuse, R8, R84 ;  /* 0x000000080454723c */ /* 0x044ff00000001854 */
[C---:B------:R-:W-:Y:S01]  /*19f30*/  HMMA.16816.F32 R80, R4.reuse, R10, R80 ;  /* 0x0000000a0450723c */ /* 0x040fe20000001850 */
[----:B------:R-:W2:Y:S07]  /*19f40*/  LDSM.16.M88.4 R8, [R229+0xc000] ;  /* 0x00c00000e508783b */ /* 0x000eae0000000200 */
[C---:B----4-:R-:W-:Y:S08]  /*19f50*/  HMMA.16816.F32 R76, R4.reuse, R60, R76 ;  /* 0x0000003c044c723c */ /* 0x050ff0000000184c */
[----:B------:R-:W-:Y:S01]  /*19f60*/  HMMA.16816.F32 R72, R4, R62, R72 ;  /* 0x0000003e0448723c */ /* 0x000fe20000001848 */
[----:B------:R-:W4:Y:S04]  /*19f70*/  LDSM.16.M88.4 R4, [R229+0xc800] ;  /* 0x00c80000e504783b */ /* 0x000f280000000200 */
[----:B------:R-:W-:Y:S03]  /*19f80*/  LDSM.16.M88.4 R60, [R229+0xd000] ;  /* 0x00d00000e53c783b */ /* 0x000fe60000000200 */
[C---:B-1----:R-:W-:Y:S08]  /*19f90*/  HMMA.16816.F32 R16, R24.reuse, R88, R16 ;  /* 0x000000581810723c */ /* 0x042ff00000001810 */
[C---:B------:R-:W-:Y:S01]  /*19fa0*/  HMMA.16816.F32 R12, R24.reuse, R90, R12 ;  /* 0x0000005a180c723c */ /* 0x040fe2000000180c */
[----:B------:R-:W-:Y:S07]  /*19fb0*/  LDSM.16.M88.4 R88, [R220+0x4000] ;  /* 0x00400000dc58783b */ /* 0x000fee0000000200 */
[C---:B------:R-:W-:Y:S08]  /*19fc0*/  HMMA.16816.F32 R32, R24.reuse, R68, R32 ;  /* 0x000000441820723c */ /* 0x040ff00000001820 */
[C---:B------:R-:W-:Y:S01]  /*19fd0*/  HMMA.16816.F32 R52, R24.reuse, R70, R52 ;  /* 0x000000461834723c */ /* 0x040fe20000001834 */
[----:B------:R-:W-:Y:S07]  /*19fe0*/  LDSM.16.M88.4 R68, [R229+0xd800] ;  /* 0x00d80000e544783b */ /* 0x000fee0000000200 */
[C---:B---3--:R-:W-:Y:S08]  /*19ff0*/  HMMA.16816.F32 R84, R24.reuse, R40, R84 ;  /* 0x000000281854723c */ /* 0x048ff00000001854 */
[----:B------:R-:W-:Y:S01]  /*1a000*/  HMMA.16816.F32 R80, R24, R42, R80 ;  /* 0x0000002a1850723c */ /* 0x000fe20000001850 */
[----:B------:R-:W1:Y:S07]  /*1a010*/  LDSM.16.M88.4 R40, [R228+0x4000] ;  /* 0x00400000e428783b */ /* 0x000e6e0000000200 */
[C---:B--2---:R-:W-:Y:S08]  /*1a020*/  HMMA.16816.F32 R16, R36.reuse, R8, R16 ;  /* 0x000000082410723c */ /* 0x044ff00000001810 */
[C---:B------:R-:W-:Y:S01]  /*1a030*/  HMMA.16816.F32 R12, R36.reuse, R10, R12 ;  /* 0x0000000a240c723c */ /* 0x040fe2000000180c */
[----:B------:R-:W-:Y:S07]  /*1a040*/  LDSM.16.M88.4 R8, [R224+0xc000] ;  /* 0x00c00000e008783b */ /* 0x000fee0000000200 */
[C---:B----4-:R-:W-:Y:S08]  /*1a050*/  HMMA.16816.F32 R32, R36.reuse, R4, R32 ;  /* 0x000000042420723c */ /* 0x050ff00000001820 */
[----:B------:R-:W-:Y:S01]  /*1a060*/  HMMA.16816.F32 R52, R36, R6, R52 ;  /* 0x000000062434723c */ /* 0x000fe20000001834 */
[----:B------:R-:W2:Y:S07]  /*1a070*/  LDSM.16.M88.4 R4, [R226+0x4000] ;  /* 0x00400000e204783b */ /* 0x000eae0000000200 */
[C---:B------:R-:W-:Y:S08]  /*1a080*/  HMMA.16816.F32 R76, R24.reuse, R28, R76 ;  /* 0x0000001c184c723c */ /* 0x040ff0000000184c */
[----:B------:R-:W-:Y:S01]  /*1a090*/  HMMA.16816.F32 R72, R24, R30, R72 ;  /* 0x0000001e1848723c */ /* 0x000fe20000001848 */
[----:B------:R-:W3:Y:S04]  /*1a0a0*/  LDSM.16.M88.4 R28, [R227+0x4800] ;  /* 0x00480000e31c783b */ /* 0x000ee80000000200 */
[----:B------:R-:W4:Y:S03]  /*1a0b0*/  LDSM.16.M88.4 R24, [R227+0x5000] ;  /* 0x00500000e318783b */ /* 0x000f260000000200 */
[C---:B-1----:R-:W-:Y:S08]  /*1a0c0*/  HMMA.16816.F32 R16, R40.reuse, R92, R16 ;  /* 0x0000005c2810723c */ /* 0x042ff00000001810 */
[----:B------:R-:W-:Y:S01]  /*1a0d0*/  HMMA.16816.F32 R12, R40, R94, R12 ;  /* 0x0000005e280c723c */ /* 0x000fe2000000180c */
[----:B------:R-:W-:Y:S07]  /*1a0e0*/  LDSM.16.M88.4 R92, [R220+0x5000] ;  /* 0x00500000dc5c783b */ /* 0x000fee0000000200 */
[C---:B------:R-:W-:Y:S08]  /*1a0f0*/  HMMA.16816.F32 R84, R36.reuse, R60, R84 ;  /* 0x0000003c2454723c */ /* 0x040ff00000001854 */
[----:B------:R-:W-:Y:S01]  /*1a100*/  HMMA.16816.F32 R80, R36, R62, R80 ;  /* 0x0000003e2450723c */ /* 0x000fe20000001850 */
[----:B------:R-:W1:Y:S07]  /*1a110*/  LDSM.16.M88.4 R60, [R227+0x5800] ;  /* 0x00580000e33c783b */ /* 0x000e6e0000000200 */
[C---:B--2---:R-:W-:Y:S08]  /*1a120*/  HMMA.16816.F32 R16, R4.reuse, R8, R16 ;  /* 0x000000080410723c */ /* 0x044ff00000001810 */
[----:B------:R-:W-:Y:S01]  /*1a130*/  HMMA.16816.F32 R12, R4, R10, R12 ;  /* 0x0000000a040c723c */ /* 0x000fe2000000180c */
[----:B------:R-:W-:Y:S07]  /*1a140*/  LDSM.16.M88.4 R8, [R224+0xd800] ;  /* 0x00d80000e008783b */ /* 0x000fee0000000200 */
[C---:B------:R-:W-:Y:S08]  /*1a150*/  HMMA.16816.F32 R76, R36.reuse, R68, R76 ;  /* 0x00000044244c723c */ /* 0x040ff0000000184c */
[----:B------:R-:W-:Y:S01]  /*1a160*/  HMMA.16816.F32 R72, R36, R70, R72 ;  /* 0x000000462448723c */ /* 0x000fe20000001848 */
[----:B------:R-:W-:Y:S04]  /*1a170*/  LDSM.16.M88.4 R68, [R230+0x6000] ;  /* 0x00600000e644783b */ /* 0x000fe80000000200 */
[----:B------:R-:W2:Y:S03]  /*1a180*/  LDSM.16.M88.4 R36, [R229+0xe000] ;  /* 0x00e00000e524783b */ /* 0x000ea60000000200 */
        /* <DEDUP_REMOVED lines=9> */
[C---:B-1----:R-:W-:Y:S08]  /*1a220*/  HMMA.16816.F32 R76, R40.reuse, R60, R76 ;  /* 0x0000003c284c723c */ /* 0x042ff0000000184c */
[----:B------:R-:W-:Y:S01]  /*1a230*/  HMMA.16816.F32 R72, R40, R62, R72 ;  /* 0x0000003e2848723c */ /* 0x000fe20000001848 */
[----:B------:R-:W-:Y:S04]  /*1a240*/  LDSM.16.M88.4 R40, [R228+0x6000] ;  /* 0x00600000e428783b */ /* 0x000fe80000000200 */
[----:B------:R-:W1:Y:S03]  /*1a250*/  LDSM.16.M88.4 R60, [R227+0x6000] ;  /* 0x00600000e33c783b */ /* 0x000e660000000200 */
[C---:B--2---:R-:W-:Y:S08]  /*1a260*/  HMMA.16816.F32 R16, R68.reuse, R36, R16 ;  /* 0x000000244410723c */ /* 0x044ff00000001810 */
[----:B------:R-:W-:Y:S01]  /*1a270*/  HMMA.16816.F32 R12, R68, R38, R12 ;  /* 0x00000026440c723c */ /* 0x000fe2000000180c */
[----:B------:R-:W-:Y:S07]  /*1a280*/  LDSM.16.M88.4 R36, [R227+0x6800] ;  /* 0x00680000e324783b */ /* 0x000fee0000000200 */
[C---:B---3--:R-:W-:Y:S08]  /*1a290*/  HMMA.16816.F32 R32, R4.reuse, R28, R32 ;  /* 0x0000001c0420723c */ /* 0x048ff00000001820 */
[C---:B------:R-:W-:Y:S01]  /*1a2a0*/  HMMA.16816.F32 R52, R4.reuse, R30, R52 ;  /* 0x0000001e0434723c */ /* 0x040fe20000001834 */
[----:B------:R-:W-:Y:S07]  /*1a2b0*/  LDSM.16.M88.4 R28, [R226+0x6000] ;  /* 0x00600000e21c783b */ /* 0x000fee0000000200 */
[C---:B----4-:R-:W-:Y:S08]  /*1a2c0*/  HMMA.16816.F32 R84, R4.reuse, R24, R84 ;  /* 0x000000180454723c */ /* 0x050ff00000001854 */
[----:B------:R-:W-:Y:S01]  /*1a2d0*/  HMMA.16816.F32 R80, R4, R26, R80 ;  /* 0x0000001a0450723c */ /* 0x000fe20000001850 */
[----:B------:R-:W2:Y:S07]  /*1a2e0*/  LDSM.16.M88.4 R24, [R224+0xe000] ;  /* 0x00e00000e018783b */ /* 0x000eae0000000200 */
[C---:B-1----:R-:W-:Y:S08]  /*1a2f0*/  HMMA.16816.F32 R16, R40.reuse, R60, R16 ;  /* 0x0000003c2810723c */ /* 0x042ff00000001810 */
[----:B------:R-:W-:Y:S01]  /*1a300*/  HMMA.16816.F32 R12, R40, R62, R12 ;  /* 0x0000003e280c723c */ /* 0x000fe2000000180c */
[----:B------:R-:W1:Y:S07]  /*1a310*/  LDSM.16.M88.4 R60, [R229+0xf000] ;  /* 0x00f00000e53c783b */ /* 0x000e6e0000000200 */
        /* <DEDUP_REMOVED lines=8> */
[C---:B--2---:R-:W-:Y:S08]  /*1a3a0*/  HMMA.16816.F32 R16, R28.reuse, R24, R16 ;  /* 0x000000181c10723c */ /* 0x044ff00000001810 */
[----:B------:R-:W-:Y:S01]  /*1a3b0*/  HMMA.16816.F32 R12, R28, R26, R12 ;  /* 0x0000001a1c0c723c */ /* 0x000fe2000000180c */
[----:B------:R-:W2:Y:S07]  /*1a3c0*/  LDSM.16.M88.4 R24, [R227+0x7000] ;  /* 0x00700000e318783b */ /* 0x000eae0000000200 */
[----:B------:R-:W-:Y:S01]  /*1a3d0*/  HMMA.16816.F32 R80, R96, R94, R80 ;  /* 0x0000005e6050723c */ /* 0x000fe20000001850 */
[----:B------:R-:W4:Y:S07]  /*1a3e0*/  LDSM.16.M88.4 R92, [R229+0xf800] ;  /* 0x00f80000e55c783b */ /* 0x000f2e0000000200 */
[----:B-1----:R-:W-:Y:S08]  /*1a3f0*/  HMMA.16816.F32 R104, R68, R60, R104 ;  /* 0x0000003c4468723c */ /* 0x002ff00000001868 */
[----:B---3--:R-:W-:Y:S08]  /*1a400*/  HMMA.16816.F32 R16, R8, R4, R16 ;  /* 0x000000040810723c */ /* 0x008ff00000001810 */
[C---:B------:R-:W-:Y:S08]  /*1a410*/  HMMA.16816.F32 R76, R96.reuse, R88, R76 ;  /* 0x00000058604c723c */ /* 0x040ff0000000184c */
[----:B------:R-:W-:Y:S01]  /*1a420*/  HMMA.16816.F32 R88, R96, R90, R72 ;  /* 0x0000005a6058723c */ /* 0x000fe20000001848 */
[----:B------:R-:W-:Y:S07]  /*1a430*/  LDSM.16.M88.4 R72, [R220+0x6800] ;  /* 0x00680000dc48783b */ /* 0x000fee0000000200 */
[----:B------:R-:W-:Y:S01]  /*1a440*/  HMMA.16816.F32 R80, R68, R62, R80 ;  /* 0x0000003e4450723c */ /* 0x000fe20000001850 */
[----:B------:R-:W-:-:S02]  /*1a450*/  FMUL.FTZ R45, R16, R23 ;  /* 0x00000017102d7220 */ /* 0x000fc40000410000 */
[----:B------:R-:W-:-:S05]  /*1a460*/  FMUL.FTZ R46, R17, R23 ;  /* 0x00000017112e7220 */ /* 0x000fca0000410000 */
[----:B--2---:R-:W-:Y:S07]  /*1a470*/  HMMA.16816.F32 R104, R40, R24, R104 ;  /* 0x000000182868723c */ /* 0x004fee0000001868 */
[-C--:B------:R-:W-:Y:S01]  /*1a480*/  FMUL.FTZ R24, R18, R23.reuse ;  /* 0x0000001712187220 */ /* 0x080fe20000410000 */
[----:B------:R-:W-:Y:S01]  /*1a490*/  HMMA.16816.F32 R12, R8, R6, R12 ;  /* 0x00000006080c723c */ /* 0x000fe2000000180c */
[-C--:B------:R-:W-:Y:S01]  /*1a4a0*/  FMUL.FTZ R25, R19, R23.reuse ;  /* 0x0000001713197220 */ /* 0x080fe20000410000 */
[----:B------:R-:W-:Y:S04]  /*1a4b0*/  LDSM.16.M88.4 R4, [R224+0xf000] ;  /* 0x00f00000e004783b */ /* 0x000fe80000000200 */
[----:B------:R-:W1:Y:S02]  /*1a4c0*/  LDSM.16.M88.4 R16, [R227+0x7800] ;  /* 0x00780000e310783b */ /* 0x000e640000000200 */
[C---:B------:R-:W-:Y:S08]  /*1a4d0*/  HMMA.16816.F32 R32, R68.reuse, R100, R32 ;  /* 0x000000644420723c */ /* 0x040ff00000001820 */
[C---:B------:R-:W-:Y:S08]  /*1a4e0*/  HMMA.16816.F32 R52, R68.reuse, R102, R52 ;  /* 0x000000664434723c */ /* 0x040ff00000001834 */
[----:B----4-:R-:W-:Y:S01]  /*1a4f0*/  HMMA.16816.F32 R88, R68, R94, R88 ;  /* 0x0000005e4458723c */ /* 0x010fe20000001858 */
[----:B------:R-:W-:-:S02]  /*1a500*/  FMUL.FTZ R50, R12, R23 ;  /* 0x000000170c327220 */ /* 0x000fc40000410000 */
[----:B------:R-:W-:-:S05]  /*1a510*/  FMUL.FTZ R51, R13, R23 ;  /* 0x000000170d337220 */ /* 0x000fca0000410000 */
[----:B------:R-:W-:Y:S08]  /*1a520*/  HMMA.16816.F32 R76, R68, R92, R76 ;  /* 0x0000005c444c723c */ /* 0x000ff0000000184c */
[----:B------:R-:W-:Y:S07]  /*1a530*/  HMMA.16816.F32 R80, R40, R26, R80 ;  /* 0x0000001a2850723c */ /* 0x000fee0000001850 */
[----:B------:R-:W-:-:S02]  /*1a540*/  FMUL.FTZ R26, R14, R23 ;  /* 0x000000170e1a7220 */ /* 0x000fc40000410000 */
[----:B------:R-:W-:Y:S02]  /*1a550*/  FMUL.FTZ R27, R15, R23 ;  /* 0x000000170f1b7220 */ /* 0x000fe40000410000 */
[----:B------:R-:W2:Y:S01]  /*1a560*/  LDSM.16.M88.4 R12, [R224+0xf800] ;  /* 0x00f80000e00c783b */ /* 0x000ea20000000200 */
[C---:B------:R-:W-:Y:S08]  /*1a570*/  HMMA.16816.F32 R32, R40.reuse, R36, R32 ;  /* 0x000000242820723c */ /* 0x040ff00000001820 */
[C---:B------:R-:W-:Y:S01]  /*1a580*/  HMMA.16816.F32 R52, R40.reuse, R38, R52 ;  /* 0x000000262834723c */ /* 0x040fe20000001834 */
[----:B------:R-:W-:Y:S07]  /*1a590*/  LDSM.16.M88.4 R36, [R220+0x7000] ;  /* 0x00700000dc24783b */ /* 0x000fee0000000200 */
[C---:B-1----:R-:W-:Y:S08]  /*1a5a0*/  HMMA.16816.F32 R88, R40.reuse, R18, R88 ;  /* 0x000000122858723c */ /* 0x042ff00000001858 */
[----:B------:R-:W-:Y:S08]  /*1a5b0*/  HMMA.16816.F32 R76, R40, R16, R76 ;  /* 0x00000010284c723c */ /* 0x000ff0000000184c */
[C---:B------:R-:W-:Y:S08]  /*1a5c0*/  HMMA.16816.F32 R104, R28.reuse, R4, R104 ;  /* 0x000000041c68723c */ /* 0x040ff00000001868 */
[----:B------:R-:W-:Y:S01]  /*1a5d0*/  HMMA.16816.F32 R80, R28, R6, R80 ;  /* 0x000000061c50723c */ /* 0x000fe20000001850 */
[----:B------:R-:W1:Y:S01]  /*1a5e0*/  LDSM.16.M88.4 R4, [R220+0x7800] ;  /* 0x00780000dc04783b */ /* 0x000e620000000200 */
[----:B------:R-:W-:-:S02]  /*1a5f0*/  LEA R65, R65, R44, 0x4 ;  /* 0x0000002c41417211 */ /* 0x000fc400078e20ff */
[----:B------:R-:W-:Y:S01]  /*1a600*/  ISETP.GE.AND P5, PT, R165, 0x2, PT ;  /* 0x00000002a500780c */ /* 0x000fe20003fa6270 */
[----:B------:R-:W3:Y:S01]  /*1a610*/  MUFU.TANH R45, R45 ;  /* 0x0000002d002d7308 */ /* 0x000ee20000002400 */
[----:B------:R-:W-:Y:S01]  /*1a620*/  ISETP.NE.U32.AND P0, PT, R248, RZ, PT ;  /* 0x000000fff800720c */ /* 0x000fe20003f05070 */
[----:B------:R-:W-:-:S04]  /*1a630*/  DEPBAR.LE SB0, 0x0 ;  /* 0x000080000000791a */ /* 0x000fc80000000000 */
[C---:B------:R-:W-:Y:S08]  /*1a640*/  HMMA.16816.F32 R32, R28.reuse, R84, R32 ;  /* 0x000000541c20723c */ /* 0x040ff00000001820 */
[C---:B------:R-:W-:Y:S08]  /*1a650*/  HMMA.16816.F32 R52, R28.reuse, R86, R52 ;  /* 0x000000561c34723c */ /* 0x040ff00000001834 */
[C---:B--2---:R-:W-:Y:S08]  /*1a660*/  HMMA.16816.F32 R88, R28.reuse, R14, R88 ;  /* 0x0000000e1c58723c */ /* 0x044ff00000001858 */
[----:B------:R-:W-:Y:S08]  /*1a670*/  HMMA.16816.F32 R76, R28, R12, R76 ;  /* 0x0000000c1c4c723c */ /* 0x000ff0000000184c */
[C---:B------:R-:W-:Y:S08]  /*1a680*/  HMMA.16816.F32 R32, R8.reuse, R72, R32 ;  /* 0x000000480820723c */ /* 0x040ff00000001820 */
[C---:B------:R-:W-:Y:S08]  /*1a690*/  HMMA.16816.F32 R52, R8.reuse, R74, R52 ;  /* 0x0000004a0834723c */ /* 0x040ff00000001834 */
[C---:B-1----:R-:W-:Y:S08]  /*1a6a0*/  HMMA.16816.F32 R88, R8.reuse, R6, R88 ;  /* 0x000000060858723c */ /* 0x042ff00000001858 */
[C---:B------:R-:W-:Y:S08]  /*1a6b0*/  HMMA.16816.F32 R104, R8.reuse, R36, R104 ;  /* 0x000000240868723c */ /* 0x040ff00000001868 */
[C---:B------:R-:W-:Y:S08]  /*1a6c0*/  HMMA.16816.F32 R80, R8.reuse, R38, R80 ;  /* 0x000000260850723c */ /* 0x040ff00000001850 */
[----:B------:R-:W-:Y:S01]  /*1a6d0*/  HMMA.16816.F32 R76, R8, R4, R76 ;  /* 0x00000004084c723c */ /* 0x000fe2000000184c */
[----:B------:R-:W-:-:S02]  /*1a6e0*/  FMUL.FTZ R16, R34, R23 ;  /* 0x0000001722107220 */ /* 0x000fc40000410000 */
[-C--:B------:R-:W-:Y:S02]  /*1a6f0*/  FMUL.FTZ R17, R35, R23.reuse ;  /* 0x0000001723117220 */ /* 0x080fe40000410000 */
[-C--:B------:R-:W-:Y:S02]  /*1a700*/  FMUL.FTZ R32, R32, R23.reuse ;  /* 0x0000001720207220 */ /* 0x080fe40000410000 */
[-C--:B------:R-:W-:Y:S02]  /*1a710*/  FMUL.FTZ R33, R33, R23.reuse ;  /* 0x0000001721217220 */ /* 0x080fe40000410000 */
[-C--:B------:R-:W-:Y:S02]  /*1a720*/  FMUL.FTZ R35, R52, R23.reuse ;  /* 0x0000001734237220 */ /* 0x080fe40000410000 */
[-C--:B------:R-:W-:Y:S02]  /*1a730*/  FMUL.FTZ R34, R53, R23.reuse ;  /* 0x0000001735227220 */ /* 0x080fe40000410000 */
[----:B------:R-:W-:-:S02]  /*1a740*/  FMUL.FTZ R12, R54, R23 ;  /* 0x00000017360c7220 */ /* 0x000fc40000410000 */
[-C--:B------:R-:W-:Y:S02]  /*1a750*/  FMUL.FTZ R36, R55, R23.reuse ;  /* 0x0000001737247220 */ /* 0x080fe40000410000 */
[-C--:B------:R-:W-:Y:S02]  /*1a760*/  FMUL.FTZ R31, R90, R23.reuse ;  /* 0x000000175a1f7220 */ /* 0x080fe40000410000 */
[-C--:B------:R-:W-:Y:S01]  /*1a770*/  FMUL.FTZ R30, R91, R23.reuse ;  /* 0x000000175b1e7220 */ /* 0x080fe20000410000 */
[----:B------:R-:W-:Y:S01]  /*1a780*/  IADD3 R7, R65, 0x1, R58 ;  /* 0x0000000141077810 */ /* 0x000fe20007ffe03a */
[-C--:B------:R-:W-:Y:S02]  /*1a790*/  FMUL.FTZ R104, R104, R23.reuse ;  /* 0x0000001768687220 */ /* 0x080fe40000410000 */
[-C--:B------:R-:W-:Y:S02]  /*1a7a0*/  FMUL.FTZ R105, R105, R23.reuse ;  /* 0x0000001769697220 */ /* 0x080fe40000410000 */
        /* <DEDUP_REMOVED lines=9> */
[-C--:B------:R-:W-:Y:S02]  /*1a840*/  FMUL.FTZ R79, R79, R23.reuse ;  /* 0x000000174f4f7220 */ /* 0x080fe40000410000 */
[-C--:B------:R-:W-:Y:S02]  /*1a850*/  FMUL.FTZ R88, R88, R23.reuse ;  /* 0x0000001758587220 */ /* 0x080fe40000410000 */
[----:B------:R-:W-:Y:S01]  /*1a860*/  FMUL.FTZ R89, R89, R23 ;  /* 0x0000001759597220 */ /* 0x000fe20000410000 */
[----:B------:R-:W1:Y:S01]  /*1a870*/  MUFU.TANH R46, R46 ;  /* 0x0000002e002e7308 */ /* 0x000e620000002400 */
[----:B------:R-:W-:-:S07]  /*1a880*/  IADD3 R7, R64, R7, -R245 ;  /* 0x0000000740077210 */ /* 0x000fce0007ffe8f5 */
[----:B------:R-:W2:Y:S01]  /*1a890*/  MUFU.TANH R24, R24 ;  /* 0x0000001800187308 */ /* 0x000ea20000002400 */
[----:B-----5:R-:W-:-:S07]  /*1a8a0*/  IADD3 R7, R2, R7, RZ ;  /* 0x0000000702077210 */ /* 0x020fce0007ffe0ff */
[----:B------:R-:W4:Y:S08]  /*1a8b0*/  MUFU.TANH R25, R25 ;  /* 0x0000001900197308 */ /* 0x000f300000002400 */
[----:B------:R-:W1:Y:S08]  /*1a8c0*/  MUFU.TANH R50, R50 ;  /* 0x0000003200327308 */ /* 0x000e700000002400 */
        /* <DEDUP_REMOVED lines=26> */
[----:B------:R-:W1:Y:S01]  /*1aa70*/  MUFU.TANH R30, R30 ;  /* 0x0000001e001e7308 */ /* 0x000e620000002400 */
[C---:B------:R-:W-:Y:S01]  /*1aa80*/  IADD3 R5, R7.reuse, 0x8, RZ ;  /* 0x0000000807057810 */ /* 0x040fe20007ffe0ff */
[----:B------:R-:W-:Y:S01]  /*1aa90*/  BSSY B1, `(.L_x_1432) ;  /* 0x00000d3000017945 */ /* 0x000fe20003800000 */
[----:B------:R-:W-:-:S02]  /*1aaa0*/  IMNMX R0, R7, R64, PT ;  /* 0x0000004007007217 */ /* 0x000fc40003800200 */
[----:B------:R-:W-:Y:S02]  /*1aab0*/  IMNMX R2, R5, R64, PT ;  /* 0x0000004005027217 */ /* 0x000fe40003800200 */
[----:B------:R-:W-:Y:S02]  /*1aac0*/  ISETP.NE.AND.EX P0, PT, R249, RZ, PT, P0 ;  /* 0x000000fff900720c */ /* 0x000fe40003f05300 */
[C---:B------:R-:W-:Y:S02]  /*1aad0*/  IADD3 R223, R227.reuse, 0x800, RZ ;  /* 0x00000800e3df7810 */ /* 0x040fe40007ffe0ff */
[C---:B------:R-:W-:Y:S02]  /*1aae0*/  IADD3 R222, R227.reuse, 0x1000, RZ ;  /* 0x00001000e3de7810 */ /* 0x040fe40007ffe0ff */
[C---:B------:R-:W-:Y:S02]  /*1aaf0*/  IADD3 R221, R227.reuse, 0x1800, RZ ;  /* 0x00001800e3dd7810 */ /* 0x040fe40007ffe0ff */
[----:B------:R-:W-:-:S02]  /*1ab00*/  IADD3 R219, R227, 0x2000, RZ ;  /* 0x00002000e3db7810 */ /* 0x000fc40007ffe0ff */
[C---:B------:R-:W-:Y:S02]  /*1ab10*/  IADD3 R218, R227.reuse, 0x2800, RZ ;  /* 0x00002800e3da7810 */ /* 0x040fe40007ffe0ff */
[C---:B------:R-:W-:Y:S02]  /*1ab20*/  IADD3 R217, R227.reuse, 0x3000, RZ ;  /* 0x00003000e3d97810 */ /* 0x040fe40007ffe0ff */
        /* <DEDUP_REMOVED lines=8> */
[----:B------:R-:W-:Y:S01]  /*1abb0*/  IADD3 R208, R227, 0x7800, RZ ;  /* 0x00007800e3d07810 */ /* 0x000fe20007ffe0ff */
[----:B------:R-:W-:Y:S06]  /*1abc0*/  BAR.SYNC.DEFER_BLOCKING 0x0 ;  /* 0x0000000000007b1d */ /* 0x000fec0000010000 */
[----:B------:R-:W-:Y:S05]  /*1abd0*/  @!P5 BRA `(.L_x_1433) ;  /* 0x00000be00000d947 */ /* 0x000fea0003800000 */
[----:B-1234-:R-:W-:Y:S01]  /*1abe0*/  BSSY B0, `(.L_x_1434) ;  /* 0x0000040000007945 */ /* 0x01efe20003800000 */
        /* <DEDUP_REMOVED lines=16> */
[----:B------:R-:W-:-:S02]  /*1acf0*/  IMAD.HI.U32 R13, R15, R13, R14 ;  /* 0x0000000d0f0d7227 */ /* 0x000fc400078e000e */
[----:B------:R-:W2:Y:S01]  /*1ad00*/  LD.E.64 R14, [R20.64+0x20] ;  /* 0x00002006140e7980 */ /* 0x000ea2000c101b00 */
[----:B------:R-:W-:-:S03]  /*1ad10*/  ISETP.GE.AND P1, PT, R11, RZ, PT ;  /* 0x000000ff0b00720c */ /* 0x000fc60003f26270 */
[----:B------:R-:W-:-:S04]  /*1ad20*/  IMAD.HI.U32 R9, R13, R4, RZ ;  /* 0x000000040d097227 */ /* 0x000fc800078e00ff */
[----:B------:R-:W-:-:S04]  /*1ad30*/  IMAD.HI.U32 R10, R13, R8, RZ ;  /* 0x000000080d0a7227 */ /* 0x000fc800078e00ff */
[-C--:B------:R-:W-:Y:S02]  /*1ad40*/  IMAD R4, R9, R5.reuse, R4 ;  /* 0x0000000509047224 */ /* 0x080fe400078e0204 */
[----:B------:R-:W-:-:S03]  /*1ad50*/  IMAD R8, R10, R5, R8 ;  /* 0x000000050a087224 */ /* 0x000fc600078e0208 */
[C---:B------:R-:W-:Y:S02]  /*1ad60*/  ISETP.GT.U32.AND P2, PT, R7.reuse, R4, PT ;  /* 0x000000040700720c */ /* 0x040fe40003f44070 */
[----:B------:R-:W-:-:S11]  /*1ad70*/  ISETP.GT.U32.AND P3, PT, R7, R8, PT ;  /* 0x000000080700720c */ /* 0x000fd60003f64070 */
[--C-:B------:R-:W-:Y:S01]  /*1ad80*/  @!P2 IMAD.IADD R4, R4, 0x1, -R7.reuse ;  /* 0x000000010404a824 */ /* 0x100fe200078e0a07 */
[----:B------:R-:W-:Y:S01]  /*1ad90*/  @!P2 IADD3 R9, R9, 0x1, RZ ;  /* 0x000000010909a810 */ /* 0x000fe20007ffe0ff */
[----:B------:R-:W-:Y:S01]  /*1ada0*/  @!P3 IMAD.IADD R8, R8, 0x1, -R7 ;  /* 0x000000010808b824 */ /* 0x000fe200078e0a07 */
[----:B------:R-:W-:Y:S02]  /*1adb0*/  @!P3 IADD3 R10, R10, 0x1, RZ ;  /* 0x000000010a0ab810 */ /* 0x000fe40007ffe0ff */
[-C--:B------:R-:W-:Y:S02]  /*1adc0*/  ISETP.GE.U32.AND P4, PT, R4, R7.reuse, PT ;  /* 0x000000070400720c */ /* 0x080fe40003f86070 */
[----:B------:R-:W-:Y:S02]  /*1add0*/  ISETP.GE.U32.AND P6, PT, R8, R7, PT ;  /* 0x000000070800720c */ /* 0x000fe40003fc6070 */
[----:B------:R-:W-:Y:S02]  /*1ade0*/  LOP3.LUT R4, R3, R6, RZ, 0x3c, !PT ;  /* 0x0000000603047212 */ /* 0x000fe400078e3cff */
[----:B------:R-:W-:-:S02]  /*1adf0*/  ISETP.NE.AND P2, PT, R6, RZ, PT ;  /* 0x000000ff0600720c */ /* 0x000fc40003f45270 */
[----:B------:R-:W-:Y:S02]  /*1ae00*/  ISETP.GE.AND P3, PT, R4, RZ, PT ;  /* 0x000000ff0400720c */ /* 0x000fe40003f66270 */
[----:B------:R-:W-:-:S03]  /*1ae10*/  LOP3.LUT R8, RZ, R6, RZ, 0x33, !PT ;  /* 0x00000006ff087212 */ /* 0x000fc600078e33ff */
[----:B------:R-:W-:Y:S02]  /*1ae20*/  @P4 IADD3 R9, R9, 0x1, RZ ;  /* 0x0000000109094810 */ /* 0x000fe40007ffe0ff */
[----:B------:R-:W-:Y:S02]  /*1ae30*/  @P6 IADD3 R10, R10, 0x1, RZ ;  /* 0x000000010a0a6810 */ /* 0x000fe40007ffe0ff */
[----:B------:R-:W-:-:S04]  /*1ae40*/  @!P1 IADD3 R9, -R9, RZ, RZ ;  /* 0x000000ff09099210 */ /* 0x000fc80007ffe1ff */
[----:B------:R-:W-:Y:S01]  /*1ae50*/  @!P3 IMAD.MOV R10, RZ, RZ, -R10 ;  /* 0x000000ffff0ab224 */ /* 0x000fe200078e0a0a */
[----:B------:R-:W-:-:S04]  /*1ae60*/  SEL R4, R8, R9, !P2 ;  /* 0x0000000908047207 */ /* 0x000fc80005000000 */
[----:B------:R-:W-:Y:S01]  /*1ae70*/  SEL R5, R8, R10, !P2 ;  /* 0x0000000a08057207 */ /* 0x000fe20005000000 */
[--C-:B------:R-:W-:Y:S01]  /*1ae80*/  IMAD.WIDE R28, R4, 0x4, R248.reuse ;  /* 0x00000004041c7825 */ /* 0x100fe200078e02f8 */
[----:B------:R-:W3:Y:S03]  /*1ae90*/  LD.E.64 R10, [R20.64+0x38] ;  /* 0x00003806140a7980 */ /* 0x000ee6000c101b00 */
[C---:B------:R-:W-:Y:S01]  /*1aea0*/  IMAD.WIDE R18, R5.reuse, 0x4, R248 ;  /* 0x0000000405127825 */ /* 0x040fe200078e02f8 */
[----:B------:R-:W4:Y:S04]  /*1aeb0*/  LD.E R7, [R28.64] ;  /* 0x000000061c077980 */ /* 0x000f28000c101900 */
[----:B------:R-:W4:Y:S01]  /*1aec0*/  LD.E R8, [R18.64] ;  /* 0x0000000612087980 */ /* 0x000f22000c101900 */
[----:B------:R-:W-:-:S04]  /*1aed0*/  IMAD.IADD R5, R5, 0x1, -R4 ;  /* 0x0000000105057824 */ /* 0x000fc800078e0a04 */
[----:B------:R-:W-:-:S05]  /*1aee0*/  IMAD R6, R6, R5, -0x40 ;  /* 0xffffffc006067424 */ /* 0x000fca00078e0205 */
[----:B------:R-:W-:Y:S01]  /*1aef0*/  SHF.R.S32.HI R5, RZ, 0x1f, R6 ;  /* 0x0000001fff057819 */ /* 0x000fe20000011406 */
[----:B---3--:R-:W-:-:S04]  /*1af00*/  IMAD R4, R11, R6, RZ ;  /* 0x000000060b047224 */ /* 0x008fc800078e02ff */
[C---:B------:R-:W-:Y:S02]  /*1af10*/  IMAD R4, R10.reuse, R5, R4 ;  /* 0x000000050a047224 */ /* 0x040fe400078e0204 */
[----:B----4-:R-:W-:Y:S02]  /*1af20*/  IMAD.IADD R7, R7, 0x1, -R8 ;  /* 0x0000000107077824 */ /* 0x010fe400078e0a08 */
[----:B------:R-:W-:-:S03]  /*1af30*/  IMAD.WIDE.U32 R8, R10, R6, RZ ;  /* 0x000000060a087225 */ /* 0x000fc600078e00ff */
[----:B------:R-:W-:Y:S01]  /*1af40*/  SHF.R.S32.HI R6, RZ, 0x1f, R7 ;  /* 0x0000001fff067819 */ /* 0x000fe20000011407 */
[----:B--2---:R-:W-:Y:S01]  /*1af50*/  IMAD R5, R15, R7, RZ ;  /* 0x000000070f057224 */ /* 0x004fe200078e02ff */
[----:B------:R-:W-:-:S03]  /*1af60*/  IADD3 R9, R9, R4, RZ ;  /* 0x0000000409097210 */ /* 0x000fc60007ffe0ff */
[----:B------:R-:W-:Y:S02]  /*1af70*/  IMAD R5, R14, R6, R5 ;  /* 0x000000060e057224 */ /* 0x000fe400078e0205 */
[----:B------:R-:W-:-:S04]  /*1af80*/  IMAD.WIDE.U32 R6, R7, R14, R8 ;  /* 0x0000000e07067225 */ /* 0x000fc800078e0008 */
[----:B------:R-:W-:Y:S01]  /*1af90*/  IMAD.IADD R4, R7, 0x1, R5 ;  /* 0x0000000107047824 */ /* 0x000fe200078e0205 */
[----:B------:R-:W-:Y:S05]  /*1afa0*/  BRA `(.L_x_1436) ;  /* 0x0000003000007947 */ /* 0x000fea0003800000 */
.L_x_1435:
[----:B------:R-:W2:Y:S02]  /*1afb0*/  LD.E R6, [R20.64+0x38] ;  /* 0x0000380614067980 */ /* 0x000ea4000c101900 */
[----:B--2---:R-:W-:-:S04]  /*1afc0*/  LEA R6, -R6, RZ, 0x6 ;  /* 0x000000ff06067211 */ /* 0x004fc800078e31ff */
[----:B------:R-:W-:Y:S02]  /*1afd0*/  SHF.R.S32.HI R4, RZ, 0x1f, R6 ;  /* 0x0000001fff047819 */ /* 0x000fe40000011406 */
.L_x_1436:
[----:B------:R-:W-:Y:S05]  /*1afe0*/  BSYNC B0 ;  /* 0x0000000000007941 */ /* 0x000fea0003800000 */
.L_x_1434:
[C---:B------:R-:W-:Y:S02]  /*1aff0*/  LOP3.LUT P6, RZ, R251.reuse, 0x1, RZ, 0xc0, !PT ;  /* 0x00000001fbff7812 */ /* 0x040fe400078cc0ff */
[C---:B------:R-:W-:Y:S02]  /*1b000*/  LOP3.LUT P4, RZ, R251.reuse, 0x2, RZ, 0xc0, !PT ;  /* 0x00000002fbff7812 */ /* 0x040fe4000788c0ff */
[C---:B------:R-:W-:Y:S02]  /*1b010*/  LEA R42, P2, R6.reuse, R240, 0x1 ;  /* 0x000000f0062a7211 */ /* 0x040fe400078408ff */
[C---:B------:R-:W-:Y:S02]  /*1b020*/  IADD3 R5, P1, R6.reuse, R237, RZ ;  /* 0x000000ed06057210 */ /* 0x040fe40007f3e0ff */
[C---:B------:R-:W-:Y:S02]  /*1b030*/  LOP3.LUT P3, RZ, R251.reuse, 0x4, RZ, 0xc0, !PT ;  /* 0x00000004fbff7812 */ /* 0x040fe4000786c0ff */
[----:B------:R-:W-:Y:S01]  /*1b040*/  LEA.HI.X R43, R6, R239, R4, 0x1, P2 ;  /* 0x000000ef062b7211 */ /* 0x000fe200010f0c04 */
[----:B------:R-:W-:Y:S01]  /*1b050*/  IMAD.X R4, R4, 0x1, R238, P1 ;  /* 0x0000000104047824 */ /* 0x000fe200008e06ee */
[----:B------:R-:W-:-:S02]  /*1b060*/  LOP3.LUT P2, RZ, R251, 0x8, RZ, 0xc0, !PT ;  /* 0x00000008fbff7812 */ /* 0x000fc4000784c0ff */
[CC--:B------:R-:W-:Y:S01]  /*1b070*/  @P6 LEA R40, P1, R5.reuse, R240.reuse, 0x1 ;  /* 0x000000f005286211 */ /* 0x0c0fe200078208ff */
[----:B------:R-:W-:Y:S01]  /*1b080*/  @!PT LDS RZ, [RZ] ;  /* 0x00000000fffff984 */ /* 0x000fe20000000800 */
[----:B------:R-:W-:Y:S01]  /*1b090*/  @!PT LDS RZ, [RZ] ;  /* 0x00000000fffff984 */ /* 0x000fe20000000800 */
[----:B------:R-:W-:Y:S01]  /*1b0a0*/  @!PT LDS RZ, [RZ] ;  /* 0x00000000fffff984 */ /* 0x000fe20000000800 */
[----:B------:R1:W-:Y:S03]  /*1b0b0*/  @P6 LDGSTS.E.BYPASS.LTC128B.128 [R247+0x8000], [R42.64] ;  /* 0x080000002af76fae */ /* 0x0003e6000b901d46 */
[C---:B------:R-:W-:Y:S01]  /*1b0c0*/  @P6 LEA.HI.X R41, R5.reuse, R239, R4, 0x1, P1 ;  /* 0x000000ef05296211 */ /* 0x040fe200008f0c04 */
[----:B------:R1:W-:Y:S01]  /*1b0d0*/  @!P6 STS.128 [R247+0x8000], RZ ;  /* 0x008000fff700e388 */ /* 0x0003e20000000c00 */
        /* <DEDUP_REMOVED lines=28> */
[--C-:B------:R-:W-:Y:S02]  /*1b2a0*/  @P4 IMAD.MOV.U32 R5, RZ, RZ, R43.reuse ;  /* 0x000000ffff054224 */ /* 0x100fe400078e002b */
        /* <DEDUP_REMOVED lines=81> */
.L_x_1433:
[----:B-1234-:R-:W-:Y:S05]  /*1b7c0*/  BSYNC B1 ;  /* 0x0000000000017941 */ /* 0x01efea0003800000 */
.L_x_1432:
[----:B------:R1:W2:Y:S01]  /*1b7d0*/  LD.E R29, [R20.64+0xdc] ;  /* 0x0000dc06141d7980 */ /* 0x0002a2000c101900 */
[----:B------:R-:W-:-:S02]  /*1b7e0*/  IMAD.IADD R3, R3, 0x1, R22 ;  /* 0x0000000103037824 */ /* 0x000fc400078e0216 */
[----:B------:R-:W-:-:S03]  /*1b7f0*/  IMAD.SHL.U32 R234, R48, 0x2, RZ ;  /* 0x0000000230ea7824 */ /* 0x000fc600078e00ff */
[----:B------:R-:W-:Y:S01]  /*1b800*/  IADD3 R5, R3, 0x1, RZ ;  /* 0x0000000103057810 */ /* 0x000fe20007ffe0ff */
[--C-:B------:R-:W-:Y:S01]  /*1b810*/  IMAD R233, R49, 0x2, R234.reuse ;  /* 0x0000000231e97824 */ /* 0x100fe200078e02ea */
[----:B------:R-:W-:Y:S01]  /*1b820*/  IADD3 R7, R3, 0x8, RZ ;  /* 0x0000000803077810 */ /* 0x000fe20007ffe0ff */
[----:B------:R-:W-:Y:S01]  /*1b830*/  IMAD R232, R47, 0x2, R234 ;  /* 0x000000022fe87824 */ /* 0x000fe200078e02ea */
[----:B------:R-:W-:Y:S01]  /*1b840*/  ISETP.GE.AND P4, PT, R5, R0, PT ;  /* 0x000000000500720c */ /* 0x000fe20003f86270 */
[----:B------:R-:W-:Y:S01]  /*1b850*/  IMAD R231, R47, 0x2, R233 ;  /* 0x000000022fe77824 */ /* 0x000fe200078e02e9 */
[----:B------:R-:W-:Y:S01]  /*1b860*/  ISETP.GE.AND P1, PT, R5, R2, PT ;  /* 0x000000020500720c */ /* 0x000fe20003f26270 */
[----:B------:R-:W-:Y:S01]  /*1b870*/  LDSM.16.MT88.4 R148, [R233+0x10000] ;  /* 0x01000000e994783b */ /* 0x000fe20000004200 */
[----:B------:R-:W-:Y:S02]  /*1b880*/  IADD3 R5, R3, 0x9, RZ ;  /* 0x0000000903057810 */ /* 0x000fe40007ffe0ff */
[C---:B------:R-:W-:Y:S01]  /*1b890*/  ISETP.GE.AND P2, PT, R7.reuse, R0, PT ;  /* 0x000000000700720c */ /* 0x040fe20003f46270 */
[----:B------:R-:W-:Y:S01]  /*1b8a0*/  LDSM.16.MT88.4 R156, [R234+0x10000] ;  /* 0x01000000ea9c783b */ /* 0x000fe20000004200 */
[----:B------:R-:W-:-:S02]  /*1b8b0*/  ISETP.GE.AND P3, PT, R7, R2, PT ;  /* 0x000000020700720c */ /* 0x000fc40003f66270 */
[----:B------:R-:W-:Y:S01]  /*1b8c0*/  IADD3 R7, R3, 0x10, RZ ;  /* 0x0000001003077810 */ /* 0x000fe20007ffe0ff */
[----:B------:R-:W-:Y:S01]  /*1b8d0*/  LDSM.16.MT88.4 R140, [R232+0x10000] ;  /* 0x01000000e88c783b */ /* 0x000fe20000004200 */
[----:B------:R-:W-:Y:S02]  /*1b8e0*/  FSEL R46, R46, -INF , !P4 ;  /* 0xff8000002e2e7808 */ /* 0x000fe40006000000 */
[C---:B------:R-:W-:Y:S01]  /*1b8f0*/  ISETP.GE.AND P6, PT, R5.reuse, R0, PT ;  /* 0x000000000500720c */ /* 0x040fe20003fc6270 */
[----:B------:R-:W-:Y:S01]  /*1b900*/  LDSM.16.MT88.4 R132, [R231+0x10000] ;  /* 0x01000000e784783b */ /* 0x000fe20000004200 */
[----:B------:R-:W-:Y:S02]  /*1b910*/  ISETP.GE.AND P4, PT, R5, R2, PT ;  /* 0x000000020500720c */ /* 0x000fe40003f86270 */
[----:B------:R-:W-:Y:S01]  /*1b920*/  IADD3 R5, R3, 0x11, RZ ;  /* 0x0000001103057810 */ /* 0x000fe20007ffe0ff */
[----:B------:R-:W-:Y:S01]  /*1b930*/  LDSM.16.MT88.4 R40, [R234+0x12000] ;  /* 0x01200000ea28783b */ /* 0x000fe20000004200 */
[----:B------:R-:W-:-:S02]  /*1b940*/  FSEL R25, R25, -INF , !P1 ;  /* 0xff80000019197808 */ /* 0x000fc40004800000 */
[----:B------:R-:W-:Y:S01]  /*1b950*/  ISETP.GE.AND P1, PT, R7, R0, PT ;  /* 0x000000000700720c */ /* 0x000fe20003f26270 */
[----:B------:R-:W-:Y:S01]  /*1b960*/  LDSM.16.MT88.4 R56, [R232+0x12000] ;  /* 0x01200000e838783b */ /* 0x000fe20000004200 */
[----:B------:R-:W-:Y:S02]  /*1b970*/  IADD3 R9, R3, 0x18, RZ ;  /* 0x0000001803097810 */ /* 0x000fe40007ffe0ff */
[----:B------:R-:W-:Y:S01]  /*1b980*/  FSEL R51, R51, -INF , !P6 ;  /* 0xff80000033337808 */ /* 0x000fe20007000000 */
[----:B------:R-:W-:Y:S01]  /*1b990*/  LDSM.16.MT88.4 R64, [R231+0x12000] ;  /* 0x01200000e740783b */ /* 0x000fe20000004200 */
[----:B------:R-:W-:Y:S02]  /*1b9a0*/  FSEL R26, R26, -INF , !P3 ;  /* 0xff8000001a1a7808 */ /* 0x000fe40005800000 */
[C---:B------:R-:W-:Y:S01]  /*1b9b0*/  ISETP.GE.AND P6, PT, R5.reuse, R2, PT ;  /* 0x000000020500720c */ /* 0x040fe20003fc6270 */
[----:B------:R-:W-:Y:S01]  /*1b9c0*/  LDSM.16.MT88.4 R72, [R234+0x14000] ;  /* 0x01400000ea48783b */ /* 0x000fe20000004200 */
[----:B------:R-:W-:-:S02]  /*1b9d0*/  ISETP.GE.AND P3, PT, R5, R0, PT ;  /* 0x000000000500720c */ /* 0x000fc40003f66270 */
[----:B------:R-:W-:Y:S01]  /*1b9e0*/  FSEL R27, R27, -INF , !P4 ;  /* 0xff8000001b1b7808 */ /* 0x000fe20006000000 */
[----:B------:R-:W-:Y:S01]  /*1b9f0*/  LDSM.16.MT88.4 R80, [R233+0x14000] ;  /* 0x01400000e950783b */ /* 0x000fe20000004200 */
[----:B------:R-:W-:Y:S02]  /*1ba00*/  FSEL R5, R32, -INF , !P1 ;  /* 0xff80000020057808 */ /* 0x000fe40004800000 */
[C---:B------:R-:W-:Y:S01]  /*1ba10*/  ISETP.GE.AND P4, PT, R9.reuse, R0, PT ;  /* 0x000000000900720c */ /* 0x040fe20003f86270 */
[----:B------:R-:W-:Y:S01]  /*1ba20*/  LDSM.16.MT88.4 R88, [R232+0x14000] ;  /* 0x01400000e858783b */ /* 0x000fe20000004200 */
[----:B------:R-:W-:Y:S02]  /*1ba30*/  ISETP.GE.AND P1, PT, R9, R2, PT ;  /* 0x000000020900720c */ /* 0x000fe40003f26270 */
[----:B------:R-:W-:Y:S01]  /*1ba40*/  FSEL R9, R17, -INF , !P6 ;  /* 0xff80000011097808 */ /* 0x000fe20007000000 */
[----:B------:R-:W-:Y:S01]  /*1ba50*/  LDSM.16.MT88.4 R96, [R231+0x14000] ;  /* 0x01400000e760783b */ /* 0x000fe20000004200 */
[----:B------:R-:W-:-:S02]  /*1ba60*/  ISETP.GE.AND P6, PT, R3, R0, PT ;  /* 0x000000000300720c */ /* 0x000fc40003fc6270 */
[----:B------:R-:W-:Y:S01]  /*1ba70*/  FSEL R50, R50, -INF , !P2 ;  /* 0xff80000032327808 */ /* 0x000fe20005000000 */
[----:B------:R-:W-:Y:S01]  /*1ba80*/  LDSM.16.MT88.4 R104, [R234+0x16000] ;  /* 0x01600000ea68783b */ /* 0x000fe20000004200 */
[----:B------:R-:W-:Y:S02]  /*1ba90*/  ISETP.GE.AND P2, PT, R7, R2, PT ;  /* 0x000000020700720c */ /* 0x000fe40003f46270 */
[----:B------:R-:W-:Y:S01]  /*1baa0*/  FSEL R45, R45, -INF , !P6 ;  /* 0xff8000002d2d7808 */ /* 0x000fe20007000000 */
[----:B------:R-:W-:Y:S01]  /*1bab0*/  LDSM.16.MT88.4 R112, [R233+0x16000] ;  /* 0x01600000e970783b */ /* 0x000fe20000004200 */
[----:B------:R-:W-:Y:S02]  /*1bac0*/  IADD3 R7, R3, 0x19, RZ ;  /* 0x0000001903077810 */ /* 0x000fe40007ffe0ff */
[----:B------:R-:W-:Y:S01]  /*1bad0*/  FSEL R10, R16, -INF , !P2 ;  /* 0xff800000100a7808 */ /* 0x000fe20005000000 */
[----:B------:R-:W-:Y:S01]  /*1bae0*/  LDSM.16.MT88.4 R120, [R232+0x16000] ;  /* 0x01600000e878783b */ /* 0x000fe20000004200 */
[----:B------:R-:W-:-:S02]  /*1baf0*/  FSEL R4, R33, -INF , !P3 ;  /* 0xff80000021047808 */ /* 0x000fc40005800000 */
[----:B------:R-:W-:Y:S02]  /*1bb00*/  IADD3 R11, R3, 0x20, RZ ;  /* 0x00000020030b7810 */ /* 0x000fe40007ffe0ff */
[----:B------:R-:W-:Y:S02]  /*1bb10*/  FMNMX.FTZ R15, R45, R46, !PT ;  /* 0x0000002e2d0f7209 */ /* 0x000fe40007810000 */
[C---:B------:R-:W-:Y:S02]  /*1bb20*/  ISETP.GE.AND P2, PT, R7.reuse, R0, PT ;  /* 0x000000000700720c */ /* 0x040fe40003f46270 */
[----:B------:R-:W-:Y:S02]  /*1bb30*/  ISETP.GE.AND P3, PT, R7, R2, PT ;  /* 0x000000020700720c */ /* 0x000fe40003f66270 */
[----:B------:R-:W-:Y:S02]  /*1bb40*/  IADD3 R7, R3, 0x21, RZ ;  /* 0x0000002103077810 */ /* 0x000fe40007ffe0ff */
[----:B------:R-:W-:-:S02]  /*1bb50*/  FSEL R13, R35, -INF , !P4 ;  /* 0xff800000230d7808 */ /* 0x000fc40006000000 */
[----:B------:R-:W-:Y:S02]  /*1bb60*/  FSEL R8, R12, -INF , !P1 ;  /* 0xff8000000c087808 */ /* 0x000fe40004800000 */
[C---:B------:R-:W-:Y:S02]  /*1bb70*/  ISETP.GE.AND P4, PT, R11.reuse, R0, PT ;  /* 0x000000000b00720c */ /* 0x040fe40003f86270 */
[----:B------:R-:W-:Y:S02]  /*1bb80*/  ISETP.GE.AND P1, PT, R11, R2, PT ;  /* 0x000000020b00720c */ /* 0x000fe40003f26270 */
[----:B------:R-:W-:Y:S02]  /*1bb90*/  FMNMX.FTZ R6, R50, R15, !PT ;  /* 0x0000000f32067209 */ /* 0x000fe40007810000 */
[----:B------:R-:W-:Y:S02]  /*1bba0*/  FSEL R11, R34, -INF , !P2 ;  /* 0xff800000220b7808 */ /* 0x000fe40005000000 */
[----:B------:R-:W-:-:S02]  /*1bbb0*/  ISETP.GE.AND P6, PT, R7, R0, PT ;  /* 0x000000000700720c */ /* 0x000fc40003fc6270 */
[----:B------:R-:W-:Y:S02]  /*1bbc0*/  ISETP.GE.AND P2, PT, R7, R2, PT ;  /* 0x000000020700720c */ /* 0x000fe40003f46270 */
[----:B------:R-:W-:Y:S02]  /*1bbd0*/  IADD3 R7, R3, 0x28, RZ ;  /* 0x0000002803077810 */ /* 0x000fe40007ffe0ff */
[----:B------:R-:W-:Y:S02]  /*1bbe0*/  FSEL R12, R36, -INF , !P3 ;  /* 0xff800000240c7808 */ /* 0x000fe40005800000 */
[----:B------:R-:W-:Y:S02]  /*1bbf0*/  FMNMX.FTZ R6, R51, R6, !PT ;  /* 0x0000000633067209 */ /* 0x000fe40007810000 */
[----:B------:R-:W-:Y:S02]  /*1bc00*/  ISETP.GE.AND P3, PT, R3, R2, PT ;  /* 0x000000020300720c */ /* 0x000fe40003f66270 */
[----:B------:R-:W-:-:S02]  /*1bc10*/  FSEL R178, R178, -INF , !P4 ;  /* 0xff800000b2b27808 */ /* 0x000fc40006000000 */
[----:B------:R-:W-:Y:S02]  /*1bc20*/  FSEL R182, R182, -INF , !P1 ;  /* 0xff800000b6b67808 */ /* 0x000fe40004800000 */
[C---:B------:R-:W-:Y:S02]  /*1bc30*/  ISETP.GE.AND P4, PT, R7.reuse, R0, PT ;  /* 0x000000000700720c */ /* 0x040fe40003f86270 */
[----:B------:R-:W-:Y:S02]  /*1bc40*/  ISETP.GE.AND P1, PT, R7, R2, PT ;  /* 0x000000020700720c */ /* 0x000fe40003f26270 */
[----:B------:R-:W-:Y:S02]  /*1bc50*/  FMNMX.FTZ R7, R5, R6, !PT ;  /* 0x0000000605077209 */ /* 0x000fe40007810000 */
[----:B------:R-:W-:Y:S02]  /*1bc60*/  FSEL R24, R24, -INF , !P3 ;  /* 0xff80000018187808 */ /* 0x000fe40005800000 */
[----:B------:R-:W-:-:S02]  /*1bc70*/  FMNMX.FTZ R14, R4, R7, !PT ;  /* 0x00000007040e7209 */ /* 0x000fc40007810000 */
[----:B------:R-:W-:Y:S02]  /*1bc80*/  FMNMX.FTZ R7, R24, R25, !PT ;  /* 0x0000001918077209 */ /* 0x000fe40007810000 */
[----:B------:R-:W-:Y:S02]  /*1bc90*/  FMNMX.FTZ R14, R13, R14, !PT ;  /* 0x0000000e0d0e7209 */ /* 0x000fe40007810000 */
[----:B------:R-:W-:Y:S02]  /*1bca0*/  FMNMX.FTZ R6, R26, R7, !PT ;  /* 0x000000071a067209 */ /* 0x000fe40007810000 */
[----:B-1----:R-:W-:Y:S02]  /*1bcb0*/  FMNMX.FTZ R21, R11, R14, !PT ;  /* 0x0000000e0b157209 */ /* 0x002fe40007810000 */
[----:B------:R-:W-:Y:S02]  /*1bcc0*/  FMNMX.FTZ R19, R27, R6, !PT ;  /* 0x000000061b137209 */ /* 0x000fe40007810000 */
[----:B------:R-:W-:-:S02]  /*1bcd0*/  IADD3 R15, R3, 0x29, RZ ;  /* 0x00000029030f7810 */ /* 0x000fc40007ffe0ff */
[----:B------:R-:W-:Y:S02]  /*1bce0*/  FMNMX.FTZ R14, R10, R19, !PT ;  /* 0x000000130a0e7209 */ /* 0x000fe40007810000 */
[----:B------:R-:W-:Y:S02]  /*1bcf0*/  FSEL R179, R179, -INF , !P6 ;  /* 0xff800000b3b37808 */ /* 0x000fe40007000000 */
[----:B------:R-:W-:Y:S02]  /*1bd00*/  FMNMX.FTZ R6, R178, R21, !PT ;  /* 0x00000015b2067209 */ /* 0x000fe40007810000 */
[----:B------:R-:W-:Y:S02]  /*1bd10*/  FMNMX.FTZ R19, R9, R14, !PT ;  /* 0x0000000e09137209 */ /* 0x000fe40007810000 */
[----:B------:R-:W-:Y:S02]  /*1bd20*/  ISETP.GE.AND P6, PT, R15, R0, PT ;  /* 0x000000000f00720c */ /* 0x000fe40003fc6270 */
[----:B------:R-:W-:-:S02]  /*1bd30*/  IADD3 R17, R3, 0x30, RZ ;  /* 0x0000003003117810 */ /* 0x000fc40007ffe0ff */
[----:B------:R-:W-:Y:S02]  /*1bd40*/  FSEL R180, R180, -INF , !P4 ;  /* 0xff800000b4b47808 */ /* 0x000fe40006000000 */
[----:B------:R-:W-:Y:S02]  /*1bd50*/  FMNMX.FTZ R21, R179, R6, !PT ;  /* 0x00000006b3157209 */ /* 0x000fe40007810000 */
[----:B------:R-:W-:Y:S02]  /*1bd60*/  FMNMX.FTZ R19, R8, R19, !PT ;  /* 0x0000001308137209 */ /* 0x000fe40007810000 */
[----:B------:R-:W-:Y:S02]  /*1bd70*/  ISETP.GE.AND P3, PT, R15, R2, PT ;  /* 0x000000020f00720c */ /* 0x000fe40003f66270 */
[----:B------:R-:W-:Y:S02]  /*1bd80*/  FSEL R183, R183, -INF , !P2 ;  /* 0xff800000b7b77808 */ /* 0x000fe40005000000 */
[----:B------:R-:W-:-:S02]  /*1bd90*/  IADD3 R15, R3, 0x31, RZ ;  /* 0x00000031030f7810 */ /* 0x000fc40007ffe0ff */
[-C--:B------:R-:W-:Y:S02]  /*1bda0*/  ISETP.GE.AND P2, PT, R17, R0.reuse, PT ;  /* 0x000000001100720c */ /* 0x080fe40003f46270 */
[----:B------:R-:W-:Y:S02]  /*1bdb0*/  FSEL R181, R181, -INF , !P6 ;  /* 0xff800000b5b57808 */ /* 0x000fe40007000000 */
[----:B------:R-:W-:Y:S02]  /*1bdc0*/  FMNMX.FTZ R6, R180, R21, !PT ;  /* 0x00000015b4067209 */ /* 0x000fe40007810000 */
[----:B------:R-:W-:Y:S02]  /*1bdd0*/  FMNMX.FTZ R19, R12, R19, !PT ;  /* 0x000000130c137209 */ /* 0x000fe40007810000 */
[----:B------:R-:W-:Y:S02]  /*1bde0*/  ISETP.GE.AND P4, PT, R15, R0, PT ;  /* 0x000000000f00720c */ /* 0x000fe40003f86270 */
[----:B------:R-:W-:-:S02]  /*1bdf0*/  FSEL R194, R194, -INF , !P2 ;  /* 0xff800000c2c27808 */ /* 0x000fc40005000000 */
[----:B------:R-:W-:Y:S02]  /*1be00*/  FMNMX.FTZ R21, R181, R6, !PT ;  /* 0x00000006b5157209 */ /* 0x000fe40007810000 */
[----:B------:R-:W-:Y:S02]  /*1be10*/  FMNMX.FTZ R6, R182, R19, !PT ;  /* 0x00000013b6067209 */ /* 0x000fe40007810000 */
[----:B------:R-:W-:Y:S02]  /*1be20*/  IADD3 R7, R3, 0x38, RZ ;  /* 0x0000003803077810 */ /* 0x000fe40007ffe0ff */
[----:B------:R-:W-:Y:S02]  /*1be30*/  FSEL R193, R193, -INF , !P4 ;  /* 0xff800000c1c17808 */ /* 0x000fe40006000000 */
[----:B------:R-:W-:Y:S02]  /*1be40*/  FMNMX.FTZ R14, R194, R21, !PT ;  /* 0x00000015c20e7209 */ /* 0x000fe40007810000 */
[----:B------:R-:W-:-:S02]  /*1be50*/  FSEL R184, R184, -INF , !P1 ;  /* 0xff800000b8b87808 */ /* 0x000fc40004800000 */
[----:B------:R-:W-:Y:S02]  /*1be60*/  FMNMX.FTZ R21, R183, R6, !PT ;  /* 0x00000006b7157209 */ /* 0x000fe40007810000 */
[----:B------:R-:W-:Y:S02]  /*1be70*/  ISETP.GE.AND P2, PT, R7, R0, PT ;  /* 0x000000000700720c */ /* 0x000fe40003f46270 */
[----:B------:R-:W-:Y:S02]  /*1be80*/  FMNMX.FTZ R19, R193, R14, !PT ;  /* 0x0000000ec1137209 */ /* 0x000fe40007810000 */
[----:B------:R-:W-:Y:S02]  /*1be90*/  ISETP.GE.AND P1, PT, R17, R2, PT ;  /* 0x000000021100720c */ /* 0x000fe40003f26270 */
[----:B------:R-:W-:Y:S02]  /*1bea0*/  FSEL R185, R185, -INF , !P3 ;  /* 0xff800000b9b97808 */ /* 0x000fe40005800000 */
[----:B------:R-:W-:-:S02]  /*1beb0*/  FMNMX.FTZ R14, R184, R21, !PT ;  /* 0x00000015b80e7209 */ /* 0x000fc40007810000 */
[----:B------:R-:W-:Y:S01]  /*1bec0*/  IADD3 R3, R3, 0x39, RZ ;  /* 0x0000003903037810 */ /* 0x000fe20007ffe0ff */
[----:B------:R-:W-:Y:S01]  /*1bed0*/  LDSM.16.MT88.4 R20, [R231+0x10800] ;  /* 0x01080000e714783b */ /* 0x000fe20000004200 */
[----:B------:R-:W-:Y:S02]  /*1bee0*/  FSEL R192, R192, -INF , !P2 ;  /* 0xff800000c0c07808 */ /* 0x000fe40005000000 */
[----:B------:R-:W-:Y:S02]  /*1bef0*/  ISETP.GE.AND P2, PT, R15, R2, PT ;  /* 0x000000020f00720c */ /* 0x000fe40003f46270 */
[----:B------:R-:W-:Y:S02]  /*1bf00*/  FSEL R187, R187, -INF , !P1 ;  /* 0xff800000bbbb7808 */ /* 0x000fe40004800000 */
[----:B------:R-:W-:Y:S02]  /*1bf10*/  FMNMX.FTZ R14, R185, R14, !PT ;  /* 0x0000000eb90e7209 */ /* 0x000fe40007810000 */
[----:B------:R-:W-:-:S02]  /*1bf20*/  ISETP.GE.AND P4, PT, R3, R0, PT ;  /* 0x000000000300720c */ /* 0x000fc40003f86270 */
[----:B------:R-:W-:Y:S02]  /*1bf30*/  ISETP.GE.AND P1, PT, R7, R2, PT ;  /* 0x000000020700720c */ /* 0x000fe40003f26270 */
[----:B------:R-:W-:Y:S02]  /*1bf40*/  FSEL R186, R186, -INF , !P2 ;  /* 0xff800000baba7808 */ /* 0x000fe40005000000 */
[----:B------:R-:W-:Y:S02]  /*1bf50*/  FMNMX.FTZ R7, R187, R14, !PT ;  /* 0x0000000ebb077209 */ /* 0x000fe40007810000 */
[----:B------:R-:W-:Y:S02]  /*1bf60*/  FSEL R191, R191, -INF , !P4 ;  /* 0xff800000bfbf7808 */ /* 0x000fe40006000000 */
[----:B------:R-:W-:Y:S02]  /*1bf70*/  FMNMX.FTZ R6, R192, R19, !PT ;  /* 0x00000013c0067209 */ /* 0x000fe40007810000 */
[----:B------:R-:W-:Y:S01]  /*1bf80*/  ISETP.GE.AND P2, PT, R3, R2, PT ;  /* 0x000000020300720c */ /* 0x000fe20003f46270 */
[----:B------:R-:W-:Y:S01]  /*1bf90*/  LDSM.16.MT88.4 R16, [R234+0x10800] ;  /* 0x01080000ea10783b */ /* 0x000fe20000004200 */
[----:B------:R-:W-:-:S02]  /*1bfa0*/  FSEL R31, R31, -INF , !P1 ;  /* 0xff8000001f1f7808 */ /* 0x000fc40004800000 */
[----:B------:R-:W-:Y:S02]  /*1bfb0*/  FMNMX.FTZ R14, R186, R7, !PT ;  /* 0x00000007ba0e7209 */ /* 0x000fe40007810000 */
[----:B------:R-:W-:Y:S02]  /*1bfc0*/  FMNMX.FTZ R6, R191, R6, !PT ;  /* 0x00000006bf067209 */ /* 0x000fe40007810000 */
[----:B------:R-:W-:Y:S02]  /*1bfd0*/  FSEL R30, R30, -INF , !P2 ;  /* 0xff8000001e1e7808 */ /* 0x000fe40005000000 */
[----:B------:R-:W-:Y:S01]  /*1bfe0*/  FMNMX.FTZ R3, R31, R14, !PT ;  /* 0x0000000e1f037209 */ /* 0x000fe20007810000 */
[----:B------:R-:W1:Y:S03]  /*1bff0*/  SHFL.BFLY PT, R15, R6, 0x2, 0x1f ;  /* 0x0c401f00060f7f89 */ /* 0x000e6600000e0000 */
[----:B------:R-:W-:-:S05]  /*1c000*/  FMNMX.FTZ R14, R30, R3, !PT ;  /* 0x000000031e0e7209 */ /* 0x000fca0007810000 */
[----:B------:R-:W3:Y:S01]  /*1c010*/  SHFL.BFLY PT, R3, R14, 0x2, 0x1f ;  /* 0x0c401f000e037f89 */ /* 0x000ee200000e0000 */
[----:B-1----:R-:W-:-:S05]  /*1c020*/  FMNMX.FTZ R15, R6, R15, !PT ;  /* 0x0000000f060f7209 */ /* 0x002fca0007810000 */
[----:B------:R-:W1:Y:S01]  /*1c030*/  SHFL.BFLY PT, R164, R15, 0x1, 0x1f ;  /* 0x0c201f000fa47f89 */ /* 0x000e6200000e0000 */
[----:B---3--:R-:W-:-:S05]  /*1c040*/  FMNMX.FTZ R6, R14, R3, !PT ;  /* 0x000000030e067209 */ /* 0x008fca0007810000 */
        /* <DEDUP_REMOVED lines=10> */
[-CC-:B------:R-:W-:Y:S02]  /*1c0f0*/  FFMA.FTZ R173, R46, R29.reuse, -R190.reuse ;  /* 0x0000001d2ead7223 */ /* 0x180fe400000108be */
[-CC-:B------:R-:W-:Y:S02]  /*1c100*/  FFMA.FTZ R171, R50, R29.reuse, -R190.reuse ;  /* 0x0000001d32ab7223 */ /* 0x180fe400000108be */
[-C--:B------:R-:W-:Y:S01]  /*1c110*/  FFMA.FTZ R168, R51, R29.reuse, -R190 ;  /* 0x0000001d33a87223 */ /* 0x080fe200000108be */
[----:B------:R-:W-:Y:S01]  /*1c120*/  MUFU.EX2 R174, R174 ;  /* 0x000000ae00ae7308 */ /* 0x000fe20000000800 */
[-CC-:B------:R-:W-:Y:S01]  /*1c130*/  FFMA.FTZ R176, R24, R29.reuse, -R28.reuse ;  /* 0x0000001d18b07223 */ /* 0x180fe2000001081c */
[----:B------:R-:W1:Y:S01]  /*1c140*/  LDSM.16.MT88.4 R48, [R233+0x12000] ;  /* 0x01200000e930783b */ /* 0x000e620000004200 */
[----:B------:R-:W-:-:S02]  /*1c150*/  FFMA.FTZ R175, R25, R29, -R28 ;  /* 0x0000001d19af7223 */ /* 0x000fc4000001081c */
[-CC-:B------:R-:W-:Y:S02]  /*1c160*/  FFMA.FTZ R177, R26, R29.reuse, -R28.reuse ;  /* 0x0000001d1ab17223 */ /* 0x180fe4000001081c */
[-C--:B------:R-:W-:Y:S01]  /*1c170*/  FFMA.FTZ R170, R27, R29.reuse, -R28 ;  /* 0x0000001d1baa7223 */ /* 0x080fe2000001081c */
[----:B------:R-:W2:Y:S01]  /*1c180*/  MUFU.EX2 R173, R173 ;  /* 0x000000ad00ad7308 */ /* 0x000ea20000000800 */
[-CC-:B------:R-:W-:Y:S01]  /*1c190*/  FFMA.FTZ R172, R5, R29.reuse, -R190.reuse ;  /* 0x0000001d05ac7223 */ /* 0x180fe200000108be */
[----:B------:R-:W-:Y:S01]  /*1c1a0*/  LDSM.16.MT88.4 R24, [R231+0x12800] ;  /* 0x01280000e718783b */ /* 0x000fe20000004200 */
[-CC-:B------:R-:W-:Y:S02]  /*1c1b0*/  FFMA.FTZ R167, R4, R29.reuse, -R190.reuse ;  /* 0x0000001d04a77223 */ /* 0x180fe400000108be */
[-C--:B------:R-:W-:Y:S01]  /*1c1c0*/  FFMA.FTZ R33, R11, R29.reuse, -R190 ;  /* 0x0000001d0b217223 */ /* 0x080fe200000108be */
[----:B------:R-:W3:Y:S01]  /*1c1d0*/  LDSM.16.MT88.4 R4, [R231+0x16000] ;  /* 0x01600000e704783b */ /* 0x000ee20000004200 */
[-CC-:B------:R-:W-:Y:S01]  /*1c1e0*/  FFMA.FTZ R169, R10, R29.reuse, -R28.reuse ;  /* 0x0000001d0aa97223 */ /* 0x180fe2000001081c */
[----:B------:R-:W-:Y:S01]  /*1c1f0*/  MUFU.EX2 R171, R171 ;  /* 0x000000ab00ab7308 */ /* 0x000fe20000000800 */
[----:B------:R-:W-:-:S02]  /*1c200*/  FFMA.FTZ R34, R9, R29, -R28 ;  /* 0x0000001d09227223 */ /* 0x000fc4000001081c */
[-C--:B------:R-:W-:Y:S02]  /*1c210*/  FFMA.FTZ R35, R8, R29.reuse, -R28 ;  /* 0x0000001d08237223 */ /* 0x080fe4000001081c */
[----:B------:R-:W4:Y:S01]  /*1c220*/  LDSM.16.MT88.4 R8, [R233+0x10800] ;  /* 0x01080000e908783b */ /* 0x000f220000004200 */
[-C--:B------:R-:W-:Y:S02]  /*1c230*/  FFMA.FTZ R166, R13, R29.reuse, -R190 ;  /* 0x0000001d0da67223 */ /* 0x080fe400000108be */
[----:B------:R-:W5:Y:S01]  /*1c240*/  MUFU.EX2 R168, R168 ;  /* 0x000000a800a87308 */ /* 0x000f620000000800 */
[----:B--2---:R-:W-:Y:S01]  /*1c250*/  F2FP.PACK_AB R128, R173, R174 ;  /* 0x000000aead80723e */ /* 0x004fe200000000ff */
[-C--:B------:R-:W-:Y:S02]  /*1c260*/  FFMA.FTZ R32, R12, R29.reuse, -R28 ;  /* 0x0000001d0c207223 */ /* 0x080fe4000001081c */
[----:B------:R-:W2:Y:S01]  /*1c270*/  LDSM.16.MT88.4 R12, [R232+0x10800] ;  /* 0x01080000e80c783b */ /* 0x000ea20000004200 */
[----:B------:R-:W-:-:S02]  /*1c280*/  FFMA.FTZ R178, R178, R29, -R190 ;  /* 0x0000001db2b27223 */ /* 0x000fc400000108be */
[-CC-:B------:R-:W-:Y:S01]  /*1c290*/  FFMA.FTZ R179, R179, R29.reuse, -R190.reuse ;  /* 0x0000001db3b37223 */ /* 0x180fe200000108be */
[----:B------:R-:W-:Y:S01]  /*1c2a0*/  MUFU.EX2 R176, R176 ;  /* 0x000000b000b07308 */ /* 0x000fe20000000800 */
[-CC-:B------:R-:W-:Y:S02]  /*1c2b0*/  FFMA.FTZ R180, R180, R29.reuse, -R190.reuse ;  /* 0x0000001db4b47223 */ /* 0x180fe400000108be */
[-C--:B------:R-:W-:Y:S02]  /*1c2c0*/  FFMA.FTZ R181, R181, R29.reuse, -R190 ;  /* 0x0000001db5b57223 */ /* 0x080fe400000108be */
[-CC-:B------:R-:W-:Y:S02]  /*1c2d0*/  FFMA.FTZ R182, R182, R29.reuse, -R28.reuse ;  /* 0x0000001db6b67223 */ /* 0x180fe4000001081c */
[--C-:B------:R-:W-:Y:S01]  /*1c2e0*/  FFMA.FTZ R183, R183, R29, -R28.reuse ;  /* 0x0000001db7b77223 */ /* 0x100fe2000001081c */
[----:B------:R-:W1:Y:S01]  /*1c2f0*/  MUFU.EX2 R175, R175 ;  /* 0x000000af00af7308 */ /* 0x000e620000000800 */
[----:B-----5:R-:W-:Y:S01]  /*1c300*/  F2FP.PACK_AB R130, R168, R171 ;  /* 0x000000aba882723e */ /* 0x020fe200000000ff */
[----:B------:R-:W-:-:S02]  /*1c310*/  FFMA.FTZ R184, R184, R29, -R28 ;  /* 0x0000001db8b87223 */ /* 0x000fc4000001081c */
[-C--:B------:R-:W-:Y:S02]  /*1c320*/  FFMA.FTZ R185, R185, R29.reuse, -R28 ;  /* 0x0000001db9b97223 */ /* 0x080fe4000001081c */
[-CC-:B------:R-:W-:Y:S02]  /*1c330*/  FFMA.FTZ R194, R194, R29.reuse, -R190.reuse ;  /* 0x0000001dc2c27223 */ /* 0x180fe400000108be */
[----:B------:R-:W-:Y:S01]  /*1c340*/  MUFU.EX2 R177, R177 ;  /* 0x000000b100b17308 */ /* 0x000fe20000000800 */
[-CC-:B------:R-:W-:Y:S02]  /*1c350*/  FFMA.FTZ R193, R193, R29.reuse, -R190.reuse ;  /* 0x0000001dc1c17223 */ /* 0x180fe400000108be */
[-CC-:B------:R-:W-:Y:S02]  /*1c360*/  FFMA.FTZ R192, R192, R29.reuse, -R190.reuse ;  /* 0x0000001dc0c07223 */ /* 0x180fe400000108be */
[-C--:B------:R-:W-:Y:S02]  /*1c370*/  FFMA.FTZ R191, R191, R29.reuse, -R190 ;  /* 0x0000001dbfbf7223 */ /* 0x080fe400000108be */
[-CC-:B------:R-:W-:Y:S01]  /*1c380*/  FFMA.FTZ R187, R187, R29.reuse, -R28.reuse ;  /* 0x0000001dbbbb7223 */ /* 0x180fe2000001081c */
[----:B------:R-:W5:Y:S01]  /*1c390*/  MUFU.EX2 R170, R170 ;  /* 0x000000aa00aa7308 */ /* 0x000f620000000800 */
[----:B-1----:R-:W-:Y:S01]  /*1c3a0*/  F2FP.PACK_AB R129, R175, R176 ;  /* 0x000000b0af81723e */ /* 0x002fe200000000ff */
[----:B------:R-:W-:-:S02]  /*1c3b0*/  FFMA.FTZ R186, R186, R29, -R28 ;  /* 0x0000001dbaba7223 */ /* 0x000fc4000001081c */
[-CC-:B------:R-:W-:Y:S02]  /*1c3c0*/  FFMA.FTZ R190, R31, R29.reuse, -R28.reuse ;  /* 0x0000001d1fbe7223 */ /* 0x180fe4000001081c */
[----:B------:R-:W-:Y:S02]  /*1c3d0*/  FFMA.FTZ R195, R30, R29, -R28 ;  /* 0x0000001d1ec37223 */ /* 0x000fe4000001081c */
[----:B------:R-:W-:Y:S01]  /*1c3e0*/  MUFU.EX2 R172, R172 ;  /* 0x000000ac00ac7308 */ /* 0x000fe20000000800 */
[----:B------:R-:W-:Y:S01]  /*1c3f0*/  FADD.FTZ R174, R174, R173 ;  /* 0x000000adaeae7221 */ /* 0x000fe20000010000 */
[----:B------:R-:W-:Y:S01]  /*1c400*/  LDSM.16.MT88.4 R28, [R234+0x15800] ;  /* 0x01580000ea1c783b */ /* 0x000fe20000004200 */
[----:B------:R-:W-:Y:S02]  /*1c410*/  FADD.FTZ R176, R176, R175 ;  /* 0x000000afb0b07221 */ /* 0x000fe40000010000 */
[----:B------:R-:W-:Y:S01]  /*1c420*/  FADD.FTZ R171, R171, R174 ;  /* 0x000000aeabab7221 */ /* 0x000fe20000010000 */
[----:B-----5:R-:W-:-:S02]  /*1c430*/  F2FP.PACK_AB R131, R170, R177 ;  /* 0x000000b1aa83723e */ /* 0x020fc400000000ff */
[----:B------:R-:W1:Y:S01]  /*1c440*/  MUFU.EX2 R167, R167 ;  /* 0x000000a700a77308 */ /* 0x000e620000000800 */
[----:B------:R-:W-:Y:S02]  /*1c450*/  FADD.FTZ R171, R168, R171 ;  /* 0x000000aba8ab7221 */ /* 0x000fe40000010000 */
[----:B------:R-:W-:Y:S02]  /*1c460*/  FADD.FTZ R177, R177, R176 ;  /* 0x000000b0b1b17221 */ /* 0x000fe40000010000 */
[C---:B------:R-:W-:Y:S02]  /*1c470*/  HMMA.16816.F32 R152, R128.reuse, R148, RZ ;  /* 0x000000948098723c */ /* 0x040fe400000018ff */
[----:B------:R-:W-:Y:S01]  /*1c480*/  FADD.FTZ R170, R170, R177 ;  /* 0x000000b1aaaa7221 */ /* 0x000fe20000010000 */
[----:B------:R-:W-:Y:S05]  /*1c490*/  MUFU.EX2 R166, R166 ;  /* 0x000000a600a67308 */ /* 0x000fea0000000800 */
[C---:B------:R-:W-:Y:S03]  /*1c4a0*/  HMMA.16816.F32 R148, R128.reuse, R150, RZ ;  /* 0x000000968094723c */ /* 0x040fe600000018ff */
[----:B------:R-:W-:Y:S05]  /*1c4b0*/  MUFU.EX2 R33, R33 ;  /* 0x0000002100217308 */ /* 0x000fea0000000800 */
[C---:B------:R-:W-:Y:S03]  /*1c4c0*/  HMMA.16816.F32 R160, R128.reuse, R156, RZ ;  /* 0x0000009c80a0723c */ /* 0x040fe600000018ff */
[----:B------:R-:W-:Y:S05]  /*1c4d0*/  MUFU.EX2 R169, R169 ;  /* 0x000000a900a97308 */ /* 0x000fea0000000800 */
[C---:B------:R-:W-:Y:S03]  /*1c4e0*/  HMMA.16816.F32 R144, R128.reuse, R140, RZ ;  /* 0x0000008c8090723c */ /* 0x040fe600000018ff */
[----:B------:R-:W5:Y:S05]  /*1c4f0*/  MUFU.EX2 R34, R34 ;  /* 0x0000002200227308 */ /* 0x000f6a0000000800 */
[C---:B------:R-:W-:Y:S03]  /*1c500*/  HMMA.16816.F32 R136, R128.reuse, R132, RZ ;  /* 0x000000848088723c */ /* 0x040fe600000018ff */
[----:B------:R-:W-:Y:S05]  /*1c510*/  MUFU.EX2 R35, R35 ;  /* 0x0000002300237308 */ /* 0x000fea0000000800 */
[C---:B------:R-:W-:Y:S03]  /*1c520*/  HMMA.16816.F32 R36, R128.reuse, R40, RZ ;  /* 0x000000288024723c */ /* 0x040fe600000018ff */
[----:B------:R-:W1:Y:S05]  /*1c530*/  MUFU.EX2 R32, R32 ;  /* 0x0000002000207308 */ /* 0x000e6a0000000800 */
        /* <DEDUP_REMOVED lines=40> */
[C---:B---3--:R-:W-:Y:S07]  /*1c7c0*/  HMMA.16816.F32 R124, R128.reuse, R4, RZ ;  /* 0x00000004807c723c */ /* 0x048fee00000018ff */
[----:B-1----:R-:W-:Y:S01]  /*1c7d0*/  F2FP.PACK_AB R4, R167, R172 ;  /* 0x000000aca704723e */ /* 0x002fe200000000ff */
[----:B------:R-:W-:Y:S01]  /*1c7e0*/  HMMA.16816.F32 R128, R128, R6, RZ ;  /* 0x000000068080723c */ /* 0x000fe200000018ff */
[----:B-----5:R-:W-:Y:S01]  /*1c7f0*/  F2FP.PACK_AB R5, R34, R169 ;  /* 0x000000a92205723e */ /* 0x020fe200000000ff */
[----:B------:R-:W-:-:S02]  /*1c800*/  FADD.FTZ R172, R172, R171 ;  /* 0x000000abacac7221 */ /* 0x000fc40000010000 */
[----:B------:R-:W-:Y:S02]  /*1c810*/  FADD.FTZ R169, R169, R170 ;  /* 0x000000aaa9a97221 */ /* 0x000fe40000010000 */
[----:B------:R-:W-:Y:S01]  /*1c820*/  FADD.FTZ R167, R167, R172 ;  /* 0x000000aca7a77221 */ /* 0x000fe20000010000 */
[----:B------:R-:W-:Y:S01]  /*1c830*/  F2FP.PACK_AB R6, R33, R166 ;  /* 0x000000a62106723e */ /* 0x000fe200000000ff */
[----:B------:R-:W-:Y:S01]  /*1c840*/  FADD.FTZ R34, R34, R169 ;  /* 0x000000a922227221 */ /* 0x000fe20000010000 */
[----:B------:R-:W-:Y:S01]  /*1c850*/  F2FP.PACK_AB R7, R32, R35 ;  /* 0x000000232007723e */ /* 0x000fe200000000ff */
[----:B------:R-:W-:Y:S02]  /*1c860*/  FADD.FTZ R166, R166, R167 ;  /* 0x000000a7a6a67221 */ /* 0x000fe40000010000 */
[----:B------:R-:W-:Y:S02]  /*1c870*/  FADD.FTZ R35, R35, R34 ;  /* 0x0000002223237221 */ /* 0x000fe40000010000 */
[----:B------:R-:W-:-:S02]  /*1c880*/  FADD.FTZ R33, R33, R166 ;  /* 0x000000a621217221 */ /* 0x000fc40000010000 */
[----:B----4-:R-:W-:Y:S01]  /*1c890*/  HMMA.16816.F32 R152, R4, R8, R152 ;  /* 0x000000080498723c */ /* 0x010fe20000001898 */
[----:B------:R-:W-:-:S07]  /*1c8a0*/  FADD.FTZ R35, R32, R35 ;  /* 0x0000002320237221 */ /* 0x000fce0000010000 */
[C---:B------:R-:W-:Y:S01]  /*1c8b0*/  HMMA.16816.F32 R148, R4.reuse, R10, R148 ;  /* 0x0000000a0494723c */ /* 0x040fe20000001894 */
[----:B------:R-:W1:Y:S07]  /*1c8c0*/  LDSM.16.MT88.4 R8, [R233+0x12800] ;  /* 0x01280000e908783b */ /* 0x000e6e0000004200 */
[C---:B------:R-:W-:Y:S08]  /*1c8d0*/  HMMA.16816.F32 R160, R4.reuse, R16, R160 ;  /* 0x0000001004a0723c */ /* 0x040ff000000018a0 */
        /* <DEDUP_REMOVED lines=9> */
[C---:B------:R-:W-:Y:S01]  /*1c970*/  HMMA.16816.F32 R132, R4.reuse, R22, R132 ;  /* 0x000000160484723c */ /* 0x040fe20000001884 */
[----:B------:R-:W4:Y:S07]  /*1c980*/  LDSM.16.MT88.4 R20, [R231+0x14800] ;  /* 0x01480000e714783b */ /* 0x000f2e0000004200 */
[C---:B---3--:R-:W-:Y:S08]  /*1c990*/  HMMA.16816.F32 R36, R4.reuse, R16, R36 ;  /* 0x000000100424723c */ /* 0x048ff00000001824 */
        /* <DEDUP_REMOVED lines=8> */
[C---:B----4-:R-:W-:Y:S08]  /*1ca20*/  HMMA.16816.F32 R92, R4.reuse, R20, R92 ;  /* 0x00000014045c723c */ /* 0x050ff0000000185c */
[C---:B---3--:R-:W-:Y:S08]  /*1ca30*/  HMMA.16816.F32 R68, R4.reuse, R16, R68 ;  /* 0x000000100444723c */ /* 0x048ff00000001844 */
[C---:B------:R-:W-:Y:S01]  /*1ca40*/  HMMA.16816.F32 R72, R4.reuse, R18, R72 ;  /* 0x000000120448723c */ /* 0x040fe20000001848 */
[----:B------:R-:W3:Y:S07]  /*1ca50*/  LDSM.16.MT88.4 R16, [R234+0x16800] ;  /* 0x01680000ea10783b */ /* 0x000eee0000004200 */
[C---:B--2---:R-:W-:Y:S08]  /*1ca60*/  HMMA.16816.F32 R84, R4.reuse, R12, R84 ;  /* 0x0000000c0454723c */ /* 0x044ff00000001854 */
[C---:B------:R-:W-:Y:S01]  /*1ca70*/  HMMA.16816.F32 R88, R4.reuse, R14, R88 ;  /* 0x0000000e0458723c */ /* 0x040fe20000001858 */
[----:B------:R-:W2:Y:S07]  /*1ca80*/  LDSM.16.MT88.4 R12, [R232+0x16800] ;  /* 0x01680000e80c783b */ /* 0x000eae0000004200 */
        /* <DEDUP_REMOVED lines=8> */
[C---:B---3--:R-:W-:Y:S08]  /*1cb10*/  HMMA.16816.F32 R100, R4.reuse, R16, R100 ;  /* 0x000000100464723c */ /* 0x048ff00000001864 */
[C---:B------:R-:W-:Y:S01]  /*1cb20*/  HMMA.16816.F32 R104, R4.reuse, R18, R104 ;  /* 0x000000120468723c */ /* 0x040fe20000001868 */
[----:B------:R-:W-:Y:S07]  /*1cb30*/  LDSM.16.MT88.4 R16, [R234+0x11000] ;  /* 0x01100000ea10783b */ /* 0x000fee0000004200 */
[C---:B--2---:R-:W-:Y:S08]  /*1cb40*/  HMMA.16816.F32 R116, R4.reuse, R12, R116 ;  /* 0x0000000c0474723c */ /* 0x044ff00000001874 */
[C---:B------:R-:W-:Y:S01]  /*1cb50*/  HMMA.16816.F32 R120, R4.reuse, R14, R120 ;  /* 0x0000000e0478723c */ /* 0x040fe20000001878 */
[----:B------:R-:W2:Y:S07]  /*1cb60*/  LDSM.16.MT88.4 R12, [R232+0x11000] ;  /* 0x01100000e80c783b */ /* 0x000eae0000004200 */
        /* <DEDUP_REMOVED lines=14> */
[----:B------:R-:W-:-:S04]  /*1cc50*/  FADD.FTZ R184, R184, R183 ;  /* 0x000000b7b8b87221 */ /* 0x000fc80000010000 */
[----:B------:R-:W-:Y:S01]  /*1cc60*/  FADD.FTZ R184, R185, R184 ;  /* 0x000000b8b9b87221 */ /* 0x000fe20000010000 */
        /* <DEDUP_REMOVED lines=58> */
[----:B------:R-:W-:-:S03]  /*1d010*/  FADD.FTZ R190, R190, R187 ;  /* 0x000000bbbebe7221 */ /* 0x000fc60000010000 */
[----:B------:R-:W-:Y:S01]  /*1d020*/  STL [R1], R202 ;  /* 0x000000ca01007387 */ /* 0x000fe20000100800 */
[----:B------:R-:W-:Y:S01]  /*1d030*/  FADD.FTZ R252, R195, R190 ;  /* 0x000000bec3fc7221 */ /* 0x000fe20000010000 */
[C---:B------:R-:W-:Y:S02]  /*1d040*/  HMMA.16816.F32 R156, R4.reuse, R14, R156 ;  /* 0x0000000e049c723c */ /* 0x040fe4000000189c */
[----:B------:R-:W2:Y:S06]  /*1d050*/  LDSM.16.MT88.4 R12, [R234+0x13800] ;  /* 0x01380000ea0c783b */ /* 0x000eac0000004200 */
        /* <DEDUP_REMOVED lines=80> */
[-C--:B------:R-:W-:Y:S02]  /*1d560*/  @!P2 IADD3 R5, R5, -R8.reuse, RZ ;  /* 0x800000080505a210 */ /* 0x080fe40007ffe0ff */
[----:B------:R-:W-:Y:S01]  /*1d570*/  @!P4 IMAD.IADD R7, R7, 0x1, -R8 ;  /* 0x000000010707c824 */ /* 0x000fe200078e0a08 */
[----:B------:R-:W-:Y:S02]  /*1d580*/  @!P2 IADD3 R9, R9, 0x1, RZ ;  /* 0x000000010909a810 */ /* 0x000fe40007ffe0ff */
[-C--:B------:R-:W-:Y:S02]  /*1d590*/  ISETP.GE.U32.AND P5, PT, R5, R8.reuse, PT ;  /* 0x000000080500720c */ /* 0x080fe40003fa6070 */
[----:B------:R-:W-:Y:S02]  /*1d5a0*/  ISETP.GE.U32.AND P6, PT, R7, R8, PT ;  /* 0x000000080700720c */ /* 0x000fe40003fc6070 */
[----:B------:R-:W-:Y:S02]  /*1d5b0*/  @!P4 IADD3 R10, R10, 0x1, RZ ;  /* 0x000000010a0ac810 */ /* 0x000fe40007ffe0ff */
[----:B------:R-:W-:-:S07]  /*1d5c0*/  ISETP.NE.AND P2, PT, R11, RZ, PT ;  /* 0x000000ff0b00720c */ /* 0x000fce0003f45270 */
[----:B------:R-:W-:Y:S02]  /*1d5d0*/  @P5 IADD3 R9, R9, 0x1, RZ ;  /* 0x0000000109095810 */ /* 0x000fe40007ffe0ff */
[----:B------:R-:W-:-:S03]  /*1d5e0*/  @P6 IADD3 R10, R10, 0x1, RZ ;  /* 0x000000010a0a6810 */ /* 0x000fc60007ffe0ff */
[----:B------:R-:W-:Y:S01]  /*1d5f0*/  @!P1 IMAD.MOV R9, RZ, RZ, -R9 ;  /* 0x000000ffff099224 */ /* 0x000fe200078e0a09 */
[----:B------:R-:W-:-:S04]  /*1d600*/  @!P3 IADD3 R10, -R10, RZ, RZ ;  /* 0x000000ff0a0ab210 */ /* 0x000fc80007ffe1ff */
[C---:B------:R-:W-:Y:S02]  /*1d610*/  SEL R6, R4.reuse, R9, !P2 ;  /* 0x0000000904067207 */ /* 0x040fe40005000000 */
[----:B------:R-:W-:Y:S01]  /*1d620*/  SEL R7, R4, R10, !P2 ;  /* 0x0000000a04077207 */ /* 0x000fe20005000000 */
[----:B------:R-:W3:Y:S02]  /*1d630*/  LD.E.64 R8, [R166.64+0x40] ;  /* 0x00004004a6087980 */ /* 0x000ee4000c101b00 */
[----:B------:R-:W-:-:S04]  /*1d640*/  IMAD.WIDE R16, R6, 0x4, R248 ;  /* 0x0000000406107825 */ /* 0x000fc800078e02f8 */
[C---:B------:R-:W-:Y:S01]  /*1d650*/  IMAD.WIDE R14, R7.reuse, 0x4, R248 ;  /* 0x00000004070e7825 */ /* 0x040fe200078e02f8 */
[----:B------:R-:W4:Y:S04]  /*1d660*/  LD.E R4, [R16.64] ;  /* 0x0000000410047980 */ /* 0x000f28000c101900 */
[----:B------:R-:W4:Y:S01]  /*1d670*/  LD.E R5, [R14.64] ;  /* 0x000000040e057980 */ /* 0x000f22000c101900 */
[----:B------:R-:W-:-:S04]  /*1d680*/  IMAD.IADD R6, R7, 0x1, -R6 ;  /* 0x0000000107067824 */ /* 0x000fc800078e0a06 */
[----:B------:R-:W-:-:S05]  /*1d690*/  IMAD R11, R11, R6, -0x40 ;  /* 0xffffffc00b0b7424 */ /* 0x000fca00078e0206 */
[----:B------:R-:W-:Y:S01]  /*1d6a0*/  SHF.R.S32.HI R7, RZ, 0x1f, R11 ;  /* 0x0000001fff077819 */ /* 0x000fe2000001140b */
[-C--:B---3--:R-:W-:Y:S02]  /*1d6b0*/  IMAD R6, R9, R11.reuse, RZ ;  /* 0x0000000b09067224 */ /* 0x088fe400078e02ff */
[----:B------:R-:W-:-:S04]  /*1d6c0*/  IMAD.WIDE.U32 R10, R8, R11, RZ ;  /* 0x0000000b080a7225 */ /* 0x000fc800078e00ff */
[----:B------:R-:W-:Y:S02]  /*1d6d0*/  IMAD R6, R8, R7, R6 ;  /* 0x0000000708067224 */ /* 0x000fe400078e0206 */
[----:B----4-:R-:W-:-:S03]  /*1d6e0*/  IMAD.IADD R5, R4, 0x1, -R5 ;  /* 0x0000000104057824 */ /* 0x010fc600078e0a05 */
[----:B------:R-:W-:Y:S01]  /*1d6f0*/  IADD3 R11, R11, R6, RZ ;  /* 0x000000060b0b7210 */ /* 0x000fe20007ffe0ff */
[----:B--2---:R-:W-:Y:S01]  /*1d700*/  IMAD R7, R13, R5, RZ ;  /* 0x000000050d077224 */ /* 0x004fe200078e02ff */
[----:B------:R-:W-:-:S05]  /*1d710*/  SHF.R.S32.HI R4, RZ, 0x1f, R5 ;  /* 0x0000001fff047819 */ /* 0x000fca0000011405 */
[----:B------:R-:W-:Y:S02]  /*1d720*/  IMAD R4, R12, R4, R7 ;  /* 0x000000040c047224 */ /* 0x000fe400078e0207 */
[----:B------:R-:W-:-:S04]  /*1d730*/  IMAD.WIDE.U32 R6, R5, R12, R10 ;  /* 0x0000000c05067225 */ /* 0x000fc800078e000a */
[----:B------:R-:W-:Y:S01]  /*1d740*/  IMAD.IADD R4, R7, 0x1, R4 ;  /* 0x0000000107047824 */ /* 0x000fe200078e0204 */
[----:B------:R-:W-:Y:S05]  /*1d750*/  BRA `(.L_x_1440) ;  /* 0x0000004000007947 */ /* 0x000fea0003800000 */
.L_x_1439:
[----:B------:R-:W-:Y:S02]  /*1d760*/  ULDC.64 UR4, c[0x0][0x118] ;  /* 0x0000460000047ab9 */ /* 0x000fe40000000a00 */
[----:B------:R-:W2:Y:S02]  /*1d770*/  LD.E R6, [R166.64+0x40] ;  /* 0x00004004a6067980 */ /* 0x000ea4000c101900 */
[----:B--2---:R-:W-:-:S04]  /*1d780*/  LEA R6, -R6, RZ, 0x6 ;  /* 0x000000ff06067211 */ /* 0x004fc800078e31ff */
[----:B------:R-:W-:Y:S02]  /*1d790*/  SHF.R.S32.HI R4, RZ, 0x1f, R6 ;  /* 0x0000001fff047819 */ /* 0x000fe40000011406 */
.L_x_1440:
[----:B------:R-:W-:Y:S05]  /*1d7a0*/  BSYNC B0 ;  /* 0x0000000000007941 */ /* 0x000fea0003800000 */
.L_x_1438:
[C---:B------:R-:W-:Y:S01]  /*1d7b0*/  LOP3.LUT P3, RZ, R251.reuse, 0x1, RZ, 0xc0, !PT ;  /* 0x00000001fbff7812 */ /* 0x040fe2000786c0ff */
[----:B------:R-:W-:Y:S01]  /*1d7c0*/  ULDC.64 UR4, c[0x0][0x118] ;  /* 0x0000460000047ab9 */ /* 0x000fe20000000a00 */
[C---:B------:R-:W-:Y:S02]  /*1d7d0*/  LOP3.LUT P6, RZ, R251.reuse, 0x2, RZ, 0xc0, !PT ;  /* 0x00000002fbff7812 */ /* 0x040fe400078cc0ff */
[C---:B------:R-:W-:Y:S02]  /*1d7e0*/  LOP3.LUT P5, RZ, R251.reuse, 0x4, RZ, 0xc0, !PT ;  /* 0x00000004fbff7812 */ /* 0x040fe400078ac0ff */
[C---:B------:R-:W-:Y:S02]  /*1d7f0*/  LEA R196, P2, R6.reuse, R188, 0x1 ;  /* 0x000000bc06c47211 */ /* 0x040fe400078408ff */
[----:B------:R-:W-:Y:S02]  /*1d800*/  IADD3 R7, P1, R6, R235, RZ ;  /* 0x000000eb06077210 */ /* 0x000fe40007f3e0ff */
[----:B------:R-:W-:-:S02]  /*1d810*/  LOP3.LUT P4, RZ, R251, 0x8, RZ, 0xc0, !PT ;  /* 0x00000008fbff7812 */ /* 0x000fc4000788c0ff */
[-C--:B------:R-:W-:Y:S01]  /*1d820*/  LEA.HI.X R197, R6, R189.reuse, R4, 0x1, P2 ;  /* 0x000000bd06c57211 */ /* 0x080fe200010f0c04 */
[----:B------:R-:W-:Y:S01]  /*1d830*/  IMAD.X R6, R4, 0x1, R236, P1 ;  /* 0x0000000104067824 */ /* 0x000fe200008e06ec */
        /* <DEDUP_REMOVED lines=9> */
[----:B------:R-:W-:-:S02]  /*1d8d0*/  @P6 LEA.HI.X R13, R7, R189, R6, 0x1, P1 ;  /* 0x000000bd070d6211 */ /* 0x000fc400008f0c06 */
[C-C-:B------:R-:W-:Y:S02]  /*1d8e0*/  @P5 LEA.HI.X R11, R7.reuse, R189, R6.reuse, 0x1, P2 ;  /* 0x000000bd070b5211 */ /* 0x140fe400010f0c06 */
[CC--:B------:R-:W-:Y:S02]  /*1d8f0*/  @P4 LEA R8, P1, R7.reuse, R188.reuse, 0x1 ;  /* 0x000000bc07084211 */ /* 0x0c0fe400078208ff */
        /* <DEDUP_REMOVED lines=103> */
[----:B---3--:R-:W3:Y:S04]  /*1df70*/  LDSM.16.M88.4 R12, [R229+0x8000] ;  /* 0x00800000e50c783b */ /* 0x008ee80000000200 */
[----:B--2---:R-:W4:Y:S04]  /*1df80*/  LDSM.16.M88.4 R4, [R229+0x8800] ;  /* 0x00880000e504783b */ /* 0x004f280000000200 */
[----:B------:R-:W2:Y:S04]  /*1df90*/  LDSM.16.M88.4 R176, [R229+0x9000] ;  /* 0x00900000e5b0783b */ /* 0x000ea80000000200 */
[----:B------:R-:W2:Y:S04]  /*1dfa0*/  LDSM.16.M88.4 R32, [R229+0x9800] ;  /* 0x00980000e520783b */ /* 0x000ea80000000200 */
[----:B------:R-:W-:Y:S04]  /*1dfb0*/  LDSM.16.M88.4 R28, [R228] ;  /* 0x00000000e41c783b */ /* 0x000fe80000000200 */
[----:B-1----:R-:W1:Y:S04]  /*1dfc0*/  LDSM.16.M88.4 R24, [R227] ;  /* 0x00000000e318783b */ /* 0x002e680000000200 */
[----:B-----5:R-:W5:Y:S04]  /*1dfd0*/  LDSM.16.M88.4 R20, [R223] ;  /* 0x00000000df14783b */ /* 0x020f680000000200 */
[----:B------:R-:W1:Y:S04]  /*1dfe0*/  LDSM.16.M88.4 R188, [R222] ;  /* 0x00000000debc783b */ /* 0x000e680000000200 */
[----:B------:R-:W1:Y:S04]  /*1dff0*/  LDSM.16.M88.4 R184, [R221] ;  /* 0x00000000ddb8783b */ /* 0x000e680000000200 */
[----:B------:R-:W-:Y:S01]  /*1e000*/  LDSM.16.M88.4 R192, [R224+0x9000] ;  /* 0x00900000e0c0783b */ /* 0x000fe20000000200 */
[C---:B---3--:R-:W-:Y:S03]  /*1e010*/  HMMA.16816.F32 R16, R168.reuse, R12, RZ ;  /* 0x0000000ca810723c */ /* 0x048fe600000018ff */
[----:B------:R-:W3:Y:S04]  /*1e020*/  LD.E R198, [R166.64+0x18c] ;  /* 0x00018c04a6c67980 */ /* 0x000ee8000c101900 */
[----:B------:R-:W0:Y:S01]  /*1e030*/  LDGDEPBAR ;  /* 0x00000000000079af */ /* 0x000e220000000000 */
[C---:B----4-:R-:W-:Y:S08]  /*1e040*/  HMMA.16816.F32 R8, R168.reuse, R4, RZ ;  /* 0x00000004a808723c */ /* 0x050ff000000018ff */
[C---:B------:R-:W-:Y:S08]  /*1e050*/  HMMA.16816.F32 R12, R168.reuse, R14, RZ ;  /* 0x0000000ea80c723c */ /* 0x040ff000000018ff */
[C---:B------:R-:W-:Y:S08]  /*1e060*/  HMMA.16816.F32 R4, R168.reuse, R6, RZ ;  /* 0x00000006a804723c */ /* 0x040ff000000018ff */
[C---:B--2---:R-:W-:Y:S08]  /*1e070*/  HMMA.16816.F32 R180, R168.reuse, R176, RZ ;  /* 0x000000b0a8b4723c */ /* 0x044ff000000018ff */
[C---:B------:R-:W-:Y:S08]  /*1e080*/  HMMA.16816.F32 R176, R168.reuse, R178, RZ ;  /* 0x000000b2a8b0723c */ /* 0x040ff000000018ff */
[C---:B------:R-:W-:Y:S08]  /*1e090*/  HMMA.16816.F32 R172, R168.reuse, R32, RZ ;  /* 0x00000020a8ac723c */ /* 0x040ff000000018ff */
[----:B------:R-:W-:Y:S01]  /*1e0a0*/  HMMA.16816.F32 R168, R168, R34, RZ ;  /* 0x00000022a8a8723c */ /* 0x000fe200000018ff */
[----:B------:R-:W-:Y:S07]  /*1e0b0*/  LDSM.16.M88.4 R32, [R226] ;  /* 0x00000000e220783b */ /* 0x000fee0000000200 */
[C---:B-1----:R-:W-:Y:S08]  /*1e0c0*/  HMMA.16816.F32 R16, R28.reuse, R24, R16 ;  /* 0x000000181c10723c */ /* 0x042ff00000001810 */
[C---:B------:R-:W-:Y:S01]  /*1e0d0*/  HMMA.16816.F32 R12, R28.reuse, R26, R12 ;  /* 0x0000001a1c0c723c */ /* 0x040fe2000000180c */
[----:B------:R-:W1:Y:S07]  /*1e0e0*/  LDSM.16.M88.4 R24, [R224+0x8000] ;  /* 0x00800000e018783b */ /* 0x000e6e0000000200 */
[C---:B-----5:R-:W-:Y:S08]  /*1e0f0*/  HMMA.16816.F32 R8, R28.reuse, R20, R8 ;  /* 0x000000141c08723c */ /* 0x060ff00000001808 */
[C---:B------:R-:W-:Y:S01]  /*1e100*/  HMMA.16816.F32 R4, R28.reuse, R22, R4 ;  /* 0x000000161c04723c */ /* 0x040fe20000001804 */
[----:B------:R-:W2:Y:S07]  /*1e110*/  LDSM.16.M88.4 R20, [R224+0x8800] ;  /* 0x00880000e014783b */ /* 0x000eae0000000200 */
[C---:B------:R-:W-:Y:S08]  /*1e120*/  HMMA.16816.F32 R180, R28.reuse, R188, R180 ;  /* 0x000000bc1cb4723c */ /* 0x040ff000000018b4 */
[C---:B------:R-:W-:Y:S01]  /*1e130*/  HMMA.16816.F32 R176, R28.reuse, R190, R176 ;  /* 0x000000be1cb0723c */ /* 0x040fe200000018b0 */
[----:B------:R-:W-:Y:S07]  /*1e140*/  LDSM.16.M88.4 R188, [R225] ;  /* 0x00000000e1bc783b */ /* 0x000fee0000000200 */
[C---:B------:R-:W-:Y:S08]  /*1e150*/  HMMA.16816.F32 R172, R28.reuse, R184, R172 ;  /* 0x000000b81cac723c */ /* 0x040ff000000018ac */
[----:B------:R-:W-:Y:S01]  /*1e160*/  HMMA.16816.F32 R168, R28, R186, R168 ;  /* 0x000000ba1ca8723c */ /* 0x000fe200000018a8 */
[----:B------:R-:W4:Y:S04]  /*1e170*/  LDSM.16.M88.4 R184, [R224+0x9800] ;  /* 0x00980000e0b8783b */ /* 0x000f280000000200 */
[----:B------:R-:W-:Y:S03]  /*1e180*/  LDSM.16.M88.4 R28, [R220] ;  /* 0x00000000dc1c783b */ /* 0x000fe60000000200 */
        /* <DEDUP_REMOVED lines=9> */
[C---:B----4-:R-:W-:Y:S08]  /*1e220*/  HMMA.16816.F32 R172, R32.reuse, R184, R172 ;  /* 0x000000b820ac723c */ /* 0x050ff000000018ac */
[----:B------:R-:W-:Y:S01]  /*1e230*/  HMMA.16816.F32 R168, R32, R186, R168 ;  /* 0x000000ba20a8723c */ /* 0x000fe200000018a8 */
[----:B------:R-:W-:Y:S04]  /*1e240*/  LDSM.16.M88.4 R184, [R229+0xa000] ;  /* 0x00a00000e5b8783b */ /* 0x000fe80000000200 */
        /* <DEDUP_REMOVED lines=10> */
[C---:B-----5:R-:W-:Y:S08]  /*1e2f0*/  HMMA.16816.F32 R172, R188.reuse, R192, R172 ;  /* 0x000000c0bcac723c */ /* 0x060ff000000018ac */
[----:B------:R-:W-:Y:S01]  /*1e300*/  HMMA.16816.F32 R168, R188, R194, R168 ;  /* 0x000000c2bca8723c */ /* 0x000fe200000018a8 */
[----:B------:R-:W-:Y:S04]  /*1e310*/  LDSM.16.M88.4 R188, [R219] ;  /* 0x00000000dbbc783b */ /* 0x000fe80000000200 */
[----:B------:R-:W-:Y:S03]  /*1e320*/  LDSM.16.M88.4 R192, [R224+0xa000] ;  /* 0x00a00000e0c0783b */ /* 0x000fe60000000200 */
[C---:B-1----:R-:W-:Y:S08]  /*1e330*/  HMMA.16816.F32 R16, R24.reuse, R184, R16 ;  /* 0x000000b81810723c */ /* 0x042ff00000001810 */
[C---:B------:R-:W-:Y:S01]  /*1e340*/  HMMA.16816.F32 R12, R24.reuse, R186, R12 ;  /* 0x000000ba180c723c */ /* 0x040fe2000000180c */
[----:B------:R-:W-:Y:S07]  /*1e350*/  LDSM.16.M88.4 R184, [R218] ;  /* 0x00000000dab8783b */ /* 0x000fee0000000200 */
[C---:B--2---:R-:W-:Y:S08]  /*1e360*/  HMMA.16816.F32 R180, R24.reuse, R20, R180 ;  /* 0x0000001418b4723c */ /* 0x044ff000000018b4 */
[C---:B------:R-:W-:Y:S01]  /*1e370*/  HMMA.16816.F32 R176, R24.reuse, R22, R176 ;  /* 0x0000001618b0723c */ /* 0x040fe200000018b0 */
[----:B------:R-:W1:Y:S07]  /*1e380*/  LDSM.16.M88.4 R20, [R228+0x2000] ;  /* 0x00200000e414783b */ /* 0x000e6e0000000200 */
[C---:B------:R-:W-:Y:S08]  /*1e390*/  HMMA.16816.F32 R8, R24.reuse, R32, R8 ;  /* 0x000000201808723c */ /* 0x040ff00000001808 */
[C---:B------:R-:W-:Y:S01]  /*1e3a0*/  HMMA.16816.F32 R4, R24.reuse, R34, R4 ;  /* 0x000000221804723c */ /* 0x040fe20000001804 */
[----:B------:R-:W2:Y:S07]  /*1e3b0*/  LDSM.16.M88.4 R32, [R217] ;  /* 0x00000000d920783b */ /* 0x000eae0000000200 */
[C---:B----4-:R-:W-:Y:S08]  /*1e3c0*/  HMMA.16816.F32 R172, R24.reuse, R28, R172 ;  /* 0x0000001c18ac723c */ /* 0x050ff000000018ac */
[----:B------:R-:W-:Y:S01]  /*1e3d0*/  HMMA.16816.F32 R168, R24, R30, R168 ;  /* 0x0000001e18a8723c */ /* 0x000fe200000018a8 */
[----:B------:R-:W4:Y:S04]  /*1e3e0*/  LDSM.16.M88.4 R28, [R216] ;  /* 0x00000000d81c783b */ /* 0x000f280000000200 */
[----:B------:R-:W5:Y:S03]  /*1e3f0*/  LDSM.16.M88.4 R24, [R226+0x2000] ;  /* 0x00200000e218783b */ /* 0x000f660000000200 */
[C---:B-1----:R-:W-:Y:S08]  /*1e400*/  HMMA.16816.F32 R16, R20.reuse, R188, R16 ;  /* 0x000000bc1410723c */ /* 0x042ff00000001810 */
[C---:B------:R-:W-:Y:S01]  /*1e410*/  HMMA.16816.F32 R12, R20.reuse, R190, R12 ;  /* 0x000000be140c723c */ /* 0x040fe2000000180c */
[----:B------:R-:W1:Y:S07]  /*1e420*/  LDSM.16.M88.4 R188, [R224+0xa800] ;  /* 0x00a80000e0bc783b */ /* 0x000e6e0000000200 */
[C---:B------:R-:W-:Y:S08]  /*1e430*/  HMMA.16816.F32 R8, R20.reuse, R184, R8 ;  /* 0x000000b81408723c */ /* 0x040ff00000001808 */
[C---:B------:R-:W-:Y:S01]  /*1e440*/  HMMA.16816.F32 R4, R20.reuse, R186, R4 ;  /* 0x000000ba1404723c */ /* 0x040fe20000001804 */
[----:B------:R-:W1:Y:S07]  /*1e450*/  LDSM.16.M88.4 R184, [R224+0xb000] ;  /* 0x00b00000e0b8783b */ /* 0x000e6e0000000200 */
[C---:B--2---:R-:W-:Y:S08]  /*1e460*/  HMMA.16816.F32 R180, R20.reuse, R32, R180 ;  /* 0x0000002014b4723c */ /* 0x044ff000000018b4 */
[C---:B------:R-:W-:Y:S01]  /*1e470*/  HMMA.16816.F32 R176, R20.reuse, R34, R176 ;  /* 0x0000002214b0723c */ /* 0x040fe200000018b0 */
[----:B------:R-:W2:Y:S07]  /*1e480*/  LDSM.16.M88.4 R32, [R224+0xb800] ;  /* 0x00b80000e020783b */ /* 0x000eae0000000200 */
[C---:B----4-:R-:W-:Y:S08]  /*1e490*/  HMMA.16816.F32 R172, R20.reuse, R28, R172 ;  /* 0x0000001c14ac723c */ /* 0x050ff000000018ac */
[----:B------:R-:W-:Y:S01]  /*1e4a0*/  HMMA.16816.F32 R168, R20, R30, R168 ;  /* 0x0000001e14a8723c */ /* 0x000fe200000018a8 */
[----:B------:R-:W-:Y:S04]  /*1e4b0*/  LDSM.16.M88.4 R28, [R225+0x2000] ;  /* 0x00200000e11c783b */ /* 0x000fe80000000200 */
[----:B------:R-:W4:Y:S03]  /*1e4c0*/  LDSM.16.M88.4 R20, [R220+0x2000] ;  /* 0x00200000dc14783b */ /* 0x000f260000000200 */
        /* <DEDUP_REMOVED lines=9> */
[C---:B--2---:R-:W-:Y:S08]  /*1e560*/  HMMA.16816.F32 R172, R24.reuse, R32, R172 ;  /* 0x0000002018ac723c */ /* 0x044ff000000018ac */
[----:B------:R-:W-:Y:S01]  /*1e570*/  HMMA.16816.F32 R168, R24, R34, R168 ;  /* 0x0000002218a8723c */ /* 0x000fe200000018a8 */
[----:B------:R-:W2:Y:S04]  /*1e580*/  LDSM.16.M88.4 R32, [R220+0x3800] ;  /* 0x00380000dc20783b */ /* 0x000ea80000000200 */
[----:B------:R-:W2:Y:S03]  /*1e590*/  LDSM.16.M88.4 R24, [R229+0xc000] ;  /* 0x00c00000e518783b */ /* 0x000ea60000000200 */
[C---:B----4-:R-:W-:Y:S08]  /*1e5a0*/  HMMA.16816.F32 R16, R28.reuse, R20, R16 ;  /* 0x000000141c10723c */ /* 0x050ff00000001810 */
[C---:B------:R-:W-:Y:S01]  /*1e5b0*/  HMMA.16816.F32 R12, R28.reuse, R22, R12 ;  /* 0x000000161c0c723c */ /* 0x040fe2000000180c */
[----:B------:R-:W4:Y:S07]  /*1e5c0*/  LDSM.16.M88.4 R20, [R229+0xc800] ;  /* 0x00c80000e514783b */ /* 0x000f2e0000000200 */
[C---:B-1----:R-:W-:Y:S08]  /*1e5d0*/  HMMA.16816.F32 R8, R28.reuse, R188, R8 ;  /* 0x000000bc1c08723c */ /* 0x042ff00000001808 */
[C---:B------:R-:W-:Y:S01]  /*1e5e0*/  HMMA.16816.F32 R4, R28.reuse, R190, R4 ;  /* 0x000000be1c04723c */ /* 0x040fe20000001804 */
[----:B------:R-:W1:Y:S07]  /*1e5f0*/  LDSM.16.M88.4 R188, [R229+0xd000] ;  /* 0x00d00000e5bc783b */ /* 0x000e6e0000000200 */
[C---:B-----5:R-:W-:Y:S08]  /*1e600*/  HMMA.16816.F32 R180, R28.reuse, R184, R180 ;  /* 0x000000b81cb4723c */ /* 0x060ff000000018b4 */
[C---:B------:R-:W-:Y:S01]  /*1e610*/  HMMA.16816.F32 R176, R28.reuse, R186, R176 ;  /* 0x000000ba1cb0723c */ /* 0x040fe200000018b0 */
[----:B------:R-:W5:Y:S07]  /*1e620*/  LDSM.16.M88.4 R184, [R229+0xd800] ;  /* 0x00d80000e5b8783b */ /* 0x000f6e0000000200 */
[C---:B--2---:R-:W-:Y:S08]  /*1e630*/  HMMA.16816.F32 R172, R28.reuse, R32, R172 ;  /* 0x000000201cac723c */ /* 0x044ff000000018ac */
[----:B------:R-:W-:Y:S01]  /*1e640*/  HMMA.16816.F32 R168, R28, R34, R168 ;  /* 0x000000221ca8723c */ /* 0x000fe200000018a8 */
[----:B------:R-:W-:Y:S04]  /*1e650*/  LDSM.16.M88.4 R32, [R228+0x4000] ;  /* 0x00400000e420783b */ /* 0x000fe80000000200 */
[----:B------:R-:W2:Y:S03]  /*1e660*/  LDSM.16.M88.4 R28, [R215] ;  /* 0x00000000d71c783b */ /* 0x000ea60000000200 */
[C---:B------:R-:W-:Y:S08]  /*1e670*/  HMMA.16816.F32 R16, R192.reuse, R24, R16 ;  /* 0x00000018c010723c */ /* 0x040ff00000001810 */
[C---:B------:R-:W-:Y:S01]  /*1e680*/  HMMA.16816.F32 R12, R192.reuse, R26, R12 ;  /* 0x0000001ac00c723c */ /* 0x040fe2000000180c */
[----:B------:R-:W2:Y:S07]  /*1e690*/  LDSM.16.M88.4 R24, [R214] ;  /* 0x00000000d618783b */ /* 0x000eae0000000200 */
[C---:B----4-:R-:W-:Y:S08]  /*1e6a0*/  HMMA.16816.F32 R8, R192.reuse, R20, R8 ;  /* 0x00000014c008723c */ /* 0x050ff00000001808 */
[C---:B------:R-:W-:Y:S01]  /*1e6b0*/  HMMA.16816.F32 R4, R192.reuse, R22, R4 ;  /* 0x00000016c004723c */ /* 0x040fe20000001804 */
[----:B------:R-:W4:Y:S07]  /*1e6c0*/  LDSM.16.M88.4 R20, [R213] ;  /* 0x00000000d514783b */ /* 0x000f2e0000000200 */
[C---:B-1----:R-:W-:Y:S08]  /*1e6d0*/  HMMA.16816.F32 R180, R192.reuse, R188, R180 ;  /* 0x000000bcc0b4723c */ /* 0x042ff000000018b4 */
[C---:B------:R-:W-:Y:S01]  /*1e6e0*/  HMMA.16816.F32 R176, R192.reuse, R190, R176 ;  /* 0x000000bec0b0723c */ /* 0x040fe200000018b0 */
[----:B------:R-:W-:Y:S07]  /*1e6f0*/  LDSM.16.M88.4 R188, [R224+0xc000] ;  /* 0x00c00000e0bc783b */ /* 0x000fee0000000200 */
[C---:B-----5:R-:W-:Y:S08]  /*1e700*/  HMMA.16816.F32 R172, R192.reuse, R184, R172 ;  /* 0x000000b8c0ac723c */ /* 0x060ff000000018ac */
[----:B------:R-:W-:Y:S01]  /*1e710*/  HMMA.16816.F32 R168, R192, R186, R168 ;  /* 0x000000bac0a8723c */ /* 0x000fe200000018a8 */
[----:B------:R-:W1:Y:S04]  /*1e720*/  LDSM.16.M88.4 R184, [R212] ;  /* 0x00000000d4b8783b */ /* 0x000e680000000200 */
[----:B------:R-:W-:Y:S03]  /*1e730*/  LDSM.16.M88.4 R192, [R226+0x4000] ;  /* 0x00400000e2c0783b */ /* 0x000fe60000000200 */
[C---:B--2---:R-:W-:Y:S08]  /*1e740*/  HMMA.16816.F32 R16, R32.reuse, R28, R16 ;  /* 0x0000001c2010723c */ /* 0x044ff00000001810 */
[C---:B------:R-:W-:Y:S01]  /*1e750*/  HMMA.16816.F32 R12, R32.reuse, R30, R12 ;  /* 0x0000001e200c723c */ /* 0x040fe2000000180c */
[----:B------:R-:W2:Y:S07]  /*1e760*/  LDSM.16.M88.4 R28, [R224+0xc800] ;  /* 0x00c80000e01c783b */ /* 0x000eae0000000200 */
[C---:B------:R-:W-:Y:S08]  /*1e770*/  HMMA.16816.F32 R8, R32.reuse, R24, R8 ;  /* 0x000000182008723c */ /* 0x040ff00000001808 */
[C---:B------:R-:W-:Y:S01]  /*1e780*/  HMMA.16816.F32 R4, R32.reuse, R26, R4 ;  /* 0x0000001a2004723c */ /* 0x040fe20000001804 */
[----:B------:R-:W5:Y:S07]  /*1e790*/  LDSM.16.M88.4 R24, [R224+0xd000] ;  /* 0x00d00000e018783b */ /* 0x000f6e0000000200 */
[C---:B----4-:R-:W-:Y:S08]  /*1e7a0*/  HMMA.16816.F32 R180, R32.reuse, R20, R180 ;  /* 0x0000001420b4723c */ /* 0x050ff000000018b4 */
[C---:B------:R-:W-:Y:S01]  /*1e7b0*/  HMMA.16816.F32 R176, R32.reuse, R22, R176 ;  /* 0x0000001620b0723c */ /* 0x040fe200000018b0 */
[----:B------:R-:W4:Y:S07]  /*1e7c0*/  LDSM.16.M88.4 R20, [R224+0xd800] ;  /* 0x00d80000e014783b */ /* 0x000f2e0000000200 */
[C---:B-1----:R-:W-:Y:S08]  /*1e7d0*/  HMMA.16816.F32 R172, R32.reuse, R184, R172 ;  /* 0x000000b820ac723c */ /* 0x042ff000000018ac */
[----:B------:R-:W-:Y:S01]  /*1e7e0*/  HMMA.16816.F32 R168, R32, R186, R168 ;  /* 0x000000ba20a8723c */ /* 0x000fe200000018a8 */
[----:B------:R-:W-:Y:S04]  /*1e7f0*/  LDSM.16.M88.4 R32, [R225+0x4000] ;  /* 0x00400000e120783b */ /* 0x000fe80000000200 */
[----:B------:R-:W1:Y:S03]  /*1e800*/  LDSM.16.M88.4 R184, [R220+0x4800] ;  /* 0x00480000dcb8783b */ /* 0x000e660000000200 */
[C---:B--2---:R-:W-:Y:S08]  /*1e810*/  HMMA.16816.F32 R8, R192.reuse, R28, R8 ;  /* 0x0000001cc008723c */ /* 0x044ff00000001808 */
[C---:B------:R-:W-:Y:S01]  /*1e820*/  HMMA.16816.F32 R4, R192.reuse, R30, R4 ;  /* 0x0000001ec004723c */ /* 0x040fe20000001804 */
[----:B------:R-:W2:Y:S07]  /*1e830*/  LDSM.16.M88.4 R28, [R220+0x4000] ;  /* 0x00400000dc1c783b */ /* 0x000eae0000000200 */
[C---:B-----5:R-:W-:Y:S08]  /*1e840*/  HMMA.16816.F32 R180, R192.reuse, R24, R180 ;  /* 0x00000018c0b4723c */ /* 0x060ff000000018b4 */
[C---:B------:R-:W-:Y:S01]  /*1e850*/  HMMA.16816.F32 R176, R192.reuse, R26, R176 ;  /* 0x0000001ac0b0723c */ /* 0x040fe200000018b0 */
[----:B------:R-:W5:Y:S07]  /*1e860*/  LDSM.16.M88.4 R24, [R220+0x5000] ;  /* 0x00500000dc18783b */ /* 0x000f6e0000000200 */
[C---:B----4-:R-:W-:Y:S08]  /*1e870*/  HMMA.16816.F32 R172, R192.reuse, R20, R172 ;  /* 0x00000014c0ac723c */ /* 0x050ff000000018ac */
[C---:B------:R-:W-:Y:S01]  /*1e880*/  HMMA.16816.F32 R168, R192.reuse, R22, R168 ;  /* 0x00000016c0a8723c */ /* 0x040fe200000018a8 */
[----:B------:R-:W4:Y:S07]  /*1e890*/  LDSM.16.M88.4 R20, [R220+0x5800] ;  /* 0x00580000dc14783b */ /* 0x000f2e0000000200 */
[C---:B------:R-:W-:Y:S08]  /*1e8a0*/  HMMA.16816.F32 R16, R192.reuse, R188, R16 ;  /* 0x000000bcc010723c */ /* 0x040ff00000001810 */
[----:B------:R-:W-:Y:S01]  /*1e8b0*/  HMMA.16816.F32 R12, R192, R190, R12 ;  /* 0x000000bec00c723c */ /* 0x000fe2000000180c */
[----:B------:R-:W-:Y:S07]  /*1e8c0*/  LDSM.16.M88.4 R188, [R230+0x6000] ;  /* 0x00600000e6bc783b */ /* 0x000fee0000000200 */
[C---:B-1----:R-:W-:Y:S08]  /*1e8d0*/  HMMA.16816.F32 R8, R32.reuse, R184, R8 ;  /* 0x000000b82008723c */ /* 0x042ff00000001808 */
[C---:B------:R-:W-:Y:S01]  /*1e8e0*/  HMMA.16816.F32 R4, R32.reuse, R186, R4 ;  /* 0x000000ba2004723c */ /* 0x040fe20000001804 */
[----:B------:R-:W1:Y:S07]  /*1e8f0*/  LDSM.16.M88.4 R184, [R229+0xe000] ;  /* 0x00e00000e5b8783b */ /* 0x000e6e0000000200 */
[C---:B--2---:R-:W-:Y:S08]  /*1e900*/  HMMA.16816.F32 R16, R32.reuse, R28, R16 ;  /* 0x0000001c2010723c */ /* 0x044ff00000001810 */
[C---:B------:R-:W-:Y:S01]  /*1e910*/  HMMA.16816.F32 R12, R32.reuse, R30, R12 ;  /* 0x0000001e200c723c */ /* 0x040fe2000000180c */
[----:B------:R-:W2:Y:S07]  /*1e920*/  LDSM.16.M88.4 R28, [R229+0xe800] ;  /* 0x00e80000e51c783b */ /* 0x000eae0000000200 */
[C---:B-----5:R-:W-:Y:S08]  /*1e930*/  HMMA.16816.F32 R180, R32.reuse, R24, R180 ;  /* 0x0000001820b4723c */ /* 0x060ff000000018b4 */
[C---:B------:R-:W-:Y:S01]  /*1e940*/  HMMA.16816.F32 R176, R32.reuse, R26, R176 ;  /* 0x0000001a20b0723c */ /* 0x040fe200000018b0 */
[----:B------:R-:W5:Y:S07]  /*1e950*/  LDSM.16.M88.4 R24, [R229+0xf000] ;  /* 0x00f00000e518783b */ /* 0x000f6e0000000200 */
[C---:B----4-:R-:W-:Y:S08]  /*1e960*/  HMMA.16816.F32 R172, R32.reuse, R20, R172 ;  /* 0x0000001420ac723c */ /* 0x050ff000000018ac */
        /* <DEDUP_REMOVED lines=8> */
[----:B------:R-:W2:Y:S07]  /*1e9f0*/  LDSM.16.M88.4 R28, [R210] ;  /* 0x00000000d21c783b */ /* 0x000eae0000000200 */
[C---:B-----5:R-:W-:Y:S08]  /*1ea00*/  HMMA.16816.F32 R180, R188.reuse, R24, R180 ;  /* 0x00000018bcb4723c */ /* 0x060ff000000018b4 */
[C---:B------:R-:W-:Y:S01]  /*1ea10*/  HMMA.16816.F32 R176, R188.reuse, R26, R176 ;  /* 0x0000001abcb0723c */ /* 0x040fe200000018b0 */
[----:B------:R-:W-:Y:S07]  /*1ea20*/  LDSM.16.M88.4 R24, [R209] ;  /* 0x00000000d118783b */ /* 0x000fee0000000200 */
[C---:B----4-:R-:W-:Y:S08]  /*1ea30*/  HMMA.16816.F32 R172, R188.reuse, R20, R172 ;  /* 0x00000014bcac723c */ /* 0x050ff000000018ac */
[----:B------:R-:W-:Y:S01]  /*1ea40*/  HMMA.16816.F32 R168, R188, R22, R168 ;  /* 0x00000016bca8723c */ /* 0x000fe200000018a8 */
[----:B------:R-:W-:Y:S04]  /*1ea50*/  LDSM.16.M88.4 R188, [R226+0x6000] ;  /* 0x00600000e2bc783b */ /* 0x000fe80000000200 */
[----:B------:R-:W4:Y:S03]  /*1ea60*/  LDSM.16.M88.4 R20, [R224+0xe000] ;  /* 0x00e00000e014783b */ /* 0x000f260000000200 */
[C---:B-1----:R-:W-:Y:S08]  /*1ea70*/  HMMA.16816.F32 R16, R184.reuse, R32, R16 ;  /* 0x00000020b810723c */ /* 0x042ff00000001810 */
[C---:B------:R-:W-:Y:S01]  /*1ea80*/  HMMA.16816.F32 R12, R184.reuse, R34, R12 ;  /* 0x00000022b80c723c */ /* 0x040fe2000000180c */
[----:B------:R-:W1:Y:S07]  /*1ea90*/  LDSM.16.M88.4 R32, [R208] ;  /* 0x00000000d020783b */ /* 0x000e6e0000000200 */
[C---:B--2---:R-:W-:Y:S08]  /*1eaa0*/  HMMA.16816.F32 R8, R184.reuse, R28, R8 ;  /* 0x0000001cb808723c */ /* 0x044ff00000001808 */
[----:B------:R-:W-:Y:S01]  /*1eab0*/  HMMA.16816.F32 R4, R184, R30, R4 ;  /* 0x0000001eb804723c */ /* 0x000fe20000001804 */
[----:B------:R-:W-:Y:S07]  /*1eac0*/  LDSM.16.M88.4 R28, [R225+0x6000] ;  /* 0x00600000e11c783b */ /* 0x000fee0000000200 */
[C---:B----4-:R-:W-:Y:S08]  /*1ead0*/  HMMA.16816.F32 R16, R188.reuse, R20, R16 ;  /* 0x00000014bc10723c */ /* 0x050ff00000001810 */
[----:B------:R-:W-:Y:S01]  /*1eae0*/  HMMA.16816.F32 R12, R188, R22, R12 ;  /* 0x00000016bc0c723c */ /* 0x000fe2000000180c */
[----:B------:R-:W2:Y:S07]  /*1eaf0*/  LDSM.16.M88.4 R20, [R224+0xe800] ;  /* 0x00e80000e014783b */ /* 0x000eae0000000200 */
[C---:B------:R-:W-:Y:S08]  /*1eb00*/  HMMA.16816.F32 R180, R184.reuse, R24, R180 ;  /* 0x00000018b8b4723c */ /* 0x040ff000000018b4 */
[C---:B------:R-:W-:Y:S01]  /*1eb10*/  HMMA.16816.F32 R176, R184.reuse, R26, R176 ;  /* 0x0000001ab8b0723c */ /* 0x040fe200000018b0 */
[----:B------:R-:W4:Y:S07]  /*1eb20*/  LDSM.16.M88.4 R24, [R220+0x6000] ;  /* 0x00600000dc18783b */ /* 0x000f2e0000000200 */
[C---:B-1----:R-:W-:Y:S08]  /*1eb30*/  HMMA.16816.F32 R172, R184.reuse, R32, R172 ;  /* 0x00000020b8ac723c */ /* 0x042ff000000018ac */
[----:B------:R-:W-:Y:S01]  /*1eb40*/  HMMA.16816.F32 R168, R184, R34, R168 ;  /* 0x00000022b8a8723c */ /* 0x000fe200000018a8 */
[----:B------:R-:W1:Y:S07]  /*1eb50*/  LDSM.16.M88.4 R32, [R220+0x6800] ;  /* 0x00680000dc20783b */ /* 0x000e6e0000000200 */
[----:B--2---:R-:W-:Y:S08]  /*1eb60*/  HMMA.16816.F32 R8, R188, R20, R8 ;  /* 0x00000014bc08723c */ /* 0x004ff00000001808 */
[C---:B----4-:R-:W-:Y:S08]  /*1eb70*/  HMMA.16816.F32 R16, R28.reuse, R24, R16 ;  /* 0x000000181c10723c */ /* 0x050ff00000001810 */
[----:B------:R-:W-:Y:S01]  /*1eb80*/  HMMA.16816.F32 R12, R28, R26, R12 ;  /* 0x0000001a1c0c723c */ /* 0x000fe2000000180c */
[----:B------:R-:W2:Y:S07]  /*1eb90*/  LDSM.16.M88.4 R24, [R224+0xf000] ;  /* 0x00f00000e018783b */ /* 0x000eae0000000200 */
[----:B------:R-:W-:Y:S08]  /*1eba0*/  HMMA.16816.F32 R4, R188, R22, R4 ;  /* 0x00000016bc04723c */ /* 0x000ff00000001804 */
[----:B-1----:R-:W-:Y:S01]  /*1ebb0*/  HMMA.16816.F32 R8, R28, R32, R8 ;  /* 0x000000201c08723c */ /* 0x002fe20000001808 */
[----:B---3--:R-:W-:-:S02]  /*1ebc0*/  FMUL.FTZ R193, R16, R198 ;  /* 0x000000c610c17220 */ /* 0x008fc40000410000 */
[-C--:B------:R-:W-:Y:S02]  /*1ebd0*/  FMUL.FTZ R20, R17, R198.reuse ;  /* 0x000000c611147220 */ /* 0x080fe40000410000 */
[-C--:B------:R-:W-:Y:S02]  /*1ebe0*/  FMUL.FTZ R192, R18, R198.reuse ;  /* 0x000000c612c07220 */ /* 0x080fe40000410000 */
[-C--:B------:R-:W-:Y:S02]  /*1ebf0*/  FMUL.FTZ R21, R19, R198.reuse ;  /* 0x000000c613157220 */ /* 0x080fe40000410000 */
[----:B------:R-:W1:Y:S01]  /*1ec00*/  LDSM.16.M88.4 R16, [R220+0x7000] ;  /* 0x00700000dc10783b */ /* 0x000e620000000200 */
[-C--:B------:R-:W-:Y:S02]  /*1ec10*/  FMUL.FTZ R22, R12, R198.reuse ;  /* 0x000000c60c167220 */ /* 0x080fe40000410000 */
[-C--:B------:R-:W-:Y:S02]  /*1ec20*/  FMUL.FTZ R12, R13, R198.reuse ;  /* 0x000000c60d0c7220 */ /* 0x080fe40000410000 */
[----:B------:R-:W-:-:S02]  /*1ec30*/  FMUL.FTZ R13, R14, R198 ;  /* 0x000000c60e0d7220 */ /* 0x000fc40000410000 */
[-C--:B------:R-:W-:Y:S01]  /*1ec40*/  FMUL.FTZ R14, R15, R198.reuse ;  /* 0x000000c60f0e7220 */ /* 0x080fe20000410000 */
[----:B------:R-:W-:Y:S07]  /*1ec50*/  HMMA.16816.F32 R4, R28, R34, R4 ;  /* 0x000000221c04723c */ /* 0x000fee0000001804 */
[-C--:B------:R-:W-:Y:S01]  /*1ec60*/  FMUL.FTZ R23, R8, R198.reuse ;  /* 0x000000c608177220 */ /* 0x080fe20000410000 */
[----:B--2---:R-:W-:Y:S01]  /*1ec70*/  HMMA.16816.F32 R180, R188, R24, R180 ;  /* 0x00000018bcb4723c */ /* 0x004fe200000018b4 */
[----:B------:R-:W-:-:S02]  /*1ec80*/  FMUL.FTZ R15, R9, R198 ;  /* 0x000000c6090f7220 */ /* 0x000fc40000410000 */
[----:B------:R-:W-:-:S04]  /*1ec90*/  FMUL.FTZ R33, R11, R198 ;  /* 0x000000c60b217220 */ /* 0x000fc80000410000 */
[-C--:B------:R-:W-:Y:S02]  /*1eca0*/  FMUL.FTZ R24, R10, R198.reuse ;  /* 0x000000c60a187220 */ /* 0x080fe40000410000 */
[----:B------:R-:W2:Y:S01]  /*1ecb0*/  LDSM.16.M88.4 R8, [R224+0xf800] ;  /* 0x00f80000e008783b */ /* 0x000ea20000000200 */
[----:B------:R-:W-:Y:S03]  /*1ecc0*/  HMMA.16816.F32 R176, R188, R26, R176 ;  /* 0x0000001abcb0723c */ /* 0x000fe600000018b0 */
[----:B------:R-:W3:Y:S03]  /*1ecd0*/  S2R R32, SR_TID.X ;  /* 0x0000000000207919 */ /* 0x000ee60000002100 */
[-C--:B------:R-:W-:Y:S02]  /*1ece0*/  FMUL.FTZ R25, R5, R198.reuse ;  /* 0x000000c605197220 */ /* 0x080fe40000410000 */
[----:B------:R-:W-:-:S02]  /*1ecf0*/  FMUL.FTZ R27, R6, R198 ;  /* 0x000000c6061b7220 */ /* 0x000fc40000410000 */
[----:B------:R-:W-:-:S04]  /*1ed00*/  FMUL.FTZ R26, R7, R198 ;  /* 0x000000c6071a7220 */ /* 0x000fc80000410000 */
[C---:B-1----:R-:W-:Y:S07]  /*1ed10*/  HMMA.16816.F32 R180, R28.reuse, R16, R180 ;  /* 0x000000101cb4723c */ /* 0x042fee00000018b4 */
[----:B------:R-:W-:Y:S02]  /*1ed20*/  FMUL.FTZ R16, R4, R198 ;  /* 0x000000c604107220 */ /* 0x000fe40000410000 */
[----:B------:R-:W1:Y:S01]  /*1ed30*/  LDSM.16.M88.4 R4, [R220+0x7800] ;  /* 0x00780000dc04783b */ /* 0x000e620000000200 */
[----:B------:R-:W-:Y:S01]  /*1ed40*/  HMMA.16816.F32 R176, R28, R18, R176 ;  /* 0x000000121cb0723c */ /* 0x000fe200000018b0 */
[----:B------:R-:W4:Y:S01]  /*1ed50*/  MUFU.TANH R20, R20 ;  /* 0x0000001400147308 */ /* 0x000f220000002400 */
[----:B------:R-:W-:-:S05]  /*1ed60*/  DEPBAR.LE SB0, 0x0 ;  /* 0x000080000000791a */ /* 0x000fca0000000000 */
[----:B---3--:R-:W-:Y:S01]  /*1ed70*/  IMAD.SHL.U32 R19, R32, 0x2, RZ ;  /* 0x0000000220137824 */ /* 0x008fe200078e00ff */
[----:B--2---:R-:W-:Y:S04]  /*1ed80*/  HMMA.16816.F32 R172, R188, R8, R172 ;  /* 0x00000008bcac723c */ /* 0x004fe800000018ac */
[----:B------:R-:W-:-:S04]  /*1ed90*/  LOP3.LUT R19, R19, 0x6, RZ, 0xc0, !PT ;  /* 0x0000000613137812 */ /* 0x000fc800078ec0ff */
[----:B------:R-:W-:Y:S01]  /*1eda0*/  HMMA.16816.F32 R168, R188, R10, R168 ;  /* 0x0000000abca8723c */ /* 0x000fe200000018a8 */
[----:B------:R-:W2:Y:S01]  /*1edb0*/  MUFU.TANH R21, R21 ;  /* 0x0000001500157308 */ /* 0x000ea20000002400 */
[----:B------:R-:W-:-:S07]  /*1edc0*/  IMAD R9, R250, 0x40, R19 ;  /* 0x00000040fa097824 */ /* 0x000fce00078e0213 */
[----:B------:R-:W3:Y:S08]  /*1edd0*/  MUFU.TANH R22, R22 ;  /* 0x0000001600167308 */ /* 0x000ef00000002400 */
[----:B------:R-:W5:Y:S01]  /*1ede0*/  MUFU.TANH R13, R13 ;  /* 0x0000000d000d7308 */ /* 0x000f620000002400 */
[C---:B-1----:R-:W-:Y:S07]  /*1edf0*/  HMMA.16816.F32 R172, R28.reuse, R4, R172 ;  /* 0x000000041cac723c */ /* 0x042fee00000018ac */
[----:B------:R1:W-:Y:S01]  /*1ee00*/  MUFU.TANH R17, R33 ;  /* 0x0000002100117308 */ /* 0x0003e20000002400 */
[----:B------:R-:W-:Y:S07]  /*1ee10*/  HMMA.16816.F32 R168, R28, R6, R168 ;  /* 0x000000061ca8723c */ /* 0x000fee00000018a8 */
[----:B------:R-:W2:Y:S01]  /*1ee20*/  MUFU.TANH R12, R12 ;  /* 0x0000000c000c7308 */ /* 0x000ea20000002400 */
[----:B-1----:R-:W-:-:S07]  /*1ee30*/  IADD3 R33, R9, 0x1, RZ ;  /* 0x0000000109217810 */ /* 0x002fce0007ffe0ff */
[----:B------:R-:W1:Y:S01]  /*1ee40*/  MUFU.TANH R14, R14 ;  /* 0x0000000e000e7308 */ /* 0x000e620000002400 */
[C---:B------:R-:W-:Y:S02]  /*1ee50*/  ISETP.GE.AND P1, PT, R33.reuse, R0, PT ;  /* 0x000000002100720c */ /* 0x040fe40003f26270 */
[----:B------:R-:W-:-:S05]  /*1ee60*/  ISETP.GE.AND P3, PT, R33, R2, PT ;  /* 0x000000022100720c */ /* 0x000fca0003f66270 */
[----:B------:R-:W1:Y:S01]  /*1ee70*/  MUFU.TANH R23, R23 ;  /* 0x0000001700177308 */ /* 0x000e620000002400 */
[----:B------:R-:W-:Y:S02]  /*1ee80*/  IADD3 R33, R9, 0x8, RZ ;  /* 0x0000000809217810 */ /* 0x000fe40007ffe0ff */
[----:B----4-:R-:W-:Y:S02]  /*1ee90*/  FSEL R10, R20, -INF , !P1 ;  /* 0xff800000140a7808 */ /* 0x010fe40004800000 */
[----:B------:R-:W-:-:S03]  /*1eea0*/  ISETP.GE.AND P2, PT, R33, R0, PT ;  /* 0x000000002100720c */ /* 0x000fc60003f46270 */
[----:B------:R-:W4:Y:S01]  /*1eeb0*/  MUFU.TANH R15, R15 ;  /* 0x0000000f000f7308 */ /* 0x000f220000002400 */
[----:B------:R-:W-:Y:S02]  /*1eec0*/  ISETP.GE.AND P1, PT, R33, R2, PT ;  /* 0x000000022100720c */ /* 0x000fe40003f26270 */
[----:B--2---:R-:W-:Y:S02]  /*1eed0*/  FSEL R8, R21, -INF , !P3 ;  /* 0xff80000015087808 */ /* 0x004fe40005800000 */
[----:B------:R-:W-:-:S03]  /*1eee0*/  IADD3 R35, R9, 0x9, RZ ;  /* 0x0000000909237810 */ /* 0x000fc60007ffe0ff */
[----:B------:R-:W2:Y:S01]  /*1eef0*/  MUFU.TANH R24, R24 ;  /* 0x0000001800187308 */ /* 0x000ea20000002400 */
[----:B------:R-:W-:Y:S01]  /*1ef00*/  IADD3 R21, R9, 0x10, RZ ;  /* 0x0000001009157810 */ /* 0x000fe20007ffe0ff */
[-C--:B------:R-:W-:Y:S01]  /*1ef10*/  FMUL.FTZ R180, R180, R198.reuse ;  /* 0x000000c6b4b47220 */ /* 0x080fe20000410000 */
[----:B---3--:R-:W-:Y:S01]  /*1ef20*/  FSEL R11, R22, -INF , !P2 ;  /* 0xff800000160b7808 */ /* 0x008fe20005000000 */
[----:B------:R-:W-:Y:S01]  /*1ef30*/  FMUL.FTZ R182, R182, R198 ;  /* 0x000000c6b6b67220 */ /* 0x000fe20000410000 */
[----:B-----5:R-:W-:-:S03]  /*1ef40*/  FSEL R13, R13, -INF , !P1 ;  /* 0xff8000000d0d7808 */ /* 0x020fc60004800000 */
[----:B------:R-:W3:Y:S01]  /*1ef50*/  MUFU.TANH R16, R16 ;  /* 0x0000001000107308 */ /* 0x000ee20000002400 */
[C---:B------:R-:W-:Y:S02]  /*1ef60*/  ISETP.GE.AND P3, PT, R35.reuse, R0, PT ;  /* 0x000000002300720c */ /* 0x040fe40003f66270 */
[----:B------:R-:W-:Y:S02]  /*1ef70*/  ISETP.GE.AND P2, PT, R35, R2, PT ;  /* 0x000000022300720c */ /* 0x000fe40003f46270 */
[----:B------:R-:W-:-:S03]  /*1ef80*/  ISETP.GE.AND P1, PT, R21, R0, PT ;  /* 0x000000001500720c */ /* 0x000fc60003f26270 */
[----:B------:R-:W-:Y:S01]  /*1ef90*/  MUFU.TANH R25, R25 ;  /* 0x0000001900197308 */ /* 0x000fe20000002400 */
[----:B------:R-:W-:Y:S01]  /*1efa0*/  IADD3 R5, R9, 0x11, RZ ;  /* 0x0000001109057810 */ /* 0x000fe20007ffe0ff */
[----:B------:R-:W-:-:S06]  /*1efb0*/  FMUL.FTZ R18, R183, R198 ;  /* 0x000000c6b7127220 */ /* 0x000fcc0000410000 */
[----:B------:R-:W5:Y:S01]  /*1efc0*/  MUFU.TANH R27, R27 ;  /* 0x0000001b001b7308 */ /* 0x000f620000002400 */
[-C--:B------:R-:W-:Y:S01]  /*1efd0*/  FMUL.FTZ R181, R181, R198.reuse ;  /* 0x000000c6b5b57220 */ /* 0x080fe20000410000 */
[----:B------:R-:W-:Y:S01]  /*1efe0*/  FSEL R12, R12, -INF , !P3 ;  /* 0xff8000000c0c7808 */ /* 0x000fe20005800000 */
[----:B------:R-:W-:Y:S01]  /*1eff0*/  FMUL.FTZ R176, R176, R198 ;  /* 0x000000c6b0b07220 */ /* 0x000fe20000410000 */
[----:B-1----:R-:W-:Y:S02]  /*1f000*/  FSEL R14, R14, -INF , !P2 ;  /* 0xff8000000e0e7808 */ /* 0x002fe40005000000 */
[----:B------:R-:W-:Y:S02]  /*1f010*/  FSEL R23, R23, -INF , !P1 ;  /* 0xff80000017177808 */ /* 0x000fe40004800000 */
[----:B------:R-:W1:Y:S01]  /*1f020*/  MUFU.TANH R26, R26 ;  /* 0x0000001a001a7308 */ /* 0x000e620000002400 */
[----:B------:R-:W-:Y:S02]  /*1f030*/  ISETP.GE.AND P3, PT, R21, R2, PT ;  /* 0x000000021500720c */ /* 0x000fe40003f66270 */
[----:B------:R-:W-:-:S02]  /*1f040*/  ISETP.GE.AND P2, PT, R5, R0, PT ;  /* 0x000000000500720c */ /* 0x000fc40003f46270 */
[----:B------:R-:W-:-:S03]  /*1f050*/  ISETP.GE.AND P1, PT, R5, R2, PT ;  /* 0x000000020500720c */ /* 0x000fc60003f26270 */
[----:B------:R2:W1:Y:S01]  /*1f060*/  MUFU.TANH R187, R180 ;  /* 0x000000b400bb7308 */ /* 0x0004620000002400 */
[C---:B------:R-:W-:Y:S01]  /*1f070*/  IADD3 R21, R9.reuse, 0x18, RZ ;  /* 0x0000001809157810 */ /* 0x040fe20007ffe0ff */
[----:B------:R-:W-:Y:S01]  /*1f080*/  FMUL.FTZ R4, R178, R198 ;  /* 0x000000c6b2047220 */ /* 0x000fe20000410000 */
[----:B------:R-:W-:-:S05]  /*1f090*/  IADD3 R5, R9, 0x19, RZ ;  /* 0x0000001909057810 */ /* 0x000fca0007ffe0ff */
[----:B------:R-:W1:Y:S01]  /*1f0a0*/  MUFU.TANH R19, R182 ;  /* 0x000000b600137308 */ /* 0x000e620000002400 */
[----:B----4-:R-:W-:Y:S01]  /*1f0b0*/  FSEL R22, R15, -INF , !P2 ;  /* 0xff8000000f167808 */ /* 0x010fe20005000000 */
[----:B------:R-:W-:Y:S01]  /*1f0c0*/  FMUL.FTZ R177, R177, R198 ;  /* 0x000000c6b1b17220 */ /* 0x000fe20000410000 */
[----:B------:R-:W-:Y:S01]  /*1f0d0*/  ISETP.GE.AND P2, PT, R21, R2, PT ;  /* 0x000000021500720c */ /* 0x000fe20003f46270 */
[----:B------:R-:W-:Y:S01]  /*1f0e0*/  FMUL.FTZ R179, R179, R198 ;  /* 0x000000c6b3b37220 */ /* 0x000fe20000410000 */
[----:B------:R-:W-:-:S03]  /*1f0f0*/  IADD3 R7, R9, 0x20, RZ ;  /* 0x0000002009077810 */ /* 0x000fc60007ffe0ff */
[----:B------:R4:W1:Y:S01]  /*1f100*/  MUFU.TANH R186, R181 ;  /* 0x000000b500ba7308 */ /* 0x0008620000002400 */
[----:B--2---:R-:W-:Y:S02]  /*1f110*/  FSEL R180, R24, -INF , !P3 ;  /* 0xff80000018b47808 */ /* 0x004fe40005800000 */
[----:B------:R-:W-:Y:S01]  /*1f120*/  ISETP.GE.AND P3, PT, R21, R0, PT ;  /* 0x000000001500720c */ /* 0x000fe20003f66270 */
[----:B------:R-:W-:-:S04]  /*1f130*/  FMUL.FTZ R172, R172, R198 ;  /* 0x000000c6acac7220 */ /* 0x000fc80000410000 */
[----:B------:R-:W2:Y:S01]  /*1f140*/  MUFU.TANH R18, R18 ;  /* 0x0000001200127308 */ /* 0x000ea20000002400 */
[----:B------:R-:W-:Y:S01]  /*1f150*/  FMUL.FTZ R173, R173, R198 ;  /* 0x000000c6adad7220 */ /* 0x000fe20000410000 */
[----:B---3--:R-:W-:-:S06]  /*1f160*/  FSEL R20, R16, -INF , !P3 ;  /* 0xff80000010147808 */ /* 0x008fcc0005800000 */
[----:B------:R-:W3:Y:S01]  /*1f170*/  MUFU.TANH R185, R176 ;  /* 0x000000b000b97308 */ /* 0x000ee20000002400 */
[----:B----4-:R-:W-:Y:S02]  /*1f180*/  FSEL R181, R17, -INF , !P1 ;  /* 0xff80000011b57808 */ /* 0x010fe40004800000 */
[----:B------:R-:W-:Y:S02]  /*1f190*/  ISETP.GE.AND P1, PT, R5, R0, PT ;  /* 0x000000000500720c */ /* 0x000fe40003f26270 */
[----:B-----5:R-:W-:Y:S02]  /*1f1a0*/  FSEL R182, R27, -INF , !P2 ;  /* 0xff8000001bb67808 */ /* 0x020fe40005000000 */
[----:B------:R-:W-:Y:S01]  /*1f1b0*/  FSEL R21, R25, -INF , !P1 ;  /* 0xff80000019157808 */ /* 0x000fe20004800000 */
[----:B------:R-:W4:Y:S01]  /*1f1c0*/  MUFU.TANH R4, R4 ;  /* 0x0000000400047308 */ /* 0x000f220000002400 */
[----:B------:R-:W-:Y:S02]  /*1f1d0*/  ISETP.GE.AND P3, PT, R5, R2, PT ;  /* 0x000000020500720c */ /* 0x000fe40003f66270 */
[----:B------:R-:W-:-:S02]  /*1f1e0*/  ISETP.GE.AND P2, PT, R7, R0, PT ;  /* 0x000000000700720c */ /* 0x000fc40003f46270 */
[----:B------:R-:W-:-:S03]  /*1f1f0*/  ISETP.GE.AND P1, PT, R7, R2, PT ;  /* 0x000000020700720c */ /* 0x000fc60003f26270 */
[----:B------:R-:W5:Y:S01]  /*1f200*/  MUFU.TANH R184, R177 ;  /* 0x000000b100b87308 */ /* 0x000f620000002400 */
[C---:B------:R-:W-:Y:S02]  /*1f210*/  IADD3 R5, R9.reuse, 0x21, RZ ;  /* 0x0000002109057810 */ /* 0x040fe40007ffe0ff */
[----:B------:R-:W-:Y:S01]  /*1f220*/  IADD3 R15, R9, 0x28, RZ ;  /* 0x00000028090f7810 */ /* 0x000fe20007ffe0ff */
[----:B------:R-:W-:-:S04]  /*1f230*/  FMUL.FTZ R28, R170, R198 ;  /* 0x000000c6aa1c7220 */ /* 0x000fc80000410000 */
[----:B------:R-:W2:Y:S01]  /*1f240*/  MUFU.TANH R24, R179 ;  /* 0x000000b300187308 */ /* 0x000ea20000002400 */
[----:B-1----:R-:W-:Y:S02]  /*1f250*/  FSEL R183, R26, -INF , !P3 ;  /* 0xff8000001ab77808 */ /* 0x002fe40005800000 */
[----:B------:R-:W-:Y:S02]  /*1f260*/  FSEL R187, R187, -INF , !P2 ;  /* 0xff800000bbbb7808 */ /* 0x000fe40005000000 */
[----:B------:R-:W-:-:S03]  /*1f270*/  FSEL R27, R19, -INF , !P1 ;  /* 0xff800000131b7808 */ /* 0x000fc60004800000 */
[----:B------:R-:W1:Y:S01]  /*1f280*/  MUFU.TANH R172, R172 ;  /* 0x000000ac00ac7308 */ /* 0x000e620000002400 */
[C---:B------:R-:W-:Y:S01]  /*1f290*/  ISETP.GE.AND P3, PT, R5.reuse, R0, PT ;  /* 0x000000000500720c */ /* 0x040fe20003f66270 */
[----:B------:R-:W-:Y:S01]  /*1f2a0*/  FMUL.FTZ R174, R174, R198 ;  /* 0x000000c6aeae7220 */ /* 0x000fe20000410000 */
[----:B------:R-:W-:Y:S02]  /*1f2b0*/  ISETP.GE.AND P2, PT, R5, R2, PT ;  /* 0x000000020500720c */ /* 0x000fe40003f46270 */
[----:B------:R-:W-:-:S03]  /*1f2c0*/  ISETP.GE.AND P1, PT, R15, R0, PT ;  /* 0x000000000f00720c */ /* 0x000fc60003f26270 */
[----:B------:R-:W1:Y:S01]  /*1f2d0*/  MUFU.TANH R173, R173 ;  /* 0x000000ad00ad7308 */ /* 0x000e620000002400 */
[----:B------:R-:W-:Y:S01]  /*1f2e0*/  IADD3 R7, R9, 0x29, RZ ;  /* 0x0000002909077810 */ /* 0x000fe20007ffe0ff */
[----:B------:R-:W-:Y:S01]  /*1f2f0*/  FMUL.FTZ R6, R175, R198 ;  /* 0x000000c6af067220 */ /* 0x000fe20000410000 */
[----:B------:R-:W-:Y:S02]  /*1f300*/  FSEL R186, R186, -INF , !P3 ;  /* 0xff800000baba7808 */ /* 0x000fe40005800000 */
[----:B--2---:R-:W-:Y:S02]  /*1f310*/  FSEL R25, R18, -INF , !P2 ;  /* 0xff80000012197808 */ /* 0x004fe40005000000 */
[----:B---3--:R-:W-:Y:S01]  /*1f320*/  FSEL R185, R185, -INF , !P1 ;  /* 0xff800000b9b97808 */ /* 0x008fe20004800000 */
[----:B------:R-:W-:Y:S01]  /*1f330*/  MUFU.TANH R28, R28 ;  /* 0x0000001c001c7308 */ /* 0x000fe20000002400 */
[----:B------:R-:W-:Y:S01]  /*1f340*/  ISETP.GE.AND P3, PT, R15, R2, PT ;  /* 0x000000020f00720c */ /* 0x000fe20003f66270 */
[----:B------:R-:W-:Y:S01]  /*1f350*/  FMUL.FTZ R168, R168, R198 ;  /* 0x000000c6a8a87220 */ /* 0x000fe20000410000 */
[----:B------:R-:W-:-:S02]  /*1f360*/  ISETP.GE.AND P2, PT, R7, R0, PT ;  /* 0x000000000700720c */ /* 0x000fc40003f46270 */
[----:B------:R-:W-:Y:S02]  /*1f370*/  ISETP.GE.AND P1, PT, R7, R2, PT ;  /* 0x000000020700720c */ /* 0x000fe40003f26270 */
[C---:B------:R-:W-:Y:S01]  /*1f380*/  IADD3 R7, R9.reuse, 0x30, RZ ;  /* 0x0000003009077810 */ /* 0x040fe20007ffe0ff */
[----:B------:R-:W2:Y:S01]  /*1f390*/  MUFU.TANH R5, R174 ;  /* 0x000000ae00057308 */ /* 0x000ea20000002400 */
[----:B------:R-:W-:Y:S02]  /*1f3a0*/  IADD3 R15, R9, 0x31, RZ ;  /* 0x00000031090f7810 */ /* 0x000fe40007ffe0ff */
[----:B----4-:R-:W-:Y:S01]  /*1f3b0*/  FSEL R26, R4, -INF , !P3 ;  /* 0xff800000041a7808 */ /* 0x010fe20005800000 */
[----:B------:R-:W-:Y:S01]  /*1f3c0*/  FMUL.FTZ R169, R169, R198 ;  /* 0x000000c6a9a97220 */ /* 0x000fe20000410000 */
[----:B------:R-:W-:Y:S02]  /*1f3d0*/  ISETP.GE.AND P3, PT, R7, R0, PT ;  /* 0x000000000700720c */ /* 0x000fe40003f66270 */
[----:B-----5:R-:W-:Y:S01]  /*1f3e0*/  FSEL R184, R184, -INF , !P2 ;  /* 0xff800000b8b87808 */ /* 0x020fe20005000000 */
[----:B------:R-:W3:Y:S01]  /*1f3f0*/  MUFU.TANH R6, R6 ;  /* 0x0000000600067308 */ /* 0x000ee20000002400 */
[----:B------:R-:W-:-:S02]  /*1f400*/  FSEL R24, R24, -INF , !P1 ;  /* 0xff80000018187808 */ /* 0x000fc40004800000 */
[----:B------:R-:W-:Y:S02]  /*1f410*/  ISETP.GE.AND P2, PT, R7, R2, PT ;  /* 0x000000020700720c */ /* 0x000fe40003f46270 */
[----:B------:R-:W-:-:S03]  /*1f420*/  ISETP.GE.AND P1, PT, R15, R0, PT ;  /* 0x000000000f00720c */ /* 0x000fc60003f26270 */
[----:B------:R3:W4:Y:S01]  /*1f430*/  MUFU.TANH R4, R168 ;  /* 0x000000a800047308 */ /* 0x0007220000002400 */
[----:B------:R-:W-:Y:S01]  /*1f440*/  IADD3 R7, R9, 0x38, RZ ;  /* 0x0000003809077810 */ /* 0x000fe20007ffe0ff */
[----:B------:R-:W-:Y:S01]  /*1f450*/  FMUL.FTZ R29, R171, R198 ;  /* 0x000000c6ab1d7220 */ /* 0x000fe20000410000 */
[----:B-1----:R-:W-:Y:S02]  /*1f460*/  FSEL R175, R172, -INF , !P3 ;  /* 0xff800000acaf7808 */ /* 0x002fe40005800000 */
[----:B------:R-:W-:Y:S02]  /*1f470*/  FSEL R173, R173, -INF , !P1 ;  /* 0xff800000adad7808 */ /* 0x000fe40004800000 */
[----:B------:R-:W-:Y:S01]  /*1f480*/  ISETP.GE.AND P1, PT, R7, R2, PT ;  /* 0x000000020700720c */ /* 0x000fe20003f26270 */
[----:B------:R-:W1:Y:S01]  /*1f490*/  MUFU.TANH R193, R193 ;  /* 0x000000c100c17308 */ /* 0x000e620000002400 */
[----:B--2---:R-:W-:Y:S02]  /*1f4a0*/  FSEL R170, R5, -INF , !P2 ;  /* 0xff80000005aa7808 */ /* 0x004fe40005000000 */
[----:B------:R-:W-:-:S05]  /*1f4b0*/  FSEL R28, R28, -INF , !P1 ;  /* 0xff8000001c1c7808 */ /* 0x000fca0004800000 */
[----:B------:R-:W2:Y:S01]  /*1f4c0*/  MUFU.TANH R172, R169 ;  /* 0x000000a900ac7308 */ /* 0x000ea20000002400 */
[----:B------:R-:W-:Y:S02]  /*1f4d0*/  ISETP.GE.AND P1, PT, R165, 0x3, PT ;  /* 0x00000003a500780c */ /* 0x000fe40003f26270 */
[----:B------:R-:W-:Y:S02]  /*1f4e0*/  ISETP.GE.AND P3, PT, R15, R2, PT ;  /* 0x000000020f00720c */ /* 0x000fe40003f66270 */
[----:B------:R-:W-:-:S03]  /*1f4f0*/  ISETP.GE.AND P2, PT, R7, R0, PT ;  /* 0x000000000700720c */ /* 0x000fc60003f46270 */
[----:B------:R-:W5:Y:S01]  /*1f500*/  MUFU.TANH R192, R192 ;  /* 0x000000c000c07308 */ /* 0x000f620000002400 */
[----:B------:R-:W-:-:S07]  /*1f510*/  IADD3 R5, R9, 0x39, RZ ;  /* 0x0000003909057810 */ /* 0x000fce0007ffe0ff */
[----:B------:R-:W5:Y:S01]  /*1f520*/  MUFU.TANH R29, R29 ;  /* 0x0000001d001d7308 */ /* 0x000f620000002400 */
[----:B---3--:R-:W-:Y:S02]  /*1f530*/  FSEL R168, R6, -INF , !P3 ;  /* 0xff80000006a87808 */ /* 0x008fe40005800000 */
[----:B----4-:R-:W-:Y:S01]  /*1f540*/  FSEL R171, R4, -INF , !P2 ;  /* 0xff80000004ab7808 */ /* 0x010fe20005000000 */
[----:B------:R-:W-:Y:S01]  /*1f550*/  BAR.SYNC.DEFER_BLOCKING 0x0 ;  /* 0x0000000000007b1d */ /* 0x000fe20000010000 */
[-C--:B------:R-:W-:Y:S02]  /*1f560*/  ISETP.GE.AND P3, PT, R9, R0.reuse, PT ;  /* 0x000000000900720c */ /* 0x080fe40003f66270 */
[----:B------:R-:W-:Y:S02]  /*1f570*/  ISETP.GE.AND P2, PT, R5, R0, PT ;  /* 0x000000000500720c */ /* 0x000fe40003f46270 */
[----:B-1----:R-:W-:Y:S02]  /*1f580*/  FSEL R193, R193, -INF , !P3 ;  /* 0xff800000c1c17808 */ /* 0x002fe40005800000 */
[----:B--2---:R-:W-:Y:S01]  /*1f590*/  FSEL R172, R172, -INF , !P2 ;  /* 0xff800000acac7808 */ /* 0x004fe20005000000 */
[----:B------:R-:W-:Y:S01]  /*1f5a0*/  BSSY B1, `(.L_x_1441) ;  /* 0x00000ce000017945 */ /* 0x000fe20003800000 */
[----:B------:R-:W-:-:S02]  /*1f5b0*/  ISETP.GE.AND P3, PT, R9, R2, PT ;  /* 0x000000020900720c */ /* 0x000fc40003f66270 */
[----:B------:R-:W-:Y:S01]  /*1f5c0*/  ISETP.GE.AND P2, PT, R5, R2, PT ;  /* 0x000000020500720c */ /* 0x000fe20003f46270 */
[----:B------:R-:W-:Y:S01]  /*1f5d0*/  IMAD.MOV.U32 R188, RZ, RZ, R196 ;  /* 0x000000ffffbc7224 */ /* 0x000fe200078e00c4 */
[----:B-----5:R-:W-:Y:S01]  /*1f5e0*/  FSEL R192, R192, -INF , !P3 ;  /* 0xff800000c0c07808 */ /* 0x020fe20005800000 */
[----:B------:R-:W-:Y:S01]  /*1f5f0*/  IMAD.MOV.U32 R189, RZ, RZ, R197 ;  /* 0x000000ffffbd7224 */ /* 0x000fe200078e00c5 */
[----:B------:R-:W-:Y:S01]  /*1f600*/  FSEL R29, R29, -INF , !P2 ;  /* 0xff8000001d1d7808 */ /* 0x000fe20005000000 */
[----:B------:R-:W-:Y:S05]  /*1f610*/  @!P1 BRA `(.L_x_1442) ;  /* 0x00000c6000009947 */ /* 0x000fea0003800000 */
[----:B------:R-:W-:Y:S01]  /*1f620*/  BSSY B0, `(.L_x_1443) ;  /* 0x0000043000007945 */ /* 0x000fe20003800000 */
[----:B------:R-:W-:Y:S05]  /*1f630*/  @!P0 BRA `(.L_x_1444) ;  /* 0x000003d000008947 */ /* 0x000fea0003800000 */
[----:B------:R-:W-:Y:S02]  /*1f640*/  ULDC.64 UR4, c[0x0][0x118] ;  /* 0x0000460000047ab9 */ /* 0x000fe40000000a00 */
[----:B------:R-:W2:Y:S01]  /*1f650*/  LD.E R15, [R166.64+0x170] ;  /* 0x00017004a60f7980 */ /* 0x000ea2000c101900 */
[----:B------:R-:W-:-:S05]  /*1f660*/  IMAD.SHL.U32 R2, R250, 0x40, RZ ;  /* 0x00000040fa027824 */ /* 0x000fca00078e00ff */
[----:B------:R-:W-:Y:S02]  /*1f670*/  IADD3 R7, R2, -0x40, RZ ;  /* 0xffffffc002077810 */ /* 0x000fe40007ffe0ff */
[-C--:B--2---:R-:W-:Y:S02]  /*1f680*/  IABS R6, R15.reuse ;  /* 0x0000000f00067213 */ /* 0x084fe40000000000 */
[----:B------:R-:W-:Y:S02]  /*1f690*/  IABS R4, R15 ;  /* 0x0000000f00047213 */ /* 0x000fe40000000000 */
[----:B------:R-:W1:Y:S03]  /*1f6a0*/  I2F.RP R0, R6 ;  /* 0x0000000600007306 */ /* 0x000e660000209400 */
[----:B------:R-:W-:-:S05]  /*1f6b0*/  IMAD.MOV R4, RZ, RZ, -R4 ;  /* 0x000000ffff047224 */ /* 0x000fca00078e0a04 */
        /* <DEDUP_REMOVED lines=10> */
[----:B------:R-:W-:-:S06]  /*1f760*/  IMAD.HI.U32 R16, R19, R16, R18 ;  /* 0x0000001013107227 */ /* 0x000fcc00078e0012 */
[----:B------:R-:W-:-:S04]  /*1f770*/  IMAD.HI.U32 R9, R16, R5, RZ ;  /* 0x0000000510097227 */ /* 0x000fc800078e00ff */
[----:B------:R-:W-:Y:S02]  /*1f780*/  IMAD R5, R9, R4, R5 ;  /* 0x0000000409057224 */ /* 0x000fe400078e0205 */
[----:B------:R-:W-:-:S03]  /*1f790*/  IMAD.HI.U32 R17, R16, R0, RZ ;  /* 0x0000000010117227 */ /* 0x000fc600078e00ff */
[----:B------:R-:W-:Y:S01]  /*1f7a0*/  ISETP.GT.U32.AND P2, PT, R6, R5, PT ;  /* 0x000000050600720c */ /* 0x000fe20003f44070 */
[----:B------:R-:W-:-:S05]  /*1f7b0*/  IMAD R19, R17, R4, R0 ;  /* 0x0000000411137224 */ /* 0x000fca00078e0200 */
[----:B------:R-:W-:-:S07]  /*1f7c0*/  ISETP.GT.U32.AND P1, PT, R6, R19, PT ;  /* 0x000000130600720c */ /* 0x000fce0003f24070 */
[-C--:B------:R-:W-:Y:S02]  /*1f7d0*/  @!P2 IADD3 R5, R5, -R6.reuse, RZ ;  /* 0x800000060505a210 */ /* 0x080fe40007ffe0ff */
[----:B------:R-:W-:Y:S02]  /*1f7e0*/  @!P2 IADD3 R9, R9, 0x1, RZ ;  /* 0x000000010909a810 */ /* 0x000fe40007ffe0ff */
[-C--:B------:R-:W-:Y:S02]  /*1f7f0*/  ISETP.GE.U32.AND P0, PT, R5, R6.reuse, PT ;  /* 0x000000060500720c */ /* 0x080fe40003f06070 */
[----:B------:R-:W-:Y:S01]  /*1f800*/  @!P1 IMAD.IADD R19, R19, 0x1, -R6 ;  /* 0x0000000113139824 */ /* 0x000fe200078e0a06 */
[----:B------:R-:W-:Y:S02]  /*1f810*/  ISETP.GE.AND P2, PT, R2, RZ, PT ;  /* 0x000000ff0200720c */ /* 0x000fe40003f46270 */
[----:B------:R-:W-:Y:S02]  /*1f820*/  @!P1 IADD3 R17, R17, 0x1, RZ ;  /* 0x0000000111119810 */ /* 0x000fe40007ffe0ff */
[----:B------:R-:W-:-:S02]  /*1f830*/  ISETP.GE.U32.AND P3, PT, R19, R6, PT ;  /* 0x000000061300720c */ /* 0x000fc40003f66070 */
[----:B------:R-:W-:Y:S01]  /*1f840*/  ISETP.NE.AND P1, PT, R15, RZ, PT ;  /* 0x000000ff0f00720c */ /* 0x000fe20003f25270 */
[----:B------:R-:W2:Y:S01]  /*1f850*/  LD.E.64 R18, [R166.64+0x20] ;  /* 0x00002004a6127980 */ /* 0x000ea2000c101b00 */
[----:B------:R-:W-:Y:S02]  /*1f860*/  LOP3.LUT R2, RZ, R15, RZ, 0x33, !PT ;  /* 0x0000000fff027212 */ /* 0x000fe400078e33ff */
[----:B------:R-:W-:Y:S02]  /*1f870*/  @P0 IADD3 R9, R9, 0x1, RZ ;  /* 0x0000000109090810 */ /* 0x000fe40007ffe0ff */
[----:B------:R-:W-:-:S03]  /*1f880*/  ISETP.GE.AND P0, PT, R7, RZ, PT ;  /* 0x000000ff0700720c */ /* 0x000fc60003f06270 */
[----:B------:R-:W-:Y:S02]  /*1f890*/  @!P2 IMAD.MOV R9, RZ, RZ, -R9 ;  /* 0x000000ffff09a224 */ /* 0x000fe400078e0a09 */
[----:B------:R-:W-:-:S03]  /*1f8a0*/  @P3 IADD3 R17, R17, 0x1, RZ ;  /* 0x0000000111113810 */ /* 0x000fc60007ffe0ff */
[----:B------:R-:W-:-:S05]  /*1f8b0*/  SEL R7, R2, R9, !P1 ;  /* 0x0000000902077207 */ /* 0x000fca0004800000 */
[----:B------:R-:W-:Y:S01]  /*1f8c0*/  @!P0 IADD3 R17, -R17, RZ, RZ ;  /* 0x000000ff11118210 */ /* 0x000fe20007ffe1ff */
[----:B------:R-:W-:-:S03]  /*1f8d0*/  IMAD.WIDE R34, R7, 0x4, R248 ;  /* 0x0000000407227825 */ /* 0x000fc600078e02f8 */
[----:B------:R-:W-:Y:S02]  /*1f8e0*/  SEL R2, R2, R17, !P1 ;  /* 0x0000001102027207 */ /* 0x000fe40004800000 */
[----:B------:R-:W3:Y:S03]  /*1f8f0*/  LD.E.64 R16, [R166.64+0x38] ;  /* 0x00003804a6107980 */ /* 0x000ee6000c101b00 */
[----:B------:R-:W-:Y:S01]  /*1f900*/  IMAD.WIDE R32, R2, 0x4, R248 ;  /* 0x0000000402207825 */ /* 0x000fe200078e02f8 */
        /* <DEDUP_REMOVED lines=11> */
[----:B------:R-:W-:-:S03]  /*1f9c0*/  SHF.R.S32.HI R0, RZ, 0x1f, R5 ;  /* 0x0000001fff007819 */ /* 0x000fc60000011405 */
[----:B------:R-:W-:-:S04]  /*1f9d0*/  IMAD.WIDE.U32 R4, R5, R18, R30 ;  /* 0x0000001205047225 */ /* 0x000fc800078e001e */
[----:B------:R-:W-:-:S04]  /*1f9e0*/  IMAD R7, R18, R0, R7 ;  /* 0x0000000012077224 */ /* 0x000fc800078e0207 */
[----:B------:R-:W-:Y:S01]  /*1f9f0*/  IMAD.IADD R7, R5, 0x1, R7 ;  /* 0x0000000105077824 */ /* 0x000fe200078e0207 */
[----:B------:R-:W-:Y:S05]  /*1fa00*/  BRA `(.L_x_1445) ;  /* 0x0000004000007947 */ /* 0x000fea0003800000 */
.L_x_1444:
[----:B------:R-:W-:Y:S02]  /*1fa10*/  ULDC.64 UR4, c[0x0][0x118] ;  /* 0x0000460000047ab9 */ /* 0x000fe40000000a00 */
[----:B------:R-:W2:Y:S02]  /*1fa20*/  LD.E R4, [R166.64+0x38] ;  /* 0x00003804a6047980 */ /* 0x000ea4000c101900 */
[----:B--2---:R-:W-:-:S04]  /*1fa30*/  LEA R4, -R4, RZ, 0x6 ;  /* 0x000000ff04047211 */ /* 0x004fc800078e31ff */
[----:B------:R-:W-:Y:S02]  /*1fa40*/  SHF.R.S32.HI R7, RZ, 0x1f, R4 ;  /* 0x0000001fff077819 */ /* 0x000fe40000011404 */
.L_x_1445:
[----:B------:R-:W-:Y:S05]  /*1fa50*/  BSYNC B0 ;  /* 0x0000000000007941 */ /* 0x000fea0003800000 */
.L_x_1443:
[CC--:B------:R-:W-:Y:S01]  /*1fa60*/  @P6 IADD3 R15, P0, R4.reuse, R237.reuse, RZ ;  /* 0x000000ed040f6210 */ /* 0x0c0fe20007f1e0ff */
[----:B------:R-:W-:Y:S01]  /*1fa70*/  ULDC.64 UR4, c[0x0][0x118] ;  /* 0x0000460000047ab9 */ /* 0x000fe20000000a00 */
[----:B------:R-:W-:Y:S02]  /*1fa80*/  LOP3.LUT R2, R251, 0x1, RZ, 0xc0, !PT ;  /* 0x00000001fb027812 */ /* 0x000fe400078ec0ff */
[-C--:B------:R-:W-:Y:S01]  /*1fa90*/  @P6 LEA R176, P2, R15, R240.reuse, 0x1 ;  /* 0x000000f00fb06211 */ /* 0x080fe200078408ff */
[C-C-:B------:R-:W-:Y:S01]  /*1faa0*/  @P6 IMAD.X R0, R7.reuse, 0x1, R238.reuse, P0 ;  /* 0x0000000107006824 */ /* 0x140fe200000e06ee */
[-C--:B------:R-:W-:Y:S02]  /*1fab0*/  @P5 IADD3 R5, P0, R4, R237.reuse, RZ ;  /* 0x000000ed04055210 */ /* 0x080fe40007f1e0ff */
[----:B------:R-:W-:Y:S02]  /*1fac0*/  ISETP.NE.U32.AND P3, PT, R2, 0x1, PT ;  /* 0x000000010200780c */ /* 0x000fe40003f65070 */
[----:B------:R-:W-:Y:S01]  /*1fad0*/  @P4 IADD3 R9, P1, R4, R237, RZ ;  /* 0x000000ed04094210 */ /* 0x000fe20007f3e0ff */
[----:B------:R-:W-:Y:S01]  /*1fae0*/  @P5 IMAD.X R2, R7, 0x1, R238, P0 ;  /* 0x0000000107025824 */ /* 0x000fe200000e06ee */
[----:B------:R-:W-:-:S02]  /*1faf0*/  @P5 LEA R34, P0, R5, R240, 0x1 ;  /* 0x000000f005225211 */ /* 0x000fc400078008ff */
[-C--:B------:R-:W-:Y:S01]  /*1fb00*/  @P6 LEA.HI.X R177, R15, R239.reuse, R0, 0x1, P2 ;  /* 0x000000ef0fb16211 */ /* 0x080fe200010f0c00 */
[----:B------:R-:W-:Y:S01]  /*1fb10*/  @P4 IMAD.X R0, R7, 0x1, R238, P1 ;  /* 0x0000000107004824 */ /* 0x000fe200008e06ee */
[----:B------:R-:W-:Y:S02]  /*1fb20*/  @P5 LEA.HI.X R35, R5, R239, R2, 0x1, P0 ;  /* 0x000000ef05235211 */ /* 0x000fe400000f0c02 */
[----:B------:R-:W-:Y:S02]  /*1fb30*/  @P4 LEA R32, P1, R9, R240, 0x1 ;  /* 0x000000f009204211 */ /* 0x000fe400078208ff */
[----:B------:R-:W-:Y:S02]  /*1fb40*/  IADD3 R5, P2, P0, R237, R237, R4 ;  /* 0x000000eded057210 */ /* 0x000fe4000785e004 */
[----:B------:R-:W-:Y:S02]  /*1fb50*/  @P4 LEA.HI.X R33, R9, R239, R0, 0x1, P1 ;  /* 0x000000ef09214211 */ /* 0x000fe400008f0c00 */
[----:B------:R-:W-:-:S02]  /*1fb60*/  IADD3.X R2, R238, R238, R7, P2, P0 ;  /* 0x000000eeee027210 */ /* 0x000fc400017e0407 */
[CC--:B------:R-:W-:Y:S02]  /*1fb70*/  LEA R190, P1, R4.reuse, R240.reuse, 0x1 ;  /* 0x000000f004be7211 */ /* 0x0c0fe400078208ff */
[CC--:B------:R-:W-:Y:S02]  /*1fb80*/  @!P3 LEA R178, P0, R5.reuse, R240.reuse, 0x1 ;  /* 0x000000f005b2b211 */ /* 0x0c0fe400078008ff */
[CC--:B------:R-:W-:Y:S02]  /*1fb90*/  @P6 LEA R30, P2, R5.reuse, R240.reuse, 0x1 ;  /* 0x000000f0051e6211 */ /* 0x0c0fe400078408ff */
[-C--:B------:R-:W-:Y:S02]  /*1fba0*/  LEA.HI.X R191, R4, R239.reuse, R7, 0x1, P1 ;  /* 0x000000ef04bf7211 */ /* 0x080fe400008f0c07 */
[CCC-:B------:R-:W-:Y:S02]  /*1fbb0*/  @!P3 LEA.HI.X R179, R5.reuse, R239.reuse, R2.reuse, 0x1, P0 ;  /* 0x000000ef05b3b211 */ /* 0x1c0fe400000f0c02 */
[C---:B------:R-:W-:Y:S01]  /*1fbc0*/  @P6 LEA.HI.X R31, R5.reuse, R239, R2, 0x1, P2 ;  /* 0x000000ef051f6211 */ /* 0x040fe200010f0c02 */
[----:B------:R-:W-:Y:S01]  /*1fbd0*/  @!PT LDS RZ, [RZ] ;  /* 0x00000000fffff984 */ /* 0x000fe20000000800 */
[----:B------:R-:W-:Y:S01]  /*1fbe0*/  @!PT LDS RZ, [RZ] ;  /* 0x00000000fffff984 */ /* 0x000fe20000000800 */
[----:B------:R-:W-:Y:S01]  /*1fbf0*/  @!PT LDS RZ, [RZ] ;  /* 0x00000000fffff984 */ /* 0x000fe20000000800 */
[----:B------:R1:W-:Y:S01]  /*1fc00*/  @!P3 LDGSTS.E.BYPASS.LTC128B.128 [R247+0x8000], [R190.64] ;  /* 0x08000000bef7bfae */ /* 0x0003e2000b901d44 */
[----:B------:R-:W-:-:S02]  /*1fc10*/  @P5 LEA R18, P1, R5, R240, 0x1 ;  /* 0x000000f005125211 */ /* 0x000fc400078208ff */
[CC--:B------:R-:W-:Y:S01]  /*1fc20*/  @P4 LEA R16, P0, R5.reuse, R240.reuse, 0x1 ;  /* 0x000000f005104211 */ /* 0x0c0fe200078008ff */
[----:B------:R1:W-:Y:S01]  /*1fc30*/  @P3 STS.128 [R247+0x8000], RZ ;  /* 0x008000fff7003388 */ /* 0x0003e20000000c00 */
[C---:B------:R-:W-:Y:S02]  /*1fc40*/  IADD3 R0, P2, R5.reuse, R237, RZ ;  /* 0x000000ed05007210 */ /* 0x040fe40007f5e0ff */
[CCC-:B------:R-:W-:Y:S02]  /*1fc50*/  @P5 LEA.HI.X R19, R5.reuse, R239.reuse, R2.reuse, 0x1, P1 ;  /* 0x000000ef05135211 */ /* 0x1c0fe400008f0c02 */
[----:B------:R-:W-:Y:S01]  /*1fc60*/  @P4 LEA.HI.X R17, R5, R239, R2, 0x1, P0 ;  /* 0x000000ef05114211 */ /* 0x000fe200000f0c02 */
[----:B------:R-:W-:Y:S01]  /*1fc70*/  IMAD.X R2, R2, 0x1, R238, P2 ;  /* 0x0000000102027824 */ /* 0x000fe200010e06ee */
[----:B------:R-:W-:Y:S01]  /*1fc80*/  @!P3 IADD3 R4, P1, R4, R237, RZ ;  /* 0x000000ed0404b210 */ /* 0x000fe20007f3e0ff */
[----:B------:R-:W-:Y:S01]  /*1fc90*/  @P6 IMAD.MOV.U32 R5, RZ, RZ, R191 ;  /* 0x000000ffff056224 */ /* 0x000fe200078e00bf */
[----:B------:R-:W-:-:S02]  /*1fca0*/  @P6 LEA R200, P2, R0, R240, 0x1 ;  /* 0x000000f000c86211 */ /* 0x000fc400078408ff */
[CC--:B------:R-:W-:Y:S01]  /*1fcb0*/  @!P3 LEA R194, P0, R0.reuse, R240.reuse, 0x1 ;  /* 0x000000f000c2b211 */ /* 0x0c0fe200078008ff */
[----:B------:R-:W-:Y:S01]  /*1fcc0*/  @!P3 IMAD.X R7, R7, 0x1, R238, P1 ;  /* 0x000000010707b824 */ /* 0x000fe200008e06ee */
[-C--:B------:R-:W-:Y:S02]  /*1fcd0*/  @P6 LEA.HI.X R201, R0, R239.reuse, R2, 0x1, P2 ;  /* 0x000000ef00c96211 */ /* 0x080fe400010f0c02 */
[-C--:B------:R-:W-:Y:S02]  /*1fce0*/  @!P3 LEA R6, P2, R4, R240.reuse, 0x1 ;  /* 0x000000f00406b211 */ /* 0x080fe400078408ff */
[----:B------:R-:W-:Y:S02]  /*1fcf0*/  @P5 LEA R198, P1, R0, R240, 0x1 ;  /* 0x000000f000c65211 */ /* 0x000fe400078208ff */
[-C--:B------:R-:W-:Y:S01]  /*1fd00*/  @!P3 LEA.HI.X R7, R4, R239.reuse, R7, 0x1, P2 ;  /* 0x000000ef0407b211 */ /* 0x080fe200010f0c07 */
[----:B------:R-:W-:Y:S01]  /*1fd10*/  @P6 IMAD.MOV.U32 R4, RZ, RZ, R190 ;  /* 0x000000ffff046224 */ /* 0x000fe200078e00be */
[----:B------:R-:W-:-:S02]  /*1fd20*/  @!P3 LEA.HI.X R195, R0, R239, R2, 0x1, P0 ;  /* 0x000000ef00c3b211 */ /* 0x000fc400000f0c02 */
[C---:B------:R-:W-:Y:S01]  /*1fd30*/  @P4 LEA R196, P0, R0.reuse, R240, 0x1 ;  /* 0x000000f000c44211 */ /* 0x040fe200078008ff */
[----:B------:R-:W-:Y:S01]  /*1fd40*/  IMAD.MOV.U32 R240, RZ, RZ, R190 ;  /* 0x000000fffff07224 */ /* 0x000fe200078e00be */
[----:B------:R-:W-:Y:S01]  /*1fd50*/  @!PT LDS RZ, [RZ] ;  /* 0x00000000fffff984 */ /* 0x000fe20000000800 */
[----:B------:R-:W-:Y:S01]  /*1fd60*/  @!PT LDS RZ, [RZ] ;  /* 0x00000000fffff984 */ /* 0x000fe20000000800 */
[----:B------:R-:W-:Y:S01]  /*1fd70*/  @!PT LDS RZ, [RZ] ;  /* 0x00000000fffff984 */ /* 0x000fe20000000800 */
[----:B------:R2:W-:Y:S01]  /*1fd80*/  @P6 LDGSTS.E.BYPASS.LTC128B.128 [R247+0xa000], [R4.64+0x80] ;  /* 0x0a00008004f76fae */ /* 0x0005e2000b901d44 */
[CCC-:B------:R-:W-:Y:S02]  /*1fd90*/  @P5 LEA.HI.X R199, R0.reuse, R239.reuse, R2.reuse, 0x1, P1 ;  /* 0x000000ef00c75211 */ /* 0x1c0fe400008f0c02 */
[----:B------:R-:W-:Y:S01]  /*1fda0*/  @P4 LEA.HI.X R197, R0, R239, R2, 0x1, P0 ;  /* 0x000000ef00c54211 */ /* 0x000fe200000f0c02 */
[----:B------:R1:W-:Y:S01]  /*1fdb0*/  @!P6 STS.128 [R247+0xa000], RZ ;  /* 0x00a000fff700e388 */ /* 0x0003e20000000c00 */
[--C-:B------:R-:W-:Y:S02]  /*1fdc0*/  IMAD.MOV.U32 R239, RZ, RZ, R191.reuse ;  /* 0x000000ffffef7224 */ /* 0x100fe400078e00bf */
        /* <DEDUP_REMOVED lines=75> */
.L_x_1442:
[----:B------:R-:W-:Y:S05]  /*20280*/  BSYNC B1 ;  /* 0x0000000000017941 */ /* 0x000fea0003800000 */
.L_x_1441:
[----:B------:R-:W-:Y:S01]  /*20290*/  ULDC.64 UR4, c[0x0][0x118] ;  /* 0x0000460000047ab9 */ /* 0x000fe20000000a00 */
[----:B-1----:R-:W-:Y:S01]  /*202a0*/  FMNMX.FTZ R5, R164, R193, !PT ;  /* 0x000000c1a4057209 */ /* 0x002fe20007810000 */
[----:B------:R1:W2:Y:S01]  /*202b0*/  LD.E R31, [R166.64+0xdc] ;  /* 0x0000dc04a61f7980 */ /* 0x0002a2000c101900 */
[----:B------:R-:W-:-:S02]  /*202c0*/  FMNMX.FTZ R7, R3, R192, !PT ;  /* 0x000000c003077209 */ /* 0x000fc40007810000 */
[----:B------:R-:W-:Y:S01]  /*202d0*/  FMNMX.FTZ R0, R10, R5, !PT ;  /* 0x000000050a007209 */ /* 0x000fe20007810000 */
[----:B------:R-:W-:Y:S01]  /*202e0*/  LDSM.16.MT88.4 R16, [R234+0x10000] ;  /* 0x01000000ea10783b */ /* 0x000fe20000004200 */
        /* <DEDUP_REMOVED lines=26> */
[----:B------:R-:W-:-:S03]  /*20490*/  FMNMX.FTZ R5, R168, R5, !PT ;  /* 0x00000005a8057209 */ /* 0x000fc60007810000 */
[----:B------:R-:W3:Y:S01]  /*204a0*/  SHFL.BFLY PT, R0, R7, 0x2, 0x1f ;  /* 0x0c401f0007007f89 */ /* 0x000ee200000e0000 */
[----:B------:R-:W-:-:S04]  /*204b0*/  FMNMX.FTZ R2, R28, R5, !PT ;  /* 0x000000051c027209 */ /* 0x000fc80007810000 */
[----:B------:R-:W-:-:S05]  /*204c0*/  FMNMX.FTZ R2, R29, R2, !PT ;  /* 0x000000021d027209 */ /* 0x000fca0007810000 */
[----:B------:R-:W4:Y:S01]  /*204d0*/  SHFL.BFLY PT, R5, R2, 0x2, 0x1f ;  /* 0x0c401f0002057f89 */ /* 0x000f2200000e0000 */
[----:B---3--:R-:W-:-:S05]  /*204e0*/  FMNMX.FTZ R0, R7, R0, !PT ;  /* 0x0000000007007209 */ /* 0x008fca0007810000 */
[----:B-1----:R-:W1:Y:S01]  /*204f0*/  SHFL.BFLY PT, R167, R0, 0x1, 0x1f ;  /* 0x0c201f0000a77f89 */ /* 0x002e6200000e0000 */
[----:B----4-:R-:W-:-:S05]  /*20500*/  FMNMX.FTZ R5, R2, R5, !PT ;  /* 0x0000000502057209 */ /* 0x010fca0007810000 */
[----:B------:R-:W3:Y:S01]  /*20510*/  SHFL.BFLY PT, R166, R5, 0x1, 0x1f ;  /* 0x0c201f0005a67f89 */ /* 0x000ee200000e0000 */
[----:B-1----:R-:W-:-:S04]  /*20520*/  FMNMX.FTZ R167, R0, R167, !PT ;  /* 0x000000a700a77209 */ /* 0x002fc80007810000 */
[----:B------:R-:W-:Y:S02]  /*20530*/  FSETP.NEU.FTZ.AND P1, PT, R167, -INF , PT ;  /* 0xff800000a700780b */ /* 0x000fe40003f3d000 */
[----:B---3--:R-:W-:Y:S02]  /*20540*/  FMNMX.FTZ R166, R5, R166, !PT ;  /* 0x000000a605a67209 */ /* 0x008fe40007810000 */
[----:B------:R-:W-:Y:S02]  /*20550*/  FSEL R5, R167, RZ, P1 ;  /* 0x000000ffa7057208 */ /* 0x000fe40000800000 */
[----:B------:R-:W-:-:S03]  /*20560*/  FSETP.NEU.FTZ.AND P0, PT, R166, -INF , PT ;  /* 0xff800000a600780b */ /* 0x000fc60003f1d000 */
[----:B------:R-:W-:Y:S01]  /*20570*/  FADD.FTZ R4, R164, -R5 ;  /* 0x80000005a4047221 */ /* 0x000fe20000010000 */
[----:B------:R-:W-:-:S05]  /*20580*/  FSEL R6, R166, RZ, P0 ;  /* 0x000000ffa6067208 */ /* 0x000fca0000000000 */
[----:B------:R-:W-:Y:S02]  /*20590*/  FADD.FTZ R6, R3, -R6 ;  /* 0x8000000603067221 */ /* 0x000fe40000010000 */
[C---:B--2---:R-:W-:Y:S02]  /*205a0*/  FMUL.FTZ R174, R31.reuse, R167 ;  /* 0x000000a71fae7220 */ /* 0x044fe40000410000 */
[C---:B------:R-:W-:Y:S02]  /*205b0*/  FMUL.FTZ R30, R31.reuse, R166 ;  /* 0x000000a61f1e7220 */ /* 0x040fe40000410000 */
[C---:B------:R-:W-:Y:S01]  /*205c0*/  FMUL.FTZ R164, R31.reuse, R4 ;  /* 0x000000041fa47220 */ /* 0x040fe20000410000 */
[----:B------:R-:W-:Y:S01]  /*205d0*/  FSEL R174, R174, RZ, P1 ;  /* 0x000000ffaeae7208 */ /* 0x000fe20000800000 */
[----:B------:R-:W-:Y:S01]  /*205e0*/  FMUL.FTZ R3, R31, R6 ;  /* 0x000000061f037220 */ /* 0x000fe20000410000 */
[----:B------:R-:W-:-:S03]  /*205f0*/  FSEL R30, R30, RZ, P0 ;  /* 0x000000ff1e1e7208 */ /* 0x000fc60000000000 */
[-CC-:B------:R-:W-:Y:S01]  /*20600*/  FFMA.FTZ R34, R10, R31.reuse, -R174.reuse ;  /* 0x0000001f0a227223 */ /* 0x180fe200000108ae */
[----:B------:R-:W1:Y:S01]  /*20610*/  MUFU.EX2 R164, R164 ;  /* 0x000000a400a47308 */ /* 0x000e620000000800 */
[-CC-:B------:R-:W-:Y:S02]  /*20620*/  FFMA.FTZ R35, R11, R31.reuse, -R174.reuse ;  /* 0x0000001f0b237223 */ /* 0x180fe400000108ae */
[-C--:B------:R-:W-:Y:S02]  /*20630*/  FFMA.FTZ R32, R12, R31.reuse, -R174 ;  /* 0x0000001f0c207223 */ /* 0x080fe400000108ae */
[-CC-:B------:R-:W-:Y:S02]  /*20640*/  FFMA.FTZ R2, R8, R31.reuse, -R30.reuse ;  /* 0x0000001f08027223 */ /* 0x180fe4000001081e */
[-CC-:B------:R-:W-:Y:S01]  /*20650*/  FFMA.FTZ R0, R13, R31.reuse, -R30.reuse ;  /* 0x0000001f0d007223 */ /* 0x180fe2000001081e */
[----:B------:R-:W-:Y:S01]  /*20660*/  LDSM.16.MT88.4 R8, [R232+0x10000] ;  /* 0x01000000e808783b */ /* 0x000fe20000004200 */
[-C--:B------:R-:W-:Y:S01]  /*20670*/  FFMA.FTZ R169, R14, R31.reuse, -R30 ;  /* 0x0000001f0ea97223 */ /* 0x080fe2000001081e */
[----:B------:R-:W-:Y:S01]  /*20680*/  MUFU.EX2 R34, R34 ;  /* 0x0000002200227308 */ /* 0x000fe20000000800 */
[-C--:B------:R-:W-:Y:S01]  /*20690*/  FFMA.FTZ R165, R193, R31.reuse, -R174 ;  /* 0x0000001fc1a57223 */ /* 0x080fe200000108ae */
[----:B------:R-:W2:Y:S01]  /*206a0*/  LDSM.16.MT88.4 R12, [R233+0x10000] ;  /* 0x01000000e90c783b */ /* 0x000ea20000004200 */
[----:B------:R-:W-:-:S02]  /*206b0*/  FFMA.FTZ R33, R192, R31, -R30 ;  /* 0x0000001fc0217223 */ /* 0x000fc4000001081e */
[----:B------:R-:W-:Y:S02]  /*206c0*/  FFMA.FTZ R176, R23, R31, -R174 ;  /* 0x0000001f17b07223 */ /* 0x000fe400000108ae */
[-C--:B-1----:R-:W-:Y:S01]  /*206d0*/  FMUL.FTZ R152, R152, R164.reuse ;  /* 0x000000a498987220 */ /* 0x082fe20000410000 */
[----:B------:R-:W1:Y:S01]  /*206e0*/  MUFU.EX2 R165, R165 ;  /* 0x000000a500a57308 */ /* 0x000e620000000800 */
[-C--:B------:R-:W-:Y:S02]  /*206f0*/  FMUL.FTZ R153, R153, R164.reuse ;  /* 0x000000a499997220 */ /* 0x080fe40000410000 */
[-C--:B------:R-:W-:Y:S02]  /*20700*/  FMUL.FTZ R148, R148, R164.reuse ;  /* 0x000000a494947220 */ /* 0x080fe40000410000 */
[-C--:B------:R-:W-:Y:S02]  /*20710*/  FMUL.FTZ R149, R149, R164.reuse ;  /* 0x000000a495957220 */ /* 0x080fe40000410000 */
[-C--:B------:R-:W-:Y:S01]  /*20720*/  FMUL.FTZ R144, R144, R164.reuse ;  /* 0x000000a490907220 */ /* 0x080fe20000410000 */
[----:B------:R-:W-:Y:S01]  /*20730*/  MUFU.EX2 R35, R35 ;  /* 0x0000002300237308 */ /* 0x000fe20000000800 */
[----:B------:R-:W-:-:S02]  /*20740*/  FMUL.FTZ R145, R145, R164 ;  /* 0x000000a491917220 */ /* 0x000fc40000410000 */
[-C--:B------:R-:W-:Y:S02]  /*20750*/  FMUL.FTZ R140, R140, R164.reuse ;  /* 0x000000a48c8c7220 */ /* 0x080fe40000410000 */
[-C--:B------:R-:W-:Y:S02]  /*20760*/  FMUL.FTZ R141, R141, R164.reuse ;  /* 0x000000a48d8d7220 */ /* 0x080fe40000410000 */
[-C--:B------:R-:W-:Y:S01]  /*20770*/  FMUL.FTZ R160, R160, R164.reuse ;  /* 0x000000a4a0a07220 */ /* 0x080fe20000410000 */
[----:B------:R-:W3:Y:S01]  /*20780*/  MUFU.EX2 R32, R32 ;  /* 0x0000002000207308 */ /* 0x000ee20000000800 */
[----:B-1----:R-:W-:Y:S01]  /*20790*/  F2FP.PACK_AB R4, R34, R165 ;  /* 0x000000a52204723e */ /* 0x002fe200000000ff */
[-C--:B------:R-:W-:Y:S02]  /*207a0*/  FMUL.FTZ R161, R161, R164.reuse ;  /* 0x000000a4a1a17220 */ /* 0x080fe40000410000 */
[-C--:B------:R-:W-:Y:S02]  /*207b0*/  FMUL.FTZ R156, R156, R164.reuse ;  /* 0x000000a49c9c7220 */ /* 0x080fe40000410000 */
[----:B------:R-:W-:-:S02]  /*207c0*/  FMUL.FTZ R157, R157, R164 ;  /* 0x000000a49d9d7220 */ /* 0x000fc40000410000 */
[----:B------:R-:W-:Y:S01]  /*207d0*/  MUFU.EX2 R33, R33 ;  /* 0x0000002100217308 */ /* 0x000fe20000000800 */
[-C--:B------:R-:W-:Y:S02]  /*207e0*/  FMUL.FTZ R36, R36, R164.reuse ;  /* 0x000000a424247220 */ /* 0x080fe40000410000 */
[-C--:B------:R-:W-:Y:S02]  /*207f0*/  FMUL.FTZ R37, R37, R164.reuse ;  /* 0x000000a425257220 */ /* 0x080fe40000410000 */
[-C--:B------:R-:W-:Y:S02]  /*20800*/  FMUL.FTZ R40, R40, R164.reuse ;  /* 0x000000a428287220 */ /* 0x080fe40000410000 */
[-C--:B------:R-:W-:Y:S01]  /*20810*/  FMUL.FTZ R41, R41, R164.reuse ;  /* 0x000000a429297220 */ /* 0x080fe20000410000 */
[----:B------:R-:W1:Y:S01]  /*20820*/  MUFU.EX2 R2, R2 ;  /* 0x0000000200027308 */ /* 0x000e620000000800 */
[----:B---3--:R-:W-:Y:S01]  /*20830*/  F2FP.PACK_AB R6, R32, R35 ;  /* 0x000000232006723e */ /* 0x008fe200000000ff */
[----:B------:R-:W-:-:S02]  /*20840*/  FMUL.FTZ R44, R44, R164 ;  /* 0x000000a42c2c7220 */ /* 0x000fc40000410000 */
[-C--:B------:R-:W-:Y:S02]  /*20850*/  FMUL.FTZ R45, R45, R164.reuse ;  /* 0x000000a42d2d7220 */ /* 0x080fe40000410000 */
[-C--:B------:R-:W-:Y:S02]  /*20860*/  FMUL.FTZ R48, R48, R164.reuse ;  /* 0x000000a430307220 */ /* 0x080fe40000410000 */
[----:B------:R-:W-:Y:S01]  /*20870*/  MUFU.EX2 R0, R0 ;  /* 0x0000000000007308 */ /* 0x000fe20000000800 */
[-C--:B------:R-:W-:Y:S02]  /*20880*/  FMUL.FTZ R49, R49, R164.reuse ;  /* 0x000000a431317220 */ /* 0x080fe40000410000 */
[-C--:B------:R-:W-:Y:S02]  /*20890*/  FMUL.FTZ R136, R136, R164.reuse ;  /* 0x000000a488887220 */ /* 0x080fe40000410000 */
[-C--:B------:R-:W-:Y:S02]  /*208a0*/  FMUL.FTZ R137, R137, R164.reuse ;  /* 0x000000a489897220 */ /* 0x080fe40000410000 */
[-C--:B------:R-:W-:Y:S01]  /*208b0*/  FMUL.FTZ R132, R132, R164.reuse ;  /* 0x000000a484847220 */ /* 0x080fe20000410000 */
[----:B------:R-:W3:Y:S01]  /*208c0*/  MUFU.EX2 R169, R169 ;  /* 0x000000a900a97308 */ /* 0x000ee20000000800 */
[----:B-1----:R-:W-:Y:S01]  /*208d0*/  F2FP.PACK_AB R5, R2, R33 ;  /* 0x000000210205723e */ /* 0x002fe200000000ff */
[----:B------:R-:W-:-:S02]  /*208e0*/  FMUL.FTZ R133, R133, R164 ;  /* 0x000000a485857220 */ /* 0x000fc40000410000 */
[-C--:B------:R-:W-:Y:S02]  /*208f0*/  FMUL.FTZ R60, R60, R164.reuse ;  /* 0x000000a43c3c7220 */ /* 0x080fe40000410000 */
[-C--:B------:R-:W-:Y:S02]  /*20900*/  FMUL.FTZ R61, R61, R164.reuse ;  /* 0x000000a43d3d7220 */ /* 0x080fe40000410000 */
[----:B------:R-:W1:Y:S01]  /*20910*/  MUFU.EX2 R3, R3 ;  /* 0x0000000300037308 */ /* 0x000e620000000800 */
[-C--:B------:R-:W-:Y:S02]  /*20920*/  FMUL.FTZ R64, R64, R164.reuse ;  /* 0x000000a440407220 */ /* 0x080fe40000410000 */
[-C--:B------:R-:W-:Y:S02]  /*20930*/  FMUL.FTZ R65, R65, R164.reuse ;  /* 0x000000a441417220 */ /* 0x080fe40000410000 */
[-C--:B------:R-:W-:Y:S02]  /*20940*/  FMUL.FTZ R68, R68, R164.reuse ;  /* 0x000000a444447220 */ /* 0x080fe40000410000 */
[----:B------:R-:W-:Y:S01]  /*20950*/  FMUL.FTZ R69, R69, R164 ;  /* 0x000000a445457220 */ /* 0x000fe20000410000 */
[----:B---3--:R-:W-:Y:S01]  /*20960*/  F2FP.PACK_AB R7, R169, R0 ;  /* 0x00000000a907723e */ /* 0x008fe200000000ff */
[-C--:B------:R-:W-:Y:S01]  /*20970*/  FMUL.FTZ R72, R72, R164.reuse ;  /* 0x000000a448487220 */ /* 0x080fe20000410000 */
[----:B------:R-:W-:Y:S01]  /*20980*/  MUFU.EX2 R176, R176 ;  /* 0x000000b000b07308 */ /* 0x000fe20000000800 */
[----:B------:R-:W-:-:S02]  /*20990*/  FMUL.FTZ R73, R73, R164 ;  /* 0x000000a449497220 */ /* 0x000fc40000410000 */
[-C--:B------:R-:W-:Y:S02]  /*209a0*/  FMUL.FTZ R52, R52, R164.reuse ;  /* 0x000000a434347220 */ /* 0x080fe40000410000 */
[----:B------:R-:W-:Y:S02]  /*209b0*/  FMUL.FTZ R53, R53, R164 ;  /* 0x000000a435357220 */ /* 0x000fe40000410000 */
[-C--:B-1----:R-:W-:Y:S02]  /*209c0*/  FMUL.FTZ R154, R154, R3.reuse ;  /* 0x000000039a9a7220 */ /* 0x082fe40000410000 */
[-C--:B------:R-:W-:Y:S02]  /*209d0*/  FMUL.FTZ R155, R155, R3.reuse ;  /* 0x000000039b9b7220 */ /* 0x080fe40000410000 */
[-C--:B------:R-:W-:Y:S02]  /*209e0*/  FMUL.FTZ R150, R150, R3.reuse ;  /* 0x0000000396967220 */ /* 0x080fe40000410000 */
[----:B------:R-:W-:-:S02]  /*209f0*/  FMUL.FTZ R151, R151, R3 ;  /* 0x0000000397977220 */ /* 0x000fc40000410000 */
[-C--:B------:R-:W-:Y:S01]  /*20a00*/  FMUL.FTZ R146, R146, R3.reuse ;  /* 0x0000000392927220 */ /* 0x080fe20000410000 */
[C---:B--2---:R-:W-:Y:S01]  /*20a10*/  HMMA.16816.F32 R152, R4.reuse, R12, R152 ;  /* 0x0000000c0498723c */ /* 0x044fe20000001898 */
[-C--:B------:R-:W-:Y:S02]  /*20a20*/  FMUL.FTZ R147, R147, R3.reuse ;  /* 0x0000000393937220 */ /* 0x080fe40000410000 */
[-C--:B------:R-:W-:Y:S02]  /*20a30*/  FMUL.FTZ R142, R142, R3.reuse ;  /* 0x000000038e8e7220 */ /* 0x080fe40000410000 */
[-C--:B------:R-:W-:Y:S02]  /*20a40*/  FMUL.FTZ R143, R143, R3.reuse ;  /* 0x000000038f8f7220 */ /* 0x080fe40000410000 */
[-C--:B------:R-:W-:Y:S01]  /*20a50*/  FMUL.FTZ R162, R162, R3.reuse ;  /* 0x00000003a2a27220 */ /* 0x080fe20000410000 */
[----:B------:R-:W-:Y:S01]  /*20a60*/  HMMA.16816.F32 R148, R4, R14, R148 ;  /* 0x0000000e0494723c */ /* 0x000fe20000001894 */
[-C--:B------:R-:W-:Y:S01]  /*20a70*/  FMUL.FTZ R163, R163, R3.reuse ;  /* 0x00000003a3a37220 */ /* 0x080fe20000410000 */
[----:B------:R-:W1:Y:S01]  /*20a80*/  LDSM.16.MT88.4 R12, [R234+0x12000] ;  /* 0x01200000ea0c783b */ /* 0x000e620000004200 */
[----:B------:R-:W-:-:S02]  /*20a90*/  FMUL.FTZ R158, R158, R3 ;  /* 0x000000039e9e7220 */ /* 0x000fc40000410000 */
[-C--:B------:R-:W-:Y:S02]  /*20aa0*/  FMUL.FTZ R159, R159, R3.reuse ;  /* 0x000000039f9f7220 */ /* 0x080fe40000410000 */
[-C--:B------:R-:W-:Y:S01]  /*20ab0*/  FMUL.FTZ R38, R38, R3.reuse ;  /* 0x0000000326267220 */ /* 0x080fe20000410000 */
[C---:B------:R-:W-:Y:S01]  /*20ac0*/  HMMA.16816.F32 R144, R4.reuse, R8, R144 ;  /* 0x000000080490723c */ /* 0x040fe20000001890 */
[-C--:B------:R-:W-:Y:S02]  /*20ad0*/  FMUL.FTZ R39, R39, R3.reuse ;  /* 0x0000000327277220 */ /* 0x080fe40000410000 */
[-C--:B------:R-:W-:Y:S02]  /*20ae0*/  FMUL.FTZ R42, R42, R3.reuse ;  /* 0x000000032a2a7220 */ /* 0x080fe40000410000 */
[-C--:B------:R-:W-:Y:S02]  /*20af0*/  FMUL.FTZ R43, R43, R3.reuse ;  /* 0x000000032b2b7220 */ /* 0x080fe40000410000 */
[-C--:B------:R-:W-:Y:S01]  /*20b00*/  FMUL.FTZ R46, R46, R3.reuse ;  /* 0x000000032e2e7220 */ /* 0x080fe20000410000 */
[----:B------:R-:W-:Y:S01]  /*20b10*/  HMMA.16816.F32 R140, R4, R10, R140 ;  /* 0x0000000a048c723c */ /* 0x000fe2000000188c */
[----:B------:R-:W2:Y:S01]  /*20b20*/  LDSM.16.MT88.4 R8, [R233+0x12000] ;  /* 0x01200000e908783b */ /* 0x000ea20000004200 */
[----:B------:R-:W-:-:S02]  /*20b30*/  FMUL.FTZ R47, R47, R3 ;  /* 0x000000032f2f7220 */ /* 0x000fc40000410000 */
[-C--:B------:R-:W-:Y:S02]  /*20b40*/  FMUL.FTZ R50, R50, R3.reuse ;  /* 0x0000000332327220 */ /* 0x080fe40000410000 */
[-C--:B------:R-:W-:Y:S02]  /*20b50*/  FMUL.FTZ R51, R51, R3.reuse ;  /* 0x0000000333337220 */ /* 0x080fe40000410000 */
[C---:B------:R-:W-:Y:S01]  /*20b60*/  HMMA.16816.F32 R160, R4.reuse, R16, R160 ;  /* 0x0000001004a0723c */ /* 0x040fe200000018a0 */
[-C--:B------:R-:W-:Y:S02]  /*20b70*/  FMUL.FTZ R138, R138, R3.reuse ;  /* 0x000000038a8a7220 */ /* 0x080fe40000410000 */
[-C--:B------:R-:W-:Y:S02]  /*20b80*/  FMUL.FTZ R139, R139, R3.reuse ;  /* 0x000000038b8b7220 */ /* 0x080fe40000410000 */
[-C--:B------:R-:W-:Y:S02]  /*20b90*/  FMUL.FTZ R134, R134, R3.reuse ;  /* 0x0000000386867220 */ /* 0x080fe40000410000 */
[-C--:B------:R-:W-:Y:S01]  /*20ba0*/  FMUL.FTZ R135, R135, R3.reuse ;  /* 0x0000000387877220 */ /* 0x080fe20000410000 */
[----:B------:R-:W-:Y:S01]  /*20bb0*/  HMMA.16816.F32 R156, R4, R18, R156 ;  /* 0x00000012049c723c */ /* 0x000fe2000000189c */
[----:B------:R-:W3:Y:S01]  /*20bc0*/  LDSM.16.MT88.4 R16, [R231+0x10000] ;  /* 0x01000000e710783b */ /* 0x000ee20000004200 */
[----:B------:R-:W-:-:S02]  /*20bd0*/  FMUL.FTZ R62, R62, R3 ;  /* 0x000000033e3e7220 */ /* 0x000fc40000410000 */
[-C--:B------:R-:W-:Y:S02]  /*20be0*/  FMUL.FTZ R63, R63, R3.reuse ;  /* 0x000000033f3f7220 */ /* 0x080fe40000410000 */
[-C--:B------:R-:W-:Y:S02]  /*20bf0*/  FMUL.FTZ R66, R66, R3.reuse ;  /* 0x0000000342427220 */ /* 0x080fe40000410000 */
[-C--:B------:R-:W-:Y:S01]  /*20c00*/  FMUL.FTZ R67, R67, R3.reuse ;  /* 0x0000000343437220 */ /* 0x080fe20000410000 */
[----:B-1----:R-:W-:Y:S01]  /*20c10*/  HMMA.16816.F32 R36, R4, R12, R36 ;  /* 0x0000000c0424723c */ /* 0x002fe20000001824 */
[-C--:B------:R-:W-:Y:S02]  /*20c20*/  FMUL.FTZ R70, R70, R3.reuse ;  /* 0x0000000346467220 */ /* 0x080fe40000410000 */
[-C--:B------:R-:W-:Y:S02]  /*20c30*/  FMUL.FTZ R71, R71, R3.reuse ;  /* 0x0000000347477220 */ /* 0x080fe40000410000 */
[----:B------:R-:W-:-:S02]  /*20c40*/  FMUL.FTZ R74, R74, R3 ;  /* 0x000000034a4a7220 */ /* 0x000fc40000410000 */
[-C--:B------:R-:W-:Y:S01]  /*20c50*/  FMUL.FTZ R75, R75, R3.reuse ;  /* 0x000000034b4b7220 */ /* 0x080fe20000410000 */
[C---:B------:R-:W-:Y:S01]  /*20c60*/  HMMA.16816.F32 R40, R4.reuse, R14, R40 ;  /* 0x0000000e0428723c */ /* 0x040fe20000001828 */
[----:B------:R-:W1:Y:S01]  /*20c70*/  LDSM.16.MT88.4 R12, [R231+0x12000] ;  /* 0x01200000e70c783b */ /* 0x000e620000004200 */
[-C--:B------:R-:W-:Y:S02]  /*20c80*/  FMUL.FTZ R54, R54, R3.reuse ;  /* 0x0000000336367220 */ /* 0x080fe40000410000 */
[----:B------:R-:W-:Y:S02]  /*20c90*/  FMUL.FTZ R55, R55, R3 ;  /* 0x0000000337377220 */ /* 0x000fe40000410000 */
[-C--:B------:R-:W-:Y:S02]  /*20ca0*/  FMUL.FTZ R56, R56, R164.reuse ;  /* 0x000000a438387220 */ /* 0x080fe40000410000 */
[----:B--2---:R-:W-:Y:S01]  /*20cb0*/  HMMA.16816.F32 R44, R4, R8, R44 ;  /* 0x00000008042c723c */ /* 0x004fe2000000182c */
[----:B------:R-:W-:-:S02]  /*20cc0*/  FMUL.FTZ R57, R57, R164 ;  /* 0x000000a439397220 */ /* 0x000fc40000410000 */
[-C--:B------:R-:W-:Y:S02]  /*20cd0*/  FMUL.FTZ R58, R58, R3.reuse ;  /* 0x000000033a3a7220 */ /* 0x080fe40000410000 */
[-C--:B------:R-:W-:Y:S02]  /*20ce0*/  FMUL.FTZ R59, R59, R3.reuse ;  /* 0x000000033b3b7220 */ /* 0x080fe40000410000 */
[-C--:B------:R-:W-:Y:S01]  /*20cf0*/  FMUL.FTZ R84, R84, R164.reuse ;  /* 0x000000a454547220 */ /* 0x080fe20000410000 */
[----:B------:R-:W-:Y:S01]  /*20d00*/  HMMA.16816.F32 R48, R4, R10, R48 ;  /* 0x0000000a0430723c */ /* 0x000fe20000001830 */
[----:B------:R-:W2:Y:S01]  /*20d10*/  LDSM.16.MT88.4 R8, [R234+0x14000] ;  /* 0x01400000ea08783b */ /* 0x000ea20000004200 */
[----:B------:R-:W-:Y:S02]  /*20d20*/  FMUL.FTZ R85, R85, R164 ;  /* 0x000000a455557220 */ /* 0x000fe40000410000 */
[-C--:B------:R-:W-:Y:S02]  /*20d30*/  FMUL.FTZ R86, R86, R3.reuse ;  /* 0x0000000356567220 */ /* 0x080fe40000410000 */
[----:B------:R-:W-:-:S02]  /*20d40*/  FMUL.FTZ R87, R87, R3 ;  /* 0x0000000357577220 */ /* 0x000fc40000410000 */
[C---:B---3--:R-:W-:Y:S01]  /*20d50*/  HMMA.16816.F32 R136, R4.reuse, R16, R136 ;  /* 0x000000100488723c */ /* 0x048fe20000001888 */
[-C--:B------:R-:W-:Y:S02]  /*20d60*/  FMUL.FTZ R88, R88, R164.reuse ;  /* 0x000000a458587220 */ /* 0x080fe40000410000 */
[-C--:B------:R-:W-:Y:S02]  /*20d70*/  FMUL.FTZ R89, R89, R164.reuse ;  /* 0x000000a459597220 */ /* 0x080fe40000410000 */
[-C--:B------:R-:W-:Y:S02]  /*20d80*/  FMUL.FTZ R90, R90, R3.reuse ;  /* 0x000000035a5a7220 */ /* 0x080fe40000410000 */
[----:B------:R-:W-:Y:S01]  /*20d90*/  FMUL.FTZ R91, R91, R3 ;  /* 0x000000035b5b7220 */ /* 0x000fe20000410000 */
        /* <DEDUP_REMOVED lines=8> */
[----:B------:R-:W-:Y:S02]  /*20e20*/  FMUL.FTZ R97, R97, R164 ;  /* 0x000000a461617220 */ /* 0x000fe40000410000 */
        /* <DEDUP_REMOVED lines=10> */
[----:B------:R-:W-:Y:S02]  /*20ed0*/  FMUL.FTZ R81, R81, R164 ;  /* 0x000000a451517220 */ /* 0x000fe40000410000 */
[-C--:B------:R-:W-:Y:S01]  /*20ee0*/  FMUL.FTZ R82, R82, R3.reuse ;  /* 0x0000000352527220 */ /* 0x080fe20000410000 */
[----:B------:R-:W-:Y:S01]  /*20ef0*/  HMMA.16816.F32 R72, R4, R10, R72 ;  /* 0x0000000a0448723c */ /* 0x000fe20000001848 */
[----:B------:R-:W2:Y:S01]  /*20f00*/  LDSM.16.MT88.4 R8, [R231+0x14000] ;  /* 0x01400000e708783b */ /* 0x000ea20000004200 */
[----:B------:R-:W-:Y:S02]  /*20f10*/  FMUL.FTZ R83, R83, R3 ;  /* 0x0000000353537220 */ /* 0x000fe40000410000 */
[-CC-:B------:R-:W-:Y:S02]  /*20f20*/  FFMA.FTZ R177, R22, R31.reuse, -R174.reuse ;  /* 0x0000001f16b17223 */ /* 0x180fe400000108ae */
[----:B------:R-:W-:-:S02]  /*20f30*/  FFMA.FTZ R178, R20, R31, -R174 ;  /* 0x0000001f14b27223 */ /* 0x000fc400000108ae */
[C---:B---3--:R-:W-:Y:S01]  /*20f40*/  HMMA.16816.F32 R52, R4.reuse, R16, R52 ;  /* 0x000000100434723c */ /* 0x048fe20000001834 */
[----:B------:R-:W-:Y:S01]  /*20f50*/  FFMA.FTZ R179, R21, R31, -R174 ;  /* 0x0000001f15b37223 */ /* 0x000fe200000108ae */
[----:B------:R-:W3:Y:S01]  /*20f60*/  MUFU.EX2 R177, R177 ;  /* 0x000000b100b17308 */ /* 0x000ee20000000800 */
[-C--:B------:R-:W-:Y:S01]  /*20f70*/  FMUL.FTZ R108, R108, R164.reuse ;  /* 0x000000a46c6c7220 */ /* 0x080fe20000410000 */
[----:B------:R-:W-:Y:S01]  /*20f80*/  LDSM.16.MT88.4 R20, [R231+0x16000] ;  /* 0x01600000e714783b */ /* 0x000fe20000004200 */
[-C--:B------:R-:W-:Y:S02]  /*20f90*/  FMUL.FTZ R109, R109, R164.reuse ;  /* 0x000000a46d6d7220 */ /* 0x080fe40000410000 */
[-C--:B------:R-:W-:Y:S01]  /*20fa0*/  FMUL.FTZ R110, R110, R3.reuse ;  /* 0x000000036e6e7220 */ /* 0x080fe20000410000 */
[----:B------:R-:W-:Y:S01]  /*20fb0*/  HMMA.16816.F32 R56, R4, R18, R56 ;  /* 0x000000120438723c */ /* 0x000fe20000001838 */
[----:B------:R-:W4:Y:S01]  /*20fc0*/  LDSM.16.MT88.4 R16, [R233+0x14000] ;  /* 0x01400000e910783b */ /* 0x000f220000004200 */
[----:B------:R-:W-:Y:S01]  /*20fd0*/  FMUL.FTZ R111, R111, R3 ;  /* 0x000000036f6f7220 */ /* 0x000fe20000410000 */
[----:B------:R-:W-:Y:S01]  /*20fe0*/  MUFU.EX2 R178, R178 ;  /* 0x000000b200b27308 */ /* 0x000fe20000000800 */
[----:B------:R-:W-:-:S02]  /*20ff0*/  FMUL.FTZ R112, R112, R164 ;  /* 0x000000a470707220 */ /* 0x000fc40000410000 */
[-C--:B------:R-:W-:Y:S02]  /*21000*/  FMUL.FTZ R113, R113, R164.reuse ;  /* 0x000000a471717220 */ /* 0x080fe40000410000 */
[-C--:B------:R-:W-:Y:S01]  /*21010*/  FMUL.FTZ R114, R114, R3.reuse ;  /* 0x0000000372727220 */ /* 0x080fe20000410000 */
[C---:B-1----:R-:W-:Y:S01]  /*21020*/  HMMA.16816.F32 R84, R4.reuse, R12, R84 ;  /* 0x0000000c0454723c */ /* 0x042fe20000001854 */
[-C--:B------:R-:W-:Y:S01]  /*21030*/  FMUL.FTZ R115, R115, R3.reuse ;  /* 0x0000000373737220 */ /* 0x080fe20000410000 */
[----:B------:R-:W-:Y:S01]  /*21040*/  MUFU.EX2 R179, R179 ;  /* 0x000000b300b37308 */ /* 0x000fe20000000800 */
[-C--:B------:R-:W-:Y:S02]  /*21050*/  FMUL.FTZ R116, R116, R164.reuse ;  /* 0x000000a474747220 */ /* 0x080fe40000410000 */
[----:B------:R-:W-:Y:S02]  /*21060*/  FMUL.FTZ R117, R117, R164 ;  /* 0x000000a475757220 */ /* 0x000fe40000410000 */
[-C--:B------:R-:W-:Y:S01]  /*21070*/  FMUL.FTZ R118, R118, R3.reuse ;  /* 0x0000000376767220 */ /* 0x080fe20000410000 */
[----:B------:R-:W-:Y:S01]  /*21080*/  HMMA.16816.F32 R88, R4, R14, R88 ;  /* 0x0000000e0458723c */ /* 0x000fe20000001858 */
[----:B------:R-:W1:Y:S01]  /*21090*/  LDSM.16.MT88.4 R12, [R233+0x16000] ;  /* 0x01600000e90c783b */ /* 0x000e620000004200 */
[----:B------:R-:W-:-:S02]  /*210a0*/  FMUL.FTZ R119, R119, R3 ;  /* 0x0000000377777220 */ /* 0x000fc40000410000 */
[-C--:B------:R-:W-:Y:S02]  /*210b0*/  FMUL.FTZ R120, R120, R164.reuse ;  /* 0x000000a478787220 */ /* 0x080fe40000410000 */
[-C--:B------:R-:W-:Y:S02]  /*210c0*/  FMUL.FTZ R121, R121, R164.reuse ;  /* 0x000000a479797220 */ /* 0x080fe40000410000 */
[C---:B--2---:R-:W-:Y:S01]  /*210d0*/  HMMA.16816.F32 R92, R4.reuse, R8, R92 ;  /* 0x00000008045c723c */ /* 0x044fe2000000185c */
[-C--:B------:R-:W-:Y:S02]  /*210e0*/  FMUL.FTZ R122, R122, R3.reuse ;  /* 0x000000037a7a7220 */ /* 0x080fe40000410000 */
[-C--:B------:R-:W-:Y:S02]  /*210f0*/  FMUL.FTZ R123, R123, R3.reuse ;  /* 0x000000037b7b7220 */ /* 0x080fe40000410000 */
[-C--:B------:R-:W-:Y:S02]  /*21100*/  FMUL.FTZ R100, R100, R164.reuse ;  /* 0x000000a464647220 */ /* 0x080fe40000410000 */
[----:B------:R-:W-:Y:S01]  /*21110*/  FMUL.FTZ R101, R101, R164 ;  /* 0x000000a465657220 */ /* 0x000fe20000410000 */
[----:B------:R-:W-:Y:S01]  /*21120*/  HMMA.16816.F32 R96, R4, R10, R96 ;  /* 0x0000000a0460723c */ /* 0x000fe20000001860 */
[----:B------:R-:W2:Y:S01]  /*21130*/  LDSM.16.MT88.4 R8, [R232+0x16000] ;  /* 0x01600000e808783b */ /* 0x000ea20000004200 */
[----:B------:R-:W-:-:S02]  /*21140*/  FMUL.FTZ R102, R102, R3 ;  /* 0x0000000366667220 */ /* 0x000fc40000410000 */
[-C--:B------:R-:W-:Y:S02]  /*21150*/  FMUL.FTZ R103, R103, R3.reuse ;  /* 0x0000000367677220 */ /* 0x080fe40000410000 */
[-C--:B------:R-:W-:Y:S02]  /*21160*/  FMUL.FTZ R104, R104, R164.reuse ;  /* 0x000000a468687220 */ /* 0x080fe40000410000 */
[C---:B----4-:R-:W-:Y:S01]  /*21170*/  HMMA.16816.F32 R76, R4.reuse, R16, R76 ;  /* 0x00000010044c723c */ /* 0x050fe2000000184c */
[----:B------:R-:W-:Y:S02]  /*21180*/  FMUL.FTZ R105, R105, R164 ;  /* 0x000000a469697220 */ /* 0x000fe40000410000 */
[-C--:B------:R-:W-:Y:S02]  /*21190*/  FMUL.FTZ R106, R106, R3.reuse ;  /* 0x000000036a6a7220 */ /* 0x080fe40000410000 */
[----:B------:R-:W-:Y:S02]  /*211a0*/  FMUL.FTZ R107, R107, R3 ;  /* 0x000000036b6b7220 */ /* 0x000fe40000410000 */
[-CC-:B------:R-:W-:Y:S01]  /*211b0*/  FFMA.FTZ R180, R180, R31.reuse, -R30.reuse ;  /* 0x0000001fb4b47223 */ /* 0x180fe2000001081e */
[----:B------:R-:W-:Y:S01]  /*211c0*/  HMMA.16816.F32 R80, R4, R18, R80 ;  /* 0x000000120450723c */ /* 0x000fe20000001850 */
[----:B------:R-:W4:Y:S01]  /*211d0*/  LDSM.16.MT88.4 R16, [R234+0x16000] ;  /* 0x01600000ea10783b */ /* 0x000f220000004200 */
[----:B------:R-:W-:-:S02]  /*211e0*/  FFMA.FTZ R181, R181, R31, -R30 ;  /* 0x0000001fb5b57223 */ /* 0x000fc4000001081e */
[-CC-:B------:R-:W-:Y:S01]  /*211f0*/  FFMA.FTZ R182, R182, R31.reuse, -R30.reuse ;  /* 0x0000001fb6b67223 */ /* 0x180fe2000001081e */
[----:B------:R-:W-:Y:S01]  /*21200*/  MUFU.EX2 R180, R180 ;  /* 0x000000b400b47308 */ /* 0x000fe20000000800 */
[----:B------:R-:W-:Y:S02]  /*21210*/  FFMA.FTZ R183, R183, R31, -R30 ;  /* 0x0000001fb7b77223 */ /* 0x000fe4000001081e */
[-C--:B------:R-:W-:Y:S01]  /*21220*/  FMUL.FTZ R124, R124, R164.reuse ;  /* 0x000000a47c7c7220 */ /* 0x080fe20000410000 */
[----:B-1----:R-:W-:Y:S01]  /*21230*/  HMMA.16816.F32 R108, R4, R12, R108 ;  /* 0x0000000c046c723c */ /* 0x002fe2000000186c */
[----:B------:R-:W-:Y:S02]  /*21240*/  FMUL.FTZ R125, R125, R164 ;  /* 0x000000a47d7d7220 */ /* 0x000fe40000410000 */
[-C--:B------:R-:W-:Y:S01]  /*21250*/  FMUL.FTZ R126, R126, R3.reuse ;  /* 0x000000037e7e7220 */ /* 0x080fe20000410000 */
[----:B------:R-:W1:Y:S01]  /*21260*/  MUFU.EX2 R181, R181 ;  /* 0x000000b500b57308 */ /* 0x000e620000000800 */
[----:B------:R-:W-:-:S02]  /*21270*/  FMUL.FTZ R127, R127, R3 ;  /* 0x000000037f7f7220 */ /* 0x000fc40000410000 */
[-C--:B------:R-:W-:Y:S01]  /*21280*/  FMUL.FTZ R128, R128, R164.reuse ;  /* 0x000000a480807220 */ /* 0x080fe20000410000 */
[C---:B------:R-:W-:Y:S01]  /*21290*/  HMMA.16816.F32 R112, R4.reuse, R14, R112 ;  /* 0x0000000e0470723c */ /* 0x040fe20000001870 */
[----:B------:R-:W5:Y:S01]  /*212a0*/  LDSM.16.MT88.4 R12, [R234+0x10800] ;  /* 0x01080000ea0c783b */ /* 0x000f620000004200 */
[----:B------:R-:W-:Y:S02]  /*212b0*/  FMUL.FTZ R129, R129, R164 ;  /* 0x000000a481817220 */ /* 0x000fe40000410000 */
[----:B------:R-:W-:Y:S01]  /*212c0*/  MUFU.EX2 R182, R182 ;  /* 0x000000b600b67308 */ /* 0x000fe20000000800 */
[-C--:B------:R-:W-:Y:S02]  /*212d0*/  FMUL.FTZ R130, R130, R3.reuse ;  /* 0x0000000382827220 */ /* 0x080fe40000410000 */
[----:B------:R-:W-:Y:S01]  /*212e0*/  FMUL.FTZ R131, R131, R3 ;  /* 0x0000000383837220 */ /* 0x000fe20000410000 */
[----:B--2---:R-:W-:Y:S01]  /*212f0*/  HMMA.16816.F32 R116, R4, R8, R116 ;  /* 0x000000080474723c */ /* 0x004fe20000001874 */
[----:B------:R-:W-:-:S02]  /*21300*/  FFMA.FTZ R187, R187, R31, -R174 ;  /* 0x0000001fbbbb7223 */ /* 0x000fc400000108ae */
[-CC-:B------:R-:W-:Y:S01]  /*21310*/  FFMA.FTZ R186, R186, R31.reuse, -R174.reuse ;  /* 0x0000001fbaba7223 */ /* 0x180fe200000108ae */
[----:B------:R-:W2:Y:S01]  /*21320*/  MUFU.EX2 R183, R183 ;  /* 0x000000b700b77308 */ /* 0x000ea20000000800 */
[-CC-:B------:R-:W-:Y:S02]  /*21330*/  FFMA.FTZ R185, R185, R31.reuse, -R174.reuse ;  /* 0x0000001fb9b97223 */ /* 0x180fe400000108ae */
[-C--:B------:R-:W-:Y:S01]  /*21340*/  FFMA.FTZ R184, R184, R31.reuse, -R174 ;  /* 0x0000001fb8b87223 */ /* 0x080fe200000108ae */
[----:B------:R-:W-:Y:S01]  /*21350*/  HMMA.16816.F32 R120, R4, R10, R120 ;  /* 0x0000000a0478723c */ /* 0x000fe20000001878 */
[----:B------:R-:W1:Y:S01]  /*21360*/  LDSM.16.MT88.4 R8, [R233+0x10800] ;  /* 0x01080000e908783b */ /* 0x000e620000004200 */
[-CC-:B------:R-:W-:Y:S02]  /*21370*/  FFMA.FTZ R190, R27, R31.reuse, -R30.reuse ;  /* 0x0000001f1bbe7223 */ /* 0x180fe4000001081e */
[-CC-:B------:R-:W-:Y:S01]  /*21380*/  FFMA.FTZ R191, R25, R31.reuse, -R30.reuse ;  /* 0x0000001f19bf7223 */ /* 0x180fe2000001081e */
[----:B------:R-:W-:Y:S01]  /*21390*/  MUFU.EX2 R187, R187 ;  /* 0x000000bb00bb7308 */ /* 0x000fe20000000800 */
[----:B------:R-:W-:-:S02]  /*213a0*/  FFMA.FTZ R192, R26, R31, -R30 ;  /* 0x0000001f1ac07223 */ /* 0x000fc4000001081e */
[C---:B----4-:R-:W-:Y:S01]  /*213b0*/  HMMA.16816.F32 R100, R4.reuse, R16, R100 ;  /* 0x000000100464723c */ /* 0x050fe20000001864 */
[-C--:B------:R-:W-:Y:S02]  /*213c0*/  FFMA.FTZ R193, R24, R31.reuse, -R30 ;  /* 0x0000001f18c17223 */ /* 0x080fe4000001081e */
[----:B------:R-:W-:Y:S01]  /*213d0*/  LDSM.16.MT88.4 R24, [R231+0x11000] ;  /* 0x01100000e718783b */ /* 0x000fe20000004200 */
[-C--:B------:R-:W-:Y:S01]  /*213e0*/  FFMA.FTZ R194, R173, R31.reuse, -R174 ;  /* 0x0000001fadc27223 */ /* 0x080fe200000108ae */
[----:B------:R-:W4:Y:S01]  /*213f0*/  MUFU.EX2 R186, R186 ;  /* 0x000000ba00ba7308 */ /* 0x000f220000000800 */
[-C--:B------:R-:W-:Y:S02]  /*21400*/  FFMA.FTZ R173, R168, R31.reuse, -R30 ;  /* 0x0000001fa8ad7223 */ /* 0x080fe4000001081e */
[----:B------:R-:W-:Y:S01]  /*21410*/  HMMA.16816.F32 R104, R4, R18, R104 ;  /* 0x000000120468723c */ /* 0x000fe20000001868 */
[----:B------:R-:W4:Y:S01]  /*21420*/  LDSM.16.MT88.4 R16, [R232+0x10800] ;  /* 0x01080000e810783b */ /* 0x000f220000004200 */
[----:B------:R-:W-:-:S02]  /*21430*/  FFMA.FTZ R175, R175, R31, -R174 ;  /* 0x0000001fafaf7223 */ /* 0x000fc400000108ae */
[-CC-:B------:R-:W-:Y:S01]  /*21440*/  FFMA.FTZ R171, R171, R31.reuse, -R174.reuse ;  /* 0x0000001fabab7223 */ /* 0x180fe200000108ae */
[----:B------:R-:W-:Y:S01]  /*21450*/  MUFU.EX2 R185, R185 ;  /* 0x000000b900b97308 */ /* 0x000fe20000000800 */
[-C--:B------:R-:W-:Y:S02]  /*21460*/  FFMA.FTZ R172, R172, R31.reuse, -R174 ;  /* 0x0000001facac7223 */ /* 0x080fe400000108ae */
[----:B------:R-:W-:Y:S01]  /*21470*/  HMMA.16816.F32 R124, R4, R20, R124 ;  /* 0x00000014047c723c */ /* 0x000fe2000000187c */
[-CC-:B------:R-:W-:Y:S02]  /*21480*/  FFMA.FTZ R170, R170, R31.reuse, -R30.reuse ;  /* 0x0000001faaaa7223 */ /* 0x180fe4000001081e */
[-CC-:B------:R-:W-:Y:S02]  /*21490*/  FFMA.FTZ R168, R28, R31.reuse, -R30.reuse ;  /* 0x0000001f1ca87223 */ /* 0x180fe4000001081e */
[----:B------:R-:W-:Y:S01]  /*214a0*/  MUFU.EX2 R184, R184 ;  /* 0x000000b800b87308 */ /* 0x000fe20000000800 */
[----:B------:R-:W-:-:S02]  /*214b0*/  FFMA.FTZ R195, R29, R31, -R30 ;  /* 0x0000001f1dc37223 */ /* 0x000fc4000001081e */
[----:B------:R-:W-:Y:S01]  /*214c0*/  HMMA.16816.F32 R128, R4, R22, R128 ;  /* 0x000000160480723c */ /* 0x000fe20000001880 */
[----:B------:R-:W4:Y:S01]  /*214d0*/  LDSM.16.MT88.4 R20, [R231+0x10800] ;  /* 0x01080000e714783b */ /* 0x000f220000004200 */
[----:B------:R-:W-:Y:S01]  /*214e0*/  FFMA.FTZ R165, R202, R164, R165 ;  /* 0x000000a4caa57223 */ /* 0x000fe200000100a5 */
[----:B------:R-:W-:Y:S01]  /*214f0*/  MOV R164, R167 ;  /* 0x000000a700a47202 */ /* 0x000fe20000000f00 */
[----:B------:R-:W-:Y:S01]  /*21500*/  FFMA.FTZ R3, R252, R3, R33 ;  /* 0x00000003fc037223 */ /* 0x000fe20000010021 */
[----:B------:R-:W-:Y:S01]  /*21510*/  MUFU.EX2 R190, R190 ;  /* 0x000000be00be7308 */ /* 0x000fe20000000800 */
[----:B------:R-:W-:Y:S01]  /*21520*/  LDSM.16.MT88.4 R28, [R231+0x11800] ;  /* 0x01180000e71c783b */ /* 0x000fe20000004200 */
[----:B---3--:R-:W-:Y:S01]  /*21530*/  F2FP.PACK_AB R4, R177, R176 ;  /* 0x000000b0b104723e */ /* 0x008fe200000000ff */
[----:B------:R-:W-:Y:S01]  /*21540*/  FADD.FTZ R34, R34, R165 ;  /* 0x000000a522227221 */ /* 0x000fe20000010000 */
[----:B-1----:R-:W-:Y:S01]  /*21550*/  F2FP.PACK_AB R5, R181, R180 ;  /* 0x000000b4b505723e */ /* 0x002fe200000000ff */
[----:B------:R-:W-:Y:S01]  /*21560*/  FADD.FTZ R3, R2, R3 ;  /* 0x0000000302037221 */ /* 0x000fe20000010000 */
[----:B------:R-:W-:Y:S01]  /*21570*/  F2FP.PACK_AB R6, R179, R178 ;  /* 0x000000b2b306723e */ /* 0x000fe200000000ff */
[----:B------:R-:W-:Y:S01]  /*21580*/  FADD.FTZ R35, R35, R34 ;  /* 0x0000002223237221 */ /* 0x000fe20000010000 */
[----:B--2---:R-:W-:Y:S01]  /*21590*/  F2FP.PACK_AB R7, R183, R182 ;  /* 0x000000b6b707723e */ /* 0x004fe200000000ff */
[----:B------:R-:W1:Y:S01]  /*215a0*/  MUFU.EX2 R191, R191 ;  /* 0x000000bf00bf7308 */ /* 0x000e620000000800 */
[----:B------:R-:W-:-:S02]  /*215b0*/  FADD.FTZ R0, R0, R3 ;  /* 0x0000000300007221 */ /* 0x000fc40000010000 */
[----:B------:R-:W-:Y:S02]  /*215c0*/  FADD.FTZ R3, R32, R35 ;  /* 0x0000002320037221 */ /* 0x000fe40000010000 */
[----:B------:R-:W-:Y:S01]  /*215d0*/  FADD.FTZ R169, R169, R0 ;  /* 0x00000000a9a97221 */ /* 0x000fe20000010000 */
[C---:B-----5:R-:W-:Y:S01]  /*215e0*/  HMMA.16816.F32 R160, R4.reuse, R12, R160 ;  /* 0x0000000c04a0723c */ /* 0x060fe200000018a0 */
[----:B------:R-:W-:Y:S01]  /*215f0*/  FADD.FTZ R176, R176, R3 ;  /* 0x00000003b0b07221 */ /* 0x000fe20000010000 */
[----:B------:R-:W-:Y:S01]  /*21600*/  MUFU.EX2 R192, R192 ;  /* 0x000000c000c07308 */ /* 0x000fe20000000800 */
[----:B------:R-:W-:Y:S01]  /*21610*/  FADD.FTZ R180, R180, R169 ;  /* 0x000000a9b4b47221 */ /* 0x000fe20000010000 */
[----:B------:R-:W-:Y:S01]  /*21620*/  MOV R3, R166 ;  /* 0x000000a600037202 */ /* 0x000fe20000000f00 */
[----:B------:R-:W-:Y:S02]  /*21630*/  FADD.FTZ R177, R177, R176 ;  /* 0x000000b0b1b17221 */ /* 0x000fe40000010000 */
[----:B------:R-:W-:Y:S01]  /*21640*/  FADD.FTZ R181, R181, R180 ;  /* 0x000000b4b5b57221 */ /* 0x000fe20000010000 */
[----:B------:R-:W-:Y:S01]  /*21650*/  HMMA.16816.F32 R156, R4, R14, R156 ;  /* 0x0000000e049c723c */ /* 0x000fe2000000189c */
[----:B------:R-:W2:Y:S01]  /*21660*/  LDSM.16.MT88.4 R12, [R234+0x12800] ;  /* 0x01280000ea0c783b */ /* 0x000ea20000004200 */
[----:B------:R-:W3:Y:S01]  /*21670*/  MUFU.EX2 R193, R193 ;  /* 0x000000c100c17308 */ /* 0x000ee20000000800 */
[----:B------:R-:W-:-:S02]  /*21680*/  FADD.FTZ R0, R178, R177 ;  /* 0x000000b1b2007221 */ /* 0x000fc40000010000 */
[----:B------:R-:W-:Y:S02]  /*21690*/  FADD.FTZ R182, R182, R181 ;  /* 0x000000b5b6b67221 */ /* 0x000fe40000010000 */
[----:B------:R-:W-:Y:S01]  /*216a0*/  FADD.FTZ R0, R179, R0 ;  /* 0x00000000b3007221 */ /* 0x000fe20000010000 */
[C---:B------:R-:W-:Y:S01]  /*216b0*/  HMMA.16816.F32 R152, R4.reuse, R8, R152 ;  /* 0x000000080498723c */ /* 0x040fe20000001898 */
[----:B------:R-:W-:Y:S01]  /*216c0*/  FADD.FTZ R183, R183, R182 ;  /* 0x000000b6b7b77221 */ /* 0x000fe20000010000 */
[----:B------:R-:W-:Y:S06]  /*216d0*/  MUFU.EX2 R175, R175 ;  /* 0x000000af00af7308 */ /* 0x000fec0000000800 */
[C---:B------:R-:W-:Y:S01]  /*216e0*/  HMMA.16816.F32 R148, R4.reuse, R10, R148 ;  /* 0x0000000a0494723c */ /* 0x040fe20000001894 */
[----:B------:R-:W5:Y:S01]  /*216f0*/  LDSM.16.MT88.4 R8, [R233+0x12800] ;  /* 0x01280000e908783b */ /* 0x000f620000004200 */
[----:B------:R-:W1:Y:S06]  /*21700*/  MUFU.EX2 R194, R194 ;  /* 0x000000c200c27308 */ /* 0x000e6c0000000800 */
[C---:B----4-:R-:W-:Y:S02]  /*21710*/  HMMA.16816.F32 R144, R4.reuse, R16, R144 ;  /* 0x000000100490723c */ /* 0x050fe40000001890 */
[----:B------:R-:W-:Y:S06]  /*21720*/  MUFU.EX2 R171, R171 ;  /* 0x000000ab00ab7308 */ /* 0x000fec0000000800 */
[C---:B------:R-:W-:Y:S01]  /*21730*/  HMMA.16816.F32 R140, R4.reuse, R18, R140 ;  /* 0x00000012048c723c */ /* 0x040fe2000000188c */
[----:B------:R-:W4:Y:S01]  /*21740*/  LDSM.16.MT88.4 R16, [R232+0x12800] ;  /* 0x01280000e810783b */ /* 0x000f220000004200 */
[----:B------:R-:W-:Y:S06]  /*21750*/  MUFU.EX2 R172, R172 ;  /* 0x000000ac00ac7308 */ /* 0x000fec0000000800 */
[C---:B------:R-:W-:Y:S02]  /*21760*/  HMMA.16816.F32 R136, R4.reuse, R20, R136 ;  /* 0x000000140488723c */ /* 0x040fe40000001888 */
[----:B------:R-:W-:Y:S06]  /*21770*/  MUFU.EX2 R170, R170 ;  /* 0x000000aa00aa7308 */ /* 0x000fec0000000800 */
[C---:B------:R-:W-:Y:S01]  /*21780*/  HMMA.16816.F32 R132, R4.reuse, R22, R132 ;  /* 0x000000160484723c */ /* 0x040fe20000001884 */
[----:B------:R-:W1:Y:S01]  /*21790*/  LDSM.16.MT88.4 R20, [R231+0x12800] ;  /* 0x01280000e714783b */ /* 0x000e620000004200 */
[----:B------:R-:W1:Y:S06]  /*217a0*/  MUFU.EX2 R173, R173 ;  /* 0x000000ad00ad7308 */ /* 0x000e6c0000000800 */
[C---:B--2---:R-:W-:Y:S02]  /*217b0*/  HMMA.16816.F32 R36, R4.reuse, R12, R36 ;  /* 0x0000000c0424723c */ /* 0x044fe40000001824 */
[----:B------:R-:W-:Y:S06]  /*217c0*/  MUFU.EX2 R168, R168 ;  /* 0x000000a800a87308 */ /* 0x000fec0000000800 */
[C---:B------:R-:W-:Y:S01]  /*217d0*/  HMMA.16816.F32 R40, R4.reuse, R14, R40 ;  /* 0x0000000e0428723c */ /* 0x040fe20000001828 */
[----:B------:R-:W2:Y:S01]  /*217e0*/  LDSM.16.MT88.4 R12, [R234+0x14800] ;  /* 0x01480000ea0c783b */ /* 0x000ea20000004200 */
[----:B------:R-:W1:Y:S06]  /*217f0*/  MUFU.EX2 R195, R195 ;  /* 0x000000c300c37308 */ /* 0x000e6c0000000800 */
[C---:B-----5:R-:W-:Y:S08]  /*21800*/  HMMA.16816.F32 R44, R4.reuse, R8, R44 ;  /* 0x00000008042c723c */ /* 0x060ff0000000182c */
[C---:B------:R-:W-:Y:S01]  /*21810*/  HMMA.16816.F32 R48, R4.reuse, R10, R48 ;  /* 0x0000000a0430723c */ /* 0x040fe20000001830 */
[----:B------:R-:W5:Y:S07]  /*21820*/  LDSM.16.MT88.4 R8, [R233+0x14800] ;  /* 0x01480000e908783b */ /* 0x000f6e0000004200 */
        /* <DEDUP_REMOVED lines=28> */
[----:B------:R-:W-:Y:S01]  /*219f0*/  HMMA.16816.F32 R128, R4, R22, R128 ;  /* 0x000000160480723c */ /* 0x000fe20000001880 */
[----:B------:R-:W1:Y:S06]  /*21a00*/  LDSM.16.MT88.4 R20, [R232+0x13000] ;  /* 0x01300000e814783b */ /* 0x000e6c0000004200 */
[----:B------:R-:W-:Y:S01]  /*21a10*/  F2FP.PACK_AB R4, R186, R187 ;  /* 0x000000bbba04723e */ /* 0x000fe200000000ff */
[----:B------:R-:W-:Y:S01]  /*21a20*/  FADD.FTZ R187, R187, R0 ;  /* 0x00000000bbbb7221 */ /* 0x000fe20000010000 */
[----:B------:R-:W-:Y:S01]  /*21a30*/  F2FP.PACK_AB R5, R191, R190 ;  /* 0x000000bebf05723e */ /* 0x000fe200000000ff */
[----:B------:R-:W-:Y:S01]  /*21a40*/  FADD.FTZ R190, R190, R183 ;  /* 0x000000b7bebe7221 */ /* 0x000fe20000010000 */
[----:B------:R-:W-:Y:S01]  /*21a50*/  F2FP.PACK_AB R6, R184, R185 ;  /* 0x000000b9b806723e */ /* 0x000fe200000000ff */
[----:B------:R-:W-:Y:S01]  /*21a60*/  FADD.FTZ R186, R186, R187 ;  /* 0x000000bbbaba7221 */ /* 0x000fe20000010000 */
[----:B---3--:R-:W-:Y:S01]  /*21a70*/  F2FP.PACK_AB R7, R193, R192 ;  /* 0x000000c0c107723e */ /* 0x008fe200000000ff */
[----:B------:R-:W-:-:S02]  /*21a80*/  FADD.FTZ R191, R191, R190 ;  /* 0x000000bebfbf7221 */ /* 0x000fc40000010000 */
[----:B------:R-:W-:Y:S02]  /*21a90*/  FADD.FTZ R185, R185, R186 ;  /* 0x000000bab9b97221 */ /* 0x000fe40000010000 */
[----:B------:R-:W-:Y:S02]  /*21aa0*/  FADD.FTZ R192, R192, R191 ;  /* 0x000000bfc0c07221 */ /* 0x000fe40000010000 */
[----:B--2---:R-:W-:Y:S01]  /*21ab0*/  HMMA.16816.F32 R160, R4, R12, R160 ;  /* 0x0000000c04a0723c */ /* 0x004fe200000018a0 */
[----:B------:R-:W-:Y:S02]  /*21ac0*/  FADD.FTZ R184, R184, R185 ;  /* 0x000000b9b8b87221 */ /* 0x000fe40000010000 */
[----:B------:R-:W-:-:S05]  /*21ad0*/  FADD.FTZ R193, R193, R192 ;  /* 0x000000c0c1c17221 */ /* 0x000fca0000010000 */
[C---:B------:R-:W-:Y:S01]  /*21ae0*/  HMMA.16816.F32 R156, R4.reuse, R14, R156 ;  /* 0x0000000e049c723c */ /* 0x040fe2000000189c */
[----:B------:R-:W2:Y:S07]  /*21af0*/  LDSM.16.MT88.4 R12, [R234+0x13000] ;  /* 0x01300000ea0c783b */ /* 0x000eae0000004200 */
[C---:B-----5:R-:W-:Y:S08]  /*21b00*/  HMMA.16816.F32 R152, R4.reuse, R8, R152 ;  /* 0x000000080498723c */ /* 0x060ff00000001898 */
[C---:B------:R-:W-:Y:S01]  /*21b10*/  HMMA.16816.F32 R148, R4.reuse, R10, R148 ;  /* 0x0000000a0494723c */ /* 0x040fe20000001894 */
[----:B------:R-:W3:Y:S07]  /*21b20*/  LDSM.16.MT88.4 R8, [R233+0x13000] ;  /* 0x01300000e908783b */ /* 0x000eee0000004200 */
[C---:B----4-:R-:W-:Y:S08]  /*21b30*/  HMMA.16816.F32 R144, R4.reuse, R16, R144 ;  /* 0x000000100490723c */ /* 0x050ff00000001890 */
[C---:B------:R-:W-:Y:S01]  /*21b40*/  HMMA.16816.F32 R140, R4.reuse, R18, R140 ;  /* 0x00000012048c723c */ /* 0x040fe2000000188c */
[----:B------:R-:W4:Y:S07]  /*21b50*/  LDSM.16.MT88.4 R16, [R231+0x13000] ;  /* 0x01300000e710783b */ /* 0x000f2e0000004200 */
[C---:B-1----:R-:W-:Y:S08]  /*21b60*/  HMMA.16816.F32 R52, R4.reuse, R20, R52 ;  /* 0x000000140434723c */ /* 0x042ff00000001834 */
[C---:B--2---:R-:W-:Y:S08]  /*21b70*/  HMMA.16816.F32 R36, R4.reuse, R12, R36 ;  /* 0x0000000c0424723c */ /* 0x044ff00000001824 */
[C---:B------:R-:W-:Y:S01]  /*21b80*/  HMMA.16816.F32 R40, R4.reuse, R14, R40 ;  /* 0x0000000e0428723c */ /* 0x040fe20000001828 */
[----:B------:R-:W1:Y:S07]  /*21b90*/  LDSM.16.MT88.4 R12, [R234+0x15000] ;  /* 0x01500000ea0c783b */ /* 0x000e6e0000004200 */
[C---:B---3--:R-:W-:Y:S08]  /*21ba0*/  HMMA.16816.F32 R44, R4.reuse, R8, R44 ;  /* 0x00000008042c723c */ /* 0x048ff0000000182c */
[C---:B------:R-:W-:Y:S01]  /*21bb0*/  HMMA.16816.F32 R48, R4.reuse, R10, R48 ;  /* 0x0000000a0430723c */ /* 0x040fe20000001830 */
[----:B------:R-:W2:Y:S07]  /*21bc0*/  LDSM.16.MT88.4 R8, [R233+0x15000] ;  /* 0x01500000e908783b */ /* 0x000eae0000004200 */
[C---:B------:R-:W-:Y:S01]  /*21bd0*/  HMMA.16816.F32 R56, R4.reuse, R22, R56 ;  /* 0x000000160438723c */ /* 0x040fe20000001838 */
[----:B------:R-:W3:Y:S07]  /*21be0*/  LDSM.16.MT88.4 R20, [R232+0x15000] ;  /* 0x01500000e814783b */ /* 0x000eee0000004200 */
[C---:B----4-:R-:W-:Y:S08]  /*21bf0*/  HMMA.16816.F32 R60, R4.reuse, R16, R60 ;  /* 0x00000010043c723c */ /* 0x050ff0000000183c */
[C---:B------:R-:W-:Y:S01]  /*21c00*/  HMMA.16816.F32 R64, R4.reuse, R18, R64 ;  /* 0x000000120440723c */ /* 0x040fe20000001840 */
[----:B------:R-:W4:Y:S07]  /*21c10*/  LDSM.16.MT88.4 R16, [R231+0x15000] ;  /* 0x01500000e710783b */ /* 0x000f2e0000004200 */
        /* <DEDUP_REMOVED lines=24> */
[C---:B---3--:R-:W-:Y:S08]  /*21da0*/  HMMA.16816.F32 R124, R4.reuse, R20, R124 ;  /* 0x00000014047c723c */ /* 0x048ff0000000187c */
        /* <DEDUP_REMOVED lines=12> */
[----:B----4-:R-:W-:Y:S01]  /*21e70*/  HMMA.16816.F32 R160, R4, R16, R160 ;  /* 0x0000001004a0723c */ /* 0x010fe200000018a0 */
[----:B------:R-:W-:Y:S02]  /*21e80*/  FADD.FTZ R0, R172, R171 ;  /* 0x000000abac007221 */ /* 0x000fe40000010000 */
[----:B------:R-:W-:-:S03]  /*21e90*/  FADD.FTZ R252, R195, R168 ;  /* 0x000000a8c3fc7221 */ /* 0x000fc60000010000 */
[----:B------:R-:W-:Y:S02]  /*21ea0*/  STL [R1], R0 ;  /* 0x0000000001007387 */ /* 0x000fe40000100800 */
[C---:B------:R-:W-:Y:S02]  /*21eb0*/  HMMA.16816.F32 R156, R4.reuse, R18, R156 ;  /* 0x00000012049c723c */ /* 0x040fe4000000189c */
[----:B------:R-:W3:Y:S06]  /*21ec0*/  LDSM.16.MT88.4 R16, [R232+0x13800] ;  /* 0x01380000e810783b */ /* 0x000eec0000004200 */
        /* <DEDUP_REMOVED lines=39> */
.L_x_1437:
[----:B------:R-:W-:-:S13]  /*22140*/  ISETP.GE.AND P0, PT, R250, 0x1, PT ;  /* 0x00000001fa00780c */ /* 0x000fda0003f06270 */
[----:B------:R-:W-:Y:S05]  /*22150*/  @!P0 BRA `(.L_x_1446) ;  /* 0x00004bb000008947 */ /* 0x000fea0003800000 */
[----:B------:R-:W-:Y:S02]  /*22160*/  MOV R0, R3 ;  /* 0x0000000300007202 */ /* 0x000fe40000000f00 */
[----:B------:R-:W-:Y:S02]  /*22170*/  MOV R165, R164 ;  /* 0x000000a400a57202 */ /* 0x000fe40000000f00 */
.L_x_1455:
[----:B------:R-:W-:Y:S01]  /*22180*/  ULDC.64 UR4, c[0x0][0x40] ;  /* 0x0000100000047ab9 */ /* 0x000fe20000000a00 */
[----:B------:R-:W-:Y:S04]  /*22190*/  DEPBAR.LE SB0, 0x0 ;  /* 0x000080000000791a */ /* 0x000fe80000000000 */
[----:B------:R-:W-:Y:S01]  /*221a0*/  ISETP.NE.U32.AND P0, PT, R248, RZ, PT ;  /* 0x000000fff800720c */ /* 0x000fe20003f05070 */
[----:B------:R-:W-:Y:S03]  /*221b0*/  UIADD3 UR4, UP0, UR4, 0x160, URZ ;  /* 0x0000016004047890 */ /* 0x000fe6000ff1e03f */
[----:B------:R-:W-:Y:S01]  /*221c0*/  ISETP.NE.AND.EX P0, PT, R249, RZ, PT, P0 ;  /* 0x000000fff900720c */ /* 0x000fe20003f05300 */
[----:B------:R-:W-:Y:S02]  /*221d0*/  UIADD3.X UR5, URZ, UR5, URZ, UP0, !UPT ;  /* 0x000000053f057290 */ /* 0x000fe400087fe43f */
[----:B-1----:R-:W-:Y:S04]  /*221e0*/  IMAD.U32 R2, RZ, RZ, UR4 ;  /* 0x00000004ff027e24 */ /* 0x002fe8000f8e00ff */
        /* <DEDUP_REMOVED lines=59> */
[----:B------:R-:W-:Y:S02]  /*225a0*/  IMAD R6, R8, R7, R6 ;  /* 0x0000000708067224 */ /* 0x000fe400078e0206 */
[----:B------:R-:W-:Y:S02]  /*225b0*/  IMAD.MOV.U32 R8, RZ, RZ, R10 ;  /* 0x000000ffff087224 */ /* 0x000fe400078e000a */
[----:B------:R-:W-:Y:S02]  /*225c0*/  IMAD.IADD R9, R11, 0x1, R6 ;  /* 0x000000010b097824 */ /* 0x000fe400078e0206 */
[----:B----4-:R-:W-:Y:S04]  /*225d0*/  IMAD.IADD R5, R4, 0x1, -R5 ;  /* 0x0000000104057824 */ /* 0x010fe800078e0a05 */
[----:B--2---:R-:W-:Y:S01]  /*225e0*/  IMAD R7, R15, R5, RZ ;  /* 0x000000050f077224 */ /* 0x004fe200078e02ff */
[----:B------:R-:W-:Y:S01]  /*225f0*/  SHF.R.S32.HI R4, RZ, 0x1f, R5 ;  /* 0x0000001fff047819 */ /* 0x000fe20000011405 */
[----:B------:R-:W-:Y:S04]  /*22600*/  IMAD.WIDE.U32 R8, R5, R14, R8 ;  /* 0x0000000e05087225 */ /* 0x000fe800078e0008 */
[----:B------:R-:W-:Y:S04]  /*22610*/  IMAD R7, R14, R4, R7 ;  /* 0x000000040e077224 */ /* 0x000fe800078e0207 */
[----:B------:R-:W-:Y:S01]  /*22620*/  IMAD.IADD R4, R9, 0x1, R7 ;  /* 0x0000000109047824 */ /* 0x000fe200078e0207 */
[----:B------:R-:W-:-:S05]  /*22630*/  BRA `(.L_x_1449) ;  /* 0x0000004000007947 */ /* 0x000fca0003800000 */
.L_x_1448:
[----:B------:R-:W-:Y:S02]  /*22640*/  ULDC.64 UR4, c[0x0][0x118] ;  /* 0x0000460000047ab9 */ /* 0x000fe40000000a00 */
[----:B------:R-:W2:Y:S02]  /*22650*/  LD.E R8, [R2.64+0x40] ;  /* 0x0000400402087980 */ /* 0x000ea4000c101900 */
[----:B--2---:R-:W-:Y:S04]  /*22660*/  LEA R8, -R8, RZ, 0x6 ;  /* 0x000000ff08087211 */ /* 0x004fe800078e31ff */
[----:B------:R-:W-:Y:S02]  /*22670*/  SHF.R.S32.HI R4, RZ, 0x1f, R8 ;  /* 0x0000001fff047819 */ /* 0x000fe40000011408 */
.L_x_1449:
[----:B------:R-:W-:Y:S05]  /*22680*/  BSYNC B0 ;  /* 0x0000000000007941 */ /* 0x000fea0003800000 */
.L_x_1447:
[C---:B------:R-:W-:Y:S01]  /*22690*/  LOP3.LUT P6, RZ, R251.reuse, 0x1, RZ, 0xc0, !PT ;  /* 0x00000001fbff7812 */ /* 0x040fe200078cc0ff */
[----:B------:R-:W-:Y:S01]  /*226a0*/  ULDC.64 UR4, c[0x0][0x118] ;  /* 0x0000460000047ab9 */ /* 0x000fe20000000a00 */
[C---:B------:R-:W-:Y:S01]  /*226b0*/  LOP3.LUT P4, RZ, R251.reuse, 0x4, RZ, 0xc0, !PT ;  /* 0x00000004fbff7812 */ /* 0x040fe2000788c0ff */
[----:B------:R-:W-:Y:S01]  /*226c0*/  BSSY B1, `(.L_x_1450) ;  /* 0x0000254000017945 */ /* 0x000fe20003800000 */
[C---:B------:R-:W-:Y:S02]  /*226d0*/  LOP3.LUT P5, RZ, R251.reuse, 0x2, RZ, 0xc0, !PT ;  /* 0x00000002fbff7812 */ /* 0x040fe400078ac0ff */
[CC--:B------:R-:W-:Y:S02]  /*226e0*/  IADD3 R7, P1, R8.reuse, R235.reuse, RZ ;  /* 0x000000eb08077210 */ /* 0x0c0fe40007f3e0ff */
[----:B------:R-:W-:Y:S02]  /*226f0*/  LOP3.LUT P3, RZ, R251, 0x8, RZ, 0xc0, !PT ;  /* 0x00000008fbff7812 */ /* 0x000fe4000786c0ff */
[-C--:B------:R-:W-:Y:S01]  /*22700*/  LEA R26, P0, R8, R188.reuse, 0x1 ;  /* 0x000000bc081a7211 */ /* 0x080fe200078008ff */
[----:B------:R-:W-:Y:S01]  /*22710*/  IMAD.X R6, R4, 0x1, R236, P1 ;  /* 0x0000000104067824 */ /* 0x000fe200008e06ec */
[C---:B------:R-:W-:Y:S02]  /*22720*/  IADD3 R5, P2, R7.reuse, R235, RZ ;  /* 0x000000eb07057210 */ /* 0x040fe40007f5e0ff */
[-C--:B------:R-:W-:Y:S02]  /*22730*/  LEA.HI.X R27, R8, R189.reuse, R4, 0x1, P0 ;  /* 0x000000bd081b7211 */ /* 0x080fe400000f0c04 */
[C---:B------:R-:W-:Y:S02]  /*22740*/  @P6 LEA R16, P1, R7.reuse, R188, 0x1 ;  /* 0x000000bc07106211 */ /* 0x040fe400078208ff */
[----:B------:R-:W-:Y:S01]  /*22750*/  IADD3.X R4, R6, R236, RZ, P2, !PT ;  /* 0x000000ec06047210 */ /* 0x000fe200017fe4ff */
[----:B------:R-:W-:Y:S01]  /*22760*/  @!PT LDS RZ, [RZ] ;  /* 0x00000000fffff984 */ /* 0x000fe20000000800 */
[----:B------:R-:W-:Y:S01]  /*22770*/  @!PT LDS RZ, [RZ] ;  /* 0x00000000fffff984 */ /* 0x000fe20000000800 */
[----:B------:R-:W-:Y:S01]  /*22780*/  @!PT LDS RZ, [RZ] ;  /* 0x00000000fffff984 */ /* 0x000fe20000000800 */
[----:B------:R1:W-:Y:S01]  /*22790*/  @P6 LDGSTS.E.BYPASS.LTC128B.128 [R247+0x10000], [R26.64] ;  /* 0x100000001af76fae */ /* 0x0003e2000b901d44 */
[CC--:B------:R-:W-:Y:S02]  /*227a0*/  @P4 LEA R10, P2, R7.reuse, R188.reuse, 0x1 ;  /* 0x000000bc070a4211 */ /* 0x0c0fe400078408ff */
[CC--:B------:R-:W-:Y:S02]  /*227b0*/  @P5 LEA R12, P0, R7.reuse, R188.reuse, 0x1 ;  /* 0x000000bc070c5211 */ /* 0x0c0fe400078008ff */
[CCC-:B------:R-:W-:Y:S01]  /*227c0*/  @P6 LEA.HI.X R17, R7.reuse, R189.reuse, R6.reuse, 0x1, P1 ;  /* 0x000000bd07116211 */ /* 0x1c0fe200008f0c06 */
[----:B------:R-:W-:Y:S01]  /*227d0*/  @!P6 STS.128 [R247+0x10000], RZ ;  /* 0x010000fff700e388 */ /* 0x000fe20000000c00 */
[CC--:B------:R-:W-:Y:S02]  /*227e0*/  @P3 LEA R8, P1, R7.reuse, R188.reuse, 0x1 ;  /* 0x000000bc07083211 */ /* 0x0c0fe400078208ff */
[-CC-:B------:R-:W-:Y:S02]  /*227f0*/  @P4 LEA.HI.X R11, R7, R189.reuse, R6.reuse, 0x1, P2 ;  /* 0x000000bd070b4211 */ /* 0x180fe400010f0c06 */
[-C--:B------:R-:W-:Y:S02]  /*22800*/  @P5 LEA R22, P2, R5, R188.reuse, 0x1 ;  /* 0x000000bc05165211 */ /* 0x080fe400078408ff */
[-CC-:B------:R-:W-:Y:S02]  /*22810*/  @P5 LEA.HI.X R13, R7, R189.reuse, R6.reuse, 0x1, P0 ;  /* 0x000000bd070d5211 */ /* 0x180fe400000f0c06 */
[-C--:B------:R-:W-:Y:S02]  /*22820*/  @P6 LEA R14, P0, R5, R188.reuse, 0x1 ;  /* 0x000000bc050e6211 */ /* 0x080fe400078008ff */
[-C--:B------:R-:W-:Y:S02]  /*22830*/  @P3 LEA.HI.X R9, R7, R189.reuse, R6, 0x1, P1 ;  /* 0x000000bd07093211 */ /* 0x080fe400008f0c06 */
[C-C-:B------:R-:W-:Y:S02]  /*22840*/  @P5 LEA.HI.X R23, R5.reuse, R189, R4.reuse, 0x1, P2 ;  /* 0x000000bd05175211 */ /* 0x140fe400010f0c04 */
        /* <DEDUP_REMOVED lines=15> */
[----:B------:R-:W-:Y:S02]  /*22940*/  @P3 LEA.HI.X R167, R6, R189, R4, 0x1, P0 ;  /* 0x000000bd06a73211 */ /* 0x000fe400000f0c04 */
[-C--:B------:R-:W-:Y:S02]  /*22950*/  @P5 MOV R4, R26.reuse ;  /* 0x0000001a00045202 */ /* 0x080fe40000000f00 */
[----:B------:R-:W-:Y:S03]  /*22960*/  ISETP.GE.AND P0, PT, R250, 0x2, PT ;  /* 0x00000002fa00780c */ /* 0x000fe60003f06270 */
[----:B------:R-:W-:Y:S01]  /*22970*/  @!PT LDS RZ, [RZ] ;  /* 0x00000000fffff984 */ /* 0x000fe20000000800 */
[----:B------:R-:W-:Y:S01]  /*22980*/  @!PT LDS RZ, [RZ] ;  /* 0x00000000fffff984 */ /* 0x000fe20000000800 */
[----:B------:R-:W-:Y:S01]  /*22990*/  @!PT LDS RZ, [RZ] ;  /* 0x00000000fffff984 */ /* 0x000fe20000000800 */
[----:B------:R2:W-:Y:S05]  /*229a0*/  @P5 LDGSTS.E.BYPASS.LTC128B.128 [R247+0x12000], [R4.64+0x80] ;  /* 0x1200008004f75fae */ /* 0x0005ea000b901d44 */
[----:B------:R-:W-:Y:S01]  /*229b0*/  @!P5 STS.128 [R247+0x12000], RZ ;  /* 0x012000fff700d388 */ /* 0x000fe20000000c00 */
[-C--:B--2---:R-:W-:Y:S01]  /*229c0*/  @P4 MOV R4, R26.reuse ;  /* 0x0000001a00044202 */ /* 0x084fe20000000f00 */
[--C-:B------:R-:W-:Y:S05]  /*229d0*/  @P4 IMAD.MOV.U32 R5, RZ, RZ, R27.reuse ;  /* 0x000000ffff054224 */ /* 0x100fea00078e001b */
        /* <DEDUP_REMOVED lines=11> */
[----:B------:R-:W-:Y:S05]  /*22a90*/  @!P3 STS.128 [R247+0x16000], RZ ;  /* 0x016000fff700b388 */ /* 0x000fea0000000c00 */
[----:B------:R-:W-:Y:S01]  /*22aa0*/  @!PT LDS RZ, [RZ] ;  /* 0x00000000fffff984 */ /* 0x000fe20000000800 */
[----:B------:R-:W-:Y:S01]  /*22ab0*/  @!PT LDS RZ, [RZ] ;  /* 0x00000000fffff984 */ /* 0x000fe20000000800 */
[----:B------:R-:W-:Y:S01]  /*22ac0*/  @!PT LDS RZ, [RZ] ;  /* 0x00000000fffff984 */ /* 0x000fe20000000800 */
[----:B------:R3:W-:Y:S05]  /*22ad0*/  @P6 LDGSTS.E.BYPASS.LTC128B.128 [R247+0x10800], [R16.64] ;  /* 0x1080000010f76fae */ /* 0x0007ea000b901d44 */
[----:B------:R-:W-:Y:S05]  /*22ae0*/  @!P6 STS.128 [R247+0x10800], RZ ;  /* 0x010800fff700e388 */ /* 0x000fea0000000c00 */
        /* <DEDUP_REMOVED lines=55> */
[----:B------:R-:W-:Y:S05]  /*22e60*/  LDSM.16.M88.4 R32, [R230] ;  /* 0x00000000e620783b */ /* 0x000fea0000000200 */
[----:B-----5:R-:W2:Y:S05]  /*22e70*/  LDSM.16.M88.4 R8, [R229+0x8000] ;  /* 0x00800000e508783b */ /* 0x020eaa0000000200 */
[----:B---3--:R-:W4:Y:S05]  /*22e80*/  LDSM.16.M88.4 R16, [R229+0x8800] ;  /* 0x00880000e510783b */ /* 0x008f2a0000000200 */
[----:B------:R-:W0:Y:S01]  /*22e90*/  LDGDEPBAR ;  /* 0x00000000000079af */ /* 0x000e220000000000 */
[----:B-1----:R-:W-:Y:S01]  /*22ea0*/  MOV R166, R26 ;  /* 0x0000001a00a67202 */ /* 0x002fe20000000f00 */
[----:B------:R-:W-:Y:S03]  /*22eb0*/  IMAD.MOV.U32 R167, RZ, RZ, R27 ;  /* 0x000000ffffa77224 */ /* 0x000fe600078e001b */
[----:B------:R-:W1:Y:S05]  /*22ec0*/  LDSM.16.M88.4 R24, [R229+0x9000] ;  /* 0x00900000e518783b */ /* 0x000e6a0000000200 */
[----:B------:R-:W3:Y:S05]  /*22ed0*/  LDSM.16.M88.4 R168, [R229+0x9800] ;  /* 0x00980000e5a8783b */ /* 0x000eea0000000200 */
[----:B------:R-:W-:Y:S05]  /*22ee0*/  LDSM.16.M88.4 R172, [R228] ;  /* 0x00000000e4ac783b */ /* 0x000fea0000000200 */
[----:B------:R-:W5:Y:S05]  /*22ef0*/  LDSM.16.M88.4 R176, [R227] ;  /* 0x00000000e3b0783b */ /* 0x000f6a0000000200 */
[----:B------:R-:W3:Y:S01]  /*22f00*/  LDSM.16.M88.4 R180, [R223] ;  /* 0x00000000dfb4783b */ /* 0x000ee20000000200 */
[C---:B--2---:R-:W-:Y:S04]  /*22f10*/  HMMA.16816.F32 R4, R32.reuse, R8, RZ ;  /* 0x000000082004723c */ /* 0x044fe800000018ff */
[----:B------:R-:W2:Y:S05]  /*22f20*/  LDSM.16.M88.4 R184, [R222] ;  /* 0x00000000deb8783b */ /* 0x000eaa0000000200 */
[----:B------:R-:W2:Y:S01]  /*22f30*/  LDSM.16.M88.4 R188, [R221] ;  /* 0x00000000ddbc783b */ /* 0x000ea20000000200 */
[C---:B------:R-:W-:Y:S04]  /*22f40*/  HMMA.16816.F32 R8, R32.reuse, R10, RZ ;  /* 0x0000000a2008723c */ /* 0x040fe800000018ff */
[----:B------:R-:W-:Y:S04]  /*22f50*/  LDSM.16.M88.4 R192, [R226] ;  /* 0x00000000e2c0783b */ /* 0x000fe80000000200 */
[C---:B----4-:R-:W-:Y:S01]  /*22f60*/  HMMA.16816.F32 R12, R32.reuse, R16, RZ ;  /* 0x00000010200c723c */ /* 0x050fe200000018ff */
[----:B------:R-:W2:Y:S05]  /*22f70*/  LDSM.16.M88.4 R196, [R224+0x8000] ;  /* 0x00800000e0c4783b */ /* 0x000eaa0000000200 */
[----:B------:R-:W2:Y:S02]  /*22f80*/  LDSM.16.M88.4 R200, [R224+0x8800] ;  /* 0x00880000e0c8783b */ /* 0x000ea40000000200 */
[C---:B------:R-:W-:Y:S03]  /*22f90*/  HMMA.16816.F32 R16, R32.reuse, R18, RZ ;  /* 0x000000122010723c */ /* 0x040fe600000018ff */
[----:B------:R-:W-:Y:S05]  /*22fa0*/  LDSM.16.M88.4 R204, [R220+0x800] ;  /* 0x00080000dccc783b */ /* 0x000fea0000000200 */
[C---:B-1----:R-:W-:Y:S01]  /*22fb0*/  HMMA.16816.F32 R20, R32.reuse, R24, RZ ;  /* 0x000000182014723c */ /* 0x042fe200000018ff */
[----:B------:R-:W4:Y:S07]  /*22fc0*/  LD.E R164, [R2.64+0x18c] ;  /* 0x00018c0402a47980 */ /* 0x000f2e000c101900 */
[C---:B------:R-:W-:Y:S08]  /*22fd0*/  HMMA.16816.F32 R24, R32.reuse, R26, RZ ;  /* 0x0000001a2018723c */ /* 0x040ff000000018ff */
[C---:B---3--:R-:W-:Y:S08]  /*22fe0*/  HMMA.16816.F32 R28, R32.reuse, R168, RZ ;  /* 0x000000a8201c723c */ /* 0x048ff000000018ff */
[----:B------:R-:W-:Y:S01]  /*22ff0*/  HMMA.16816.F32 R32, R32, R170, RZ ;  /* 0x000000aa2020723c */ /* 0x000fe200000018ff */
[----:B------:R-:W1:Y:S07]  /*23000*/  LDSM.16.M88.4 R168, [R224+0x9000] ;  /* 0x00900000e0a8783b */ /* 0x000e6e0000000200 */
[C---:B-----5:R-:W-:Y:S08]  /*23010*/  HMMA.16816.F32 R4, R172.reuse, R176, R4 ;  /* 0x000000b0ac04723c */ /* 0x060ff00000001804 */
[C---:B------:R-:W-:Y:S01]  /*23020*/  HMMA.16816.F32 R8, R172.reuse, R178, R8 ;  /* 0x000000b2ac08723c */ /* 0x040fe20000001808 */
[----:B------:R-:W3:Y:S07]  /*23030*/  LDSM.16.M88.4 R176, [R224+0x9800] ;  /* 0x00980000e0b0783b */ /* 0x000eee0000000200 */
[C---:B------:R-:W-:Y:S08]  /*23040*/  HMMA.16816.F32 R12, R172.reuse, R180, R12 ;  /* 0x000000b4ac0c723c */ /* 0x040ff0000000180c */
[C---:B------:R-:W-:Y:S01]  /*23050*/  HMMA.16816.F32 R16, R172.reuse, R182, R16 ;  /* 0x000000b6ac10723c */ /* 0x040fe20000001810 */
[----:B------:R-:W-:Y:S07]  /*23060*/  LDSM.16.M88.4 R180, [R225] ;  /* 0x00000000e1b4783b */ /* 0x000fee0000000200 */
[C---:B--2---:R-:W-:Y:S08]  /*23070*/  HMMA.16816.F32 R20, R172.reuse, R184, R20 ;  /* 0x000000b8ac14723c */ /* 0x044ff00000001814 */
[C---:B------:R-:W-:Y:S01]  /*23080*/  HMMA.16816.F32 R24, R172.reuse, R186, R24 ;  /* 0x000000baac18723c */ /* 0x040fe20000001818 */
[----:B------:R-:W2:Y:S07]  /*23090*/  LDSM.16.M88.4 R184, [R220] ;  /* 0x00000000dcb8783b */ /* 0x000eae0000000200 */
[C---:B------:R-:W-:Y:S08]  /*230a0*/  HMMA.16816.F32 R28, R172.reuse, R188, R28 ;  /* 0x000000bcac1c723c */ /* 0x040ff0000000181c */
[----:B------:R-:W-:Y:S01]  /*230b0*/  HMMA.16816.F32 R32, R172, R190, R32 ;  /* 0x000000beac20723c */ /* 0x000fe20000001820 */
[----:B------:R-:W5:Y:S05]  /*230c0*/  LDSM.16.M88.4 R172, [R220+0x1000] ;  /* 0x00100000dcac783b */ /* 0x000f6a0000000200 */
[----:B------:R-:W2:Y:S02]  /*230d0*/  LDSM.16.M88.4 R188, [R220+0x1800] ;  /* 0x00180000dcbc783b */ /* 0x000ea40000000200 */
[C---:B------:R-:W-:Y:S08]  /*230e0*/  HMMA.16816.F32 R4, R192.reuse, R196, R4 ;  /* 0x000000c4c004723c */ /* 0x040ff00000001804 */
[C---:B------:R-:W-:Y:S01]  /*230f0*/  HMMA.16816.F32 R8, R192.reuse, R198, R8 ;  /* 0x000000c6c008723c */ /* 0x040fe20000001808 */
[----:B------:R-:W-:Y:S07]  /*23100*/  LDSM.16.M88.4 R196, [R230+0x2000] ;  /* 0x00200000e6c4783b */ /* 0x000fee0000000200 */
[C---:B------:R-:W-:Y:S08]  /*23110*/  HMMA.16816.F32 R12, R192.reuse, R200, R12 ;  /* 0x000000c8c00c723c */ /* 0x040ff0000000180c */
[C---:B------:R-:W-:Y:S01]  /*23120*/  HMMA.16816.F32 R16, R192.reuse, R202, R16 ;  /* 0x000000cac010723c */ /* 0x040fe20000001810 */
[----:B------:R-:W5:Y:S07]  /*23130*/  LDSM.16.M88.4 R200, [R229+0xa000] ;  /* 0x00a00000e5c8783b */ /* 0x000f6e0000000200 */
[C---:B-1----:R-:W-:Y:S08]  /*23140*/  HMMA.16816.F32 R20, R192.reuse, R168, R20 ;  /* 0x000000a8c014723c */ /* 0x042ff00000001814 */
[C---:B------:R-:W-:Y:S01]  /*23150*/  HMMA.16816.F32 R24, R192.reuse, R170, R24 ;  /* 0x000000aac018723c */ /* 0x040fe20000001818 */
[----:B------:R-:W1:Y:S07]  /*23160*/  LDSM.16.M88.4 R168, [R229+0xa800] ;  /* 0x00a80000e5a8783b */ /* 0x000e6e0000000200 */
[C---:B---3--:R-:W-:Y:S08]  /*23170*/  HMMA.16816.F32 R28, R192.reuse, R176, R28 ;  /* 0x000000b0c01c723c */ /* 0x048ff0000000181c */
[----:B------:R-:W-:Y:S01]  /*23180*/  HMMA.16816.F32 R32, R192, R178, R32 ;  /* 0x000000b2c020723c */ /* 0x000fe20000001820 */
[----:B------:R-:W3:Y:S05]  /*23190*/  LDSM.16.M88.4 R176, [R229+0xb000] ;  /* 0x00b00000e5b0783b */ /* 0x000eea0000000200 */
[----:B------:R-:W-:Y:S02]  /*231a0*/  LDSM.16.M88.4 R192, [R228+0x2000] ;  /* 0x00200000e4c0783b */ /* 0x000fe40000000200 */
[C---:B--2---:R-:W-:Y:S08]  /*231b0*/  HMMA.16816.F32 R4, R180.reuse, R184, R4 ;  /* 0x000000b8b404723c */ /* 0x044ff00000001804 */
[C---:B------:R-:W-:Y:S01]  /*231c0*/  HMMA.16816.F32 R8, R180.reuse, R186, R8 ;  /* 0x000000bab408723c */ /* 0x040fe20000001808 */
[----:B------:R-:W2:Y:S07]  /*231d0*/  LDSM.16.M88.4 R184, [R229+0xb800] ;  /* 0x00b80000e5b8783b */ /* 0x000eae0000000200 */
[C---:B------:R-:W-:Y:S08]  /*231e0*/  HMMA.16816.F32 R12, R180.reuse, R204, R12 ;  /* 0x000000ccb40c723c */ /* 0x040ff0000000180c */
[C---:B------:R-:W-:Y:S01]  /*231f0*/  HMMA.16816.F32 R16, R180.reuse, R206, R16 ;  /* 0x000000ceb410723c */ /* 0x040fe20000001810 */
[----:B------:R-:W1:Y:S07]  /*23200*/  LDSM.16.M88.4 R204, [R219] ;  /* 0x00000000dbcc783b */ /* 0x000e6e0000000200 */
[C---:B-----5:R-:W-:Y:S08]  /*23210*/  HMMA.16816.F32 R20, R180.reuse, R172, R20 ;  /* 0x000000acb414723c */ /* 0x060ff00000001814 */
[C---:B------:R-:W-:Y:S01]  /*23220*/  HMMA.16816.F32 R24, R180.reuse, R174, R24 ;  /* 0x000000aeb418723c */ /* 0x040fe20000001818 */
[----:B------:R-:W5:Y:S07]  /*23230*/  LDSM.16.M88.4 R172, [R218] ;  /* 0x00000000daac783b */ /* 0x000f6e0000000200 */
[C---:B------:R-:W-:Y:S08]  /*23240*/  HMMA.16816.F32 R28, R180.reuse, R188, R28 ;  /* 0x000000bcb41c723c */ /* 0x040ff0000000181c */
[----:B------:R-:W-:Y:S01]  /*23250*/  HMMA.16816.F32 R32, R180, R190, R32 ;  /* 0x000000beb420723c */ /* 0x000fe20000001820 */
[----:B------:R-:W2:Y:S05]  /*23260*/  LDSM.16.M88.4 R180, [R217] ;  /* 0x00000000d9b4783b */ /* 0x000eaa0000000200 */
[----:B------:R-:W2:Y:S02]  /*23270*/  LDSM.16.M88.4 R188, [R216] ;  /* 0x00000000d8bc783b */ /* 0x000ea40000000200 */
[C---:B------:R-:W-:Y:S08]  /*23280*/  HMMA.16816.F32 R4, R196.reuse, R200, R4 ;  /* 0x000000c8c404723c */ /* 0x040ff00000001804 */
[C---:B------:R-:W-:Y:S01]  /*23290*/  HMMA.16816.F32 R8, R196.reuse, R202, R8 ;  /* 0x000000cac408723c */ /* 0x040fe20000001808 */
[----:B------:R-:W-:Y:S07]  /*232a0*/  LDSM.16.M88.4 R200, [R224+0xb800] ;  /* 0x00b80000e0c8783b */ /* 0x000fee0000000200 */
[C---:B-1----:R-:W-:Y:S08]  /*232b0*/  HMMA.16816.F32 R12, R196.reuse, R168, R12 ;  /* 0x000000a8c40c723c */ /* 0x042ff0000000180c */
[C---:B------:R-:W-:Y:S01]  /*232c0*/  HMMA.16816.F32 R16, R196.reuse, R170, R16 ;  /* 0x000000aac410723c */ /* 0x040fe20000001810 */
[----:B------:R-:W-:Y:S07]  /*232d0*/  LDSM.16.M88.4 R168, [R226+0x2000] ;  /* 0x00200000e2a8783b */ /* 0x000fee0000000200 */
[C---:B---3--:R-:W-:Y:S08]  /*232e0*/  HMMA.16816.F32 R20, R196.reuse, R176, R20 ;  /* 0x000000b0c414723c */ /* 0x048ff00000001814 */
[C---:B------:R-:W-:Y:S01]  /*232f0*/  HMMA.16816.F32 R24, R196.reuse, R178, R24 ;  /* 0x000000b2c418723c */ /* 0x040fe20000001818 */
[----:B------:R-:W1:Y:S07]  /*23300*/  LDSM.16.M88.4 R176, [R224+0xa000] ;  /* 0x00a00000e0b0783b */ /* 0x000e6e0000000200 */
[C---:B--2---:R-:W-:Y:S08]  /*23310*/  HMMA.16816.F32 R28, R196.reuse, R184, R28 ;  /* 0x000000b8c41c723c */ /* 0x044ff0000000181c */
[----:B------:R-:W-:Y:S01]  /*23320*/  HMMA.16816.F32 R32, R196, R186, R32 ;  /* 0x000000bac420723c */ /* 0x000fe20000001820 */
[----:B------:R-:W2:Y:S05]  /*23330*/  LDSM.16.M88.4 R184, [R224+0xa800] ;  /* 0x00a80000e0b8783b */ /* 0x000eaa0000000200 */
[----:B------:R-:W3:Y:S02]  /*23340*/  LDSM.16.M88.4 R196, [R224+0xb000] ;  /* 0x00b00000e0c4783b */ /* 0x000ee40000000200 */
[C---:B------:R-:W-:Y:S08]  /*23350*/  HMMA.16816.F32 R4, R192.reuse, R204, R4 ;  /* 0x000000ccc004723c */ /* 0x040ff00000001804 */
[C---:B------:R-:W-:Y:S07]  /*23360*/  HMMA.16816.F32 R8, R192.reuse, R206, R8 ;  /* 0x000000cec008723c */ /* 0x040fee0000001808 */
[----:B------:R-:W-:Y:S01]  /*23370*/  MOV R206, R166 ;  /* 0x000000a600ce7202 */ /* 0x000fe20000000f00 */
[C---:B-----5:R-:W-:Y:S04]  /*23380*/  HMMA.16816.F32 R12, R192.reuse, R172, R12 ;  /* 0x000000acc00c723c */ /* 0x060fe8000000180c */
[----:B------:R-:W-:Y:S04]  /*23390*/  IMAD.MOV.U32 R207, RZ, RZ, R167 ;  /* 0x000000ffffcf7224 */ /* 0x000fe800078e00a7 */
[C---:B------:R-:W-:Y:S01]  /*233a0*/  HMMA.16816.F32 R16, R192.reuse, R174, R16 ;  /* 0x000000aec010723c */ /* 0x040fe20000001810 */
[----:B------:R-:W-:Y:S07]  /*233b0*/  LDSM.16.M88.4 R172, [R225+0x2000] ;  /* 0x00200000e1ac783b */ /* 0x000fee0000000200 */
[C---:B------:R-:W-:Y:S08]  /*233c0*/  HMMA.16816.F32 R20, R192.reuse, R180, R20 ;  /* 0x000000b4c014723c */ /* 0x040ff00000001814 */
[C---:B------:R-:W-:Y:S01]  /*233d0*/  HMMA.16816.F32 R24, R192.reuse, R182, R24 ;  /* 0x000000b6c018723c */ /* 0x040fe20000001818 */
[----:B------:R-:W5:Y:S07]  /*233e0*/  LDSM.16.M88.4 R180, [R220+0x2000] ;  /* 0x00200000dcb4783b */ /* 0x000f6e0000000200 */
[C---:B------:R-:W-:Y:S08]  /*233f0*/  HMMA.16816.F32 R28, R192.reuse, R188, R28 ;  /* 0x000000bcc01c723c */ /* 0x040ff0000000181c */
[----:B------:R-:W-:Y:S01]  /*23400*/  HMMA.16816.F32 R32, R192, R190, R32 ;  /* 0x000000bec020723c */ /* 0x000fe20000001820 */
[----:B------:R-:W4:Y:S05]  /*23410*/  LDSM.16.M88.4 R188, [R220+0x2800] ;  /* 0x00280000dcbc783b */ /* 0x000f2a0000000200 */
[----:B------:R-:W4:Y:S02]  /*23420*/  LDSM.16.M88.4 R192, [R220+0x3000] ;  /* 0x00300000dcc0783b */ /* 0x000f240000000200 */
[C---:B-1----:R-:W-:Y:S08]  /*23430*/  HMMA.16816.F32 R4, R168.reuse, R176, R4 ;  /* 0x000000b0a804723c */ /* 0x042ff00000001804 */
[C---:B------:R-:W-:Y:S01]  /*23440*/  HMMA.16816.F32 R8, R168.reuse, R178, R8 ;  /* 0x000000b2a808723c */ /* 0x040fe20000001808 */
[----:B------:R-:W1:Y:S07]  /*23450*/  LDSM.16.M88.4 R176, [R220+0x3800] ;  /* 0x00380000dcb0783b */ /* 0x000e6e0000000200 */
[C---:B--2---:R-:W-:Y:S08]  /*23460*/  HMMA.16816.F32 R12, R168.reuse, R184, R12 ;  /* 0x000000b8a80c723c */ /* 0x044ff0000000180c */
[C---:B------:R-:W-:Y:S01]  /*23470*/  HMMA.16816.F32 R16, R168.reuse, R186, R16 ;  /* 0x000000baa810723c */ /* 0x040fe20000001810 */
[----:B------:R-:W-:Y:S07]  /*23480*/  LDSM.16.M88.4 R184, [R230+0x4000] ;  /* 0x00400000e6b8783b */ /* 0x000fee0000000200 */
[C---:B---3--:R-:W-:Y:S08]  /*23490*/  HMMA.16816.F32 R20, R168.reuse, R196, R20 ;  /* 0x000000c4a814723c */ /* 0x048ff00000001814 */
[C---:B------:R-:W-:Y:S01]  /*234a0*/  HMMA.16816.F32 R24, R168.reuse, R198, R24 ;  /* 0x000000c6a818723c */ /* 0x040fe20000001818 */
[----:B------:R-:W2:Y:S07]  /*234b0*/  LDSM.16.M88.4 R196, [R229+0xc000] ;  /* 0x00c00000e5c4783b */ /* 0x000eae0000000200 */
[C---:B------:R-:W-:Y:S08]  /*234c0*/  HMMA.16816.F32 R28, R168.reuse, R200, R28 ;  /* 0x000000c8a81c723c */ /* 0x040ff0000000181c */
[----:B------:R-:W-:Y:S01]  /*234d0*/  HMMA.16816.F32 R32, R168, R202, R32 ;  /* 0x000000caa820723c */ /* 0x000fe20000001820 */
[----:B------:R-:W3:Y:S05]  /*234e0*/  LDSM.16.M88.4 R168, [R229+0xc800] ;  /* 0x00c80000e5a8783b */ /* 0x000eea0000000200 */
[----:B------:R-:W1:Y:S02]  /*234f0*/  LDSM.16.M88.4 R200, [R229+0xd000] ;  /* 0x00d00000e5c8783b */ /* 0x000e640000000200 */
[C---:B-----5:R-:W-:Y:S08]  /*23500*/  HMMA.16816.F32 R4, R172.reuse, R180, R4 ;  /* 0x000000b4ac04723c */ /* 0x060ff00000001804 */
[C---:B------:R-:W-:Y:S01]  /*23510*/  HMMA.16816.F32 R8, R172.reuse, R182, R8 ;  /* 0x000000b6ac08723c */ /* 0x040fe20000001808 */
[----:B------:R-:W5:Y:S07]  /*23520*/  LDSM.16.M88.4 R180, [R229+0xd800] ;  /* 0x00d80000e5b4783b */ /* 0x000f6e0000000200 */
[C---:B----4-:R-:W-:Y:S08]  /*23530*/  HMMA.16816.F32 R12, R172.reuse, R188, R12 ;  /* 0x000000bcac0c723c */ /* 0x050ff0000000180c */
[C---:B------:R-:W-:Y:S01]  /*23540*/  HMMA.16816.F32 R16, R172.reuse, R190, R16 ;  /* 0x000000beac10723c */ /* 0x040fe20000001810 */
[----:B------:R-:W-:Y:S07]  /*23550*/  LDSM.16.M88.4 R188, [R228+0x4000] ;  /* 0x00400000e4bc783b */ /* 0x000fee0000000200 */
[C---:B------:R-:W-:Y:S08]  /*23560*/  HMMA.16816.F32 R20, R172.reuse, R192, R20 ;  /* 0x000000c0ac14723c */ /* 0x040ff00000001814 */
[C---:B------:R-:W-:Y:S01]  /*23570*/  HMMA.16816.F32 R24, R172.reuse, R194, R24 ;  /* 0x000000c2ac18723c */ /* 0x040fe20000001818 */
[----:B------:R-:W4:Y:S07]  /*23580*/  LDSM.16.M88.4 R192, [R215] ;  /* 0x00000000d7c0783b */ /* 0x000f2e0000000200 */
[C---:B-1----:R-:W-:Y:S08]  /*23590*/  HMMA.16816.F32 R28, R172.reuse, R176, R28 ;  /* 0x000000b0ac1c723c */ /* 0x042ff0000000181c */
[----:B------:R-:W-:Y:S01]  /*235a0*/  HMMA.16816.F32 R32, R172, R178, R32 ;  /* 0x000000b2ac20723c */ /* 0x000fe20000001820 */
[----:B------:R-:W-:Y:S05]  /*235b0*/  LDSM.16.M88.4 R172, [R213] ;  /* 0x00000000d5ac783b */ /* 0x000fea0000000200 */
[----:B------:R-:W-:Y:S02]  /*235c0*/  LDSM.16.M88.4 R176, [R212] ;  /* 0x00000000d4b0783b */ /* 0x000fe40000000200 */
[C---:B--2---:R-:W-:Y:S08]  /*235d0*/  HMMA.16816.F32 R4, R184.reuse, R196, R4 ;  /* 0x000000c4b804723c */ /* 0x044ff00000001804 */
[C---:B------:R-:W-:Y:S01]  /*235e0*/  HMMA.16816.F32 R8, R184.reuse, R198, R8 ;  /* 0x000000c6b808723c */ /* 0x040fe20000001808 */
[----:B------:R-:W-:Y:S07]  /*235f0*/  LDSM.16.M88.4 R196, [R226+0x4000] ;  /* 0x00400000e2c4783b */ /* 0x000fee0000000200 */
[C---:B---3--:R-:W-:Y:S08]  /*23600*/  HMMA.16816.F32 R12, R184.reuse, R168, R12 ;  /* 0x000000a8b80c723c */ /* 0x048ff0000000180c */
[C---:B------:R-:W-:Y:S01]  /*23610*/  HMMA.16816.F32 R16, R184.reuse, R170, R16 ;  /* 0x000000aab810723c */ /* 0x040fe20000001810 */
[----:B------:R-:W1:Y:S07]  /*23620*/  LDSM.16.M88.4 R168, [R214] ;  /* 0x00000000d6a8783b */ /* 0x000e6e0000000200 */
[C---:B------:R-:W-:Y:S08]  /*23630*/  HMMA.16816.F32 R20, R184.reuse, R200, R20 ;  /* 0x000000c8b814723c */ /* 0x040ff00000001814 */
[C---:B------:R-:W-:Y:S01]  /*23640*/  HMMA.16816.F32 R24, R184.reuse, R202, R24 ;  /* 0x000000cab818723c */ /* 0x040fe20000001818 */
[----:B------:R-:W2:Y:S07]  /*23650*/  LDSM.16.M88.4 R200, [R224+0xc000] ;  /* 0x00c00000e0c8783b */ /* 0x000eae0000000200 */
[C---:B-----5:R-:W-:Y:S08]  /*23660*/  HMMA.16816.F32 R28, R184.reuse, R180, R28 ;  /* 0x000000b4b81c723c */ /* 0x060ff0000000181c */
[----:B------:R-:W-:Y:S01]  /*23670*/  HMMA.16816.F32 R32, R184, R182, R32 ;  /* 0x000000b6b820723c */ /* 0x000fe20000001820 */
[----:B------:R-:W3:Y:S05]  /*23680*/  LDSM.16.M88.4 R180, [R224+0xc800] ;  /* 0x00c80000e0b4783b */ /* 0x000eea0000000200 */
[----:B------:R-:W5:Y:S02]  /*23690*/  LDSM.16.M88.4 R184, [R224+0xd000] ;  /* 0x00d00000e0b8783b */ /* 0x000f640000000200 */
[C---:B----4-:R-:W-:Y:S08]  /*236a0*/  HMMA.16816.F32 R4, R188.reuse, R192, R4 ;  /* 0x000000c0bc04723c */ /* 0x050ff00000001804 */
[C---:B------:R-:W-:Y:S01]  /*236b0*/  HMMA.16816.F32 R8, R188.reuse, R194, R8 ;  /* 0x000000c2bc08723c */ /* 0x040fe20000001808 */
[----:B------:R-:W4:Y:S07]  /*236c0*/  LDSM.16.M88.4 R192, [R224+0xd800] ;  /* 0x00d80000e0c0783b */ /* 0x000f2e0000000200 */
        /* <DEDUP_REMOVED lines=8> */
[----:B------:R-:W1:Y:S05]  /*23750*/  LDSM.16.M88.4 R176, [R220+0x4800] ;  /* 0x00480000dcb0783b */ /* 0x000e6a0000000200 */
[----:B------:R-:W1:Y:S02]  /*23760*/  LDSM.16.M88.4 R188, [R220+0x5000] ;  /* 0x00500000dcbc783b */ /* 0x000e640000000200 */
[C---:B--2---:R-:W-:Y:S08]  /*23770*/  HMMA.16816.F32 R4, R196.reuse, R200, R4 ;  /* 0x000000c8c404723c */ /* 0x044ff00000001804 */
[C---:B------:R-:W-:Y:S01]  /*23780*/  HMMA.16816.F32 R8, R196.reuse, R202, R8 ;  /* 0x000000cac408723c */ /* 0x040fe20000001808 */
[----:B------:R-:W2:Y:S07]  /*23790*/  LDSM.16.M88.4 R200, [R220+0x5800] ;  /* 0x00580000dcc8783b */ /* 0x000eae0000000200 */
[C---:B---3--:R-:W-:Y:S08]  /*237a0*/  HMMA.16816.F32 R12, R196.reuse, R180, R12 ;  /* 0x000000b4c40c723c */ /* 0x048ff0000000180c */
[C---:B------:R-:W-:Y:S01]  /*237b0*/  HMMA.16816.F32 R16, R196.reuse, R182, R16 ;  /* 0x000000b6c410723c */ /* 0x040fe20000001810 */
[----:B------:R-:W-:Y:S07]  /*237c0*/  LDSM.16.M88.4 R180, [R230+0x6000] ;  /* 0x00600000e6b4783b */ /* 0x000fee0000000200 */
[C---:B-----5:R-:W-:Y:S08]  /*237d0*/  HMMA.16816.F32 R20, R196.reuse, R184, R20 ;  /* 0x000000b8c414723c */ /* 0x060ff00000001814 */
[C---:B------:R-:W-:Y:S01]  /*237e0*/  HMMA.16816.F32 R24, R196.reuse, R186, R24 ;  /* 0x000000bac418723c */ /* 0x040fe20000001818 */
[----:B------:R-:W3:Y:S07]  /*237f0*/  LDSM.16.M88.4 R184, [R229+0xe000] ;  /* 0x00e00000e5b8783b */ /* 0x000eee0000000200 */
[C---:B----4-:R-:W-:Y:S08]  /*23800*/  HMMA.16816.F32 R28, R196.reuse, R192, R28 ;  /* 0x000000c0c41c723c */ /* 0x050ff0000000181c */
[----:B------:R-:W-:Y:S01]  /*23810*/  HMMA.16816.F32 R32, R196, R194, R32 ;  /* 0x000000c2c420723c */ /* 0x000fe20000001820 */
[----:B------:R-:W4:Y:S05]  /*23820*/  LDSM.16.M88.4 R192, [R229+0xe800] ;  /* 0x00e80000e5c0783b */ /* 0x000f2a0000000200 */
[----:B------:R-:W5:Y:S02]  /*23830*/  LDSM.16.M88.4 R196, [R229+0xf000] ;  /* 0x00f00000e5c4783b */ /* 0x000f640000000200 */
[C---:B-1----:R-:W-:Y:S08]  /*23840*/  HMMA.16816.F32 R4, R168.reuse, R172, R4 ;  /* 0x000000aca804723c */ /* 0x042ff00000001804 */
[C---:B------:R-:W-:Y:S01]  /*23850*/  HMMA.16816.F32 R8, R168.reuse, R174, R8 ;  /* 0x000000aea808723c */ /* 0x040fe20000001808 */
[----:B------:R-:W1:Y:S07]  /*23860*/  LDSM.16.M88.4 R172, [R229+0xf800] ;  /* 0x00f80000e5ac783b */ /* 0x000e6e0000000200 */
[C---:B------:R-:W-:Y:S08]  /*23870*/  HMMA.16816.F32 R12, R168.reuse, R176, R12 ;  /* 0x000000b0a80c723c */ /* 0x040ff0000000180c */
[C---:B------:R-:W-:Y:S01]  /*23880*/  HMMA.16816.F32 R16, R168.reuse, R178, R16 ;  /* 0x000000b2a810723c */ /* 0x040fe20000001810 */
[----:B------:R-:W-:Y:S07]  /*23890*/  LDSM.16.M88.4 R176, [R228+0x6000] ;  /* 0x00600000e4b0783b */ /* 0x000fee0000000200 */
[C---:B------:R-:W-:Y:S08]  /*238a0*/  HMMA.16816.F32 R20, R168.reuse, R188, R20 ;  /* 0x000000bca814723c */ /* 0x040ff00000001814 */
[C---:B------:R-:W-:Y:S01]  /*238b0*/  HMMA.16816.F32 R24, R168.reuse, R190, R24 ;  /* 0x000000bea818723c */ /* 0x040fe20000001818 */
[----:B------:R-:W1:Y:S07]  /*238c0*/  LDSM.16.M88.4 R188, [R211] ;  /* 0x00000000d3bc783b */ /* 0x000e6e0000000200 */
[C---:B--2---:R-:W-:Y:S08]  /*238d0*/  HMMA.16816.F32 R28, R168.reuse, R200, R28 ;  /* 0x000000c8a81c723c */ /* 0x044ff0000000181c */
[----:B------:R-:W-:Y:S01]  /*238e0*/  HMMA.16816.F32 R32, R168, R202, R32 ;  /* 0x000000caa820723c */ /* 0x000fe20000001820 */
[----:B------:R-:W2:Y:S05]  /*238f0*/  LDSM.16.M88.4 R168, [R210] ;  /* 0x00000000d2a8783b */ /* 0x000eaa0000000200 */
[----:B------:R-:W1:Y:S02]  /*23900*/  LDSM.16.M88.4 R200, [R209] ;  /* 0x00000000d1c8783b */ /* 0x000e640000000200 */
[C---:B---3--:R-:W-:Y:S08]  /*23910*/  HMMA.16816.F32 R4, R180.reuse, R184, R4 ;  /* 0x000000b8b404723c */ /* 0x048ff00000001804 */
[C---:B------:R-:W-:Y:S01]  /*23920*/  HMMA.16816.F32 R8, R180.reuse, R186, R8 ;  /* 0x000000bab408723c */ /* 0x040fe20000001808 */
[----:B------:R-:W3:Y:S07]  /*23930*/  LDSM.16.M88.4 R184, [R208] ;  /* 0x00000000d0b8783b */ /* 0x000eee0000000200 */
[C---:B----4-:R-:W-:Y:S08]  /*23940*/  HMMA.16816.F32 R12, R180.reuse, R192, R12 ;  /* 0x000000c0b40c723c */ /* 0x050ff0000000180c */
[C---:B------:R-:W-:Y:S01]  /*23950*/  HMMA.16816.F32 R16, R180.reuse, R194, R16 ;  /* 0x000000c2b410723c */ /* 0x040fe20000001810 */
[----:B------:R-:W-:Y:S07]  /*23960*/  LDSM.16.M88.4 R192, [R226+0x6000] ;  /* 0x00600000e2c0783b */ /* 0x000fee0000000200 */
[C---:B-----5:R-:W-:Y:S08]  /*23970*/  HMMA.16816.F32 R20, R180.reuse, R196, R20 ;  /* 0x000000c4b414723c */ /* 0x060ff00000001814 */
[C---:B------:R-:W-:Y:S01]  /*23980*/  HMMA.16816.F32 R24, R180.reuse, R198, R24 ;  /* 0x000000c6b418723c */ /* 0x040fe20000001818 */
[----:B------:R-:W4:Y:S07]  /*23990*/  LDSM.16.M88.4 R196, [R224+0xe000] ;  /* 0x00e00000e0c4783b */ /* 0x000f2e0000000200 */
[C---:B-1----:R-:W-:Y:S08]  /*239a0*/  HMMA.16816.F32 R28, R180.reuse, R172, R28 ;  /* 0x000000acb41c723c */ /* 0x042ff0000000181c */
[----:B------:R-:W-:Y:S01]  /*239b0*/  HMMA.16816.F32 R32, R180, R174, R32 ;  /* 0x000000aeb420723c */ /* 0x000fe20000001820 */
[----:B------:R-:W-:Y:S05]  /*239c0*/  LDSM.16.M88.4 R172, [R224+0xf000] ;  /* 0x00f00000e0ac783b */ /* 0x000fea0000000200 */
[----:B------:R-:W-:Y:S02]  /*239d0*/  LDSM.16.M88.4 R180, [R224+0xf800] ;  /* 0x00f80000e0b4783b */ /* 0x000fe40000000200 */
[C---:B------:R-:W-:Y:S08]  /*239e0*/  HMMA.16816.F32 R4, R176.reuse, R188, R4 ;  /* 0x000000bcb004723c */ /* 0x040ff00000001804 */
[C---:B------:R-:W-:Y:S01]  /*239f0*/  HMMA.16816.F32 R8, R176.reuse, R190, R8 ;  /* 0x000000beb008723c */ /* 0x040fe20000001808 */
[----:B------:R-:W-:Y:S07]  /*23a00*/  LDSM.16.M88.4 R188, [R225+0x6000] ;  /* 0x00600000e1bc783b */ /* 0x000fee0000000200 */
[C---:B--2---:R-:W-:Y:S08]  /*23a10*/  HMMA.16816.F32 R12, R176.reuse, R168, R12 ;  /* 0x000000a8b00c723c */ /* 0x044ff0000000180c */
[C---:B------:R-:W-:Y:S01]  /*23a20*/  HMMA.16816.F32 R16, R176.reuse, R170, R16 ;  /* 0x000000aab010723c */ /* 0x040fe20000001810 */
[----:B------:R-:W1:Y:S07]  /*23a30*/  LDSM.16.M88.4 R168, [R224+0xe800] ;  /* 0x00e80000e0a8783b */ /* 0x000e6e0000000200 */
[C---:B------:R-:W-:Y:S08]  /*23a40*/  HMMA.16816.F32 R20, R176.reuse, R200, R20 ;  /* 0x000000c8b014723c */ /* 0x040ff00000001814 */
[C---:B------:R-:W-:Y:S01]  /*23a50*/  HMMA.16816.F32 R24, R176.reuse, R202, R24 ;  /* 0x000000cab018723c */ /* 0x040fe20000001818 */
[----:B------:R-:W2:Y:S07]  /*23a60*/  LDSM.16.M88.4 R200, [R220+0x6000] ;  /* 0x00600000dcc8783b */ /* 0x000eae0000000200 */
[C---:B---3--:R-:W-:Y:S08]  /*23a70*/  HMMA.16816.F32 R28, R176.reuse, R184, R28 ;  /* 0x000000b8b01c723c */ /* 0x048ff0000000181c */
[----:B------:R-:W-:Y:S08]  /*23a80*/  HMMA.16816.F32 R32, R176, R186, R32 ;  /* 0x000000bab020723c */ /* 0x000ff00000001820 */
[C---:B----4-:R-:W-:Y:S08]  /*23a90*/  HMMA.16816.F32 R4, R192.reuse, R196, R4 ;  /* 0x000000c4c004723c */ /* 0x050ff00000001804 */
[C---:B------:R-:W-:Y:S08]  /*23aa0*/  HMMA.16816.F32 R8, R192.reuse, R198, R8 ;  /* 0x000000c6c008723c */ /* 0x040ff00000001808 */
[C---:B-1----:R-:W-:Y:S08]  /*23ab0*/  HMMA.16816.F32 R12, R192.reuse, R168, R12 ;  /* 0x000000a8c00c723c */ /* 0x042ff0000000180c */
[C---:B------:R-:W-:Y:S01]  /*23ac0*/  HMMA.16816.F32 R16, R192.reuse, R170, R16 ;  /* 0x000000aac010723c */ /* 0x040fe20000001810 */
[----:B------:R-:W1:Y:S07]  /*23ad0*/  LDSM.16.M88.4 R168, [R220+0x6800] ;  /* 0x00680000dca8783b */ /* 0x000e6e0000000200 */
[C---:B------:R-:W-:Y:S08]  /*23ae0*/  HMMA.16816.F32 R20, R192.reuse, R172, R20 ;  /* 0x000000acc014723c */ /* 0x040ff00000001814 */
[C---:B------:R-:W-:Y:S08]  /*23af0*/  HMMA.16816.F32 R24, R192.reuse, R174, R24 ;  /* 0x000000aec018723c */ /* 0x040ff00000001818 */
[C---:B------:R-:W-:Y:S08]  /*23b00*/  HMMA.16816.F32 R28, R192.reuse, R180, R28 ;  /* 0x000000b4c01c723c */ /* 0x040ff0000000181c */
[----:B------:R-:W-:Y:S08]  /*23b10*/  HMMA.16816.F32 R32, R192, R182, R32 ;  /* 0x000000b6c020723c */ /* 0x000ff00000001820 */
[C---:B--2---:R-:W-:Y:S08]  /*23b20*/  HMMA.16816.F32 R4, R188.reuse, R200, R4 ;  /* 0x000000c8bc04723c */ /* 0x044ff00000001804 */
[C---:B------:R-:W-:Y:S08]  /*23b30*/  HMMA.16816.F32 R8, R188.reuse, R202, R8 ;  /* 0x000000cabc08723c */ /* 0x040ff00000001808 */
[C---:B-1----:R-:W-:Y:S08]  /*23b40*/  HMMA.16816.F32 R12, R188.reuse, R168, R12 ;  /* 0x000000a8bc0c723c */ /* 0x042ff0000000180c */
[-C--:B------:R-:W-:Y:S01]  /*23b50*/  FMUL.FTZ R202, R4, R164.reuse ;  /* 0x000000a404ca7220 */ /* 0x080fe20000410000 */
[C---:B------:R-:W-:Y:S03]  /*23b60*/  HMMA.16816.F32 R16, R188.reuse, R170, R16 ;  /* 0x000000aabc10723c */ /* 0x040fe60000001810 */
[-C--:B------:R-:W-:Y:S02]  /*23b70*/  FMUL.FTZ R194, R5, R164.reuse ;  /* 0x000000a405c27220 */ /* 0x080fe40000410000 */
[----:B------:R-:W1:Y:S01]  /*23b80*/  MUFU.TANH R202, R202 ;  /* 0x000000ca00ca7308 */ /* 0x000e620000002400 */
[-C--:B------:R-:W-:Y:S02]  /*23b90*/  FMUL.FTZ R193, R6, R164.reuse ;  /* 0x000000a406c17220 */ /* 0x080fe40000410000 */
[-C--:B------:R-:W-:Y:S04]  /*23ba0*/  FMUL.FTZ R9, R9, R164.reuse ;  /* 0x000000a409097220 */ /* 0x080fe80000410000 */
[-C--:B------:R-:W-:Y:S02]  /*23bb0*/  FMUL.FTZ R10, R10, R164.reuse ;  /* 0x000000a40a0a7220 */ /* 0x080fe40000410000 */
[-C--:B------:R-:W-:Y:S01]  /*23bc0*/  FMUL.FTZ R11, R11, R164.reuse ;  /* 0x000000a40b0b7220 */ /* 0x080fe20000410000 */
[----:B------:R-:W2:Y:S01]  /*23bd0*/  MUFU.TANH R205, R9 ;  /* 0x0000000900cd7308 */ /* 0x000ea20000002400 */
[-C--:B------:R-:W-:Y:S02]  /*23be0*/  FMUL.FTZ R195, R7, R164.reuse ;  /* 0x000000a407c37220 */ /* 0x080fe40000410000 */
[----:B------:R-:W3:Y:S01]  /*23bf0*/  LDSM.16.M88.4 R4, [R220+0x7000] ;  /* 0x00700000dc04783b */ /* 0x000ee20000000200 */
[-C--:B------:R-:W-:Y:S02]  /*23c00*/  FMUL.FTZ R192, R8, R164.reuse ;  /* 0x000000a408c07220 */ /* 0x080fe40000410000 */
[-C--:B------:R-:W-:Y:S02]  /*23c10*/  FMUL.FTZ R196, R12, R164.reuse ;  /* 0x000000a40cc47220 */ /* 0x080fe40000410000 */
[-C--:B------:R-:W-:Y:S02]  /*23c20*/  FMUL.FTZ R13, R13, R164.reuse ;  /* 0x000000a40d0d7220 */ /* 0x080fe40000410000 */
[----:B------:R-:W4:Y:S01]  /*23c30*/  MUFU.TANH R203, R10 ;  /* 0x0000000a00cb7308 */ /* 0x000f220000002400 */
[-C--:B------:R-:W-:Y:S02]  /*23c40*/  FMUL.FTZ R175, R16, R164.reuse ;  /* 0x000000a410af7220 */ /* 0x080fe40000410000 */
[-C--:B------:R-:W-:Y:S02]  /*23c50*/  FMUL.FTZ R14, R14, R164.reuse ;  /* 0x000000a40e0e7220 */ /* 0x080fe40000410000 */
[-C--:B------:R-:W-:Y:S02]  /*23c60*/  FMUL.FTZ R15, R15, R164.reuse ;  /* 0x000000a40f0f7220 */ /* 0x080fe40000410000 */
[-C--:B------:R-:W-:Y:S02]  /*23c70*/  FMUL.FTZ R17, R17, R164.reuse ;  /* 0x000000a411117220 */ /* 0x080fe40000410000 */
[-C--:B------:R-:W-:Y:S01]  /*23c80*/  FMUL.FTZ R18, R18, R164.reuse ;  /* 0x000000a412127220 */ /* 0x080fe20000410000 */
[----:B------:R5:W1:Y:S01]  /*23c90*/  MUFU.TANH R201, R11 ;  /* 0x0000000b00c97308 */ /* 0x000a620000002400 */
[-C--:B------:R-:W-:Y:S09]  /*23ca0*/  FMUL.FTZ R19, R19, R164.reuse ;  /* 0x000000a413137220 */ /* 0x080ff20000410000 */
[----:B------:R-:W1:Y:S10]  /*23cb0*/  MUFU.TANH R194, R194 ;  /* 0x000000c200c27308 */ /* 0x000e740000002400 */
[----:B------:R-:W1:Y:S01]  /*23cc0*/  MUFU.TANH R193, R193 ;  /* 0x000000c100c17308 */ /* 0x000e620000002400 */
[C---:B---3--:R-:W-:Y:S01]  /*23cd0*/  HMMA.16816.F32 R20, R188.reuse, R4, R20 ;  /* 0x00000004bc14723c */ /* 0x048fe20000001814 */
[----:B-----5:R-:W3:Y:S01]  /*23ce0*/  LDSM.16.M88.4 R8, [R220+0x7800] ;  /* 0x00780000dc08783b */ /* 0x020ee20000000200 */
[----:B------:R-:W-:Y:S07]  /*23cf0*/  DEPBAR.LE SB0, 0x0 ;  /* 0x000080000000791a */ /* 0x000fee0000000000 */
[----:B------:R-:W1:Y:S01]  /*23d00*/  MUFU.TANH R195, R195 ;  /* 0x000000c300c37308 */ /* 0x000e620000002400 */
[----:B------:R-:W-:Y:S01]  /*23d10*/  BAR.SYNC.DEFER_BLOCKING 0x0 ;  /* 0x0000000000007b1d */ /* 0x000fe20000010000 */
[C---:B------:R-:W-:Y:S08]  /*23d20*/  HMMA.16816.F32 R24, R188.reuse, R6, R24 ;  /* 0x00000006bc18723c */ /* 0x040ff00000001818 */
[----:B------:R-:W1:Y:S05]  /*23d30*/  MUFU.TANH R192, R192 ;  /* 0x000000c000c07308 */ /* 0x000e6a0000002400 */
[-C--:B------:R-:W-:Y:S02]  /*23d40*/  FMUL.FTZ R204, R20, R164.reuse ;  /* 0x000000a414cc7220 */ /* 0x080fe40000410000 */
[-C--:B------:R-:W-:Y:S03]  /*23d50*/  FMUL.FTZ R21, R21, R164.reuse ;  /* 0x000000a415157220 */ /* 0x080fe60000410000 */
[----:B------:R-:W1:Y:S01]  /*23d60*/  MUFU.TANH R196, R196 ;  /* 0x000000c400c47308 */ /* 0x000e620000002400 */
[-C--:B------:R-:W-:Y:S02]  /*23d70*/  FMUL.FTZ R22, R22, R164.reuse ;  /* 0x000000a416167220 */ /* 0x080fe40000410000 */
[-C--:B------:R-:W-:Y:S03]  /*23d80*/  FMUL.FTZ R23, R23, R164.reuse ;  /* 0x000000a417177220 */ /* 0x080fe60000410000 */
[-C--:B------:R-:W-:Y:S02]  /*23d90*/  FMUL.FTZ R184, R24, R164.reuse ;  /* 0x000000a418b87220 */ /* 0x080fe40000410000 */
[-C--:B------:R-:W-:Y:S02]  /*23da0*/  FMUL.FTZ R25, R25, R164.reuse ;  /* 0x000000a419197220 */ /* 0x080fe40000410000 */
[----:B------:R1:W1:Y:S01]  /*23db0*/  MUFU.TANH R199, R13 ;  /* 0x0000000d00c77308 */ /* 0x0002620000002400 */
[-C--:B------:R-:W-:Y:S02]  /*23dc0*/  FMUL.FTZ R26, R26, R164.reuse ;  /* 0x000000a41a1a7220 */ /* 0x080fe40000410000 */
[----:B------:R-:W-:Y:S01]  /*23dd0*/  FMUL.FTZ R27, R27, R164 ;  /* 0x000000a41b1b7220 */ /* 0x000fe20000410000 */
[C---:B---3--:R-:W-:Y:S06]  /*23de0*/  HMMA.16816.F32 R28, R188.reuse, R8, R28 ;  /* 0x00000008bc1c723c */ /* 0x048fec000000181c */
[----:B------:R3:W1:Y:S02]  /*23df0*/  MUFU.TANH R198, R14 ;  /* 0x0000000e00c67308 */ /* 0x0006640000002400 */
[----:B------:R-:W-:Y:S07]  /*23e00*/  HMMA.16816.F32 R32, R188, R10, R32 ;  /* 0x0000000abc20723c */ /* 0x000fee0000001820 */
[----:B------:R-:W-:Y:S01]  /*23e10*/  MOV R188, R206 ;  /* 0x000000ce00bc7202 */ /* 0x000fe20000000f00 */
[----:B------:R3:W1:Y:S01]  /*23e20*/  MUFU.TANH R200, R15 ;  /* 0x0000000f00c87308 */ /* 0x0006620000002400 */
[----:B------:R-:W-:Y:S07]  /*23e30*/  IMAD.MOV.U32 R189, RZ, RZ, R207 ;  /* 0x000000ffffbd7224 */ /* 0x000fee00078e00cf */
[-C--:B------:R-:W-:Y:S02]  /*23e40*/  FMUL.FTZ R177, R28, R164.reuse ;  /* 0x000000a41cb17220 */ /* 0x080fe40000410000 */
[----:B------:R-:W1:Y:S01]  /*23e50*/  MUFU.TANH R175, R175 ;  /* 0x000000af00af7308 */ /* 0x000e620000002400 */
[-C--:B------:R-:W-:Y:S02]  /*23e60*/  FMUL.FTZ R29, R29, R164.reuse ;  /* 0x000000a41d1d7220 */ /* 0x080fe40000410000 */
[-C--:B------:R-:W-:Y:S02]  /*23e70*/  FMUL.FTZ R30, R30, R164.reuse ;  /* 0x000000a41e1e7220 */ /* 0x080fe40000410000 */
[-C--:B------:R-:W-:Y:S02]  /*23e80*/  FMUL.FTZ R31, R31, R164.reuse ;  /* 0x000000a41f1f7220 */ /* 0x080fe40000410000 */
[-C--:B------:R-:W-:Y:S02]  /*23e90*/  FMUL.FTZ R178, R32, R164.reuse ;  /* 0x000000a420b27220 */ /* 0x080fe40000410000 */
[-C--:B------:R-:W-:Y:S01]  /*23ea0*/  FMUL.FTZ R33, R33, R164.reuse ;  /* 0x000000a421217220 */ /* 0x080fe20000410000 */
[----:B------:R3:W1:Y:S01]  /*23eb0*/  MUFU.TANH R174, R17 ;  /* 0x0000001100ae7308 */ /* 0x0006620000002400 */
[-C--:B------:R-:W-:Y:S02]  /*23ec0*/  FMUL.FTZ R34, R34, R164.reuse ;  /* 0x000000a422227220 */ /* 0x080fe40000410000 */
[----:B------:R-:W-:Y:S07]  /*23ed0*/  FMUL.FTZ R35, R35, R164 ;  /* 0x000000a423237220 */ /* 0x000fee0000410000 */
[----:B------:R3:W1:Y:S10]  /*23ee0*/  MUFU.TANH R173, R18 ;  /* 0x0000001200ad7308 */ /* 0x0006740000002400 */
[----:B------:R3:W1:Y:S10]  /*23ef0*/  MUFU.TANH R172, R19 ;  /* 0x0000001300ac7308 */ /* 0x0006740000002400 */
[----:B------:R-:W1:Y:S10]  /*23f00*/  MUFU.TANH R204, R204 ;  /* 0x000000cc00cc7308 */ /* 0x000e740000002400 */
[----:B------:R3:W1:Y:S10]  /*23f10*/  MUFU.TANH R187, R21 ;  /* 0x0000001500bb7308 */ /* 0x0006740000002400 */
        /* <DEDUP_REMOVED lines=13> */
[----:B------:R3:W1:Y:S01]  /*23ff0*/  MUFU.TANH R166, R35 ;  /* 0x0000002300a67308 */ /* 0x0006620000002400 */
[----:B------:R-:W-:-:S05]  /*24000*/  @!P0 BRA `(.L_x_1451) ;  /* 0x00000bf000008947 */ /* 0x000fca0003800000 */
[----:B--2-4-:R-:W-:Y:S01]  /*24010*/  ISETP.NE.U32.AND P0, PT, R248, RZ, PT ;  /* 0x000000fff800720c */ /* 0x014fe20003f05070 */
[----:B------:R-:W-:Y:S03]  /*24020*/  BSSY B0, `(.L_x_1452) ;  /* 0x0000049000007945 */ /* 0x000fe60003800000 */
[----:B------:R-:W-:Y:S11]  /*24030*/  ISETP.NE.AND.EX P0, PT, R249, RZ, PT, P0 ;  /* 0x000000fff900720c */ /* 0x000ff60003f05300 */
[----:B------:R-:W-:Y:S02]  /*24040*/  @!UPT UIADD3 URZ, URZ, URZ, URZ ;  /* 0x0000003f3f3ff290 */ /* 0x000fe4000fffe03f */
[----:B------:R-:W-:-:S05]  /*24050*/  @!P0 BRA `(.L_x_1453) ;  /* 0x0000041000008947 */ /* 0x000fca0003800000 */
[----:B------:R-:W-:Y:S01]  /*24060*/  IMAD.SHL.U32 R11, R250, 0x40, RZ ;  /* 0x00000040fa0b7824 */ /* 0x000fe200078e00ff */
[----:B------:R-:W-:Y:S02]  /*24070*/  ULDC.64 UR4, c[0x0][0x118] ;  /* 0x0000460000047ab9 */ /* 0x000fe40000000a00 */
[----:B------:R-:W2:Y:S02]  /*24080*/  LD.E R12, [R2.64+0x170] ;  /* 0x00017004020c7980 */ /* 0x000ea4000c101900 */
[C---:B------:R-:W-:Y:S02]  /*24090*/  IADD3 R9, R11.reuse, -0x80, RZ ;  /* 0xffffff800b097810 */ /* 0x040fe40007ffe0ff */
[----:B------:R-:W-:Y:S02]  /*240a0*/  IADD3 R11, R11, -0x40, RZ ;  /* 0xffffffc00b0b7810 */ /* 0x000fe40007ffe0ff */
[----:B------:R-:W-:Y:S02]  /*240b0*/  IABS R5, R9 ;  /* 0x0000000900057213 */ /* 0x000fe40000000000 */
[-C--:B--2---:R-:W-:Y:S02]  /*240c0*/  IABS R7, R12.reuse ;  /* 0x0000000c00077213 */ /* 0x084fe40000000000 */
[-C--:B------:R-:W-:Y:S02]  /*240d0*/  IABS R6, R12.reuse ;  /* 0x0000000c00067213 */ /* 0x080fe40000000000 */
[----:B------:R-:W2:Y:S01]  /*240e0*/  I2F.RP R4, R7 ;  /* 0x0000000700047306 */ /* 0x000ea20000209400 */
[-C--:B------:R-:W-:Y:S02]  /*240f0*/  LOP3.LUT R9, R9, R12.reuse, RZ, 0x3c, !PT ;  /* 0x0000000c09097212 */ /* 0x080fe400078e3cff */
[----:B------:R-:W-:Y:S07]  /*24100*/  IMAD.MOV R6, RZ, RZ, -R6 ;  /* 0x000000ffff067224 */ /* 0x000fee00078e0a06 */
[----:B--2---:R-:W2:Y:S02]  /*24110*/  MUFU.RCP R4, R4 ;  /* 0x0000000400047308 */ /* 0x004ea40000001000 */
[----:B--23--:R-:W-:Y:S02]  /*24120*/  IADD3 R14, R4, 0xffffffe, RZ ;  /* 0x0ffffffe040e7810 */ /* 0x00cfe40007ffe0ff */
[----:B------:R-:W-:Y:S06]  /*24130*/  IABS R4, R11 ;  /* 0x0000000b00047213 */ /* 0x000fec0000000000 */
[----:B------:R-:W2:Y:S01]  /*24140*/  F2I.FTZ.U32.TRUNC.NTZ R15, R14 ;  /* 0x0000000e000f7305 */ /* 0x000ea2000021f000 */
[----:B------:R-:W-:Y:S01]  /*24150*/  LOP3.LUT R11, R11, R12, RZ, 0x3c, !PT ;  /* 0x0000000c0b0b7212 */ /* 0x000fe200078e3cff */
[--C-:B--2---:R-:W-:Y:S02]  /*24160*/  IMAD.MOV R10, RZ, RZ, -R15.reuse ;  /* 0x000000ffff0a7224 */ /* 0x104fe400078e0a0f */
[----:B------:R-:W-:Y:S02]  /*24170*/  IMAD.MOV.U32 R14, RZ, RZ, RZ ;  /* 0x000000ffff0e7224 */ /* 0x000fe400078e00ff */
[----:B------:R-:W-:Y:S04]  /*24180*/  IMAD R10, R10, R7, RZ ;  /* 0x000000070a0a7224 */ /* 0x000fe800078e02ff */
[----:B------:R-:W-:Y:S06]  /*24190*/  IMAD.HI.U32 R10, R15, R10, R14 ;  /* 0x0000000a0f0a7227 */ /* 0x000fec00078e000e */
[----:B------:R-:W-:Y:S04]  /*241a0*/  IMAD.HI.U32 R8, R10, R5, RZ ;  /* 0x000000050a087227 */ /* 0x000fe800078e00ff */
[----:B------:R-:W-:Y:S02]  /*241b0*/  IMAD R5, R8, R6, R5 ;  /* 0x0000000608057224 */ /* 0x000fe400078e0205 */
[----:B-1----:R-:W-:Y:S03]  /*241c0*/  IMAD.HI.U32 R13, R10, R4, RZ ;  /* 0x000000040a0d7227 */ /* 0x002fe600078e00ff */
        /* <DEDUP_REMOVED lines=12> */
[----:B------:R-:W-:Y:S02]  /*24290*/  ISETP.GE.AND P1, PT, R11, RZ, PT ;  /* 0x000000ff0b00720c */ /* 0x000fe40003f26270 */
[----:B------:R-:W2:Y:S01]  /*242a0*/  LD.E.64 R10, [R2.64+0x20] ;  /* 0x00002004020a7980 */ /* 0x000ea2000c101b00 */
[----:B------:R-:W-:Y:S01]  /*242b0*/  @!P0 IMAD.MOV R8, RZ, RZ, -R8 ;  /* 0x000000ffff088224 */ /* 0x000fe200078e0a08 */
[----:B------:R-:W-:Y:S02]  /*242c0*/  @P2 IADD3 R13, R13, 0x1, RZ ;  /* 0x000000010d0d2810 */ /* 0x000fe40007ffe0ff */
[----:B------:R-:W-:Y:S04]  /*242d0*/  ISETP.NE.AND P2, PT, R12, RZ, PT ;  /* 0x000000ff0c00720c */ /* 0x000fe80003f45270 */
[C---:B------:R-:W-:Y:S02]  /*242e0*/  SEL R7, R4.reuse, R8, !P2 ;  /* 0x0000000804077207 */ /* 0x040fe40005000000 */
[----:B------:R-:W3:Y:S01]  /*242f0*/  LD.E.64 R8, [R2.64+0x38] ;  /* 0x0000380402087980 */ /* 0x000ee2000c101b00 */
        /* <DEDUP_REMOVED lines=23> */
.L_x_1453:
[----:B------:R-:W-:Y:S02]  /*24470*/  ULDC.64 UR4, c[0x0][0x118] ;  /* 0x0000460000047ab9 */ /* 0x000fe40000000a00 */
[----:B------:R-:W2:Y:S02]  /*24480*/  LD.E R8, [R2.64+0x38] ;  /* 0x0000380402087980 */ /* 0x000ea4000c101900 */
[----:B--2---:R-:W-:Y:S04]  /*24490*/  LEA R8, -R8, RZ, 0x6 ;  /* 0x000000ff08087211 */ /* 0x004fe800078e31ff */
[----:B------:R-:W-:Y:S02]  /*244a0*/  SHF.R.S32.HI R4, RZ, 0x1f, R8 ;  /* 0x0000001fff047819 */ /* 0x000fe40000011408 */
.L_x_1454:
[----:B------:R-:W-:Y:S05]  /*244b0*/  BSYNC B0 ;  /* 0x0000000000007941 */ /* 0x000fea0003800000 */
.L_x_1452:
[CC--:B---3--:R-:W-:Y:S01]  /*244c0*/  LEA R18, P0, R8.reuse, R240.reuse, 0x1 ;  /* 0x000000f008127211 */ /* 0x0c8fe200078008ff */
[----:B------:R-:W-:Y:S01]  /*244d0*/  ULDC.64 UR4, c[0x0][0x118] ;  /* 0x0000460000047ab9 */ /* 0x000fe20000000a00 */
[C---:B------:R-:W-:Y:S02]  /*244e0*/  IADD3 R7, P1, R8.reuse, R237, RZ ;  /* 0x000000ed08077210 */ /* 0x040fe40007f3e0ff */
[----:B------:R-:W-:Y:S02]  /*244f0*/  LEA.HI.X R19, R8, R239, R4, 0x1, P0 ;  /* 0x000000ef08137211 */ /* 0x000fe400000f0c04 */
[CC--:B------:R-:W-:Y:S01]  /*24500*/  @P5 LEA R12, P0, R7.reuse, R240.reuse, 0x1 ;  /* 0x000000f0070c5211 */ /* 0x0c0fe200078008ff */
[----:B------:R-:W-:Y:S01]  /*24510*/  IMAD.X R6, R4, 0x1, R238, P1 ;  /* 0x0000000104067824 */ /* 0x000fe200008e06ee */
[CC--:B------:R-:W-:Y:S01]  /*24520*/  @P6 LEA R16, P1, R7.reuse, R240.reuse, 0x1 ;  /* 0x000000f007106211 */ /* 0x0c0fe200078208ff */
[----:B------:R-:W-:Y:S01]  /*24530*/  @!PT LDS RZ, [RZ] ;  /* 0x00000000fffff984 */ /* 0x000fe20000000800 */
[----:B------:R-:W-:Y:S01]  /*24540*/  @!PT LDS RZ, [RZ] ;  /* 0x00000000fffff984 */ /* 0x000fe20000000800 */
[----:B------:R-:W-:Y:S01]  /*24550*/  @!PT LDS RZ, [RZ] ;  /* 0x00000000fffff984 */ /* 0x000fe20000000800 */
[----:B------:R2:W-:Y:S01]  /*24560*/  @P6 LDGSTS.E.BYPASS.LTC128B.128 [R247+0x8000], [R18.64] ;  /* 0x0800000012f76fae */ /* 0x0005e2000b901d44 */
[C---:B------:R-:W-:Y:S02]  /*24570*/  IADD3 R5, P2, R7.reuse, R237, RZ ;  /* 0x000000ed07057210 */ /* 0x040fe40007f5e0ff */
[CCC-:B------:R-:W-:Y:S01]  /*24580*/  @P6 LEA.HI.X R17, R7.reuse, R239.reuse, R6.reuse, 0x1, P1 ;  /* 0x000000ef07116211 */ /* 0x1c0fe200008f0c06 */
[----:B------:R2:W-:Y:S01]  /*24590*/  @!P6 STS.128 [R247+0x8000], RZ ;  /* 0x008000fff700e388 */ /* 0x0005e20000000c00 */
[CC--:B-1----:R-:W-:Y:S01]  /*245a0*/  @P5 LEA.HI.X R13, R7.reuse, R239.reuse, R6, 0x1, P0 ;  /* 0x000000ef070d5211 */ /* 0x0c2fe200000f0c06 */
[----:B------:R-:W-:Y:S01]  /*245b0*/  IMAD.X R4, R6, 0x1, R238, P2 ;  /* 0x0000000106047824 */ /* 0x000fe200010e06ee */
        /* <DEDUP_REMOVED lines=26> */
[C---:B------:R-:W-:Y:S02]  /*24760*/  @P3 LEA.HI.X R21, R5.reuse, R239, R4, 0x1, P0 ;  /* 0x000000ef05153211 */ /* 0x040fe400000f0c04 */
[----:B------:R-:W-:Y:S01]  /*24770*/  IADD3 R6, P2, R5, R237, RZ ;  /* 0x000000ed05067210 */ /* 0x000fe20007f5e0ff */
[----:B------:R-:W-:Y:S01]  /*24780*/  @!PT LDS RZ, [RZ] ;  /* 0x00000000fffff984 */ /* 0x000fe20000000800 */
[----:B------:R-:W-:Y:S01]  /*24790*/  @!PT LDS RZ, [RZ] ;  /* 0x00000000fffff984 */ /* 0x000fe20000000800 */
[----:B------:R-:W-:Y:S01]  /*247a0*/  @!PT LDS RZ, [RZ] ;  /* 0x00000000fffff984 */ /* 0x000fe20000000800 */
[----:B------:R2:W-:Y:S03]  /*247b0*/  @P6 LDGSTS.E.BYPASS.LTC128B.128 [R247+0x8800], [R16.64] ;  /* 0x0880000010f76fae */ /* 0x0005e6000b901d44 */
[CC--:B------:R-:W-:Y:S01]  /*247c0*/  @P6 LEA R30, P0, R6.reuse, R240.reuse, 0x1 ;  /* 0x000000f0061e6211 */ /* 0x0c0fe200078008ff */
[----:B------:R2:W-:Y:S01]  /*247d0*/  @!P6 STS.128 [R247+0x8800], RZ ;  /* 0x008800fff700e388 */ /* 0x0005e20000000c00 */
[-C--:B------:R-:W-:Y:S01]  /*247e0*/  @P4 LEA R26, P1, R6, R240.reuse, 0x1 ;  /* 0x000000f0061a4211 */ /* 0x080fe200078208ff */
[----:B------:R-:W-:Y:S01]  /*247f0*/  IMAD.X R4, R4, 0x1, R238, P2 ;  /* 0x0000000104047824 */ /* 0x000fe200010e06ee */
[CC--:B------:R-:W-:Y:S01]  /*24800*/  @P5 LEA R28, P2, R6.reuse, R240.reuse, 0x1 ;  /* 0x000000f0061c5211 */ /* 0x0c0fe200078408ff */
[----:B------:R-:W-:Y:S01]  /*24810*/  @!PT LDS RZ, [RZ] ;  /* 0x00000000fffff984 */ /* 0x000fe20000000800 */
[----:B------:R-:W-:Y:S01]  /*24820*/  @!PT LDS RZ, [RZ] ;  /* 0x00000000fffff984 */ /* 0x000fe20000000800 */
[----:B------:R-:W-:Y:S01]  /*24830*/  @!PT LDS RZ, [RZ] ;  /* 0x00000000fffff984 */ /* 0x000fe20000000800 */
[----:B------:R2:W-:Y:S03]  /*24840*/  @P5 LDGSTS.E.BYPASS.LTC128B.128 [R247+0xa800], [R12.64+0x80] ;  /* 0x0a8000800cf75fae */ /* 0x0005e6000b901d44 */
[CCC-:B------:R-:W-:Y:S01]  /*24850*/  @P6 LEA.HI.X R31, R6.reuse, R239.reuse, R4.reuse, 0x1, P0 ;  /* 0x000000ef061f6211 */ /* 0x1c0fe200000f0c04 */
[----:B------:R2:W-:Y:S01]  /*24860*/  @!P5 STS.128 [R247+0xa800], RZ ;  /* 0x00a800fff700d388 */ /* 0x0005e20000000c00 */
[CCC-:B------:R-:W-:Y:S02]  /*24870*/  @P5 LEA.HI.X R29, R6.reuse, R239.reuse, R4.reuse, 0x1, P2 ;  /* 0x000000ef061d5211 */ /* 0x1c0fe400010f0c04 */
[CC--:B------:R-:W-:Y:S01]  /*24880*/  @P4 LEA.HI.X R27, R6.reuse, R239.reuse, R4, 0x1, P1 ;  /* 0x000000ef061b4211 */ /* 0x0c0fe200008f0c04 */
[----:B------:R-:W-:Y:S01]  /*24890*/  @!PT LDS RZ, [RZ] ;  /* 0x00000000fffff984 */ /* 0x000fe20000000800 */
[----:B------:R-:W-:Y:S01]  /*248a0*/  @!PT LDS RZ, [RZ] ;  /* 0x00000000fffff984 */ /* 0x000fe20000000800 */
[----:B------:R-:W-:Y:S01]  /*248b0*/  @!PT LDS RZ, [RZ] ;  /* 0x00000000fffff984 */ /* 0x000fe20000000800 */
[----:B------:R2:W-:Y:S01]  /*248c0*/  @P4 LDGSTS.E.BYPASS.LTC128B.128 [R247+0xc800], [R10.64+0x100] ;  /* 0x0c8001000af74fae */ /* 0x0005e2000b901d44 */
[C---:B------:R-:W-:Y:S01]  /*248d0*/  @P3 LEA R32, P0, R6.reuse, R240, 0x1 ;  /* 0x000000f006203211 */ /* 0x040fe200078008ff */
[----:B------:R-:W-:Y:S02]  /*248e0*/  IMAD.MOV.U32 R240, RZ, RZ, R18 ;  /* 0x000000fffff07224 */ /* 0x000fe400078e0012 */
[----:B------:R2:W-:Y:S01]  /*248f0*/  @!P4 STS.128 [R247+0xc800], RZ ;  /* 0x00c800fff700c388 */ /* 0x0005e20000000c00 */
[----:B------:R-:W-:Y:S01]  /*24900*/  @P3 LEA.HI.X R33, R6, R239, R4, 0x1, P0 ;  /* 0x000000ef06213211 */ /* 0x000fe200000f0c04 */
[----:B------:R-:W-:Y:S02]  /*24910*/  IMAD.MOV.U32 R239, RZ, RZ, R19 ;  /* 0x000000ffffef7224 */ /* 0x000fe400078e0013 */
        /* <DEDUP_REMOVED lines=46> */
.L_x_1451:
[----:B--2-4-:R-:W-:Y:S05]  /*24c00*/  BSYNC B1 ;  /* 0x0000000000017941 */ /* 0x014fea0003800000 */
.L_x_1450:
[----:B------:R-:W-:Y:S01]  /*24c10*/  ULDC.64 UR4, c[0x0][0x118] ;  /* 0x0000460000047ab9 */ /* 0x000fe20000000a00 */
[----:B-1----:R-:W-:Y:S01]  /*24c20*/  FMNMX.FTZ R5, R202, R165, !PT ;  /* 0x000000a5ca057209 */ /* 0x002fe20007810000 */
[----:B------:R1:W2:Y:S01]  /*24c30*/  LD.E R167, [R2.64+0xdc] ;  /* 0x0000dc0402a77980 */ /* 0x0002a2000c101900 */
[----:B------:R-:W-:Y:S02]  /*24c40*/  FMNMX.FTZ R6, R193, R0, !PT ;  /* 0x00000000c1067209 */ /* 0x000fe40007810000 */
[----:B------:R-:W-:Y:S01]  /*24c50*/  FMNMX.FTZ R5, R194, R5, !PT ;  /* 0x00000005c2057209 */ /* 0x000fe20007810000 */
[----:B---3--:R-:W-:Y:S01]  /*24c60*/  LDSM.16.MT88.4 R12, [R234+0x10000] ;  /* 0x01000000ea0c783b */ /* 0x008fe20000004200 */
[----:B------:R-:W-:Y:S02]  /*24c70*/  FMNMX.FTZ R6, R195, R6, !PT ;  /* 0x00000006c3067209 */ /* 0x000fe40007810000 */
[----:B------:R-:W-:Y:S02]  /*24c80*/  FMNMX.FTZ R4, R192, R5, !PT ;  /* 0x00000005c0047209 */ /* 0x000fe40007810000 */
[----:B------:R-:W-:Y:S02]  /*24c90*/  FMNMX.FTZ R6, R203, R6, !PT ;  /* 0x00000006cb067209 */ /* 0x000fe40007810000 */
[----:B------:R-:W-:Y:S01]  /*24ca0*/  FMNMX.FTZ R5, R205, R4, !PT ;  /* 0x00000004cd057209 */ /* 0x000fe20007810000 */
[----:B------:R-:W-:Y:S03]  /*24cb0*/  LDSM.16.MT88.4 R20, [R233+0x10000] ;  /* 0x01000000e914783b */ /* 0x000fe60000004200 */
[----:B------:R-:W-:Y:S02]  /*24cc0*/  FMNMX.FTZ R4, R196, R5, !PT ;  /* 0x00000005c4047209 */ /* 0x000fe40007810000 */
[----:B------:R-:W-:Y:S02]  /*24cd0*/  FMNMX.FTZ R5, R201, R6, !PT ;  /* 0x00000006c9057209 */ /* 0x000fe40007810000 */
[----:B------:R-:W-:Y:S01]  /*24ce0*/  FMNMX.FTZ R4, R199, R4, !PT ;  /* 0x00000004c7047209 */ /* 0x000fe20007810000 */
[----:B------:R-:W-:Y:S01]  /*24cf0*/  LDSM.16.MT88.4 R28, [R232+0x10000] ;  /* 0x01000000e81c783b */ /* 0x000fe20000004200 */
[----:B------:R-:W-:Y:S02]  /*24d00*/  FMNMX.FTZ R5, R198, R5, !PT ;  /* 0x00000005c6057209 */ /* 0x000fe40007810000 */
[----:B-1----:R-:W-:Y:S02]  /*24d10*/  FMNMX.FTZ R3, R175, R4, !PT ;  /* 0x00000004af037209 */ /* 0x002fe40007810000 */
        /* <DEDUP_REMOVED lines=28> */
[----:B------:R-:W-:Y:S01]  /*24ee0*/  FADD.FTZ R2, -R164, R165 ;  /* 0x000000a5a4027221 */ /* 0x000fe20000010100 */
[----:B---3--:R-:W-:Y:S05]  /*24ef0*/  FMNMX.FTZ R3, R4, R3, !PT ;  /* 0x0000000304037209 */ /* 0x008fea0007810000 */
[----:B------:R-:W-:Y:S02]  /*24f00*/  FADD.FTZ R6, -R3, R0 ;  /* 0x0000000003067221 */ /* 0x000fe40000010100 */
[C---:B--2---:R-:W-:Y:S02]  /*24f10*/  FMUL.FTZ R180, R167.reuse, R164 ;  /* 0x000000a4a7b47220 */ /* 0x044fe40000410000 */
[C---:B------:R-:W-:Y:S02]  /*24f20*/  FMUL.FTZ R170, R167.reuse, R3 ;  /* 0x00000003a7aa7220 */ /* 0x040fe40000410000 */
[C---:B------:R-:W-:Y:S01]  /*24f30*/  FMUL.FTZ R0, R167.reuse, R6 ;  /* 0x00000006a7007220 */ /* 0x040fe20000410000 */
[----:B------:R-:W-:Y:S01]  /*24f40*/  FSEL R180, R180, RZ, P0 ;  /* 0x000000ffb4b47208 */ /* 0x000fe20000000000 */
[----:B------:R-:W-:Y:S01]  /*24f50*/  FMUL.FTZ R5, R167, R2 ;  /* 0x00000002a7057220 */ /* 0x000fe20000410000 */
[----:B------:R-:W-:Y:S03]  /*24f60*/  FSETP.NEU.FTZ.AND P0, PT, R3, -INF , PT ;  /* 0xff8000000300780b */ /* 0x000fe60003f1d000 */
[-CC-:B------:R-:W-:Y:S01]  /*24f70*/  FFMA.FTZ R197, R202, R167.reuse, -R180.reuse ;  /* 0x000000a7cac57223 */ /* 0x180fe200000108b4 */
[----:B------:R-:W-:Y:S01]  /*24f80*/  FSEL R170, R170, RZ, P0 ;  /* 0x000000ffaaaa7208 */ /* 0x000fe20000000000 */
[-CC-:B------:R-:W-:Y:S01]  /*24f90*/  FFMA.FTZ R194, R194, R167.reuse, -R180.reuse ;  /* 0x000000a7c2c27223 */ /* 0x180fe200000108b4 */
[----:B------:R-:W1:Y:S01]  /*24fa0*/  MUFU.EX2 R2, R5 ;  /* 0x0000000500027308 */ /* 0x000e620000000800 */
[-C--:B------:R-:W-:Y:S01]  /*24fb0*/  FFMA.FTZ R196, R196, R167.reuse, -R180 ;  /* 0x000000a7c4c47223 */ /* 0x080fe200000108b4 */
[----:B------:R-:W-:Y:S01]  /*24fc0*/  ISETP.GT.AND P0, PT, R250, 0x1, PT ;  /* 0x00000001fa00780c */ /* 0x000fe20003f04270 */
[-CC-:B------:R-:W-:Y:S02]  /*24fd0*/  FFMA.FTZ R193, R193, R167.reuse, -R170.reuse ;  /* 0x000000a7c1c17223 */ /* 0x180fe400000108aa */
[-C--:B------:R-:W-:Y:S02]  /*24fe0*/  FFMA.FTZ R191, R195, R167.reuse, -R170 ;  /* 0x000000a7c3bf7223 */ /* 0x080fe400000108aa */
[-CC-:B------:R-:W-:Y:S02]  /*24ff0*/  FFMA.FTZ R195, R192, R167.reuse, -R180.reuse ;  /* 0x000000a7c0c37223 */ /* 0x180fe400000108b4 */
[-C--:B------:R-:W-:Y:S01]  /*25000*/  FFMA.FTZ R192, R205, R167.reuse, -R180 ;  /* 0x000000a7cdc07223 */ /* 0x080fe200000108b4 */
[----:B------:R-:W2:Y:S01]  /*25010*/  MUFU.EX2 R0, R0 ;  /* 0x0000000000007308 */ /* 0x000ea20000000800 */
[-CC-:B------:R-:W-:Y:S02]  /*25020*/  FFMA.FTZ R190, R203, R167.reuse, -R170.reuse ;  /* 0x000000a7cbbe7223 */ /* 0x180fe400000108aa */
[-C--:B------:R-:W-:Y:S02]  /*25030*/  FFMA.FTZ R165, R201, R167.reuse, -R170 ;  /* 0x000000a7c9a57223 */ /* 0x080fe400000108aa */
[-C--:B------:R-:W-:Y:S02]  /*25040*/  FFMA.FTZ R203, R175, R167.reuse, -R180 ;  /* 0x000000a7afcb7223 */ /* 0x080fe400000108b4 */
[-CC-:B------:R-:W-:Y:S02]  /*25050*/  FFMA.FTZ R202, R173, R167.reuse, -R170.reuse ;  /* 0x000000a7adca7223 */ /* 0x180fe400000108aa */
[-C--:B------:R-:W-:Y:S01]  /*25060*/  FFMA.FTZ R205, R172, R167.reuse, -R170 ;  /* 0x000000a7accd7223 */ /* 0x080fe200000108aa */
[----:B------:R-:W-:Y:S01]  /*25070*/  MUFU.EX2 R197, R197 ;  /* 0x000000c500c57308 */ /* 0x000fe20000000800 */
[-C--:B------:R-:W-:Y:S02]  /*25080*/  FFMA.FTZ R199, R199, R167.reuse, -R180 ;  /* 0x000000a7c7c77223 */ /* 0x080fe400000108b4 */
[----:B------:R-:W-:Y:S02]  /*25090*/  FFMA.FTZ R198, R198, R167, -R170 ;  /* 0x000000a7c6c67223 */ /* 0x000fe400000108aa */
[C---:B-1----:R-:W-:Y:S02]  /*250a0*/  FMUL.FTZ R4, R2.reuse, R160 ;  /* 0x000000a002047220 */ /* 0x042fe40000410000 */
[C---:B------:R-:W-:Y:S02]  /*250b0*/  FMUL.FTZ R5, R2.reuse, R161 ;  /* 0x000000a102057220 */ /* 0x040fe40000410000 */
[C---:B------:R-:W-:Y:S01]  /*250c0*/  FMUL.FTZ R8, R2.reuse, R156 ;  /* 0x0000009c02087220 */ /* 0x040fe20000410000 */
[----:B------:R-:W1:Y:S01]  /*250d0*/  MUFU.EX2 R194, R194 ;  /* 0x000000c200c27308 */ /* 0x000e620000000800 */
[C---:B------:R-:W-:Y:S02]  /*250e0*/  FMUL.FTZ R9, R2.reuse, R157 ;  /* 0x0000009d02097220 */ /* 0x040fe40000410000 */
[----:B------:R-:W-:Y:S02]  /*250f0*/  FMUL.FTZ R16, R2, R148 ;  /* 0x0000009402107220 */ /* 0x000fe40000410000 */
[C---:B--2---:R-:W-:Y:S02]  /*25100*/  FMUL.FTZ R6, R0.reuse, R162 ;  /* 0x000000a200067220 */ /* 0x044fe40000410000 */
[C---:B------:R-:W-:Y:S02]  /*25110*/  FMUL.FTZ R7, R0.reuse, R163 ;  /* 0x000000a300077220 */ /* 0x040fe40000410000 */
[C---:B------:R-:W-:Y:S01]  /*25120*/  FMUL.FTZ R10, R0.reuse, R158 ;  /* 0x0000009e000a7220 */ /* 0x040fe20000410000 */
[----:B------:R-:W-:Y:S01]  /*25130*/  MUFU.EX2 R193, R193 ;  /* 0x000000c100c17308 */ /* 0x000fe20000000800 */
[----:B------:R-:W-:Y:S02]  /*25140*/  FMUL.FTZ R11, R0, R159 ;  /* 0x0000009f000b7220 */ /* 0x000fe40000410000 */
[----:B------:R-:W-:Y:S01]  /*25150*/  FMUL.FTZ R17, R2, R149 ;  /* 0x0000009502117220 */ /* 0x000fe20000410000 */
[----:B------:R-:W-:Y:S01]  /*25160*/  LDSM.16.MT88.4 R156, [R233+0x12800] ;  /* 0x01280000e99c783b */ /* 0x000fe20000004200 */
[C---:B------:R-:W-:Y:S02]  /*25170*/  FMUL.FTZ R18, R0.reuse, R150 ;  /* 0x0000009600127220 */ /* 0x040fe40000410000 */
[----:B------:R-:W-:Y:S02]  /*25180*/  FMUL.FTZ R19, R0, R151 ;  /* 0x0000009700137220 */ /* 0x000fe40000410000 */
[C---:B------:R-:W-:Y:S01]  /*25190*/  FMUL.FTZ R24, R2.reuse, R140 ;  /* 0x0000008c02187220 */ /* 0x040fe20000410000 */
[----:B------:R-:W2:Y:S01]  /*251a0*/  MUFU.EX2 R191, R191 ;  /* 0x000000bf00bf7308 */ /* 0x000ea20000000800 */
[----:B------:R-:W-:Y:S01]  /*251b0*/  FMUL.FTZ R25, R2, R141 ;  /* 0x0000008d02197220 */ /* 0x000fe20000410000 */
[----:B------:R-:W-:Y:S01]  /*251c0*/  LDSM.16.MT88.4 R148, [R231+0x10800] ;  /* 0x01080000e794783b */ /* 0x000fe20000004200 */
[----:B------:R-:W-:Y:S01]  /*251d0*/  FMUL.FTZ R26, R0, R142 ;  /* 0x0000008e001a7220 */ /* 0x000fe20000410000 */
[----:B-1----:R-:W-:Y:S01]  /*251e0*/  F2FP.PACK_AB R160, R194, R197 ;  /* 0x000000c5c2a0723e */ /* 0x002fe200000000ff */
[----:B------:R-:W-:Y:S02]  /*251f0*/  FMUL.FTZ R27, R0, R143 ;  /* 0x0000008f001b7220 */ /* 0x000fe40000410000 */
[C---:B------:R-:W-:Y:S02]  /*25200*/  FMUL.FTZ R32, R2.reuse, R132 ;  /* 0x0000008402207220 */ /* 0x040fe40000410000 */
[----:B------:R-:W-:Y:S01]  /*25210*/  FMUL.FTZ R33, R2, R133 ;  /* 0x0000008502217220 */ /* 0x000fe20000410000 */
[----:B------:R-:W-:Y:S01]  /*25220*/  MUFU.EX2 R195, R195 ;  /* 0x000000c300c37308 */ /* 0x000fe20000000800 */
[C---:B------:R-:W-:Y:S01]  /*25230*/  FMUL.FTZ R34, R0.reuse, R134 ;  /* 0x0000008600227220 */ /* 0x040fe20000410000 */
[----:B------:R-:W-:Y:S01]  /*25240*/  LDSM.16.MT88.4 R140, [R231+0x12000] ;  /* 0x01200000e78c783b */ /* 0x000fe20000004200 */
[----:B------:R-:W-:Y:S02]  /*25250*/  FMUL.FTZ R35, R0, R135 ;  /* 0x0000008700237220 */ /* 0x000fe40000410000 */
[C---:B------:R-:W-:Y:S02]  /*25260*/  FMUL.FTZ R36, R2.reuse, R36 ;  /* 0x0000002402247220 */ /* 0x040fe40000410000 */
[----:B------:R-:W-:Y:S02]  /*25270*/  FMUL.FTZ R37, R2, R37 ;  /* 0x0000002502257220 */ /* 0x000fe40000410000 */
[C---:B------:R-:W-:Y:S01]  /*25280*/  FMUL.FTZ R38, R0.reuse, R38 ;  /* 0x0000002600267220 */ /* 0x040fe20000410000 */
[----:B------:R-:W1:Y:S01]  /*25290*/  MUFU.EX2 R192, R192 ;  /* 0x000000c000c07308 */ /* 0x000e620000000800 */
[----:B------:R-:W-:Y:S01]  /*252a0*/  LDSM.16.MT88.4 R132, [R232+0x12000] ;  /* 0x01200000e884783b */ /* 0x000fe20000004200 */
[----:B------:R-:W-:Y:S01]  /*252b0*/  FMUL.FTZ R39, R0, R39 ;  /* 0x0000002700277220 */ /* 0x000fe20000410000 */
[----:B--2---:R-:W-:Y:S01]  /*252c0*/  F2FP.PACK_AB R161, R191, R193 ;  /* 0x000000c1bfa1723e */ /* 0x004fe200000000ff */
[C---:B------:R-:W-:Y:S02]  /*252d0*/  FMUL.FTZ R40, R2.reuse, R40 ;  /* 0x0000002802287220 */ /* 0x040fe40000410000 */
[----:B------:R-:W-:Y:S02]  /*252e0*/  FMUL.FTZ R41, R2, R41 ;  /* 0x0000002902297220 */ /* 0x000fe40000410000 */
[C---:B------:R-:W-:Y:S02]  /*252f0*/  FMUL.FTZ R42, R0.reuse, R42 ;  /* 0x0000002a002a7220 */ /* 0x040fe40000410000 */
[----:B------:R-:W-:Y:S01]  /*25300*/  MUFU.EX2 R190, R190 ;  /* 0x000000be00be7308 */ /* 0x000fe20000000800 */
[----:B------:R-:W-:Y:S02]  /*25310*/  FMUL.FTZ R43, R0, R43 ;  /* 0x0000002b002b7220 */ /* 0x000fe40000410000 */
[C---:B------:R-:W-:Y:S02]  /*25320*/  FMUL.FTZ R44, R2.reuse, R44 ;  /* 0x0000002c022c7220 */ /* 0x040fe40000410000 */
[----:B------:R-:W-:Y:S02]  /*25330*/  FMUL.FTZ R45, R2, R45 ;  /* 0x0000002d022d7220 */ /* 0x000fe40000410000 */
[C---:B------:R-:W-:Y:S02]  /*25340*/  FMUL.FTZ R46, R0.reuse, R46 ;  /* 0x0000002e002e7220 */ /* 0x040fe40000410000 */
[----:B------:R-:W-:Y:S01]  /*25350*/  FMUL.FTZ R47, R0, R47 ;  /* 0x0000002f002f7220 */ /* 0x000fe20000410000 */
[----:B------:R-:W2:Y:S01]  /*25360*/  MUFU.EX2 R165, R165 ;  /* 0x000000a500a57308 */ /* 0x000ea20000000800 */
        /* <DEDUP_REMOVED lines=15> */
[----:B--2---:R-:W-:Y:S01]  /*25460*/  F2FP.PACK_AB R163, R165, R190 ;  /* 0x000000bea5a3723e */ /* 0x004fe200000000ff */
[-CC-:B------:R-:W-:Y:S02]  /*25470*/  FFMA.FTZ R179, R179, R167.reuse, -R180.reuse ;  /* 0x000000a7b3b37223 */ /* 0x180fe400000108b4 */
[----:B------:R-:W-:Y:S02]  /*25480*/  FFMA.FTZ R178, R178, R167, -R180 ;  /* 0x000000a7b2b27223 */ /* 0x000fe400000108b4 */
        /* <DEDUP_REMOVED lines=9> */
[C---:B------:R-:W-:Y:S03]  /*25520*/  FMUL.FTZ R14, R0.reuse, R154 ;  /* 0x0000009a000e7220 */ /* 0x040fe60000410000 */
[----:B------:R-:W-:Y:S01]  /*25530*/  MUFU.EX2 R202, R202 ;  /* 0x000000ca00ca7308 */ /* 0x000fe20000000800 */
[C---:B------:R-:W-:Y:S02]  /*25540*/  FMUL.FTZ R15, R0.reuse, R155 ;  /* 0x0000009b000f7220 */ /* 0x040fe40000410000 */
[----:B------:R-:W2:Y:S01]  /*25550*/  LDSM.16.MT88.4 R152, [R231+0x10000] ;  /* 0x01000000e798783b */ /* 0x000ea20000004200 */
[----:B------:R-:W-:Y:S02]  /*25560*/  FMUL.FTZ R63, R0, R63 ;  /* 0x0000003f003f7220 */ /* 0x000fe40000410000 */
[C---:B------:R-:W-:Y:S02]  /*25570*/  FMUL.FTZ R64, R2.reuse, R64 ;  /* 0x0000004002407220 */ /* 0x040fe40000410000 */
[C---:B------:R-:W-:Y:S02]  /*25580*/  HMMA.16816.F32 R12, R160.reuse, R20, R12 ;  /* 0x00000014a00c723c */ /* 0x040fe4000000180c */
[----:B------:R-:W-:Y:S01]  /*25590*/  MUFU.EX2 R205, R205 ;  /* 0x000000cd00cd7308 */ /* 0x000fe20000000800 */
        /* <DEDUP_REMOVED lines=8> */
[----:B------:R-:W3:Y:S01]  /*25620*/  LDSM.16.MT88.4 R144, [R234+0x12000] ;  /* 0x01200000ea90783b */ /* 0x000ee20000004200 */
        /* <DEDUP_REMOVED lines=11> */
[----:B------:R-:W4:Y:S01]  /*256e0*/  LDSM.16.MT88.4 R136, [R233+0x12000] ;  /* 0x01200000e988783b */ /* 0x000f220000004200 */
[----:B------:R-:W-:Y:S02]  /*256f0*/  FMUL.FTZ R73, R2, R73 ;  /* 0x0000004902497220 */ /* 0x000fe40000410000 */
[C---:B------:R-:W-:Y:S02]  /*25700*/  FMUL.FTZ R74, R0.reuse, R74 ;  /* 0x0000004a004a7220 */ /* 0x040fe40000410000 */
[C---:B--2---:R-:W-:Y:S03]  /*25710*/  HMMA.16816.F32 R28, R160.reuse, R152, R28 ;  /* 0x00000098a01c723c */ /* 0x044fe6000000181c */
[----:B------:R-:W-:Y:S02]  /*25720*/  FMUL.FTZ R75, R0, R75 ;  /* 0x0000004b004b7220 */ /* 0x000fe40000410000 */
[C---:B------:R-:W-:Y:S02]  /*25730*/  FMUL.FTZ R76, R2.reuse, R76 ;  /* 0x0000004c024c7220 */ /* 0x040fe40000410000 */
[----:B------:R-:W-:Y:S01]  /*25740*/  FMUL.FTZ R77, R2, R77 ;  /* 0x0000004d024d7220 */ /* 0x000fe20000410000 */
[C---:B------:R-:W-:Y:S01]  /*25750*/  HMMA.16816.F32 R32, R160.reuse, R154, R32 ;  /* 0x0000009aa020723c */ /* 0x040fe20000001820 */
[----:B------:R-:W-:Y:S03]  /*25760*/  LDSM.16.MT88.4 R152, [R234+0x12800] ;  /* 0x01280000ea98783b */ /* 0x000fe60000004200 */
[C---:B------:R-:W-:Y:S02]  /*25770*/  FMUL.FTZ R78, R0.reuse, R78 ;  /* 0x0000004e004e7220 */ /* 0x040fe40000410000 */
[----:B------:R-:W-:Y:S02]  /*25780*/  FMUL.FTZ R79, R0, R79 ;  /* 0x0000004f004f7220 */ /* 0x000fe40000410000 */
[C---:B---3--:R-:W-:Y:S04]  /*25790*/  HMMA.16816.F32 R36, R160.reuse, R144, R36 ;  /* 0x00000090a024723c */ /* 0x048fe80000001824 */
[C---:B------:R-:W-:Y:S02]  /*257a0*/  FMUL.FTZ R80, R2.reuse, R80 ;  /* 0x0000005002507220 */ /* 0x040fe40000410000 */
[----:B------:R-:W-:Y:S02]  /*257b0*/  FMUL.FTZ R81, R2, R81 ;  /* 0x0000005102517220 */ /* 0x000fe40000410000 */
[C---:B------:R-:W-:Y:S01]  /*257c0*/  HMMA.16816.F32 R40, R160.reuse, R146, R40 ;  /* 0x00000092a028723c */ /* 0x040fe20000001828 */
[----:B------:R-:W-:Y:S03]  /*257d0*/  LDSM.16.MT88.4 R144, [R232+0x10800] ;  /* 0x01080000e890783b */ /* 0x000fe60000004200 */
        /* <DEDUP_REMOVED lines=15> */
[----:B------:R-:W3:Y:S03]  /*258d0*/  LDSM.16.MT88.4 R132, [R233+0x14000] ;  /* 0x01400000e984783b */ /* 0x000ee60000004200 */
        /* <DEDUP_REMOVED lines=9> */
[C---:B------:R-:W-:Y:S01]  /*25970*/  FMUL.FTZ R98, R0.reuse, R98 ;  /* 0x0000006200627220 */ /* 0x040fe20000410000 */
[C---:B--2---:R-:W-:Y:S03]  /*25980*/  HMMA.16816.F32 R68, R160.reuse, R136, R68 ;  /* 0x00000088a044723c */ /* 0x044fe60000001844 */
[----:B------:R-:W-:Y:S02]  /*25990*/  FMUL.FTZ R99, R0, R99 ;  /* 0x0000006300637220 */ /* 0x000fe40000410000 */
[C---:B------:R-:W-:Y:S02]  /*259a0*/  FMUL.FTZ R100, R2.reuse, R100 ;  /* 0x0000006402647220 */ /* 0x040fe40000410000 */
[----:B------:R-:W-:Y:S01]  /*259b0*/  FMUL.FTZ R101, R2, R101 ;  /* 0x0000006502657220 */ /* 0x000fe20000410000 */
[C---:B------:R-:W-:Y:S01]  /*259c0*/  HMMA.16816.F32 R72, R160.reuse, R138, R72 ;  /* 0x0000008aa048723c */ /* 0x040fe20000001848 */
[----:B------:R-:W2:Y:S03]  /*259d0*/  LDSM.16.MT88.4 R136, [R231+0x14000] ;  /* 0x01400000e788783b */ /* 0x000ea60000004200 */
[C---:B------:R-:W-:Y:S02]  /*259e0*/  FMUL.FTZ R102, R0.reuse, R102 ;  /* 0x0000006600667220 */ /* 0x040fe40000410000 */
[----:B------:R-:W-:Y:S02]  /*259f0*/  FMUL.FTZ R103, R0, R103 ;  /* 0x0000006700677220 */ /* 0x000fe40000410000 */
[C---:B---3--:R-:W-:Y:S04]  /*25a00*/  HMMA.16816.F32 R76, R160.reuse, R132, R76 ;  /* 0x00000084a04c723c */ /* 0x048fe8000000184c */
[C---:B------:R-:W-:Y:S02]  /*25a10*/  FMUL.FTZ R104, R2.reuse, R104 ;  /* 0x0000006802687220 */ /* 0x040fe40000410000 */
[----:B------:R-:W-:Y:S02]  /*25a20*/  FMUL.FTZ R105, R2, R105 ;  /* 0x0000006902697220 */ /* 0x000fe40000410000 */
[C---:B------:R-:W-:Y:S01]  /*25a30*/  HMMA.16816.F32 R80, R160.reuse, R134, R80 ;  /* 0x00000086a050723c */ /* 0x040fe20000001850 */
[----:B------:R-:W3:Y:S03]  /*25a40*/  LDSM.16.MT88.4 R132, [R234+0x16000] ;  /* 0x01600000ea84783b */ /* 0x000ee60000004200 */
        /* <DEDUP_REMOVED lines=23> */
[-C--:B------:R-:W-:Y:S02]  /*25bc0*/  FFMA.FTZ R201, R200, R167.reuse, -R170 ;  /* 0x000000a7c8c97223 */ /* 0x080fe400000108aa */
[--C-:B------:R-:W-:Y:S02]  /*25bd0*/  FFMA.FTZ R200, R174, R167, -R180.reuse ;  /* 0x000000a7aec87223 */ /* 0x100fe400000108b4 */
[C---:B----4-:R-:W-:Y:S01]  /*25be0*/  HMMA.16816.F32 R108, R160.reuse, R140, R108 ;  /* 0x0000008ca06c723c */ /* 0x050fe2000000186c */
[----:B------:R-:W-:Y:S01]  /*25bf0*/  LDSM.16.MT88.4 R172, [R233+0x14800] ;  /* 0x01480000e9ac783b */ /* 0x000fe20000004200 */
[----:B------:R-:W4:Y:S02]  /*25c00*/  MUFU.EX2 R201, R201 ;  /* 0x000000c900c97308 */ /* 0x000f240000000800 */
[C---:B------:R-:W-:Y:S02]  /*25c10*/  FMUL.FTZ R120, R2.reuse, R120 ;  /* 0x0000007802787220 */ /* 0x040fe40000410000 */
[----:B------:R-:W-:Y:S02]  /*25c20*/  FMUL.FTZ R121, R2, R121 ;  /* 0x0000007902797220 */ /* 0x000fe40000410000 */
[C---:B------:R-:W-:Y:S01]  /*25c30*/  HMMA.16816.F32 R112, R160.reuse, R142, R112 ;  /* 0x0000008ea070723c */ /* 0x040fe20000001870 */
[----:B------:R-:W5:Y:S03]  /*25c40*/  LDSM.16.MT88.4 R140, [R234+0x10800] ;  /* 0x01080000ea8c783b */ /* 0x000f660000004200 */
[C---:B------:R-:W-:Y:S01]  /*25c50*/  FMUL.FTZ R122, R0.reuse, R122 ;  /* 0x0000007a007a7220 */ /* 0x040fe20000410000 */
[----:B------:R-:W1:Y:S01]  /*25c60*/  MUFU.EX2 R200, R200 ;  /* 0x000000c800c87308 */ /* 0x000e620000000800 */
        /* <DEDUP_REMOVED lines=12> */
[----:B------:R-:W-:Y:S01]  /*25d30*/  FMUL.FTZ R131, R0, R131 ;  /* 0x0000008300837220 */ /* 0x000fe20000410000 */
[----:B-1----:R-:W-:Y:S01]  /*25d40*/  F2FP.PACK_AB R132, R199, R196 ;  /* 0x000000c4c784723e */ /* 0x002fe200000000ff */
[-C--:B------:R-:W-:Y:S01]  /*25d50*/  FFMA.FTZ R183, R183, R167.reuse, -R180 ;  /* 0x000000a7b7b77223 */ /* 0x080fe200000108b4 */
[----:B----4-:R-:W-:Y:S03]  /*25d60*/  F2FP.PACK_AB R133, R201, R198 ;  /* 0x000000c6c985723e */ /* 0x010fe600000000ff */
[-C--:B------:R-:W-:Y:S01]  /*25d70*/  FFMA.FTZ R182, R182, R167.reuse, -R170 ;  /* 0x000000a7b6b67223 */ /* 0x080fe200000108aa */
[----:B------:R-:W-:Y:S01]  /*25d80*/  HMMA.16816.F32 R128, R160, R134, R128 ;  /* 0x00000086a080723c */ /* 0x000fe20000001880 */
[----:B------:R-:W1:Y:S02]  /*25d90*/  LDSM.16.MT88.4 R160, [R232+0x12800] ;  /* 0x01280000e8a0783b */ /* 0x000e640000004200 */
[-CC-:B------:R-:W-:Y:S02]  /*25da0*/  FFMA.FTZ R204, R204, R167.reuse, -R180.reuse ;  /* 0x000000a7cccc7223 */ /* 0x180fe400000108b4 */
[----:B------:R-:W-:Y:S02]  /*25db0*/  FFMA.FTZ R207, R187, R167, -R180 ;  /* 0x000000a7bbcf7223 */ /* 0x000fe400000108b4 */
[----:B------:R-:W-:Y:S01]  /*25dc0*/  F2FP.PACK_AB R134, R200, R203 ;  /* 0x000000cbc886723e */ /* 0x000fe200000000ff */
[-CC-:B------:R-:W-:Y:S01]  /*25dd0*/  FFMA.FTZ R206, R186, R167.reuse, -R170.reuse ;  /* 0x000000a7bace7223 */ /* 0x180fe200000108aa */
[----:B------:R-:W-:Y:S01]  /*25de0*/  F2FP.PACK_AB R135, R205, R202 ;  /* 0x000000cacd87723e */ /* 0x000fe200000000ff */
[----:B------:R-:W-:Y:S02]  /*25df0*/  MUFU.EX2 R187, R182 ;  /* 0x000000b600bb7308 */ /* 0x000fe40000000800 */
[-CC-:B------:R-:W-:Y:S02]  /*25e00*/  FFMA.FTZ R185, R185, R167.reuse, -R170.reuse ;  /* 0x000000a7b9b97223 */ /* 0x180fe400000108aa */
[-C--:B------:R-:W-:Y:S02]  /*25e10*/  FFMA.FTZ R181, R181, R167.reuse, -R170 ;  /* 0x000000a7b5b57223 */ /* 0x080fe400000108aa */
[C---:B-----5:R-:W-:Y:S04]  /*25e20*/  HMMA.16816.F32 R4, R132.reuse, R140, R4 ;  /* 0x0000008c8404723c */ /* 0x060fe80000001804 */
[----:B------:R-:W-:Y:S01]  /*25e30*/  MUFU.EX2 R181, R181 ;  /* 0x000000b500b57308 */ /* 0x000fe20000000800 */
[-CC-:B------:R-:W-:Y:S02]  /*25e40*/  FFMA.FTZ R184, R184, R167.reuse, -R180.reuse ;  /* 0x000000a7b8b87223 */ /* 0x180fe400000108b4 */
[-CC-:B------:R-:W-:Y:S01]  /*25e50*/  FFMA.FTZ R177, R177, R167.reuse, -R180.reuse ;  /* 0x000000a7b1b17223 */ /* 0x180fe200000108b4 */
[C---:B------:R-:W-:Y:S01]  /*25e60*/  HMMA.16816.F32 R8, R132.reuse, R142, R8 ;  /* 0x0000008e8408723c */ /* 0x040fe20000001808 */
[----:B------:R-:W3:Y:S03]  /*25e70*/  LDSM.16.MT88.4 R140, [R231+0x12800] ;  /* 0x01280000e78c783b */ /* 0x000ee60000004200 */
[-C--:B------:R-:W-:Y:S02]  /*25e80*/  FFMA.FTZ R180, R176, R167.reuse, -R180 ;  /* 0x000000a7b0b47223 */ /* 0x080fe400000108b4 */
[----:B------:R-:W-:Y:S01]  /*25e90*/  MUFU.EX2 R186, R184 ;  /* 0x000000b800ba7308 */ /* 0x000fe20000000800 */
[-CC-:B------:R-:W-:Y:S01]  /*25ea0*/  FFMA.FTZ R171, R171, R167.reuse, -R170.reuse ;  /* 0x000000a7abab7223 */ /* 0x180fe200000108aa */
[C---:B--2---:R-:W-:Y:S04]  /*25eb0*/  HMMA.16816.F32 R12, R132.reuse, R136, R12 ;  /* 0x00000088840c723c */ /* 0x044fe8000000180c */
[-CC-:B------:R-:W-:Y:S02]  /*25ec0*/  FFMA.FTZ R169, R169, R167.reuse, -R170.reuse ;  /* 0x000000a7a9a97223 */ /* 0x180fe400000108aa */
[-CC-:B------:R-:W-:Y:S02]  /*25ed0*/  FFMA.FTZ R168, R168, R167.reuse, -R170.reuse ;  /* 0x000000a7a8a87223 */ /* 0x180fe400000108aa */
[C---:B------:R-:W-:Y:S01]  /*25ee0*/  HMMA.16816.F32 R16, R132.reuse, R138, R16 ;  /* 0x0000008a8410723c */ /* 0x040fe20000001810 */
[----:B------:R-:W2:Y:S01]  /*25ef0*/  LDSM.16.MT88.4 R136, [R234+0x14800] ;  /* 0x01480000ea88783b */ /* 0x000ea20000004200 */
[----:B------:R-:W-:Y:S02]  /*25f00*/  MUFU.EX2 R184, R178 ;  /* 0x000000b200b87308 */ /* 0x000fe40000000800 */
[----:B------:R-:W-:Y:S02]  /*25f10*/  FFMA.FTZ R170, R166, R167, -R170 ;  /* 0x000000a7a6aa7223 */ /* 0x000fe400000108aa */
[----:B------:R-:W-:Y:S02]  /*25f20*/  FFMA.FTZ R193, R0, R252, R193 ;  /* 0x000000fc00c17223 */ /* 0x000fe400000100c1 */
[C---:B------:R-:W-:Y:S04]  /*25f30*/  HMMA.16816.F32 R20, R132.reuse, R144, R20 ;  /* 0x000000908414723c */ /* 0x040fe80000001814 */
[----:B------:R-:W-:Y:S01]  /*25f40*/  MUFU.EX2 R185, R185 ;  /* 0x000000b900b97308 */ /* 0x000fe20000000800 */
[----:B------:R-:W-:Y:S03]  /*25f50*/  FADD.FTZ R193, R191, R193 ;  /* 0x000000c1bfc17221 */ /* 0x000fe60000010000 */
[C---:B------:R-:W-:Y:S01]  /*25f60*/  HMMA.16816.F32 R24, R132.reuse, R146, R24 ;  /* 0x000000928418723c */ /* 0x040fe20000001818 */
[----:B------:R-:W4:Y:S03]  /*25f70*/  LDSM.16.MT88.4 R144, [R232+0x14800] ;  /* 0x01480000e890783b */ /* 0x000f260000004200 */
[----:B------:R-:W-:Y:S02]  /*25f80*/  FADD.FTZ R190, R190, R193 ;  /* 0x000000c1bebe7221 */ /* 0x000fe40000010000 */
[----:B------:R-:W-:Y:S02]  /*25f90*/  MUFU.EX2 R204, R204 ;  /* 0x000000cc00cc7308 */ /* 0x000fe40000000800 */
[C---:B------:R-:W-:Y:S04]  /*25fa0*/  HMMA.16816.F32 R28, R132.reuse, R148, R28 ;  /* 0x00000094841c723c */ /* 0x040fe8000000181c */
[----:B------:R-:W-:Y:S04]  /*25fb0*/  FADD.FTZ R165, R165, R190 ;  /* 0x000000bea5a57221 */ /* 0x000fe80000010000 */
[C---:B------:R-:W-:Y:S01]  /*25fc0*/  HMMA.16816.F32 R32, R132.reuse, R150, R32 ;  /* 0x000000968420723c */ /* 0x040fe20000001820 */
[----:B------:R-:W5:Y:S01]  /*25fd0*/  LDSM.16.MT88.4 R148, [R231+0x14800] ;  /* 0x01480000e794783b */ /* 0x000f620000004200 */
[----:B------:R-:W-:Y:S02]  /*25fe0*/  MUFU.EX2 R207, R207 ;  /* 0x000000cf00cf7308 */ /* 0x000fe40000000800 */
[----:B------:R-:W-:Y:S01]  /*25ff0*/  FADD.FTZ R198, R198, R165 ;  /* 0x000000a5c6c67221 */ /* 0x000fe20000010000 */
[----:B------:R-:W-:Y:S03]  /*26000*/  MOV R165, R164 ;  /* 0x000000a400a57202 */ /* 0x000fe60000000f00 */
[C---:B------:R-:W-:Y:S04]  /*26010*/  HMMA.16816.F32 R36, R132.reuse, R152, R36 ;  /* 0x000000988424723c */ /* 0x040fe80000001824 */
[----:B------:R-:W1:Y:S01]  /*26020*/  MUFU.EX2 R153, R183 ;  /* 0x000000b700997308 */ /* 0x000e620000000800 */
[----:B------:R-:W-:Y:S03]  /*26030*/  FADD.FTZ R201, R201, R198 ;  /* 0x000000c6c9c97221 */ /* 0x000fe60000010000 */
[C---:B------:R-:W-:Y:S04]  /*26040*/  HMMA.16816.F32 R40, R132.reuse, R154, R40 ;  /* 0x0000009a8428723c */ /* 0x040fe80000001828 */
[----:B------:R-:W-:Y:S02]  /*26050*/  FADD.FTZ R202, R202, R201 ;  /* 0x000000c9caca7221 */ /* 0x000fe40000010000 */
[----:B------:R-:W-:Y:S02]  /*26060*/  MUFU.EX2 R183, R168 ;  /* 0x000000a800b77308 */ /* 0x000fe40000000800 */
[C---:B------:R-:W-:Y:S04]  /*26070*/  HMMA.16816.F32 R44, R132.reuse, R156, R44 ;  /* 0x0000009c842c723c */ /* 0x040fe8000000182c */
[----:B------:R-:W-:Y:S04]  /*26080*/  FADD.FTZ R205, R205, R202 ;  /* 0x000000cacdcd7221 */ /* 0x000fe80000010000 */
[C---:B------:R-:W-:Y:S01]  /*26090*/  HMMA.16816.F32 R48, R132.reuse, R158, R48 ;  /* 0x0000009e8430723c */ /* 0x040fe20000001830 */
[----:B------:R-:W-:Y:S01]  /*260a0*/  LDSM.16.MT88.4 R156, [R234+0x13000] ;  /* 0x01300000ea9c783b */ /* 0x000fe20000004200 */
[----:B------:R-:W2:Y:S02]  /*260b0*/  MUFU.EX2 R206, R206 ;  /* 0x000000ce00ce7308 */ /* 0x000ea40000000800 */
[----:B-1----:R-:W-:Y:S04]  /*260c0*/  MOV R182, R153 ;  /* 0x0000009900b67202 */ /* 0x002fe80000000f00 */
[C---:B------:R-:W-:Y:S01]  /*260d0*/  HMMA.16816.F32 R52, R132.reuse, R160, R52 ;  /* 0x000000a08434723c */ /* 0x040fe20000001834 */
[----:B------:R-:W-:Y:S03]  /*260e0*/  LDSM.16.MT88.4 R152, [R232+0x11000] ;  /* 0x01100000e898783b */ /* 0x000fe60000004200 */
[----:B------:R-:W-:Y:S04]  /*260f0*/  MUFU.EX2 R166, R170 ;  /* 0x000000aa00a67308 */ /* 0x000fe80000000800 */
[C---:B------:R-:W-:Y:S01]  /*26100*/  HMMA.16816.F32 R56, R132.reuse, R162, R56 ;  /* 0x000000a28438723c */ /* 0x040fe20000001838 */
[----:B------:R-:W-:Y:S07]  /*26110*/  LDSM.16.MT88.4 R160, [R232+0x13000] ;  /* 0x01300000e8a0783b */ /* 0x000fee0000004200 */
[C---:B---3--:R-:W-:Y:S04]  /*26120*/  HMMA.16816.F32 R60, R132.reuse, R140, R60 ;  /* 0x0000008c843c723c */ /* 0x048fe8000000183c */
[----:B--2---:R-:W-:Y:S04]  /*26130*/  FADD.FTZ R0, R206, R205 ;  /* 0x000000cdce007221 */ /* 0x004fe80000010000 */
[C---:B------:R-:W-:Y:S01]  /*26140*/  HMMA.16816.F32 R64, R132.reuse, R142, R64 ;  /* 0x0000008e8440723c */ /* 0x040fe20000001840 */
[----:B------:R-:W-:Y:S07]  /*26150*/  LDSM.16.MT88.4 R140, [R233+0x16800] ;  /* 0x01680000e98c783b */ /* 0x000fee0000004200 */
[C---:B------:R-:W-:Y:S08]  /*26160*/  HMMA.16816.F32 R68, R132.reuse, R136, R68 ;  /* 0x000000888444723c */ /* 0x040ff00000001844 */
[C---:B------:R-:W-:Y:S01]  /*26170*/  HMMA.16816.F32 R72, R132.reuse, R138, R72 ;  /* 0x0000008a8448723c */ /* 0x040fe20000001848 */
[----:B------:R-:W1:Y:S07]  /*26180*/  LDSM.16.MT88.4 R136, [R234+0x16800] ;  /* 0x01680000ea88783b */ /* 0x000e6e0000004200 */
[C---:B------:R-:W-:Y:S08]  /*26190*/  HMMA.16816.F32 R76, R132.reuse, R172, R76 ;  /* 0x000000ac844c723c */ /* 0x040ff0000000184c */
[C---:B------:R-:W-:Y:S01]  /*261a0*/  HMMA.16816.F32 R80, R132.reuse, R174, R80 ;  /* 0x000000ae8450723c */ /* 0x040fe20000001850 */
[----:B------:R-:W-:Y:S07]  /*261b0*/  LDSM.16.MT88.4 R172, [R231+0x13000] ;  /* 0x01300000e7ac783b */ /* 0x000fee0000004200 */
[C---:B----4-:R-:W-:Y:S08]  /*261c0*/  HMMA.16816.F32 R84, R132.reuse, R144, R84 ;  /* 0x000000908454723c */ /* 0x050ff00000001854 */
[C---:B------:R-:W-:Y:S01]  /*261d0*/  HMMA.16816.F32 R88, R132.reuse, R146, R88 ;  /* 0x000000928458723c */ /* 0x040fe20000001858 */
[----:B------:R-:W2:Y:S07]  /*261e0*/  LDSM.16.MT88.4 R144, [R232+0x16800] ;  /* 0x01680000e890783b */ /* 0x000eae0000004200 */
[C---:B-----5:R-:W-:Y:S08]  /*261f0*/  HMMA.16816.F32 R92, R132.reuse, R148, R92 ;  /* 0x00000094845c723c */ /* 0x060ff0000000185c */
[C---:B------:R-:W-:Y:S01]  /*26200*/  HMMA.16816.F32 R96, R132.reuse, R150, R96 ;  /* 0x000000968460723c */ /* 0x040fe20000001860 */
[----:B------:R-:W3:Y:S07]  /*26210*/  LDSM.16.MT88.4 R148, [R231+0x16800] ;  /* 0x01680000e794783b */ /* 0x000eee0000004200 */
[C---:B-1----:R-:W-:Y:S08]  /*26220*/  HMMA.16816.F32 R100, R132.reuse, R136, R100 ;  /* 0x000000888464723c */ /* 0x042ff00000001864 */
[C---:B------:R-:W-:Y:S01]  /*26230*/  HMMA.16816.F32 R104, R132.reuse, R138, R104 ;  /* 0x0000008a8468723c */ /* 0x040fe20000001868 */
[----:B------:R-:W1:Y:S07]  /*26240*/  LDSM.16.MT88.4 R136, [R234+0x11000] ;  /* 0x01100000ea88783b */ /* 0x000e6e0000004200 */
[C---:B------:R-:W-:Y:S08]  /*26250*/  HMMA.16816.F32 R108, R132.reuse, R140, R108 ;  /* 0x0000008c846c723c */ /* 0x040ff0000000186c */
[C---:B------:R-:W-:Y:S01]  /*26260*/  HMMA.16816.F32 R112, R132.reuse, R142, R112 ;  /* 0x0000008e8470723c */ /* 0x040fe20000001870 */
[----:B------:R-:W4:Y:S07]  /*26270*/  LDSM.16.MT88.4 R140, [R233+0x11000] ;  /* 0x01100000e98c783b */ /* 0x000f2e0000004200 */
[C---:B--2---:R-:W-:Y:S08]  /*26280*/  HMMA.16816.F32 R116, R132.reuse, R144, R116 ;  /* 0x000000908474723c */ /* 0x044ff00000001874 */
[C---:B------:R-:W-:Y:S01]  /*26290*/  HMMA.16816.F32 R120, R132.reuse, R146, R120 ;  /* 0x000000928478723c */ /* 0x040fe20000001878 */
[----:B------:R-:W2:Y:S07]  /*262a0*/  LDSM.16.MT88.4 R144, [R231+0x11000] ;  /* 0x01100000e790783b */ /* 0x000eae0000004200 */
[C---:B---3--:R-:W-:Y:S08]  /*262b0*/  HMMA.16816.F32 R124, R132.reuse, R148, R124 ;  /* 0x00000094847c723c */ /* 0x048ff0000000187c */
[----:B------:R-:W-:Y:S01]  /*262c0*/  HMMA.16816.F32 R128, R132, R150, R128 ;  /* 0x000000968480723c */ /* 0x000fe20000001880 */
[----:B------:R-:W3:Y:S06]  /*262d0*/  LDSM.16.MT88.4 R148, [R233+0x13000] ;  /* 0x01300000e994783b */ /* 0x000eec0000004200 */
[----:B------:R-:W-:Y:S02]  /*262e0*/  F2FP.PACK_AB R134, R182, R186 ;  /* 0x000000bab686723e */ /* 0x000fe400000000ff */
[----:B------:R-:W-:Y:S03]  /*262f0*/  F2FP.PACK_AB R135, R181, R187 ;  /* 0x000000bbb587723e */ /* 0x000fe600000000ff */
[----:B------:R-:W-:Y:S02]  /*26300*/  F2FP.PACK_AB R132, R207, R204 ;  /* 0x000000cccf84723e */ /* 0x000fe400000000ff */
[----:B------:R-:W-:Y:S07]  /*26310*/  F2FP.PACK_AB R133, R185, R206 ;  /* 0x000000ceb985723e */ /* 0x000fee00000000ff */
[C---:B-1----:R-:W-:Y:S08]  /*26320*/  HMMA.16816.F32 R4, R132.reuse, R136, R4 ;  /* 0x000000888404723c */ /* 0x042ff00000001804 */
[C---:B------:R-:W-:Y:S01]  /*26330*/  HMMA.16816.F32 R8, R132.reuse, R138, R8 ;  /* 0x0000008a8408723c */ /* 0x040fe20000001808 */
[----:B------:R-:W1:Y:S07]  /*26340*/  LDSM.16.MT88.4 R136, [R234+0x15000] ;  /* 0x01500000ea88783b */ /* 0x000e6e0000004200 */
[C---:B----4-:R-:W-:Y:S08]  /*26350*/  HMMA.16816.F32 R12, R132.reuse, R140, R12 ;  /* 0x0000008c840c723c */ /* 0x050ff0000000180c */
        /* <DEDUP_REMOVED lines=8> */
[C---:B------:R-:W-:Y:S08]  /*263e0*/  HMMA.16816.F32 R36, R132.reuse, R156, R36 ;  /* 0x0000009c8424723c */ /* 0x040ff00000001824 */
[C---:B------:R-:W-:Y:S01]  /*263f0*/  HMMA.16816.F32 R40, R132.reuse, R158, R40 ;  /* 0x0000009e8428723c */ /* 0x040fe20000001828 */
[----:B------:R-:W-:Y:S07]  /*26400*/  LDSM.16.MT88.4 R156, [R232+0x17000] ;  /* 0x01700000e89c783b */ /* 0x000fee0000004200 */
[C---:B---3--:R-:W-:Y:S08]  /*26410*/  HMMA.16816.F32 R44, R132.reuse, R148, R44 ;  /* 0x00000094842c723c */ /* 0x048ff0000000182c */
[C---:B------:R-:W-:Y:S01]  /*26420*/  HMMA.16816.F32 R48, R132.reuse, R150, R48 ;  /* 0x000000968430723c */ /* 0x040fe20000001830 */
[----:B------:R-:W3:Y:S07]  /*26430*/  LDSM.16.MT88.4 R148, [R231+0x15000] ;  /* 0x01500000e794783b */ /* 0x000eee0000004200 */
[C---:B------:R-:W-:Y:S01]  /*26440*/  HMMA.16816.F32 R52, R132.reuse, R160, R52 ;  /* 0x000000a08434723c */ /* 0x040fe20000001834 */
[----:B------:R-:W-:Y:S07]  /*26450*/  MUFU.EX2 R161, R179 ;  /* 0x000000b300a17308 */ /* 0x000fee0000000800 */
[C---:B------:R-:W-:Y:S03]  /*26460*/  HMMA.16816.F32 R56, R132.reuse, R162, R56 ;  /* 0x000000a28438723c */ /* 0x040fe60000001838 */
[----:B------:R-:W-:Y:S04]  /*26470*/  MUFU.EX2 R160, R169 ;  /* 0x000000a900a07308 */ /* 0x000fe80000000800 */
[----:B------:R-:W-:Y:S01]  /*26480*/  MOV R163, R185 ;  /* 0x000000b900a37202 */ /* 0x000fe20000000f00 */
[C---:B------:R-:W-:Y:S04]  /*26490*/  HMMA.16816.F32 R60, R132.reuse, R172, R60 ;  /* 0x000000ac843c723c */ /* 0x040fe8000000183c */
[----:B------:R-:W-:Y:S01]  /*264a0*/  MOV R162, R187 ;  /* 0x000000bb00a27202 */ /* 0x000fe20000000f00 */
[----:B------:R-:W-:Y:S03]  /*264b0*/  MUFU.EX2 R185, R171 ;  /* 0x000000ab00b97308 */ /* 0x000fe60000000800 */
[C---:B------:R-:W-:Y:S01]  /*264c0*/  HMMA.16816.F32 R64, R132.reuse, R174, R64 ;  /* 0x000000ae8440723c */ /* 0x040fe20000001840 */
[----:B------:R-:W-:Y:S06]  /*264d0*/  LDSM.16.MT88.4 R172, [R233+0x11800] ;  /* 0x01180000e9ac783b */ /* 0x000fec0000004200 */
[----:B------:R-:W-:Y:S01]  /*264e0*/  MUFU.EX2 R187, R177 ;  /* 0x000000b100bb7308 */ /* 0x000fe20000000800 */
[C---:B-1----:R-:W-:Y:S08]  /*264f0*/  HMMA.16816.F32 R68, R132.reuse, R136, R68 ;  /* 0x000000888444723c */ /* 0x042ff00000001844 */
[C---:B------:R-:W-:Y:S01]  /*26500*/  HMMA.16816.F32 R72, R132.reuse, R138, R72 ;  /* 0x0000008a8448723c */ /* 0x040fe20000001848 */
[----:B------:R-:W1:Y:S01]  /*26510*/  LDSM.16.MT88.4 R136, [R234+0x17000] ;  /* 0x01700000ea88783b */ /* 0x000e620000004200 */
[----:B------:R-:W5:Y:S06]  /*26520*/  MUFU.EX2 R177, R180 ;  /* 0x000000b400b17308 */ /* 0x000f6c0000000800 */
[C---:B----4-:R-:W-:Y:S08]  /*26530*/  HMMA.16816.F32 R76, R132.reuse, R140, R76 ;  /* 0x0000008c844c723c */ /* 0x050ff0000000184c */
[C---:B------:R-:W-:Y:S01]  /*26540*/  HMMA.16816.F32 R80, R132.reuse, R142, R80 ;  /* 0x0000008e8450723c */ /* 0x040fe20000001850 */
[----:B------:R-:W4:Y:S07]  /*26550*/  LDSM.16.MT88.4 R140, [R231+0x17000] ;  /* 0x01700000e78c783b */ /* 0x000f2e0000004200 */
[C---:B--2---:R-:W-:Y:S04]  /*26560*/  HMMA.16816.F32 R84, R132.reuse, R144, R84 ;  /* 0x000000908454723c */ /* 0x044fe80000001854 */
[----:B-----5:R-:W-:Y:S02]  /*26570*/  MOV R167, R177 ;  /* 0x000000b100a77202 */ /* 0x020fe40000000f00 */
[----:B------:R-:W-:Y:S02]  /*26580*/  LDSM.16.MT88.4 R176, [R232+0x11800] ;  /* 0x01180000e8b0783b */ /* 0x000fe40000004200 */
[C---:B------:R-:W-:Y:S06]  /*26590*/  HMMA.16816.F32 R88, R132.reuse, R146, R88 ;  /* 0x000000928458723c */ /* 0x040fec0000001858 */
[----:B------:R-:W2:Y:S02]  /*265a0*/  LDSM.16.MT88.4 R144, [R234+0x11800] ;  /* 0x01180000ea90783b */ /* 0x000ea40000004200 */
[C---:B---3--:R-:W-:Y:S07]  /*265b0*/  HMMA.16816.F32 R92, R132.reuse, R148, R92 ;  /* 0x00000094845c723c */ /* 0x048fee000000185c */
[----:B------:R-:W-:Y:S01]  /*265c0*/  MOV R148, R162 ;  /* 0x000000a200947202 */ /* 0x000fe20000000f00 */
[C---:B------:R-:W-:Y:S04]  /*265d0*/  HMMA.16816.F32 R96, R132.reuse, R150, R96 ;  /* 0x000000968460723c */ /* 0x040fe80000001860 */
[----:B------:R-:W-:Y:S04]  /*265e0*/  MOV R149, R163 ;  /* 0x000000a300957202 */ /* 0x000fe80000000f00 */
[C---:B-1----:R-:W-:Y:S07]  /*265f0*/  HMMA.16816.F32 R100, R132.reuse, R136, R100 ;  /* 0x000000888464723c */ /* 0x042fee0000001864 */
[----:B------:R-:W-:Y:S01]  /*26600*/  MOV R136, R160 ;  /* 0x000000a000887202 */ /* 0x000fe20000000f00 */
[C---:B------:R-:W-:Y:S04]  /*26610*/  HMMA.16816.F32 R104, R132.reuse, R138, R104 ;  /* 0x0000008a8468723c */ /* 0x040fe80000001868 */
[----:B------:R-:W-:Y:S03]  /*26620*/  MOV R137, R161 ;  /* 0x000000a100897202 */ /* 0x000fe60000000f00 */
[----:B------:R-:W-:Y:S01]  /*26630*/  MOV R138, R181 ;  /* 0x000000b5008a7202 */ /* 0x000fe20000000f00 */
[C---:B------:R-:W-:Y:S04]  /*26640*/  HMMA.16816.F32 R108, R132.reuse, R152, R108 ;  /* 0x00000098846c723c */ /* 0x040fe8000000186c */
[----:B------:R-:W-:Y:S04]  /*26650*/  MOV R139, R182 ;  /* 0x000000b6008b7202 */ /* 0x000fe80000000f00 */
[C---:B------:R-:W-:Y:S08]  /*26660*/  HMMA.16816.F32 R112, R132.reuse, R154, R112 ;  /* 0x0000009a8470723c */ /* 0x040ff00000001870 */
[C---:B------:R-:W-:Y:S08]  /*26670*/  HMMA.16816.F32 R116, R132.reuse, R156, R116 ;  /* 0x0000009c8474723c */ /* 0x040ff00000001874 */
[C---:B------:R-:W-:Y:S08]  /*26680*/  HMMA.16816.F32 R120, R132.reuse, R158, R120 ;  /* 0x0000009e8478723c */ /* 0x040ff00000001878 */
[C---:B----4-:R-:W-:Y:S07]  /*26690*/  HMMA.16816.F32 R124, R132.reuse, R140, R124 ;  /* 0x0000008c847c723c */ /* 0x050fee000000187c */
[----:B------:R-:W-:Y:S01]  /*266a0*/  MOV R140, R183 ;  /* 0x000000b7008c7202 */ /* 0x000fe20000000f00 */
[----:B------:R-:W-:Y:S01]  /*266b0*/  HMMA.16816.F32 R128, R132, R142, R128 ;  /* 0x0000008e8480723c */ /* 0x000fe20000001880 */
[----:B------:R-:W1:Y:S03]  /*266c0*/  LDSM.16.MT88.4 R180, [R231+0x11800] ;  /* 0x01180000e7b4783b */ /* 0x000e660000004200 */
[----:B------:R-:W-:Y:S02]  /*266d0*/  MOV R141, R184 ;  /* 0x000000b8008d7202 */ /* 0x000fe40000000f00 */
[----:B------:R-:W-:Y:S02]  /*266e0*/  F2FP.PACK_AB R171, R166, R140 ;  /* 0x0000008ca6ab723e */ /* 0x000fe400000000ff */
[----:B------:R-:W-:Y:S04]  /*266f0*/  MOV R142, R185 ;  /* 0x000000b9008e7202 */ /* 0x000fe80000000f00 */
[----:B------:R-:W-:Y:S02]  /*26700*/  MOV R135, R187 ;  /* 0x000000bb00877202 */ /* 0x000fe40000000f00 */
[----:B------:R-:W-:Y:S02]  /*26710*/  F2FP.PACK_AB R169, R136, R142 ;  /* 0x0000008e88a9723e */ /* 0x000fe400000000ff */
[----:B------:R-:W-:Y:S02]  /*26720*/  F2FP.PACK_AB R168, R137, R135 ;  /* 0x0000008789a8723e */ /* 0x000fe400000000ff */
[----:B------:R-:W-:Y:S02]  /*26730*/  F2FP.PACK_AB R170, R167, R141 ;  /* 0x0000008da7aa723e */ /* 0x000fe400000000ff */
[----:B------:R-:W-:Y:S02]  /*26740*/  MOV R143, R186 ;  /* 0x000000ba008f7202 */ /* 0x000fe40000000f00 */
[----:B------:R-:W3:Y:S03]  /*26750*/  LDSM.16.MT88.4 R184, [R234+0x13800] ;  /* 0x01380000eab8783b */ /* 0x000ee60000004200 */
[C---:B--2---:R-:W-:Y:S05]  /*26760*/  HMMA.16816.F32 R160, R168.reuse, R144, R4 ;  /* 0x00000090a8a0723c */ /* 0x044fea0000001804 */
[----:B------:R-:W2:Y:S03]  /*26770*/  LDSM.16.MT88.4 R4, [R233+0x13800] ;  /* 0x01380000e904783b */ /* 0x000ea60000004200 */
[C---:B------:R-:W-:Y:S05]  /*26780*/  HMMA.16816.F32 R156, R168.reuse, R146, R8 ;  /* 0x00000092a89c723c */ /* 0x040fea0000001808 */
[----:B------:R-:W4:Y:S03]  /*26790*/  LDSM.16.MT88.4 R8, [R232+0x13800] ;  /* 0x01380000e808783b */ /* 0x000f260000004200 */
[C---:B------:R-:W-:Y:S05]  /*267a0*/  HMMA.16816.F32 R152, R168.reuse, R172, R12 ;  /* 0x000000aca898723c */ /* 0x040fea000000180c */
[----:B------:R-:W5:Y:S02]  /*267b0*/  LDSM.16.MT88.4 R12, [R231+0x13800] ;  /* 0x01380000e70c783b */ /* 0x000f640000004200 */
[----:B------:R-:W-:Y:S02]  /*267c0*/  MOV R172, R148 ;  /* 0x0000009400ac7202 */ /* 0x000fe40000000f00 */
[----:B------:R-:W-:Y:S02]  /*267d0*/  MOV R173, R149 ;  /* 0x0000009500ad7202 */ /* 0x000fe40000000f00 */
[C---:B------:R-:W-:Y:S02]  /*267e0*/  HMMA.16816.F32 R148, R168.reuse, R174, R16 ;  /* 0x000000aea894723c */ /* 0x040fe40000001810 */
[----:B------:R-:W2:Y:S05]  /*267f0*/  LDSM.16.MT88.4 R16, [R234+0x15800] ;  /* 0x01580000ea10783b */ /* 0x000eaa0000004200 */
[----:B------:R-:W-:Y:S01]  /*26800*/  MOV R174, R142 ;  /* 0x0000008e00ae7202 */ /* 0x000fe20000000f00 */
[C---:B------:R-:W-:Y:S02]  /*26810*/  HMMA.16816.F32 R144, R168.reuse, R176, R20 ;  /* 0x000000b0a890723c */ /* 0x040fe40000001814 */
[----:B------:R-:W2:Y:S02]  /*26820*/  LDSM.16.MT88.4 R20, [R233+0x15800] ;  /* 0x01580000e914783b */ /* 0x000ea40000004200 */
[----:B------:R-:W-:Y:S03]  /*26830*/  MOV R175, R143 ;  /* 0x0000008f00af7202 */ /* 0x000fe60000000f00 */
[----:B------:R-:W-:Y:S02]  /*26840*/  MOV R177, R140 ;  /* 0x0000008c00b17202 */ /* 0x000fe40000000f00 */
[----:B------:R-:W-:Y:S02]  /*26850*/  MOV R176, R141 ;  /* 0x0000008d00b07202 */ /* 0x000fe40000000f00 */
[C---:B------:R-:W-:Y:S07]  /*26860*/  HMMA.16816.F32 R140, R168.reuse, R178, R24 ;  /* 0x000000b2a88c723c */ /* 0x040fee0000001818 */
[----:B------:R-:W-:Y:S02]  /*26870*/  MOV R24, R138 ;  /* 0x0000008a00187202 */ /* 0x000fe40000000f00 */
[----:B------:R-:W-:Y:S03]  /*26880*/  MOV R25, R139 ;  /* 0x0000008b00197202 */ /* 0x000fe60000000f00 */
[----:B------:R-:W-:Y:S02]  /*26890*/  MOV R26, R136 ;  /* 0x00000088001a7202 */ /* 0x000fe40000000f00 */
[----:B------:R-:W-:Y:S02]  /*268a0*/  MOV R27, R137 ;  /* 0x00000089001b7202 */ /* 0x000fe40000000f00 */
[C---:B-1----:R-:W-:Y:S01]  /*268b0*/  HMMA.16816.F32 R136, R168.reuse, R180, R28 ;  /* 0x000000b4a888723c */ /* 0x042fe2000000181c */
[----:B------:R-:W-:Y:S02]  /*268c0*/  LDSM.16.MT88.4 R28, [R231+0x15800] ;  /* 0x01580000e71c783b */ /* 0x000fe40000004200 */
[----:B------:R-:W-:Y:S02]  /*268d0*/  MOV R179, R26 ;  /* 0x0000001a00b37202 */ /* 0x000fe40000000f00 */
[----:B------:R-:W-:Y:S02]  /*268e0*/  MOV R178, R27 ;  /* 0x0000001b00b27202 */ /* 0x000fe40000000f00 */
[----:B------:R-:W-:Y:S02]  /*268f0*/  MOV R180, R135 ;  /* 0x0000008700b47202 */ /* 0x000fe40000000f00 */
[C---:B------:R-:W-:Y:S01]  /*26900*/  HMMA.16816.F32 R132, R168.reuse, R182, R32 ;  /* 0x000000b6a884723c */ /* 0x040fe20000001820 */
[----:B------:R-:W-:Y:S02]  /*26910*/  LDSM.16.MT88.4 R32, [R234+0x17800] ;  /* 0x01780000ea20783b */ /* 0x000fe40000004200 */
[----:B------:R-:W-:Y:S04]  /*26920*/  MOV R181, R174 ;  /* 0x000000ae00b57202 */ /* 0x000fe80000000f00 */
[----:B------:R-:W-:Y:S01]  /*26930*/  MOV R183, R24 ;  /* 0x0000001800b77202 */ /* 0x000fe20000000f00 */
[C---:B---3--:R-:W-:Y:S04]  /*26940*/  HMMA.16816.F32 R36, R168.reuse, R184, R36 ;  /* 0x000000b8a824723c */ /* 0x048fe80000001824 */
[----:B------:R-:W-:Y:S02]  /*26950*/  MOV R182, R25 ;  /* 0x0000001900b67202 */ /* 0x000fe40000000f00 */
[----:B------:R-:W1:Y:S01]  /*26960*/  LDSM.16.MT88.4 R24, [R232+0x15800] ;  /* 0x01580000e818783b */ /* 0x000e620000004200 */
[----:B------:R-:W-:Y:S01]  /*26970*/  MOV R184, R175 ;  /* 0x000000af00b87202 */ /* 0x000fe20000000f00 */
[C---:B------:R-:W-:Y:S04]  /*26980*/  HMMA.16816.F32 R40, R168.reuse, R186, R40 ;  /* 0x000000baa828723c */ /* 0x040fe80000001828 */
[----:B------:R-:W-:Y:S02]  /*26990*/  MOV R185, R172 ;  /* 0x000000ac00b97202 */ /* 0x000fe40000000f00 */
[----:B------:R-:W3:Y:S01]  /*269a0*/  LDL.LU R186, [R1] ;  /* 0x0000000001ba7983 */ /* 0x000ee20000300800 */
[----:B------:R-:W-:Y:S01]  /*269b0*/  MOV R187, R173 ;  /* 0x000000ad00bb7202 */ /* 0x000fe20000000f00 */
[C---:B--2---:R-:W-:Y:S02]  /*269c0*/  HMMA.16816.F32 R44, R168.reuse, R4, R44 ;  /* 0x00000004a82c723c */ /* 0x044fe4000000182c */
[----:B------:R-:W2:Y:S02]  /*269d0*/  LDSM.16.MT88.4 R172, [R233+0x17800] ;  /* 0x01780000e9ac783b */ /* 0x000ea40000004200 */
[----:B------:R-:W-:Y:S04]  /*269e0*/  FADD.FTZ R0, R187, R0 ;  /* 0x00000000bb007221 */ /* 0x000fe80000010000 */
[C---:B------:R-:W-:Y:S02]  /*269f0*/  HMMA.16816.F32 R48, R168.reuse, R6, R48 ;  /* 0x00000006a830723c */ /* 0x040fe40000001830 */
[----:B------:R-:W1:Y:S02]  /*26a00*/  LDSM.16.MT88.4 R4, [R232+0x17800] ;  /* 0x01780000e804783b */ /* 0x000e640000004200 */
[----:B------:R-:W-:Y:S04]  /*26a10*/  FADD.FTZ R0, R185, R0 ;  /* 0x00000000b9007221 */ /* 0x000fe80000010000 */
[C---:B----4-:R-:W-:Y:S04]  /*26a20*/  HMMA.16816.F32 R52, R168.reuse, R8, R52 ;  /* 0x00000008a834723c */ /* 0x050fe80000001834 */
[----:B------:R-:W-:Y:S04]  /*26a30*/  FADD.FTZ R0, R183, R0 ;  /* 0x00000000b7007221 */ /* 0x000fe80000010000 */
[C---:B------:R-:W-:Y:S01]  /*26a40*/  HMMA.16816.F32 R56, R168.reuse, R10, R56 ;  /* 0x0000000aa838723c */ /* 0x040fe20000001838 */
[----:B------:R-:W4:Y:S03]  /*26a50*/  LDSM.16.MT88.4 R8, [R231+0x17800] ;  /* 0x01780000e708783b */ /* 0x000f260000004200 */
[----:B------:R-:W-:Y:S04]  /*26a60*/  FADD.FTZ R0, R181, R0 ;  /* 0x00000000b5007221 */ /* 0x000fe80000010000 */
[C---:B-----5:R-:W-:Y:S04]  /*26a70*/  HMMA.16816.F32 R60, R168.reuse, R12, R60 ;  /* 0x0000000ca83c723c */ /* 0x060fe8000000183c */
[----:B------:R-:W-:Y:S04]  /*26a80*/  FADD.FTZ R0, R179, R0 ;  /* 0x00000000b3007221 */ /* 0x000fe80000010000 */
[C---:B------:R-:W-:Y:S08]  /*26a90*/  HMMA.16816.F32 R64, R168.reuse, R14, R64 ;  /* 0x0000000ea840723c */ /* 0x040ff00000001840 */
[C---:B------:R-:W-:Y:S08]  /*26aa0*/  HMMA.16816.F32 R68, R168.reuse, R16, R68 ;  /* 0x00000010a844723c */ /* 0x040ff00000001844 */
[C---:B------:R-:W-:Y:S08]  /*26ab0*/  HMMA.16816.F32 R72, R168.reuse, R18, R72 ;  /* 0x00000012a848723c */ /* 0x040ff00000001848 */
        /* <DEDUP_REMOVED lines=10> */
[C---:B------:R-:W-:Y:S07]  /*26b60*/  HMMA.16816.F32 R116, R168.reuse, R4, R116 ;  /* 0x00000004a874723c */ /* 0x040fee0000001874 */
[----:B------:R-:W-:Y:S01]  /*26b70*/  FADD.FTZ R5, R177, R0 ;  /* 0x00000000b1057221 */ /* 0x000fe20000010000 */
[----:B------:R-:W-:Y:S01]  /*26b80*/  IADD3 R0, R250, -0x1, RZ ;  /* 0xfffffffffa007810 */ /* 0x000fe20007ffe0ff */
[C---:B------:R-:W-:Y:S03]  /*26b90*/  HMMA.16816.F32 R120, R168.reuse, R6, R120 ;  /* 0x00000006a878723c */ /* 0x040fe60000001878 */
[----:B------:R-:W-:Y:S01]  /*26ba0*/  FADD.FTZ R252, R166, R5 ;  /* 0x00000005a6fc7221 */ /* 0x000fe20000010000 */
[----:B------:R-:W-:Y:S02]  /*26bb0*/  MOV R250, R0 ;  /* 0x0000000000fa7202 */ /* 0x000fe40000000f00 */
[----:B------:R-:W-:Y:S02]  /*26bc0*/  MOV R0, R3 ;  /* 0x0000000300007202 */ /* 0x000fe40000000f00 */
[C---:B----4-:R-:W-:Y:S08]  /*26bd0*/  HMMA.16816.F32 R124, R168.reuse, R8, R124 ;  /* 0x00000008a87c723c */ /* 0x050ff0000000187c */
[----:B------:R-:W-:Y:S04]  /*26be0*/  HMMA.16816.F32 R128, R168, R10, R128 ;  /* 0x0000000aa880723c */ /* 0x000fe80000001880 */
[----:B---3--:R-:W-:Y:S04]  /*26bf0*/  FFMA.FTZ R197, R2, R186, R197 ;  /* 0x000000ba02c57223 */ /* 0x008fe800000100c5 */
[----:B------:R-:W-:Y:S04]  /*26c00*/  FADD.FTZ R194, R194, R197 ;  /* 0x000000c5c2c27221 */ /* 0x000fe80000010000 */
        /* <DEDUP_REMOVED lines=13> */
[----:B------:R-:W-:Y:S05]  /*26ce0*/  FADD.FTZ R2, R167, R2 ;  /* 0x00000002a7027221 */ /* 0x000fea0000010000 */
[----:B------:R1:W-:Y:S01]  /*26cf0*/  STL [R1], R2 ;  /* 0x0000000201007387 */ /* 0x0003e20000100800 */
[----:B------:R-:W-:-:S05]  /*26d00*/  @P0 BRA `(.L_x_1455) ;  /* 0xffffb47000000947 */ /* 0x000fca000383ffff */
.L_x_1446:
[----:B------:R-:W-:Y:S02]  /*26d10*/  ULDC.64 UR4, c[0x0][0x40] ;  /* 0x0000100000047ab9 */ /* 0x000fe40000000a00 */
[----:B------:R-:W-:-:S04]  /*26d20*/  UIADD3 UR4, UP0, UR4, 0x160, URZ ;  /* 0x0000016004047890 */ /* 0x000fc8000ff1e03f */
[----:B------:R-:W-:Y:S02]  /*26d30*/  UIADD3.X UR5, URZ, UR5, URZ, UP0, !UPT ;  /* 0x000000053f057290 */ /* 0x000fe400087fe43f */
[----:B------:R-:W-:-:S04]  /*26d40*/  IMAD.U32 R8, RZ, RZ, UR4 ;  /* 0x00000004ff087e24 */ /* 0x000fc8000f8e00ff */
[----:B------:R-:W-:Y:S01]  /*26d50*/  IMAD.U32 R9, RZ, RZ, UR5 ;  /* 0x00000005ff097e24 */ /* 0x000fe2000f8e00ff */
[----:B------:R-:W-:Y:S01]  /*26d60*/  ULDC.64 UR4, c[0x0][0x118] ;  /* 0x0000460000047ab9 */ /* 0x000fe20000000a00 */
[----:B------:R-:W-:-:S03]  /*26d70*/  MOV R5, 0x1f ;  /* 0x0000001f00057802 */ /* 0x000fc60000000f00 */
[----:B-1----:R1:W5:Y:S01]  /*26d80*/  LD.E R2, [R8.64+0xd8] ;  /* 0x0000d80408027980 */ /* 0x002362000c101900 */
[----:B------:R-:W-:Y:S01]  /*26d90*/  MOV R0, 0xffffffff ;  /* 0xffffffff00007802 */ /* 0x000fe20000000f00 */
[----:B------:R-:W-:Y:S05]  /*26da0*/  BRA.DIV ~URZ, `(.L_x_1456) ;  /* 0x000020c27f007947 */ /* 0x000fea000b800000 */
[----:B------:R-:W2:Y:S04]  /*26db0*/  LDL R4, [R1] ;  /* 0x0000000001047983 */ /* 0x000ea80000100800 */
[----:B--2---:R2:W3:Y:S02]  /*26dc0*/  SHFL.BFLY PT, R6, R4, 0x2, 0x1f ;  /* 0x0c401f0004067f89 */ /* 0x0044e400000e0000 */
.L_x_1469:
[----:B--2---:R-:W2:Y:S02]  /*26dd0*/  LDL.LU R4, [R1] ;  /* 0x0000000001047983 */ /* 0x004ea40000300800 */
[----:B--23--:R-:W-:Y:S01]  /*26de0*/  FADD.FTZ R7, R6, R4 ;  /* 0x0000000406077221 */ /* 0x00cfe20000010000 */
[----:B------:R-:W-:Y:S05]  /*26df0*/  BRA.DIV ~URZ, `(.L_x_1457) ;  /* 0x000020c27f007947 */ /* 0x000fea000b800000 */
[----:B------:R-:W2:Y:S04]  /*26e00*/  SHFL.BFLY PT, R5, R252, 0x2, 0x1f ;  /* 0x0c401f00fc057f89 */ /* 0x000ea800000e0000 */
[----:B------:R-:W3:Y:S01]  /*26e10*/  SHFL.BFLY PT, R0, R7, 0x1, 0x1f ;  /* 0x0c201f0007007f89 */ /* 0x000ee200000e0000 */
[----:B--2---:R-:W-:-:S02]  /*26e20*/  FADD.FTZ R10, R5, R252 ;  /* 0x000000fc050a7221 */ /* 0x004fc40000010000 */
[----:B---3--:R-:W-:-:S03]  /*26e30*/  FADD.FTZ R11, R7, R0 ;  /* 0x00000000070b7221 */ /* 0x008fc60000010000 */
[----:B------:R2:W3:Y:S04]  /*26e40*/  SHFL.BFLY PT, R6, R10, 0x1, 0x1f ;  /* 0x0c201f000a067f89 */ /* 0x0004e800000e0000 */
.L_x_1470:
        /* <DEDUP_REMOVED lines=8> */
[----:B------:R-:W-:Y:S01]  /*26ed0*/  LEA.HI R7, R5, R4, RZ, 0x2 ;  /* 0x0000000405077211 */ /* 0x000fe200078f10ff */
[----:B---3--:R-:W-:-:S03]  /*26ee0*/  FMUL.FTZ R160, R0, R160 ;  /* 0x000000a000a07220 */ /* 0x008fc60000410000 */
[--C-:B------:R-:W-:Y:S01]  /*26ef0*/  SHF.R.S32.HI R13, RZ, 0x2, R7.reuse ;  /* 0x00000002ff0d7819 */ /* 0x100fe20000011407 */
[C---:B------:R-:W-:Y:S01]  /*26f00*/  FMUL.FTZ R161, R0.reuse, R161 ;  /* 0x000000a100a17220 */ /* 0x040fe20000410000 */
[----:B--2---:R-:W-:Y:S01]  /*26f10*/  SHF.R.S32.HI R10, RZ, 0x1f, R7 ;  /* 0x0000001fff0a7819 */ /* 0x004fe20000011407 */
[C---:B------:R-:W-:Y:S01]  /*26f20*/  FMUL.FTZ R156, R0.reuse, R156 ;  /* 0x0000009c009c7220 */ /* 0x040fe20000410000 */
[----:B------:R-:W-:Y:S01]  /*26f30*/  LOP3.LUT R7, R7, 0x3ffffffc, RZ, 0xc0, !PT ;  /* 0x3ffffffc07077812 */ /* 0x000fe200078ec0ff */
[----:B------:R-:W-:Y:S01]  /*26f40*/  FMUL.FTZ R157, R0, R157 ;  /* 0x0000009d009d7220 */ /* 0x000fe20000410000 */
[----:B------:R-:W-:Y:S01]  /*26f50*/  LEA.HI R10, R10, R13, RZ, 0x3 ;  /* 0x0000000d0a0a7211 */ /* 0x000fe200078f18ff */
[C---:B------:R-:W-:Y:S01]  /*26f60*/  FMUL.FTZ R152, R0.reuse, R152 ;  /* 0x0000009800987220 */ /* 0x040fe20000410000 */
[----:B------:R-:W-:Y:S01]  /*26f70*/  IADD3 R7, -R7, R4, RZ ;  /* 0x0000000407077210 */ /* 0x000fe20007ffe1ff */
[----:B------:R-:W-:Y:S01]  /*26f80*/  FMUL.FTZ R153, R0, R153 ;  /* 0x0000009900997220 */ /* 0x000fe20000410000 */
[----:B------:R-:W-:Y:S01]  /*26f90*/  LOP3.LUT R10, R10, 0xfffffff8, RZ, 0xc0, !PT ;  /* 0xfffffff80a0a7812 */ /* 0x000fe200078ec0ff */
[C---:B------:R-:W-:Y:S01]  /*26fa0*/  FMUL.FTZ R148, R0.reuse, R148 ;  /* 0x0000009400947220 */ /* 0x040fe20000410000 */
[----:B------:R-:W-:Y:S01]  /*26fb0*/  F2FP.PACK_AB R160, R161, R160 ;  /* 0x000000a0a1a0723e */ /* 0x000fe200000000ff */
[C---:B------:R-:W-:Y:S01]  /*26fc0*/  FMUL.FTZ R149, R0.reuse, R149 ;  /* 0x0000009500957220 */ /* 0x040fe20000410000 */
[----:B------:R-:W-:Y:S01]  /*26fd0*/  IADD3 R13, R13, -R10, RZ ;  /* 0x8000000a0d0d7210 */ /* 0x000fe20007ffe0ff */
[C---:B------:R-:W-:Y:S01]  /*26fe0*/  FMUL.FTZ R144, R0.reuse, R144 ;  /* 0x0000009000907220 */ /* 0x040fe20000410000 */
[----:B------:R-:W-:Y:S01]  /*26ff0*/  LEA.HI R10, R5, R4, RZ, 0x5 ;  /* 0x00000004050a7211 */ /* 0x000fe200078f28ff */
[C---:B------:R-:W-:Y:S01]  /*27000*/  FMUL.FTZ R145, R0.reuse, R145 ;  /* 0x0000009100917220 */ /* 0x040fe20000410000 */
[C---:B------:R-:W-:Y:S01]  /*27010*/  SHF.L.U32 R14, R13.reuse, 0x6, RZ ;  /* 0x000000060d0e7819 */ /* 0x040fe200000006ff */
[C---:B------:R-:W-:Y:S01]  /*27020*/  FMUL.FTZ R140, R0.reuse, R140 ;  /* 0x0000008c008c7220 */ /* 0x040fe20000410000 */
[----:B------:R-:W-:Y:S01]  /*27030*/  SHF.R.S32.HI R12, RZ, 0x5, R10 ;  /* 0x00000005ff0c7819 */ /* 0x000fe2000001140a */
[----:B------:R-:W-:Y:S01]  /*27040*/  FMUL.FTZ R141, R0, R141 ;  /* 0x0000008d008d7220 */ /* 0x000fe20000410000 */
[----:B------:R-:W-:Y:S01]  /*27050*/  LOP3.LUT R14, R14, 0x1c0, RZ, 0xc0, !PT ;  /* 0x000001c00e0e7812 */ /* 0x000fe200078ec0ff */
[C---:B------:R-:W-:Y:S01]  /*27060*/  FMUL.FTZ R136, R0.reuse, R136 ;  /* 0x0000008800887220 */ /* 0x040fe20000410000 */
[----:B------:R-:W-:Y:S01]  /*27070*/  LOP3.LUT R15, R13, 0x1, RZ, 0xc0, !PT ;  /* 0x000000010d0f7812 */ /* 0x000fe200078ec0ff */
[----:B------:R-:W-:Y:S01]  /*27080*/  FMUL.FTZ R137, R0, R137 ;  /* 0x0000008900897220 */ /* 0x000fe20000410000 */
[----:B------:R-:W-:Y:S01]  /*27090*/  LEA R7, R12, R7, 0x9 ;  /* 0x000000070c077211 */ /* 0x000fe200078e48ff */
[----:B------:R-:W-:Y:S01]  /*270a0*/  FMUL.FTZ R132, R0, R132 ;  /* 0x0000008400847220 */ /* 0x000fe20000410000 */
[----:B------:R-:W-:Y:S01]  /*270b0*/  LEA.HI R14, R14, R14, RZ, 0x1d ;  /* 0x0000000e0e0e7211 */ /* 0x000fe200078fe8ff */
[C---:B------:R-:W-:Y:S01]  /*270c0*/  FMUL.FTZ R133, R0.reuse, R133 ;  /* 0x0000008500857220 */ /* 0x040fe20000410000 */
[----:B------:R-:W-:Y:S01]  /*270d0*/  ISETP.NE.U32.AND P0, PT, R15, 0x1, PT ;  /* 0x000000010f00780c */ /* 0x000fe20003f05070 */
[C---:B------:R-:W-:Y:S01]  /*270e0*/  FMUL.FTZ R36, R0.reuse, R36 ;  /* 0x0000002400247220 */ /* 0x040fe20000410000 */
[----:B------:R-:W-:Y:S01]  /*270f0*/  LEA R7, R7, R14, 0x1 ;  /* 0x0000000e07077211 */ /* 0x000fe200078e08ff */
[C---:B------:R-:W-:Y:S01]  /*27100*/  FMUL.FTZ R37, R0.reuse, R37 ;  /* 0x0000002500257220 */ /* 0x040fe20000410000 */
        /* <DEDUP_REMOVED lines=243> */
[----:B------:R3:W-:Y:S04]  /*28040*/  STS [R17+0x6400], R110 ;  /* 0x0064006e11007388 */ /* 0x0007e80000000800 */
        /* <DEDUP_REMOVED lines=11> */
[----:B---3--:R-:W4:Y:S04]  /*28100*/  @!P0 LD.E.64 R16, [R8.64+0x80] ;  /* 0x0000800408108980 */ /* 0x008f28000c101b00 */
[----:B------:R-:W1:Y:S01]  /*28110*/  LD.E.64 R86, [R8.64+0x88] ;  /* 0x0000880408567980 */ /* 0x000e62000c101b00 */
[----:B------:R-:W3:Y:S01]  /*28120*/  @P4 MUFU.LG2 R15, R11 ;  /* 0x0000000b000f4308 */ /* 0x000ee20000000c00 */
[----:B------:R-:W-:Y:S01]  /*28130*/  @!P0 SHF.R.S32.HI R14, RZ, 0x1f, R243 ;  /* 0x0000001fff0e8819 */ /* 0x000fe200000114f3 */
[----:B------:R-:W-:Y:S01]  /*28140*/  BSSY B0, `(.L_x_1458) ;  /* 0x0000020000007945 */ /* 0x000fe20003800000 */
[----:B------:R1:W5:Y:S05]  /*28150*/  LD.E.64 R84, [R8.64+0x90] ;  /* 0x0000900408547980 */ /* 0x00036a000c101b00 */
[----:B------:R-:W3:Y:S02]  /*28160*/  @P3 MUFU.LG2 R6, R6 ;  /* 0x0000000600063308 */ /* 0x000ee40000000c00 */
[----:B---3--:R-:W-:-:S02]  /*28170*/  @P4 FMUL.FTZ R15, R15, 0.69314718246459960938 ;  /* 0x3f3172180f0f4820 */ /* 0x008fc40000410000 */
[----:B------:R-:W-:Y:S01]  /*28180*/  @P3 FMUL.FTZ R11, R6, 0.69314718246459960938 ;  /* 0x3f317218060b3820 */ /* 0x000fe20000410000 */
[----:B--2---:R-:W-:Y:S01]  /*28190*/  ISETP.NE.AND P1, PT, R7, RZ, PT ;  /* 0x000000ff0700720c */ /* 0x004fe20003f25270 */
[----:B----4-:R-:W-:-:S04]  /*281a0*/  @!P0 IMAD R13, R17, R243, RZ ;  /* 0x000000f3110d8224 */ /* 0x010fc800078e02ff */
[----:B------:R-:W-:Y:S02]  /*281b0*/  @!P0 IMAD R14, R16, R14, R13 ;  /* 0x0000000e100e8224 */ /* 0x000fe400078e020d */
[-C--:B-1----:R-:W-:Y:S02]  /*281c0*/  @P0 IMAD R0, R87, R246.reuse, RZ ;  /* 0x000000f657000224 */ /* 0x082fe400078e02ff */
[----:B------:R-:W-:-:S04]  /*281d0*/  @P0 IMAD.WIDE.U32 R18, R86, R246, RZ ;  /* 0x000000f656120225 */ /* 0x000fc800078e00ff */
[----:B------:R-:W-:Y:S01]  /*281e0*/  @!P0 IMAD.WIDE.U32 R16, R16, R243, RZ ;  /* 0x000000f310108225 */ /* 0x000fe200078e00ff */
[----:B------:R-:W-:Y:S02]  /*281f0*/  MOV R7, 0x7f800000 ;  /* 0x7f80000000077802 */ /* 0x000fe40000000f00 */
[----:B------:R-:W-:Y:S01]  /*28200*/  MOV R13, 0x7f800000 ;  /* 0x7f800000000d7802 */ /* 0x000fe20000000f00 */
[----:B-----5:R-:W-:Y:S01]  /*28210*/  @P4 FFMA.FTZ R7, R164, R2, R15 ;  /* 0x00000002a4074223 */ /* 0x020fe2000001000f */
        /* <DEDUP_REMOVED lines=13> */
.L_x_1459:
[----:B------:R-:W-:Y:S02]  /*282f0*/  ULDC.64 UR4, c[0x0][0x118] ;  /* 0x0000460000047ab9 */ /* 0x000fe40000000a00 */
[----:B------:R-:W2:Y:S04]  /*28300*/  LD.E R2, [R8.64+0x60] ;  /* 0x0000600408027980 */ /* 0x000ea8000c101900 */
[----:B------:R-:W3:Y:S01]  /*28310*/  LD.E R3, [R8.64+0xb4] ;  /* 0x0000b40408037980 */ /* 0x000ee2000c101900 */
[----:B--2---:R-:W-:-:S04]  /*28320*/  IMAD R2, R2, R243, R241 ;  /* 0x000000f302027224 */ /* 0x004fc800078e02f1 */
[----:B---3--:R-:W-:Y:S02]  /*28330*/  IMAD R3, R3, R2, RZ ;  /* 0x0000000203037224 */ /* 0x008fe400078e02ff */
.L_x_1460:
[----:B------:R-:W-:Y:S05]  /*28340*/  BSYNC B0 ;  /* 0x0000000000007941 */ /* 0x000fea0003800000 */
.L_x_1458:
        /* <DEDUP_REMOVED lines=12> */
[----:B------:R-:W-:-:S05]  /*28410*/  LOP3.LUT R81, R80, 0xffffffc, RZ, 0xc0, !PT ;  /* 0x0ffffffc50517812 */ /* 0x000fca00078ec0ff */
[----:B------:R-:W-:Y:S01]  /*28420*/  IMAD.IADD R81, R12, 0x1, -R81 ;  /* 0x000000010c517824 */ /* 0x000fe200078e0a51 */
        /* <DEDUP_REMOVED lines=13> */
[----:B------:R-:W-:-:S03]  /*28500*/  LEA.HI R10, R10, R11, RZ, 0x2 ;  /* 0x0000000b0a0a7211 */ /* 0x000fc600078f10ff */
        /* <DEDUP_REMOVED lines=24> */
.L_x_1462:
[----:B--234-:R-:W-:Y:S05]  /*28690*/  BSYNC B0 ;  /* 0x0000000000007941 */ /* 0x01cfea0003800000 */
.L_x_1461:
[----:B------:R-:W-:Y:S01]  /*286a0*/  LEA.HI R3, R5, R4, RZ, 0x3 ;  /* 0x0000000405037211 */ /* 0x000fe200078f18ff */
[----:B------:R-:W-:Y:S01]  /*286b0*/  ULDC.64 UR4, c[0x0][0x118] ;  /* 0x0000460000047ab9 */ /* 0x000fe20000000a00 */
[----:B------:R-:W-:Y:S01]  /*286c0*/  LEA.HI R15, R15, R2, RZ, 0x3 ;  /* 0x000000020f0f7211 */ /* 0x000fe200078f18ff */
[----:B-1----:R1:W5:Y:S01]  /*286d0*/  LD.E R8, [R8.64+0xc0] ;  /* 0x0000c00408087980 */ /* 0x002362000c101900 */
[----:B------:R-:W-:Y:S01]  /*286e0*/  LOP3.LUT R3, R3, 0xfffffff8, RZ, 0xc0, !PT ;  /* 0xfffffff803037812 */ /* 0x000fe200078ec0ff */
[----:B------:R-:W-:Y:S01]  /*286f0*/  BSSY B0, `(.L_x_1463) ;  /* 0x000002b000007945 */ /* 0x000fe20003800000 */
[----:B------:R-:W-:-:S02]  /*28700*/  LOP3.LUT R5, R15, 0xfffffff8, RZ, 0xc0, !PT ;  /* 0xfffffff80f057812 */ /* 0x000fc400078ec0ff */
[----:B------:R-:W-:Y:S01]  /*28710*/  SHF.R.S32.HI R15, RZ, 0x3, R15 ;  /* 0x00000003ff0f7819 */ /* 0x000fe2000001140f */
[----:B------:R-:W-:Y:S02]  /*28720*/  IMAD.IADD R3, R4, 0x1, -R3 ;  /* 0x0000000104037824 */ /* 0x000fe400078e0a03 */
[----:B------:R-:W-:Y:S01]  /*28730*/  IMAD.IADD R5, R2, 0x1, -R5 ;  /* 0x0000000102057824 */ /* 0x000fe200078e0a05 */
[----:B------:R-:W-:Y:S01]  /*28740*/  SHF.R.S32.HI R2, RZ, 0x1f, R241 ;  /* 0x0000001fff027819 */ /* 0x000fe200000114f1 */
[----:B------:R-:W-:Y:S02]  /*28750*/  IMAD.SHL.U32 R80, R3, 0x8, RZ ;  /* 0x0000000803507824 */ /* 0x000fe400078e00ff */
[----:B------:R-:W-:Y:S02]  /*28760*/  IMAD.SHL.U32 R3, R244, 0x40, RZ ;  /* 0x00000040f4037824 */ /* 0x000fe400078e00ff */
[----:B------:R-:W-:Y:S01]  /*28770*/  IMAD.SHL.U32 R5, R5, 0x8, RZ ;  /* 0x0000000805057824 */ /* 0x000fe200078e00ff */
[----:B------:R-:W-:Y:S01]  /*28780*/  SHF.R.S32.HI R81, RZ, 0x1f, R80 ;  /* 0x0000001fff517819 */ /* 0x000fe20000011450 */
[----:B------:R-:W-:Y:S01]  /*28790*/  IMAD R7, R87, R3, RZ ;  /* 0x0000000357077224 */ /* 0x000fe200078e02ff */
[----:B------:R-:W-:-:S03]  /*287a0*/  SHF.R.S32.HI R4, RZ, 0x1f, R3 ;  /* 0x0000001fff047819 */ /* 0x000fc60000011403 */
[----:B------:R-:W-:-:S04]  /*287b0*/  IMAD.WIDE.U32 R10, R86, R3, R80 ;  /* 0x00000003560a7225 */ /* 0x000fc800078e0050 */
[----:B------:R-:W-:Y:S01]  /*287c0*/  IMAD R7, R86, R4, R7 ;  /* 0x0000000456077224 */ /* 0x000fe200078e0207 */
[----:B------:R-:W-:Y:S01]  /*287d0*/  IADD3 R6, P0, R6, R10, RZ ;  /* 0x0000000a06067210 */ /* 0x000fe20007f1e0ff */
[----:B------:R-:W-:Y:S02]  /*287e0*/  IMAD.IADD R3, R245, 0x1, -R3 ;  /* 0x00000001f5037824 */ /* 0x000fe400078e0a03 */
[----:B-1----:R-:W-:Y:S01]  /*287f0*/  IMAD R9, R85, R241, RZ ;  /* 0x000000f155097224 */ /* 0x002fe200078e02ff */
[----:B------:R-:W-:Y:S02]  /*28800*/  IADD3.X R7, R0, R11, R7, P0, !PT ;  /* 0x0000000b00077210 */ /* 0x000fe400007fe407 */
[----:B------:R-:W-:Y:S01]  /*28810*/  ISETP.GE.AND P0, PT, R15, R3, PT ;  /* 0x000000030f00720c */ /* 0x000fe20003f06270 */
[C---:B------:R-:W-:Y:S01]  /*28820*/  IMAD R2, R84.reuse, R2, R9 ;  /* 0x0000000254027224 */ /* 0x040fe200078e0209 */
[C---:B------:R-:W-:Y:S01]  /*28830*/  IADD3 R11, R5.reuse, 0x40, RZ ;  /* 0x00000040050b7810 */ /* 0x040fe20007ffe0ff */
[----:B------:R-:W-:Y:S01]  /*28840*/  IMAD.WIDE.U32 R84, R84, R241, R6 ;  /* 0x000000f154547225 */ /* 0x000fe200078e0006 */
[----:B------:R-:W-:-:S02]  /*28850*/  IADD3 R7, R5, 0xc0, RZ ;  /* 0x000000c005077810 */ /* 0x000fc40007ffe0ff */
[----:B------:R-:W-:Y:S01]  /*28860*/  SHF.R.S32.HI R9, RZ, 0x1f, R15 ;  /* 0x0000001fff097819 */ /* 0x000fe2000001140f */
[----:B------:R-:W-:Y:S01]  /*28870*/  IMAD.IADD R83, R85, 0x1, R2 ;  /* 0x0000000155537824 */ /* 0x000fe200078e0202 */
[----:B------:R-:W-:-:S05]  /*28880*/  IADD3 R5, R5, 0x80, RZ ;  /* 0x0000008005057810 */ /* 0x000fca0007ffe0ff */
[----:B------:R-:W-:Y:S05]  /*28890*/  @P0 BRA `(.L_x_1464) ;  /* 0x0000010000000947 */ /* 0x000fea0003800000 */
[----:B------:R-:W-:Y:S01]  /*288a0*/  IMAD R0, R87, R15, RZ ;  /* 0x0000000f57007224 */ /* 0x000fe200078e02ff */
[-C--:B-----5:R-:W-:Y:S01]  /*288b0*/  ISETP.GE.AND P4, PT, R80, R8.reuse, PT ;  /* 0x000000085000720c */ /* 0x0a0fe20003f86270 */
        /* <DEDUP_REMOVED lines=14> */
.L_x_1464:
[----:B------:R-:W-:Y:S05]  /*289a0*/  BSYNC B0 ;  /* 0x0000000000007941 */ /* 0x000fea0003800000 */
.L_x_1463:
        /* <DEDUP_REMOVED lines=23> */
.L_x_1466:
[----:B------:R-:W-:Y:S05]  /*28b20*/  BSYNC B0 ;  /* 0x0000000000007941 */ /* 0x000fea0003800000 */
.L_x_1465:
        /* <DEDUP_REMOVED lines=23> */
.L_x_1468:
[----:B------:R-:W-:Y:S05]  /*28ca0*/  BSYNC B0 ;  /* 0x0000000000007941 */ /* 0x000fea0003800000 */
.L_x_1467:
[----:B------:R-:W-:Y:S01]  /*28cb0*/  IADD3 R0, R15, 0x30, RZ ;  /* 0x000000300f007810 */ /* 0x000fe20007ffe0ff */
[----:B------:R-:W-:-:S03]  /*28cc0*/  IMAD.MOV.U32 R243, RZ, RZ, 0x0 ;  /* 0x00000000fff37424 */ /* 0x000fc600078e00ff */
[----:B------:R-:W-:-:S13]  /*28cd0*/  ISETP.GE.AND P0, PT, R0, R3, PT ;  /* 0x000000030000720c */ /* 0x000fda0003f06270 */
[----:B------:R-:W-:Y:S05]  /*28ce0*/  @P0 RET.REL.NODEC R242 `(_ZN5flash24flash_fwd_splitkv_kernelI23Flash_fwd_kernel_traitsILi256ELi64ELi64ELi4ELb0ELb0EN7cutlass6half_tE19Flash_kernel_traitsILi256ELi64ELi64ELi4ES3_EELb1ELb0ELb0ELb0ELb0ELb1ELb0ELb1EEEvNS_16Flash_fwd_paramsE) ;  /* 0xfffd7310f2000950 */ /* 0x000fea0003c3ffff */
[----:B------:R-:W-:Y:S01]  /*28cf0*/  IADD3 R15, P0, R15, 0x30, RZ ;  /* 0x000000300f0f7810 */ /* 0x000fe20007f1e0ff */
[----:B------:R-:W-:Y:S01]  /*28d00*/  IMAD.MOV.U32 R2, RZ, RZ, R84 ;  /* 0x000000ffff027224 */ /* 0x000fe200078e0054 */
[----:B------:R-:W-:Y:S01]  /*28d10*/  MOV R3, R83 ;  /* 0x0000005300037202 */ /* 0x000fe20000000f00 */
[----:B------:R-:W-:Y:S01]  /*28d20*/  ULDC.64 UR4, c[0x0][0x118] ;  /* 0x0000460000047ab9 */ /* 0x000fe20000000a00 */
[-C--:B-----5:R-:W-:Y:S01]  /*28d30*/  ISETP.GE.AND P2, PT, R80, R8.reuse, PT ;  /* 0x000000085000720c */ /* 0x0a0fe20003f46270 */
        /* <DEDUP_REMOVED lines=14> */
[----:B------:R-:W-:Y:S05]  /*28e20*/  @P0 RET.REL.NODEC R242 `(_ZN5flash24flash_fwd_splitkv_kernelI23Flash_fwd_kernel_traitsILi256ELi64ELi64ELi4ELb0ELb0EN7cutlass6half_tE19Flash_kernel_traitsILi256ELi64ELi64ELi4ES3_EELb1ELb0ELb0ELb0ELb0ELb1ELb0ELb1EEEvNS_16Flash_fwd_paramsE) ;  /* 0xfffd71d0f2000950 */ /* 0x000fea0003c3ffff */
[----:B------:R-:W-:Y:S01]  /*28e30*/  MOV R243, 0x0 ;  /* 0x0000000000f37802 */ /* 0x000fe20000000f00 */
[----:B------:R-:W-:-:S02]  /*28e40*/  ULDC.64 UR4, c[0x0][0x118] ;  /* 0x0000460000047ab9 */ /* 0x000fc40000000a00 */
[----:B------:R3:W-:Y:S01]  /*28e50*/  ST.E.128 [R4.64+0x180], R76 ;  /* 0x0001804c04007985 */ /* 0x0007e2000c101d04 */
[----:B------:R-:W-:Y:S05]  /*28e60*/  RET.REL.NODEC R242 `(_ZN5flash24flash_fwd_splitkv_kernelI23Flash_fwd_kernel_traitsILi256ELi64ELi64ELi4ELb0ELb0EN7cutlass6half_tE19Flash_kernel_traitsILi256ELi64ELi64ELi4ES3_EELb1ELb0ELb0ELb0ELb0ELb1ELb0ELb1EEEvNS_16Flash_fwd_paramsE) ;  /* 0xfffd7190f2007950 */ /* 0x000fea0003c3ffff */
.L_x_1456:
[----:B------:R2:W5:Y:S01]  /*28e70*/  LDL R7, [R1] ;  /* 0x0000000001077983 */ /* 0x0005620000100800 */
[----:B------:R-:W-:Y:S02]  /*28e80*/  MOV R6, 0x2 ;  /* 0x0000000200067802 */ /* 0x000fe40000000f00 */
[----:B------:R-:W-:Y:S02]  /*28e90*/  MOV R4, 0x28eb0 ;  /* 0x00028eb000047802 */ /* 0x000fe40000000f00 */
[----:B-12--5:R-:W-:Y:S05]  /*28ea0*/  CALL.REL.NOINC `($__internal_15_$__cuda_sm70_shflsync_bfly_p) ;  /* 0x000000f000007944 */ /* 0x026fea0003c00000 */
[----:B-12---:R-:W-:Y:S05]  /*28eb0*/  BRA `(.L_x_1469) ;  /* 0xffffdf1000007947 */ /* 0x006fea000383ffff */
.L_x_1457:
[----:B------:R-:W-:Y:S02]  /*28ec0*/  MOV R6, 0x1 ;  /* 0x0000000100067802 */ /* 0x000fe40000000f00 */
[----:B------:R-:W-:Y:S02]  /*28ed0*/  MOV R4, 0x28ef0 ;  /* 0x00028ef000047802 */ /* 0x000fe40000000f00 */
[----:B-1---5:R-:W-:Y:S05]  /*28ee0*/  CALL.REL.NOINC `($__internal_15_$__cuda_sm70_shflsync_bfly_p) ;  /* 0x000000b000007944 */ /* 0x022fea0003c00000 */
[----:B--2---:R-:W-:Y:S01]  /*28ef0*/  FADD.FTZ R11, R7, R6 ;  /* 0x00000006070b7221 */ /* 0x004fe20000010000 */
[----:B-1----:R-:W-:Y:S02]  /*28f00*/  MOV R7, R252 ;  /* 0x000000fc00077202 */ /* 0x002fe40000000f00 */
[----:B------:R-:W-:Y:S02]  /*28f10*/  MOV R6, 0x2 ;  /* 0x0000000200067802 */ /* 0x000fe40000000f00 */
[----:B------:R-:W-:-:S02]  /*28f20*/  MOV R4, 0x28f40 ;  /* 0x00028f4000047802 */ /* 0x000fc40000000f00 */
[----:B------:R-:W-:Y:S05]  /*28f30*/  CALL.REL.NOINC `($__internal_15_$__cuda_sm70_shflsync_bfly_p) ;  /* 0x0000006000007944 */ /* 0x000fea0003c00000 */
[----:B--2---:R-:W-:Y:S01]  /*28f40*/  FADD.FTZ R10, R252, R6 ;  /* 0x00000006fc0a7221 */ /* 0x004fe20000010000 */
[----:B------:R-:W-:-:S02]  /*28f50*/  MOV R6, 0x1 ;  /* 0x0000000100067802 */ /* 0x000fc40000000f00 */
[----:B------:R-:W-:Y:S02]  /*28f60*/  MOV R4, 0x28f90 ;  /* 0x00028f9000047802 */ /* 0x000fe40000000f00 */
[----:B-1----:R-:W-:Y:S02]  /*28f70*/  MOV R7, R10 ;  /* 0x0000000a00077202 */ /* 0x002fe40000000f00 */
[----:B------:R-:W-:Y:S05]  /*28f80*/  CALL.REL.NOINC `($__internal_15_$__cuda_sm70_shflsync_bfly_p) ;  /* 0x0000001000007944 */ /* 0x000fea0003c00000 */
[----:B-12---:R-:W-:Y:S05]  /*28f90*/  BRA `(.L_x_1470) ;  /* 0xffffdeb000007947 */ /* 0x006fea000383ffff */
        .weak           $__internal_15_$__cuda_sm70_shflsync_bfly_p
        .type           $__internal_15_$__cuda_sm70_shflsync_bfly_p,@function
        .size           $__internal_15_$__cuda_sm70_shflsync_bfly_p,(.L_x_4800 - $__internal_15_$__cuda_sm70_shflsync_bfly_p)
$__internal_15_$__cuda_sm70_shflsync_bfly_p:
[----:B------:R-:W-:Y:S01]  /*28fa0*/  MOV R12, R4 ;  /* 0x00000004000c7202 */ /* 0x000fe20000000f00 */
[----:B------:R-:W-:Y:S04]  /*28fb0*/  WARPSYNC R0 ;  /* 0x0000000000007348 */ /* 0x000fe80003800000 */
[----:B------:R-:W-:Y:S01]  /*28fc0*/  MOV R13, 0x0 ;  /* 0x00000000000d7802 */ /* 0x000fe20000000f00 */
[----:B------:R1:W2:Y:S03]  /*28fd0*/  SHFL.BFLY PT, R6, R7, R6, R5 ;  /* 0x0c00000607067389 */ /* 0x0002a600000e0005 */
[----:B------:R-:W-:Y:S05]  /*28fe0*/  RET.REL.NODEC R12 `(_ZN5flash24flash_fwd_splitkv_kernelI23Flash_fwd_kernel_traitsILi256ELi64ELi64ELi4ELb0ELb0EN7cutlass6half_tE19Flash_kernel_traitsILi256ELi64ELi64ELi4ES3_EELb1ELb0ELb0ELb0ELb0ELb1ELb0ELb1EEEvNS_16Flash_fwd_paramsE) ;  /* 0xfffd70100c007950 */ /* 0x000fea0003c3ffff */
.L_x_1471:
        /* <DEDUP_REMOVED lines=9> */
.L_x_4800:


//--------------------- .text._ZN5flash24flash_fwd_splitkv_kernelI23Flash_fwd_kernel_traitsILi256ELi64ELi64ELi4ELb0ELb0EN7cutlass6half_tE19Flash_kernel_traitsILi256ELi64ELi64ELi4ES3_EELb1ELb0ELb0ELb0ELb0ELb0ELb1ELb0EEEvNS_16Flash_fwd_paramsE --------------------------
	.section	.text._ZN5flash24flash_fwd_splitkv_kernelI23Flash_fwd_kernel_traitsILi256ELi64ELi64ELi4ELb0ELb0EN7cutlass6half_tE19Flash_kernel_traitsILi256ELi64ELi64ELi4ES3_EELb1ELb0ELb0ELb0ELb0ELb0ELb1ELb0EEEvNS_16Flash_fwd_paramsE,"ax",@progbits
	.sectioninfo	@"SHI_REGISTERS=254"
	.align	128
        .global         _ZN5flash24flash_fwd_splitkv_kernelI23Flash_fwd_kernel_traitsILi256ELi64ELi64ELi4ELb0ELb0EN7cutlass6half_tE19Flash_kernel_traitsILi256ELi64ELi64ELi4ES3_EELb1ELb0ELb0ELb0ELb0ELb0ELb1ELb0EEEvNS_16Flash_fwd_paramsE
        .type           _ZN5flash24flash_fwd_splitkv_kernelI23Flash_fwd_kernel_traitsILi256ELi64ELi64ELi4ELb0ELb0EN7cutlass6half_tE19Flash_kernel_traitsILi256ELi64ELi64ELi4ES3_EELb1ELb0ELb0ELb0ELb0ELb0ELb1ELb0EEEvNS_16Flash_fwd_paramsE,@function
        .size           _ZN5flash24flash_fwd_splitkv_kernelI23Flash_fwd_kernel_traitsILi256ELi64ELi64ELi4ELb0ELb0EN7cutlass6half_tE19Flash_kernel_traitsILi256ELi64ELi64ELi4ES3_EELb1ELb0ELb0ELb0ELb0ELb0ELb1ELb0EEEvNS_16Flash_fwd_paramsE,(.L_x_4833 - _ZN5flash24flash_fwd_splitkv_kernelI23Flash_fwd_kernel_traitsILi256ELi64ELi64ELi4ELb0ELb0EN7cutlass6half_tE19Flash_kernel_traitsILi256ELi64ELi64ELi4ES3_EELb1ELb0ELb0ELb0ELb0ELb0ELb1ELb0EEEvNS_16Flash_fwd_paramsE)
        .other          _ZN5flash24flash_fwd_splitkv_kernelI23Flash_fwd_kernel_traitsILi256ELi64ELi64ELi4ELb0ELb0EN7cutlass6half_tE19Flash_kernel_traitsILi256ELi64ELi64ELi4ES3_EELb1ELb0ELb0ELb0ELb0ELb0ELb1ELb0EEEvNS_16Flash_fwd_paramsE,@"STO_CUDA_ENTRY STV_DEFAULT"
_ZN5flash24flash_fwd_splitkv_kernelI23Flash_fwd_kernel_traitsILi256ELi64ELi64ELi4ELb0ELb0EN7cutlass6half_tE19Flash_kernel_traitsILi256ELi64ELi64ELi4ES3_EELb1ELb0ELb0ELb0ELb0ELb0ELb1ELb0EEEvNS_16Flash_fwd_paramsE:
.text._ZN5flash24flash_fwd_splitkv_kernelI23Flash_fwd_kernel_traitsILi256ELi64ELi64ELi4ELb0ELb0EN7cutlass6half_tE19Flash_kernel_traitsILi256ELi64ELi64ELi4ES3_EELb1ELb0ELb0ELb0ELb0ELb0ELb1ELb0EEEvNS_16Flash_fwd_paramsE:
[----:B------:R-:W-:Y:S02]  /*0000*/  MOV R1, c[0x0][0x28] ;  /* 0x00000a0000017a02 */ /* 0x000fe40000000f00 */
[----:B------:R-:W1:Y:S01]  /*0010*/  I2F.U32.RP R2, c[0x0][0x1c0] ;  /* 0x0000700000027b06 */ /* 0x000e620000209000 */
[----:B------:R-:W2:Y:S01]  /*0020*/  S2UR UR4, SR_CTAID.Z ;  /* 0x00000000000479c3 */ /* 0x000ea20000002700 */
[----:B------:R-:W-:Y:S02]  /*0030*/  ULDC UR6, c[0x0][0x1c0] ;  /* 0x0000700000067ab9 */ /* 0x000fe40000000800 */
[----:B------:R-:W-:Y:S02]  /*0040*/  UMOV UR8, URZ ;  /* 0x0000003f00087c82 */ /* 0x000fe40008000000 */
[----:B------:R-:W-:Y:S02]  /*0050*/  UISETP.NE.U32.AND UP1, UPT, URZ, UR6, UPT ;  /* 0x000000063f00728c */ /* 0x000fe4000bf25070 */
[----:B------:R-:W-:Y:S02]  /*0060*/  UMOV UR26, 0x4 ;  /* 0x00000004001a7882 */ /* 0x000fe40000000000 */
[----:B------:R-:W-:-:S02]  /*0070*/  ULDC.64 UR12, c[0x0][0x240] ;  /* 0x00009000000c7ab9 */ /* 0x000fc40000000a00 */
[----:B------:R-:W-:Y:S02]  /*0080*/  ULDC.64 UR32, c[0x0][0x118] ;  /* 0x0000460000207ab9 */ /* 0x000fe40000000a00 */
[----:B------:R-:W-:Y:S01]  /*0090*/  ULDC.64 UR10, c[0x0][0x248] ;  /* 0x00009200000a7ab9 */ /* 0x000fe20000000a00 */
[----:B-1----:R-:W1:Y:S02]  /*00a0*/  MUFU.RCP R0, R2 ;  /* 0x0000000200007308 */ /* 0x002e640000001000 */
[----:B-1----:R-:W-:-:S06]  /*00b0*/  IADD3 R0, R0, 0xffffffe, RZ ;  /* 0x0ffffffe00007810 */ /* 0x002fcc0007ffe0ff */
[----:B------:R-:W1:Y:S02]  /*00c0*/  F2I.FTZ.U32.TRUNC.NTZ R0, R0 ;  /* 0x0000000000007305 */ /* 0x000e64000021f000 */
[----:B-1----:R-:W1:Y:S02]  /*00d0*/  R2UR UR9, R0 ;  /* 0x00000000000973c2 */ /* 0x002e6400000e0000 */
[----:B-1----:R-:W-:-:S04]  /*00e0*/  UIADD3 UR5, URZ, -UR9, URZ ;  /* 0x800000093f057290 */ /* 0x002fc8000fffe03f */
[----:B------:R-:W-:-:S04]  /*00f0*/  UIMAD UR5, UR5, UR6, URZ ;  /* 0x00000006050572a4 */ /* 0x000fc8000f8e023f */
[----:B------:R-:W-:-:S04]  /*0100*/  UIMAD.WIDE.U32 UR8, UR9, UR5, UR8 ;  /* 0x00000005090872a5 */ /* 0x000fc8000f8e0008 */
[----:B--2---:R-:W-:-:S03]  /*0110*/  UIMAD.WIDE.U32 UR28, UR9, UR4, URZ ;  /* 0x00000004091c72a5 */ /* 0x004fc6000f8e003f */
[----:B------:R-:W-:Y:S02]  /*0120*/  ULDC.64 UR8, c[0x0][0x240] ;  /* 0x0000900000087ab9 */ /* 0x000fe40000000a00 */
[----:B------:R-:W-:Y:S02]  /*0130*/  UIADD3 UR5, -UR29, URZ, URZ ;  /* 0x0000003f1d057290 */ /* 0x000fe4000fffe13f */
[----:B------:R-:W-:Y:S02]  /*0140*/  UISETP.NE.U32.AND UP0, UPT, URZ, UR8, UPT ;  /* 0x000000083f00728c */ /* 0x000fe4000bf05070 */
[----:B------:R-:W-:Y:S02]  /*0150*/  UIMAD UR5, UR5, UR6, UR4 ;  /* 0x00000006050572a4 */ /* 0x000fe4000f8e0204 */
[----:B------:R-:W-:Y:S02]  /*0160*/  UISETP.NE.AND.EX UP0, UPT, URZ, UR9, UPT, UP0 ;  /* 0x000000093f00728c */ /* 0x000fe4000bf05300 */
[----:B------:R-:W-:-:S02]  /*0170*/  UISETP.GE.U32.AND UP3, UPT, UR5, UR6, UPT ;  /* 0x000000060500728c */ /* 0x000fc4000bf66070 */
[----:B------:R-:W-:Y:S02]  /*0180*/  ULDC.64 UR8, c[0x0][0x250] ;  /* 0x0000940000087ab9 */ /* 0x000fe40000000a00 */
[----:B------:R-:W-:-:S07]  /*0190*/  PLOP3.LUT P2, PT, PT, PT, UP0, 0x80, 0x0 ;  /* 0x000000000000781c */ /* 0x000fce0003f4f008 */
[----:B------:R-:W-:Y:S02]  /*01a0*/  @UP3 UIADD3 UR5, UR5, -UR6, URZ ;  /* 0x8000000605053290 */ /* 0x000fe4000fffe03f */
[----:B------:R-:W-:Y:S02]  /*01b0*/  @UP3 UIADD3 UR29, UR29, 0x1, URZ ;  /* 0x000000011d1d3890 */ /* 0x000fe4000fffe03f */
[----:B------:R-:W-:-:S03]  /*01c0*/  UISETP.GE.U32.AND UP2, UPT, UR5, UR6, UPT ;  /* 0x000000060500728c */ /* 0x000fc6000bf46070 */
[----:B------:R-:W-:Y:S02]  /*01d0*/  ULDC.U8 UR5, c[0x0][0x312] ;  /* 0x0000c48000057ab9 */ /* 0x000fe40000000000 */
[----:B------:R-:W-:-:S06]  /*01e0*/  UISETP.NE.AND UP3, UPT, UR5, URZ, UPT ;  /* 0x0000003f0500728c */ /* 0x000fcc000bf65270 */
[----:B------:R-:W-:Y:S02]  /*01f0*/  @UP2 UIADD3 UR29, UR29, 0x1, URZ ;  /* 0x000000011d1d2890 */ /* 0x000fe4000fffe03f */
[----:B------:R-:W-:Y:S02]  /*0200*/  @!UP1 ULOP3.LUT UR29, URZ, UR6, URZ, 0x33, !UPT ;  /* 0x000000063f1d9292 */ /* 0x000fe4000f8e333f */
[----:B------:R-:W-:Y:S02]  /*0210*/  UISETP.NE.U32.AND UP1, UPT, URZ, UR8, UPT ;  /* 0x000000083f00728c */ /* 0x000fe4000bf25070 */
[----:B------:R-:W-:Y:S02]  /*0220*/  UIMAD.WIDE UR12, UR29, UR26, UR12 ;  /* 0x0000001a1d0c72a5 */ /* 0x000fe4000f8e020c */
[----:B------:R-:W-:Y:S02]  /*0230*/  UISETP.NE.AND.EX UP1, UPT, URZ, UR9, UPT, UP1 ;  /* 0x000000093f00728c */ /* 0x000fe4000bf25310 */
[----:B------:R-:W-:-:S02]  /*0240*/  UISETP.EQ.U32.AND UP2, UPT, URZ, UR10, UPT ;  /* 0x0000000a3f00728c */ /* 0x000fc4000bf42070 */
[----:B------:R-:W-:Y:S02]  /*0250*/  IMAD.U32 R10, RZ, RZ, UR12 ;  /* 0x0000000cff0a7e24 */ /* 0x000fe4000f8e00ff */
[----:B------:R-:W-:Y:S01]  /*0260*/  IMAD.U32 R11, RZ, RZ, UR13 ;  /* 0x0000000dff0b7e24 */ /* 0x000fe2000f8e00ff */
[----:B------:R-:W-:Y:S01]  /*0270*/  ULDC.64 UR8, c[0x0][0x250] ;  /* 0x0000940000087ab9 */ /* 0x000fe20000000a00 */
[----:B------:R-:W-:Y:S01]  /*0280*/  PLOP3.LUT P0, PT, PT, PT, UP1, 0x80, 0x0 ;  /* 0x000000000000781c */ /* 0x000fe20003f0f018 */
[----:B------:R-:W-:Y:S02]  /*0290*/  UISETP.EQ.OR.EX UP2, UPT, URZ, UR11, !UP3, UP2 ;  /* 0x0000000b3f00728c */ /* 0x000fe4000df42720 */
[----:B------:R-:W2:Y:S01]  /*02a0*/  @P2 LDG.E R4, [R10.64] ;  /* 0x000000200a042981 */ /* 0x000ea2000c1e1900 */
[----:B------:R-:W-:Y:S02]  /*02b0*/  @UP1 UIMAD.WIDE UR8, UR29, UR26, UR8 ;  /* 0x0000001a1d0812a5 */ /* 0x000fe4000f8e0208 */
[----:B------:R-:W-:Y:S01]  /*02c0*/  ULDC.64 UR10, c[0x0][0x248] ;  /* 0x00009200000a7ab9 */ /* 0x000fe20000000a00 */
[----:B------:R-:W3:Y:S03]  /*02d0*/  @P2 LDG.E R0, [R10.64+0x4] ;  /* 0x000004200a002981 */ /* 0x000ee6000c1e1900 */
[----:B------:R-:W-:-:S02]  /*02e0*/  IMAD.U32 R8, RZ, RZ, UR8 ;  /* 0x00000008ff087e24 */ /* 0x000fc4000f8e00ff */
        /* <DEDUP_REMOVED lines=9> */
[----:B------:R-:W-:Y:S02]  /*0380*/  UMOV UR17, 0xffffffff ;  /* 0xffffffff00117882 */ /* 0x000fe40000000000 */
[----:B------:R-:W-:Y:S01]  /*0390*/  UIADD3 UR5, -UR29, URZ, URZ ;  /* 0x0000003f1d057290 */ /* 0x000fe2000fffe13f */
[----:B------:R-:W1:Y:S03]  /*03a0*/  S2UR UR11, SR_CTAID.X ;  /* 0x00000000000b79c3 */ /* 0x000e660000002500 */
[----:B------:R-:W-:-:S05]  /*03b0*/  UIMAD UR6, UR5, UR6, UR4 ;  /* 0x00000006050672a4 */ /* 0x000fca000f8e0204 */
[----:B------:R-:W1:Y:S08]  /*03c0*/  S2UR UR7, SR_CTAID.Y ;  /* 0x00000000000779c3 */ /* 0x000e700000002600 */
        /* <DEDUP_REMOVED lines=16> */
.L_x_1472:
[----:B------:R-:W-:Y:S02]  /*04d0*/  ULDC UR8, c[0x0][0x218] ;  /* 0x0000860000087ab9 */ /* 0x000fe40000000800 */
.L_x_1473:
        /* <DEDUP_REMOVED lines=21> */
[----:B------:R-:W-:Y:S01]  /*0630*/  IABS R0, c[0x0][0x10] ;  /* 0x0000040000007a13 */ /* 0x000fe20000000000 */
[----:B------:R-:W-:Y:S02]  /*0640*/  ULDC UR4, c[0x0][0x218] ;  /* 0x0000860000047ab9 */ /* 0x000fe40000000800 */
[----:B------:R-:W-:Y:S01]  /*0650*/  UIADD3 UR4, UR4, 0x3f, URZ ;  /* 0x0000003f04047890 */ /* 0x000fe2000fffe03f */
[----:B------:R1:W2:Y:S01]  /*0660*/  R2UR UR9, R0 ;  /* 0x00000000000973c2 */ /* 0x0002a200000e0000 */
[----:B------:R-:W-:Y:S02]  /*0670*/  ULDC UR5, c[0x0][0x10] ;  /* 0x0000040000057ab9 */ /* 0x000fe40000000800 */
[----:B------:R-:W-:Y:S02]  /*0680*/  USHF.R.S32.HI UR13, URZ, 0x1f, UR4 ;  /* 0x0000001f3f0d7899 */ /* 0x000fe40008011404 */
[----:B------:R-:W-:Y:S02]  /*0690*/  UMOV UR18, URZ ;  /* 0x0000003f00127c82 */ /* 0x000fe40008000000 */
[----:B------:R-:W-:-:S04]  /*06a0*/  ULEA.HI UR13, UR13, UR4, URZ, 0x6 ;  /* 0x000000040d0d7291 */ /* 0x000fc8000f8f303f */
[----:B------:R-:W-:-:S04]  /*06b0*/  ULEA.HI.SX32 UR13, UR13, UR5, 0x1a ;  /* 0x000000050d0d7291 */ /* 0x000fc8000f8fd23f */
[----:B------:R-:W-:-:S06]  /*06c0*/  UIADD3 UR13, UR13, -0x1, URZ ;  /* 0xffffffff0d0d7890 */ /* 0x000fcc000fffe03f */
[----:B-1----:R-:W-:Y:S01]  /*06d0*/  IMAD.U32 R0, RZ, RZ, UR13 ;  /* 0x0000000dff007e24 */ /* 0x002fe2000f8e00ff */
[----:B--2---:R-:W1:Y:S01]  /*06e0*/  I2F.RP R3, UR9 ;  /* 0x0000000900037d06 */ /* 0x004e620008209400 */
[----:B------:R-:W-:-:S03]  /*06f0*/  ULOP3.LUT UR13, UR13, UR5, URZ, 0x3c, !UPT ;  /* 0x000000050d0d7292 */ /* 0x000fc6000f8e3c3f */
[----:B------:R-:W-:-:S04]  /*0700*/  IABS R0, R0 ;  /* 0x0000000000007213 */ /* 0x000fc80000000000 */
[----:B------:R-:W2:Y:S01]  /*0710*/  R2UR UR8, R0 ;  /* 0x00000000000873c2 */ /* 0x000ea200000e0000 */
[----:B-1----:R-:W1:Y:S02]  /*0720*/  MUFU.RCP R2, R3 ;  /* 0x0000000300027308 */ /* 0x002e640000001000 */
[----:B-1----:R-:W-:Y:S01]  /*0730*/  IADD3 R2, R2, 0xffffffe, RZ ;  /* 0x0ffffffe02027810 */ /* 0x002fe20007ffe0ff */
[----:B------:R-:W1:Y:S05]  /*0740*/  S2R R3, SR_TID.X ;  /* 0x0000000000037919 */ /* 0x000e6a0000002100 */
[----:B------:R-:W3:Y:S02]  /*0750*/  F2I.FTZ.U32.TRUNC.NTZ R2, R2 ;  /* 0x0000000200027305 */ /* 0x000ee4000021f000 */
[----:B---3--:R-:W3:Y:S02]  /*0760*/  R2UR UR19, R2 ;  /* 0x00000000021373c2 */ /* 0x008ee400000e0000 */
[----:B---3--:R-:W-:-:S04]  /*0770*/  UIADD3 UR4, URZ, -UR19, URZ ;  /* 0x800000133f047290 */ /* 0x008fc8000fffe03f */
[----:B------:R-:W-:-:S04]  /*0780*/  UIMAD UR4, UR4, UR9, URZ ;  /* 0x00000009040472a4 */ /* 0x000fc8000f8e023f */
[----:B------:R-:W-:-:S07]  /*0790*/  UIMAD.WIDE.U32 UR18, UR19, UR4, UR18 ;  /* 0x00000004131272a5 */ /* 0x000fce000f8e0012 */
[----:B------:R-:W-:Y:S02]  /*07a0*/  UMOV UR15, UR19 ;  /* 0x00000013000f7c82 */ /* 0x000fe40008000000 */
[----:B--2---:R-:W-:-:S07]  /*07b0*/  UIMAD.WIDE.U32 UR18, UR15, UR8, URZ ;  /* 0x000000080f1272a5 */ /* 0x004fce000f8e003f */
[----:B------:R-:W-:Y:S02]  /*07c0*/  UMOV UR15, UR19 ;  /* 0x00000013000f7c82 */ /* 0x000fe40008000000 */
[----:B------:R-:W-:-:S04]  /*07d0*/  UIADD3 UR4, -UR15, URZ, URZ ;  /* 0x0000003f0f047290 */ /* 0x000fc8000fffe13f */
[----:B------:R-:W-:Y:S02]  /*07e0*/  UIMAD UR4, UR9, UR4, UR8 ;  /* 0x00000004090472a4 */ /* 0x000fe4000f8e0208 */
[----:B------:R-:W-:Y:S02]  /*07f0*/  UIADD3 UR8, UR10, 0x3f, URZ ;  /* 0x0000003f0a087890 */ /* 0x000fe4000fffe03f */
[----:B------:R-:W-:-:S11]  /*0800*/  UISETP.GT.U32.AND UP0, UPT, UR9, UR4, UPT ;  /* 0x000000040900728c */ /* 0x000fd6000bf04070 */
[----:B------:R-:W-:Y:S02]  /*0810*/  @!UP0 UIADD3 UR4, UR4, -UR9, URZ ;  /* 0x8000000904048290 */ /* 0x000fe4000fffe03f */
[----:B------:R-:W-:Y:S02]  /*0820*/  @!UP0 UIADD3 UR15, UR15, 0x1, URZ ;  /* 0x000000010f0f8890 */ /* 0x000fe4000fffe03f */
[----:B------:R-:W-:Y:S02]  /*0830*/  UISETP.GE.U32.AND UP1, UPT, UR4, UR9, UPT ;  /* 0x000000090400728c */ /* 0x000fe4000bf26070 */
[----:B------:R-:W-:Y:S02]  /*0840*/  UISETP.GE.AND UP0, UPT, UR13, URZ, UPT ;  /* 0x0000003f0d00728c */ /* 0x000fe4000bf06270 */
[----:B------:R-:W-:Y:S02]  /*0850*/  UIADD3 UR4, -UR12, 0x7f, UR11 ;  /* 0x0000007f0c047890 */ /* 0x000fe4000fffe10b */
[----:B------:R-:W-:-:S02]  /*0860*/  USHF.R.S32.HI UR13, URZ, 0x1f, UR8 ;  /* 0x0000001f3f0d7899 */ /* 0x000fc40008011408 */
[----:B------:R-:W-:Y:S02]  /*0870*/  ULDC UR9, c[0x0][0x2e8] ;  /* 0x0000ba0000097ab9 */ /* 0x000fe40000000800 */
[----:B------:R-:W-:Y:S02]  /*0880*/  UIADD3 UR4, UR4, UR9, UR10 ;  /* 0x0000000904047290 */ /* 0x000fe4000fffe00a */
[----:B------:R-:W-:Y:S02]  /*0890*/  @UP1 UIADD3 UR15, UR15, 0x1, URZ ;  /* 0x000000010f0f1890 */ /* 0x000fe4000fffe03f */
[----:B------:R-:W-:Y:S02]  /*08a0*/  UISETP.NE.AND UP1, UPT, URZ, UR5, UPT ;  /* 0x000000053f00728c */ /* 0x000fe4000bf25270 */
[----:B------:R-:W-:Y:S02]  /*08b0*/  @!UP0 UIADD3 UR15, -UR15, URZ, URZ ;  /* 0x0000003f0f0f8290 */ /* 0x000fe4000fffe13f */
[----:B------:R-:W-:-:S04]  /*08c0*/  ULEA.HI UR8, UR13, UR8, URZ, 0x6 ;  /* 0x000000080d087291 */ /* 0x000fc8000f8f303f */
[----:B------:R-:W-:-:S03]  /*08d0*/  USHF.R.S32.HI UR8, URZ, 0x6, UR8 ;  /* 0x000000063f087899 */ /* 0x000fc60008011408 */
[----:B------:R-:W-:Y:S02]  /*08e0*/  @!UP1 ULOP3.LUT UR15, URZ, UR5, URZ, 0x33, !UPT ;  /* 0x000000053f0f9292 */ /* 0x000fe4000f8e333f */
[----:B------:R-:W-:Y:S02]  /*08f0*/  USHF.R.S32.HI UR5, URZ, 0x1f, UR4 ;  /* 0x0000001f3f057899 */ /* 0x000fe40008011404 */
[----:B------:R-:W-:Y:S02]  /*0900*/  UIMAD UR21, UR15, UR7, URZ ;  /* 0x000000070f1572a4 */ /* 0x000fe4000f8e023f */
[----:B------:R-:W-:Y:S02]  /*0910*/  ULEA.HI UR4, UR5, UR4, URZ, 0x6 ;  /* 0x0000000405047291 */ /* 0x000fe4000f8f303f */
[----:B------:R-:W-:Y:S02]  /*0920*/  UIADD3 UR15, UR15, UR21, URZ ;  /* 0x000000150f0f7290 */ /* 0x000fe4000fffe03f */
[----:B------:R-:W-:-:S02]  /*0930*/  USHF.R.S32.HI UR4, URZ, 0x6, UR4 ;  /* 0x000000063f047899 */ /* 0x000fc40008011404 */
[----:B------:R-:W-:-:S04]  /*0940*/  UISETP.LT.AND UP0, UPT, UR8, UR15, UPT ;  /* 0x0000000f0800728c */ /* 0x000fc8000bf01270 */
[----:B------:R-:W-:-:S04]  /*0950*/  USEL UR8, UR8, UR15, UP0 ;  /* 0x0000000f08087287 */ /* 0x000fc80008000000 */
[----:B------:R-:W-:-:S04]  /*0960*/  UISETP.LT.AND UP0, UPT, UR8, UR4, UPT ;  /* 0x000000040800728c */ /* 0x000fc8000bf01270 */
[----:B------:R-:W-:-:S04]  /*0970*/  USEL UR8, UR8, UR4, UP0 ;  /* 0x0000000408087287 */ /* 0x000fc80008000000 */
[----:B------:R-:W-:-:S06]  /*0980*/  UISETP.GE.AND UP0, UPT, UR21, UR8, UPT ;  /* 0x000000081500728c */ /* 0x000fcc000bf06270 */
[----:B------:R-:W-:-:S13]  /*0990*/  PLOP3.LUT P0, PT, PT, PT, UP0, 0x80, 0x0 ;  /* 0x000000000000781c */ /* 0x000fda0003f0f008 */
[----:B------:R-:W-:Y:S05]  /*09a0*/  @!P0 BRA `(.L_x_1474) ;  /* 0x000009f000008947 */ /* 0x000fea0003800000 */
[----:B-1----:R-:W-:Y:S01]  /*09b0*/  SHF.R.S32.HI R0, RZ, 0x1f, R3 ;  /* 0x0000001fff007819 */ /* 0x002fe20000011403 */
[----:B------:R-:W-:Y:S01]  /*09c0*/  ULDC.64 UR4, c[0x0][0x210] ;  /* 0x0000840000047ab9 */ /* 0x000fe20000000a00 */
[----:B------:R-:W-:Y:S01]  /*09d0*/  BSSY B0, `(.L_x_1475) ;  /* 0x0000021000007945 */ /* 0x000fe20003800000 */
[----:B------:R-:W-:Y:S01]  /*09e0*/  UIMAD UR7, UR7, UR4, UR29 ;  /* 0x00000004070772a4 */ /* 0x000fe2000f8e021d */
[----:B------:R-:W-:Y:S02]  /*09f0*/  LEA.HI R11, R0, R3, RZ, 0x4 ;  /* 0x00000003000b7211 */ /* 0x000fe400078f20ff */
[----:B------:R-:W-:Y:S02]  /*0a00*/  ULDC UR4, c[0x0][0x1c0] ;  /* 0x0000700000047ab9 */ /* 0x000fe40000000800 */
[----:B------:R-:W-:Y:S01]  /*0a10*/  LOP3.LUT R12, R11, 0xfffffff0, RZ, 0xc0, !PT ;  /* 0xfffffff00b0c7812 */ /* 0x000fe200078ec0ff */
[----:B------:R-:W-:Y:S01]  /*0a20*/  UIMAD UR4, UR7, UR4, UR6 ;  /* 0x00000004070472a4 */ /* 0x000fe2000f8e0206 */
[----:B------:R-:W-:-:S03]  /*0a30*/  SHF.R.S32.HI R11, RZ, 0x4, R11 ;  /* 0x00000004ff0b7819 */ /* 0x000fc6000001140b */
[----:B------:R-:W-:Y:S01]  /*0a40*/  IMAD.IADD R12, R3, 0x1, -R12 ;  /* 0x00000001030c7824 */ /* 0x000fe200078e0a0c */
[----:B------:R-:W-:Y:S02]  /*0a50*/  UIMAD UR5, UR4, UR5, UR11 ;  /* 0x00000005040572a4 */ /* 0x000fe4000f8e020b */
[----:B------:R-:W-:Y:S01]  /*0a60*/  UIADD3 UR11, -UR11, UR12, URZ ;  /* 0x0000000c0b0b7290 */ /* 0x000fe2000fffe13f */
[----:B------:R-:W-:Y:S01]  /*0a70*/  IMAD.SHL.U32 R16, R12, 0x4, RZ ;  /* 0x000000040c107824 */ /* 0x000fe200078e00ff */
[----:B------:R-:W-:Y:S02]  /*0a80*/  ULDC UR4, c[0x0][0x22c] ;  /* 0x00008b0000047ab9 */ /* 0x000fe40000000800 */
[----:B------:R-:W-:Y:S02]  /*0a90*/  UIMAD UR4, UR5, UR4, URZ ;  /* 0x00000004050472a4 */ /* 0x000fe4000f8e023f */
[----:B------:R-:W-:Y:S02]  /*0aa0*/  SHF.R.S32.HI R17, RZ, 0x1f, R16 ;  /* 0x0000001fff117819 */ /* 0x000fe40000011410 */
[----:B------:R-:W-:-:S02]  /*0ab0*/  ISETP.GE.AND P1, PT, R11, UR11, PT ;  /* 0x0000000b0b007c0c */ /* 0x000fc4000bf26270 */
[----:B------:R-:W-:Y:S01]  /*0ac0*/  IMAD.U32 R0, RZ, RZ, UR4 ;  /* 0x00000004ff007e24 */ /* 0x000fe2000f8e00ff */
[C---:B------:R-:W-:Y:S01]  /*0ad0*/  IADD3 R10, R16.reuse, 0x40, RZ ;  /* 0x00000040100a7810 */ /* 0x040fe20007ffe0ff */
[----:B------:R-:W-:Y:S01]  /*0ae0*/  IMAD.WIDE R4, R11, 0x100, R16 ;  /* 0x000001000b047825 */ /* 0x000fe200078e0210 */
[C---:B------:R-:W-:Y:S02]  /*0af0*/  IADD3 R9, R16.reuse, 0x80, RZ ;  /* 0x0000008010097810 */ /* 0x040fe40007ffe0ff */
[----:B------:R-:W-:Y:S02]  /*0b00*/  IADD3 R8, R16, 0xc0, RZ ;  /* 0x000000c010087810 */ /* 0x000fe40007ffe0ff */
[----:B------:R-:W-:-:S04]  /*0b10*/  IADD3 R3, P0, R4, UR4, RZ ;  /* 0x0000000404037c10 */ /* 0x000fc8000ff1e0ff */
[----:B------:R-:W-:Y:S02]  /*0b20*/  LEA.HI.X.SX32 R0, R0, R5, 0x1, P0 ;  /* 0x0000000500007211 */ /* 0x000fe400000f0eff */
[----:B------:R-:W-:-:S04]  /*0b30*/  LEA R14, P0, R3, c[0x0][0x1d8], 0x2 ;  /* 0x00007600030e7a11 */ /* 0x000fc800078010ff */
[----:B------:R-:W-:Y:S01]  /*0b40*/  LEA.HI.X R15, R3, c[0x0][0x1dc], R0, 0x2, P0 ;  /* 0x00007700030f7a11 */ /* 0x000fe200000f1400 */
[----:B------:R-:W-:Y:S05]  /*0b50*/  @P1 BRA `(.L_x_1476) ;  /* 0x0000008000001947 */ /* 0x000fea0003800000 */
[----:B------:R-:W-:Y:S02]  /*0b60*/  ISETP.GE.AND P3, PT, R16, c[0x0][0x220], PT ;  /* 0x0000880010007a0c */ /* 0x000fe40003f66270 */
[----:B------:R-:W-:Y:S02]  /*0b70*/  ISETP.GE.AND P2, PT, R10, c[0x0][0x220], PT ;  /* 0x000088000a007a0c */ /* 0x000fe40003f46270 */
[----:B------:R-:W-:Y:S02]  /*0b80*/  ISETP.GE.AND P1, PT, R9, c[0x0][0x220], PT ;  /* 0x0000880009007a0c */ /* 0x000fe40003f26270 */
[----:B------:R-:W-:-:S07]  /*0b90*/  ISETP.GE.AND P0, PT, R8, c[0x0][0x220], PT ;  /* 0x0000880008007a0c */ /* 0x000fce0003f06270 */
[----:B------:R1:W-:Y:S04]  /*0ba0*/  @!P3 STG.E.128 [R14.64], RZ ;  /* 0x000000ff0e00b986 */ /* 0x0003e8000c101d20 */
[----:B------:R1:W-:Y:S04]  /*0bb0*/  @!P2 STG.E.128 [R14.64+0x100], RZ ;  /* 0x000100ff0e00a986 */ /* 0x0003e8000c101d20 */
[----:B------:R1:W-:Y:S04]  /*0bc0*/  @!P1 STG.E.128 [R14.64+0x200], RZ ;  /* 0x000200ff0e009986 */ /* 0x0003e8000c101d20 */
[----:B------:R1:W-:Y:S02]  /*0bd0*/  @!P0 STG.E.128 [R14.64+0x300], RZ ;  /* 0x000300ff0e008986 */ /* 0x0003e4000c101d20 */
.L_x_1476:
[----:B------:R-:W-:Y:S05]  /*0be0*/  BSYNC B0 ;  /* 0x0000000000007941 */ /* 0x000fea0003800000 */
.L_x_1475:
[----:B------:R-:W-:Y:S01]  /*0bf0*/  IADD3 R7, R11, 0x8, RZ ;  /* 0x000000080b077810 */ /* 0x000fe20007ffe0ff */
[----:B------:R-:W-:Y:S03]  /*0c00*/  BSSY B0, `(.L_x_1477) ;  /* 0x000000b000007945 */ /* 0x000fe60003800000 */
[----:B------:R-:W-:-:S13]  /*0c10*/  ISETP.GE.AND P0, PT, R7, UR11, PT ;  /* 0x0000000b07007c0c */ /* 0x000fda000bf06270 */
[----:B------:R-:W-:Y:S05]  /*0c20*/  @P0 BRA `(.L_x_1478) ;  /* 0x0000008000000947 */ /* 0x000fea0003800000 */
[----:B------:R-:W-:Y:S02]  /*0c30*/  ISETP.GE.AND P3, PT, R16, c[0x0][0x220], PT ;  /* 0x0000880010007a0c */ /* 0x000fe40003f66270 */
[----:B------:R-:W-:Y:S02]  /*0c40*/  ISETP.GE.AND P2, PT, R10, c[0x0][0x220], PT ;  /* 0x000088000a007a0c */ /* 0x000fe40003f46270 */
[----:B------:R-:W-:Y:S02]  /*0c50*/  ISETP.GE.AND P1, PT, R9, c[0x0][0x220], PT ;  /* 0x0000880009007a0c */ /* 0x000fe40003f26270 */
[----:B------:R-:W-:-:S07]  /*0c60*/  ISETP.GE.AND P0, PT, R8, c[0x0][0x220], PT ;  /* 0x0000880008007a0c */ /* 0x000fce0003f06270 */
[----:B------:R2:W-:Y:S04]  /*0c70*/  @!P3 STG.E.128 [R14.64+0x2000], RZ ;  /* 0x002000ff0e00b986 */ /* 0x0005e8000c101d20 */
[----:B------:R2:W-:Y:S04]  /*0c80*/  @!P2 STG.E.128 [R14.64+0x2100], RZ ;  /* 0x002100ff0e00a986 */ /* 0x0005e8000c101d20 */
[----:B------:R2:W-:Y:S04]  /*0c90*/  @!P1 STG.E.128 [R14.64+0x2200], RZ ;  /* 0x002200ff0e009986 */ /* 0x0005e8000c101d20 */
[----:B------:R2:W-:Y:S02]  /*0ca0*/  @!P0 STG.E.128 [R14.64+0x2300], RZ ;  /* 0x002300ff0e008986 */ /* 0x0005e4000c101d20 */
.L_x_1478:
[----:B------:R-:W-:Y:S05]  /*0cb0*/  BSYNC B0 ;  /* 0x0000000000007941 */ /* 0x000fea0003800000 */
.L_x_1477:
        /* <DEDUP_REMOVED lines=12> */
.L_x_1480:
[----:B------:R-:W-:Y:S05]  /*0d80*/  BSYNC B0 ;  /* 0x0000000000007941 */ /* 0x000fea0003800000 */
.L_x_1479:
        /* <DEDUP_REMOVED lines=12> */
.L_x_1482:
[----:B------:R-:W-:Y:S05]  /*0e50*/  BSYNC B0 ;  /* 0x0000000000007941 */ /* 0x000fea0003800000 */
.L_x_1481:
        /* <DEDUP_REMOVED lines=12> */
.L_x_1484:
[----:B------:R-:W-:Y:S05]  /*0f20*/  BSYNC B0 ;  /* 0x0000000000007941 */ /* 0x000fea0003800000 */
.L_x_1483:
        /* <DEDUP_REMOVED lines=12> */
.L_x_1486:
[----:B------:R-:W-:Y:S05]  /*0ff0*/  BSYNC B0 ;  /* 0x0000000000007941 */ /* 0x000fea0003800000 */
.L_x_1485:
        /* <DEDUP_REMOVED lines=12> */
.L_x_1488:
[----:B------:R-:W-:Y:S05]  /*10c0*/  BSYNC B0 ;  /* 0x0000000000007941 */ /* 0x000fea0003800000 */
.L_x_1487:
        /* <DEDUP_REMOVED lines=12> */
.L_x_1490:
[----:B------:R-:W-:Y:S05]  /*1190*/  BSYNC B0 ;  /* 0x0000000000007941 */ /* 0x000fea0003800000 */
.L_x_1489:
[----:B------:R-:W-:Y:S01]  /*11a0*/  ISETP.NE.AND P6, PT, R12, RZ, PT ;  /* 0x000000ff0c00720c */ /* 0x000fe20003fc5270 */
[----:B------:R-:W-:Y:S01]  /*11b0*/  USHF.R.S32.HI UR4, URZ, 0x1f, UR5 ;  /* 0x0000001f3f047899 */ /* 0x000fe20008011405 */
[----:B------:R-:W-:-:S02]  /*11c0*/  IADD3 R8, P1, R11, UR5, RZ ;  /* 0x000000050b087c10 */ /* 0x000fc4000ff3e0ff */
[----:B------:R-:W-:Y:S02]  /*11d0*/  ISETP.GE.OR P0, PT, R11, UR11, P6 ;  /* 0x0000000b0b007c0c */ /* 0x000fe4000b706670 */
[----:B------:R-:W-:Y:S02]  /*11e0*/  ISETP.GE.OR P5, PT, R7, UR11, P6 ;  /* 0x0000000b07007c0c */ /* 0x000fe4000b7a6670 */
[----:B------:R-:W-:Y:S02]  /*11f0*/  LEA.HI.X.SX32 R11, R11, UR4, 0x1, P1 ;  /* 0x000000040b0b7c11 */ /* 0x000fe400088f0eff */
[----:B------:R-:W-:Y:S02]  /*1200*/  LEA R10, P1, R8, c[0x0][0x208], 0x2 ;  /* 0x00008200080a7a11 */ /* 0x000fe400078210ff */
[----:B------:R-:W-:Y:S02]  /*1210*/  ISETP.GE.OR P4, PT, R6, UR11, P6 ;  /* 0x0000000b06007c0c */ /* 0x000fe4000b786670 */
[----:B------:R-:W-:-:S02]  /*1220*/  LEA.HI.X R11, R8, c[0x0][0x20c], R11, 0x2, P1 ;  /* 0x00008300080b7a11 */ /* 0x000fc400008f140b */
[----:B------:R-:W-:Y:S01]  /*1230*/  ISETP.GE.OR P3, PT, R5, UR11, P6 ;  /* 0x0000000b05007c0c */ /* 0x000fe2000b766670 */
[----:B-1234-:R-:W-:Y:S01]  /*1240*/  @!P0 IMAD.MOV.U32 R15, RZ, RZ, -0x800000 ;  /* 0xff800000ff0f8424 */ /* 0x01efe200078e00ff */
[----:B------:R-:W-:Y:S01]  /*1250*/  ISETP.GE.OR P2, PT, R4, UR11, P6 ;  /* 0x0000000b04007c0c */ /* 0x000fe2000b746670 */
[----:B------:R-:W-:Y:S01]  /*1260*/  @!P5 IMAD.MOV.U32 R17, RZ, RZ, -0x800000 ;  /* 0xff800000ff11d424 */ /* 0x000fe200078e00ff */
[----:B------:R-:W-:Y:S02]  /*1270*/  ISETP.GE.OR P1, PT, R3, UR11, P6 ;  /* 0x0000000b03007c0c */ /* 0x000fe4000b726670 */
[----:B------:R1:W-:Y:S01]  /*1280*/  @!P0 STG.E [R10.64], R15 ;  /* 0x0000000f0a008986 */ /* 0x0003e2000c101920 */
[----:B------:R-:W-:Y:S02]  /*1290*/  ISETP.GE.OR P0, PT, R2, UR11, P6 ;  /* 0x0000000b02007c0c */ /* 0x000fe4000b706670 */
[----:B------:R-:W-:Y:S01]  /*12a0*/  ISETP.GE.OR P6, PT, R0, UR11, P6 ;  /* 0x0000000b00007c0c */ /* 0x000fe2000b7c6670 */
[----:B------:R-:W-:Y:S01]  /*12b0*/  @!P4 IMAD.MOV.U32 R13, RZ, RZ, -0x800000 ;  /* 0xff800000ff0dc424 */ /* 0x000fe200078e00ff */
[----:B------:R1:W-:Y:S02]  /*12c0*/  @!P5 STG.E [R10.64+0x20], R17 ;  /* 0x000020110a00d986 */ /* 0x0003e4000c101920 */
[----:B------:R-:W-:-:S02]  /*12d0*/  @!P3 IMAD.MOV.U32 R9, RZ, RZ, -0x800000 ;  /* 0xff800000ff09b424 */ /* 0x000fc400078e00ff */
[----:B------:R-:W-:Y:S01]  /*12e0*/  @!P2 IMAD.MOV.U32 R7, RZ, RZ, -0x800000 ;  /* 0xff800000ff07a424 */ /* 0x000fe200078e00ff */
[----:B------:R1:W-:Y:S01]  /*12f0*/  @!P4 STG.E [R10.64+0x40], R13 ;  /* 0x0000400d0a00c986 */ /* 0x0003e2000c101920 */
[----:B------:R-:W-:-:S03]  /*1300*/  @!P1 IMAD.MOV.U32 R5, RZ, RZ, -0x800000 ;  /* 0xff800000ff059424 */ /* 0x000fc600078e00ff */
[----:B------:R-:W-:Y:S01]  /*1310*/  @!P0 IMAD.MOV.U32 R3, RZ, RZ, -0x800000 ;  /* 0xff800000ff038424 */ /* 0x000fe200078e00ff */
[----:B------:R1:W-:Y:S04]  /*1320*/  @!P3 STG.E [R10.64+0x60], R9 ;  /* 0x000060090a00b986 */ /* 0x0003e8000c101920 */
[----:B------:R1:W-:Y:S04]  /*1330*/  @!P2 STG.E [R10.64+0x80], R7 ;  /* 0x000080070a00a986 */ /* 0x0003e8000c101920 */
[----:B------:R1:W-:Y:S04]  /*1340*/  @!P1 STG.E [R10.64+0xa0], R5 ;  /* 0x0000a0050a009986 */ /* 0x0003e8000c101920 */
[----:B------:R1:W-:Y:S01]  /*1350*/  @!P0 STG.E [R10.64+0xc0], R3 ;  /* 0x0000c0030a008986 */ /* 0x0003e2000c101920 */
[----:B------:R-:W-:Y:S05]  /*1360*/  @P6 EXIT ;  /* 0x000000000000694d */ /* 0x000fea0003800000 */
[----:B-1----:R-:W-:-:S05]  /*1370*/  MOV R3, 0xff800000 ;  /* 0xff80000000037802 */ /* 0x002fca0000000f00 */
[----:B------:R-:W-:Y:S01]  /*1380*/  STG.E [R10.64+0xe0], R3 ;  /* 0x0000e0030a007986 */ /* 0x000fe2000c101920 */
[----:B------:R-:W-:Y:S05]  /*1390*/  EXIT ;  /* 0x000000000000794d */ /* 0x000fea0003800000 */
.L_x_1474:
        /* <DEDUP_REMOVED lines=17> */
[----:B------:R-:W-:Y:S02]  /*14b0*/  UPLOP3.LUT UP6, UPT, UPT, UPT, UPT, 0x40, 0x0 ;  /* 0x000000000000789c */ /* 0x000fe40003fce870 */
[----:B------:R-:W-:-:S03]  /*14c0*/  UMOV UR15, UR29 ;  /* 0x0000001d000f7c82 */ /* 0x000fc60008000000 */
[----:B------:R-:W-:Y:S02]  /*14d0*/  @UP1 USHF.R.S32.HI UR7, URZ, 0x1f, UR29 ;  /* 0x0000001f3f071899 */ /* 0x000fe4000801141d */
[----:B------:R-:W-:Y:S02]  /*14e0*/  @UP1 UIMAD.WIDE.U32 UR22, UR29, UR4, URZ ;  /* 0x000000041d1612a5 */ /* 0x000fe4000f8e003f */
[----:B------:R-:W-:Y:S02]  /*14f0*/  @UP1 UIMAD UR7, UR7, UR4, URZ ;  /* 0x00000004070712a4 */ /* 0x000fe4000f8e023f */
[----:B------:R-:W-:Y:S02]  /*1500*/  @UP1 ULEA UR30, UP0, UR22, UR18, 0x2 ;  /* 0x00000012161e1291 */ /* 0x000fe4000f80103f */
[----:B------:R-:W-:-:S04]  /*1510*/  @UP1 UIMAD UR4, UR29, UR5, UR7 ;  /* 0x000000051d0412a4 */ /* 0x000fc8000f8e0207 */
[----:B------:R-:W-:-:S04]  /*1520*/  @UP1 UIADD3 UR4, UR23, UR4, URZ ;  /* 0x0000000417041290 */ /* 0x000fc8000fffe03f */
[----:B------:R-:W-:-:S04]  /*1530*/  @UP1 USHF.L.U64.HI UR4, UR22, 0x2, UR4 ;  /* 0x0000000216041899 */ /* 0x000fc80008010204 */
[----:B------:R-:W-:Y:S02]  /*1540*/  @UP1 UIADD3.X UR31, UR4, UR19, URZ, UP0, !UPT ;  /* 0x00000013041f1290 */ /* 0x000fe400087fe43f */
[----:B------:R-:W-:-:S04]  /*1550*/  @UP1 UISETP.NE.U32.AND UP0, UPT, UR30, URZ, UPT ;  /* 0x0000003f1e00128c */ /* 0x000fc8000bf05070 */
[----:B------:R-:W-:Y:S01]  /*1560*/  @UP1 UISETP.NE.AND.EX UP6, UPT, UR31, URZ, UPT, UP0 ;  /* 0x0000003f1f00128c */ /* 0x000fe2000bfc5300 */
[----:B--2---:R1:W2:Y:S10]  /*1570*/  @P0 R2UR UR15, R2 ;  /* 0x00000000020f03c2 */ /* 0x0042b400000e0000 */
[----:B------:R-:W-:-:S13]  /*1580*/  PLOP3.LUT P0, PT, PT, PT, UP6, 0x40, 0x0 ;  /* 0x000000000000781c */ /* 0x000fda0003f0e868 */
[----:B-12---:R-:W-:Y:S05]  /*1590*/  @P0 BRA `(.L_x_1491) ;  /* 0x0000059000000947 */ /* 0x006fea0003800000 */
[----:B---3--:R-:W1:Y:S01]  /*15a0*/  I2F.RP R4, UR9 ;  /* 0x0000000900047d06 */ /* 0x008e620008209400 */
[----:B------:R-:W-:Y:S02]  /*15b0*/  ULEA UR7, UR8, 0xffffffc0, 0x6 ;  /* 0xffffffc008077891 */ /* 0x000fe4000f8e303f */
[----:B------:R-:W-:-:S04]  /*15c0*/  UMOV UR16, URZ ;  /* 0x0000003f00107c82 */ /* 0x000fc80008000000 */
        /* <DEDUP_REMOVED lines=9> */
[----:B------:R-:W-:-:S07]  /*1660*/  UIMAD.WIDE.U32 UR16, UR17, UR4, UR16 ;  /* 0x00000004111072a5 */ /* 0x000fce000f8e0010 */
[----:B------:R-:W-:Y:S02]  /*1670*/  UMOV UR13, UR17 ;  /* 0x00000011000d7c82 */ /* 0x000fe40008000000 */
[----:B--2---:R-:W-:-:S03]  /*1680*/  UIMAD.WIDE.U32 UR18, UR13, UR5, URZ ;  /* 0x000000050d1272a5 */ /* 0x004fc6000f8e003f */
[----:B------:R-:W-:-:S04]  /*1690*/  ULDC UR13, c[0x0][0x2d0] ;  /* 0x0000b400000d7ab9 */ /* 0x000fc80000000800 */
[----:B------:R-:W-:Y:S02]  /*16a0*/  UMOV UR18, UR19 ;  /* 0x0000001300127c82 */ /* 0x000fe40008000000 */
        /* <DEDUP_REMOVED lines=16> */
[----:B------:R-:W-:Y:S01]  /*17b0*/  IMAD.U32 R0, RZ, RZ, UR6 ;  /* 0x00000006ff007e24 */ /* 0x000fe2000f8e00ff */
[----:B------:R-:W-:Y:S01]  /*17c0*/  ULDC UR19, c[0x0][0x1c8] ;  /* 0x0000720000137ab9 */ /* 0x000fe20000000800 */
[----:B------:R-:W2:Y:S01]  /*17d0*/  LDG.E R2, [R10.64] ;  /* 0x000000200a027981 */ /* 0x000ea2000c1e1900 */
[----:B------:R-:W1:Y:S01]  /*17e0*/  I2F.RP R8, R5 ;  /* 0x0000000500087306 */ /* 0x000e620000209400 */
[----:B------:R-:W-:Y:S01]  /*17f0*/  ULOP3.LUT UR19, UR6, UR19, URZ, 0x3c, !UPT ;  /* 0x0000001306137292 */ /* 0x000fe2000f8e3c3f */
[----:B------:R-:W-:Y:S01]  /*1800*/  IABS R0, R0 ;  /* 0x0000000000007213 */ /* 0x000fe20000000000 */
[----:B------:R-:W-:-:S02]  /*1810*/  UIADD3 UR18, -UR18, URZ, URZ ;  /* 0x0000003f12127290 */ /* 0x000fc4000fffe13f */
[----:B------:R-:W-:Y:S02]  /*1820*/  ULDC.64 UR4, c[0x0][0x180] ;  /* 0x0000600000047ab9 */ /* 0x000fe40000000a00 */
[----:B------:R-:W-:Y:S01]  /*1830*/  ISETP.LE.AND P0, PT, RZ, UR19, PT ;  /* 0x00000013ff007c0c */ /* 0x000fe2000bf03270 */
[----:B------:R-:W-:-:S04]  /*1840*/  UIMAD UR13, UR18, UR13, UR7 ;  /* 0x0000000d120d72a4 */ /* 0x000fc8000f8e0207 */
[----:B------:R-:W-:Y:S01]  /*1850*/  USHF.R.S32.HI UR7, URZ, 0x1f, UR13 ;  /* 0x0000001f3f077899 */ /* 0x000fe2000801140d */
[----:B-1----:R-:W1:Y:S02]  /*1860*/  MUFU.RCP R6, R8 ;  /* 0x0000000800067308 */ /* 0x002e640000001000 */
[----:B-1----:R-:W-:-:S06]  /*1870*/  IADD3 R6, R6, 0xffffffe, RZ ;  /* 0x0ffffffe06067810 */ /* 0x002fcc0007ffe0ff */
[----:B------:R-:W1:Y:S02]  /*1880*/  F2I.FTZ.U32.TRUNC.NTZ R7, R6 ;  /* 0x0000000600077305 */ /* 0x000e64000021f000 */
[----:B-1----:R-:W-:Y:S01]  /*1890*/  IMAD.MOV R4, RZ, RZ, -R7 ;  /* 0x000000ffff047224 */ /* 0x002fe200078e0a07 */
[----:B------:R-:W-:-:S03]  /*18a0*/  MOV R6, RZ ;  /* 0x000000ff00067202 */ /* 0x000fc60000000f00 */
[----:B------:R-:W-:-:S04]  /*18b0*/  IMAD R4, R4, R5, RZ ;  /* 0x0000000504047224 */ /* 0x000fc800078e02ff */
[----:B------:R-:W-:-:S04]  /*18c0*/  IMAD.HI.U32 R7, R7, R4, R6 ;  /* 0x0000000407077227 */ /* 0x000fc800078e0006 */
[----:B------:R-:W-:-:S04]  /*18d0*/  IMAD.MOV.U32 R4, RZ, RZ, R0 ;  /* 0x000000ffff047224 */ /* 0x000fc800078e0000 */
[----:B------:R-:W-:-:S04]  /*18e0*/  IMAD.HI.U32 R8, R7, R4, RZ ;  /* 0x0000000407087227 */ /* 0x000fc800078e00ff */
[----:B------:R-:W-:-:S04]  /*18f0*/  IMAD.MOV R0, RZ, RZ, -R8 ;  /* 0x000000ffff007224 */ /* 0x000fc800078e0a08 */
[----:B------:R-:W-:-:S05]  /*1900*/  IMAD R0, R5, R0, R4 ;  /* 0x0000000005007224 */ /* 0x000fca00078e0204 */
[----:B------:R-:W-:-:S13]  /*1910*/  ISETP.GT.U32.AND P1, PT, R5, R0, PT ;  /* 0x000000000500720c */ /* 0x000fda0003f24070 */
[-C--:B------:R-:W-:Y:S02]  /*1920*/  @!P1 IADD3 R0, R0, -R5.reuse, RZ ;  /* 0x8000000500009210 */ /* 0x080fe40007ffe0ff */
[----:B------:R-:W-:Y:S02]  /*1930*/  @!P1 IADD3 R8, R8, 0x1, RZ ;  /* 0x0000000108089810 */ /* 0x000fe40007ffe0ff */
[----:B------:R-:W-:Y:S02]  /*1940*/  ISETP.GE.U32.AND P2, PT, R0, R5, PT ;  /* 0x000000050000720c */ /* 0x000fe40003f46070 */
[----:B------:R-:W-:-:S11]  /*1950*/  ISETP.NE.AND P1, PT, RZ, c[0x0][0x1c8], PT ;  /* 0x00007200ff007a0c */ /* 0x000fd60003f25270 */
[----:B------:R-:W-:-:S05]  /*1960*/  @P2 IADD3 R8, R8, 0x1, RZ ;  /* 0x0000000108082810 */ /* 0x000fca0007ffe0ff */
[----:B------:R-:W-:Y:S01]  /*1970*/  @!P0 IMAD.MOV R8, RZ, RZ, -R8 ;  /* 0x000000ffff088224 */ /* 0x000fe200078e0a08 */
[----:B------:R-:W-:-:S04]  /*1980*/  @!P1 LOP3.LUT R8, RZ, c[0x0][0x1c8], RZ, 0x33, !PT ;  /* 0x00007200ff089a12 */ /* 0x000fc800078e33ff */
[----:B------:R-:W-:-:S05]  /*1990*/  SHF.R.S32.HI R9, RZ, 0x1f, R8 ;  /* 0x0000001fff097819 */ /* 0x000fca0000011408 */
[----:B------:R-:W-:-:S04]  /*19a0*/  IMAD R7, R9, c[0x0][0x1b0], RZ ;  /* 0x00006c0009077a24 */ /* 0x000fc800078e02ff */
[----:B------:R-:W-:Y:S01]  /*19b0*/  IMAD R7, R8, c[0x0][0x1b4], R7 ;  /* 0x00006d0008077a24 */ /* 0x000fe200078e0207 */
[----:B--2---:R-:W1:Y:S02]  /*19c0*/  R2UR UR16, R2 ;  /* 0x00000000021073c2 */ /* 0x004e6400000e0000 */
[----:B-1----:R-:W-:Y:S02]  /*19d0*/  USHF.R.S32.HI UR15, URZ, 0x1f, UR16 ;  /* 0x0000001f3f0f7899 */ /* 0x002fe40008011410 */
[----:B------:R-:W-:Y:S02]  /*19e0*/  UIMAD.WIDE.U32 UR22, UR16, UR4, URZ ;  /* 0x00000004101672a5 */ /* 0x000fe4000f8e003f */
[----:B------:R-:W-:-:S04]  /*19f0*/  UIMAD UR17, UR15, UR4, URZ ;  /* 0x000000040f1172a4 */ /* 0x000fc8000f8e023f */
[----:B------:R-:W-:Y:S02]  /*1a00*/  UIMAD UR17, UR16, UR5, UR17 ;  /* 0x00000005101172a4 */ /* 0x000fe4000f8e0211 */
[----:B------:R-:W-:Y:S02]  /*1a10*/  UMOV UR18, UR22 ;  /* 0x0000001600127c82 */ /* 0x000fe40008000000 */
[----:B------:R-:W-:Y:S02]  /*1a20*/  ULDC.64 UR4, c[0x0][0x198] ;  /* 0x0000660000047ab9 */ /* 0x000fe40000000a00 */
[----:B------:R-:W-:Y:S02]  /*1a30*/  UIADD3 UR19, UR23, UR17, URZ ;  /* 0x0000001117137290 */ /* 0x000fe4000fffe03f */
[----:B------:R-:W-:Y:S02]  /*1a40*/  UIMAD UR17, UR7, UR4, URZ ;  /* 0x00000004071172a4 */ /* 0x000fe4000f8e023f */
[----:B------:R-:W-:-:S02]  /*1a50*/  UIMAD.WIDE.U32 UR18, UR13, UR4, UR18 ;  /* 0x000000040d1272a5 */ /* 0x000fc4000f8e0012 */
        /* <DEDUP_REMOVED lines=13> */
.L_x_1491:
[----:B---3--:R-:W-:Y:S02]  /*1b30*/  UISETP.NE.AND UP0, UPT, UR17, -0x1, UPT ;  /* 0xffffffff1100788c */ /* 0x008fe4000bf05270 */
[----:B------:R-:W-:-:S04]  /*1b40*/  ULDC.64 UR4, c[0x0][0x198] ;  /* 0x0000660000047ab9 */ /* 0x000fc80000000a00 */
[----:B------:R-:W-:-:S05]  /*1b50*/  PLOP3.LUT P0, PT, PT, PT, UP0, 0x80, 0x0 ;  /* 0x000000000000781c */ /* 0x000fca0003f0f008 */
[----:B------:R-:W-:-:S04]  /*1b60*/  @UP0 UIADD3 UR19, UR16, UR17, URZ ;  /* 0x0000001110130290 */ /* 0x000fc8000fffe03f */
[----:B------:R-:W-:-:S04]  /*1b70*/  @UP0 UIMAD.WIDE.U32 UR22, UR19, UR4, URZ ;  /* 0x00000004131602a5 */ /* 0x000fc8000f8e003f */
[----:B------:R-:W-:-:S03]  /*1b80*/  @UP0 UIMAD UR19, UR19, UR5, UR23 ;  /* 0x00000005131302a4 */ /* 0x000fc6000f8e0217 */
[----:B------:R-:W-:Y:S01]  /*1b90*/  @UP0 UMOV UR20, UR22 ;  /* 0x0000001600140c82 */ /* 0x000fe20008000000 */
[----:B------:R-:W-:Y:S05]  /*1ba0*/  @P0 BRA `(.L_x_1493) ;  /* 0x000000d000000947 */ /* 0x000fea0003800000 */
[----:B------:R-:W-:Y:S02]  /*1bb0*/  USHF.R.S32.HI UR7, URZ, 0x1f, UR16 ;  /* 0x0000001f3f077899 */ /* 0x000fe40008011410 */
[----:B------:R-:W-:Y:S02]  /*1bc0*/  ULDC.64 UR4, c[0x0][0x198] ;  /* 0x0000660000047ab9 */ /* 0x000fe40000000a00 */
[----:B------:R-:W-:Y:S02]  /*1bd0*/  UIMAD UR7, UR7, UR4, URZ ;  /* 0x00000004070772a4 */ /* 0x000fe4000f8e023f */
[----:B------:R-:W-:Y:S02]  /*1be0*/  UIMAD.WIDE.U32 UR18, UR16, UR4, URZ ;  /* 0x00000004101272a5 */ /* 0x000fe4000f8e003f */
[----:B------:R-:W-:Y:S02]  /*1bf0*/  UIMAD UR7, UR16, UR5, UR7 ;  /* 0x00000005100772a4 */ /* 0x000fe4000f8e0207 */
[----:B------:R-:W-:-:S02]  /*1c00*/  USHF.R.S32.HI UR13, URZ, 0x1f, UR15 ;  /* 0x0000001f3f0d7899 */ /* 0x000fc4000801140f */
[----:B------:R-:W-:Y:S02]  /*1c10*/  UIADD3 UR19, UR19, UR7, URZ ;  /* 0x0000000713137290 */ /* 0x000fe4000fffe03f */
[----:B------:R-:W-:Y:S02]  /*1c20*/  ULDC.64 UR4, c[0x0][0x180] ;  /* 0x0000600000047ab9 */ /* 0x000fe40000000a00 */
[----:B------:R-:W-:Y:S02]  /*1c30*/  UIMAD UR13, UR13, UR4, URZ ;  /* 0x000000040d0d72a4 */ /* 0x000fe4000f8e023f */
[----:B------:R-:W-:Y:S02]  /*1c40*/  UIMAD.WIDE.U32 UR18, UR15, UR4, UR18 ;  /* 0x000000040f1272a5 */ /* 0x000fe4000f8e0012 */
[----:B------:R-:W-:-:S04]  /*1c50*/  UIMAD UR5, UR15, UR5, UR13 ;  /* 0x000000050f0572a4 */ /* 0x000fc8000f8e020d */
[----:B------:R-:W-:Y:S02]  /*1c60*/  UIADD3 UR19, UR19, UR5, URZ ;  /* 0x0000000513137290 */ /* 0x000fe4000fffe03f */
[----:B------:R-:W-:Y:S02]  /*1c70*/  UMOV UR20, UR18 ;  /* 0x0000001200147c82 */ /* 0x000fe40008000000 */
.L_x_1493:
[----:B------:R-:W-:Y:S01]  /*1c80*/  IABS R4, c[0x0][0x1c8] ;  /* 0x0000720000047a13 */ /* 0x000fe20000000000 */
[----:B------:R-:W-:Y:S01]  /*1c90*/  IMAD.U32 R0, RZ, RZ, UR6 ;  /* 0x00000006ff007e24 */ /* 0x000fe2000f8e00ff */
[----:B------:R-:W-:Y:S02]  /*1ca0*/  ULDC UR4, c[0x0][0x1c8] ;  /* 0x0000720000047ab9 */ /* 0x000fe40000000800 */
[----:B------:R-:W1:Y:S01]  /*1cb0*/  I2F.RP R8, R4 ;  /* 0x0000000400087306 */ /* 0x000e620000209400 */
[----:B------:R-:W-:Y:S01]  /*1cc0*/  ULOP3.LUT UR4, UR6, UR4, URZ, 0x3c, !UPT ;  /* 0x0000000406047292 */ /* 0x000fe2000f8e3c3f */
[----:B------:R-:W-:Y:S01]  /*1cd0*/  IABS R0, R0 ;  /* 0x0000000000007213 */ /* 0x000fe20000000000 */
[----:B------:R-:W-:Y:S02]  /*1ce0*/  ULEA UR13, UR8, 0xffffffc0, 0x6 ;  /* 0xffffffc0080d7891 */ /* 0x000fe4000f8e303f */
[----:B------:R-:W-:-:S02]  /*1cf0*/  UMOV UR22, UR20 ;  /* 0x0000001400167c82 */ /* 0x000fc40008000000 */
[----:B------:R-:W-:Y:S01]  /*1d00*/  ISETP.LE.AND P2, PT, RZ, UR4, PT ;  /* 0x00000004ff007c0c */ /* 0x000fe2000bf43270 */
[----:B------:R-:W-:Y:S02]  /*1d10*/  USHF.R.S32.HI UR7, URZ, 0x1f, UR13 ;  /* 0x0000001f3f077899 */ /* 0x000fe4000801140d */
[----:B------:R-:W-:Y:S02]  /*1d20*/  ULDC.64 UR4, c[0x0][0x198] ;  /* 0x0000660000047ab9 */ /* 0x000fe40000000a00 */
[----:B------:R-:W-:Y:S02]  /*1d30*/  UIMAD UR18, UR7, UR4, URZ ;  /* 0x00000004071272a4 */ /* 0x000fe4000f8e023f */
[----:B------:R-:W-:Y:S01]  /*1d40*/  UMOV UR23, UR19 ;  /* 0x0000001300177c82 */ /* 0x000fe20008000000 */
[----:B-1----:R-:W1:Y:S01]  /*1d50*/  MUFU.RCP R6, R8 ;  /* 0x0000000800067308 */ /* 0x002e620000001000 */
[----:B------:R-:W-:Y:S02]  /*1d60*/  UIMAD.WIDE.U32 UR22, UR13, UR4, UR22 ;  /* 0x000000040d1672a5 */ /* 0x000fe4000f8e0016 */
[----:B------:R-:W-:-:S02]  /*1d70*/  UIMAD UR4, UR13, UR5, UR18 ;  /* 0x000000050d0472a4 */ /* 0x000fc4000f8e0212 */
[----:B------:R-:W-:Y:S02]  /*1d80*/  @UP0 UIADD3 UR17, UR16, UR17, URZ ;  /* 0x0000001110110290 */ /* 0x000fe4000fffe03f */
[----:B------:R-:W-:Y:S01]  /*1d90*/  UIADD3 UR4, UR23, UR4, URZ ;  /* 0x0000000417047290 */ /* 0x000fe2000fffe03f */
[----:B-1----:R-:W-:-:S04]  /*1da0*/  IADD3 R6, R6, 0xffffffe, RZ ;  /* 0x0ffffffe06067810 */ /* 0x002fc80007ffe0ff */
[----:B------:R-:W1:Y:S02]  /*1db0*/  F2I.FTZ.U32.TRUNC.NTZ R7, R6 ;  /* 0x0000000600077305 */ /* 0x000e64000021f000 */
[----:B-1----:R-:W-:Y:S01]  /*1dc0*/  IMAD.MOV R5, RZ, RZ, -R7 ;  /* 0x000000ffff057224 */ /* 0x002fe200078e0a07 */
[----:B------:R-:W-:-:S03]  /*1dd0*/  MOV R6, RZ ;  /* 0x000000ff00067202 */ /* 0x000fc60000000f00 */
        /* <DEDUP_REMOVED lines=10> */
[----:B------:R-:W-:Y:S01]  /*1e80*/  IMAD.U32 R4, RZ, RZ, UR22 ;  /* 0x00000016ff047e24 */ /* 0x000fe2000f8e00ff */
[----:B------:R-:W-:Y:S01]  /*1e90*/  MOV R5, UR23 ;  /* 0x0000001700057c02 */ /* 0x000fe20008000f00 */
[----:B------:R-:W-:Y:S01]  /*1ea0*/  IMAD.U32 R5, RZ, RZ, UR4 ;  /* 0x00000004ff057e24 */ /* 0x000fe2000f8e00ff */
[----:B------:R-:W-:Y:S02]  /*1eb0*/  ULDC.64 UR4, c[0x0][0x1a0] ;  /* 0x0000680000047ab9 */ /* 0x000fe40000000a00 */
[----:B------:R-:W-:-:S04]  /*1ec0*/  @UP0 UIMAD.WIDE.U32 UR18, UR17, UR4, URZ ;  /* 0x00000004111202a5 */ /* 0x000fc8000f8e003f */
[----:B------:R-:W-:-:S03]  /*1ed0*/  @UP0 UIMAD UR17, UR17, UR5, UR19 ;  /* 0x00000005111102a4 */ /* 0x000fc6000f8e0213 */
[----:B------:R-:W-:-:S04]  /*1ee0*/  @P3 IADD3 R8, R8, 0x1, RZ ;  /* 0x0000000108083810 */ /* 0x000fc80007ffe0ff */
[----:B------:R-:W-:Y:S02]  /*1ef0*/  @!P2 IADD3 R8, -R8, RZ, RZ ;  /* 0x000000ff0808a210 */ /* 0x000fe40007ffe1ff */
        /* <DEDUP_REMOVED lines=19> */
.L_x_1492:
[----:B------:R-:W-:Y:S01]  /*2030*/  SHF.R.S32.HI R2, RZ, 0x1f, R3 ;  /* 0x0000001fff027819 */ /* 0x000fe20000011403 */
[----:B------:R-:W-:Y:S01]  /*2040*/  UISETP.NE.AND UP0, UPT, UR14, -0x1, UPT ;  /* 0xffffffff0e00788c */ /* 0x000fe2000bf05270 */
[----:B------:R-:W-:Y:S01]  /*2050*/  IMAD R9, R9, c[0x0][0x1b8], RZ ;  /* 0x00006e0009097a24 */ /* 0x000fe200078e02ff */
[----:B------:R-:W-:Y:S01]  /*2060*/  ULDC.64 UR4, c[0x0][0x190] ;  /* 0x0000640000047ab9 */ /* 0x000fe20000000a00 */
[CC--:B------:R-:W-:Y:S01]  /*2070*/  LEA.HI R6, R2.reuse, R3.reuse, RZ, 0x3 ;  /* 0x0000000302067211 */ /* 0x0c0fe200078f18ff */
[----:B------:R-:W1:Y:S01]  /*2080*/  S2R R21, SR_CTAID.X ;  /* 0x0000000000157919 */ /* 0x000e620000002500 */
[----:B------:R-:W-:Y:S01]  /*2090*/  LEA.HI R0, R2, R3, RZ, 0x4 ;  /* 0x0000000302007211 */ /* 0x000fe200078f20ff */
[----:B------:R-:W-:Y:S01]  /*20a0*/  IMAD R10, R8, c[0x0][0x1bc], R9 ;  /* 0x00006f00080a7a24 */ /* 0x000fe200078e0209 */
[----:B------:R-:W-:Y:S01]  /*20b0*/  SHF.R.S32.HI R18, RZ, 0x3, R6 ;  /* 0x00000003ff127819 */ /* 0x000fe20000011406 */
[----:B------:R-:W-:Y:S01]  /*20c0*/  UIADD3 UR20, -UR11, UR12, URZ ;  /* 0x0000000c0b147290 */ /* 0x000fe2000fffe13f */
[----:B------:R-:W-:Y:S01]  /*20d0*/  SHF.R.S32.HI R233, RZ, 0x4, R0 ;  /* 0x00000004ffe97819 */ /* 0x000fe20000011400 */
[----:B------:R-:W-:Y:S01]  /*20e0*/  BSSY B0, `(.L_x_1494) ;  /* 0x0000078000007945 */ /* 0x000fe20003800000 */
[----:B------:R-:W-:Y:S01]  /*20f0*/  LOP3.LUT R6, R6, 0xfffffff8, RZ, 0xc0, !PT ;  /* 0xfffffff806067812 */ /* 0x000fe200078ec0ff */
[----:B------:R-:W-:Y:S01]  /*2100*/  IMAD.SHL.U32 R235, R18, 0x40, RZ ;  /* 0x0000004012eb7824 */ /* 0x000fe200078e00ff */
[C---:B------:R-:W-:Y:S01]  /*2110*/  LEA.HI R4, R0.reuse, R233, RZ, 0x1 ;  /* 0x000000e900047211 */ /* 0x040fe200078f08ff */
[----:B------:R-:W-:Y:S01]  /*2120*/  @UP0 UIMAD.WIDE.U32 UR22, UR14, UR4, URZ ;  /* 0x000000040e1602a5 */ /* 0x000fe2000f8e003f */
[----:B------:R-:W-:Y:S01]  /*2130*/  LOP3.LUT R0, R0, 0xfffffff0, RZ, 0xc0, !PT ;  /* 0xfffffff000007812 */ /* 0x000fe200078ec0ff */
[----:B------:R-:W-:Y:S01]  /*2140*/  IMAD.IADD R6, R3, 0x1, -R6 ;  /* 0x0000000103067824 */ /* 0x000fe200078e0a06 */
[----:B------:R-:W-:Y:S01]  /*2150*/  LOP3.LUT R4, R4, 0xfffffffe, RZ, 0xc0, !PT ;  /* 0xfffffffe04047812 */ /* 0x000fe200078ec0ff */
[----:B------:R-:W-:Y:S01]  /*2160*/  @UP0 UIMAD UR15, UR14, UR5, UR23 ;  /* 0x000000050e0f02a4 */ /* 0x000fe2000f8e0217 */
[----:B------:R-:W-:Y:S01]  /*2170*/  LOP3.LUT R235, R235, 0x1c0, RZ, 0xc0, !PT ;  /* 0x000001c0ebeb7812 */ /* 0x000fe200078ec0ff */
[----:B------:R-:W-:Y:S01]  /*2180*/  IMAD.SHL.U32 R236, R6, 0x8, RZ ;  /* 0x0000000806ec7824 */ /* 0x000fe200078e00ff */
[----:B------:R-:W-:Y:S01]  /*2190*/  @!UP0 USHF.R.S32.HI UR14, URZ, 0x1f, UR29 ;  /* 0x0000001f3f0e8899 */ /* 0x000fe2000801141d */
[----:B------:R-:W-:Y:S01]  /*21a0*/  IMAD.IADD R233, R233, 0x1, -R4 ;  /* 0x00000001e9e97824 */ /* 0x000fe200078e0a04 */
[----:B------:R-:W-:Y:S01]  /*21b0*/  ULDC.64 UR4, c[0x0][0x178] ;  /* 0x00005e0000047ab9 */ /* 0x000fe20000000a00 */
[----:B------:R-:W-:Y:S01]  /*21c0*/  IMAD.IADD R0, R3, 0x1, -R0 ;  /* 0x0000000103007824 */ /* 0x000fe200078e0a00 */
[----:B------:R-:W-:Y:S01]  /*21d0*/  LOP3.LUT R4, R235, 0x38, R236, 0xf8, !PT ;  /* 0x00000038eb047812 */ /* 0x000fe200078ef8ec */
[----:B------:R-:W-:Y:S01]  /*21e0*/  @!UP0 UIMAD UR14, UR14, UR4, URZ ;  /* 0x000000040e0e82a4 */ /* 0x000fe2000f8e023f */
[----:B------:R-:W-:Y:S01]  /*21f0*/  SHF.R.U32.HI R235, RZ, 0x3, R235 ;  /* 0x00000003ffeb7819 */ /* 0x000fe200000116eb */
[----:B------:R-:W-:Y:S01]  /*2200*/  @!UP0 UIMAD.WIDE.U32 UR24, UR29, UR4, URZ ;  /* 0x000000041d1882a5 */ /* 0x000fe2000f8e003f */
[----:B------:R-:W-:Y:S01]  /*2210*/  SHF.R.S32.HI R5, RZ, 0x1f, R0 ;  /* 0x0000001fff057819 */ /* 0x000fe20000011400 */
[----:B------:R-:W-:Y:S01]  /*2220*/  @!UP0 UIMAD UR5, UR29, UR5, UR14 ;  /* 0x000000051d0582a4 */ /* 0x000fe2000f8e020e */
[----:B------:R-:W-:-:S02]  /*2230*/  LOP3.LUT R235, R4, R235, RZ, 0x3c, !PT ;  /* 0x000000eb04eb7212 */ /* 0x000fc400078e3cff */
[----:B------:R-:W-:Y:S01]  /*2240*/  LEA.HI R4, R2, R3, RZ, 0x6 ;  /* 0x0000000302047211 */ /* 0x000fe200078f30ff */
[----:B------:R-:W-:Y:S01]  /*2250*/  @!UP0 UIADD3 UR15, UR25, UR5, URZ ;  /* 0x00000005190f8290 */ /* 0x000fe2000fffe03f */
[----:B------:R-:W-:Y:S01]  /*2260*/  LEA.HI R5, R5, R0, RZ, 0x3 ;  /* 0x0000000005057211 */ /* 0x000fe200078f18ff */
[----:B------:R-:W-:Y:S01]  /*2270*/  @!UP0 UMOV UR22, UR24 ;  /* 0x0000001800168c82 */ /* 0x000fe20008000000 */
[----:B------:R-:W-:Y:S01]  /*2280*/  IADD3 R14, P0, R236, UR18, RZ ;  /* 0x00000012ec0e7c10 */ /* 0x000fe2000ff1e0ff */
[----:B------:R-:W-:Y:S01]  /*2290*/  IMAD.SHL.U32 R4, R4, 0x8, RZ ;  /* 0x0000000804047824 */ /* 0x000fe200078e00ff */
[C---:B------:R-:W-:Y:S01]  /*22a0*/  LOP3.LUT R11, R5.reuse, 0xfffffff8, RZ, 0xc0, !PT ;  /* 0xfffffff8050b7812 */ /* 0x040fe200078ec0ff */
[----:B------:R-:W-:Y:S01]  /*22b0*/  ULDC.64 UR4, c[0x0][0x1a8] ;  /* 0x00006a0000047ab9 */ /* 0x000fe20000000a00 */
[----:B------:R-:W-:Y:S01]  /*22c0*/  IADD3 R16, P1, R236, R16, RZ ;  /* 0x00000010ec107210 */ /* 0x000fe20007f3e0ff */
[----:B------:R-:W-:Y:S01]  /*22d0*/  IMAD.SHL.U32 R5, R5, 0x40, RZ ;  /* 0x0000004005057824 */ /* 0x000fe200078e00ff */
[----:B------:R-:W-:Y:S01]  /*22e0*/  LOP3.LUT R235, R235, 0xfffffe00, R4, 0xf8, !PT ;  /* 0xfffffe00ebeb7812 */ /* 0x000fe200078ef804 */
[----:B------:R-:W-:Y:S01]  /*22f0*/  IMAD.IADD R0, R0, 0x1, -R11 ;  /* 0x0000000100007824 */ /* 0x000fe200078e0a0b */
[----:B------:R-:W-:-:S02]  /*2300*/  SHF.R.S32.HI R4, RZ, 0x1f, R236 ;  /* 0x0000001fff047819 */ /* 0x000fc400000114ec */
[----:B------:R-:W-:Y:S01]  /*2310*/  SHF.R.S32.HI R19, RZ, 0x1f, R18 ;  /* 0x0000001fff137819 */ /* 0x000fe20000011412 */
[----:B------:R-:W-:Y:S01]  /*2320*/  IMAD.SHL.U32 R235, R235, 0x2, RZ ;  /* 0x00000002ebeb7824 */ /* 0x000fe200078e00ff */
[C---:B------:R-:W-:Y:S01]  /*2330*/  IADD3.X R15, R4.reuse, UR17, RZ, P0, !PT ;  /* 0x00000011040f7c10 */ /* 0x040fe200087fe4ff */
[----:B------:R-:W-:Y:S01]  /*2340*/  IMAD.X R17, R4, 0x1, R7, P1 ;  /* 0x0000000104117824 */ /* 0x000fe200008e0607 */
[C---:B------:R-:W-:Y:S01]  /*2350*/  IADD3 R12, P0, R236.reuse, UR22, RZ ;  /* 0x00000016ec0c7c10 */ /* 0x040fe2000ff1e0ff */
[----:B------:R-:W-:Y:S01]  /*2360*/  IMAD.SHL.U32 R7, R233, 0x8, RZ ;  /* 0x00000008e9077824 */ /* 0x000fe200078e00ff */
[----:B------:R-:W-:Y:S01]  /*2370*/  IADD3 R173, R236, 0x40, RZ ;  /* 0x00000040ecad7810 */ /* 0x000fe20007ffe0ff */
[----:B------:R-:W-:Y:S01]  /*2380*/  IMAD.WIDE.U32 R8, R8, c[0x0][0x1b8], R14 ;  /* 0x00006e0008087a25 */ /* 0x000fe200078e000e */
[----:B------:R-:W-:Y:S02]  /*2390*/  IADD3.X R13, R4, UR15, RZ, P0, !PT ;  /* 0x0000000f040d7c10 */ /* 0x000fe400087fe4ff */
[----:B------:R-:W-:Y:S01]  /*23a0*/  R2P PR, R0, 0x6 ;  /* 0x0000000600007804 */ /* 0x000fe20000000000 */
[----:B------:R-:W-:Y:S01]  /*23b0*/  IMAD.IADD R11, R9, 0x1, R10 ;  /* 0x00000001090b7824 */ /* 0x000fe200078e020a */
[----:B------:R-:W-:Y:S01]  /*23c0*/  IADD3 R170, P0, R18, UR13, RZ ;  /* 0x0000000d12aa7c10 */ /* 0x000fe2000ff1e0ff */
[----:B------:R-:W-:Y:S01]  /*23d0*/  IMAD.SHL.U32 R0, R0, 0x40, RZ ;  /* 0x0000004000007824 */ /* 0x000fe200078e00ff */
[----:B------:R-:W-:Y:S01]  /*23e0*/  USHF.R.S32.HI UR13, URZ, 0x1f, UR6 ;  /* 0x0000001f3f0d7899 */ /* 0x000fe20008011406 */
[----:B------:R-:W-:Y:S01]  /*23f0*/  IMAD.MOV.U32 R10, RZ, RZ, R8 ;  /* 0x000000ffff0a7224 */ /* 0x000fe200078e0008 */
[----:B------:R-:W-:Y:S01]  /*2400*/  IADD3.X R9, R19, UR7, RZ, P0, !PT ;  /* 0x0000000713097c10 */ /* 0x000fe200087fe4ff */
[----:B------:R-:W-:Y:S01]  /*2410*/  IMAD.U32 R14, RZ, RZ, UR6 ;  /* 0x00000006ff0e7e24 */ /* 0x000fe2000f8e00ff */
[----:B------:R-:W-:Y:S01]  /*2420*/  LOP3.LUT R0, R0, 0x1c0, RZ, 0xc0, !PT ;  /* 0x000001c000007812 */ /* 0x000fe200078ec0ff */
[----:B------:R-:W-:Y:S01]  /*2430*/  UIMAD UR4, UR13, UR4, URZ ;  /* 0x000000040d0472a4 */ /* 0x000fe2000f8e023f */
[----:B------:R-:W-:Y:S01]  /*2440*/  ISETP.GE.AND P0, PT, R18, UR20, PT ;  /* 0x0000001412007c0c */ /* 0x000fe2000bf06270 */
[----:B------:R-:W-:Y:S01]  /*2450*/  IMAD R9, R9, c[0x0][0x1a0], RZ ;  /* 0x0000680009097a24 */ /* 0x000fe200078e02ff */
[----:B------:R-:W-:Y:S01]  /*2460*/  LOP3.LUT R7, R0, 0x8, R7, 0xf8, !PT ;  /* 0x0000000800077812 */ /* 0x000fe200078ef807 */
[----:B------:R-:W-:Y:S01]  /*2470*/  UIMAD UR4, UR6, UR5, UR4 ;  /* 0x00000005060472a4 */ /* 0x000fe2000f8e0204 */
[----:B------:R-:W-:Y:S01]  /*2480*/  SHF.R.U32.HI R0, RZ, 0x3, R0 ;  /* 0x00000003ff007819 */ /* 0x000fe20000011600 */
[----:B------:R-:W-:Y:S01]  /*2490*/  IMAD R9, R170, c[0x0][0x1a4], R9 ;  /* 0x00006900aa097a24 */ /* 0x000fe200078e0209 */
[----:B------:R-:W-:Y:S01]  /*24a0*/  IADD3 R172, R236, 0x80, RZ ;  /* 0x00000080ecac7810 */ /* 0x000fe20007ffe0ff */
[----:B------:R-:W-:Y:S01]  /*24b0*/  IMAD.WIDE.U32 R170, R170, c[0x0][0x1a0], R10 ;  /* 0x00006800aaaa7a25 */ /* 0x000fe200078e000a */
[----:B------:R-:W-:-:S02]  /*24c0*/  LEA.HI R11, R2, R3, RZ, 0x5 ;  /* 0x00000003020b7211 */ /* 0x000fc400078f28ff */
[----:B------:R-:W-:Y:S01]  /*24d0*/  LOP3.LUT R0, R7, R0, RZ, 0x3c, !PT ;  /* 0x0000000007007212 */ /* 0x000fe200078e3cff */
[----:B------:R-:W-:Y:S01]  /*24e0*/  IMAD R165, R19, c[0x0][0x198], RZ ;  /* 0x0000660013a57a24 */ /* 0x000fe200078e02ff */
[----:B------:R-:W-:Y:S01]  /*24f0*/  IADD3 R169, R236, 0xc0, RZ ;  /* 0x000000c0eca97810 */ /* 0x000fe20007ffe0ff */
[----:B------:R-:W-:Y:S01]  /*2500*/  IMAD.WIDE.U32 R14, R14, c[0x0][0x1a8], R12 ;  /* 0x00006a000e0e7a25 */ /* 0x000fe200078e000c */
[----:B------:R-:W-:Y:S02]  /*2510*/  LOP3.LUT R12, R11, 0xffffffe0, RZ, 0xc0, !PT ;  /* 0xffffffe00b0c7812 */ /* 0x000fe400078ec0ff */
[----:B------:R-:W-:Y:S01]  /*2520*/  LOP3.LUT R0, R0, 0xfffffe00, R5, 0xf8, !PT ;  /* 0xfffffe0000007812 */ /* 0x000fe200078ef805 */
[----:B------:R-:W-:Y:S01]  /*2530*/  IMAD.MOV.U32 R7, RZ, RZ, 0x10 ;  /* 0x00000010ff077424 */ /* 0x000fe200078e00ff */
[----:B------:R-:W-:Y:S01]  /*2540*/  SHF.R.S32.HI R11, RZ, 0x5, R11 ;  /* 0x00000005ff0b7819 */ /* 0x000fe2000001140b */
[----:B------:R-:W-:Y:S02]  /*2550*/  IMAD.MOV.U32 R2, RZ, RZ, 0x20 ;  /* 0x00000020ff027424 */ /* 0x000fe400078e00ff */
[C---:B------:R-:W-:Y:S01]  /*2560*/  IMAD R165, R18.reuse, c[0x0][0x19c], R165 ;  /* 0x0000670012a57a24 */ /* 0x040fe200078e02a5 */
[----:B------:R-:W-:Y:S01]  /*2570*/  SEL R7, R7, 0xfffffff0, !P1 ;  /* 0xfffffff007077807 */ /* 0x000fe20004800000 */
[----:B------:R-:W-:Y:S01]  /*2580*/  IMAD.WIDE.U32 R166, R18, c[0x0][0x198], R16 ;  /* 0x0000660012a67a25 */ /* 0x000fe200078e0010 */
[----:B------:R-:W-:-:S02]  /*2590*/  IADD3 R17, R15, UR4, RZ ;  /* 0x000000040f117c10 */ /* 0x000fc4000fffe0ff */
[----:B------:R-:W-:Y:S01]  /*25a0*/  SEL R5, R2, 0xffffffe0, !P2 ;  /* 0xffffffe002057807 */ /* 0x000fe20005000000 */
[----:B-1----:R-:W-:-:S04]  /*25b0*/  IMAD.WIDE R20, R21, 0x40, R18 ;  /* 0x0000004015147825 */ /* 0x002fc800078e0212 */
[----:B------:R-:W-:Y:S02]  /*25c0*/  IMAD.IADD R165, R167, 0x1, R165 ;  /* 0x00000001a7a57824 */ /* 0x000fe400078e02a5 */
[----:B------:R-:W-:Y:S02]  /*25d0*/  IMAD.IADD R12, R3, 0x1, -R12 ;  /* 0x00000001030c7824 */ /* 0x000fe400078e0a0c */
        /* <DEDUP_REMOVED lines=40> */
.L_x_1495:
[----:B------:R-:W-:Y:S05]  /*2860*/  BSYNC B0 ;  /* 0x0000000000007941 */ /* 0x000fea0003800000 */
.L_x_1494:
        /* <DEDUP_REMOVED lines=45> */
.L_x_1497:
[----:B------:R-:W-:Y:S05]  /*2b40*/  BSYNC B0 ;  /* 0x0000000000007941 */ /* 0x000fea0003800000 */
.L_x_1496:
[----:B-1----:R-:W-:Y:S01]  /*2b50*/  IADD3 R9, R18, 0x20, RZ ;  /* 0x0000002012097810 */ /* 0x002fe20007ffe0ff */
        /* <DEDUP_REMOVED lines=44> */
.L_x_1499:
[----:B------:R-:W-:Y:S05]  /*2e20*/  BSYNC B0 ;  /* 0x0000000000007941 */ /* 0x000fea0003800000 */
.L_x_1498:
        /* <DEDUP_REMOVED lines=38> */
[----:B--2---:R-:W-:-:S04]  /*3090*/  LEA R16, P0, R14, c[0x0][0x160], 0x1 ;  /* 0x000058000e107a11 */ /* 0x004fc800078008ff */
[----:B------:R-:W-:-:S05]  /*30a0*/  LEA.HI.X R17, R14, c[0x0][0x164], R4, 0x1, P0 ;  /* 0x000059000e117a11 */ /* 0x000fca00000f0c04 */
[----:B------:R-:W-:Y:S01]  /*30b0*/  @!PT LDS RZ, [RZ] ;  /* 0x00000000fffff984 */ /* 0x000fe20000000800 */
[----:B------:R-:W-:Y:S01]  /*30c0*/  @!PT LDS RZ, [RZ] ;  /* 0x00000000fffff984 */ /* 0x000fe20000000800 */
[----:B------:R-:W-:Y:S01]  /*30d0*/  @!PT LDS RZ, [RZ] ;  /* 0x00000000fffff984 */ /* 0x000fe20000000800 */
[----:B------:R2:W-:Y:S04]  /*30e0*/  LDGSTS.E.BYPASS.LTC128B.128 [R235+0x7800], [R16.64+0x180] ;  /* 0x0780018010eb7fae */ /* 0x0005e8000b901d60 */
.L_x_1501:
[----:B------:R-:W-:Y:S05]  /*30f0*/  BSYNC B0 ;  /* 0x0000000000007941 */ /* 0x000fea0003800000 */
.L_x_1500:
        /* <DEDUP_REMOVED lines=10> */
[C---:B--2---:R-:W-:Y:S01]  /*31a0*/  @!P5 LEA R20, P6, R166.reuse, c[0x0][0x168], 0x1 ;  /* 0x00005a00a614da11 */ /* 0x044fe200078c08ff */
        /* <DEDUP_REMOVED lines=28> */
.L_x_1503:
[----:B------:R-:W-:Y:S05]  /*3370*/  BSYNC B0 ;  /* 0x0000000000007941 */ /* 0x000fea0003800000 */
.L_x_1502:
        /* <DEDUP_REMOVED lines=9> */
[----:B------:R-:W-:-:S04]  /*3410*/  IADD3 R13, P0, R166, UR25, RZ ;  /* 0x00000019a60d7c10 */ /* 0x000fc8000ff1e0ff */
[----:B------:R-:W-:Y:S02]  /*3420*/  IADD3.X R4, R165, UR24, RZ, P0, !PT ;  /* 0x00000018a5047c10 */ /* 0x000fe400087fe4ff */
[----:B------:R-:W-:Y:S01]  /*3430*/  ISETP.GE.AND P0, PT, R169, c[0x0][0x220], PT ;  /* 0x00008800a9007a0c */ /* 0x000fe20003f06270 */
[----:B------:R3:W-:Y:S01]  /*3440*/  @P5 STS.128 [R235+0x8800], RZ ;  /* 0x008800ffeb005388 */ /* 0x0007e20000000c00 */
[C---:B--2---:R-:W-:Y:S02]  /*3450*/  @!P5 LEA R20, P6, R13.reuse, c[0x0][0x168], 0x1 ;  /* 0x00005a000d14da11 */ /* 0x044fe400078c08ff */
        /* <DEDUP_REMOVED lines=21> */
[----:B---3--:R-:W-:-:S04]  /*35b0*/  LEA R14, P0, R13, c[0x0][0x168], 0x1 ;  /* 0x00005a000d0e7a11 */ /* 0x008fc800078008ff */
[----:B------:R-:W-:-:S05]  /*35c0*/  LEA.HI.X R15, R13, c[0x0][0x16c], R4, 0x1, P0 ;  /* 0x00005b000d0f7a11 */ /* 0x000fca00000f0c04 */
[----:B------:R-:W-:Y:S01]  /*35d0*/  @!PT LDS RZ, [RZ] ;  /* 0x00000000fffff984 */ /* 0x000fe20000000800 */
[----:B------:R-:W-:Y:S01]  /*35e0*/  @!PT LDS RZ, [RZ] ;  /* 0x00000000fffff984 */ /* 0x000fe20000000800 */
[----:B------:R-:W-:Y:S01]  /*35f0*/  @!PT LDS RZ, [RZ] ;  /* 0x00000000fffff984 */ /* 0x000fe20000000800 */
[----:B------:R2:W-:Y:S04]  /*3600*/  LDGSTS.E.BYPASS.LTC128B.128 [R235+0xe800], [R14.64+0x180] ;  /* 0x0e8001800eeb7fae */ /* 0x0005e8000b901d60 */
.L_x_1505:
[----:B------:R-:W-:Y:S05]  /*3610*/  BSYNC B0 ;  /* 0x0000000000007941 */ /* 0x000fea0003800000 */
.L_x_1504:
[----:B------:R-:W-:Y:S01]  /*3620*/  ISETP.GE.AND P0, PT, R9, UR14, PT ;  /* 0x0000000e09007c0c */ /* 0x000fe2000bf06270 */
[----:B------:R-:W-:-:S12]  /*3630*/  BSSY B0, `(.L_x_1506) ;  /* 0x0000027000007945 */ /* 0x000fd80003800000 */
[----:B------:R-:W-:Y:S05]  /*3640*/  @P0 BRA `(.L_x_1507) ;  /* 0x0000025000000947 */ /* 0x000fea0003800000 */
[----:B------:R-:W-:Y:S01]  /*3650*/  ISETP.GE.AND P5, PT, R236, c[0x0][0x220], PT ;  /* 0x00008800ec007a0c */ /* 0x000fe20003fa6270 */
[----:B------:R-:W-:Y:S01]  /*3660*/  IMAD.MOV.U32 R4, RZ, RZ, c[0x0][0x198] ;  /* 0x00006600ff047624 */ /* 0x000fe200078e00ff */
[----:B------:R-:W-:Y:S01]  /*3670*/  ISETP.GE.AND P4, PT, R173, c[0x0][0x220], PT ;  /* 0x00008800ad007a0c */ /* 0x000fe20003f86270 */
[----:B--23--:R-:W-:Y:S01]  /*3680*/  IMAD.MOV.U32 R14, RZ, RZ, c[0x0][0x19c] ;  /* 0x00006700ff0e7624 */ /* 0x00cfe200078e00ff */
        /* <DEDUP_REMOVED lines=33> */
.L_x_1507:
[----:B------:R-:W-:Y:S05]  /*38a0*/  BSYNC B0 ;  /* 0x0000000000007941 */ /* 0x000fea0003800000 */
.L_x_1506:
[----:B------:R-:W-:Y:S01]  /*38b0*/  ISETP.GE.AND P0, PT, R8, UR14, PT ;  /* 0x0000000e08007c0c */ /* 0x000fe2000bf06270 */
[----:B------:R-:W-:-:S12]  /*38c0*/  BSSY B0, `(.L_x_1508) ;  /* 0x0000029000007945 */ /* 0x000fd80003800000 */
[----:B------:R-:W-:Y:S05]  /*38d0*/  @P0 BRA `(.L_x_1509) ;  /* 0x0000027000000947 */ /* 0x000fea0003800000 */
[----:B------:R-:W-:Y:S01]  /*38e0*/  ISETP.GE.AND P5, PT, R236, c[0x0][0x220], PT ;  /* 0x00008800ec007a0c */ /* 0x000fe20003fa6270 */
[----:B--23--:R-:W-:Y:S01]  /*38f0*/  IMAD.MOV.U32 R20, RZ, RZ, c[0x0][0x198] ;  /* 0x00006600ff147624 */ /* 0x00cfe200078e00ff */
        /* <DEDUP_REMOVED lines=37> */
.L_x_1509:
[----:B------:R-:W-:Y:S05]  /*3b50*/  BSYNC B0 ;  /* 0x0000000000007941 */ /* 0x000fea0003800000 */
.L_x_1508:
[----:B------:R-:W0:Y:S01]  /*3b60*/  LDGDEPBAR ;  /* 0x00000000000079af */ /* 0x000e220000000000 */
[----:B------:R-:W-:Y:S01]  /*3b70*/  ISETP.GE.AND P1, PT, R18, UR14, PT ;  /* 0x0000000e12007c0c */ /* 0x000fe2000bf26270 */
[----:B------:R-:W-:Y:S01]  /*3b80*/  IMAD.SHL.U32 R4, R6, 0x40, RZ ;  /* 0x0000004006047824 */ /* 0x000fe200078e00ff */
[----:B------:R-:W-:Y:S01]  /*3b90*/  SHF.R.S32.HI R13, RZ, 0x1f, R12 ;  /* 0x0000001fff0d7819 */ /* 0x000fe2000001140c */
[----:B------:R-:W-:Y:S01]  /*3ba0*/  IMAD.SHL.U32 R18, R18, 0x8, RZ ;  /* 0x0000000812127824 */ /* 0x000fe200078e00ff */
[----:B------:R-:W-:Y:S01]  /*3bb0*/  LOP3.LUT P2, RZ, R6, 0x4, RZ, 0xc0, !PT ;  /* 0x0000000406ff7812 */ /* 0x000fe2000784c0ff */
[----:B------:R-:W-:Y:S01]  /*3bc0*/  IMAD.SHL.U32 R3, R3, 0x2, RZ ;  /* 0x0000000203037824 */ /* 0x000fe200078e00ff */
[----:B------:R-:W-:Y:S01]  /*3bd0*/  LEA.HI R13, R13, R12, RZ, 0x2 ;  /* 0x0000000c0d0d7211 */ /* 0x000fe200078f10ff */
[C---:B------:R-:W-:Y:S01]  /*3be0*/  IMAD R234, R11.reuse, 0x400, R0 ;  /* 0x000004000bea7824 */ /* 0x040fe200078e0200 */
[----:B------:R-:W-:Y:S01]  /*3bf0*/  LEA R12, R11, UR11, 0x4 ;  /* 0x0000000b0b0c7c11 */ /* 0x000fe2000f8e20ff */
[----:B------:R-:W-:Y:S01]  /*3c00*/  BSSY B0, `(.L_x_1510) ;  /* 0x0000034000007945 */ /* 0x000fe20003800000 */
[----:B--23--:R-:W-:Y:S01]  /*3c10*/  LOP3.LUT R15, R4, 0x1c0, RZ, 0xc0, !PT ;  /* 0x000001c0040f7812 */ /* 0x00cfe200078ec0ff */
[----:B------:R-:W-:Y:S01]  /*3c20*/  IMAD.SHL.U32 R234, R234, 0x2, RZ ;  /* 0x00000002eaea7824 */ /* 0x000fe200078e00ff */
[----:B------:R-:W-:-:S02]  /*3c30*/  SHF.R.S32.HI R13, RZ, 0x2, R13 ;  /* 0x00000002ff0d7819 */ /* 0x000fc4000001140d */
[----:B------:R-:W-:Y:S02]  /*3c40*/  LOP3.LUT R18, R15, 0x8, R18, 0xf8, !PT ;  /* 0x000000080f127812 */ /* 0x000fe400078ef812 */
[----:B------:R-:W-:Y:S01]  /*3c50*/  IADD3 R4, R12, 0x1, R13 ;  /* 0x000000010c047810 */ /* 0x000fe20007ffe00d */
[----:B------:R-:W-:Y:S01]  /*3c60*/  IMAD.U32 R13, RZ, RZ, UR12 ;  /* 0x0000000cff0d7e24 */ /* 0x000fe2000f8e00ff */
[----:B------:R-:W-:Y:S02]  /*3c70*/  SHF.R.U32.HI R15, RZ, 0x3, R15 ;  /* 0x00000003ff0f7819 */ /* 0x000fe4000001160f */
[----:B------:R-:W-:Y:S02]  /*3c80*/  LEA R242, P0, R170, c[0x0][0x170], 0x1 ;  /* 0x00005c00aaf27a11 */ /* 0x000fe400078008ff */
[----:B------:R-:W-:Y:S01]  /*3c90*/  LOP3.LUT R18, R18, R15, RZ, 0x3c, !PT ;  /* 0x0000000f12127212 */ /* 0x000fe200078e3cff */
[----:B------:R-:W-:-:S04]  /*3ca0*/  DEPBAR.LE SB0, 0x0 ;  /* 0x000080000000791a */ /* 0x000fc80000000000 */
[----:B------:R-:W-:Y:S01]  /*3cb0*/  BAR.SYNC.DEFER_BLOCKING 0x0 ;  /* 0x0000000000007b1d */ /* 0x000fe20000010000 */
[----:B------:R-:W-:Y:S01]  /*3cc0*/  IADD3 R4, R4, UR10, -R13 ;  /* 0x0000000a04047c10 */ /* 0x000fe2000fffe80d */
[----:B------:R-:W-:Y:S01]  /*3cd0*/  IMAD R233, R233, 0x200, R18 ;  /* 0x00000200e9e97824 */ /* 0x000fe200078e0212 */
[----:B------:R-:W-:Y:S02]  /*3ce0*/  SEL R2, R2, 0xffffffe0, !P2 ;  /* 0xffffffe002027807 */ /* 0x000fe40005000000 */
[----:B------:R-:W-:Y:S02]  /*3cf0*/  LOP3.LUT R3, R3, 0x6, RZ, 0xc0, !PT ;  /* 0x0000000603037812 */ /* 0x000fe400078ec0ff */
[----:B------:R-:W-:Y:S02]  /*3d00*/  LEA.HI.X R245, R170, c[0x0][0x174], R168, 0x1, P0 ;  /* 0x00005d00aaf57a11 */ /* 0x000fe400000f0ca8 */
[----:B------:R-:W-:Y:S01]  /*3d10*/  IADD3 R4, R4, c[0x0][0x2e8], RZ ;  /* 0x0000ba0004047a10 */ /* 0x000fe20007ffe0ff */
        /* <DEDUP_REMOVED lines=9> */
[----:B------:R-:W-:Y:S01]  /*3db0*/  @!P3 IMAD.MOV.U32 R243, RZ, RZ, R245 ;  /* 0x000000fffff3b224 */ /* 0x000fe200078e00f5 */
[----:B------:R3:W-:Y:S01]  /*3dc0*/  @P3 STS.128 [R235+0x10000], RZ ;  /* 0x010000ffeb003388 */ /* 0x0007e20000000c00 */
[----:B------:R-:W-:-:S03]  /*3dd0*/  @!P2 IMAD.MOV.U32 R244, RZ, RZ, R242 ;  /* 0x000000fffff4a224 */ /* 0x000fc600078e00f2 */
        /* <DEDUP_REMOVED lines=9> */
[----:B------:R3:W-:Y:S01]  /*3e70*/  @P1 STS.128 [R235+0x14000], RZ ;  /* 0x014000ffeb001388 */ /* 0x0007e20000000c00 */
[----:B----4-:R-:W-:-:S05]  /*3e80*/  @!P1 IMAD.MOV.U32 R243, RZ, RZ, R245 ;  /* 0x000000fffff39224 */ /* 0x010fca00078e00f5 */
[----:B------:R-:W-:Y:S01]  /*3e90*/  @!PT LDS RZ, [RZ] ;  /* 0x00000000fffff984 */ /* 0x000fe20000000800 */
[----:B------:R-:W-:Y:S01]  /*3ea0*/  @!PT LDS RZ, [RZ] ;  /* 0x00000000fffff984 */ /* 0x000fe20000000800 */
[----:B------:R-:W-:Y:S01]  /*3eb0*/  @!PT LDS RZ, [RZ] ;  /* 0x00000000fffff984 */ /* 0x000fe20000000800 */
[----:B------:R3:W-:Y:S04]  /*3ec0*/  @!P1 LDGSTS.E.BYPASS.LTC128B.128 [R235+0x14000], [R242.64+0x100] ;  /* 0x14000100f2eb9fae */ /* 0x0007e8000b901d60 */
[----:B------:R3:W-:Y:S01]  /*3ed0*/  @P0 STS.128 [R235+0x16000], RZ ;  /* 0x016000ffeb000388 */ /* 0x0007e20000000c00 */
[----:B------:R-:W-:Y:S05]  /*3ee0*/  @P0 BRA `(.L_x_1511) ;  /* 0x0000005000000947 */ /* 0x000fea0003800000 */
[----:B---3--:R-:W-:-:S05]  /*3ef0*/  MOV R243, R245 ;  /* 0x000000f500f37202 */ /* 0x008fca0000000f00 */
[----:B------:R-:W-:Y:S01]  /*3f00*/  @!PT LDS RZ, [RZ] ;  /* 0x00000000fffff984 */ /* 0x000fe20000000800 */
[----:B------:R-:W-:Y:S01]  /*3f10*/  @!PT LDS RZ, [RZ] ;  /* 0x00000000fffff984 */ /* 0x000fe20000000800 */
[----:B------:R-:W-:Y:S01]  /*3f20*/  @!PT LDS RZ, [RZ] ;  /* 0x00000000fffff984 */ /* 0x000fe20000000800 */
[----:B------:R3:W-:Y:S02]  /*3f30*/  LDGSTS.E.BYPASS.LTC128B.128 [R235+0x16000], [R242.64+0x180] ;  /* 0x16000180f2eb7fae */ /* 0x0007e4000b901d60 */
.L_x_1511:
[----:B------:R-:W-:Y:S05]  /*3f40*/  BSYNC B0 ;  /* 0x0000000000007941 */ /* 0x000fea0003800000 */
.L_x_1510:
[----:B------:R-:W-:Y:S01]  /*3f50*/  ISETP.GE.AND P0, PT, R10, UR14, PT ;  /* 0x0000000e0a007c0c */ /* 0x000fe2000bf06270 */
[----:B------:R-:W-:Y:S01]  /*3f60*/  ULDC.64 UR4, c[0x0][0x1a0] ;  /* 0x0000680000047ab9 */ /* 0x000fe20000000a00 */
[----:B------:R-:W-:Y:S01]  /*3f70*/  BSSY B0, `(.L_x_1512) ;  /* 0x0000033000007945 */ /* 0x000fe20003800000 */
[----:B------:R-:W-:Y:S02]  /*3f80*/  USHF.L.U64.HI UR26, UR4, UR26, UR5 ;  /* 0x0000001a041a7299 */ /* 0x000fe40008010205 */
[----:B------:R-:W-:-:S08]  /*3f90*/  USHF.L.U32 UR27, UR4, 0x4, URZ ;  /* 0x00000004041b7899 */ /* 0x000fd0000800063f */
        /* <DEDUP_REMOVED lines=8> */
[----:B------:R-:W-:Y:S01]  /*4020*/  IMAD.U32 R11, RZ, RZ, UR27 ;  /* 0x0000001bff0b7e24 */ /* 0x000fe2000f8e00ff */
[----:B------:R-:W-:Y:S01]  /*4030*/  ISETP.GE.AND P2, PT, R172, c[0x0][0x220], PT ;  /* 0x00008800ac007a0c */ /* 0x000fe20003f46270 */
[----:B------:R-:W-:-:S02]  /*4040*/  IMAD.U32 R10, RZ, RZ, UR26 ;  /* 0x0000001aff0a7e24 */ /* 0x000fc4000f8e00ff */
[----:B------:R-:W-:Y:S02]  /*4050*/  IMAD.U32 R15, RZ, RZ, UR27 ;  /* 0x0000001bff0f7e24 */ /* 0x000fe4000f8e00ff */
[----:B------:R-:W-:Y:S02]  /*4060*/  IMAD.U32 R13, RZ, RZ, UR27 ;  /* 0x0000001bff0d7e24 */ /* 0x000fe4000f8e00ff */
        /* <DEDUP_REMOVED lines=35> */
.L_x_1513:
[----:B------:R-:W-:Y:S05]  /*42a0*/  BSYNC B0 ;  /* 0x0000000000007941 */ /* 0x000fea0003800000 */
.L_x_1512:
        /* <DEDUP_REMOVED lines=8> */
[----:B------:R-:W-:Y:S01]  /*4330*/  IMAD.MOV.U32 R10, RZ, RZ, c[0x0][0x1a0] ;  /* 0x00006800ff0a7624 */ /* 0x000fe200078e00ff */
[----:B------:R-:W-:Y:S01]  /*4340*/  ISETP.GE.AND P4, PT, R173, c[0x0][0x220], PT ;  /* 0x00008800ad007a0c */ /* 0x000fe20003f86270 */
[----:B------:R-:W-:Y:S01]  /*4350*/  IMAD.MOV.U32 R11, RZ, RZ, 0x5 ;  /* 0x00000005ff0b7424 */ /* 0x000fe200078e00ff */
[----:B------:R-:W-:Y:S01]  /*4360*/  ISETP.GE.AND P2, PT, R172, c[0x0][0x220], PT ;  /* 0x00008800ac007a0c */ /* 0x000fe20003f46270 */
[----:B------:R-:W-:Y:S01]  /*4370*/  IMAD.SHL.U32 R9, R10, 0x20, RZ ;  /* 0x000000200a097824 */ /* 0x000fe200078e00ff */
[----:B------:R-:W-:-:S02]  /*4380*/  ISETP.GE.AND P0, PT, R169, c[0x0][0x220], PT ;  /* 0x00008800a9007a0c */ /* 0x000fc40003f06270 */
[----:B------:R-:W-:-:S05]  /*4390*/  SHF.L.U64.HI R10, R10, R11, c[0x0][0x1a4] ;  /* 0x000069000a0a7619 */ /* 0x000fca000001020b */
[CC--:B-1----:R-:W-:Y:S01]  /*43a0*/  @!P5 LEA R16, P6, R9.reuse, R242.reuse, 0x1 ;  /* 0x000000f20910d211 */ /* 0x0c2fe200078c08ff */
        /* <DEDUP_REMOVED lines=28> */
.L_x_1515:
[----:B------:R-:W-:Y:S05]  /*4570*/  BSYNC B0 ;  /* 0x0000000000007941 */ /* 0x000fea0003800000 */
.L_x_1514:
[----:B------:R-:W-:Y:S01]  /*4580*/  ISETP.GE.AND P0, PT, R8, UR14, PT ;  /* 0x0000000e08007c0c */ /* 0x000fe2000bf06270 */
[----:B------:R-:W-:-:S12]  /*4590*/  BSSY B0, `(.L_x_1516) ;  /* 0x0000035000007945 */ /* 0x000fd80003800000 */
        /* <DEDUP_REMOVED lines=8> */
[----:B------:R-:W-:Y:S02]  /*4620*/  MOV R8, c[0x0][0x1a0] ;  /* 0x0000680000087a02 */ /* 0x000fe40000000f00 */
[----:B------:R-:W-:-:S05]  /*4630*/  ISETP.GE.AND P0, PT, R169, c[0x0][0x220], PT ;  /* 0x00008800a9007a0c */ /* 0x000fca0003f06270 */
[-C--:B-1----:R-:W-:Y:S01]  /*4640*/  @!P3 MOV R12, R242.reuse ;  /* 0x000000f2000cb202 */ /* 0x082fe20000000f00 */
[----:B------:R-:W-:Y:S01]  /*4650*/  @!P3 IMAD.MOV.U32 R11, RZ, RZ, c[0x0][0x1a4] ;  /* 0x00006900ff0bb624 */ /* 0x000fe200078e00ff */
[----:B------:R-:W-:Y:S01]  /*4660*/  @!P2 MOV R10, c[0x0][0x1a4] ;  /* 0x00006900000aaa02 */ /* 0x000fe20000000f00 */
[----:B------:R-:W-:Y:S01]  /*4670*/  @!P3 IMAD.MOV.U32 R13, RZ, RZ, R245 ;  /* 0x000000ffff0db224 */ /* 0x000fe200078e00f5 */
[----:B---3--:R-:W-:Y:S01]  /*4680*/  @!P2 MOV R244, R242 ;  /* 0x000000f200f4a202 */ /* 0x008fe20000000f00 */
[----:B------:R-:W-:Y:S01]  /*4690*/  @!P1 IMAD.MOV.U32 R9, RZ, RZ, c[0x0][0x1a4] ;  /* 0x00006900ff099624 */ /* 0x000fe200078e00ff */
[----:B------:R-:W-:Y:S01]  /*46a0*/  @!P1 MOV R243, R245 ;  /* 0x000000f500f39202 */ /* 0x000fe20000000f00 */
[----:B------:R-:W-:Y:S01]  /*46b0*/  @!P3 IMAD R11, R11, 0x60, RZ ;  /* 0x000000600b0bb824 */ /* 0x000fe200078e02ff */
[----:B------:R1:W-:Y:S01]  /*46c0*/  @P3 STS.128 [R235+0x11800], RZ ;  /* 0x011800ffeb003388 */ /* 0x0003e20000000c00 */
[----:B------:R-:W-:-:S04]  /*46d0*/  @!P3 IMAD.WIDE.U32 R12, R8, 0x60, R12 ;  /* 0x00000060080cb825 */ /* 0x000fc800078e000c */
[----:B------:R-:W-:Y:S02]  /*46e0*/  @!P2 IMAD R10, R10, 0x60, RZ ;  /* 0x000000600a0aa824 */ /* 0x000fe400078e02ff */
[----:B------:R-:W-:-:S04]  /*46f0*/  @!P2 IMAD.WIDE.U32 R14, R8, 0x60, R244 ;  /* 0x00000060080ea825 */ /* 0x000fc800078e00f4 */
[----:B------:R-:W-:Y:S01]  /*4700*/  @!P1 IMAD R9, R9, 0x60, RZ ;  /* 0x0000006009099824 */ /* 0x000fe200078e02ff */
[----:B------:R-:W-:Y:S01]  /*4710*/  @!P2 IADD3 R15, R15, R10, RZ ;  /* 0x0000000a0f0fa210 */ /* 0x000fe20007ffe0ff */
[----:B------:R-:W-:-:S04]  /*4720*/  @!P1 IMAD.WIDE.U32 R16, R8, 0x60, R242 ;  /* 0x0000006008109825 */ /* 0x000fc800078e00f2 */
[----:B------:R-:W-:Y:S01]  /*4730*/  @!P3 IMAD.IADD R13, R13, 0x1, R11 ;  /* 0x000000010d0db824 */ /* 0x000fe200078e020b */
[----:B------:R-:W-:-:S04]  /*4740*/  @!P1 IADD3 R17, R17, R9, RZ ;  /* 0x0000000911119210 */ /* 0x000fc80007ffe0ff */
        /* <DEDUP_REMOVED lines=16> */
[----:B------:R-:W-:Y:S01]  /*4850*/  MOV R243, R245 ;  /* 0x000000f500f37202 */ /* 0x000fe20000000f00 */
        /* <DEDUP_REMOVED lines=8> */
.L_x_1517:
[----:B------:R-:W-:Y:S05]  /*48e0*/  BSYNC B0 ;  /* 0x0000000000007941 */ /* 0x000fea0003800000 */
.L_x_1516:
[----:B------:R-:W-:Y:S01]  /*48f0*/  IMAD.SHL.U32 R233, R233, 0x2, RZ ;  /* 0x00000002e9e97824 */ /* 0x000fe200078e00ff */
[----:B------:R-:W-:Y:S01]  /*4900*/  LDSM.16.M88.4 R76, [R234] ;  /* 0x00000000ea4c783b */ /* 0x000fe20000000200 */
[----:B------:R-:W-:Y:S01]  /*4910*/  LOP3.LUT P0, RZ, R6, 0x2, RZ, 0xc0, !PT ;  /* 0x0000000206ff7812 */ /* 0x000fe2000780c0ff */
[--C-:B------:R-:W-:Y:S01]  /*4920*/  IMAD R232, R7, 0x2, R234.reuse ;  /* 0x0000000207e87824 */ /* 0x100fe200078e02ea */
[----:B------:R-:W-:Y:S01]  /*4930*/  UISETP.GT.AND UP0, UPT, UR28, UR21, UPT ;  /* 0x000000151c00728c */ /* 0x000fe2000bf04270 */
[----:B-1----:R-:W1:Y:S01]  /*4940*/  LDSM.16.M88.4 R28, [R233+0x8000] ;  /* 0x00800000e91c783b */ /* 0x002e620000000200 */
[----:B------:R-:W-:Y:S01]  /*4950*/  IADD3 R6, R233, 0x8000, RZ ;  /* 0x00008000e9067810 */ /* 0x000fe20007ffe0ff */
[----:B------:R-:W-:Y:S01]  /*4960*/  IMAD R230, R5, 0x2, R234 ;  /* 0x0000000205e67824 */ /* 0x000fe200078e02ea */
[----:B------:R-:W-:Y:S01]  /*4970*/  IADD3 R231, R233, 0x8020, RZ ;  /* 0x00008020e9e77810 */ /* 0x000fe20007ffe0ff */
[----:B------:R-:W5:Y:S01]  /*4980*/  LDSM.16.M88.4 R20, [R233+0x8800] ;  /* 0x00880000e914783b */ /* 0x000f620000000200 */
[----:B------:R-:W-:Y:S01]  /*4990*/  IMAD R227, R2, 0x2, R233 ;  /* 0x0000000202e37824 */ /* 0x000fe200078e02e9 */
[----:B------:R-:W-:Y:S01]  /*49a0*/  PLOP3.LUT P6, PT, PT, PT, UP0, 0x80, 0x0 ;  /* 0x000000000000781c */ /* 0x000fe20003fcf008 */
[----:B------:R-:W-:Y:S01]  /*49b0*/  IMAD R229, R5, 0x2, R232 ;  /* 0x0000000205e57824 */ /* 0x000fe200078e02e8 */
[----:B------:R-:W2:Y:S01]  /*49c0*/  LDSM.16.M88.4 R12, [R233+0x9000] ;  /* 0x00900000e90c783b */ /* 0x000ea20000000200 */
[----:B------:R-:W-:-:S02]  /*49d0*/  IMNMX R167, R4, UR10, PT ;  /* 0x0000000a04a77c17 */ /* 0x000fc4000b800200 */
[----:B------:R-:W-:Y:S01]  /*49e0*/  @P0 IADD3 R231, R6, -0x20, RZ ;  /* 0xffffffe006e70810 */ /* 0x000fe20007ffe0ff */
[----:B------:R-:W3:Y:S03]  /*49f0*/  LDSM.16.M88.4 R40, [R233+0x9800] ;  /* 0x00980000e928783b */ /* 0x000ee60000000200 */
[C---:B------:R-:W-:Y:S01]  /*4a00*/  IADD3 R223, R231.reuse, 0x800, RZ ;  /* 0x00000800e7df7810 */ /* 0x040fe20007ffe0ff */
[----:B------:R-:W-:Y:S01]  /*4a10*/  LDSM.16.M88.4 R56, [R232] ;  /* 0x00000000e838783b */ /* 0x000fe20000000200 */
[----:B------:R-:W-:Y:S01]  /*4a20*/  IMAD R220, R2, 0x2, R231 ;  /* 0x0000000202dc7824 */ /* 0x000fe200078e02e7 */
[----:B------:R-:W-:Y:S02]  /*4a30*/  IADD3 R2, R4, 0x8, RZ ;  /* 0x0000000804027810 */ /* 0x000fe40007ffe0ff */
[----:B------:R-:W4:Y:S01]  /*4a40*/  LDSM.16.M88.4 R36, [R231] ;  /* 0x00000000e724783b */ /* 0x000f220000000200 */
[----:B------:R-:W-:-:S02]  /*4a50*/  IADD3 R222, R231, 0x1000, RZ ;  /* 0x00001000e7de7810 */ /* 0x000fc40007ffe0ff */
[----:B------:R-:W-:Y:S01]  /*4a60*/  IMNMX R2, R2, UR10, PT ;  /* 0x0000000a02027c17 */ /* 0x000fe2000b800200 */
[----:B------:R-:W2:Y:S01]  /*4a70*/  LDSM.16.M88.4 R68, [R231+0x800] ;  /* 0x00080000e744783b */ /* 0x000ea20000000200 */
[C---:B------:R-:W-:Y:S02]  /*4a80*/  IADD3 R221, R231.reuse, 0x1800, RZ ;  /* 0x00001800e7dd7810 */ /* 0x040fe40007ffe0ff */
[C---:B------:R-:W-:Y:S01]  /*4a90*/  IADD3 R219, R231.reuse, 0x2000, RZ ;  /* 0x00002000e7db7810 */ /* 0x040fe20007ffe0ff */
[----:B------:R-:W3:Y:S01]  /*4aa0*/  LDSM.16.M88.4 R64, [R231+0x1000] ;  /* 0x00100000e740783b */ /* 0x000ee20000000200 */
[C---:B------:R-:W-:Y:S02]  /*4ab0*/  IADD3 R218, R231.reuse, 0x2800, RZ ;  /* 0x00002800e7da7810 */ /* 0x040fe40007ffe0ff */
[C---:B------:R-:W-:Y:S01]  /*4ac0*/  IADD3 R217, R231.reuse, 0x3000, RZ ;  /* 0x00003000e7d97810 */ /* 0x040fe20007ffe0ff */
[----:B------:R-:W3:Y:S01]  /*4ad0*/  LDSM.16.M88.4 R60, [R231+0x1800] ;  /* 0x00180000e73c783b */ /* 0x000ee20000000200 */
[----:B------:R-:W-:-:S02]  /*4ae0*/  IADD3 R216, R231, 0x3800, RZ ;  /* 0x00003800e7d87810 */ /* 0x000fc40007ffe0ff */
[C---:B------:R-:W-:Y:S01]  /*4af0*/  IADD3 R215, R231.reuse, 0x4000, RZ ;  /* 0x00004000e7d77810 */ /* 0x040fe20007ffe0ff */
[----:B------:R-:W-:Y:S01]  /*4b00*/  LDSM.16.M88.4 R52, [R230] ;  /* 0x00000000e634783b */ /* 0x000fe20000000200 */
[C---:B------:R-:W-:Y:S02]  /*4b10*/  IADD3 R214, R231.reuse, 0x4800, RZ ;  /* 0x00004800e7d67810 */ /* 0x040fe40007ffe0ff */
[C---:B------:R-:W-:Y:S01]  /*4b20*/  IADD3 R213, R231.reuse, 0x5000, RZ ;  /* 0x00005000e7d57810 */ /* 0x040fe20007ffe0ff */
[----:B-1----:R-:W-:Y:S01]  /*4b30*/  HMMA.16816.F32 R32, R76, R28, RZ ;  /* 0x0000001c4c20723c */ /* 0x002fe200000018ff */
[----:B------:R-:W1:Y:S01]  /*4b40*/  LDSM.16.M88.4 R48, [R227+0x8000] ;  /* 0x00800000e330783b */ /* 0x000e620000000200 */
[C---:B------:R-:W-:Y:S02]  /*4b50*/  IADD3 R212, R231.reuse, 0x5800, RZ ;  /* 0x00005800e7d47810 */ /* 0x040fe40007ffe0ff */
[C---:B------:R-:W-:Y:S01]  /*4b60*/  IADD3 R211, R231.reuse, 0x6000, RZ ;  /* 0x00006000e7d37810 */ /* 0x040fe20007ffe0ff */
[----:B------:R-:W1:Y:S01]  /*4b70*/  LDSM.16.M88.4 R44, [R227+0x8800] ;  /* 0x00880000e32c783b */ /* 0x000e620000000200 */
[----:B------:R-:W-:-:S02]  /*4b80*/  IADD3 R210, R231, 0x6800, RZ ;  /* 0x00006800e7d27810 */ /* 0x000fc40007ffe0ff */
[C---:B------:R-:W-:Y:S01]  /*4b90*/  HMMA.16816.F32 R28, R76.reuse, R30, RZ ;  /* 0x0000001e4c1c723c */ /* 0x040fe200000018ff */
[----:B------:R-:W-:Y:S01]  /*4ba0*/  LDSM.16.M88.4 R72, [R229] ;  /* 0x00000000e548783b */ /* 0x000fe20000000200 */
[C---:B------:R-:W-:Y:S02]  /*4bb0*/  IADD3 R209, R231.reuse, 0x7000, RZ ;  /* 0x00007000e7d17810 */ /* 0x040fe40007ffe0ff */
[----:B------:R-:W-:Y:S01]  /*4bc0*/  IADD3 R208, R231, 0x7800, RZ ;  /* 0x00007800e7d07810 */ /* 0x000fe20007ffe0ff */
[----:B------:R-:W0:Y:S03]  /*4bd0*/  LDGDEPBAR ;  /* 0x00000000000079af */ /* 0x000e260000000000 */
[C---:B-----5:R-:W-:Y:S08]  /*4be0*/  HMMA.16816.F32 R24, R76.reuse, R20, RZ ;  /* 0x000000144c18723c */ /* 0x060ff000000018ff */
[C---:B--2---:R-:W-:Y:S08]  /*4bf0*/  HMMA.16816.F32 R16, R76.reuse, R12, RZ ;  /* 0x0000000c4c10723c */ /* 0x044ff000000018ff */
[C---:B------:R-:W-:Y:S08]  /*4c00*/  HMMA.16816.F32 R20, R76.reuse, R22, RZ ;  /* 0x000000164c14723c */ /* 0x040ff000000018ff */
[C---:B------:R-:W-:Y:S08]  /*4c10*/  HMMA.16816.F32 R12, R76.reuse, R14, RZ ;  /* 0x0000000e4c0c723c */ /* 0x040ff000000018ff */
[C---:B---3--:R-:W-:Y:S08]  /*4c20*/  HMMA.16816.F32 R8, R76.reuse, R40, RZ ;  /* 0x000000284c08723c */ /* 0x048ff000000018ff */
[----:B------:R-:W-:Y:S01]  /*4c30*/  HMMA.16816.F32 R76, R76, R42, RZ ;  /* 0x0000002a4c4c723c */ /* 0x000fe200000018ff */
[----:B------:R-:W2:Y:S07]  /*4c40*/  LDSM.16.M88.4 R40, [R227+0x9000] ;  /* 0x00900000e328783b */ /* 0x000eae0000000200 */
[C---:B----4-:R-:W-:Y:S08]  /*4c50*/  HMMA.16816.F32 R32, R56.reuse, R36, R32 ;  /* 0x000000243820723c */ /* 0x050ff00000001820 */
[C---:B------:R-:W-:Y:S01]  /*4c60*/  HMMA.16816.F32 R28, R56.reuse, R38, R28 ;  /* 0x00000026381c723c */ /* 0x040fe2000000181c */
[----:B------:R-:W3:Y:S07]  /*4c70*/  LDSM.16.M88.4 R36, [R227+0x9800] ;  /* 0x00980000e324783b */ /* 0x000eee0000000200 */
[C---:B------:R-:W-:Y:S08]  /*4c80*/  HMMA.16816.F32 R24, R56.reuse, R68, R24 ;  /* 0x000000443818723c */ /* 0x040ff00000001818 */
[C---:B------:R-:W-:Y:S01]  /*4c90*/  HMMA.16816.F32 R20, R56.reuse, R70, R20 ;  /* 0x000000463814723c */ /* 0x040fe20000001814 */
[----:B------:R-:W4:Y:S07]  /*4ca0*/  LDSM.16.M88.4 R68, [R220] ;  /* 0x00000000dc44783b */ /* 0x000f2e0000000200 */
[C---:B------:R-:W-:Y:S08]  /*4cb0*/  HMMA.16816.F32 R16, R56.reuse, R64, R16 ;  /* 0x000000403810723c */ /* 0x040ff00000001810 */
[C---:B------:R-:W-:Y:S01]  /*4cc0*/  HMMA.16816.F32 R12, R56.reuse, R66, R12 ;  /* 0x00000042380c723c */ /* 0x040fe2000000180c */
[----:B------:R-:W5:Y:S07]  /*4cd0*/  LDSM.16.M88.4 R64, [R220+0x800] ;  /* 0x00080000dc40783b */ /* 0x000f6e0000000200 */
[C---:B------:R-:W-:Y:S08]  /*4ce0*/  HMMA.16816.F32 R8, R56.reuse, R60, R8 ;  /* 0x0000003c3808723c */ /* 0x040ff00000001808 */
[----:B------:R-:W-:Y:S01]  /*4cf0*/  HMMA.16816.F32 R76, R56, R62, R76 ;  /* 0x0000003e384c723c */ /* 0x000fe2000000184c */
[----:B------:R-:W3:Y:S04]  /*4d00*/  LDSM.16.M88.4 R60, [R220+0x1000] ;  /* 0x00100000dc3c783b */ /* 0x000ee80000000200 */
[----:B------:R-:W3:Y:S03]  /*4d10*/  LDSM.16.M88.4 R56, [R220+0x1800] ;  /* 0x00180000dc38783b */ /* 0x000ee60000000200 */
[C---:B-1----:R-:W-:Y:S08]  /*4d20*/  HMMA.16816.F32 R32, R52.reuse, R48, R32 ;  /* 0x000000303420723c */ /* 0x042ff00000001820 */
[C---:B------:R-:W-:Y:S01]  /*4d30*/  HMMA.16816.F32 R28, R52.reuse, R50, R28 ;  /* 0x00000032341c723c */ /* 0x040fe2000000181c */
[----:B------:R-:W-:Y:S07]  /*4d40*/  LDSM.16.M88.4 R48, [R233+0xa000] ;  /* 0x00a00000e930783b */ /* 0x000fee0000000200 */
[C---:B------:R-:W-:Y:S08]  /*4d50*/  HMMA.16816.F32 R24, R52.reuse, R44, R24 ;  /* 0x0000002c3418723c */ /* 0x040ff00000001818 */
[C---:B------:R-:W-:Y:S01]  /*4d60*/  HMMA.16816.F32 R20, R52.reuse, R46, R20 ;  /* 0x0000002e3414723c */ /* 0x040fe20000001814 */
[----:B------:R-:W-:Y:S07]  /*4d70*/  LDSM.16.M88.4 R44, [R233+0xa800] ;  /* 0x00a80000e92c783b */ /* 0x000fee0000000200 */
[C---:B--2---:R-:W-:Y:S08]  /*4d80*/  HMMA.16816.F32 R16, R52.reuse, R40, R16 ;  /* 0x000000283410723c */ /* 0x044ff00000001810 */
[C---:B------:R-:W-:Y:S01]  /*4d90*/  HMMA.16816.F32 R12, R52.reuse, R42, R12 ;  /* 0x0000002a340c723c */ /* 0x040fe2000000180c */
[----:B------:R-:W-:Y:S07]  /*4da0*/  LDSM.16.M88.4 R40, [R233+0xb000] ;  /* 0x00b00000e928783b */ /* 0x000fee0000000200 */
[C---:B---3--:R-:W-:Y:S08]  /*4db0*/  HMMA.16816.F32 R8, R52.reuse, R36, R8 ;  /* 0x000000243408723c */ /* 0x048ff00000001808 */
[----:B------:R-:W-:Y:S01]  /*4dc0*/  HMMA.16816.F32 R76, R52, R38, R76 ;  /* 0x00000026344c723c */ /* 0x000fe2000000184c */
[----:B------:R-:W1:Y:S04]  /*4dd0*/  LDSM.16.M88.4 R52, [R234+0x2000] ;  /* 0x00200000ea34783b */ /* 0x000e680000000200 */
[----:B------:R-:W2:Y:S03]  /*4de0*/  LDSM.16.M88.4 R36, [R233+0xb800] ;  /* 0x00b80000e924783b */ /* 0x000ea60000000200 */
[C---:B----4-:R-:W-:Y:S08]  /*4df0*/  HMMA.16816.F32 R32, R72.reuse, R68, R32 ;  /* 0x000000444820723c */ /* 0x050ff00000001820 */
[C---:B------:R-:W-:Y:S01]  /*4e00*/  HMMA.16816.F32 R28, R72.reuse, R70, R28 ;  /* 0x00000046481c723c */ /* 0x040fe2000000181c */
[----:B------:R-:W-:Y:S07]  /*4e10*/  LDSM.16.M88.4 R68, [R231+0x2000] ;  /* 0x00200000e744783b */ /* 0x000fee0000000200 */
[C---:B-----5:R-:W-:Y:S08]  /*4e20*/  HMMA.16816.F32 R24, R72.reuse, R64, R24 ;  /* 0x000000404818723c */ /* 0x060ff00000001818 */
        /* <DEDUP_REMOVED lines=15> */
[C---:B------:R-:W-:Y:S08]  /*4f20*/  HMMA.16816.F32 R16, R52.reuse, R40, R16 ;  /* 0x000000283410723c */ /* 0x040ff00000001810 */
[C---:B------:R-:W-:Y:S01]  /*4f30*/  HMMA.16816.F32 R12, R52.reuse, R42, R12 ;  /* 0x0000002a340c723c */ /* 0x040fe2000000180c */
[----:B------:R-:W-:Y:S07]  /*4f40*/  LDSM.16.M88.4 R40, [R227+0xb000] ;  /* 0x00b00000e328783b */ /* 0x000fee0000000200 */
[C---:B--2---:R-:W-:Y:S08]  /*4f50*/  HMMA.16816.F32 R8, R52.reuse, R36, R8 ;  /* 0x000000243408723c */ /* 0x044ff00000001808 */
[----:B------:R-:W-:Y:S01]  /*4f60*/  HMMA.16816.F32 R76, R52, R38, R76 ;  /* 0x00000026344c723c */ /* 0x000fe2000000184c */
[----:B------:R-:W1:Y:S04]  /*4f70*/  LDSM.16.M88.4 R52, [R230+0x2000] ;  /* 0x00200000e634783b */ /* 0x000e680000000200 */
[----:B------:R-:W2:Y:S03]  /*4f80*/  LDSM.16.M88.4 R36, [R227+0xb800] ;  /* 0x00b80000e324783b */ /* 0x000ea60000000200 */
[C---:B---3--:R-:W-:Y:S08]  /*4f90*/  HMMA.16816.F32 R32, R72.reuse, R68, R32 ;  /* 0x000000444820723c */ /* 0x048ff00000001820 */
        /* <DEDUP_REMOVED lines=115> */
[----:B------:R-:W4:Y:S01]  /*56d0*/  LDSM.16.M88.4 R56, [R220+0x7800] ;  /* 0x00780000dc38783b */ /* 0x000f220000000200 */
[----:B------:R-:W-:-:S04]  /*56e0*/  DEPBAR.LE SB0, 0x0 ;  /* 0x000080000000791a */ /* 0x000fc80000000000 */
[C---:B-1----:R-:W-:Y:S08]  /*56f0*/  HMMA.16816.F32 R32, R52.reuse, R48, R32 ;  /* 0x000000303420723c */ /* 0x042ff00000001820 */
[C---:B------:R-:W-:Y:S08]  /*5700*/  HMMA.16816.F32 R28, R52.reuse, R50, R28 ;  /* 0x00000032341c723c */ /* 0x040ff0000000181c */
[C---:B------:R-:W-:Y:S08]  /*5710*/  HMMA.16816.F32 R24, R52.reuse, R44, R24 ;  /* 0x0000002c3418723c */ /* 0x040ff00000001818 */
[C---:B------:R-:W-:Y:S08]  /*5720*/  HMMA.16816.F32 R20, R52.reuse, R46, R20 ;  /* 0x0000002e3414723c */ /* 0x040ff00000001814 */
[C---:B------:R-:W-:Y:S08]  /*5730*/  HMMA.16816.F32 R16, R52.reuse, R40, R16 ;  /* 0x000000283410723c */ /* 0x040ff00000001810 */
[C---:B------:R-:W-:Y:S08]  /*5740*/  HMMA.16816.F32 R12, R52.reuse, R42, R12 ;  /* 0x0000002a340c723c */ /* 0x040ff0000000180c */
[C---:B--2---:R-:W-:Y:S08]  /*5750*/  HMMA.16816.F32 R8, R52.reuse, R36, R8 ;  /* 0x000000243408723c */ /* 0x044ff00000001808 */
[----:B------:R-:W-:Y:S08]  /*5760*/  HMMA.16816.F32 R76, R52, R38, R76 ;  /* 0x00000026344c723c */ /* 0x000ff0000000184c */
[C---:B---3--:R-:W-:Y:S08]  /*5770*/  HMMA.16816.F32 R32, R72.reuse, R68, R32 ;  /* 0x000000444820723c */ /* 0x048ff00000001820 */
[C---:B------:R-:W-:Y:S08]  /*5780*/  HMMA.16816.F32 R28, R72.reuse, R70, R28 ;  /* 0x00000046481c723c */ /* 0x040ff0000000181c */
[C---:B------:R-:W-:Y:S08]  /*5790*/  HMMA.16816.F32 R24, R72.reuse, R64, R24 ;  /* 0x000000404818723c */ /* 0x040ff00000001818 */
[C---:B------:R-:W-:Y:S08]  /*57a0*/  HMMA.16816.F32 R20, R72.reuse, R66, R20 ;  /* 0x000000424814723c */ /* 0x040ff00000001814 */
[C---:B------:R-:W-:Y:S08]  /*57b0*/  HMMA.16816.F32 R16, R72.reuse, R60, R16 ;  /* 0x0000003c4810723c */ /* 0x040ff00000001810 */
[C---:B------:R-:W-:Y:S08]  /*57c0*/  HMMA.16816.F32 R12, R72.reuse, R62, R12 ;  /* 0x0000003e480c723c */ /* 0x040ff0000000180c */
[C---:B----4-:R-:W-:Y:S08]  /*57d0*/  HMMA.16816.F32 R8, R72.reuse, R56, R8 ;  /* 0x000000384808723c */ /* 0x050ff00000001808 */
[----:B------:R-:W-:Y:S01]  /*57e0*/  HMMA.16816.F32 R76, R72, R58, R76 ;  /* 0x0000003a484c723c */ /* 0x000fe2000000184c */
[----:B------:R-:W-:Y:S06]  /*57f0*/  BAR.SYNC.DEFER_BLOCKING 0x0 ;  /* 0x0000000000007b1d */ /* 0x000fec0000010000 */
[----:B------:R-:W-:Y:S05]  /*5800*/  @!P6 BRA `(.L_x_1518) ;  /* 0x00000ee00000e947 */ /* 0x000fea0003800000 */
[----:B------:R-:W-:-:S13]  /*5810*/  PLOP3.LUT P0, PT, PT, PT, UP6, 0x40, 0x0 ;  /* 0x000000000000781c */ /* 0x000fda0003f0e868 */
[----:B------:R-:W-:Y:S05]  /*5820*/  @P0 BRA `(.L_x_1519) ;  /* 0x0000048000000947 */ /* 0x000fea0003800000 */
[----:B------:R-:W1:Y:S01]  /*5830*/  I2F.RP R37, UR9 ;  /* 0x0000000900257d06 */ /* 0x000e620008209400 */
[----:B------:R-:W-:Y:S01]  /*5840*/  UIADD3 UR10, UR13, -0x40, URZ ;  /* 0xffffffc00d0a7890 */ /* 0x000fe2000fffe03f */
[----:B------:R-:W-:Y:S01]  /*5850*/  IMAD.U32 R6, RZ, RZ, UR13 ;  /* 0x0000000dff067e24 */ /* 0x000fe2000f8e00ff */
[----:B------:R-:W-:-:S04]  /*5860*/  UMOV UR14, URZ ;  /* 0x0000003f000e7c82 */ /* 0x000fc80008000000 */
[----:B------:R-:W-:Y:S02]  /*5870*/  MOV R4, UR10 ;  /* 0x0000000a00047c02 */ /* 0x000fe40008000f00 */
[----:B------:R-:W-:Y:S02]  /*5880*/  IABS R6, R6 ;  /* 0x0000000600067213 */ /* 0x000fe40000000000 */
[----:B------:R-:W-:Y:S02]  /*5890*/  IABS R4, R4 ;  /* 0x0000000400047213 */ /* 0x000fe40000000000 */
        /* <DEDUP_REMOVED lines=43> */
[----:B------:R1:W2:Y:S04]  /*5b50*/  LDG.E R37, [R36.64] ;  /* 0x0000002024257981 */ /* 0x0002a8000c1e1900 */
[----:B------:R-:W2:Y:S01]  /*5b60*/  LDG.E R4, [R38.64] ;  /* 0x0000002026047981 */ /* 0x000ea2000c1e1900 */
[----:B------:R-:W-:-:S04]  /*5b70*/  UIADD3 UR7, UR15, -UR5, URZ ;  /* 0x800000050f077290 */ /* 0x000fc8000fffe03f */
[----:B------:R-:W-:-:S03]  /*5b80*/  UIMAD UR7, UR7, UR4, -0x40 ;  /* 0xffffffc0070774a4 */ /* 0x000fc6000f8e0204 */
[----:B------:R-:W-:Y:S02]  /*5b90*/  ULDC.64 UR4, c[0x0][0x198] ;  /* 0x0000660000047ab9 */ /* 0x000fe40000000a00 */
[----:B------:R-:W-:Y:S02]  /*5ba0*/  USHF.R.S32.HI UR6, URZ, 0x1f, UR7 ;  /* 0x0000001f3f067899 */ /* 0x000fe40008011407 */
[----:B------:R-:W-:Y:S02]  /*5bb0*/  UIMAD.WIDE.U32 UR10, UR7, UR4, URZ ;  /* 0x00000004070a72a5 */ /* 0x000fe4000f8e003f */
[----:B------:R-:W-:-:S04]  /*5bc0*/  UIMAD UR6, UR6, UR4, URZ ;  /* 0x00000004060672a4 */ /* 0x000fc8000f8e023f */
[----:B------:R-:W-:Y:S01]  /*5bd0*/  UIMAD UR5, UR7, UR5, UR6 ;  /* 0x00000005070572a4 */ /* 0x000fe2000f8e0206 */
[----:B-1----:R-:W-:-:S03]  /*5be0*/  MOV R36, UR10 ;  /* 0x0000000a00247c02 */ /* 0x002fc60008000f00 */
[----:B------:R-:W-:Y:S02]  /*5bf0*/  UIADD3 UR5, UR11, UR5, URZ ;  /* 0x000000050b057290 */ /* 0x000fe4000fffe03f */
[----:B------:R-:W-:-:S04]  /*5c00*/  IMAD.MOV.U32 R40, RZ, RZ, R36 ;  /* 0x000000ffff287224 */ /* 0x000fc800078e0024 */
[----:B------:R-:W-:Y:S01]  /*5c10*/  MOV R41, UR5 ;  /* 0x0000000500297c02 */ /* 0x000fe20008000f00 */
[----:B--2---:R-:W-:Y:S02]  /*5c20*/  IMAD.IADD R4, R4, 0x1, -R37 ;  /* 0x0000000104047824 */ /* 0x004fe400078e0a25 */
[----:B------:R-:W-:Y:S02]  /*5c30*/  IMAD.U32 R37, RZ, RZ, UR11 ;  /* 0x0000000bff257e24 */ /* 0x000fe4000f8e00ff */
[----:B------:R-:W-:Y:S01]  /*5c40*/  IMAD.WIDE.U32 R40, R4, c[0x0][0x180], R40 ;  /* 0x0000600004287a25 */ /* 0x000fe200078e0028 */
[----:B------:R-:W-:-:S05]  /*5c50*/  SHF.R.S32.HI R6, RZ, 0x1f, R4 ;  /* 0x0000001fff067819 */ /* 0x000fca0000011404 */
[----:B------:R-:W-:-:S04]  /*5c60*/  IMAD R37, R6, c[0x0][0x180], RZ ;  /* 0x0000600006257a24 */ /* 0x000fc800078e02ff */
[----:B------:R-:W-:-:S05]  /*5c70*/  IMAD R38, R4, c[0x0][0x184], R37 ;  /* 0x0000610004267a24 */ /* 0x000fca00078e0225 */
[----:B------:R-:W-:Y:S01]  /*5c80*/  IADD3 R38, R41, R38, RZ ;  /* 0x0000002629267210 */ /* 0x000fe20007ffe0ff */
[----:B------:R-:W-:Y:S01]  /*5c90*/  IMAD.MOV.U32 R41, RZ, RZ, R40 ;  /* 0x000000ffff297224 */ /* 0x000fe200078e0028 */
[----:B------:R-:W-:Y:S05]  /*5ca0*/  BRA `(.L_x_1520) ;  /* 0x0000004000007947 */ /* 0x000fea0003800000 */
.L_x_1519:
[----:B------:R-:W-:-:S04]  /*5cb0*/  ULEA UR6, -UR6, URZ, 0x6 ;  /* 0x0000003f06067291 */ /* 0x000fc8000f8e313f */
[----:B------:R-:W-:Y:S02]  /*5cc0*/  USHF.R.S32.HI UR4, URZ, 0x1f, UR6 ;  /* 0x0000001f3f047899 */ /* 0x000fe40008011406 */
[----:B------:R-:W-:-:S04]  /*5cd0*/  MOV R41, UR6 ;  /* 0x0000000600297c02 */ /* 0x000fc80008000f00 */
[----:B------:R-:W-:Y:S02]  /*5ce0*/  MOV R38, UR4 ;  /* 0x0000000400267c02 */ /* 0x000fe40008000f00 */
.L_x_1520:
        /* <DEDUP_REMOVED lines=150> */
[----:B-1----:R-:W-:-:S04]  /*6650*/  LEA R42, P0, R39, c[0x0][0x168], 0x1 ;  /* 0x00005a00272a7a11 */ /* 0x002fc800078008ff */
[----:B------:R-:W-:-:S05]  /*6660*/  LEA.HI.X R43, R39, c[0x0][0x16c], R36, 0x1, P0 ;  /* 0x00005b00272b7a11 */ /* 0x000fca00000f0c24 */
[----:B------:R-:W-:Y:S01]  /*6670*/  @!PT LDS RZ, [RZ] ;  /* 0x00000000fffff984 */ /* 0x000fe20000000800 */
[----:B------:R-:W-:Y:S01]  /*6680*/  @!PT LDS RZ, [RZ] ;  /* 0x00000000fffff984 */ /* 0x000fe20000000800 */
[----:B------:R-:W-:Y:S01]  /*6690*/  @!PT LDS RZ, [RZ] ;  /* 0x00000000fffff984 */ /* 0x000fe20000000800 */
[----:B------:R1:W-:Y:S04]  /*66a0*/  LDGSTS.E.BYPASS.LTC128B.128 [R235+0xf800], [R42.64+0x180] ;  /* 0x0f8001802aeb7fae */ /* 0x0003e8000b901d60 */
.L_x_1522:
[----:B------:R-:W-:Y:S05]  /*66b0*/  BSYNC B0 ;  /* 0x0000000000007941 */ /* 0x000fea0003800000 */
.L_x_1521:
[----:B------:R-:W0:Y:S01]  /*66c0*/  LDGDEPBAR ;  /* 0x00000000000079af */ /* 0x000e220000000000 */
[----:B------:R-:W-:-:S04]  /*66d0*/  IADD3 R166, P0, R41, R166, RZ ;  /* 0x000000a629a67210 */ /* 0x000fc80007f1e0ff */
[----:B------:R-:W-:Y:S02]  /*66e0*/  IADD3.X R165, R38, R165, RZ, P0, !PT ;  /* 0x000000a526a57210 */ /* 0x000fe400007fe4ff */
.L_x_1518:
[----:B------:R-:W-:Y:S01]  /*66f0*/  IADD3 R3, R3, UR13, RZ ;  /* 0x0000000d03037c10 */ /* 0x000fe2000fffe0ff */
[----:B------:R-:W-:-:S03]  /*6700*/  IMAD.SHL.U32 R228, R0, 0x2, RZ ;  /* 0x0000000200e47824 */ /* 0x000fc600078e00ff */
[----:B------:R-:W-:Y:S01]  /*6710*/  IADD3 R6, R3, 0x1, RZ ;  /* 0x0000000103067810 */ /* 0x000fe20007ffe0ff */
[--C-:B------:R-:W-:Y:S01]  /*6720*/  IMAD R226, R7, 0x2, R228.reuse ;  /* 0x0000000207e27824 */ /* 0x100fe200078e02e4 */
[----:B------:R-:W-:Y:S01]  /*6730*/  IADD3 R4, R3, 0x8, RZ ;  /* 0x0000000803047810 */ /* 0x000fe20007ffe0ff */
[C---:B------:R-:W-:Y:S01]  /*6740*/  IMAD R225, R5.reuse, 0x2, R228 ;  /* 0x0000000205e17824 */ /* 0x040fe200078e02e4 */
[CC--:B------:R-:W-:Y:S01]  /*6750*/  ISETP.GE.AND P1, PT, R6.reuse, R167.reuse, PT ;  /* 0x000000a70600720c */ /* 0x0c0fe20003f26270 */
[----:B------:R-:W-:Y:S01]  /*6760*/  IMAD R224, R5, 0x2, R226 ;  /* 0x0000000205e07824 */ /* 0x000fe200078e02e2 */
[-C--:B------:R-:W-:Y:S01]  /*6770*/  ISETP.GE.AND P4, PT, R6, R2.reuse, PT ;  /* 0x000000020600720c */ /* 0x080fe20003f86270 */
[----:B-1----:R-:W-:Y:S01]  /*6780*/  LDSM.16.MT88.4 R44, [R226+0x10000] ;  /* 0x01000000e22c783b */ /* 0x002fe20000004200 */
[C---:B------:R-:W-:Y:S02]  /*6790*/  ISETP.GE.AND P0, PT, R4.reuse, R167, PT ;  /* 0x000000a70400720c */ /* 0x040fe40003f06270 */
[----:B------:R-:W-:Y:S01]  /*67a0*/  ISETP.GE.AND P2, PT, R4, R2, PT ;  /* 0x000000020400720c */ /* 0x000fe20003f46270 */
[----:B------:R-:W-:Y:S01]  /*67b0*/  LDSM.16.MT88.4 R60, [R224+0x10000] ;  /* 0x01000000e03c783b */ /* 0x000fe20000004200 */
[----:B------:R-:W-:-:S02]  /*67c0*/  IADD3 R6, R3, 0x9, RZ ;  /* 0x0000000903067810 */ /* 0x000fc40007ffe0ff */
[----:B------:R-:W-:Y:S01]  /*67d0*/  IADD3 R4, R3, 0x10, RZ ;  /* 0x0000001003047810 */ /* 0x000fe20007ffe0ff */
[----:B------:R-:W-:Y:S01]  /*67e0*/  LDSM.16.MT88.4 R52, [R225+0x10000] ;  /* 0x01000000e134783b */ /* 0x000fe20000004200 */
[----:B------:R-:W-:Y:S02]  /*67f0*/  FSEL R39, R28, -INF , !P0 ;  /* 0xff8000001c277808 */ /* 0x000fe40004000000 */
[----:B------:R-:W-:Y:S01]  /*6800*/  FSEL R43, R30, -INF , !P2 ;  /* 0xff8000001e2b7808 */ /* 0x000fe20005000000 */
[----:B------:R-:W-:Y:S01]  /*6810*/  LDSM.16.MT88.4 R68, [R228+0x12000] ;  /* 0x01200000e444783b */ /* 0x000fe20000004200 */
[CC--:B------:R-:W-:Y:S02]  /*6820*/  ISETP.GE.AND P5, PT, R6.reuse, R167.reuse, PT ;  /* 0x000000a70600720c */ /* 0x0c0fe40003fa6270 */
[----:B------:R-:W-:Y:S01]  /*6830*/  ISETP.GE.AND P3, PT, R6, R2, PT ;  /* 0x000000020600720c */ /* 0x000fe20003f66270 */
[----:B------:R-:W-:Y:S01]  /*6840*/  LDSM.16.MT88.4 R84, [R225+0x12000] ;  /* 0x01200000e154783b */ /* 0x000fe20000004200 */
[----:B------:R-:W-:-:S02]  /*6850*/  ISETP.GE.AND P0, PT, R4, R167, PT ;  /* 0x000000a70400720c */ /* 0x000fc40003f06270 */
[----:B------:R-:W-:Y:S01]  /*6860*/  ISETP.GE.AND P2, PT, R4, R2, PT ;  /* 0x000000020400720c */ /* 0x000fe20003f46270 */
[----:B------:R-:W-:Y:S01]  /*6870*/  LDSM.16.MT88.4 R92, [R224+0x12000] ;  /* 0x01200000e05c783b */ /* 0x000fe20000004200 */
[C---:B------:R-:W-:Y:S02]  /*6880*/  IADD3 R6, R3.reuse, 0x11, RZ ;  /* 0x0000001103067810 */ /* 0x040fe40007ffe0ff */
[----:B------:R-:W-:Y:S01]  /*6890*/  IADD3 R4, R3, 0x18, RZ ;  /* 0x0000001803047810 */ /* 0x000fe20007ffe0ff */
[----:B------:R-:W-:Y:S01]  /*68a0*/  LDSM.16.MT88.4 R100, [R228+0x14000] ;  /* 0x01400000e464783b */ /* 0x000fe20000004200 */
[----:B------:R-:W-:Y:S02]  /*68b0*/  FSEL R37, R29, -INF , !P5 ;  /* 0xff8000001d257808 */ /* 0x000fe40006800000 */
[----:B------:R-:W-:Y:S01]  /*68c0*/  FSEL R41, R31, -INF , !P3 ;  /* 0xff8000001f297808 */ /* 0x000fe20005800000 */
[----:B------:R-:W-:Y:S01]  /*68d0*/  LDSM.16.MT88.4 R108, [R226+0x14000] ;  /* 0x01400000e26c783b */ /* 0x000fe20000004200 */
[----:B------:R-:W-:-:S02]  /*68e0*/  FSEL R121, R24, -INF , !P0 ;  /* 0xff80000018797808 */ /* 0x000fc40004000000 */
[----:B------:R-:W-:Y:S01]  /*68f0*/  FSEL R137, R26, -INF , !P2 ;  /* 0xff8000001a897808 */ /* 0x000fe20005000000 */
[----:B------:R-:W-:Y:S01]  /*6900*/  LDSM.16.MT88.4 R116, [R225+0x14000] ;  /* 0x01400000e174783b */ /* 0x000fe20000004200 */
[CC--:B------:R-:W-:Y:S02]  /*6910*/  ISETP.GE.AND P5, PT, R6.reuse, R167.reuse, PT ;  /* 0x000000a70600720c */ /* 0x0c0fe40003fa6270 */
[-C--:B------:R-:W-:Y:S01]  /*6920*/  ISETP.GE.AND P3, PT, R6, R2.reuse, PT ;  /* 0x000000020600720c */ /* 0x080fe20003f66270 */
[----:B------:R-:W-:Y:S01]  /*6930*/  LDSM.16.MT88.4 R124, [R224+0x14000] ;  /* 0x01400000e07c783b */ /* 0x000fe20000004200 */
[C---:B------:R-:W-:Y:S02]  /*6940*/  ISETP.GE.AND P0, PT, R4.reuse, R167, PT ;  /* 0x000000a70400720c */ /* 0x040fe40003f06270 */
[----:B------:R-:W-:Y:S01]  /*6950*/  ISETP.GE.AND P2, PT, R4, R2, PT ;  /* 0x000000020400720c */ /* 0x000fe20003f46270 */
[----:B------:R-:W-:Y:S01]  /*6960*/  LDSM.16.MT88.4 R132, [R228+0x16000] ;  /* 0x01600000e484783b */ /* 0x000fe20000004200 */
[----:B------:R-:W-:-:S02]  /*6970*/  IADD3 R4, R3, 0x19, RZ ;  /* 0x0000001903047810 */ /* 0x000fc40007ffe0ff */
[----:B------:R-:W-:Y:S01]  /*6980*/  FSEL R129, R25, -INF , !P5 ;  /* 0xff80000019817808 */ /* 0x000fe20006800000 */
[----:B------:R-:W-:Y:S01]  /*6990*/  LDSM.16.MT88.4 R156, [R226+0x16000] ;  /* 0x01600000e29c783b */ /* 0x000fe20000004200 */
[----:B------:R-:W-:Y:S02]  /*69a0*/  FSEL R141, R27, -INF , !P3 ;  /* 0xff8000001b8d7808 */ /* 0x000fe40005800000 */
[C---:B------:R-:W-:Y:S01]  /*69b0*/  ISETP.GE.AND P5, PT, R3.reuse, R167, PT ;  /* 0x000000a70300720c */ /* 0x040fe20003fa6270 */
[----:B------:R-:W-:Y:S01]  /*69c0*/  LDSM.16.MT88.4 R144, [R225+0x16000] ;  /* 0x01600000e190783b */ /* 0x000fe20000004200 */
[----:B------:R-:W-:Y:S02]  /*69d0*/  ISETP.GE.AND P3, PT, R4, R2, PT ;  /* 0x000000020400720c */ /* 0x000fe40003f66270 */
[----:B------:R-:W-:Y:S02]  /*69e0*/  IADD3 R6, R3, 0x20, RZ ;  /* 0x0000002003067810 */ /* 0x000fe40007ffe0ff */
[----:B------:R-:W-:-:S02]  /*69f0*/  FSEL R33, R33, -INF , !P1 ;  /* 0xff80000021217808 */ /* 0x000fc40004800000 */
[----:B------:R-:W-:Y:S02]  /*6a00*/  FSEL R32, R32, -INF , !P5 ;  /* 0xff80000020207808 */ /* 0x000fe40006800000 */
[----:B------:R-:W-:Y:S02]  /*6a10*/  FSEL R29, R23, -INF , !P3 ;  /* 0xff800000171d7808 */ /* 0x000fe40005800000 */
[----:B------:R-:W-:Y:S02]  /*6a20*/  ISETP.GE.AND P3, PT, R3, R2, PT ;  /* 0x000000020300720c */ /* 0x000fe40003f66270 */
[----:B------:R-:W-:Y:S02]  /*6a30*/  FSEL R25, R20, -INF , !P0 ;  /* 0xff80000014197808 */ /* 0x000fe40004000000 */
[----:B------:R-:W-:Y:S02]  /*6a40*/  FSEL R31, R22, -INF , !P2 ;  /* 0xff800000161f7808 */ /* 0x000fe40005000000 */
[----:B------:R-:W-:-:S02]  /*6a50*/  ISETP.GE.AND P0, PT, R6, R167, PT ;  /* 0x000000a70600720c */ /* 0x000fc40003f06270 */
[----:B------:R-:W-:Y:S02]  /*6a60*/  ISETP.GE.AND P2, PT, R6, R2, PT ;  /* 0x000000020600720c */ /* 0x000fe40003f46270 */
[----:B------:R-:W-:Y:S02]  /*6a70*/  FMNMX.FTZ R6, R32, R33, !PT ;  /* 0x0000002120067209 */ /* 0x000fe40007810000 */
[----:B------:R-:W-:Y:S02]  /*6a80*/  FSEL R35, R35, -INF , !P4 ;  /* 0xff80000023237808 */ /* 0x000fe40006000000 */
[----:B------:R-:W-:Y:S02]  /*6a90*/  FSEL R34, R34, -INF , !P3 ;  /* 0xff80000022227808 */ /* 0x000fe40005800000 */
[----:B------:R-:W-:Y:S02]  /*6aa0*/  FMNMX.FTZ R6, R39, R6, !PT ;  /* 0x0000000627067209 */ /* 0x000fe40007810000 */
[----:B------:R-:W-:-:S02]  /*6ab0*/  FSEL R247, R18, -INF , !P2 ;  /* 0xff80000012f77808 */ /* 0x000fc40005000000 */
[----:B------:R-:W-:Y:S02]  /*6ac0*/  FMNMX.FTZ R18, R34, R35, !PT ;  /* 0x0000002322127209 */ /* 0x000fe40007810000 */
[----:B------:R-:W-:Y:S02]  /*6ad0*/  FMNMX.FTZ R20, R37, R6, !PT ;  /* 0x0000000625147209 */ /* 0x000fe40007810000 */
[----:B------:R-:W-:Y:S02]  /*6ae0*/  FMNMX.FTZ R18, R43, R18, !PT ;  /* 0x000000122b127209 */ /* 0x000fe40007810000 */
[----:B------:R-:W-:Y:S02]  /*6af0*/  ISETP.GE.AND P1, PT, R4, R167, PT ;  /* 0x000000a70400720c */ /* 0x000fe40003f26270 */
[----:B------:R-:W-:Y:S02]  /*6b00*/  IADD3 R4, R3, 0x21, RZ ;  /* 0x0000002103047810 */ /* 0x000fe40007ffe0ff */
[----:B------:R-:W-:-:S02]  /*6b10*/  FMNMX.FTZ R20, R121, R20, !PT ;  /* 0x0000001479147209 */ /* 0x000fc40007810000 */
[----:B------:R-:W-:Y:S02]  /*6b20*/  FMNMX.FTZ R18, R41, R18, !PT ;  /* 0x0000001229127209 */ /* 0x000fe40007810000 */
[----:B------:R-:W-:Y:S02]  /*6b30*/  FSEL R21, R21, -INF , !P1 ;  /* 0xff80000015157808 */ /* 0x000fe40004800000 */
[----:B------:R-:W-:Y:S02]  /*6b40*/  ISETP.GE.AND P1, PT, R4, R2, PT ;  /* 0x000000020400720c */ /* 0x000fe40003f26270 */
[----:B------:R-:W-:Y:S02]  /*6b50*/  FSEL R251, R16, -INF , !P0 ;  /* 0xff80000010fb7808 */ /* 0x000fe40004000000 */
[----:B------:R-:W-:Y:S02]  /*6b60*/  FMNMX.FTZ R20, R129, R20, !PT ;  /* 0x0000001481147209 */ /* 0x000fe40007810000 */
[----:B------:R-:W-:-:S02]  /*6b70*/  IADD3 R16, R3, 0x30, RZ ;  /* 0x0000003003107810 */ /* 0x000fc40007ffe0ff */
[----:B------:R-:W-:Y:S02]  /*6b80*/  FMNMX.FTZ R18, R137, R18, !PT ;  /* 0x0000001289127209 */ /* 0x000fe40007810000 */
[----:B------:R-:W-:Y:S02]  /*6b90*/  FSEL R199, R19, -INF , !P1 ;  /* 0xff80000013c77808 */ /* 0x000fe40004800000 */
[----:B------:R-:W-:Y:S02]  /*6ba0*/  FMNMX.FTZ R20, R25, R20, !PT ;  /* 0x0000001419147209 */ /* 0x000fe40007810000 */
[-C--:B------:R-:W-:Y:S02]  /*6bb0*/  ISETP.GE.AND P1, PT, R16, R167.reuse, PT ;  /* 0x000000a71000720c */ /* 0x080fe40003f26270 */
[----:B------:R-:W-:Y:S02]  /*6bc0*/  FMNMX.FTZ R18, R141, R18, !PT ;  /* 0x000000128d127209 */ /* 0x000fe40007810000 */
[----:B------:R-:W-:-:S02]  /*6bd0*/  ISETP.GE.AND P5, PT, R4, R167, PT ;  /* 0x000000a70400720c */ /* 0x000fc40003fa6270 */
[----:B------:R-:W-:Y:S02]  /*6be0*/  IADD3 R4, R3, 0x28, RZ ;  /* 0x0000002803047810 */ /* 0x000fe40007ffe0ff */
[----:B------:R-:W-:Y:S02]  /*6bf0*/  FMNMX.FTZ R20, R21, R20, !PT ;  /* 0x0000001415147209 */ /* 0x000fe40007810000 */
[----:B------:R-:W-:Y:S02]  /*6c00*/  FSEL R241, R8, -INF , !P1 ;  /* 0xff80000008f17808 */ /* 0x000fe40004800000 */
[----:B------:R-:W-:Y:S02]  /*6c10*/  FMNMX.FTZ R8, R31, R18, !PT ;  /* 0x000000121f087209 */ /* 0x000fe40007810000 */
[C---:B------:R-:W-:Y:S02]  /*6c20*/  ISETP.GE.AND P4, PT, R4.reuse, R167, PT ;  /* 0x000000a70400720c */ /* 0x040fe40003f86270 */
[----:B------:R-:W-:-:S02]  /*6c30*/  ISETP.GE.AND P0, PT, R4, R2, PT ;  /* 0x000000020400720c */ /* 0x000fc40003f06270 */
[----:B------:R-:W-:Y:S02]  /*6c40*/  IADD3 R4, R3, 0x29, RZ ;  /* 0x0000002903047810 */ /* 0x000fe40007ffe0ff */
[----:B------:R-:W-:Y:S02]  /*6c50*/  FSEL R191, R17, -INF , !P5 ;  /* 0xff80000011bf7808 */ /* 0x000fe40006800000 */
[----:B------:R-:W-:Y:S02]  /*6c60*/  FMNMX.FTZ R20, R251, R20, !PT ;  /* 0x00000014fb147209 */ /* 0x000fe40007810000 */
[----:B------:R-:W-:Y:S02]  /*6c70*/  FMNMX.FTZ R8, R29, R8, !PT ;  /* 0x000000081d087209 */ /* 0x000fe40007810000 */
[----:B------:R-:W-:Y:S02]  /*6c80*/  FSEL R249, R12, -INF , !P4 ;  /* 0xff8000000cf97808 */ /* 0x000fe40006000000 */
[----:B------:R-:W-:-:S02]  /*6c90*/  ISETP.GE.AND P2, PT, R4, R167, PT ;  /* 0x000000a70400720c */ /* 0x000fc40003f46270 */
[----:B------:R-:W-:Y:S02]  /*6ca0*/  FMNMX.FTZ R12, R191, R20, !PT ;  /* 0x00000014bf0c7209 */ /* 0x000fe40007810000 */
[----:B------:R-:W-:Y:S02]  /*6cb0*/  FMNMX.FTZ R8, R247, R8, !PT ;  /* 0x00000008f7087209 */ /* 0x000fe40007810000 */
[----:B------:R-:W-:Y:S02]  /*6cc0*/  ISETP.GE.AND P3, PT, R4, R2, PT ;  /* 0x000000020400720c */ /* 0x000fe40003f66270 */
[C---:B------:R-:W-:Y:S02]  /*6cd0*/  IADD3 R6, R3.reuse, 0x31, RZ ;  /* 0x0000003103067810 */ /* 0x040fe40007ffe0ff */
[----:B------:R-:W-:Y:S02]  /*6ce0*/  IADD3 R4, R3, 0x38, RZ ;  /* 0x0000003803047810 */ /* 0x000fe40007ffe0ff */
[----:B------:R-:W-:-:S02]  /*6cf0*/  FSEL R193, R13, -INF , !P2 ;  /* 0xff8000000dc17808 */ /* 0x000fc40005000000 */
[----:B------:R-:W-:Y:S02]  /*6d00*/  FMNMX.FTZ R12, R249, R12, !PT ;  /* 0x0000000cf90c7209 */ /* 0x000fe40007810000 */
[----:B------:R-:W-:Y:S02]  /*6d10*/  FSEL R243, R14, -INF , !P0 ;  /* 0xff8000000ef37808 */ /* 0x000fe40004000000 */
[----:B------:R-:W-:Y:S02]  /*6d20*/  FMNMX.FTZ R8, R199, R8, !PT ;  /* 0x00000008c7087209 */ /* 0x000fe40007810000 */
[-C--:B------:R-:W-:Y:S02]  /*6d30*/  ISETP.GE.AND P2, PT, R6, R167.reuse, PT ;  /* 0x000000a70600720c */ /* 0x080fe40003f46270 */
[----:B------:R-:W-:Y:S02]  /*6d40*/  FMNMX.FTZ R12, R193, R12, !PT ;  /* 0x0000000cc10c7209 */ /* 0x000fe40007810000 */
[----:B------:R-:W-:-:S02]  /*6d50*/  ISETP.GE.AND P1, PT, R4, R167, PT ;  /* 0x000000a70400720c */ /* 0x000fc40003f26270 */
[----:B------:R-:W-:Y:S02]  /*6d60*/  ISETP.GE.AND P0, PT, R16, R2, PT ;  /* 0x000000021000720c */ /* 0x000fe40003f06270 */
[----:B------:R-:W-:Y:S01]  /*6d70*/  FSEL R203, R15, -INF , !P3 ;  /* 0xff8000000fcb7808 */ /* 0x000fe20005800000 */
[----:B------:R-:W-:Y:S01]  /*6d80*/  LDSM.16.MT88.4 R16, [R225+0x10800] ;  /* 0x01080000e110783b */ /* 0x000fe20000004200 */
[----:B------:R-:W-:Y:S02]  /*6d90*/  FMNMX.FTZ R14, R243, R8, !PT ;  /* 0x00000008f30e7209 */ /* 0x000fe40007810000 */
[----:B------:R-:W-:Y:S02]  /*6da0*/  IADD3 R3, R3, 0x39, RZ ;  /* 0x0000003903037810 */ /* 0x000fe40007ffe0ff */
[----:B------:R-:W-:Y:S02]  /*6db0*/  FSEL R239, R9, -INF , !P2 ;  /* 0xff80000009ef7808 */ /* 0x000fe40005000000 */
[----:B------:R-:W-:-:S02]  /*6dc0*/  FMNMX.FTZ R12, R241, R12, !PT ;  /* 0x0000000cf10c7209 */ /* 0x000fc40007810000 */
[----:B------:R-:W-:Y:S02]  /*6dd0*/  FSEL R237, R76, -INF , !P1 ;  /* 0xff8000004ced7808 */ /* 0x000fe40004800000 */
[----:B------:R-:W-:Y:S02]  /*6de0*/  ISETP.GE.AND P1, PT, R6, R2, PT ;  /* 0x000000020600720c */ /* 0x000fe40003f26270 */
[----:B------:R-:W-:Y:S02]  /*6df0*/  FSEL R205, R10, -INF , !P0 ;  /* 0xff8000000acd7808 */ /* 0x000fe40004000000 */
[----:B------:R-:W-:Y:S02]  /*6e00*/  FMNMX.FTZ R14, R203, R14, !PT ;  /* 0x0000000ecb0e7209 */ /* 0x000fe40007810000 */
[----:B------:R-:W-:Y:S02]  /*6e10*/  ISETP.GE.AND P2, PT, R3, R167, PT ;  /* 0x000000a70300720c */ /* 0x000fe40003f46270 */
[----:B------:R-:W-:-:S02]  /*6e20*/  FMNMX.FTZ R12, R239, R12, !PT ;  /* 0x0000000cef0c7209 */ /* 0x000fc40007810000 */
[----:B------:R-:W-:Y:S02]  /*6e30*/  ISETP.GE.AND P0, PT, R4, R2, PT ;  /* 0x000000020400720c */ /* 0x000fe40003f06270 */
[----:B------:R-:W-:Y:S02]  /*6e40*/  FSEL R201, R11, -INF , !P1 ;  /* 0xff8000000bc97808 */ /* 0x000fe40004800000 */
[----:B------:R-:W-:Y:S02]  /*6e50*/  FMNMX.FTZ R14, R205, R14, !PT ;  /* 0x0000000ecd0e7209 */ /* 0x000fe40007810000 */
[----:B------:R-:W-:Y:S02]  /*6e60*/  FSEL R207, R77, -INF , !P2 ;  /* 0xff8000004dcf7808 */ /* 0x000fe40005000000 */
[----:B------:R-:W-:Y:S02]  /*6e70*/  FMNMX.FTZ R12, R237, R12, !PT ;  /* 0x0000000ced0c7209 */ /* 0x000fe40007810000 */
[----:B------:R-:W-:-:S02]  /*6e80*/  ISETP.GE.AND P1, PT, R3, R2, PT ;  /* 0x000000020300720c */ /* 0x000fc40003f26270 */
[----:B------:R-:W-:Y:S02]  /*6e90*/  FSEL R197, R78, -INF , !P0 ;  /* 0xff8000004ec57808 */ /* 0x000fe40004000000 */
[----:B------:R-:W-:Y:S02]  /*6ea0*/  FMNMX.FTZ R14, R201, R14, !PT ;  /* 0x0000000ec90e7209 */ /* 0x000fe40007810000 */
[----:B------:R-:W-:Y:S02]  /*6eb0*/  FMNMX.FTZ R8, R207, R12, !PT ;  /* 0x0000000ccf087209 */ /* 0x000fe40007810000 */
[----:B------:R-:W-:Y:S02]  /*6ec0*/  FSEL R195, R79, -INF , !P1 ;  /* 0xff8000004fc37808 */ /* 0x000fe40004800000 */
[----:B------:R-:W-:Y:S01]  /*6ed0*/  FMNMX.FTZ R14, R197, R14, !PT ;  /* 0x0000000ec50e7209 */ /* 0x000fe20007810000 */
[----:B------:R-:W1:Y:S03]  /*6ee0*/  SHFL.BFLY PT, R9, R8, 0x2, 0x1f ;  /* 0x0c401f0008097f89 */ /* 0x000e6600000e0000 */
[----:B------:R-:W-:Y:S01]  /*6ef0*/  FMNMX.FTZ R11, R195, R14, !PT ;  /* 0x0000000ec30b7209 */ /* 0x000fe20007810000 */
[----:B------:R-:W-:Y:S04]  /*6f00*/  LDSM.16.MT88.4 R76, [R226+0x12000] ;  /* 0x01200000e24c783b */ /* 0x000fe80000004200 */
[----:B------:R-:W2:Y:S04]  /*6f10*/  SHFL.BFLY PT, R4, R11, 0x2, 0x1f ;  /* 0x0c401f000b047f89 */ /* 0x000ea800000e0000 */
[----:B------:R-:W-:Y:S01]  /*6f20*/  LDSM.16.MT88.4 R12, [R224+0x10800] ;  /* 0x01080000e00c783b */ /* 0x000fe20000004200 */
[----:B-1----:R-:W-:-:S05]  /*6f30*/  FMNMX.FTZ R9, R8, R9, !PT ;  /* 0x0000000908097209 */ /* 0x002fca0007810000 */
[----:B------:R-:W1:Y:S01]  /*6f40*/  SHFL.BFLY PT, R164, R9, 0x1, 0x1f ;  /* 0x0c201f0009a47f89 */ /* 0x000e6200000e0000 */
[----:B--2---:R-:W-:-:S05]  /*6f50*/  FMNMX.FTZ R4, R11, R4, !PT ;  /* 0x000000040b047209 */ /* 0x004fca0007810000 */
[----:B------:R-:W2:Y:S01]  /*6f60*/  SHFL.BFLY PT, R3, R4, 0x1, 0x1f ;  /* 0x0c201f0004037f89 */ /* 0x000ea200000e0000 */
[----:B-1----:R-:W-:-:S03]  /*6f70*/  FMNMX.FTZ R164, R9, R164, !PT ;  /* 0x000000a409a47209 */ /* 0x002fc60007810000 */
[----:B------:R-:W-:Y:S01]  /*6f80*/  LDSM.16.MT88.4 R8, [R226+0x12800] ;  /* 0x01280000e208783b */ /* 0x000fe20000004200 */
        /* <DEDUP_REMOVED lines=13> */
[----:B------:R-:W-:Y:S01]  /*7060*/  MUFU.EX2 R189, R189 ;  /* 0x000000bd00bd7308 */ /* 0x000fe20000000800 */
[--C-:B------:R-:W-:Y:S01]  /*7070*/  FFMA.FTZ R184, R34, c[0x0][0x23c], -R192.reuse ;  /* 0x00008f0022b87a23 */ /* 0x100fe200000108c0 */
[----:B------:R-:W1:Y:S01]  /*7080*/  LDSM.16.MT88.4 R36, [R228+0x10000] ;  /* 0x01000000e424783b */ /* 0x000e620000004200 */
[----:B------:R-:W-:-:S02]  /*7090*/  FFMA.FTZ R187, R35, c[0x0][0x23c], -R192 ;  /* 0x00008f0023bb7a23 */ /* 0x000fc400000108c0 */
[--C-:B------:R-:W-:Y:S01]  /*70a0*/  FFMA.FTZ R185, R43, c[0x0][0x23c], -R192.reuse ;  /* 0x00008f002bb97a23 */ /* 0x100fe200000108c0 */
[----:B------:R-:W-:Y:S01]  /*70b0*/  LDSM.16.MT88.4 R32, [R228+0x12800] ;  /* 0x01280000e420783b */ /* 0x000fe20000004200 */
[----:B------:R-:W-:Y:S01]  /*70c0*/  FFMA.FTZ R178, R41, c[0x0][0x23c], -R192 ;  /* 0x00008f0029b27a23 */ /* 0x000fe200000108c0 */
[----:B------:R-:W2:Y:S01]  /*70d0*/  MUFU.EX2 R186, R186 ;  /* 0x000000ba00ba7308 */ /* 0x000ea20000000800 */
[--C-:B------:R-:W-:Y:S02]  /*70e0*/  FFMA.FTZ R181, R121, c[0x0][0x23c], -R198.reuse ;  /* 0x00008f0079b57a23 */ /* 0x100fe400000108c6 */
[--C-:B------:R-:W-:Y:S02]  /*70f0*/  FFMA.FTZ R180, R129, c[0x0][0x23c], -R198.reuse ;  /* 0x00008f0081b47a23 */ /* 0x100fe400000108c6 */
[--C-:B------:R-:W-:Y:S02]  /*7100*/  FFMA.FTZ R177, R25, c[0x0][0x23c], -R198.reuse ;  /* 0x00008f0019b17a23 */ /* 0x100fe400000108c6 */
[----:B------:R-:W-:Y:S01]  /*7110*/  FFMA.FTZ R176, R21, c[0x0][0x23c], -R198 ;  /* 0x00008f0015b07a23 */ /* 0x000fe200000108c6 */
[----:B------:R-:W-:Y:S01]  /*7120*/  MUFU.EX2 R183, R183 ;  /* 0x000000b700b77308 */ /* 0x000fe20000000800 */
[--C-:B------:R-:W-:Y:S01]  /*7130*/  FFMA.FTZ R179, R137, c[0x0][0x23c], -R192.reuse ;  /* 0x00008f0089b37a23 */ /* 0x100fe200000108c0 */
[----:B------:R-:W3:Y:S01]  /*7140*/  LDSM.16.MT88.4 R20, [R226+0x10800] ;  /* 0x01080000e214783b */ /* 0x000ee20000004200 */
[----:B------:R-:W-:-:S02]  /*7150*/  FFMA.FTZ R174, R141, c[0x0][0x23c], -R192 ;  /* 0x00008f008dae7a23 */ /* 0x000fc400000108c0 */
[--C-:B------:R-:W-:Y:S01]  /*7160*/  FFMA.FTZ R175, R31, c[0x0][0x23c], -R192.reuse ;  /* 0x00008f001faf7a23 */ /* 0x100fe200000108c0 */
[----:B------:R-:W-:Y:S01]  /*7170*/  LDSM.16.MT88.4 R24, [R228+0x10800] ;  /* 0x01080000e418783b */ /* 0x000fe20000004200 */
[----:B------:R-:W-:Y:S01]  /*7180*/  FFMA.FTZ R0, R29, c[0x0][0x23c], -R192 ;  /* 0x00008f001d007a23 */ /* 0x000fe200000108c0 */
[----:B------:R-:W4:Y:S01]  /*7190*/  MUFU.EX2 R182, R182 ;  /* 0x000000b600b67308 */ /* 0x000f220000000800 */
[----:B--2---:R-:W-:Y:S01]  /*71a0*/  F2FP.PACK_AB R148, R186, R189 ;  /* 0x000000bdba94723e */ /* 0x004fe200000000ff */
[----:B------:R-:W-:Y:S01]  /*71b0*/  LDSM.16.MT88.4 R28, [R224+0x12800] ;  /* 0x01280000e01c783b */ /* 0x000fe20000004200 */
[--C-:B------:R-:W-:Y:S02]  /*71c0*/  FFMA.FTZ R188, R251, c[0x0][0x23c], -R198.reuse ;  /* 0x00008f00fbbc7a23 */ /* 0x100fe400000108c6 */
[--C-:B------:R-:W-:Y:S02]  /*71d0*/  FFMA.FTZ R191, R191, c[0x0][0x23c], -R198.reuse ;  /* 0x00008f00bfbf7a23 */ /* 0x100fe400000108c6 */
[--C-:B------:R-:W-:Y:S01]  /*71e0*/  FFMA.FTZ R190, R249, c[0x0][0x23c], -R198.reuse ;  /* 0x00008f00f9be7a23 */ /* 0x100fe200000108c6 */
[----:B------:R-:W-:Y:S01]  /*71f0*/  MUFU.EX2 R184, R184 ;  /* 0x000000b800b87308 */ /* 0x000fe20000000800 */
[----:B------:R-:W-:-:S02]  /*7200*/  FFMA.FTZ R193, R193, c[0x0][0x23c], -R198 ;  /* 0x00008f00c1c17a23 */ /* 0x000fc400000108c6 */
[--C-:B------:R-:W-:Y:S02]  /*7210*/  FFMA.FTZ R194, R247, c[0x0][0x23c], -R192.reuse ;  /* 0x00008f00f7c27a23 */ /* 0x100fe400000108c0 */
[--C-:B------:R-:W-:Y:S02]  /*7220*/  FFMA.FTZ R199, R199, c[0x0][0x23c], -R192.reuse ;  /* 0x00008f00c7c77a23 */ /* 0x100fe400000108c0 */
[--C-:B------:R-:W-:Y:S01]  /*7230*/  FFMA.FTZ R196, R243, c[0x0][0x23c], -R192.reuse ;  /* 0x00008f00f3c47a23 */ /* 0x100fe200000108c0 */
[----:B------:R-:W2:Y:S01]  /*7240*/  MUFU.EX2 R187, R187 ;  /* 0x000000bb00bb7308 */ /* 0x000ea20000000800 */
[----:B----4-:R-:W-:Y:S01]  /*7250*/  F2FP.PACK_AB R150, R182, R183 ;  /* 0x000000b7b696723e */ /* 0x010fe200000000ff */
[----:B------:R-:W-:Y:S02]  /*7260*/  FFMA.FTZ R203, R203, c[0x0][0x23c], -R192 ;  /* 0x00008f00cbcb7a23 */ /* 0x000fe400000108c0 */
[--C-:B------:R-:W-:Y:S02]  /*7270*/  FFMA.FTZ R200, R241, c[0x0][0x23c], -R198.reuse ;  /* 0x00008f00f1c87a23 */ /* 0x100fe400000108c6 */
[----:B------:R-:W-:-:S02]  /*7280*/  FFMA.FTZ R239, R239, c[0x0][0x23c], -R198 ;  /* 0x00008f00efef7a23 */ /* 0x000fc400000108c6 */
[----:B------:R-:W-:Y:S01]  /*7290*/  MUFU.EX2 R185, R185 ;  /* 0x000000b900b97308 */ /* 0x000fe20000000800 */
[--C-:B------:R-:W-:Y:S02]  /*72a0*/  FFMA.FTZ R202, R237, c[0x0][0x23c], -R198.reuse ;  /* 0x00008f00edca7a23 */ /* 0x100fe400000108c6 */
[----:B------:R-:W-:Y:S02]  /*72b0*/  FFMA.FTZ R243, R207, c[0x0][0x23c], -R198 ;  /* 0x00008f00cff37a23 */ /* 0x000fe400000108c6 */
[--C-:B------:R-:W-:Y:S02]  /*72c0*/  FFMA.FTZ R198, R205, c[0x0][0x23c], -R192.reuse ;  /* 0x00008f00cdc67a23 */ /* 0x100fe400000108c0 */
[--C-:B------:R-:W-:Y:S01]  /*72d0*/  FFMA.FTZ R201, R201, c[0x0][0x23c], -R192.reuse ;  /* 0x00008f00c9c97a23 */ /* 0x100fe200000108c0 */
[----:B------:R-:W4:Y:S01]  /*72e0*/  MUFU.EX2 R178, R178 ;  /* 0x000000b200b27308 */ /* 0x000f220000000800 */
[----:B--2---:R-:W-:Y:S01]  /*72f0*/  F2FP.PACK_AB R149, R187, R184 ;  /* 0x000000b8bb95723e */ /* 0x004fe200000000ff */
[----:B------:R-:W-:-:S02]  /*7300*/  FFMA.FTZ R197, R197, c[0x0][0x23c], -R192 ;  /* 0x00008f00c5c57a23 */ /* 0x000fc400000108c0 */
[----:B------:R-:W-:Y:S02]  /*7310*/  FFMA.FTZ R192, R195, c[0x0][0x23c], -R192 ;  /* 0x00008f00c3c07a23 */ /* 0x000fe400000108c0 */
[----:B------:R-:W-:Y:S02]  /*7320*/  FADD.FTZ R186, R189, R186 ;  /* 0x000000babdba7221 */ /* 0x000fe40000010000 */
[----:B------:R-:W-:Y:S01]  /*7330*/  MUFU.EX2 R181, R181 ;  /* 0x000000b500b57308 */ /* 0x000fe20000000800 */
[----:B------:R-:W-:Y:S02]  /*7340*/  FADD.FTZ R184, R184, R187 ;  /* 0x000000bbb8b87221 */ /* 0x000fe40000010000 */
[----:B------:R-:W-:-:S04]  /*7350*/  FADD.FTZ R183, R183, R186 ;  /* 0x000000bab7b77221 */ /* 0x000fc80000010000 */
[----:B------:R-:W-:Y:S01]  /*7360*/  FADD.FTZ R182, R182, R183 ;  /* 0x000000b7b6b67221 */ /* 0x000fe20000010000 */
[----:B----4-:R-:W-:Y:S01]  /*7370*/  F2FP.PACK_AB R151, R178, R185 ;  /* 0x000000b9b297723e */ /* 0x010fe200000000ff */
[----:B------:R-:W2:Y:S01]  /*7380*/  MUFU.EX2 R180, R180 ;  /* 0x000000b400b47308 */ /* 0x000ea20000000800 */
[----:B------:R-:W-:-:S04]  /*7390*/  FADD.FTZ R185, R185, R184 ;  /* 0x000000b8b9b97221 */ /* 0x000fc80000010000 */
[----:B------:R-:W-:Y:S01]  /*73a0*/  FADD.FTZ R178, R178, R185 ;  /* 0x000000b9b2b27221 */ /* 0x000fe20000010000 */
[C---:B------:R-:W-:Y:S02]  /*73b0*/  HMMA.16816.F32 R56, R148.reuse, R60, RZ ;  /* 0x0000003c9438723c */ /* 0x040fe400000018ff */
[----:B------:R-:W-:Y:S06]  /*73c0*/  MUFU.EX2 R177, R177 ;  /* 0x000000b100b17308 */ /* 0x000fec0000000800 */
[C---:B------:R-:W-:Y:S02]  /*73d0*/  HMMA.16816.F32 R60, R148.reuse, R62, RZ ;  /* 0x0000003e943c723c */ /* 0x040fe400000018ff */
[----:B------:R-:W-:Y:S06]  /*73e0*/  MUFU.EX2 R176, R176 ;  /* 0x000000b000b07308 */ /* 0x000fec0000000800 */
[C---:B-1----:R-:W-:Y:S02]  /*73f0*/  HMMA.16816.F32 R160, R148.reuse, R36, RZ ;  /* 0x0000002494a0723c */ /* 0x042fe400000018ff */
[----:B------:R-:W-:Y:S06]  /*7400*/  MUFU.EX2 R179, R179 ;  /* 0x000000b300b37308 */ /* 0x000fec0000000800 */
[C---:B------:R-:W-:Y:S02]  /*7410*/  HMMA.16816.F32 R40, R148.reuse, R44, RZ ;  /* 0x0000002c9428723c */ /* 0x040fe400000018ff */
[----:B------:R-:W1:Y:S06]  /*7420*/  MUFU.EX2 R174, R174 ;  /* 0x000000ae00ae7308 */ /* 0x000e6c0000000800 */
        /* <DEDUP_REMOVED lines=45> */
[----:B--2---:R-:W-:Y:S01]  /*7700*/  F2FP.PACK_AB R4, R180, R181 ;  /* 0x000000b5b404723e */ /* 0x004fe200000000ff */
[----:B------:R-:W-:Y:S01]  /*7710*/  HMMA.16816.F32 R148, R148, R6, RZ ;  /* 0x000000069494723c */ /* 0x000fe200000018ff */
[----:B-1----:R-:W-:Y:S01]  /*7720*/  F2FP.PACK_AB R5, R174, R179 ;  /* 0x000000b3ae05723e */ /* 0x002fe200000000ff */
[----:B------:R-:W-:-:S02]  /*7730*/  FADD.FTZ R181, R181, R182 ;  /* 0x000000b6b5b57221 */ /* 0x000fc40000010000 */
[----:B------:R-:W-:Y:S02]  /*7740*/  FADD.FTZ R179, R179, R178 ;  /* 0x000000b2b3b37221 */ /* 0x000fe40000010000 */
[----:B------:R-:W-:Y:S01]  /*7750*/  FADD.FTZ R180, R180, R181 ;  /* 0x000000b5b4b47221 */ /* 0x000fe20000010000 */
[----:B------:R-:W-:Y:S01]  /*7760*/  F2FP.PACK_AB R6, R176, R177 ;  /* 0x000000b1b006723e */ /* 0x000fe200000000ff */
[----:B------:R-:W-:Y:S01]  /*7770*/  FADD.FTZ R174, R174, R179 ;  /* 0x000000b3aeae7221 */ /* 0x000fe20000010000 */
[----:B----4-:R-:W-:-:S03]  /*7780*/  F2FP.PACK_AB R7, R0, R175 ;  /* 0x000000af0007723e */ /* 0x010fc600000000ff */
[----:B------:R-:W-:-:S04]  /*7790*/  FADD.FTZ R175, R175, R174 ;  /* 0x000000aeafaf7221 */ /* 0x000fc80000010000 */
[----:B------:R-:W-:Y:S01]  /*77a0*/  HMMA.16816.F32 R56, R4, R12, R56 ;  /* 0x0000000c0438723c */ /* 0x000fe20000001838 */
[----:B------:R-:W-:-:S07]  /*77b0*/  FADD.FTZ R175, R0, R175 ;  /* 0x000000af00af7221 */ /* 0x000fce0000010000 */
[C---:B------:R-:W-:Y:S01]  /*77c0*/  HMMA.16816.F32 R60, R4.reuse, R14, R60 ;  /* 0x0000000e043c723c */ /* 0x040fe2000000183c */
[----:B------:R-:W1:Y:S07]  /*77d0*/  LDSM.16.MT88.4 R12, [R226+0x14800] ;  /* 0x01480000e20c783b */ /* 0x000e6e0000004200 */
[C---:B---3--:R-:W-:Y:S08]  /*77e0*/  HMMA.16816.F32 R40, R4.reuse, R20, R40 ;  /* 0x000000140428723c */ /* 0x048ff00000001828 */
[C---:B------:R-:W-:Y:S01]  /*77f0*/  HMMA.16816.F32 R44, R4.reuse, R22, R44 ;  /* 0x00000016042c723c */ /* 0x040fe2000000182c */
[----:B------:R-:W2:Y:S07]  /*7800*/  LDSM.16.MT88.4 R20, [R225+0x12800] ;  /* 0x01280000e114783b */ /* 0x000eae0000004200 */
        /* <DEDUP_REMOVED lines=27> */
[C---:B------:R-:W-:Y:S08]  /*79c0*/  HMMA.16816.F32 R88, R4.reuse, R28, R88 ;  /* 0x0000001c0458723c */ /* 0x040ff00000001858 */
[C---:B------:R-:W-:Y:S01]  /*79d0*/  HMMA.16816.F32 R92, R4.reuse, R30, R92 ;  /* 0x0000001e045c723c */ /* 0x040fe2000000185c */
[----:B------:R-:W-:Y:S07]  /*79e0*/  LDSM.16.MT88.4 R28, [R226+0x11000] ;  /* 0x01100000e21c783b */ /* 0x000fee0000004200 */
        /* <DEDUP_REMOVED lines=11> */
[----:B------:R-:W3:Y:S06]  /*7aa0*/  LDSM.16.MT88.4 R8, [R228+0x13000] ;  /* 0x01300000e408783b */ /* 0x000eec0000004200 */
[----:B-----5:R-:W-:-:S02]  /*7ab0*/  F2FP.PACK_AB R4, R191, R188 ;  /* 0x000000bcbf04723e */ /* 0x020fc400000000ff */
[----:B------:R-:W-:Y:S02]  /*7ac0*/  F2FP.PACK_AB R6, R193, R190 ;  /* 0x000000bec106723e */ /* 0x000fe400000000ff */
[----:B------:R-:W-:Y:S01]  /*7ad0*/  F2FP.PACK_AB R5, R199, R194 ;  /* 0x000000c2c705723e */ /* 0x000fe200000000ff */
[----:B------:R-:W-:Y:S01]  /*7ae0*/  FADD.FTZ R194, R194, R175 ;  /* 0x000000afc2c27221 */ /* 0x000fe20000010000 */
[----:B------:R-:W-:-:S03]  /*7af0*/  F2FP.PACK_AB R7, R203, R196 ;  /* 0x000000c4cb07723e */ /* 0x000fc600000000ff */
[----:B------:R-:W-:-:S04]  /*7b00*/  FADD.FTZ R199, R199, R194 ;  /* 0x000000c2c7c77221 */ /* 0x000fc80000010000 */
[----:B-1----:R-:W-:Y:S01]  /*7b10*/  HMMA.16816.F32 R48, R4, R12, R48 ;  /* 0x0000000c0430723c */ /* 0x002fe20000001830 */
[----:B------:R-:W-:-:S04]  /*7b20*/  FADD.FTZ R196, R196, R199 ;  /* 0x000000c7c4c47221 */ /* 0x000fc80000010000 */
[----:B------:R-:W-:-:S03]  /*7b30*/  FADD.FTZ R203, R203, R196 ;  /* 0x000000c4cbcb7221 */ /* 0x000fc60000010000 */
[C---:B------:R-:W-:Y:S01]  /*7b40*/  HMMA.16816.F32 R52, R4.reuse, R14, R52 ;  /* 0x0000000e0434723c */ /* 0x040fe20000001834 */
[----:B------:R-:W1:Y:S07]  /*7b50*/  LDSM.16.MT88.4 R12, [R224+0x13000] ;  /* 0x01300000e00c783b */ /* 0x000e6e0000004200 */
[C---:B--2---:R-:W-:Y:S08]  /*7b60*/  HMMA.16816.F32 R72, R4.reuse, R16, R72 ;  /* 0x000000100448723c */ /* 0x044ff00000001848 */
[C---:B---3--:R-:W-:Y:S08]  /*7b70*/  HMMA.16816.F32 R64, R4.reuse, R8, R64 ;  /* 0x000000080440723c */ /* 0x048ff00000001840 */
[C---:B------:R-:W-:Y:S01]  /*7b80*/  HMMA.16816.F32 R68, R4.reuse, R10, R68 ;  /* 0x0000000a0444723c */ /* 0x040fe20000001844 */
[----:B------:R-:W2:Y:S07]  /*7b90*/  LDSM.16.MT88.4 R8, [R226+0x15000] ;  /* 0x01500000e208783b */ /* 0x000eae0000004200 */
        /* <DEDUP_REMOVED lines=34> */
[----:B------:R-:W-:Y:S07]  /*7dc0*/  LDSM.16.MT88.4 R20, [R224+0x11800] ;  /* 0x01180000e014783b */ /* 0x000fee0000004200 */
[C---:B--2---:R-:W-:Y:S08]  /*7dd0*/  HMMA.16816.F32 R140, R4.reuse, R8, R140 ;  /* 0x00000008048c723c */ /* 0x044ff0000000188c */
[C---:B------:R-:W-:Y:S01]  /*7de0*/  HMMA.16816.F32 R144, R4.reuse, R10, R144 ;  /* 0x0000000a0490723c */ /* 0x040fe20000001890 */
[----:B------:R-:W2:Y:S07]  /*7df0*/  LDSM.16.MT88.4 R8, [R226+0x13800] ;  /* 0x01380000e208783b */ /* 0x000eae0000004200 */
[C---:B---3--:R-:W-:Y:S08]  /*7e00*/  HMMA.16816.F32 R152, R4.reuse, R16, R152 ;  /* 0x000000100498723c */ /* 0x048ff00000001898 */
        /* <DEDUP_REMOVED lines=34> */
[C---:B--2---:R-:W-:Y:S08]  /*8030*/  HMMA.16816.F32 R128, R4.reuse, R8, R128 ;  /* 0x000000080480723c */ /* 0x044ff00000001880 */
[C---:B------:R-:W-:Y:S01]  /*8040*/  HMMA.16816.F32 R132, R4.reuse, R10, R132 ;  /* 0x0000000a0484723c */ /* 0x040fe20000001884 */
[----:B------:R-:W2:Y:S07]  /*8050*/  LDSM.16.MT88.4 R8, [R224+0x17800] ;  /* 0x01780000e008783b */ /* 0x000eae0000004200 */
[C---:B-1----:R-:W-:Y:S07]  /*8060*/  HMMA.16816.F32 R140, R4.reuse, R12, R140 ;  /* 0x0000000c048c723c */ /* 0x042fee000000188c */
[----:B------:R-:W-:Y:S01]  /*8070*/  FADD.FTZ R13, R177, R180 ;  /* 0x000000b4b10d7221 */ /* 0x000fe20000010000 */
[----:B------:R-:W-:Y:S03]  /*8080*/  HMMA.16816.F32 R88, R4, R32, R88 ;  /* 0x000000200458723c */ /* 0x000fe60000001858 */
[----:B------:R-:W-:-:S04]  /*8090*/  FADD.FTZ R13, R176, R13 ;  /* 0x0000000db00d7221 */ /* 0x000fc80000010000 */
[----:B------:R-:W-:Y:S01]  /*80a0*/  FADD.FTZ R188, R188, R13 ;  /* 0x0000000dbcbc7221 */ /* 0x000fe20000010000 */
[----:B------:R-:W-:Y:S03]  /*80b0*/  HMMA.16816.F32 R92, R4, R34, R92 ;  /* 0x00000022045c723c */ /* 0x000fe6000000185c */
[----:B------:R-:W-:-:S04]  /*80c0*/  FADD.FTZ R191, R191, R188 ;  /* 0x000000bcbfbf7221 */ /* 0x000fc80000010000 */
[----:B------:R-:W-:Y:S01]  /*80d0*/  FADD.FTZ R190, R190, R191 ;  /* 0x000000bfbebe7221 */ /* 0x000fe20000010000 */
[----:B---3--:R-:W-:Y:S03]  /*80e0*/  HMMA.16816.F32 R104, R4, R28, R104 ;  /* 0x0000001c0468723c */ /* 0x008fe60000001868 */
[----:B------:R-:W-:-:S04]  /*80f0*/  FADD.FTZ R193, R193, R190 ;  /* 0x000000bec1c17221 */ /* 0x000fc80000010000 */
[----:B------:R-:W-:Y:S01]  /*8100*/  FADD.FTZ R200, R200, R193 ;  /* 0x000000c1c8c87221 */ /* 0x000fe20000010000 */
[----:B------:R-:W-:Y:S03]  /*8110*/  HMMA.16816.F32 R108, R4, R30, R108 ;  /* 0x0000001e046c723c */ /* 0x000fe6000000186c */
[----:B------:R-:W-:-:S04]  /*8120*/  FADD.FTZ R239, R239, R200 ;  /* 0x000000c8efef7221 */ /* 0x000fc80000010000 */
[----:B------:R-:W-:Y:S01]  /*8130*/  FADD.FTZ R202, R202, R239 ;  /* 0x000000efcaca7221 */ /* 0x000fe20000010000 */
[----:B----4-:R-:W-:Y:S01]  /*8140*/  HMMA.16816.F32 R112, R4, R24, R112 ;  /* 0x000000180470723c */ /* 0x010fe20000001870 */
[----:B------:R-:W-:Y:S02]  /*8150*/  LEA.HI.X R239, R166, c[0x0][0x16c], R165, 0x1, P0 ;  /* 0x00005b00a6ef7a11 */ /* 0x000fe400000f0ca5 */
[----:B------:R-:W-:-:S05]  /*8160*/  FADD.FTZ R243, R243, R202 ;  /* 0x000000caf3f37221 */ /* 0x000fca0000010000 */
[C---:B------:R-:W-:Y:S08]  /*8170*/  HMMA.16816.F32 R116, R4.reuse, R26, R116 ;  /* 0x0000001a0474723c */ /* 0x040ff00000001874 */
[C---:B-----5:R-:W-:Y:S08]  /*8180*/  HMMA.16816.F32 R120, R4.reuse, R20, R120 ;  /* 0x000000140478723c */ /* 0x060ff00000001878 */
[C---:B------:R-:W-:Y:S08]  /*8190*/  HMMA.16816.F32 R124, R4.reuse, R22, R124 ;  /* 0x00000016047c723c */ /* 0x040ff0000000187c */
[C---:B------:R-:W-:Y:S08]  /*81a0*/  HMMA.16816.F32 R136, R4.reuse, R16, R136 ;  /* 0x000000100488723c */ /* 0x040ff00000001888 */
[C---:B------:R-:W-:Y:S08]  /*81b0*/  HMMA.16816.F32 R156, R4.reuse, R18, R156 ;  /* 0x00000012049c723c */ /* 0x040ff0000000189c */
[C---:B------:R-:W-:Y:S08]  /*81c0*/  HMMA.16816.F32 R144, R4.reuse, R14, R144 ;  /* 0x0000000e0490723c */ /* 0x040ff00000001890 */
[C---:B--2---:R-:W-:Y:S08]  /*81d0*/  HMMA.16816.F32 R152, R4.reuse, R8, R152 ;  /* 0x000000080498723c */ /* 0x044ff00000001898 */
[----:B------:R-:W-:Y:S01]  /*81e0*/  HMMA.16816.F32 R148, R4, R10, R148 ;  /* 0x0000000a0494723c */ /* 0x000fe20000001894 */
[----:B------:R-:W-:Y:S07]  /*81f0*/  @!UPT UIADD3 URZ, URZ, URZ, URZ ;  /* 0x0000003f3f3ff290 */ /* 0x000fee000fffe03f */
[----:B------:R-:W-:Y:S11]  /*8200*/  @!P6 BRA `(.L_x_1523) ;  /* 0x00004e800000e947 */ /* 0x000ff60003800000 */
[----:B------:R-:W-:Y:S01]  /*8210*/  PLOP3.LUT P0, PT, PT, PT, UP6, 0x40, 0x0 ;  /* 0x000000000000781c */ /* 0x000fe20003f0e868 */
[----:B------:R-:W-:-:S04]  /*8220*/  DEPBAR.LE SB0, 0x0 ;  /* 0x000080000000791a */ /* 0x000fc80000000000 */
[----:B------:R-:W-:Y:S01]  /*8230*/  UIADD3 UR28, UR8, -0x2, URZ ;  /* 0xfffffffe081c7890 */ /* 0x000fe2000fffe03f */
[----:B------:R-:W-:Y:S07]  /*8240*/  BAR.SYNC.DEFER_BLOCKING 0x0 ;  /* 0x0000000000007b1d */ /* 0x000fee0000010000 */
[----:B------:R-:W-:Y:S05]  /*8250*/  @P0 BRA `(.L_x_1524) ;  /* 0x000004b000000947 */ /* 0x000fea0003800000 */
        /* <DEDUP_REMOVED lines=8> */
[----:B-1----:R-:W-:Y:S01]  /*82e0*/  MOV R0, UR5 ;  /* 0x0000000500007c02 */ /* 0x002fe20008000f00 */
[----:B--2---:R-:W1:Y:S03]  /*82f0*/  I2F.RP R6, UR4 ;  /* 0x0000000400067d06 */ /* 0x004e660008209400 */
        /* <DEDUP_REMOVED lines=45> */
[----:B------:R-:W-:-:S03]  /*85d0*/  UIADD3 UR7, UR13, -UR4, URZ ;  /* 0x800000040d077290 */ /* 0x000fc6000fffe03f */
[----:B------:R-:W-:Y:S02]  /*85e0*/  ULDC.64 UR4, c[0x0][0x1a0] ;  /* 0x0000680000047ab9 */ /* 0x000fe40000000a00 */
[----:B------:R-:W-:-:S04]  /*85f0*/  UIMAD UR7, UR7, UR6, -0x40 ;  /* 0xffffffc0070774a4 */ /* 0x000fc8000f8e0206 */
[----:B------:R-:W-:Y:S02]  /*8600*/  USHF.R.S32.HI UR6, URZ, 0x1f, UR7 ;  /* 0x0000001f3f067899 */ /* 0x000fe40008011407 */
[----:B------:R-:W-:Y:S02]  /*8610*/  UIMAD.WIDE.U32 UR8, UR7, UR4, URZ ;  /* 0x00000004070872a5 */ /* 0x000fe4000f8e003f */
[----:B------:R-:W-:-:S04]  /*8620*/  UIMAD UR6, UR6, UR4, URZ ;  /* 0x00000004060672a4 */ /* 0x000fc8000f8e023f */
[----:B------:R-:W-:Y:S01]  /*8630*/  UIMAD UR5, UR7, UR5, UR6 ;  /* 0x00000005070572a4 */ /* 0x000fe2000f8e0206 */
[----:B-1----:R-:W-:-:S03]  /*8640*/  MOV R4, UR8 ;  /* 0x0000000800047c02 */ /* 0x002fc60008000f00 */
[----:B------:R-:W-:-:S06]  /*8650*/  UIADD3 UR5, UR9, UR5, URZ ;  /* 0x0000000509057290 */ /* 0x000fcc000fffe03f */
[----:B------:R-:W-:Y:S01]  /*8660*/  MOV R7, UR5 ;  /* 0x0000000500077c02 */ /* 0x000fe20008000f00 */
[----:B--2---:R-:W-:Y:S02]  /*8670*/  IMAD.IADD R0, R0, 0x1, -R5 ;  /* 0x0000000100007824 */ /* 0x004fe400078e0a05 */
[----:B------:R-:W-:-:S03]  /*8680*/  IMAD.U32 R5, RZ, RZ, UR9 ;  /* 0x00000009ff057e24 */ /* 0x000fc6000f8e00ff */
[----:B------:R-:W-:-:S05]  /*8690*/  SHF.R.S32.HI R6, RZ, 0x1f, R0 ;  /* 0x0000001fff067819 */ /* 0x000fca0000011400 */
[----:B------:R-:W-:Y:S02]  /*86a0*/  IMAD R5, R6, c[0x0][0x188], RZ ;  /* 0x0000620006057a24 */ /* 0x000fe400078e02ff */
[----:B------:R-:W-:Y:S02]  /*86b0*/  IMAD.MOV.U32 R6, RZ, RZ, R4 ;  /* 0x000000ffff067224 */ /* 0x000fe400078e0004 */
[C---:B------:R-:W-:Y:S02]  /*86c0*/  IMAD R5, R0.reuse, c[0x0][0x18c], R5 ;  /* 0x0000630000057a24 */ /* 0x040fe400078e0205 */
[----:B------:R-:W-:-:S04]  /*86d0*/  IMAD.WIDE.U32 R6, R0, c[0x0][0x188], R6 ;  /* 0x0000620000067a25 */ /* 0x000fc800078e0006 */
[----:B------:R-:W-:Y:S01]  /*86e0*/  IMAD.MOV.U32 R11, RZ, RZ, R6 ;  /* 0x000000ffff0b7224 */ /* 0x000fe200078e0006 */
[----:B------:R-:W-:Y:S01]  /*86f0*/  IADD3 R5, R7, R5, RZ ;  /* 0x0000000507057210 */ /* 0x000fe20007ffe0ff */
[----:B------:R-:W-:Y:S05]  /*8700*/  BRA `(.L_x_1525) ;  /* 0x0000003000007947 */ /* 0x000fea0003800000 */
.L_x_1524:
[----:B------:R-:W-:-:S05]  /*8710*/  IMAD.MOV.U32 R11, RZ, RZ, c[0x0][0x1a0] ;  /* 0x00006800ff0b7624 */ /* 0x000fca00078e00ff */
[----:B------:R-:W-:-:S04]  /*8720*/  LEA R11, -R11, RZ, 0x6 ;  /* 0x000000ff0b0b7211 */ /* 0x000fc800078e31ff */
[----:B------:R-:W-:Y:S02]  /*8730*/  SHF.R.S32.HI R5, RZ, 0x1f, R11 ;  /* 0x0000001fff057819 */ /* 0x000fe4000001140b */
.L_x_1525:
[----:B------:R-:W-:Y:S01]  /*8740*/  ISETP.GE.AND P4, PT, R173, c[0x0][0x220], PT ;  /* 0x00008800ad007a0c */ /* 0x000fe20003f86270 */
[----:B------:R-:W-:Y:S01]  /*8750*/  UISETP.GT.AND UP0, UPT, UR28, UR21, UPT ;  /* 0x000000151c00728c */ /* 0x000fe2000bf04270 */
        /* <DEDUP_REMOVED lines=157> */
[----:B------:R-:W-:Y:S01]  /*9130*/  LDSM.16.M88.4 R196, [R230] ;  /* 0x00000000e6c4783b */ /* 0x000fe20000000200 */
[C---:B--2---:R-:W-:Y:S03]  /*9140*/  HMMA.16816.F32 R32, R188.reuse, R28, RZ ;  /* 0x0000001cbc20723c */ /* 0x044fe600000018ff */
[----:B------:R-:W2:Y:S04]  /*9150*/  LDSM.16.M88.4 R172, [R227+0x8000] ;  /* 0x00800000e3ac783b */ /* 0x000ea80000000200 */
[----:B------:R-:W-:Y:S01]  /*9160*/  LDSM.16.M88.4 R200, [R227+0x9800] ;  /* 0x00980000e3c8783b */ /* 0x000fe20000000200 */
[C---:B------:R-:W-:Y:S03]  /*9170*/  HMMA.16816.F32 R28, R188.reuse, R30, RZ ;  /* 0x0000001ebc1c723c */ /* 0x040fe600000018ff */
[----:B------:R-:W3:Y:S04]  /*9180*/  S2R R0, SR_TID.X ;  /* 0x0000000000007919 */ /* 0x000ee80000002100 */
[----:B------:R-:W0:Y:S01]  /*9190*/  LDGDEPBAR ;  /* 0x00000000000079af */ /* 0x000e220000000000 */
[C---:B----4-:R-:W-:Y:S08]  /*91a0*/  HMMA.16816.F32 R24, R188.reuse, R20, RZ ;  /* 0x00000014bc18723c */ /* 0x050ff000000018ff */
[C---:B-1----:R-:W-:Y:S08]  /*91b0*/  HMMA.16816.F32 R16, R188.reuse, R12, RZ ;  /* 0x0000000cbc10723c */ /* 0x042ff000000018ff */
[----:B------:R-:W-:Y:S01]  /*91c0*/  HMMA.16816.F32 R20, R188, R22, RZ ;  /* 0x00000016bc14723c */ /* 0x000fe200000018ff */
[----:B---3--:R-:W-:-:S07]  /*91d0*/  IMAD.SHL.U32 R0, R0, 0x2, RZ ;  /* 0x0000000200007824 */ /* 0x008fce00078e00ff */
[C---:B------:R-:W-:Y:S08]  /*91e0*/  HMMA.16816.F32 R12, R188.reuse, R14, RZ ;  /* 0x0000000ebc0c723c */ /* 0x040ff000000018ff */
[C---:B-----5:R-:W-:Y:S08]  /*91f0*/  HMMA.16816.F32 R192, R188.reuse, R8, RZ ;  /* 0x00000008bcc0723c */ /* 0x060ff000000018ff */
[----:B------:R-:W-:Y:S01]  /*9200*/  HMMA.16816.F32 R188, R188, R10, RZ ;  /* 0x0000000abcbc723c */ /* 0x000fe200000018ff */
[----:B------:R-:W1:Y:S07]  /*9210*/  LDSM.16.M88.4 R8, [R227+0x8800] ;  /* 0x00880000e308783b */ /* 0x000e6e0000000200 */
[C---:B------:R-:W-:Y:S08]  /*9220*/  HMMA.16816.F32 R32, R176.reuse, R4, R32 ;  /* 0x00000004b020723c */ /* 0x040ff00000001820 */
[C---:B------:R-:W-:Y:S01]  /*9230*/  HMMA.16816.F32 R28, R176.reuse, R6, R28 ;  /* 0x00000006b01c723c */ /* 0x040fe2000000181c */
        /* <DEDUP_REMOVED lines=8> */
[----:B------:R-:W-:Y:S01]  /*92c0*/  HMMA.16816.F32 R188, R176, R182, R188 ;  /* 0x000000b6b0bc723c */ /* 0x000fe200000018bc */
[----:B------:R-:W5:Y:S04]  /*92d0*/  LDSM.16.M88.4 R176, [R220+0x800] ;  /* 0x00080000dcb0783b */ /* 0x000f680000000200 */
[----:B------:R-:W4:Y:S03]  /*92e0*/  LDSM.16.M88.4 R180, [R220+0x1000] ;  /* 0x00100000dcb4783b */ /* 0x000f260000000200 */
[C---:B--2---:R-:W-:Y:S08]  /*92f0*/  HMMA.16816.F32 R32, R196.reuse, R172, R32 ;  /* 0x000000acc420723c */ /* 0x044ff00000001820 */
[C---:B------:R-:W-:Y:S01]  /*9300*/  HMMA.16816.F32 R28, R196.reuse, R174, R28 ;  /* 0x000000aec41c723c */ /* 0x040fe2000000181c */
[----:B------:R-:W2:Y:S07]  /*9310*/  LDSM.16.M88.4 R172, [R220+0x1800] ;  /* 0x00180000dcac783b */ /* 0x000eae0000000200 */
[C---:B-1----:R-:W-:Y:S08]  /*9320*/  HMMA.16816.F32 R24, R196.reuse, R8, R24 ;  /* 0x00000008c418723c */ /* 0x042ff00000001818 */
        /* <DEDUP_REMOVED lines=8> */
[----:B------:R-:W-:Y:S03]  /*93b0*/  LDSM.16.M88.4 R196, [R219] ;  /* 0x00000000dbc4783b */ /* 0x000fe60000000200 */
[C---:B----4-:R-:W-:Y:S08]  /*93c0*/  HMMA.16816.F32 R32, R168.reuse, R184, R32 ;  /* 0x000000b8a820723c */ /* 0x050ff00000001820 */
[C---:B------:R-:W-:Y:S01]  /*93d0*/  HMMA.16816.F32 R28, R168.reuse, R186, R28 ;  /* 0x000000baa81c723c */ /* 0x040fe2000000181c */
[----:B------:R-:W4:Y:S07]  /*93e0*/  LDSM.16.M88.4 R184, [R233+0xb000] ;  /* 0x00b00000e9b8783b */ /* 0x000f2e0000000200 */
[C---:B-----5:R-:W-:Y:S08]  /*93f0*/  HMMA.16816.F32 R24, R168.reuse, R176, R24 ;  /* 0x000000b0a818723c */ /* 0x060ff00000001818 */
[C---:B------:R-:W-:Y:S01]  /*9400*/  HMMA.16816.F32 R20, R168.reuse, R178, R20 ;  /* 0x000000b2a814723c */ /* 0x040fe20000001814 */
[----:B------:R-:W5:Y:S07]  /*9410*/  LDSM.16.M88.4 R176, [R233+0xb800] ;  /* 0x00b80000e9b0783b */ /* 0x000f6e0000000200 */
[C---:B------:R-:W-:Y:S08]  /*9420*/  HMMA.16816.F32 R16, R168.reuse, R180, R16 ;  /* 0x000000b4a810723c */ /* 0x040ff00000001810 */
[C---:B------:R-:W-:Y:S01]  /*9430*/  HMMA.16816.F32 R12, R168.reuse, R182, R12 ;  /* 0x000000b6a80c723c */ /* 0x040fe2000000180c */
[----:B------:R-:W-:Y:S07]  /*9440*/  LDSM.16.M88.4 R180, [R218] ;  /* 0x00000000dab4783b */ /* 0x000fee0000000200 */
[C---:B--2---:R-:W-:Y:S08]  /*9450*/  HMMA.16816.F32 R192, R168.reuse, R172, R192 ;  /* 0x000000aca8c0723c */ /* 0x044ff000000018c0 */
[----:B------:R-:W-:Y:S01]  /*9460*/  HMMA.16816.F32 R188, R168, R174, R188 ;  /* 0x000000aea8bc723c */ /* 0x000fe200000018bc */
[----:B------:R-:W-:Y:S04]  /*9470*/  LDSM.16.M88.4 R172, [R217] ;  /* 0x00000000d9ac783b */ /* 0x000fe80000000200 */
[----:B------:R-:W-:Y:S03]  /*9480*/  LDSM.16.M88.4 R168, [R216] ;  /* 0x00000000d8a8783b */ /* 0x000fe60000000200 */
[C---:B-1----:R-:W-:Y:S08]  /*9490*/  HMMA.16816.F32 R32, R8.reuse, R4, R32 ;  /* 0x000000040820723c */ /* 0x042ff00000001820 */
[C---:B------:R-:W-:Y:S01]  /*94a0*/  HMMA.16816.F32 R28, R8.reuse, R6, R28 ;  /* 0x00000006081c723c */ /* 0x040fe2000000181c */
[----:B------:R-:W1:Y:S07]  /*94b0*/  LDSM.16.M88.4 R4, [R232+0x2000] ;  /* 0x00200000e804783b */ /* 0x000e6e0000000200 */
[C---:B---3--:R-:W-:Y:S08]  /*94c0*/  HMMA.16816.F32 R24, R8.reuse, R200, R24 ;  /* 0x000000c80818723c */ /* 0x048ff00000001818 */
[C---:B------:R-:W-:Y:S01]  /*94d0*/  HMMA.16816.F32 R20, R8.reuse, R202, R20 ;  /* 0x000000ca0814723c */ /* 0x040fe20000001814 */
[----:B------:R-:W-:Y:S07]  /*94e0*/  LDSM.16.M88.4 R200, [R220+0x4800] ;  /* 0x00480000dcc8783b */ /* 0x000fee0000000200 */
[C---:B----4-:R-:W-:Y:S08]  /*94f0*/  HMMA.16816.F32 R16, R8.reuse, R184, R16 ;  /* 0x000000b80810723c */ /* 0x050ff00000001810 */
[C---:B------:R-:W-:Y:S01]  /*9500*/  HMMA.16816.F32 R12, R8.reuse, R186, R12 ;  /* 0x000000ba080c723c */ /* 0x040fe2000000180c */
[----:B------:R-:W-:Y:S07]  /*9510*/  LDSM.16.M88.4 R184, [R227+0xa000] ;  /* 0x00a00000e3b8783b */ /* 0x000fee0000000200 */
[C---:B-----5:R-:W-:Y:S08]  /*9520*/  HMMA.16816.F32 R192, R8.reuse, R176, R192 ;  /* 0x000000b008c0723c */ /* 0x060ff000000018c0 */
        /* <DEDUP_REMOVED lines=8> */
[----:B------:R-:W4:Y:S07]  /*95b0*/  LDSM.16.M88.4 R180, [R227+0xb800] ;  /* 0x00b80000e3b4783b */ /* 0x000f2e0000000200 */
[C---:B------:R-:W-:Y:S08]  /*95c0*/  HMMA.16816.F32 R16, R4.reuse, R172, R16 ;  /* 0x000000ac0410723c */ /* 0x040ff00000001810 */
[C---:B------:R-:W-:Y:S01]  /*95d0*/  HMMA.16816.F32 R12, R4.reuse, R174, R12 ;  /* 0x000000ae040c723c */ /* 0x040fe2000000180c */
[----:B------:R-:W-:Y:S07]  /*95e0*/  LDSM.16.M88.4 R172, [R220+0x2800] ;  /* 0x00280000dcac783b */ /* 0x000fee0000000200 */
[C---:B------:R-:W-:Y:S08]  /*95f0*/  HMMA.16816.F32 R192, R4.reuse, R168, R192 ;  /* 0x000000a804c0723c */ /* 0x040ff000000018c0 */
[----:B------:R-:W-:Y:S01]  /*9600*/  HMMA.16816.F32 R188, R4, R170, R188 ;  /* 0x000000aa04bc723c */ /* 0x000fe200000018bc */
[----:B------:R-:W-:Y:S04]  /*9610*/  LDSM.16.M88.4 R4, [R229+0x2000] ;  /* 0x00200000e504783b */ /* 0x000fe80000000200 */
[----:B------:R-:W5:Y:S03]  /*9620*/  LDSM.16.M88.4 R168, [R220+0x2000] ;  /* 0x00200000dca8783b */ /* 0x000f660000000200 */
[C---:B--2---:R-:W-:Y:S08]  /*9630*/  HMMA.16816.F32 R32, R176.reuse, R184, R32 ;  /* 0x000000b8b020723c */ /* 0x044ff00000001820 */
[C---:B------:R-:W-:Y:S01]  /*9640*/  HMMA.16816.F32 R28, R176.reuse, R186, R28 ;  /* 0x000000bab01c723c */ /* 0x040fe2000000181c */
[----:B------:R-:W2:Y:S07]  /*9650*/  LDSM.16.M88.4 R184, [R220+0x3000] ;  /* 0x00300000dcb8783b */ /* 0x000eae0000000200 */
[C---:B---3--:R-:W-:Y:S08]  /*9660*/  HMMA.16816.F32 R24, R176.reuse, R8, R24 ;  /* 0x00000008b018723c */ /* 0x048ff00000001818 */
[C---:B------:R-:W-:Y:S01]  /*9670*/  HMMA.16816.F32 R20, R176.reuse, R10, R20 ;  /* 0x0000000ab014723c */ /* 0x040fe20000001814 */
[----:B------:R-:W3:Y:S07]  /*9680*/  LDSM.16.M88.4 R8, [R220+0x3800] ;  /* 0x00380000dc08783b */ /* 0x000eee0000000200 */
[C---:B-1----:R-:W-:Y:S08]  /*9690*/  HMMA.16816.F32 R16, R176.reuse, R196, R16 ;  /* 0x000000c4b010723c */ /* 0x042ff00000001810 */
[C---:B------:R-:W-:Y:S01]  /*96a0*/  HMMA.16816.F32 R12, R176.reuse, R198, R12 ;  /* 0x000000c6b00c723c */ /* 0x040fe2000000180c */
[----:B------:R-:W-:Y:S07]  /*96b0*/  LDSM.16.M88.4 R196, [R233+0xc000] ;  /* 0x00c00000e9c4783b */ /* 0x000fee0000000200 */
[C---:B----4-:R-:W-:Y:S08]  /*96c0*/  HMMA.16816.F32 R192, R176.reuse, R180, R192 ;  /* 0x000000b4b0c0723c */ /* 0x050ff000000018c0 */
[----:B------:R-:W-:Y:S01]  /*96d0*/  HMMA.16816.F32 R188, R176, R182, R188 ;  /* 0x000000b6b0bc723c */ /* 0x000fe200000018bc */
[----:B------:R-:W-:Y:S04]  /*96e0*/  LDSM.16.M88.4 R180, [R233+0xc800] ;  /* 0x00c80000e9b4783b */ /* 0x000fe80000000200 */
[----:B------:R-:W-:Y:S03]  /*96f0*/  LDSM.16.M88.4 R176, [R233+0xd000] ;  /* 0x00d00000e9b0783b */ /* 0x000fe60000000200 */
[C---:B-----5:R-:W-:Y:S08]  /*9700*/  HMMA.16816.F32 R32, R4.reuse, R168, R32 ;  /* 0x000000a80420723c */ /* 0x060ff00000001820 */
[C---:B------:R-:W-:Y:S01]  /*9710*/  HMMA.16816.F32 R28, R4.reuse, R170, R28 ;  /* 0x000000aa041c723c */ /* 0x040fe2000000181c */
[----:B------:R-:W1:Y:S07]  /*9720*/  LDSM.16.M88.4 R168, [R234+0x4000] ;  /* 0x00400000eaa8783b */ /* 0x000e6e0000000200 */
[C---:B------:R-:W-:Y:S08]  /*9730*/  HMMA.16816.F32 R24, R4.reuse, R172, R24 ;  /* 0x000000ac0418723c */ /* 0x040ff00000001818 */
[C---:B------:R-:W-:Y:S01]  /*9740*/  HMMA.16816.F32 R20, R4.reuse, R174, R20 ;  /* 0x000000ae0414723c */ /* 0x040fe20000001814 */
[----:B------:R-:W4:Y:S07]  /*9750*/  LDSM.16.M88.4 R172, [R233+0xd800] ;  /* 0x00d80000e9ac783b */ /* 0x000f2e0000000200 */
[C---:B--2---:R-:W-:Y:S08]  /*9760*/  HMMA.16816.F32 R16, R4.reuse, R184, R16 ;  /* 0x000000b80410723c */ /* 0x044ff00000001810 */
[C---:B------:R-:W-:Y:S01]  /*9770*/  HMMA.16816.F32 R12, R4.reuse, R186, R12 ;  /* 0x000000ba040c723c */ /* 0x040fe2000000180c */
[----:B------:R-:W-:Y:S07]  /*9780*/  LDSM.16.M88.4 R184, [R214] ;  /* 0x00000000d6b8783b */ /* 0x000fee0000000200 */
[C---:B---3--:R-:W-:Y:S08]  /*9790*/  HMMA.16816.F32 R192, R4.reuse, R8, R192 ;  /* 0x0000000804c0723c */ /* 0x048ff000000018c0 */
[----:B------:R-:W-:Y:S01]  /*97a0*/  HMMA.16816.F32 R188, R4, R10, R188 ;  /* 0x0000000a04bc723c */ /* 0x000fe200000018bc */
[----:B------:R-:W-:Y:S04]  /*97b0*/  LDSM.16.M88.4 R4, [R232+0x4000] ;  /* 0x00400000e804783b */ /* 0x000fe80000000200 */
[----:B------:R-:W2:Y:S03]  /*97c0*/  LDSM.16.M88.4 R8, [R215] ;  /* 0x00000000d708783b */ /* 0x000ea60000000200 */
[C---:B-1----:R-:W-:Y:S08]  /*97d0*/  HMMA.16816.F32 R32, R168.reuse, R196, R32 ;  /* 0x000000c4a820723c */ /* 0x042ff00000001820 */
[C---:B------:R-:W-:Y:S01]  /*97e0*/  HMMA.16816.F32 R28, R168.reuse, R198, R28 ;  /* 0x000000c6a81c723c */ /* 0x040fe2000000181c */
[----:B------:R-:W1:Y:S07]  /*97f0*/  LDSM.16.M88.4 R196, [R213] ;  /* 0x00000000d5c4783b */ /* 0x000e6e0000000200 */
[C---:B------:R-:W-:Y:S08]  /*9800*/  HMMA.16816.F32 R24, R168.reuse, R180, R24 ;  /* 0x000000b4a818723c */ /* 0x040ff00000001818 */
[C---:B------:R-:W-:Y:S01]  /*9810*/  HMMA.16816.F32 R20, R168.reuse, R182, R20 ;  /* 0x000000b6a814723c */ /* 0x040fe20000001814 */
[----:B------:R-:W-:Y:S07]  /*9820*/  LDSM.16.M88.4 R180, [R230+0x4000] ;  /* 0x00400000e6b4783b */ /* 0x000fee0000000200 */
[C---:B------:R-:W-:Y:S08]  /*9830*/  HMMA.16816.F32 R16, R168.reuse, R176, R16 ;  /* 0x000000b0a810723c */ /* 0x040ff00000001810 */
[C---:B------:R-:W-:Y:S01]  /*9840*/  HMMA.16816.F32 R12, R168.reuse, R178, R12 ;  /* 0x000000b2a80c723c */ /* 0x040fe2000000180c */
[----:B------:R-:W3:Y:S07]  /*9850*/  LDSM.16.M88.4 R176, [R212] ;  /* 0x00000000d4b0783b */ /* 0x000eee0000000200 */
[C---:B----4-:R-:W-:Y:S08]  /*9860*/  HMMA.16816.F32 R192, R168.reuse, R172, R192 ;  /* 0x000000aca8c0723c */ /* 0x050ff000000018c0 */
[----:B------:R-:W-:Y:S01]  /*9870*/  HMMA.16816.F32 R188, R168, R174, R188 ;  /* 0x000000aea8bc723c */ /* 0x000fe200000018bc */
[----:B------:R-:W4:Y:S04]  /*9880*/  LDSM.16.M88.4 R168, [R227+0xc800] ;  /* 0x00c80000e3a8783b */ /* 0x000f280000000200 */
[----:B------:R-:W-:Y:S03]  /*9890*/  LDSM.16.M88.4 R172, [R227+0xc000] ;  /* 0x00c00000e3ac783b */ /* 0x000fe60000000200 */
[C---:B--2---:R-:W-:Y:S08]  /*98a0*/  HMMA.16816.F32 R32, R4.reuse, R8, R32 ;  /* 0x000000080420723c */ /* 0x044ff00000001820 */
[C---:B------:R-:W-:Y:S01]  /*98b0*/  HMMA.16816.F32 R28, R4.reuse, R10, R28 ;  /* 0x0000000a041c723c */ /* 0x040fe2000000181c */
[----:B------:R-:W2:Y:S07]  /*98c0*/  LDSM.16.M88.4 R8, [R227+0xd000] ;  /* 0x00d00000e308783b */ /* 0x000eae0000000200 */
[C---:B------:R-:W-:Y:S08]  /*98d0*/  HMMA.16816.F32 R24, R4.reuse, R184, R24 ;  /* 0x000000b80418723c */ /* 0x040ff00000001818 */
[C---:B------:R-:W-:Y:S01]  /*98e0*/  HMMA.16816.F32 R20, R4.reuse, R186, R20 ;  /* 0x000000ba0414723c */ /* 0x040fe20000001814 */
[----:B------:R-:W5:Y:S07]  /*98f0*/  LDSM.16.M88.4 R184, [R227+0xd800] ;  /* 0x00d80000e3b8783b */ /* 0x000f6e0000000200 */
[C---:B-1----:R-:W-:Y:S08]  /*9900*/  HMMA.16816.F32 R16, R4.reuse, R196, R16 ;  /* 0x000000c40410723c */ /* 0x042ff00000001810 */
[C---:B------:R-:W-:Y:S01]  /*9910*/  HMMA.16816.F32 R12, R4.reuse, R198, R12 ;  /* 0x000000c6040c723c */ /* 0x040fe2000000180c */
[----:B------:R-:W-:Y:S07]  /*9920*/  LDSM.16.M88.4 R196, [R233+0xe000] ;  /* 0x00e00000e9c4783b */ /* 0x000fee0000000200 */
[C---:B---3--:R-:W-:Y:S08]  /*9930*/  HMMA.16816.F32 R192, R4.reuse, R176, R192 ;  /* 0x000000b004c0723c */ /* 0x048ff000000018c0 */
[----:B------:R-:W-:Y:S01]  /*9940*/  HMMA.16816.F32 R188, R4, R178, R188 ;  /* 0x000000b204bc723c */ /* 0x000fe200000018bc */
[----:B------:R-:W-:Y:S04]  /*9950*/  LDSM.16.M88.4 R4, [R229+0x4000] ;  /* 0x00400000e504783b */ /* 0x000fe80000000200 */
[----:B------:R-:W1:Y:S03]  /*9960*/  LDSM.16.M88.4 R176, [R220+0x4000] ;  /* 0x00400000dcb0783b */ /* 0x000e660000000200 */
[C---:B----4-:R-:W-:Y:S08]  /*9970*/  HMMA.16816.F32 R24, R180.reuse, R168, R24 ;  /* 0x000000a8b418723c */ /* 0x050ff00000001818 */
[C---:B------:R-:W-:Y:S01]  /*9980*/  HMMA.16816.F32 R20, R180.reuse, R170, R20 ;  /* 0x000000aab414723c */ /* 0x040fe20000001814 */
[----:B------:R-:W3:Y:S07]  /*9990*/  LDSM.16.M88.4 R168, [R220+0x5000] ;  /* 0x00500000dca8783b */ /* 0x000eee0000000200 */
        /* <DEDUP_REMOVED lines=8> */
[----:B------:R-:W5:Y:S04]  /*9a20*/  LDSM.16.M88.4 R184, [R233+0xe800] ;  /* 0x00e80000e9b8783b */ /* 0x000f680000000200 */
[----:B------:R-:W2:Y:S03]  /*9a30*/  LDSM.16.M88.4 R180, [R233+0xf000] ;  /* 0x00f00000e9b4783b */ /* 0x000ea60000000200 */
[C---:B-1----:R-:W-:Y:S08]  /*9a40*/  HMMA.16816.F32 R32, R4.reuse, R176, R32 ;  /* 0x000000b00420723c */ /* 0x042ff00000001820 */
[C---:B------:R-:W-:Y:S01]  /*9a50*/  HMMA.16816.F32 R28, R4.reuse, R178, R28 ;  /* 0x000000b2041c723c */ /* 0x040fe2000000181c */
[----:B------:R-:W1:Y:S07]  /*9a60*/  LDSM.16.M88.4 R176, [R233+0xf800] ;  /* 0x00f80000e9b0783b */ /* 0x000e6e0000000200 */
[C---:B------:R-:W-:Y:S08]  /*9a70*/  HMMA.16816.F32 R24, R4.reuse, R200, R24 ;  /* 0x000000c80418723c */ /* 0x040ff00000001818 */
[C---:B------:R-:W-:Y:S01]  /*9a80*/  HMMA.16816.F32 R20, R4.reuse, R202, R20 ;  /* 0x000000ca0414723c */ /* 0x040fe20000001814 */
[----:B------:R-:W-:Y:S07]  /*9a90*/  LDSM.16.M88.4 R200, [R232+0x6000] ;  /* 0x00600000e8c8783b */ /* 0x000fee0000000200 */
[C---:B---3--:R-:W-:Y:S08]  /*9aa0*/  HMMA.16816.F32 R16, R4.reuse, R168, R16 ;  /* 0x000000a80410723c */ /* 0x048ff00000001810 */
[C---:B------:R-:W-:Y:S01]  /*9ab0*/  HMMA.16816.F32 R12, R4.reuse, R170, R12 ;  /* 0x000000aa040c723c */ /* 0x040fe2000000180c */
[----:B------:R-:W3:Y:S07]  /*9ac0*/  LDSM.16.M88.4 R168, [R211] ;  /* 0x00000000d3a8783b */ /* 0x000eee0000000200 */
[C---:B--2---:R-:W-:Y:S08]  /*9ad0*/  HMMA.16816.F32 R192, R4.reuse, R8, R192 ;  /* 0x0000000804c0723c */ /* 0x044ff000000018c0 */
[----:B------:R-:W-:Y:S01]  /*9ae0*/  HMMA.16816.F32 R188, R4, R10, R188 ;  /* 0x0000000a04bc723c */ /* 0x000fe200000018bc */
[----:B------:R-:W2:Y:S04]  /*9af0*/  LDSM.16.M88.4 R8, [R210] ;  /* 0x00000000d208783b */ /* 0x000ea80000000200 */
[----:B------:R-:W1:Y:S03]  /*9b00*/  LDSM.16.M88.4 R4, [R209] ;  /* 0x00000000d104783b */ /* 0x000e660000000200 */
[C---:B----4-:R-:W-:Y:S08]  /*9b10*/  HMMA.16816.F32 R32, R172.reuse, R196, R32 ;  /* 0x000000c4ac20723c */ /* 0x050ff00000001820 */
[C---:B------:R-:W-:Y:S01]  /*9b20*/  HMMA.16816.F32 R28, R172.reuse, R198, R28 ;  /* 0x000000c6ac1c723c */ /* 0x040fe2000000181c */
[----:B------:R-:W4:Y:S07]  /*9b30*/  LDSM.16.M88.4 R196, [R208] ;  /* 0x00000000d0c4783b */ /* 0x000f2e0000000200 */
[C---:B-----5:R-:W-:Y:S08]  /*9b40*/  HMMA.16816.F32 R24, R172.reuse, R184, R24 ;  /* 0x000000b8ac18723c */ /* 0x060ff00000001818 */
[C---:B------:R-:W-:Y:S01]  /*9b50*/  HMMA.16816.F32 R20, R172.reuse, R186, R20 ;  /* 0x000000baac14723c */ /* 0x040fe20000001814 */
[----:B------:R-:W-:Y:S07]  /*9b60*/  LDSM.16.M88.4 R184, [R230+0x6000] ;  /* 0x00600000e6b8783b */ /* 0x000fee0000000200 */
[C---:B------:R-:W-:Y:S08]  /*9b70*/  HMMA.16816.F32 R16, R172.reuse, R180, R16 ;  /* 0x000000b4ac10723c */ /* 0x040ff00000001810 */
[C---:B------:R-:W-:Y:S01]  /*9b80*/  HMMA.16816.F32 R12, R172.reuse, R182, R12 ;  /* 0x000000b6ac0c723c */ /* 0x040fe2000000180c */
[----:B------:R-:W5:Y:S07]  /*9b90*/  LDSM.16.M88.4 R180, [R227+0xe000] ;  /* 0x00e00000e3b4783b */ /* 0x000f6e0000000200 */
[C---:B-1----:R-:W-:Y:S08]  /*9ba0*/  HMMA.16816.F32 R192, R172.reuse, R176, R192 ;  /* 0x000000b0acc0723c */ /* 0x042ff000000018c0 */
[----:B------:R-:W-:Y:S01]  /*9bb0*/  HMMA.16816.F32 R188, R172, R178, R188 ;  /* 0x000000b2acbc723c */ /* 0x000fe200000018bc */
[----:B------:R-:W1:Y:S04]  /*9bc0*/  LDSM.16.M88.4 R176, [R227+0xe800] ;  /* 0x00e80000e3b0783b */ /* 0x000e680000000200 */
[----:B------:R-:W1:Y:S03]  /*9bd0*/  LDSM.16.M88.4 R172, [R227+0xf000] ;  /* 0x00f00000e3ac783b */ /* 0x000e660000000200 */
[C---:B---3--:R-:W-:Y:S08]  /*9be0*/  HMMA.16816.F32 R32, R200.reuse, R168, R32 ;  /* 0x000000a8c820723c */ /* 0x048ff00000001820 */
[C---:B--2---:R-:W-:Y:S08]  /*9bf0*/  HMMA.16816.F32 R24, R200.reuse, R8, R24 ;  /* 0x00000008c818723c */ /* 0x044ff00000001818 */
[C---:B------:R-:W-:Y:S01]  /*9c00*/  HMMA.16816.F32 R20, R200.reuse, R10, R20 ;  /* 0x0000000ac814723c */ /* 0x040fe20000001814 */
[----:B------:R-:W-:Y:S07]  /*9c10*/  LDSM.16.M88.4 R8, [R229+0x6000] ;  /* 0x00600000e508783b */ /* 0x000fee0000000200 */
[C---:B------:R-:W-:Y:S08]  /*9c20*/  HMMA.16816.F32 R16, R200.reuse, R4, R16 ;  /* 0x00000004c810723c */ /* 0x040ff00000001810 */
[C---:B------:R-:W-:Y:S01]  /*9c30*/  HMMA.16816.F32 R12, R200.reuse, R6, R12 ;  /* 0x00000006c80c723c */ /* 0x040fe2000000180c */
[----:B------:R-:W2:Y:S07]  /*9c40*/  LDSM.16.M88.4 R4, [R220+0x6000] ;  /* 0x00600000dc04783b */ /* 0x000eae0000000200 */
[C---:B------:R-:W-:Y:S01]  /*9c50*/  HMMA.16816.F32 R28, R200.reuse, R170, R28 ;  /* 0x000000aac81c723c */ /* 0x040fe2000000181c */
[----:B------:R-:W3:Y:S07]  /*9c60*/  LDSM.16.M88.4 R168, [R227+0xf800] ;  /* 0x00f80000e3a8783b */ /* 0x000eee0000000200 */
[C---:B----4-:R-:W-:Y:S08]  /*9c70*/  HMMA.16816.F32 R192, R200.reuse, R196, R192 ;  /* 0x000000c4c8c0723c */ /* 0x050ff000000018c0 */
[----:B------:R-:W-:Y:S01]  /*9c80*/  HMMA.16816.F32 R188, R200, R198, R188 ;  /* 0x000000c6c8bc723c */ /* 0x000fe200000018bc */
[----:B------:R-:W4:Y:S07]  /*9c90*/  LDSM.16.M88.4 R196, [R220+0x6800] ;  /* 0x00680000dcc4783b */ /* 0x000f2e0000000200 */
[C---:B-----5:R-:W-:Y:S08]  /*9ca0*/  HMMA.16816.F32 R32, R184.reuse, R180, R32 ;  /* 0x000000b4b820723c */ /* 0x060ff00000001820 */
[C---:B------:R-:W-:Y:S08]  /*9cb0*/  HMMA.16816.F32 R28, R184.reuse, R182, R28 ;  /* 0x000000b6b81c723c */ /* 0x040ff0000000181c */
[C---:B-1----:R-:W-:Y:S08]  /*9cc0*/  HMMA.16816.F32 R24, R184.reuse, R176, R24 ;  /* 0x000000b0b818723c */ /* 0x042ff00000001818 */
[C---:B------:R-:W-:Y:S08]  /*9cd0*/  HMMA.16816.F32 R16, R184.reuse, R172, R16 ;  /* 0x000000acb810723c */ /* 0x040ff00000001810 */
[----:B------:R-:W-:Y:S01]  /*9ce0*/  HMMA.16816.F32 R12, R184, R174, R12 ;  /* 0x000000aeb80c723c */ /* 0x000fe2000000180c */
[----:B------:R-:W1:Y:S07]  /*9cf0*/  LDSM.16.M88.4 R172, [R220+0x7000] ;  /* 0x00700000dcac783b */ /* 0x000e6e0000000200 */
[----:B--2---:R-:W-:Y:S07]  /*9d00*/  HMMA.16816.F32 R32, R8, R4, R32 ;  /* 0x000000040820723c */ /* 0x004fee0000001820 */
[----:B------:R-:W-:Y:S01]  /*9d10*/  LOP3.LUT R5, R0, 0x6, RZ, 0xc0, !PT ;  /* 0x0000000600057812 */ /* 0x000fe200078ec0ff */
[C---:B------:R-:W-:Y:S08]  /*9d20*/  HMMA.16816.F32 R20, R184.reuse, R178, R20 ;  /* 0x000000b2b814723c */ /* 0x040ff00000001814 */
[----:B---3--:R-:W-:Y:S07]  /*9d30*/  HMMA.16816.F32 R192, R184, R168, R192 ;  /* 0x000000a8b8c0723c */ /* 0x008fee00000018c0 */
[----:B------:R-:W-:Y:S01]  /*9d40*/  IMAD.U32 R168, RZ, RZ, UR28 ;  /* 0x0000001cffa87e24 */ /* 0x000fe2000f8e00ff */
[----:B------:R-:W-:Y:S03]  /*9d50*/  HMMA.16816.F32 R28, R8, R6, R28 ;  /* 0x00000006081c723c */ /* 0x000fe6000000181c */
[----:B------:R-:W-:-:S02]  /*9d60*/  IMAD R168, R168, 0x40, R5 ;  /* 0x00000040a8a87824 */ /* 0x000fc400078e0205 */
[----:B------:R-:W2:Y:S01]  /*9d70*/  LDSM.16.M88.4 R4, [R220+0x7800] ;  /* 0x00780000dc04783b */ /* 0x000ea20000000200 */
[----:B------:R-:W-:-:S04]  /*9d80*/  DEPBAR.LE SB0, 0x0 ;  /* 0x000080000000791a */ /* 0x000fc80000000000 */
[C---:B------:R-:W-:Y:S01]  /*9d90*/  IADD3 R0, R168.reuse, 0x1, RZ ;  /* 0x00000001a8007810 */ /* 0x040fe20007ffe0ff */
[C---:B----4-:R-:W-:Y:S01]  /*9da0*/  HMMA.16816.F32 R24, R8.reuse, R196, R24 ;  /* 0x000000c40818723c */ /* 0x050fe20000001818 */
[----:B------:R-:W-:Y:S02]  /*9db0*/  IADD3 R169, R168, 0x8, RZ ;  /* 0x00000008a8a97810 */ /* 0x000fe40007ffe0ff */
[C---:B------:R-:W-:Y:S01]  /*9dc0*/  ISETP.GE.AND P1, PT, R0.reuse, R167, PT ;  /* 0x000000a70000720c */ /* 0x040fe20003f26270 */
[----:B------:R-:W-:Y:S01]  /*9dd0*/  BAR.SYNC.DEFER_BLOCKING 0x0 ;  /* 0x0000000000007b1d */ /* 0x000fe20000010000 */
[----:B------:R-:W-:Y:S02]  /*9de0*/  ISETP.GE.AND P0, PT, R0, R2, PT ;  /* 0x000000020000720c */ /* 0x000fe40003f06270 */
[----:B------:R-:W-:Y:S01]  /*9df0*/  FSEL R0, R33, -INF , !P1 ;  /* 0xff80000021007808 */ /* 0x000fe20004800000 */
[----:B------:R-:W-:Y:S01]  /*9e00*/  HMMA.16816.F32 R20, R8, R198, R20 ;  /* 0x000000c60814723c */ /* 0x000fe20000001814 */
[----:B------:R-:W-:-:S02]  /*9e10*/  IADD3 R33, R168, 0x9, RZ ;  /* 0x00000009a8217810 */ /* 0x000fc40007ffe0ff */
[CC--:B------:R-:W-:Y:S02]  /*9e20*/  ISETP.GE.AND P6, PT, R169.reuse, R167.reuse, PT ;  /* 0x000000a7a900720c */ /* 0x0c0fe40003fc6270 */
[----:B------:R-:W-:Y:S02]  /*9e30*/  ISETP.GE.AND P1, PT, R169, R2, PT ;  /* 0x00000002a900720c */ /* 0x000fe40003f26270 */
[----:B------:R-:W-:Y:S01]  /*9e40*/  FSEL R35, R35, -INF , !P0 ;  /* 0xff80000023237808 */ /* 0x000fe20004000000 */
[----:B------:R-:W-:Y:S01]  /*9e50*/  HMMA.16816.F32 R188, R184, R170, R188 ;  /* 0x000000aab8bc723c */ /* 0x000fe200000018bc */
[----:B------:R-:W-:Y:S02]  /*9e60*/  ISETP.GE.AND P0, PT, R33, R167, PT ;  /* 0x000000a72100720c */ /* 0x000fe40003f06270 */
[----:B------:R-:W-:Y:S02]  /*9e70*/  FSEL R177, R30, -INF , !P1 ;  /* 0xff8000001eb17808 */ /* 0x000fe40004800000 */
[----:B------:R-:W-:-:S02]  /*9e80*/  IADD3 R169, R168, 0x10, RZ ;  /* 0x00000010a8a97810 */ /* 0x000fc40007ffe0ff */
[----:B------:R-:W-:Y:S01]  /*9e90*/  FSEL R170, R28, -INF , !P6 ;  /* 0xff8000001caa7808 */ /* 0x000fe20007000000 */
[C---:B-1----:R-:W-:Y:S01]  /*9ea0*/  HMMA.16816.F32 R16, R8.reuse, R172, R16 ;  /* 0x000000ac0810723c */ /* 0x042fe20000001810 */
[-C--:B------:R-:W-:Y:S02]  /*9eb0*/  ISETP.GE.AND P6, PT, R33, R2.reuse, PT ;  /* 0x000000022100720c */ /* 0x080fe40003fc6270 */
[----:B------:R-:W-:Y:S02]  /*9ec0*/  FSEL R30, R29, -INF , !P0 ;  /* 0xff8000001d1e7808 */ /* 0x000fe40004000000 */
[----:B------:R-:W-:Y:S02]  /*9ed0*/  IADD3 R29, R168, 0x11, RZ ;  /* 0x00000011a81d7810 */ /* 0x000fe40007ffe0ff */
[C---:B------:R-:W-:Y:S01]  /*9ee0*/  ISETP.GE.AND P1, PT, R169.reuse, R167, PT ;  /* 0x000000a7a900720c */ /* 0x040fe20003f26270 */
[----:B------:R-:W-:Y:S01]  /*9ef0*/  HMMA.16816.F32 R12, R8, R174, R12 ;  /* 0x000000ae080c723c */ /* 0x000fe2000000180c */
[----:B------:R-:W-:-:S02]  /*9f00*/  ISETP.GE.AND P0, PT, R169, R2, PT ;  /* 0x00000002a900720c */ /* 0x000fc40003f06270 */
[----:B------:R-:W-:Y:S02]  /*9f10*/  FSEL R179, R31, -INF , !P6 ;  /* 0xff8000001fb37808 */ /* 0x000fe40007000000 */
[C---:B------:R-:W-:Y:S02]  /*9f20*/  ISETP.GE.AND P6, PT, R29.reuse, R167, PT ;  /* 0x000000a71d00720c */ /* 0x040fe40003fc6270 */
[----:B------:R-:W-:Y:S01]  /*9f30*/  FSEL R28, R24, -INF , !P1 ;  /* 0xff800000181c7808 */ /* 0x000fe20004800000 */
[----:B--2---:R-:W-:Y:S01]  /*9f40*/  HMMA.16816.F32 R192, R8, R4, R192 ;  /* 0x0000000408c0723c */ /* 0x004fe200000018c0 */
[----:B------:R-:W-:Y:S02]  /*9f50*/  FSEL R33, R26, -INF , !P0 ;  /* 0xff8000001a217808 */ /* 0x000fe40004000000 */
[----:B------:R-:W-:Y:S02]  /*9f60*/  IADD3 R31, R168, 0x18, RZ ;  /* 0x00000018a81f7810 */ /* 0x000fe40007ffe0ff */
[----:B------:R-:W-:-:S02]  /*9f70*/  ISETP.GE.AND P1, PT, R29, R2, PT ;  /* 0x000000021d00720c */ /* 0x000fc40003f26270 */
[----:B------:R-:W-:Y:S02]  /*9f80*/  FSEL R26, R25, -INF , !P6 ;  /* 0xff800000191a7808 */ /* 0x000fe40007000000 */
[----:B------:R-:W-:Y:S02]  /*9f90*/  IADD3 R25, R168, 0x19, RZ ;  /* 0x00000019a8197810 */ /* 0x000fe40007ffe0ff */
[-C--:B------:R-:W-:Y:S02]  /*9fa0*/  ISETP.GE.AND P0, PT, R31, R167.reuse, PT ;  /* 0x000000a71f00720c */ /* 0x080fe40003f06270 */
[----:B------:R-:W-:Y:S02]  /*9fb0*/  FSEL R27, R27, -INF , !P1 ;  /* 0xff8000001b1b7808 */ /* 0x000fe40004800000 */
[----:B------:R-:W-:Y:S02]  /*9fc0*/  ISETP.GE.AND P1, PT, R25, R167, PT ;  /* 0x000000a71900720c */ /* 0x000fe40003f26270 */
[----:B------:R-:W-:-:S02]  /*9fd0*/  ISETP.GE.AND P6, PT, R31, R2, PT ;  /* 0x000000021f00720c */ /* 0x000fc40003fc6270 */
[----:B------:R-:W-:Y:S02]  /*9fe0*/  IADD3 R29, R168, 0x20, RZ ;  /* 0x00000020a81d7810 */ /* 0x000fe40007ffe0ff */
[----:B------:R-:W-:Y:S02]  /*9ff0*/  FSEL R24, R20, -INF , !P0 ;  /* 0xff80000014187808 */ /* 0x000fe40004000000 */
[----:B------:R-:W-:Y:S02]  /*a000*/  ISETP.GE.AND P0, PT, R25, R2, PT ;  /* 0x000000021900720c */ /* 0x000fe40003f06270 */
[----:B------:R-:W-:Y:S02]  /*a010*/  FSEL R20, R21, -INF , !P1 ;  /* 0xff80000015147808 */ /* 0x000fe40004800000 */
[----:B------:R-:W-:Y:S02]  /*a020*/  IADD3 R21, R168, 0x21, RZ ;  /* 0x00000021a8157810 */ /* 0x000fe40007ffe0ff */
[----:B------:R-:W-:-:S02]  /*a030*/  FSEL R31, R22, -INF , !P6 ;  /* 0xff800000161f7808 */ /* 0x000fc40007000000 */
[CC--:B------:R-:W-:Y:S02]  /*a040*/  ISETP.GE.AND P6, PT, R29.reuse, R167.reuse, PT ;  /* 0x000000a71d00720c */ /* 0x0c0fe40003fc6270 */
[----:B------:R-:W-:Y:S02]  /*a050*/  ISETP.GE.AND P1, PT, R29, R2, PT ;  /* 0x000000021d00720c */ /* 0x000fe40003f26270 */
[----:B------:R-:W-:Y:S02]  /*a060*/  FSEL R29, R23, -INF , !P0 ;  /* 0xff800000171d7808 */ /* 0x000fe40004000000 */
[----:B------:R-:W-:Y:S02]  /*a070*/  ISETP.GE.AND P0, PT, R21, R167, PT ;  /* 0x000000a71500720c */ /* 0x000fe40003f06270 */
[----:B------:R-:W-:Y:S02]  /*a080*/  IADD3 R4, R168, 0x28, RZ ;  /* 0x00000028a8047810 */ /* 0x000fe40007ffe0ff */
[----:B------:R-:W-:-:S02]  /*a090*/  FSEL R201, R18, -INF , !P1 ;  /* 0xff80000012c97808 */ /* 0x000fc40004800000 */
[----:B------:R-:W-:Y:S02]  /*a0a0*/  FSEL R196, R17, -INF , !P0 ;  /* 0xff80000011c47808 */ /* 0x000fe40004000000 */
[C---:B------:R-:W-:Y:S02]  /*a0b0*/  ISETP.GE.AND P1, PT, R4.reuse, R167, PT ;  /* 0x000000a70400720c */ /* 0x040fe40003f26270 */
[-C--:B------:R-:W-:Y:S02]  /*a0c0*/  ISETP.GE.AND P0, PT, R4, R2.reuse, PT ;  /* 0x000000020400720c */ /* 0x080fe40003f06270 */
[----:B------:R-:W-:Y:S01]  /*a0d0*/  HMMA.16816.F32 R4, R8, R6, R188 ;  /* 0x000000060804723c */ /* 0x000fe200000018bc */
[----:B------:R-:W-:Y:S02]  /*a0e0*/  FSEL R200, R16, -INF , !P6 ;  /* 0xff80000010c87808 */ /* 0x000fe40007000000 */
[----:B------:R-:W-:Y:S02]  /*a0f0*/  ISETP.GE.AND P6, PT, R21, R2, PT ;  /* 0x000000021500720c */ /* 0x000fe40003fc6270 */
[----:B------:R-:W-:-:S02]  /*a100*/  FSEL R202, R12, -INF , !P1 ;  /* 0xff8000000cca7808 */ /* 0x000fc40004800000 */
[----:B------:R-:W-:Y:S02]  /*a110*/  IADD3 R8, R168, 0x29, RZ ;  /* 0x00000029a8087810 */ /* 0x000fe40007ffe0ff */
[----:B------:R-:W-:Y:S02]  /*a120*/  FSEL R203, R19, -INF , !P6 ;  /* 0xff80000013cb7808 */ /* 0x000fe40007000000 */
[----:B------:R-:W-:Y:S02]  /*a130*/  ISETP.GE.AND P6, PT, R8, R167, PT ;  /* 0x000000a70800720c */ /* 0x000fe40003fc6270 */
[----:B------:R-:W-:Y:S02]  /*a140*/  IADD3 R9, R168, 0x30, RZ ;  /* 0x00000030a8097810 */ /* 0x000fe40007ffe0ff */
[----:B------:R-:W-:Y:S02]  /*a150*/  FSEL R199, R14, -INF , !P0 ;  /* 0xff8000000ec77808 */ /* 0x000fe40004000000 */
[----:B------:R-:W-:-:S02]  /*a160*/  FSEL R198, R13, -INF , !P6 ;  /* 0xff8000000dc67808 */ /* 0x000fc40007000000 */
[-C--:B------:R-:W-:Y:S02]  /*a170*/  ISETP.GE.AND P1, PT, R8, R2.reuse, PT ;  /* 0x000000020800720c */ /* 0x080fe40003f26270 */
[C---:B------:R-:W-:Y:S02]  /*a180*/  ISETP.GE.AND P0, PT, R9.reuse, R167, PT ;  /* 0x000000a70900720c */ /* 0x040fe40003f06270 */
[----:B------:R-:W-:Y:S02]  /*a190*/  ISETP.GE.AND P6, PT, R9, R2, PT ;  /* 0x000000020900720c */ /* 0x000fe40003fc6270 */
[C---:B------:R-:W-:Y:S02]  /*a1a0*/  IADD3 R8, R168.reuse, 0x31, RZ ;  /* 0x00000031a8087810 */ /* 0x040fe40007ffe0ff */
[----:B------:R-:W-:Y:S02]  /*a1b0*/  IADD3 R9, R168, 0x38, RZ ;  /* 0x00000038a8097810 */ /* 0x000fe40007ffe0ff */
[----:B------:R-:W-:-:S02]  /*a1c0*/  FSEL R197, R15, -INF , !P1 ;  /* 0xff8000000fc57808 */ /* 0x000fc40004800000 */
[----:B------:R-:W-:Y:S02]  /*a1d0*/  FSEL R190, R192, -INF , !P0 ;  /* 0xff800000c0be7808 */ /* 0x000fe40004000000 */
[----:B------:R-:W-:Y:S02]  /*a1e0*/  FSEL R187, R194, -INF , !P6 ;  /* 0xff800000c2bb7808 */ /* 0x000fe40007000000 */
[CC--:B------:R-:W-:Y:S02]  /*a1f0*/  ISETP.GE.AND P1, PT, R8.reuse, R167.reuse, PT ;  /* 0x000000a70800720c */ /* 0x0c0fe40003f26270 */
[----:B------:R-:W-:Y:S02]  /*a200*/  ISETP.GE.AND P0, PT, R8, R2, PT ;  /* 0x000000020800720c */ /* 0x000fe40003f06270 */
[----:B------:R-:W-:Y:S02]  /*a210*/  ISETP.GE.AND P6, PT, R9, R167, PT ;  /* 0x000000a70900720c */ /* 0x000fe40003fc6270 */
[----:B------:R-:W-:-:S02]  /*a220*/  IADD3 R8, R168, 0x39, RZ ;  /* 0x00000039a8087810 */ /* 0x000fc40007ffe0ff */
[----:B------:R-:W-:Y:S02]  /*a230*/  FSEL R188, R4, -INF , !P6 ;  /* 0xff80000004bc7808 */ /* 0x000fe40007000000 */
[----:B------:R-:W-:Y:S02]  /*a240*/  ISETP.GE.AND P6, PT, R8, R167, PT ;  /* 0x000000a70800720c */ /* 0x000fe40003fc6270 */
[----:B------:R-:W-:Y:S02]  /*a250*/  FSEL R189, R193, -INF , !P1 ;  /* 0xff800000c1bd7808 */ /* 0x000fe40004800000 */
[----:B------:R-:W-:Y:S02]  /*a260*/  FSEL R186, R5, -INF , !P6 ;  /* 0xff80000005ba7808 */ /* 0x000fe40007000000 */
[----:B------:R-:W-:Y:S02]  /*a270*/  PLOP3.LUT P6, PT, PT, PT, UP0, 0x80, 0x0 ;  /* 0x000000000000781c */ /* 0x000fe40003fcf008 */
[----:B------:R-:W-:-:S02]  /*a280*/  FSEL R185, R195, -INF , !P0 ;  /* 0xff800000c3b97808 */ /* 0x000fc40004000000 */
[-C--:B------:R-:W-:Y:S02]  /*a290*/  ISETP.GE.AND P1, PT, R9, R2.reuse, PT ;  /* 0x000000020900720c */ /* 0x080fe40003f26270 */
[----:B------:R-:W-:Y:S02]  /*a2a0*/  ISETP.GE.AND P0, PT, R168, R167, PT ;  /* 0x000000a7a800720c */ /* 0x000fe40003f06270 */
[----:B------:R-:W-:Y:S02]  /*a2b0*/  FSEL R182, R6, -INF , !P1 ;  /* 0xff80000006b67808 */ /* 0x000fe40004800000 */
[----:B------:R-:W-:Y:S02]  /*a2c0*/  FSEL R32, R32, -INF , !P0 ;  /* 0xff80000020207808 */ /* 0x000fe40004000000 */
[-C--:B------:R-:W-:Y:S02]  /*a2d0*/  ISETP.GE.AND P1, PT, R168, R2.reuse, PT ;  /* 0x00000002a800720c */ /* 0x080fe40003f26270 */
[----:B------:R-:W-:-:S02]  /*a2e0*/  ISETP.GE.AND P0, PT, R8, R2, PT ;  /* 0x000000020800720c */ /* 0x000fc40003f06270 */
[----:B------:R-:W-:Y:S02]  /*a2f0*/  FSEL R34, R34, -INF , !P1 ;  /* 0xff80000022227808 */ /* 0x000fe40004800000 */
[----:B------:R-:W-:Y:S01]  /*a300*/  FSEL R183, R7, -INF , !P0 ;  /* 0xff80000007b77808 */ /* 0x000fe20004000000 */
[----:B------:R-:W-:Y:S05]  /*a310*/  @!P6 BRA `(.L_x_1526) ;  /* 0x00000ee00000e947 */ /* 0x000fea0003800000 */
[----:B------:R-:W-:-:S13]  /*a320*/  PLOP3.LUT P0, PT, PT, PT, UP6, 0x40, 0x0 ;  /* 0x000000000000781c */ /* 0x000fda0003f0e868 */
[----:B------:R-:W-:Y:S05]  /*a330*/  @P0 BRA `(.L_x_1527) ;  /* 0x0000049000000947 */ /* 0x000fea0003800000 */
        /* <DEDUP_REMOVED lines=55> */
[----:B------:R-:W-:-:S03]  /*a6b0*/  UIADD3 UR9, UR5, -UR4, URZ ;  /* 0x8000000405097290 */ /* 0x000fc6000fffe03f */
[----:B------:R-:W-:Y:S02]  /*a6c0*/  ULDC.64 UR4, c[0x0][0x198] ;  /* 0x0000660000047ab9 */ /* 0x000fe40000000a00 */
[----:B------:R-:W-:-:S04]  /*a6d0*/  UIMAD UR9, UR9, UR6, -0x40 ;  /* 0xffffffc0090974a4 */ /* 0x000fc8000f8e0206 */
        /* <DEDUP_REMOVED lines=15> */
.L_x_1527:
[----:B------:R-:W-:Y:S02]  /*a7d0*/  ULDC UR8, c[0x0][0x198] ;  /* 0x0000660000087ab9 */ /* 0x000fe40000000800 */
[----:B------:R-:W-:-:S04]  /*a7e0*/  ULEA UR8, -UR8, URZ, 0x6 ;  /* 0x0000003f08087291 */ /* 0x000fc8000f8e313f */
[----:B------:R-:W-:Y:S02]  /*a7f0*/  USHF.R.S32.HI UR7, URZ, 0x1f, UR8 ;  /* 0x0000001f3f077899 */ /* 0x000fe40008011408 */
.L_x_1528:
[C---:B------:R-:W-:Y:S01]  /*a800*/  @!P4 IADD3 R7, P0, R166.reuse, UR8, RZ ;  /* 0x00000008a607cc10 */ /* 0x040fe2000ff1e0ff */
[----:B------:R-:W-:Y:S01]  /*a810*/  UIADD3 UR4, UP1, UP0, UR25, UR8, UR25 ;  /* 0x0000000819047290 */ /* 0x000fe2000f83e019 */
[C---:B------:R-:W-:Y:S01]  /*a820*/  @!P3 IADD3 R5, P1, R166.reuse, UR8, RZ ;  /* 0x00000008a605bc10 */ /* 0x040fe2000ff3e0ff */
[----:B------:R1:W-:Y:S01]  /*a830*/  @P5 STS.128 [R235+0x8000], RZ ;  /* 0x008000ffeb005388 */ /* 0x0003e20000000c00 */
[----:B------:R-:W-:Y:S01]  /*a840*/  @!P4 IADD3.X R2, R165, UR7, RZ, P0, !PT ;  /* 0x00000007a502cc10 */ /* 0x000fe200087fe4ff */
[----:B------:R-:W-:Y:S01]  /*a850*/  UIADD3.X UR6, UR24, UR7, UR24, UP1, UP0 ;  /* 0x0000000718067290 */ /* 0x000fe20008fe0418 */
[----:B------:R-:W-:Y:S01]  /*a860*/  @!P4 LEA R172, P0, R7, c[0x0][0x168], 0x1 ;  /* 0x00005a0007acca11 */ /* 0x000fe200078008ff */
[----:B------:R-:W-:Y:S01]  /*a870*/  UIADD3 UR5, UP1, UR25, UR4, URZ ;  /* 0x0000000419057290 */ /* 0x000fe2000ff3e03f */
[----:B------:R-:W-:Y:S01]  /*a880*/  @!P3 IADD3.X R4, R165, UR7, RZ, P1, !PT ;  /* 0x00000007a504bc10 */ /* 0x000fe20008ffe4ff */
[----:B------:R-:W-:Y:S01]  /*a890*/  VOTEU.ALL UP0, P5 ;  /* 0x00000000003f7886 */ /* 0x000fe20002800000 */
[----:B------:R-:W-:Y:S01]  /*a8a0*/  @!P4 LEA.HI.X R173, R7, c[0x0][0x16c], R2, 0x1, P0 ;  /* 0x00005b0007adca11 */ /* 0x000fe200000f0c02 */
[----:B------:R-:W-:Y:S01]  /*a8b0*/  BSSY B0, `(.L_x_1529) ;  /* 0x000008f000007945 */ /* 0x000fe20003800000 */
[----:B------:R-:W-:-:S02]  /*a8c0*/  @!P2 IADD3 R7, P0, R166, UR8, RZ ;  /* 0x00000008a607ac10 */ /* 0x000fc4000ff1e0ff */
[----:B------:R-:W-:Y:S01]  /*a8d0*/  @!P3 LEA R16, P1, R5, c[0x0][0x168], 0x1 ;  /* 0x00005a000510ba11 */ /* 0x000fe200078208ff */
[----:B------:R-:W-:Y:S01]  /*a8e0*/  @!UP0 UIADD3 UR10, UP2, UR25, UR8, URZ ;  /* 0x00000008190a8290 */ /* 0x000fe2000ff5e03f */
[----:B------:R-:W-:Y:S02]  /*a8f0*/  @!P2 IADD3.X R2, R165, UR7, RZ, P0, !PT ;  /* 0x00000007a502ac10 */ /* 0x000fe400087fe4ff */
[----:B------:R-:W-:Y:S01]  /*a900*/  @!P3 LEA.HI.X R17, R5, c[0x0][0x16c], R4, 0x1, P1 ;  /* 0x00005b000511ba11 */ /* 0x000fe200008f0c04 */
[----:B------:R-:W-:Y:S01]  /*a910*/  IMAD.U32 R5, RZ, RZ, UR8 ;  /* 0x00000008ff057e24 */ /* 0x000fe2000f8e00ff */
[C---:B------:R-:W-:Y:S01]  /*a920*/  @!P2 LEA R14, P0, R7.reuse, c[0x0][0x168], 0x1 ;  /* 0x00005a00070eaa11 */ /* 0x040fe200078008ff */
[----:B------:R-:W-:Y:S01]  /*a930*/  IMAD.U32 R4, RZ, RZ, UR7 ;  /* 0x00000007ff047e24 */ /* 0x000fe2000f8e00ff */
[----:B------:R-:W-:Y:S02]  /*a940*/  @!UP0 UIADD3.X UR9, UR24, UR7, URZ, UP2, !UPT ;  /* 0x0000000718098290 */ /* 0x000fe400097fe43f */
[----:B------:R-:W-:Y:S01]  /*a950*/  @!P2 LEA.HI.X R15, R7, c[0x0][0x16c], R2, 0x1, P0 ;  /* 0x00005b00070faa11 */ /* 0x000fe200000f0c02 */
[----:B------:R-:W-:Y:S01]  /*a960*/  IMAD.U32 R2, RZ, RZ, UR7 ;  /* 0x00000007ff027e24 */ /* 0x000fe2000f8e00ff */
[----:B------:R-:W-:-:S04]  /*a970*/  @!P4 IADD3 R7, P1, P0, R166, UR25, R5 ;  /* 0x00000019a607cc10 */ /* 0x000fc8000f83e005 */
[----:B------:R-:W-:Y:S02]  /*a980*/  @!P4 IADD3.X R6, R165, UR24, R2, P1, P0 ;  /* 0x00000018a506cc10 */ /* 0x000fe40008fe0402 */
[----:B------:R-:W-:Y:S02]  /*a990*/  @!P4 LEA R168, P0, R7, c[0x0][0x168], 0x1 ;  /* 0x00005a0007a8ca11 */ /* 0x000fe400078008ff */
[----:B------:R-:W-:Y:S02]  /*a9a0*/  @!P5 LEA R174, P1, R5, R240, 0x1 ;  /* 0x000000f005aed211 */ /* 0x000fe400078208ff */
[----:B------:R-:W-:Y:S01]  /*a9b0*/  @!P4 LEA.HI.X R169, R7, c[0x0][0x16c], R6, 0x1, P0 ;  /* 0x00005b0007a9ca11 */ /* 0x000fe200000f0c06 */
[----:B------:R-:W-:Y:S01]  /*a9c0*/  IMAD.U32 R7, RZ, RZ, UR4 ;  /* 0x00000004ff077e24 */ /* 0x000fe2000f8e00ff */
[----:B------:R-:W-:Y:S01]  /*a9d0*/  @!P5 LEA.HI.X R175, R5, R239, R4, 0x1, P1 ;  /* 0x000000ef05afd211 */ /* 0x000fe200008f0c04 */
[----:B------:R-:W-:Y:S01]  /*a9e0*/  IMAD.U32 R4, RZ, RZ, UR6 ;  /* 0x00000006ff047e24 */ /* 0x000fe2000f8e00ff */
[----:B------:R-:W-:-:S03]  /*a9f0*/  @!P3 IADD3 R9, P1, P0, R166, UR25, R5 ;  /* 0x00000019a609bc10 */ /* 0x000fc6000f83e005 */
[----:B------:R-:W-:Y:S01]  /*aa00*/  @!PT LDS RZ, [RZ] ;  /* 0x00000000fffff984 */ /* 0x000fe20000000800 */
[----:B------:R-:W-:Y:S01]  /*aa10*/  @!PT LDS RZ, [RZ] ;  /* 0x00000000fffff984 */ /* 0x000fe20000000800 */
[----:B------:R-:W-:Y:S01]  /*aa20*/  @!PT LDS RZ, [RZ] ;  /* 0x00000000fffff984 */ /* 0x000fe20000000800 */
[----:B------:R1:W-:Y:S01]  /*aa30*/  @!P5 LDGSTS.E.BYPASS.LTC128B.128 [R235+0x8000], [R174.64] ;  /* 0x08000000aeebdfae */ /* 0x0003e2000b901d60 */
[C-C-:B------:R-:W-:Y:S02]  /*aa40*/  @!P3 IADD3.X R6, R165.reuse, UR24, R2.reuse, P1, P0 ;  /* 0x00000018a506bc10 */ /* 0x140fe40008fe0402 */
[----:B------:R-:W-:Y:S01]  /*aa50*/  @!P2 IADD3 R5, P1, P0, R166, UR25, R5 ;  /* 0x00000019a605ac10 */ /* 0x000fe2000f83e005 */
[----:B------:R1:W-:Y:S03]  /*aa60*/  @P4 STS.128 [R235+0xa000], RZ ;  /* 0x00a000ffeb004388 */ /* 0x0003e60000000c00 */
[----:B------:R-:W-:Y:S01]  /*aa70*/  @!P2 IADD3.X R2, R165, UR24, R2, P1, P0 ;  /* 0x00000018a502ac10 */ /* 0x000fe20008fe0402 */
[----:B------:R-:W-:Y:S01]  /*aa80*/  @!PT LDS RZ, [RZ] ;  /* 0x00000000fffff984 */ /* 0x000fe20000000800 */
[----:B------:R-:W-:Y:S01]  /*aa90*/  @!PT LDS RZ, [RZ] ;  /* 0x00000000fffff984 */ /* 0x000fe20000000800 */
[----:B------:R-:W-:Y:S01]  /*aaa0*/  @!PT LDS RZ, [RZ] ;  /* 0x00000000fffff984 */ /* 0x000fe20000000800 */
[----:B------:R1:W-:Y:S01]  /*aab0*/  @!P4 LDGSTS.E.BYPASS.LTC128B.128 [R235+0xa000], [R172.64+0x80] ;  /* 0x0a000080acebcfae */ /* 0x0003e2000b901d60 */
[----:B------:R-:W-:Y:S02]  /*aac0*/  @!P3 LEA R12, P0, R9, c[0x0][0x168], 0x1 ;  /* 0x00005a00090cba11 */ /* 0x000fe400078008ff */
[----:B------:R-:W-:Y:S01]  /*aad0*/  @!P5 LEA R22, P1, R7, R240, 0x1 ;  /* 0x000000f00716d211 */ /* 0x000fe200078208ff */
[----:B------:R1:W-:Y:S01]  /*aae0*/  @P3 STS.128 [R235+0xc000], RZ ;  /* 0x00c000ffeb003388 */ /* 0x0003e20000000c00 */
[----:B------:R-:W-:-:S02]  /*aaf0*/  @!P3 LEA.HI.X R13, R9, c[0x0][0x16c], R6, 0x1, P0 ;  /* 0x00005b00090dba11 */ /* 0x000fc400000f0c06 */
[----:B------:R-:W-:Y:S01]  /*ab00*/  @!P2 LEA R10, P0, R5, c[0x0][0x168], 0x1 ;  /* 0x00005a00050aaa11 */ /* 0x000fe200078008ff */
[----:B------:R-:W-:Y:S01]  /*ab10*/  @!PT LDS RZ, [RZ] ;  /* 0x00000000fffff984 */ /* 0x000fe20000000800 */
[----:B------:R-:W-:Y:S01]  /*ab20*/  @!PT LDS RZ, [RZ] ;  /* 0x00000000fffff984 */ /* 0x000fe20000000800 */
[----:B------:R-:W-:Y:S01]  /*ab30*/  @!PT LDS RZ, [RZ] ;  /* 0x00000000fffff984 */ /* 0x000fe20000000800 */
[----:B------:R1:W-:Y:S01]  /*ab40*/  @!P3 LDGSTS.E.BYPASS.LTC128B.128 [R235+0xc000], [R16.64+0x100] ;  /* 0x0c00010010ebbfae */ /* 0x0003e2000b901d60 */
[----:B------:R-:W-:Y:S01]  /*ab50*/  @!P5 LEA.HI.X R23, R7, R239, R4, 0x1, P1 ;  /* 0x000000ef0717d211 */ /* 0x000fe200008f0c04 */
[----:B------:R-:W-:Y:S01]  /*ab60*/  IMAD.U32 R4, RZ, RZ, UR9 ;  /* 0x00000009ff047e24 */ /* 0x000fe2000f8e00ff */
[----:B------:R-:W-:Y:S01]  /*ab70*/  @!P4 IADD3 R7, P1, R166, UR4, RZ ;  /* 0x00000004a607cc10 */ /* 0x000fe2000ff3e0ff */
[----:B------:R1:W-:Y:S01]  /*ab80*/  @P2 STS.128 [R235+0xe000], RZ ;  /* 0x00e000ffeb002388 */ /* 0x0003e20000000c00 */
[----:B------:R-:W-:Y:S02]  /*ab90*/  @!P2 LEA.HI.X R11, R5, c[0x0][0x16c], R2, 0x1, P0 ;  /* 0x00005b00050baa11 */ /* 0x000fe400000f0c02 */
[----:B------:R-:W-:Y:S01]  /*aba0*/  @!P4 IADD3.X R2, R165, UR6, RZ, P1, !PT ;  /* 0x00000006a502cc10 */ /* 0x000fe20008ffe4ff */
[----:B------:R-:W-:Y:S01]  /*abb0*/  @!PT LDS RZ, [RZ] ;  /* 0x00000000fffff984 */ /* 0x000fe20000000800 */
[----:B------:R-:W-:Y:S01]  /*abc0*/  @!PT LDS RZ, [RZ] ;  /* 0x00000000fffff984 */ /* 0x000fe20000000800 */
[----:B------:R-:W-:Y:S01]  /*abd0*/  @!PT LDS RZ, [RZ] ;  /* 0x00000000fffff984 */ /* 0x000fe20000000800 */
[----:B------:R1:W-:Y:S01]  /*abe0*/  @!P2 LDGSTS.E.BYPASS.LTC128B.128 [R235+0xe000], [R14.64+0x180] ;  /* 0x0e0001800eebafae */ /* 0x0003e2000b901d60 */
[----:B------:R-:W-:-:S02]  /*abf0*/  @!P4 LEA R18, P1, R7, c[0x0][0x168], 0x1 ;  /* 0x00005a000712ca11 */ /* 0x000fc400078208ff */
[C---:B------:R-:W-:Y:S01]  /*ac00*/  @!P3 IADD3 R5, P0, R166.reuse, UR4, RZ ;  /* 0x00000004a605bc10 */ /* 0x040fe2000ff1e0ff */
[----:B------:R1:W-:Y:S01]  /*ac10*/  @P5 STS.128 [R235+0x8800], RZ ;  /* 0x008800ffeb005388 */ /* 0x0003e20000000c00 */
[----:B------:R-:W-:Y:S02]  /*ac20*/  @!P4 LEA.HI.X R19, R7, c[0x0][0x16c], R2, 0x1, P1 ;  /* 0x00005b000713ca11 */ /* 0x000fe400008f0c02 */
[----:B------:R-:W-:Y:S02]  /*ac30*/  @!P3 IADD3.X R2, R165, UR6, RZ, P0, !PT ;  /* 0x00000006a502bc10 */ /* 0x000fe400087fe4ff */
[C---:B------:R-:W-:Y:S02]  /*ac40*/  @!P3 LEA R8, P1, R5.reuse, c[0x0][0x168], 0x1 ;  /* 0x00005a000508ba11 */ /* 0x040fe400078208ff */
[----:B------:R-:W-:Y:S01]  /*ac50*/  @!P2 IADD3 R7, P0, R166, UR4, RZ ;  /* 0x00000004a607ac10 */ /* 0x000fe2000ff1e0ff */
[----:B------:R-:W-:Y:S01]  /*ac60*/  UIADD3.X UR4, UR24, UR6, URZ, UP1, !UPT ;  /* 0x0000000618047290 */ /* 0x000fe20008ffe43f */
[----:B------:R-:W-:Y:S01]  /*ac70*/  @!P3 LEA.HI.X R9, R5, c[0x0][0x16c], R2, 0x1, P1 ;  /* 0x00005b000509ba11 */ /* 0x000fe200008f0c02 */
[----:B------:R-:W-:Y:S01]  /*ac80*/  IMAD.U32 R5, RZ, RZ, UR10 ;  /* 0x0000000aff057e24 */ /* 0x000fe2000f8e00ff */
[----:B------:R-:W-:Y:S01]  /*ac90*/  @!P2 IADD3.X R6, R165, UR6, RZ, P0, !PT ;  /* 0x00000006a506ac10 */ /* 0x000fe200087fe4ff */
[----:B------:R-:W-:Y:S01]  /*aca0*/  IMAD.U32 R2, RZ, RZ, UR5 ;  /* 0x00000005ff027e24 */ /* 0x000fe2000f8e00ff */
[----:B------:R-:W-:-:S02]  /*acb0*/  @!P2 LEA R180, P0, R7, c[0x0][0x168], 0x1 ;  /* 0x00005a0007b4aa11 */ /* 0x000fc400078008ff */
[-C--:B------:R-:W-:Y:S02]  /*acc0*/  @!P5 LEA R192, P1, R5, R240.reuse, 0x1 ;  /* 0x000000f005c0d211 */ /* 0x080fe400078208ff */
[----:B------:R-:W-:Y:S02]  /*acd0*/  @!P2 LEA.HI.X R181, R7, c[0x0][0x16c], R6, 0x1, P0 ;  /* 0x00005b0007b5aa11 */ /* 0x000fe400000f0c06 */
[-C--:B------:R-:W-:Y:S01]  /*ace0*/  @!P5 LEA.HI.X R193, R5, R239.reuse, R4, 0x1, P1 ;  /* 0x000000ef05c1d211 */ /* 0x080fe200008f0c04 */
[----:B------:R-:W-:Y:S01]  /*acf0*/  IMAD.U32 R4, RZ, RZ, UR4 ;  /* 0x00000004ff047e24 */ /* 0x000fe2000f8e00ff */
[----:B------:R-:W-:Y:S02]  /*ad00*/  @!P5 LEA R6, P1, R2, R240, 0x1 ;  /* 0x000000f00206d211 */ /* 0x000fe400078208ff */
[----:B------:R-:W-:Y:S01]  /*ad10*/  @!P4 IADD3 R5, P0, R166, UR5, RZ ;  /* 0x00000005a605cc10 */ /* 0x000fe2000ff1e0ff */
[----:B------:R-:W-:Y:S01]  /*ad20*/  @!PT LDS RZ, [RZ] ;  /* 0x00000000fffff984 */ /* 0x000fe20000000800 */
[----:B------:R-:W-:Y:S01]  /*ad30*/  @!PT LDS RZ, [RZ] ;  /* 0x00000000fffff984 */ /* 0x000fe20000000800 */
[----:B------:R-:W-:Y:S01]  /*ad40*/  @!PT LDS RZ, [RZ] ;  /* 0x00000000fffff984 */ /* 0x000fe20000000800 */
[----:B------:R1:W-:Y:S01]  /*ad50*/  @!P5 LDGSTS.E.BYPASS.LTC128B.128 [R235+0x8800], [R192.64] ;  /* 0x08800000c0ebdfae */ /* 0x0003e2000b901d60 */
[----:B------:R-:W-:-:S02]  /*ad60*/  @!P5 LEA.HI.X R7, R2, R239, R4, 0x1, P1 ;  /* 0x000000ef0207d211 */ /* 0x000fc400008f0c04 */
[----:B------:R-:W-:Y:S01]  /*ad70*/  @!P4 IADD3.X R4, R165, UR4, RZ, P0, !PT ;  /* 0x00000004a504cc10 */ /* 0x000fe200087fe4ff */
[----:B------:R1:W-:Y:S01]  /*ad80*/  @P4 STS.128 [R235+0xa800], RZ ;  /* 0x00a800ffeb004388 */ /* 0x0003e20000000c00 */
[C---:B------:R-:W-:Y:S02]  /*ad90*/  @!P4 LEA R194, P1, R5.reuse, c[0x0][0x168], 0x1 ;  /* 0x00005a0005c2ca11 */ /* 0x040fe400078208ff */
[----:B------:R-:W-:Y:S01]  /*ada0*/  @!P3 IADD3 R2, P0, R166, UR5, RZ ;  /* 0x00000005a602bc10 */ /* 0x000fe2000ff1e0ff */
[----:B------:R-:W-:Y:S01]  /*adb0*/  @!PT LDS RZ, [RZ] ;  /* 0x00000000fffff984 */ /* 0x000fe20000000800 */
[----:B------:R-:W-:Y:S01]  /*adc0*/  @!PT LDS RZ, [RZ] ;  /* 0x00000000fffff984 */ /* 0x000fe20000000800 */
[----:B------:R-:W-:Y:S01]  /*add0*/  @!PT LDS RZ, [RZ] ;  /* 0x00000000fffff984 */ /* 0x000fe20000000800 */
[----:B------:R1:W-:Y:S01]  /*ade0*/  @!P4 LDGSTS.E.BYPASS.LTC128B.128 [R235+0xa800], [R168.64+0x80] ;  /* 0x0a800080a8ebcfae */ /* 0x0003e2000b901d60 */
[----:B------:R-:W-:Y:S02]  /*adf0*/  @!P4 LEA.HI.X R195, R5, c[0x0][0x16c], R4, 0x1, P1 ;  /* 0x00005b0005c3ca11 */ /* 0x000fe400008f0c04 */
[----:B------:R-:W-:Y:S01]  /*ae00*/  @!P3 IADD3.X R5, R165, UR4, RZ, P0, !PT ;  /* 0x00000004a505bc10 */ /* 0x000fe200087fe4ff */
[----:B------:R1:W-:Y:S01]  /*ae10*/  @P3 STS.128 [R235+0xc800], RZ ;  /* 0x00c800ffeb003388 */ /* 0x0003e20000000c00 */
[----:B------:R-:W-:-:S03]  /*ae20*/  @!P3 LEA R4, P0, R2, c[0x0][0x168], 0x1 ;  /* 0x00005a000204ba11 */ /* 0x000fc600078008ff */
[----:B------:R-:W-:Y:S01]  /*ae30*/  @!PT LDS RZ, [RZ] ;  /* 0x00000000fffff984 */ /* 0x000fe20000000800 */
[----:B------:R-:W-:Y:S01]  /*ae40*/  @!PT LDS RZ, [RZ] ;  /* 0x00000000fffff984 */ /* 0x000fe20000000800 */
[----:B------:R-:W-:Y:S01]  /*ae50*/  @!PT LDS RZ, [RZ] ;  /* 0x00000000fffff984 */ /* 0x000fe20000000800 */
[----:B------:R1:W-:Y:S01]  /*ae60*/  @!P3 LDGSTS.E.BYPASS.LTC128B.128 [R235+0xc800], [R12.64+0x100] ;  /* 0x0c8001000cebbfae */ /* 0x0003e2000b901d60 */
[----:B------:R-:W-:-:S03]  /*ae70*/  @!P3 LEA.HI.X R5, R2, c[0x0][0x16c], R5, 0x1, P0 ;  /* 0x00005b000205ba11 */ /* 0x000fc600000f0c05 */
        /* <DEDUP_REMOVED lines=50> */
.L_x_1530:
[----:B------:R-:W-:Y:S05]  /*b1a0*/  BSYNC B0 ;  /* 0x0000000000007941 */ /* 0x000fea0003800000 */
.L_x_1529:
[----:B------:R-:W0:Y:S01]  /*b1b0*/  LDGDEPBAR ;  /* 0x00000000000079af */ /* 0x000e220000000000 */
[----:B-1----:R-:W-:Y:S02]  /*b1c0*/  IMAD.U32 R5, RZ, RZ, UR8 ;  /* 0x00000008ff057e24 */ /* 0x002fe4000f8e00ff */
[----:B------:R-:W-:-:S03]  /*b1d0*/  IMAD.U32 R2, RZ, RZ, UR7 ;  /* 0x00000007ff027e24 */ /* 0x000fc6000f8e00ff */
[----:B------:R-:W-:-:S04]  /*b1e0*/  LEA R240, P0, R5, R240, 0x1 ;  /* 0x000000f005f07211 */ /* 0x000fc800078008ff */
[----:B------:R-:W-:Y:S02]  /*b1f0*/  LEA.HI.X R239, R5, R239, R2, 0x1, P0 ;  /* 0x000000ef05ef7211 */ /* 0x000fe400000f0c02 */
.L_x_1526:
[----:B------:R-:W-:Y:S01]  /*b200*/  FMNMX.FTZ R5, R164, R32, !PT ;  /* 0x00000020a4057209 */ /* 0x000fe20007810000 */
[----:B------:R-:W-:Y:S01]  /*b210*/  LDSM.16.MT88.4 R12, [R228+0x10000] ;  /* 0x01000000e40c783b */ /* 0x000fe20000004200 */
[----:B------:R-:W-:Y:S02]  /*b220*/  FMNMX.FTZ R2, R3, R34, !PT ;  /* 0x0000002203027209 */ /* 0x000fe40007810000 */
[----:B------:R-:W-:Y:S01]  /*b230*/  FMNMX.FTZ R5, R0, R5, !PT ;  /* 0x0000000500057209 */ /* 0x000fe20007810000 */
[----:B------:R-:W-:Y:S01]  /*b240*/  LDSM.16.MT88.4 R8, [R225+0x10000] ;  /* 0x01000000e108783b */ /* 0x000fe20000004200 */
[----:B------:R-:W-:Y:S02]  /*b250*/  FMNMX.FTZ R2, R35, R2, !PT ;  /* 0x0000000223027209 */ /* 0x000fe40007810000 */
[----:B------:R-:W-:Y:S01]  /*b260*/  FMNMX.FTZ R5, R170, R5, !PT ;  /* 0x00000005aa057209 */ /* 0x000fe20007810000 */
[----:B------:R-:W-:Y:S01]  /*b270*/  LDSM.16.MT88.4 R16, [R226+0x10000] ;  /* 0x01000000e210783b */ /* 0x000fe20000004200 */
        /* <DEDUP_REMOVED lines=36> */
[C---:B------:R-:W-:Y:S02]  /*b4c0*/  FSETP.NEU.FTZ.AND P1, PT, R174.reuse, -INF , PT ;  /* 0xff800000ae00780b */ /* 0x040fe40003f3d000 */
[C---:B------:R-:W-:Y:S01]  /*b4d0*/  FSETP.NEU.FTZ.AND P0, PT, R173.reuse, -INF , PT ;  /* 0xff800000ad00780b */ /* 0x040fe20003f1d000 */
[C---:B------:R-:W-:Y:S01]  /*b4e0*/  FMUL.FTZ R184, R173.reuse, c[0x0][0x23c] ;  /* 0x00008f00adb87a20 */ /* 0x040fe20000410000 */
[----:B------:R-:W-:Y:S02]  /*b4f0*/  FSEL R5, R174, RZ, P1 ;  /* 0x000000ffae057208 */ /* 0x000fe40000800000 */
[----:B------:R-:W-:Y:S02]  /*b500*/  FSEL R6, R173, RZ, P0 ;  /* 0x000000ffad067208 */ /* 0x000fe40000000000 */
[----:B------:R-:W-:Y:S01]  /*b510*/  FSEL R191, R191, RZ, P1 ;  /* 0x000000ffbfbf7208 */ /* 0x000fe20000800000 */
[----:B------:R-:W-:Y:S01]  /*b520*/  FADD.FTZ R4, R164, -R5 ;  /* 0x80000005a4047221 */ /* 0x000fe20000010000 */
[----:B------:R-:W-:Y:S01]  /*b530*/  FSEL R184, R184, RZ, P0 ;  /* 0x000000ffb8b87208 */ /* 0x000fe20000000000 */
[----:B------:R-:W-:Y:S01]  /*b540*/  FADD.FTZ R6, R3, -R6 ;  /* 0x8000000603067221 */ /* 0x000fe20000010000 */
[----:B------:R-:W-:Y:S01]  /*b550*/  LDSM.16.MT88.4 R164, [R226+0x12800] ;  /* 0x01280000e2a4783b */ /* 0x000fe20000004200 */
[----:B------:R-:W-:-:S02]  /*b560*/  FFMA.FTZ R171, R0, c[0x0][0x23c], -R191 ;  /* 0x00008f0000ab7a23 */ /* 0x000fc400000108bf */
[--C-:B------:R-:W-:Y:S02]  /*b570*/  FFMA.FTZ R172, R32, c[0x0][0x23c], -R191.reuse ;  /* 0x00008f0020ac7a23 */ /* 0x100fe400000108bf */
[--C-:B------:R-:W-:Y:S02]  /*b580*/  FFMA.FTZ R170, R170, c[0x0][0x23c], -R191.reuse ;  /* 0x00008f00aaaa7a23 */ /* 0x100fe400000108bf */
[----:B------:R-:W-:Y:S01]  /*b590*/  FFMA.FTZ R169, R30, c[0x0][0x23c], -R191 ;  /* 0x00008f001ea97a23 */ /* 0x000fe200000108bf */
[----:B------:R-:W-:Y:S01]  /*b5a0*/  MUFU.EX2 R171, R171 ;  /* 0x000000ab00ab7308 */ /* 0x000fe20000000800 */
[--C-:B------:R-:W-:Y:S02]  /*b5b0*/  FFMA.FTZ R168, R34, c[0x0][0x23c], -R184.reuse ;  /* 0x00008f0022a87a23 */ /* 0x100fe400000108b8 */
[--C-:B------:R-:W-:Y:S02]  /*b5c0*/  FFMA.FTZ R2, R35, c[0x0][0x23c], -R184.reuse ;  /* 0x00008f0023027a23 */ /* 0x100fe400000108b8 */
[----:B------:R-:W-:-:S02]  /*b5d0*/  FFMA.FTZ R0, R177, c[0x0][0x23c], -R184 ;  /* 0x00008f00b1007a23 */ /* 0x000fc400000108b8 */
[----:B------:R-:W-:Y:S01]  /*b5e0*/  FFMA.FTZ R175, R179, c[0x0][0x23c], -R184 ;  /* 0x00008f00b3af7a23 */ /* 0x000fe200000108b8 */
[----:B------:R-:W1:Y:S01]  /*b5f0*/  MUFU.EX2 R172, R172 ;  /* 0x000000ac00ac7308 */ /* 0x000e620000000800 */
[----:B------:R-:W-:Y:S02]  /*b600*/  FMUL.FTZ R176, R4, c[0x0][0x23c] ;  /* 0x00008f0004b07a20 */ /* 0x000fe40000410000 */
[----:B------:R-:W-:Y:S02]  /*b610*/  FMUL.FTZ R3, R6, c[0x0][0x23c] ;  /* 0x00008f0006037a20 */ /* 0x000fe40000410000 */
[--C-:B------:R-:W-:Y:S02]  /*b620*/  FFMA.FTZ R180, R20, c[0x0][0x23c], -R191.reuse ;  /* 0x00008f0014b47a23 */ /* 0x100fe400000108bf */
[----:B------:R-:W-:Y:S01]  /*b630*/  LDSM.16.MT88.4 R20, [R226+0x10800] ;  /* 0x01080000e214783b */ /* 0x000fe20000004200 */
[----:B------:R-:W-:Y:S01]  /*b640*/  MUFU.EX2 R170, R170 ;  /* 0x000000aa00aa7308 */ /* 0x000fe20000000800 */
[----:B------:R-:W-:-:S02]  /*b650*/  FFMA.FTZ R177, R28, c[0x0][0x23c], -R191 ;  /* 0x00008f001cb17a23 */ /* 0x000fc400000108bf */
[--C-:B------:R-:W-:Y:S02]  /*b660*/  FFMA.FTZ R178, R26, c[0x0][0x23c], -R191.reuse ;  /* 0x00008f001ab27a23 */ /* 0x100fe400000108bf */
[--C-:B------:R-:W-:Y:S02]  /*b670*/  FFMA.FTZ R179, R24, c[0x0][0x23c], -R191.reuse ;  /* 0x00008f0018b37a23 */ /* 0x100fe400000108bf */
[--C-:B------:R-:W-:Y:S01]  /*b680*/  FFMA.FTZ R181, R33, c[0x0][0x23c], -R184.reuse ;  /* 0x00008f0021b57a23 */ /* 0x100fe200000108b8 */
[----:B------:R-:W2:Y:S01]  /*b690*/  MUFU.EX2 R169, R169 ;  /* 0x000000a900a97308 */ /* 0x000ea20000000800 */
[----:B-1----:R-:W-:Y:S01]  /*b6a0*/  F2FP.PACK_AB R4, R171, R172 ;  /* 0x000000acab04723e */ /* 0x002fe200000000ff */
[--C-:B------:R-:W-:Y:S01]  /*b6b0*/  FFMA.FTZ R192, R27, c[0x0][0x23c], -R184.reuse ;  /* 0x00008f001bc07a23 */ /* 0x100fe200000108b8 */
[----:B------:R-:W-:Y:S01]  /*b6c0*/  LDSM.16.MT88.4 R32, [R225+0x12800] ;  /* 0x01280000e120783b */ /* 0x000fe20000004200 */
[--C-:B------:R-:W-:Y:S02]  /*b6d0*/  FFMA.FTZ R193, R31, c[0x0][0x23c], -R184.reuse ;  /* 0x00008f001fc17a23 */ /* 0x100fe400000108b8 */
[----:B------:R-:W-:Y:S01]  /*b6e0*/  FFMA.FTZ R194, R29, c[0x0][0x23c], -R184 ;  /* 0x00008f001dc27a23 */ /* 0x000fe200000108b8 */
[----:B------:R-:W-:Y:S01]  /*b6f0*/  LDSM.16.MT88.4 R24, [R228+0x10800] ;  /* 0x01080000e418783b */ /* 0x000fe20000004200 */
[----:B------:R-:W-:Y:S01]  /*b700*/  MUFU.EX2 R168, R168 ;  /* 0x000000a800a87308 */ /* 0x000fe20000000800 */
[----:B------:R-:W-:-:S02]  /*b710*/  FFMA.FTZ R195, R200, c[0x0][0x23c], -R191 ;  /* 0x00008f00c8c37a23 */ /* 0x000fc400000108bf */
[----:B------:R-:W-:Y:S01]  /*b720*/  LDSM.16.MT88.4 R28, [R224+0x12800] ;  /* 0x01280000e01c783b */ /* 0x000fe20000004200 */
[--C-:B------:R-:W-:Y:S02]  /*b730*/  FFMA.FTZ R205, R198, c[0x0][0x23c], -R191.reuse ;  /* 0x00008f00c6cd7a23 */ /* 0x100fe400000108bf */
[--C-:B------:R-:W-:Y:S02]  /*b740*/  FFMA.FTZ R200, R202, c[0x0][0x23c], -R191.reuse ;  /* 0x00008f00cac87a23 */ /* 0x100fe400000108bf */
[----:B------:R-:W1:Y:S01]  /*b750*/  MUFU.EX2 R2, R2 ;  /* 0x0000000200027308 */ /* 0x000e620000000800 */
[----:B--2---:R-:W-:Y:S01]  /*b760*/  F2FP.PACK_AB R6, R169, R170 ;  /* 0x000000aaa906723e */ /* 0x004fe200000000ff */
[--C-:B------:R-:W-:Y:S02]  /*b770*/  FFMA.FTZ R198, R201, c[0x0][0x23c], -R184.reuse ;  /* 0x00008f00c9c67a23 */ /* 0x100fe400000108b8 */
[----:B------:R-:W-:Y:S02]  /*b780*/  FFMA.FTZ R196, R196, c[0x0][0x23c], -R191 ;  /* 0x00008f00c4c47a23 */ /* 0x000fe400000108bf */
[----:B------:R-:W-:-:S02]  /*b790*/  FFMA.FTZ R201, R203, c[0x0][0x23c], -R184 ;  /* 0x00008f00cbc97a23 */ /* 0x000fc400000108b8 */
[----:B------:R-:W-:Y:S01]  /*b7a0*/  MUFU.EX2 R0, R0 ;  /* 0x0000000000007308 */ /* 0x000fe20000000800 */
[--C-:B------:R-:W-:Y:S02]  /*b7b0*/  FFMA.FTZ R199, R199, c[0x0][0x23c], -R184.reuse ;  /* 0x00008f00c7c77a23 */ /* 0x100fe400000108b8 */
[----:B------:R-:W-:Y:S02]  /*b7c0*/  FFMA.FTZ R202, R197, c[0x0][0x23c], -R184 ;  /* 0x00008f00c5ca7a23 */ /* 0x000fe400000108b8 */
[--C-:B------:R-:W-:Y:S02]  /*b7d0*/  FFMA.FTZ R190, R190, c[0x0][0x23c], -R191.reuse ;  /* 0x00008f00bebe7a23 */ /* 0x100fe400000108bf */
[--C-:B------:R-:W-:Y:S01]  /*b7e0*/  FFMA.FTZ R189, R189, c[0x0][0x23c], -R191.reuse ;  /* 0x00008f00bdbd7a23 */ /* 0x100fe200000108bf */
[----:B------:R-:W2:Y:S01]  /*b7f0*/  MUFU.EX2 R175, R175 ;  /* 0x000000af00af7308 */ /* 0x000ea20000000800 */
[----:B-1----:R-:W-:Y:S01]  /*b800*/  F2FP.PACK_AB R5, R2, R168 ;  /* 0x000000a80205723e */ /* 0x002fe200000000ff */
[----:B------:R-:W-:-:S02]  /*b810*/  FFMA.FTZ R188, R188, c[0x0][0x23c], -R191 ;  /* 0x00008f00bcbc7a23 */ /* 0x000fc400000108bf */
[----:B------:R-:W-:Y:S02]  /*b820*/  FFMA.FTZ R191, R186, c[0x0][0x23c], -R191 ;  /* 0x00008f00babf7a23 */ /* 0x000fe400000108bf */
[--C-:B------:R-:W-:Y:S02]  /*b830*/  FFMA.FTZ R186, R187, c[0x0][0x23c], -R184.reuse ;  /* 0x00008f00bbba7a23 */ /* 0x100fe400000108b8 */
[----:B------:R-:W1:Y:S01]  /*b840*/  MUFU.EX2 R176, R176 ;  /* 0x000000b000b07308 */ /* 0x000e620000000800 */
[--C-:B------:R-:W-:Y:S02]  /*b850*/  FFMA.FTZ R185, R185, c[0x0][0x23c], -R184.reuse ;  /* 0x00008f00b9b97a23 */ /* 0x100fe400000108b8 */
[--C-:B------:R-:W-:Y:S02]  /*b860*/  FFMA.FTZ R182, R182, c[0x0][0x23c], -R184.reuse ;  /* 0x00008f00b6b67a23 */ /* 0x100fe400000108b8 */
[----:B------:R-:W-:-:S03]  /*b870*/  FFMA.FTZ R183, R183, c[0x0][0x23c], -R184 ;  /* 0x00008f00b7b77a23 */ /* 0x000fc600000108b8 */
[----:B------:R-:W3:Y:S01]  /*b880*/  MUFU.EX2 R3, R3 ;  /* 0x0000000300037308 */ /* 0x000ee20000000800 */
[----:B--2---:R-:W-:Y:S01]  /*b890*/  F2FP.PACK_AB R7, R175, R0 ;  /* 0x00000000af07723e */ /* 0x004fe200000000ff */
[----:B-1----:R-:W-:-:S06]  /*b8a0*/  FMUL.FTZ R160, R160, R176 ;  /* 0x000000b0a0a07220 */ /* 0x002fcc0000410000 */
[----:B------:R-:W-:Y:S01]  /*b8b0*/  MUFU.EX2 R177, R177 ;  /* 0x000000b100b17308 */ /* 0x000fe20000000800 */
[-C--:B------:R-:W-:Y:S02]  /*b8c0*/  FMUL.FTZ R161, R161, R176.reuse ;  /* 0x000000b0a1a17220 */ /* 0x080fe40000410000 */
[-C--:B------:R-:W-:Y:S02]  /*b8d0*/  FMUL.FTZ R36, R36, R176.reuse ;  /* 0x000000b024247220 */ /* 0x080fe40000410000 */
[----:B------:R-:W-:Y:S02]  /*b8e0*/  FMUL.FTZ R37, R37, R176 ;  /* 0x000000b025257220 */ /* 0x000fe40000410000 */
[-C--:B---3--:R-:W-:Y:S01]  /*b8f0*/  FMUL.FTZ R162, R162, R3.reuse ;  /* 0x00000003a2a27220 */ /* 0x088fe20000410000 */
[----:B------:R-:W1:Y:S01]  /*b900*/  MUFU.EX2 R178, R178 ;  /* 0x000000b200b27308 */ /* 0x000e620000000800 */
[-C--:B------:R-:W-:Y:S02]  /*b910*/  FMUL.FTZ R163, R163, R3.reuse ;  /* 0x00000003a3a37220 */ /* 0x080fe40000410000 */
[----:B------:R-:W-:-:S02]  /*b920*/  FMUL.FTZ R38, R38, R3 ;  /* 0x0000000326267220 */ /* 0x000fc40000410000 */
[-C--:B------:R-:W-:Y:S02]  /*b930*/  FMUL.FTZ R39, R39, R3.reuse ;  /* 0x0000000327277220 */ /* 0x080fe40000410000 */
[-C--:B------:R-:W-:Y:S01]  /*b940*/  FMUL.FTZ R48, R48, R176.reuse ;  /* 0x000000b030307220 */ /* 0x080fe20000410000 */
[C---:B------:R-:W-:Y:S01]  /*b950*/  HMMA.16816.F32 R160, R4.reuse, R12, R160 ;  /* 0x0000000c04a0723c */ /* 0x040fe200000018a0 */
[-C--:B------:R-:W-:Y:S01]  /*b960*/  FMUL.FTZ R49, R49, R176.reuse ;  /* 0x000000b031317220 */ /* 0x080fe20000410000 */
[----:B------:R-:W-:Y:S01]  /*b970*/  MUFU.EX2 R179, R179 ;  /* 0x000000b300b37308 */ /* 0x000fe20000000800 */
[-C--:B------:R-:W-:Y:S02]  /*b980*/  FMUL.FTZ R50, R50, R3.reuse ;  /* 0x0000000332327220 */ /* 0x080fe40000410000 */
[-C--:B------:R-:W-:Y:S02]  /*b990*/  FMUL.FTZ R51, R51, R3.reuse ;  /* 0x0000000333337220 */ /* 0x080fe40000410000 */
[-C--:B------:R-:W-:Y:S01]  /*b9a0*/  FMUL.FTZ R52, R52, R176.reuse ;  /* 0x000000b034347220 */ /* 0x080fe20000410000 */
[----:B------:R-:W-:Y:S01]  /*b9b0*/  HMMA.16816.F32 R36, R4, R14, R36 ;  /* 0x0000000e0424723c */ /* 0x000fe20000001824 */
[----:B------:R-:W2:Y:S01]  /*b9c0*/  LDSM.16.MT88.4 R12, [R224+0x10000] ;  /* 0x01000000e00c783b */ /* 0x000ea20000004200 */
        /* <DEDUP_REMOVED lines=11> */
[----:B------:R-:W3:Y:S01]  /*ba80*/  LDSM.16.MT88.4 R8, [R226+0x12000] ;  /* 0x01200000e208783b */ /* 0x000ee20000004200 */
[----:B------:R-:W-:-:S02]  /*ba90*/  FMUL.FTZ R60, R60, R176 ;  /* 0x000000b03c3c7220 */ /* 0x000fc40000410000 */
[-C--:B------:R-:W-:Y:S01]  /*baa0*/  FMUL.FTZ R61, R61, R176.reuse ;  /* 0x000000b03d3d7220 */ /* 0x080fe20000410000 */
[----:B------:R-:W4:Y:S01]  /*bab0*/  MUFU.EX2 R192, R192 ;  /* 0x000000c000c07308 */ /* 0x000f220000000800 */
[-C--:B------:R-:W-:Y:S02]  /*bac0*/  FMUL.FTZ R62, R62, R3.reuse ;  /* 0x000000033e3e7220 */ /* 0x080fe40000410000 */
[-C--:B------:R-:W-:Y:S02]  /*bad0*/  FMUL.FTZ R63, R63, R3.reuse ;  /* 0x000000033f3f7220 */ /* 0x080fe40000410000 */
[-C--:B------:R-:W-:Y:S02]  /*bae0*/  FMUL.FTZ R40, R40, R176.reuse ;  /* 0x000000b028287220 */ /* 0x080fe40000410000 */
[----:B------:R-:W-:Y:S01]  /*baf0*/  FMUL.FTZ R41, R41, R176 ;  /* 0x000000b029297220 */ /* 0x000fe20000410000 */
[----:B------:R-:W-:Y:S01]  /*bb00*/  MUFU.EX2 R193, R193 ;  /* 0x000000c100c17308 */ /* 0x000fe20000000800 */
[----:B------:R-:W-:-:S02]  /*bb10*/  FMUL.FTZ R42, R42, R3 ;  /* 0x000000032a2a7220 */ /* 0x000fc40000410000 */
[-C--:B------:R-:W-:Y:S02]  /*bb20*/  FMUL.FTZ R43, R43, R3.reuse ;  /* 0x000000032b2b7220 */ /* 0x080fe40000410000 */
[-C--:B------:R-:W-:Y:S02]  /*bb30*/  FMUL.FTZ R44, R44, R176.reuse ;  /* 0x000000b02c2c7220 */ /* 0x080fe40000410000 */
[-C--:B------:R-:W-:Y:S01]  /*bb40*/  FMUL.FTZ R45, R45, R176.reuse ;  /* 0x000000b02d2d7220 */ /* 0x080fe20000410000 */
[----:B------:R-:W5:Y:S01]  /*bb50*/  MUFU.EX2 R194, R194 ;  /* 0x000000c200c27308 */ /* 0x000f620000000800 */
[-C--:B------:R-:W-:Y:S01]  /*bb60*/  FMUL.FTZ R46, R46, R3.reuse ;  /* 0x000000032e2e7220 */ /* 0x080fe20000410000 */
[----:B------:R-:W-:Y:S01]  /*bb70*/  HMMA.16816.F32 R40, R4, R16, R40 ;  /* 0x000000100428723c */ /* 0x000fe20000001828 */
[----:B------:R-:W-:Y:S02]  /*bb80*/  FMUL.FTZ R47, R47, R3 ;  /* 0x000000032f2f7220 */ /* 0x000fe40000410000 */
[----:B------:R-:W-:-:S02]  /*bb90*/  FMUL.FTZ R72, R72, R176 ;  /* 0x000000b048487220 */ /* 0x000fc40000410000 */
[-C--:B------:R-:W-:Y:S01]  /*bba0*/  FMUL.FTZ R73, R73, R176.reuse ;  /* 0x000000b049497220 */ /* 0x080fe20000410000 */
[----:B------:R-:W-:Y:S01]  /*bbb0*/  MUFU.EX2 R195, R195 ;  /* 0x000000c300c37308 */ /* 0x000fe20000000800 */
[-C--:B------:R-:W-:Y:S01]  /*bbc0*/  FMUL.FTZ R74, R74, R3.reuse ;  /* 0x000000034a4a7220 */ /* 0x080fe20000410000 */
[C---:B--2---:R-:W-:Y:S01]  /*bbd0*/  HMMA.16816.F32 R56, R4.reuse, R12, R56 ;  /* 0x0000000c0438723c */ /* 0x044fe20000001838 */
[-C--:B------:R-:W-:Y:S02]  /*bbe0*/  FMUL.FTZ R75, R75, R3.reuse ;  /* 0x000000034b4b7220 */ /* 0x080fe40000410000 */
[-C--:B------:R-:W-:Y:S02]  /*bbf0*/  FMUL.FTZ R76, R76, R176.reuse ;  /* 0x000000b04c4c7220 */ /* 0x080fe40000410000 */
[----:B------:R-:W-:Y:S01]  /*bc00*/  FMUL.FTZ R77, R77, R176 ;  /* 0x000000b04d4d7220 */ /* 0x000fe20000410000 */
[----:B------:R-:W-:Y:S01]  /*bc10*/  MUFU.EX2 R196, R196 ;  /* 0x000000c400c47308 */ /* 0x000fe20000000800 */
[-C--:B------:R-:W-:Y:S01]  /*bc20*/  FMUL.FTZ R78, R78, R3.reuse ;  /* 0x000000034e4e7220 */ /* 0x080fe20000410000 */
[----:B------:R-:W-:Y:S01]  /*bc30*/  HMMA.16816.F32 R60, R4, R14, R60 ;  /* 0x0000000e043c723c */ /* 0x000fe2000000183c */
[----:B------:R-:W2:Y:S01]  /*bc40*/  LDSM.16.MT88.4 R12, [R225+0x12000] ;  /* 0x01200000e10c783b */ /* 0x000ea20000004200 */
[----:B------:R-:W-:-:S02]  /*bc50*/  FMUL.FTZ R79, R79, R3 ;  /* 0x000000034f4f7220 */ /* 0x000fc40000410000 */
[-C--:B------:R-:W-:Y:S02]  /*bc60*/  FMUL.FTZ R80, R80, R176.reuse ;  /* 0x000000b050507220 */ /* 0x080fe40000410000 */
[-C--:B------:R-:W-:Y:S01]  /*bc70*/  FMUL.FTZ R81, R81, R176.reuse ;  /* 0x000000b051517220 */ /* 0x080fe20000410000 */
[----:B------:R-:W-:Y:S01]  /*bc80*/  MUFU.EX2 R200, R200 ;  /* 0x000000c800c87308 */ /* 0x000fe20000000800 */
[C---:B------:R-:W-:Y:S01]  /*bc90*/  HMMA.16816.F32 R44, R4.reuse, R18, R44 ;  /* 0x00000012042c723c */ /* 0x040fe2000000182c */
[----:B------:R-:W1:Y:S01]  /*bca0*/  LDSM.16.MT88.4 R16, [R228+0x12000] ;  /* 0x01200000e410783b */ /* 0x000e620000004200 */
[-C--:B------:R-:W-:Y:S02]  /*bcb0*/  FMUL.FTZ R82, R82, R3.reuse ;  /* 0x0000000352527220 */ /* 0x080fe40000410000 */
[----:B------:R-:W-:Y:S02]  /*bcc0*/  FMUL.FTZ R83, R83, R3 ;  /* 0x0000000353537220 */ /* 0x000fe40000410000 */
[-C--:B------:R-:W-:Y:S01]  /*bcd0*/  FMUL.FTZ R84, R84, R176.reuse ;  /* 0x000000b054547220 */ /* 0x080fe20000410000 */
[----:B------:R-:W-:Y:S01]  /*bce0*/  MUFU.EX2 R205, R205 ;  /* 0x000000cd00cd7308 */ /* 0x000fe20000000800 */
[----:B---3--:R-:W-:Y:S01]  /*bcf0*/  HMMA.16816.F32 R72, R4, R8, R72 ;  /* 0x000000080448723c */ /* 0x008fe20000001848 */
[----:B------:R-:W-:-:S02]  /*bd00*/  FMUL.FTZ R85, R85, R176 ;  /* 0x000000b055557220 */ /* 0x000fc40000410000 */
[-C--:B------:R-:W-:Y:S02]  /*bd10*/  FMUL.FTZ R86, R86, R3.reuse ;  /* 0x0000000356567220 */ /* 0x080fe40000410000 */
[-C--:B------:R-:W-:Y:S02]  /*bd20*/  FMUL.FTZ R87, R87, R3.reuse ;  /* 0x0000000357577220 */ /* 0x080fe40000410000 */
[-C--:B------:R-:W-:Y:S01]  /*bd30*/  FMUL.FTZ R64, R64, R176.reuse ;  /* 0x000000b040407220 */ /* 0x080fe20000410000 */
[----:B------:R-:W-:Y:S01]  /*bd40*/  HMMA.16816.F32 R76, R4, R10, R76 ;  /* 0x0000000a044c723c */ /* 0x000fe2000000184c */
[----:B------:R-:W3:Y:S01]  /*bd50*/  LDSM.16.MT88.4 R8, [R228+0x14000] ;  /* 0x01400000e408783b */ /* 0x000ee20000004200 */
[----:B------:R-:W-:Y:S01]  /*bd60*/  FMUL.FTZ R65, R65, R176 ;  /* 0x000000b041417220 */ /* 0x000fe20000410000 */
[----:B------:R-:W1:Y:S01]  /*bd70*/  MUFU.EX2 R198, R198 ;  /* 0x000000c600c67308 */ /* 0x000e620000000800 */
[-C--:B------:R-:W-:Y:S02]  /*bd80*/  FMUL.FTZ R66, R66, R3.reuse ;  /* 0x0000000342427220 */ /* 0x080fe40000410000 */
[----:B------:R-:W-:-:S02]  /*bd90*/  FMUL.FTZ R67, R67, R3 ;  /* 0x0000000343437220 */ /* 0x000fc40000410000 */
[-C--:B------:R-:W-:Y:S02]  /*bda0*/  FMUL.FTZ R68, R68, R176.reuse ;  /* 0x000000b044447220 */ /* 0x080fe40000410000 */
[-C--:B------:R-:W-:Y:S01]  /*bdb0*/  FMUL.FTZ R69, R69, R176.reuse ;  /* 0x000000b045457220 */ /* 0x080fe20000410000 */
[----:B------:R-:W1:Y:S01]  /*bdc0*/  MUFU.EX2 R201, R201 ;  /* 0x000000c900c97308 */ /* 0x000e620000000800 */
[-C--:B------:R-:W-:Y:S02]  /*bdd0*/  FMUL.FTZ R70, R70, R3.reuse ;  /* 0x0000000346467220 */ /* 0x080fe40000410000 */
[-C--:B------:R-:W-:Y:S02]  /*bde0*/  FMUL.FTZ R71, R71, R3.reuse ;  /* 0x0000000347477220 */ /* 0x080fe40000410000 */
[-C--:B------:R-:W-:Y:S01]  /*bdf0*/  FMUL.FTZ R96, R96, R176.reuse ;  /* 0x000000b060607220 */ /* 0x080fe20000410000 */
[----:B--2---:R-:W-:Y:S01]  /*be00*/  HMMA.16816.F32 R80, R4, R12, R80 ;  /* 0x0000000c0450723c */ /* 0x004fe20000001850 */
[----:B------:R-:W-:Y:S01]  /*be10*/  FMUL.FTZ R97, R97, R176 ;  /* 0x000000b061617220 */ /* 0x000fe20000410000 */
[----:B------:R-:W-:Y:S01]  /*be20*/  MUFU.EX2 R199, R199 ;  /* 0x000000c700c77308 */ /* 0x000fe20000000800 */
[----:B------:R-:W-:-:S02]  /*be30*/  FMUL.FTZ R98, R98, R3 ;  /* 0x0000000362627220 */ /* 0x000fc40000410000 */
[-C--:B------:R-:W-:Y:S02]  /*be40*/  FMUL.FTZ R99, R99, R3.reuse ;  /* 0x0000000363637220 */ /* 0x080fe40000410000 */
[-C--:B------:R-:W-:Y:S01]  /*be50*/  FMUL.FTZ R100, R100, R176.reuse ;  /* 0x000000b064647220 */ /* 0x080fe20000410000 */
[C---:B------:R-:W-:Y:S01]  /*be60*/  HMMA.16816.F32 R84, R4.reuse, R14, R84 ;  /* 0x0000000e0454723c */ /* 0x040fe20000001854 */
[----:B------:R-:W2:Y:S01]  /*be70*/  LDSM.16.MT88.4 R12, [R226+0x14000] ;  /* 0x01400000e20c783b */ /* 0x000ea20000004200 */
[-C--:B------:R-:W-:Y:S01]  /*be80*/  FMUL.FTZ R101, R101, R176.reuse ;  /* 0x000000b065657220 */ /* 0x080fe20000410000 */
[----:B------:R-:W2:Y:S01]  /*be90*/  MUFU.EX2 R202, R202 ;  /* 0x000000ca00ca7308 */ /* 0x000ea20000000800 */
[-C--:B------:R-:W-:Y:S02]  /*bea0*/  FMUL.FTZ R102, R102, R3.reuse ;  /* 0x0000000366667220 */ /* 0x080fe40000410000 */
[----:B------:R-:W-:Y:S02]  /*beb0*/  FMUL.FTZ R103, R103, R3 ;  /* 0x0000000367677220 */ /* 0x000fe40000410000 */
        /* <DEDUP_REMOVED lines=12> */
[C---:B---3--:R-:W-:Y:S01]  /*bf80*/  HMMA.16816.F32 R96, R4.reuse, R8, R96 ;  /* 0x000000080460723c */ /* 0x048fe20000001860 */
[-C--:B------:R-:W-:Y:S02]  /*bf90*/  FMUL.FTZ R111, R111, R3.reuse ;  /* 0x000000036f6f7220 */ /* 0x080fe40000410000 */
[-C--:B------:R-:W-:Y:S02]  /*bfa0*/  FMUL.FTZ R88, R88, R176.reuse ;  /* 0x000000b058587220 */ /* 0x080fe40000410000 */
[----:B------:R-:W-:Y:S01]  /*bfb0*/  FMUL.FTZ R89, R89, R176 ;  /* 0x000000b059597220 */ /* 0x000fe20000410000 */
[----:B------:R-:W-:Y:S01]  /*bfc0*/  MUFU.EX2 R188, R188 ;  /* 0x000000bc00bc7308 */ /* 0x000fe20000000800 */
[-C--:B------:R-:W-:Y:S01]  /*bfd0*/  FMUL.FTZ R90, R90, R3.reuse ;  /* 0x000000035a5a7220 */ /* 0x080fe20000410000 */
[----:B------:R-:W-:Y:S01]  /*bfe0*/  HMMA.16816.F32 R100, R4, R10, R100 ;  /* 0x0000000a0464723c */ /* 0x000fe20000001864 */
[----:B------:R-:W3:Y:S01]  /*bff0*/  LDSM.16.MT88.4 R8, [R224+0x14000] ;  /* 0x01400000e008783b */ /* 0x000ee20000004200 */
[----:B------:R-:W-:-:S02]  /*c000*/  FMUL.FTZ R91, R91, R3 ;  /* 0x000000035b5b7220 */ /* 0x000fc40000410000 */
[-C--:B------:R-:W-:Y:S02]  /*c010*/  FMUL.FTZ R92, R92, R176.reuse ;  /* 0x000000b05c5c7220 */ /* 0x080fe40000410000 */
        /* <DEDUP_REMOVED lines=14> */
[----:B------:R-:W2:Y:S01]  /*c100*/  MUFU.EX2 R185, R185 ;  /* 0x000000b900b97308 */ /* 0x000ea20000000800 */
[C---:B-1----:R-:W-:Y:S01]  /*c110*/  HMMA.16816.F32 R88, R4.reuse, R16, R88 ;  /* 0x000000100458723c */ /* 0x042fe20000001858 */
[-C--:B------:R-:W-:Y:S02]  /*c120*/  FMUL.FTZ R126, R126, R3.reuse ;  /* 0x000000037e7e7220 */ /* 0x080fe40000410000 */
[-C--:B------:R-:W-:Y:S02]  /*c130*/  FMUL.FTZ R127, R127, R3.reuse ;  /* 0x000000037f7f7220 */ /* 0x080fe40000410000 */
[-C--:B------:R-:W-:Y:S02]  /*c140*/  FMUL.FTZ R128, R128, R176.reuse ;  /* 0x000000b080807220 */ /* 0x080fe40000410000 */
[----:B------:R-:W-:Y:S01]  /*c150*/  FMUL.FTZ R129, R129, R176 ;  /* 0x000000b081817220 */ /* 0x000fe20000410000 */
[----:B------:R-:W-:Y:S01]  /*c160*/  HMMA.16816.F32 R92, R4, R18, R92 ;  /* 0x00000012045c723c */ /* 0x000fe2000000185c */
[----:B------:R-:W1:Y:S01]  /*c170*/  LDSM.16.MT88.4 R16, [R225+0x14000] ;  /* 0x01400000e110783b */ /* 0x000e620000004200 */
[-C--:B------:R-:W-:Y:S01]  /*c180*/  FMUL.FTZ R130, R130, R3.reuse ;  /* 0x0000000382827220 */ /* 0x080fe20000410000 */
[----:B------:R-:W-:Y:S01]  /*c190*/  MUFU.EX2 R182, R182 ;  /* 0x000000b600b67308 */ /* 0x000fe20000000800 */
[----:B------:R-:W-:-:S02]  /*c1a0*/  FMUL.FTZ R131, R131, R3 ;  /* 0x0000000383837220 */ /* 0x000fc40000410000 */
[-C--:B------:R-:W-:Y:S02]  /*c1b0*/  FMUL.FTZ R132, R132, R176.reuse ;  /* 0x000000b084847220 */ /* 0x080fe40000410000 */
[C---:B---3--:R-:W-:Y:S01]  /*c1c0*/  HMMA.16816.F32 R120, R4.reuse, R8, R120 ;  /* 0x000000080478723c */ /* 0x048fe20000001878 */
[-C--:B------:R-:W-:Y:S02]  /*c1d0*/  FMUL.FTZ R133, R133, R176.reuse ;  /* 0x000000b085857220 */ /* 0x080fe40000410000 */
[-C--:B------:R-:W-:Y:S01]  /*c1e0*/  FMUL.FTZ R134, R134, R3.reuse ;  /* 0x0000000386867220 */ /* 0x080fe20000410000 */
[----:B------:R-:W3:Y:S01]  /*c1f0*/  MUFU.EX2 R183, R183 ;  /* 0x000000b700b77308 */ /* 0x000ee20000000800 */
[----:B------:R-:W-:Y:S02]  /*c200*/  FMUL.FTZ R135, R135, R3 ;  /* 0x0000000387877220 */ /* 0x000fe40000410000 */
[-C--:B------:R-:W-:Y:S01]  /*c210*/  FMUL.FTZ R112, R112, R176.reuse ;  /* 0x000000b070707220 */ /* 0x080fe20000410000 */
[----:B------:R-:W-:Y:S01]  /*c220*/  HMMA.16816.F32 R124, R4, R10, R124 ;  /* 0x0000000a047c723c */ /* 0x000fe2000000187c */
[----:B------:R-:W3:Y:S01]  /*c230*/  LDSM.16.MT88.4 R8, [R225+0x16000] ;  /* 0x01600000e108783b */ /* 0x000ee20000004200 */
[----:B------:R-:W-:-:S02]  /*c240*/  FMUL.FTZ R113, R113, R176 ;  /* 0x000000b071717220 */ /* 0x000fc40000410000 */
[-C--:B------:R-:W-:Y:S02]  /*c250*/  FMUL.FTZ R114, R114, R3.reuse ;  /* 0x0000000372727220 */ /* 0x080fe40000410000 */
[-C--:B------:R-:W-:Y:S02]  /*c260*/  FMUL.FTZ R115, R115, R3.reuse ;  /* 0x0000000373737220 */ /* 0x080fe40000410000 */
[-C--:B------:R-:W-:Y:S01]  /*c270*/  FMUL.FTZ R116, R116, R176.reuse ;  /* 0x000000b074747220 */ /* 0x080fe20000410000 */
[----:B--2---:R-:W-:Y:S01]  /*c280*/  HMMA.16816.F32 R128, R4, R12, R128 ;  /* 0x0000000c0480723c */ /* 0x004fe20000001880 */
[----:B------:R-:W-:Y:S02]  /*c290*/  FMUL.FTZ R117, R117, R176 ;  /* 0x000000b075757220 */ /* 0x000fe40000410000 */
[-C--:B------:R-:W-:Y:S02]  /*c2a0*/  FMUL.FTZ R118, R118, R3.reuse ;  /* 0x0000000376767220 */ /* 0x080fe40000410000 */
[----:B------:R-:W-:-:S02]  /*c2b0*/  FMUL.FTZ R119, R119, R3 ;  /* 0x0000000377777220 */ /* 0x000fc40000410000 */
[-C--:B------:R-:W-:Y:S01]  /*c2c0*/  FMUL.FTZ R140, R140, R176.reuse ;  /* 0x000000b08c8c7220 */ /* 0x080fe20000410000 */
[C---:B------:R-:W-:Y:S01]  /*c2d0*/  HMMA.16816.F32 R132, R4.reuse, R14, R132 ;  /* 0x0000000e0484723c */ /* 0x040fe20000001884 */
[----:B------:R-:W2:Y:S01]  /*c2e0*/  LDSM.16.MT88.4 R12, [R224+0x16000] ;  /* 0x01600000e00c783b */ /* 0x000ea20000004200 */
[-C--:B------:R-:W-:Y:S02]  /*c2f0*/  FMUL.FTZ R141, R141, R176.reuse ;  /* 0x000000b08d8d7220 */ /* 0x080fe40000410000 */
[-C--:B------:R-:W-:Y:S02]  /*c300*/  FMUL.FTZ R142, R142, R3.reuse ;  /* 0x000000038e8e7220 */ /* 0x080fe40000410000 */
[----:B------:R-:W-:Y:S02]  /*c310*/  FMUL.FTZ R143, R143, R3 ;  /* 0x000000038f8f7220 */ /* 0x000fe40000410000 */
        /* <DEDUP_REMOVED lines=10> */
[C---:B---3--:R-:W-:Y:S01]  /*c3c0*/  HMMA.16816.F32 R140, R4.reuse, R8, R140 ;  /* 0x00000008048c723c */ /* 0x048fe2000000188c */
[-C--:B------:R-:W-:Y:S02]  /*c3d0*/  FMUL.FTZ R155, R155, R3.reuse ;  /* 0x000000039b9b7220 */ /* 0x080fe40000410000 */
[-C--:B------:R-:W-:Y:S02]  /*c3e0*/  FMUL.FTZ R148, R148, R176.reuse ;  /* 0x000000b094947220 */ /* 0x080fe40000410000 */
[-C--:B------:R-:W-:Y:S02]  /*c3f0*/  FMUL.FTZ R149, R149, R176.reuse ;  /* 0x000000b095957220 */ /* 0x080fe40000410000 */
[-C--:B------:R-:W-:Y:S01]  /*c400*/  FMUL.FTZ R150, R150, R3.reuse ;  /* 0x0000000396967220 */ /* 0x080fe20000410000 */
[----:B------:R-:W-:Y:S01]  /*c410*/  HMMA.16816.F32 R144, R4, R10, R144 ;  /* 0x0000000a0490723c */ /* 0x000fe20000001890 */
[----:B------:R-:W-:Y:S01]  /*c420*/  FMUL.FTZ R151, R151, R3 ;  /* 0x0000000397977220 */ /* 0x000fe20000410000 */
[----:B------:R-:W3:Y:S01]  /*c430*/  LDSM.16.MT88.4 R8, [R224+0x10800] ;  /* 0x01080000e008783b */ /* 0x000ee20000004200 */
[----:B------:R-:W-:-:S02]  /*c440*/  FMUL.FTZ R136, R136, R176 ;  /* 0x000000b088887220 */ /* 0x000fc40000410000 */
[-C--:B------:R-:W-:Y:S02]  /*c450*/  FMUL.FTZ R137, R137, R176.reuse ;  /* 0x000000b089897220 */ /* 0x080fe40000410000 */
[-C--:B------:R-:W-:Y:S01]  /*c460*/  FMUL.FTZ R138, R138, R3.reuse ;  /* 0x000000038a8a7220 */ /* 0x080fe20000410000 */
[C---:B--2---:R-:W-:Y:S01]  /*c470*/  HMMA.16816.F32 R152, R4.reuse, R12, R152 ;  /* 0x0000000c0498723c */ /* 0x044fe20000001898 */
[-C--:B------:R-:W-:Y:S02]  /*c480*/  FMUL.FTZ R139, R139, R3.reuse ;  /* 0x000000038b8b7220 */ /* 0x080fe40000410000 */
[-C--:B------:R-:W-:Y:S02]  /*c490*/  FMUL.FTZ R156, R156, R176.reuse ;  /* 0x000000b09c9c7220 */ /* 0x080fe40000410000 */
[----:B------:R-:W-:Y:S02]  /*c4a0*/  FMUL.FTZ R157, R157, R176 ;  /* 0x000000b09d9d7220 */ /* 0x000fe40000410000 */
[-C--:B------:R-:W-:Y:S01]  /*c4b0*/  FMUL.FTZ R158, R158, R3.reuse ;  /* 0x000000039e9e7220 */ /* 0x080fe20000410000 */
[----:B------:R-:W-:Y:S01]  /*c4c0*/  HMMA.16816.F32 R148, R4, R14, R148 ;  /* 0x0000000e0494723c */ /* 0x000fe20000001894 */
[----:B------:R-:W2:Y:S01]  /*c4d0*/  LDSM.16.MT88.4 R12, [R228+0x12800] ;  /* 0x01280000e40c783b */ /* 0x000ea20000004200 */
[----:B------:R-:W-:-:S02]  /*c4e0*/  FMUL.FTZ R159, R159, R3 ;  /* 0x000000039f9f7220 */ /* 0x000fc40000410000 */
[----:B------:R-:W-:Y:S02]  /*c4f0*/  FFMA.FTZ R172, R243, R176, R172 ;  /* 0x000000b0f3ac7223 */ /* 0x000fe400000100ac */
[----:B------:R-:W-:Y:S02]  /*c500*/  FFMA.FTZ R3, R241, R3, R168 ;  /* 0x00000003f1037223 */ /* 0x000fe400000100a8 */
[C---:B-1----:R-:W-:Y:S01]  /*c510*/  HMMA.16816.F32 R136, R4.reuse, R16, R136 ;  /* 0x000000100488723c */ /* 0x042fe20000001888 */
[----:B------:R-:W-:Y:S02]  /*c520*/  FADD.FTZ R171, R171, R172 ;  /* 0x000000acabab7221 */ /* 0x000fe40000010000 */
[----:B------:R-:W-:Y:S02]  /*c530*/  FADD.FTZ R3, R2, R3 ;  /* 0x0000000302037221 */ /* 0x000fe40000010000 */
[----:B------:R-:W-:Y:S02]  /*c540*/  FADD.FTZ R170, R170, R171 ;  /* 0x000000abaaaa7221 */ /* 0x000fe40000010000 */
[----:B------:R-:W-:Y:S01]  /*c550*/  FADD.FTZ R2, R0, R3 ;  /* 0x0000000300027221 */ /* 0x000fe20000010000 */
[----:B------:R-:W-:Y:S01]  /*c560*/  HMMA.16816.F32 R156, R4, R18, R156 ;  /* 0x00000012049c723c */ /* 0x000fe2000000189c */
[----:B------:R-:W1:Y:S01]  /*c570*/  LDSM.16.MT88.4 R16, [R225+0x10800] ;  /* 0x01080000e110783b */ /* 0x000e620000004200 */
[----:B------:R-:W-:-:S02]  /*c580*/  FADD.FTZ R0, R169, R170 ;  /* 0x000000aaa9007221 */ /* 0x000fc40000010000 */
[----:B------:R-:W-:-:S03]  /*c590*/  FADD.FTZ R2, R175, R2 ;  /* 0x00000002af027221 */ /* 0x000fc60000010000 */
[----:B------:R-:W-:Y:S01]  /*c5a0*/  F2FP.PACK_AB R4, R178, R177 ;  /* 0x000000b1b204723e */ /* 0x000fe200000000ff */
[----:B------:R-:W-:Y:S01]  /*c5b0*/  FADD.FTZ R177, R177, R0 ;  /* 0x00000000b1b17221 */ /* 0x000fe20000010000 */
[----:B----4-:R-:W-:Y:S01]  /*c5c0*/  F2FP.PACK_AB R5, R192, R181 ;  /* 0x000000b5c005723e */ /* 0x010fe200000000ff */
[----:B------:R-:W-:Y:S01]  /*c5d0*/  FADD.FTZ R181, R181, R2 ;  /* 0x00000002b5b57221 */ /* 0x000fe20000010000 */
[----:B------:R-:W-:Y:S01]  /*c5e0*/  F2FP.PACK_AB R6, R180, R179 ;  /* 0x000000b3b406723e */ /* 0x000fe200000000ff */
[----:B------:R-:W-:Y:S01]  /*c5f0*/  FADD.FTZ R178, R178, R177 ;  /* 0x000000b1b2b27221 */ /* 0x000fe20000010000 */
[----:B-----5:R-:W-:Y:S01]  /*c600*/  F2FP.PACK_AB R7, R194, R193 ;  /* 0x000000c1c207723e */ /* 0x020fe200000000ff */
[----:B------:R-:W-:Y:S02]  /*c610*/  FADD.FTZ R192, R192, R181 ;  /* 0x000000b5c0c07221 */ /* 0x000fe40000010000 */
[----:B------:R-:W-:Y:S02]  /*c620*/  FADD.FTZ R179, R179, R178 ;  /* 0x000000b2b3b37221 */ /* 0x000fe40000010000 */
[----:B------:R-:W-:-:S02]  /*c630*/  FADD.FTZ R3, R193, R192 ;  /* 0x000000c0c1037221 */ /* 0x000fc40000010000 */
[----:B------:R-:W-:Y:S01]  /*c640*/  HMMA.16816.F32 R40, R4, R20, R40 ;  /* 0x000000140428723c */ /* 0x000fe20000001828 */
[----:B------:R-:W-:Y:S02]  /*c650*/  FADD.FTZ R180, R180, R179 ;  /* 0x000000b3b4b47221 */ /* 0x000fe40000010000 */
        /* <DEDUP_REMOVED lines=8> */
[C---:B--2---:R-:W-:Y:S08]  /*c6e0*/  HMMA.16816.F32 R64, R4.reuse, R12, R64 ;  /* 0x0000000c0440723c */ /* 0x044ff00000001840 */
[C---:B------:R-:W-:Y:S01]  /*c6f0*/  HMMA.16816.F32 R68, R4.reuse, R14, R68 ;  /* 0x0000000e0444723c */ /* 0x040fe20000001844 */
[----:B------:R-:W2:Y:S07]  /*c700*/  LDSM.16.MT88.4 R12, [R228+0x16800] ;  /* 0x01680000e40c783b */ /* 0x000eae0000004200 */
[C---:B------:R-:W-:Y:S08]  /*c710*/  HMMA.16816.F32 R160, R4.reuse, R24, R160 ;  /* 0x0000001804a0723c */ /* 0x040ff000000018a0 */
[C---:B------:R-:W-:Y:S01]  /*c720*/  HMMA.16816.F32 R36, R4.reuse, R26, R36 ;  /* 0x0000001a0424723c */ /* 0x040fe20000001824 */
[----:B------:R-:W5:Y:S07]  /*c730*/  LDSM.16.MT88.4 R24, [R228+0x14800] ;  /* 0x01480000e418783b */ /* 0x000f6e0000004200 */
[C---:B-1----:R-:W-:Y:S08]  /*c740*/  HMMA.16816.F32 R48, R4.reuse, R16, R48 ;  /* 0x000000100430723c */ /* 0x042ff00000001830 */
[C---:B------:R-:W-:Y:S01]  /*c750*/  HMMA.16816.F32 R52, R4.reuse, R18, R52 ;  /* 0x000000120434723c */ /* 0x040fe20000001834 */
[----:B------:R-:W1:Y:S07]  /*c760*/  LDSM.16.MT88.4 R16, [R225+0x14800] ;  /* 0x01480000e110783b */ /* 0x000e6e0000004200 */
[C---:B------:R-:W-:Y:S08]  /*c770*/  HMMA.16816.F32 R88, R4.reuse, R28, R88 ;  /* 0x0000001c0458723c */ /* 0x040ff00000001858 */
[C---:B------:R-:W-:Y:S01]  /*c780*/  HMMA.16816.F32 R92, R4.reuse, R30, R92 ;  /* 0x0000001e045c723c */ /* 0x040fe2000000185c */
[----:B------:R-:W1:Y:S07]  /*c790*/  LDSM.16.MT88.4 R28, [R226+0x16800] ;  /* 0x01680000e21c783b */ /* 0x000e6e0000004200 */
[C---:B----4-:R-:W-:Y:S08]  /*c7a0*/  HMMA.16816.F32 R104, R4.reuse, R20, R104 ;  /* 0x000000140468723c */ /* 0x050ff00000001868 */
[C---:B------:R-:W-:Y:S01]  /*c7b0*/  HMMA.16816.F32 R108, R4.reuse, R22, R108 ;  /* 0x00000016046c723c */ /* 0x040fe2000000186c */
[----:B------:R-:W-:Y:S07]  /*c7c0*/  LDSM.16.MT88.4 R20, [R224+0x16800] ;  /* 0x01680000e014783b */ /* 0x000fee0000004200 */
        /* <DEDUP_REMOVED lines=8> */
[----:B------:R-:W-:Y:S07]  /*c850*/  LDSM.16.MT88.4 R164, [R225+0x13000] ;  /* 0x01300000e1a4783b */ /* 0x000fee0000004200 */
[C---:B------:R-:W-:Y:S08]  /*c860*/  HMMA.16816.F32 R80, R4.reuse, R32, R80 ;  /* 0x000000200450723c */ /* 0x040ff00000001850 */
[C---:B------:R-:W-:Y:S01]  /*c870*/  HMMA.16816.F32 R84, R4.reuse, R34, R84 ;  /* 0x000000220454723c */ /* 0x040fe20000001854 */
[----:B------:R-:W4:Y:S07]  /*c880*/  LDSM.16.MT88.4 R32, [R228+0x11000] ;  /* 0x01100000e420783b */ /* 0x000f2e0000004200 */
[C---:B-----5:R-:W-:Y:S08]  /*c890*/  HMMA.16816.F32 R96, R4.reuse, R24, R96 ;  /* 0x000000180460723c */ /* 0x060ff00000001860 */
[C---:B------:R-:W-:Y:S01]  /*c8a0*/  HMMA.16816.F32 R100, R4.reuse, R26, R100 ;  /* 0x0000001a0464723c */ /* 0x040fe20000001864 */
[----:B------:R-:W5:Y:S07]  /*c8b0*/  LDSM.16.MT88.4 R24, [R226+0x11000] ;  /* 0x01100000e218783b */ /* 0x000f6e0000004200 */
        /* <DEDUP_REMOVED lines=9> */
[C---:B------:R-:W-:Y:S08]  /*c950*/  HMMA.16816.F32 R152, R4.reuse, R20, R152 ;  /* 0x000000140498723c */ /* 0x040ff00000001898 */
[----:B------:R-:W-:Y:S01]  /*c960*/  HMMA.16816.F32 R148, R4, R22, R148 ;  /* 0x000000160494723c */ /* 0x000fe20000001894 */
[----:B------:R-:W-:Y:S06]  /*c970*/  LDSM.16.MT88.4 R20, [R226+0x13000] ;  /* 0x01300000e214783b */ /* 0x000fec0000004200 */
[----:B------:R-:W-:Y:S01]  /*c980*/  F2FP.PACK_AB R4, R196, R195 ;  /* 0x000000c3c404723e */ /* 0x000fe200000000ff */
[----:B------:R-:W-:Y:S01]  /*c990*/  FADD.FTZ R195, R195, R180 ;  /* 0x000000b4c3c37221 */ /* 0x000fe20000010000 */
[----:B------:R-:W-:-:S02]  /*c9a0*/  F2FP.PACK_AB R5, R201, R198 ;  /* 0x000000c6c905723e */ /* 0x000fc400000000ff */
[----:B------:R-:W-:Y:S01]  /*c9b0*/  F2FP.PACK_AB R6, R205, R200 ;  /* 0x000000c8cd06723e */ /* 0x000fe200000000ff */
[----:B------:R-:W-:Y:S01]  /*c9c0*/  FADD.FTZ R3, R196, R195 ;  /* 0x000000c3c4037221 */ /* 0x000fe20000010000 */
[----:B------:R-:W-:-:S03]  /*c9d0*/  F2FP.PACK_AB R7, R202, R199 ;  /* 0x000000c7ca07723e */ /* 0x000fc600000000ff */
[----:B------:R-:W-:Y:S02]  /*c9e0*/  FADD.FTZ R200, R200, R3 ;  /* 0x00000003c8c87221 */ /* 0x000fe40000010000 */
[----:B------:R-:W-:Y:S02]  /*c9f0*/  FADD.FTZ R3, R199, R0 ;  /* 0x00000000c7037221 */ /* 0x000fe40000010000 */
[----:B--2---:R-:W-:Y:S01]  /*ca00*/  HMMA.16816.F32 R56, R4, R12, R56 ;  /* 0x0000000c0438723c */ /* 0x004fe20000001838 */
[----:B------:R-:W-:Y:S02]  /*ca10*/  FADD.FTZ R205, R205, R200 ;  /* 0x000000c8cdcd7221 */ /* 0x000fe40000010000 */
[----:B------:R-:W-:-:S05]  /*ca20*/  FADD.FTZ R3, R202, R3 ;  /* 0x00000003ca037221 */ /* 0x000fca0000010000 */
[C---:B------:R-:W-:Y:S01]  /*ca30*/  HMMA.16816.F32 R60, R4.reuse, R14, R60 ;  /* 0x0000000e043c723c */ /* 0x040fe2000000183c */
[----:B------:R-:W2:Y:S07]  /*ca40*/  LDSM.16.MT88.4 R12, [R224+0x15000] ;  /* 0x01500000e00c783b */ /* 0x000eae0000004200 */
[C---:B----4-:R-:W-:Y:S08]  /*ca50*/  HMMA.16816.F32 R160, R4.reuse, R32, R160 ;  /* 0x0000002004a0723c */ /* 0x050ff000000018a0 */
[C---:B------:R-:W-:Y:S01]  /*ca60*/  HMMA.16816.F32 R36, R4.reuse, R34, R36 ;  /* 0x000000220424723c */ /* 0x040fe20000001824 */
[----:B------:R-:W3:Y:S07]  /*ca70*/  LDSM.16.MT88.4 R32, [R224+0x13000] ;  /* 0x01300000e020783b */ /* 0x000eee0000004200 */
[C---:B-----5:R-:W-:Y:S08]  /*ca80*/  HMMA.16816.F32 R40, R4.reuse, R24, R40 ;  /* 0x000000180428723c */ /* 0x060ff00000001828 */
[C---:B------:R-:W-:Y:S01]  /*ca90*/  HMMA.16816.F32 R44, R4.reuse, R26, R44 ;  /* 0x0000001a042c723c */ /* 0x040fe2000000182c */
[----:B------:R-:W4:Y:S07]  /*caa0*/  LDSM.16.MT88.4 R24, [R226+0x15000] ;  /* 0x01500000e218783b */ /* 0x000f2e0000004200 */
[C---:B-1----:R-:W-:Y:S08]  /*cab0*/  HMMA.16816.F32 R48, R4.reuse, R16, R48 ;  /* 0x000000100430723c */ /* 0x042ff00000001830 */
[C---:B--2---:R-:W-:Y:S08]  /*cac0*/  HMMA.16816.F32 R120, R4.reuse, R12, R120 ;  /* 0x0000000c0478723c */ /* 0x044ff00000001878 */
[C---:B------:R-:W-:Y:S01]  /*cad0*/  HMMA.16816.F32 R124, R4.reuse, R14, R124 ;  /* 0x0000000e047c723c */ /* 0x040fe2000000187c */
[----:B------:R-:W1:Y:S07]  /*cae0*/  LDSM.16.MT88.4 R12, [R225+0x17000] ;  /* 0x01700000e10c783b */ /* 0x000e6e0000004200 */
[C---:B------:R-:W-:Y:S01]  /*caf0*/  HMMA.16816.F32 R52, R4.reuse, R18, R52 ;  /* 0x000000120434723c */ /* 0x040fe20000001834 */
[----:B------:R-:W2:Y:S07]  /*cb00*/  LDSM.16.MT88.4 R16, [R225+0x15000] ;  /* 0x01500000e110783b */ /* 0x000eae0000004200 */
[C---:B------:R-:W-:Y:S08]  /*cb10*/  HMMA.16816.F32 R64, R4.reuse, R8, R64 ;  /* 0x000000080440723c */ /* 0x040ff00000001840 */
[C---:B------:R-:W-:Y:S01]  /*cb20*/  HMMA.16816.F32 R68, R4.reuse, R10, R68 ;  /* 0x0000000a0444723c */ /* 0x040fe20000001844 */
[----:B------:R-:W5:Y:S07]  /*cb30*/  LDSM.16.MT88.4 R8, [R228+0x17000] ;  /* 0x01700000e408783b */ /* 0x000f6e0000004200 */
[C---:B------:R-:W-:Y:S08]  /*cb40*/  HMMA.16816.F32 R72, R4.reuse, R20, R72 ;  /* 0x000000140448723c */ /* 0x040ff00000001848 */
        /* <DEDUP_REMOVED lines=19> */
[----:B------:R-:W-:Y:S07]  /*cc80*/  LDSM.16.MT88.4 R16, [R224+0x11800] ;  /* 0x01180000e010783b */ /* 0x000fee0000004200 */
[C---:B-----5:R-:W-:Y:S08]  /*cc90*/  HMMA.16816.F32 R128, R4.reuse, R8, R128 ;  /* 0x000000080480723c */ /* 0x060ff00000001880 */
[C---:B------:R-:W-:Y:S01]  /*cca0*/  HMMA.16816.F32 R132, R4.reuse, R10, R132 ;  /* 0x0000000a0484723c */ /* 0x040fe20000001884 */
[----:B------:R-:W-:Y:S07]  /*ccb0*/  LDSM.16.MT88.4 R8, [R226+0x13800] ;  /* 0x01380000e208783b */ /* 0x000fee0000004200 */
[C---:B------:R-:W-:Y:S08]  /*ccc0*/  HMMA.16816.F32 R136, R4.reuse, R20, R136 ;  /* 0x000000140488723c */ /* 0x040ff00000001888 */
[C---:B------:R-:W-:Y:S01]  /*ccd0*/  HMMA.16816.F32 R156, R4.reuse, R22, R156 ;  /* 0x00000016049c723c */ /* 0x040fe2000000189c */
[----:B------:R-:W2:Y:S07]  /*cce0*/  LDSM.16.MT88.4 R20, [R225+0x11800] ;  /* 0x01180000e114783b */ /* 0x000eae0000004200 */
        /* <DEDUP_REMOVED lines=14> */
[----:B----4-:R-:W-:Y:S01]  /*cdd0*/  HMMA.16816.F32 R40, R4, R24, R40 ;  /* 0x000000180428723c */ /* 0x010fe20000001828 */
[----:B------:R-:W-:Y:S02]  /*cde0*/  FADD.FTZ R243, R191, R188 ;  /* 0x000000bcbff37221 */ /* 0x000fe40000010000 */
[----:B------:R-:W-:-:S05]  /*cdf0*/  FADD.FTZ R241, R183, R182 ;  /* 0x000000b6b7f17221 */ /* 0x000fca0000010000 */
        /* <DEDUP_REMOVED lines=24> */
[C---:B------:R-:W-:Y:S08]  /*cf80*/  HMMA.16816.F32 R88, R4.reuse, R32, R88 ;  /* 0x000000200458723c */ /* 0x040ff00000001858 */
[C---:B------:R-:W-:Y:S08]  /*cf90*/  HMMA.16816.F32 R92, R4.reuse, R34, R92 ;  /* 0x00000022045c723c */ /* 0x040ff0000000185c */
[C---:B----4-:R-:W-:Y:S08]  /*cfa0*/  HMMA.16816.F32 R104, R4.reuse, R28, R104 ;  /* 0x0000001c0468723c */ /* 0x050ff00000001868 */
[C---:B------:R-:W-:Y:S08]  /*cfb0*/  HMMA.16816.F32 R108, R4.reuse, R30, R108 ;  /* 0x0000001e046c723c */ /* 0x040ff0000000186c */
[C---:B--2---:R-:W-:Y:S08]  /*cfc0*/  HMMA.16816.F32 R112, R4.reuse, R20, R112 ;  /* 0x000000140470723c */ /* 0x044ff00000001870 */
[C---:B------:R-:W-:Y:S08]  /*cfd0*/  HMMA.16816.F32 R116, R4.reuse, R22, R116 ;  /* 0x000000160474723c */ /* 0x040ff00000001874 */
[C---:B-----5:R-:W-:Y:S08]  /*cfe0*/  HMMA.16816.F32 R120, R4.reuse, R16, R120 ;  /* 0x000000100478723c */ /* 0x060ff00000001878 */
[C---:B------:R-:W-:Y:S08]  /*cff0*/  HMMA.16816.F32 R124, R4.reuse, R18, R124 ;  /* 0x00000012047c723c */ /* 0x040ff0000000187c */
[C---:B------:R-:W-:Y:S08]  /*d000*/  HMMA.16816.F32 R136, R4.reuse, R8, R136 ;  /* 0x000000080488723c */ /* 0x040ff00000001888 */
[C---:B------:R-:W-:Y:S08]  /*d010*/  HMMA.16816.F32 R156, R4.reuse, R10, R156 ;  /* 0x0000000a049c723c */ /* 0x040ff0000000189c */
[C---:B---3--:R-:W-:Y:S08]  /*d020*/  HMMA.16816.F32 R140, R4.reuse, R24, R140 ;  /* 0x00000018048c723c */ /* 0x048ff0000000188c */
[C---:B------:R-:W-:Y:S08]  /*d030*/  HMMA.16816.F32 R144, R4.reuse, R26, R144 ;  /* 0x0000001a0490723c */ /* 0x040ff00000001890 */
[C---:B-1----:R-:W-:Y:S08]  /*d040*/  HMMA.16816.F32 R152, R4.reuse, R12, R152 ;  /* 0x0000000c0498723c */ /* 0x042ff00000001898 */
[C---:B------:R-:W-:Y:S08]  /*d050*/  HMMA.16816.F32 R148, R4.reuse, R14, R148 ;  /* 0x0000000e0494723c */ /* 0x040ff00000001894 */
[----:B------:R-:W-:Y:S07]  /*d060*/  HMMA.16816.F32 R80, R4, R164, R80 ;  /* 0x000000a40450723c */ /* 0x000fee0000001850 */
[----:B------:R-:W-:Y:S11]  /*d070*/  MOV R164, R174 ;  /* 0x000000ae00a47202 */ /* 0x000ff60000000f00 */
[----:B------:R-:W-:Y:S01]  /*d080*/  @!UPT UIADD3 URZ, URZ, URZ, URZ ;  /* 0x0000003f3f3ff290 */ /* 0x000fe2000fffe03f */
.L_x_1523:
[----:B------:R-:W-:Y:S05]  /*d090*/  @!P6 BRA `(.L_x_1531) ;  /* 0x000047400000e947 */ /* 0x000fea0003800000 */
[----:B------:R-:W-:Y:S01]  /*d0a0*/  IABS R0, c[0x0][0x2d0] ;  /* 0x0000b40000007a13 */ /* 0x000fe20000000000 */
[----:B------:R-:W-:Y:S01]  /*d0b0*/  ULDC.64 UR8, c[0x0][0x1a0] ;  /* 0x0000680000087ab9 */ /* 0x000fe20000000a00 */
[----:B------:R-:W-:Y:S01]  /*d0c0*/  IABS R4, c[0x0][0x2d0] ;  /* 0x0000b40000047a13 */ /* 0x000fe20000000000 */
[----:B------:R-:W-:Y:S01]  /*d0d0*/  ULEA UR17, -UR8, URZ, 0x6 ;  /* 0x0000003f08117291 */ /* 0x000fe2000f8e313f */
[----:B------:R-:W-:Y:S01]  /*d0e0*/  MOV R165, R164 ;  /* 0x000000a400a57202 */ /* 0x000fe20000000f00 */
[----:B------:R-:W-:Y:S01]  /*d0f0*/  IMAD.MOV.U32 R7, RZ, RZ, R0 ;  /* 0x000000ffff077224 */ /* 0x000fe200078e0000 */
[----:B------:R-:W1:Y:S01]  /*d100*/  R2UR UR18, R4 ;  /* 0x00000000041273c2 */ /* 0x000e6200000e0000 */
[----:B------:R-:W-:-:S02]  /*d110*/  UMOV UR34, URZ ;  /* 0x0000003f00227c82 */ /* 0x000fc40008000000 */
[----:B------:R-:W-:Y:S01]  /*d120*/  UMOV UR22, URZ ;  /* 0x0000003f00167c82 */ /* 0x000fe20008000000 */
[----:B------:R-:W-:Y:S01]  /*d130*/  IMAD.U32 R238, RZ, RZ, UR17 ;  /* 0x00000011ffee7e24 */ /* 0x000fe2000f8e00ff */
[----:B------:R-:W-:Y:S02]  /*d140*/  USHF.R.S32.HI UR15, URZ, 0x1f, UR17 ;  /* 0x0000001f3f0f7899 */ /* 0x000fe40008011411 */
[----:B------:R-:W-:Y:S01]  /*d150*/  ULDC.64 UR6, c[0x0][0x198] ;  /* 0x0000660000067ab9 */ /* 0x000fe20000000a00 */
[----:B------:R-:W2:Y:S01]  /*d160*/  R2UR UR14, R7 ;  /* 0x00000000070e73c2 */ /* 0x000ea200000e0000 */
[----:B------:R-:W-:Y:S02]  /*d170*/  ULEA UR19, -UR6, URZ, 0x6 ;  /* 0x0000003f06137291 */ /* 0x000fe4000f8e313f */
[----:B------:R-:W-:Y:S01]  /*d180*/  ULDC UR11, c[0x0][0x2d0] ;  /* 0x0000b400000b7ab9 */ /* 0x000fe20000000800 */
[----:B------:R-:W-:Y:S01]  /*d190*/  MOV R237, UR15 ;  /* 0x0000000f00ed7c02 */ /* 0x000fe20008000f00 */
[----:B------:R-:W-:-:S02]  /*d1a0*/  ULDC UR10, c[0x0][0x2d0] ;  /* 0x0000b400000a7ab9 */ /* 0x000fc40000000800 */
[----:B------:R-:W-:Y:S02]  /*d1b0*/  UISETP.NE.AND UP1, UPT, URZ, UR11, UPT ;  /* 0x0000000b3f00728c */ /* 0x000fe4000bf25270 */
[----:B------:R-:W-:Y:S02]  /*d1c0*/  ULOP3.LUT UR16, URZ, UR11, URZ, 0x33, !UPT ;  /* 0x0000000b3f107292 */ /* 0x000fe4000f8e333f */
[----:B------:R-:W-:Y:S02]  /*d1d0*/  UISETP.NE.AND UP0, UPT, URZ, UR10, UPT ;  /* 0x0000000a3f00728c */ /* 0x000fe4000bf05270 */
[----:B------:R-:W-:Y:S02]  /*d1e0*/  ULOP3.LUT UR13, URZ, UR10, URZ, 0x33, !UPT ;  /* 0x0000000a3f0d7292 */ /* 0x000fe4000f8e333f */
[----:B------:R-:W-:Y:S01]  /*d1f0*/  USHF.R.S32.HI UR12, URZ, 0x1f, UR19 ;  /* 0x0000001f3f0c7899 */ /* 0x000fe20008011413 */
        /* <DEDUP_REMOVED lines=20> */
.L_x_1535:
[----:B------:R-:W-:Y:S01]  /*d340*/  UIADD3 UR28, UR28, -0x1, URZ ;  /* 0xffffffff1c1c7890 */ /* 0x000fe2000fffe03f */
[----:B------:R-:W-:Y:S04]  /*d350*/  DEPBAR.LE SB0, 0x0 ;  /* 0x000080000000791a */ /* 0x000fe80000000000 */
[----:B------:R-:W-:Y:S01]  /*d360*/  BAR.SYNC.DEFER_BLOCKING 0x0 ;  /* 0x0000000000007b1d */ /* 0x000fe20000010000 */
[----:B------:R-:W-:Y:S01]  /*d370*/  PLOP3.LUT P0, PT, PT, PT, UP6, 0x40, 0x0 ;  /* 0x000000000000781c */ /* 0x000fe20003f0e868 */
[----:B------:R-:W-:Y:S01]  /*d380*/  IMAD.MOV.U32 R3, RZ, RZ, R238 ;  /* 0x000000ffff037224 */ /* 0x000fe200078e00ee */
[----:B------:R-:W-:Y:S03]  /*d390*/  MOV R164, R237 ;  /* 0x000000ed00a47202 */ /* 0x000fe60000000f00 */
[----:B------:R-:W-:Y:S02]  /*d3a0*/  UMOV UR23, UR4 ;  /* 0x0000000400177c82 */ /* 0x000fe40008000000 */
[----:B------:R-:W-:Y:S06]  /*d3b0*/  UMOV UR22, UR5 ;  /* 0x0000000500167c82 */ /* 0x000fec0008000000 */
[----:B------:R-:W-:-:S05]  /*d3c0*/  @P0 BRA `(.L_x_1532) ;  /* 0x0000047000000947 */ /* 0x000fca0003800000 */
[----:B------:R-:W-:Y:S04]  /*d3d0*/  USHF.L.U32 UR22, UR28, 0x6, URZ ;  /* 0x000000061c167899 */ /* 0x000fe8000800063f */
[----:B------:R-:W-:Y:S02]  /*d3e0*/  UIADD3 UR38, UR22, 0x40, URZ ;  /* 0x0000004016267890 */ /* 0x000fe4000fffe03f */
        /* <DEDUP_REMOVED lines=49> */
[----:B------:R-:W-:Y:S02]  /*d700*/  UIMAD UR22, UR9, UR34, URZ ;  /* 0x00000022091672a4 */ /* 0x000fe4000f8e023f */
[----:B------:R-:W2:Y:S01]  /*d710*/  LDG.E R3, [R12.64] ;  /* 0x000000200c037981 */ /* 0x000ea2000c1e1900 */
[----:B----4-:R-:W-:Y:S01]  /*d720*/  MOV R11, UR23 ;  /* 0x00000017000b7c02 */ /* 0x010fe20008000f00 */
[----:B------:R-:W-:Y:S02]  /*d730*/  USHF.R.S32.HI UR23, URZ, 0x1f, UR34 ;  /* 0x0000001f3f177899 */ /* 0x000fe40008011422 */
[----:B------:R-:W-:Y:S02]  /*d740*/  UIMAD.WIDE.U32 UR34, UR8, UR34, URZ ;  /* 0x00000022082272a5 */ /* 0x000fe4000f8e003f */
[----:B------:R-:W2:Y:S01]  /*d750*/  LDG.E R10, [R10.64] ;  /* 0x000000200a0a7981 */ /* 0x000ea2000c1e1900 */
[----:B------:R-:W-:Y:S03]  /*d760*/  UIMAD UR22, UR23, UR8, UR22 ;  /* 0x00000008171672a4 */ /* 0x000fe6000f8e0216 */
[----:B------:R-:W-:Y:S01]  /*d770*/  IMAD.U32 R5, RZ, RZ, UR35 ;  /* 0x00000023ff057e24 */ /* 0x000fe2000f8e00ff */
[----:B------:R-:W-:Y:S01]  /*d780*/  UIADD3 UR22, UR35, UR22, URZ ;  /* 0x0000001623167290 */ /* 0x000fe2000fffe03f */
[----:B------:R-:W-:Y:S01]  /*d790*/  MOV R4, UR34 ;  /* 0x0000002200047c02 */ /* 0x000fe20008000f00 */
[----:B------:R-:W-:Y:S04]  /*d7a0*/  UMOV UR23, UR8 ;  /* 0x0000000800177c82 */ /* 0x000fe80008000000 */
        /* <DEDUP_REMOVED lines=9> */
.L_x_1532:
[C---:B------:R-:W-:Y:S01]  /*d840*/  ISETP.GE.AND P6, PT, R236.reuse, c[0x0][0x220], PT ;  /* 0x00008800ec007a0c */ /* 0x040fe20003fc6270 */
[----:B------:R-:W-:Y:S01]  /*d850*/  UISETP.GT.AND UP2, UPT, UR28, UR21, UPT ;  /* 0x000000151c00728c */ /* 0x000fe2000bf44270 */
[C---:B------:R-:W-:Y:S02]  /*d860*/  IADD3 R2, R236.reuse, 0x40, RZ ;  /* 0x00000040ec027810 */ /* 0x040fe40007ffe0ff */
[----:B------:R-:W-:Y:S02]  /*d870*/  IADD3 R166, R236, 0x80, RZ ;  /* 0x00000080eca67810 */ /* 0x000fe40007ffe0ff */
[----:B------:R-:W-:Y:S02]  /*d880*/  ISETP.GE.AND P5, PT, R2, c[0x0][0x220], PT ;  /* 0x0000880002007a0c */ /* 0x000fe40003fa6270 */
[----:B------:R-:W-:Y:S02]  /*d890*/  IADD3 R2, R236, 0xc0, RZ ;  /* 0x000000c0ec027810 */ /* 0x000fe40007ffe0ff */
[C---:B------:R-:W-:Y:S02]  /*d8a0*/  IADD3 R247, P1, R3.reuse, UR27, RZ ;  /* 0x0000001b03f77c10 */ /* 0x040fe4000ff3e0ff */
[----:B------:R-:W-:Y:S01]  /*d8b0*/  ISETP.GE.AND P3, PT, R2, c[0x0][0x220], PT ;  /* 0x0000880002007a0c */ /* 0x000fe20003f66270 */
[----:B------:R-:W-:Y:S01]  /*d8c0*/  @P6 STS.128 [R235+0x10000], RZ ;  /* 0x010000ffeb006388 */ /* 0x000fe20000000c00 */
[CC--:B------:R-:W-:Y:S02]  /*d8d0*/  LEA R2, P0, R3.reuse, R242.reuse, 0x1 ;  /* 0x000000f203027211 */ /* 0x0c0fe400078008ff */
[----:B------:R-:W-:Y:S02]  /*d8e0*/  ISETP.GE.AND P4, PT, R166, c[0x0][0x220], PT ;  /* 0x00008800a6007a0c */ /* 0x000fe40003f86270 */
[-C--:B------:R-:W-:Y:S02]  /*d8f0*/  LEA.HI.X R3, R3, R245.reuse, R164, 0x1, P0 ;  /* 0x000000f503037211 */ /* 0x080fe400000f0ca4 */
        /* <DEDUP_REMOVED lines=54> */
[CC--:B------:R-:W-:Y:S02]  /*dc60*/  @!P5 LEA.HI.X R199, R166.reuse, R245.reuse, R164, 0x1, P2 ;  /* 0x000000f5a6c7d211 */ /* 0x0c0fe400010f0ca4 */
[CC--:B------:R-:W-:Y:S01]  /*dc70*/  @!P4 LEA R34, P1, R166.reuse, R242.reuse, 0x1 ;  /* 0x000000f2a622c211 */ /* 0x0c0fe200078208ff */
[----:B------:R-:W-:Y:S01]  /*dc80*/  @!PT LDS RZ, [RZ] ;  /* 0x00000000fffff984 */ /* 0x000fe20000000800 */
[----:B------:R-:W-:Y:S01]  /*dc90*/  @!PT LDS RZ, [RZ] ;  /* 0x00000000fffff984 */ /* 0x000fe20000000800 */
[----:B------:R-:W-:Y:S01]  /*dca0*/  @!PT LDS RZ, [RZ] ;  /* 0x00000000fffff984 */ /* 0x000fe20000000800 */
[----:B------:R1:W-:Y:S01]  /*dcb0*/  @!P4 LDGSTS.E.BYPASS.LTC128B.128 [R235+0x14800], [R248.64+0x100] ;  /* 0x14800100f8ebcfae */ /* 0x0003e2000b901d60 */
[C---:B------:R-:W-:Y:S01]  /*dcc0*/  @!P3 LEA R244, P0, R166.reuse, R242, 0x1 ;  /* 0x000000f2a6f4b211 */ /* 0x040fe200078008ff */
[----:B------:R-:W-:Y:S01]  /*dcd0*/  IMAD.MOV.U32 R242, RZ, RZ, R2 ;  /* 0x000000fffff27224 */ /* 0x000fe200078e0002 */
        /* <DEDUP_REMOVED lines=50> */
[----:B------:R-:W3:Y:S04]  /*e000*/  LDSM.16.M88.4 R176, [R233+0x8800] ;  /* 0x00880000e9b0783b */ /* 0x000ee80000000200 */
[----:B------:R-:W3:Y:S04]  /*e010*/  LDSM.16.M88.4 R180, [R233+0x9000] ;  /* 0x00900000e9b4783b */ /* 0x000ee80000000200 */
[----:B------:R-:W0:Y:S04]  /*e020*/  LDGDEPBAR ;  /* 0x00000000000079af */ /* 0x000e280000000000 */
[----:B------:R-:W4:Y:S01]  /*e030*/  LDSM.16.M88.4 R184, [R233+0x9800] ;  /* 0x00980000e9b8783b */ /* 0x000f220000000200 */
[----:B-1----:R-:W-:Y:S03]  /*e040*/  IMAD.MOV.U32 R245, RZ, RZ, R3 ;  /* 0x000000fffff57224 */ /* 0x002fe600078e0003 */
[----:B------:R-:W-:Y:S04]  /*e050*/  LDSM.16.M88.4 R188, [R232] ;  /* 0x00000000e8bc783b */ /* 0x000fe80000000200 */
[----:B------:R-:W1:Y:S04]  /*e060*/  LDSM.16.M88.4 R192, [R231] ;  /* 0x00000000e7c0783b */ /* 0x000e680000000200 */
[----:B------:R-:W1:Y:S04]  /*e070*/  LDSM.16.M88.4 R196, [R223] ;  /* 0x00000000dfc4783b */ /* 0x000e680000000200 */
[----:B------:R-:W1:Y:S04]  /*e080*/  LDSM.16.M88.4 R200, [R222] ;  /* 0x00000000dec8783b */ /* 0x000e680000000200 */
[----:B------:R-:W1:Y:S01]  /*e090*/  LDSM.16.M88.4 R204, [R221] ;  /* 0x00000000ddcc783b */ /* 0x000e620000000200 */
[C---:B--2---:R-:W-:Y:S08]  /*e0a0*/  HMMA.16816.F32 R4, R168.reuse, R172, RZ ;  /* 0x000000aca804723c */ /* 0x044ff000000018ff */
[C---:B------:R-:W-:Y:S01]  /*e0b0*/  HMMA.16816.F32 R8, R168.reuse, R174, RZ ;  /* 0x000000aea808723c */ /* 0x040fe200000018ff */
[----:B------:R-:W-:Y:S07]  /*e0c0*/  LDSM.16.M88.4 R172, [R230] ;  /* 0x00000000e6ac783b */ /* 0x000fee0000000200 */
[C---:B---3--:R-:W-:Y:S08]  /*e0d0*/  HMMA.16816.F32 R12, R168.reuse, R176, RZ ;  /* 0x000000b0a80c723c */ /* 0x048ff000000018ff */
[C---:B------:R-:W-:Y:S01]  /*e0e0*/  HMMA.16816.F32 R16, R168.reuse, R178, RZ ;  /* 0x000000b2a810723c */ /* 0x040fe200000018ff */
[----:B------:R-:W2:Y:S07]  /*e0f0*/  LDSM.16.M88.4 R176, [R227+0x8000] ;  /* 0x00800000e3b0783b */ /* 0x000eae0000000200 */
[C---:B------:R-:W-:Y:S08]  /*e100*/  HMMA.16816.F32 R20, R168.reuse, R180, RZ ;  /* 0x000000b4a814723c */ /* 0x040ff000000018ff */
[C---:B-----5:R-:W-:Y:S01]  /*e110*/  HMMA.16816.F32 R24, R168.reuse, R182, RZ ;  /* 0x000000b6a818723c */ /* 0x060fe200000018ff */
[----:B------:R-:W3:Y:S07]  /*e120*/  LDSM.16.M88.4 R180, [R227+0x8800] ;  /* 0x00880000e3b4783b */ /* 0x000eee0000000200 */
[C---:B----4-:R-:W-:Y:S08]  /*e130*/  HMMA.16816.F32 R28, R168.reuse, R184, RZ ;  /* 0x000000b8a81c723c */ /* 0x050ff000000018ff */
        /* <DEDUP_REMOVED lines=195> */
[----:B------:R-:W-:-:S05]  /*ed70*/  @P0 BRA `(.L_x_1534) ;  /* 0x0000046000000947 */ /* 0x000fca0003800000 */
        /* <DEDUP_REMOVED lines=24> */
[----:B------:R-:W-:Y:S02]  /*ef00*/  UISETP.GE.AND UP3, UPT, UR8, URZ, UPT ;  /* 0x0000003f0800728c */ /* 0x000fe4000bf66270 */
[----:B------:R-:W-:Y:S02]  /*ef10*/  UISETP.GE.U32.AND UP4, UPT, UR34, UR14, UPT ;  /* 0x0000000e2200728c */ /* 0x000fe4000bf86070 */
[----:B------:R-:W-:Y:S02]  /*ef20*/  @!UP2 UIADD3 UR37, UR37, 0x1, URZ ;  /* 0x000000012525a890 */ /* 0x000fe4000fffe03f */
[----:B------:R-:W-:Y:S02]  /*ef30*/  UISETP.GE.AND UP2, UPT, UR38, URZ, UPT ;  /* 0x0000003f2600728c */ /* 0x000fe4000bf46270 */
[----:B------:R-:W-:Y:S04]  /*ef40*/  @UP5 UIADD3 UR39, UR39, 0x1, URZ ;  /* 0x0000000127275890 */ /* 0x000fe8000fffe03f */
[----:B------:R-:W-:Y:S02]  /*ef50*/  @!UP3 UIADD3 UR39, -UR39, URZ, URZ ;  /* 0x0000003f2727b290 */ /* 0x000fe4000fffe13f */
[----:B------:R-:W-:Y:S02]  /*ef60*/  @UP4 UIADD3 UR37, UR37, 0x1, URZ ;  /* 0x0000000125254890 */ /* 0x000fe4000fffe03f */
[----:B------:R-:W-:Y:S02]  /*ef70*/  USEL UR39, UR13, UR39, !UP0 ;  /* 0x000000270d277287 */ /* 0x000fe4000c000000 */
[----:B------:R-:W-:Y:S04]  /*ef80*/  @!UP2 UIADD3 UR37, -UR37, URZ, URZ ;  /* 0x0000003f2525a290 */ /* 0x000fe8000fffe13f */
[----:B------:R-:W-:Y:S01]  /*ef90*/  USEL UR37, UR13, UR37, !UP0 ;  /* 0x000000250d257287 */ /* 0x000fe2000c000000 */
[----:B------:R-:W-:Y:S02]  /*efa0*/  MOV R3, UR39 ;  /* 0x0000002700037c02 */ /* 0x000fe40008000f00 */
[----:B------:R-:W-:Y:S02]  /*efb0*/  MOV R2, UR39 ;  /* 0x0000002700027c02 */ /* 0x000fe40008000f00 */
[----:B------:R-:W-:Y:S01]  /*efc0*/  LEA R166, P0, R3, UR30, 0x2 ;  /* 0x0000001e03a67c11 */ /* 0x000fe2000f8010ff */
[----:B------:R-:W-:Y:S02]  /*efd0*/  IMAD.U32 R164, RZ, RZ, UR37 ;  /* 0x00000025ffa47e24 */ /* 0x000fe4000f8e00ff */
[----:B------:R-:W-:Y:S01]  /*efe0*/  IMAD.U32 R3, RZ, RZ, UR37 ;  /* 0x00000025ff037e24 */ /* 0x000fe2000f8e00ff */
[----:B------:R-:W1:Y:S01]  /*eff0*/  R2UR UR8, R166 ;  /* 0x00000000a60873c2 */ /* 0x000e6200000e0000 */
[----:B------:R-:W-:Y:S02]  /*f000*/  LEA.HI.X.SX32 R167, R2, UR31, 0x2, P0 ;  /* 0x0000001f02a77c11 */ /* 0x000fe400080f16ff */
[----:B------:R-:W-:Y:S04]  /*f010*/  LEA R168, P1, R164, UR30, 0x2 ;  /* 0x0000001ea4a87c11 */ /* 0x000fe8000f8210ff */
[----:B------:R-:W-:Y:S01]  /*f020*/  LEA.HI.X.SX32 R169, R3, UR31, 0x2, P1 ;  /* 0x0000001f03a97c11 */ /* 0x000fe200088f16ff */
[----:B------:R-:W2:Y:S08]  /*f030*/  R2UR UR34, R168 ;  /* 0x00000000a82273c2 */ /* 0x000eb000000e0000 */
[----:B------:R-:W3:Y:S08]  /*f040*/  R2UR UR9, R167 ;  /* 0x00000000a70973c2 */ /* 0x000ef000000e0000 */
[----:B------:R-:W4:Y:S01]  /*f050*/  R2UR UR35, R169 ;  /* 0x00000000a92373c2 */ /* 0x000f2200000e0000 */
[----:B-1----:R-:W-:Y:S02]  /*f060*/  MOV R172, UR8 ;  /* 0x0000000800ac7c02 */ /* 0x002fe40008000f00 */
[----:B--2---:R-:W-:Y:S01]  /*f070*/  MOV R170, UR34 ;  /* 0x0000002200aa7c02 */ /* 0x004fe20008000f00 */
[----:B------:R-:W-:Y:S04]  /*f080*/  UIADD3 UR34, UR39, -UR37, URZ ;  /* 0x8000002527227290 */ /* 0x000fe8000fffe03f */
[----:B------:R-:W-:Y:S01]  /*f090*/  UIMAD UR34, UR34, UR10, -0x40 ;  /* 0xffffffc0222274a4 */ /* 0x000fe2000f8e020a */
[----:B---3--:R-:W-:Y:S03]  /*f0a0*/  IMAD.U32 R173, RZ, RZ, UR9 ;  /* 0x00000009ffad7e24 */ /* 0x008fe6000f8e00ff */
[----:B------:R-:W-:Y:S02]  /*f0b0*/  USHF.R.S32.HI UR9, URZ, 0x1f, UR34 ;  /* 0x0000001f3f097899 */ /* 0x000fe40008011422 */
[----:B------:R-:W-:Y:S01]  /*f0c0*/  UIMAD UR8, UR7, UR34, URZ ;  /* 0x00000022070872a4 */ /* 0x000fe2000f8e023f */
[----:B------:R-:W2:Y:S03]  /*f0d0*/  LDG.E R3, [R172.64] ;  /* 0x00000020ac037981 */ /* 0x000ea6000c1e1900 */
[----:B------:R-:W-:Y:S01]  /*f0e0*/  UIMAD UR8, UR9, UR6, UR8 ;  /* 0x00000006090872a4 */ /* 0x000fe2000f8e0208 */
[----:B----4-:R-:W-:Y:S01]  /*f0f0*/  IMAD.U32 R171, RZ, RZ, UR35 ;  /* 0x00000023ffab7e24 */ /* 0x010fe2000f8e00ff */
[----:B------:R-:W-:Y:S02]  /*f100*/  UIMAD.WIDE.U32 UR34, UR6, UR34, URZ ;  /* 0x00000022062272a5 */ /* 0x000fe4000f8e003f */
[----:B------:R-:W-:Y:S02]  /*f110*/  UMOV UR9, UR7 ;  /* 0x0000000700097c82 */ /* 0x000fe40008000000 */
[----:B------:R-:W2:Y:S01]  /*f120*/  LDG.E R170, [R170.64] ;  /* 0x00000020aaaa7981 */ /* 0x000ea2000c1e1900 */
[----:B------:R-:W-:Y:S01]  /*f130*/  UIADD3 UR8, UR35, UR8, URZ ;  /* 0x0000000823087290 */ /* 0x000fe2000fffe03f */
[----:B------:R-:W-:Y:S01]  /*f140*/  IMAD.U32 R166, RZ, RZ, UR34 ;  /* 0x00000022ffa67e24 */ /* 0x000fe2000f8e00ff */
        /* <DEDUP_REMOVED lines=9> */
.L_x_1534:
        /* <DEDUP_REMOVED lines=117> */
.L_x_1533:
[----:B------:R-:W-:Y:S01]  /*f930*/  FMNMX.FTZ R2, R4, R165, !PT ;  /* 0x000000a504027209 */ /* 0x000fe20007810000 */
[----:B-1----:R-:W-:Y:S01]  /*f940*/  LDSM.16.MT88.4 R172, [R226+0x10000] ;  /* 0x01000000e2ac783b */ /* 0x002fe20000004200 */
[----:B------:R-:W-:Y:S01]  /*f950*/  FMNMX.FTZ R164, R6, R0, !PT ;  /* 0x0000000006a47209 */ /* 0x000fe20007810000 */
[----:B------:R-:W-:Y:S01]  /*f960*/  UISETP.GT.AND UP2, UPT, UR28, UR21, UPT ;  /* 0x000000151c00728c */ /* 0x000fe2000bf44270 */
[----:B------:R-:W-:Y:S01]  /*f970*/  FMNMX.FTZ R3, R5, R2, !PT ;  /* 0x0000000205037209 */ /* 0x000fe20007810000 */
[----:B------:R-:W-:Y:S01]  /*f980*/  UMOV UR8, UR23 ;  /* 0x0000001700087c82 */ /* 0x000fe20008000000 */
[----:B------:R-:W-:Y:S01]  /*f990*/  FMNMX.FTZ R167, R7, R164, !PT ;  /* 0x000000a407a77209 */ /* 0x000fe20007810000 */
[----:B------:R-:W-:Y:S01]  /*f9a0*/  UMOV UR9, UR22 ;  /* 0x0000001600097c82 */ /* 0x000fe20008000000 */
        /* <DEDUP_REMOVED lines=41> */
[----:B--2---:R-:W-:Y:S02]  /*fc40*/  FMNMX.FTZ R164, R171, R164, !PT ;  /* 0x000000a4aba47209 */ /* 0x004fe40007810000 */
[----:B------:R-:W1:Y:S02]  /*fc50*/  LDSM.16.MT88.4 R168, [R228+0x10000] ;  /* 0x01000000e4a8783b */ /* 0x000e640000004200 */
[C---:B------:R-:W-:Y:S01]  /*fc60*/  FSETP.NEU.FTZ.AND P0, PT, R164.reuse, -INF , PT ;  /* 0xff800000a400780b */ /* 0x040fe20003f1d000 */
[C---:B------:R-:W-:Y:S02]  /*fc70*/  FADD.FTZ R2, -R164.reuse, R165 ;  /* 0x000000a5a4027221 */ /* 0x040fe40000010100 */
[----:B------:R-:W-:Y:S02]  /*fc80*/  FMUL.FTZ R200, R164, c[0x0][0x23c] ;  /* 0x00008f00a4c87a20 */ /* 0x000fe40000410000 */
[----:B------:R-:W-:Y:S02]  /*fc90*/  FMUL.FTZ R167, R2, c[0x0][0x23c] ;  /* 0x00008f0002a77a20 */ /* 0x000fe40000410000 */
[C---:B------:R-:W-:Y:S01]  /*fca0*/  FADD.FTZ R165, -R3.reuse, R0 ;  /* 0x0000000003a57221 */ /* 0x040fe20000010100 */
[----:B------:R-:W-:Y:S01]  /*fcb0*/  FSEL R200, R200, RZ, P0 ;  /* 0x000000ffc8c87208 */ /* 0x000fe20000000000 */
[----:B------:R2:W3:Y:S01]  /*fcc0*/  MUFU.EX2 R2, R167 ;  /* 0x000000a700027308 */ /* 0x0004e20000000800 */
[----:B------:R-:W-:Y:S01]  /*fcd0*/  FSETP.NEU.FTZ.AND P0, PT, R3, -INF , PT ;  /* 0xff8000000300780b */ /* 0x000fe20003f1d000 */
[----:B------:R-:W-:Y:S01]  /*fce0*/  FMUL.FTZ R0, R165, c[0x0][0x23c] ;  /* 0x00008f00a5007a20 */ /* 0x000fe20000410000 */
[----:B------:R-:W-:Y:S01]  /*fcf0*/  MOV R165, R164 ;  /* 0x000000a400a57202 */ /* 0x000fe20000000f00 */
[--C-:B------:R-:W-:Y:S01]  /*fd00*/  FFMA.FTZ R166, R4, c[0x0][0x23c], -R200.reuse ;  /* 0x00008f0004a67a23 */ /* 0x100fe200000108c8 */
[----:B------:R-:W-:Y:S01]  /*fd10*/  FSEL R199, R199, RZ, P0 ;  /* 0x000000ffc7c77208 */ /* 0x000fe20000000000 */
[--C-:B------:R-:W-:Y:S01]  /*fd20*/  FFMA.FTZ R5, R5, c[0x0][0x23c], -R200.reuse ;  /* 0x00008f0005057a23 */ /* 0x100fe200000108c8 */
[----:B------:R-:W-:Y:S01]  /*fd30*/  PLOP3.LUT P0, PT, PT, PT, UP2, 0x80, 0x0 ;  /* 0x000000000000781c */ /* 0x000fe20003f0f028 */
[--C-:B------:R-:W-:Y:S02]  /*fd40*/  FFMA.FTZ R196, R9, c[0x0][0x23c], -R200.reuse ;  /* 0x00008f0009c47a23 */ /* 0x100fe400000108c8 */
[--C-:B------:R-:W-:Y:S01]  /*fd50*/  FFMA.FTZ R197, R6, c[0x0][0x23c], -R199.reuse ;  /* 0x00008f0006c57a23 */ /* 0x100fe200000108c7 */
[----:B------:R-:W4:Y:S01]  /*fd60*/  MUFU.EX2 R0, R0 ;  /* 0x0000000000007308 */ /* 0x000f220000000800 */
[--C-:B------:R-:W-:Y:S02]  /*fd70*/  FFMA.FTZ R6, R7, c[0x0][0x23c], -R199.reuse ;  /* 0x00008f0007067a23 */ /* 0x100fe400000108c7 */
[--C-:B------:R-:W-:Y:S02]  /*fd80*/  FFMA.FTZ R7, R8, c[0x0][0x23c], -R200.reuse ;  /* 0x00008f0008077a23 */ /* 0x100fe400000108c8 */
[--C-:B------:R-:W-:Y:S02]  /*fd90*/  FFMA.FTZ R198, R11, c[0x0][0x23c], -R199.reuse ;  /* 0x00008f000bc67a23 */ /* 0x100fe400000108c7 */
[--C-:B------:R-:W-:Y:S02]  /*fda0*/  FFMA.FTZ R201, R12, c[0x0][0x23c], -R200.reuse ;  /* 0x00008f000cc97a23 */ /* 0x100fe400000108c8 */
[--C-:B------:R-:W-:Y:S01]  /*fdb0*/  FFMA.FTZ R202, R13, c[0x0][0x23c], -R200.reuse ;  /* 0x00008f000dca7a23 */ /* 0x100fe200000108c8 */
[----:B------:R-:W-:Y:S01]  /*fdc0*/  MUFU.EX2 R166, R166 ;  /* 0x000000a600a67308 */ /* 0x000fe20000000800 */
[--C-:B------:R-:W-:Y:S02]  /*fdd0*/  FFMA.FTZ R203, R14, c[0x0][0x23c], -R199.reuse ;  /* 0x00008f000ecb7a23 */ /* 0x100fe400000108c7 */
[--C-:B--2---:R-:W-:Y:S02]  /*fde0*/  FFMA.FTZ R167, R10, c[0x0][0x23c], -R199.reuse ;  /* 0x00008f000aa77a23 */ /* 0x104fe400000108c7 */
[C---:B---3--:R-:W-:Y:S02]  /*fdf0*/  FMUL.FTZ R8, R2.reuse, R160 ;  /* 0x000000a002087220 */ /* 0x048fe40000410000 */
[C---:B------:R-:W-:Y:S02]  /*fe00*/  FMUL.FTZ R9, R2.reuse, R161 ;  /* 0x000000a102097220 */ /* 0x040fe40000410000 */
[C---:B------:R-:W-:Y:S01]  /*fe10*/  FMUL.FTZ R36, R2.reuse, R36 ;  /* 0x0000002402247220 */ /* 0x040fe20000410000 */
[----:B------:R-:W2:Y:S01]  /*fe20*/  MUFU.EX2 R5, R5 ;  /* 0x0000000500057308 */ /* 0x000ea20000000800 */
[C---:B------:R-:W-:Y:S02]  /*fe30*/  FMUL.FTZ R37, R2.reuse, R37 ;  /* 0x0000002502257220 */ /* 0x040fe40000410000 */
[----:B------:R-:W-:Y:S02]  /*fe40*/  FMUL.FTZ R40, R2, R40 ;  /* 0x0000002802287220 */ /* 0x000fe40000410000 */
[C---:B----4-:R-:W-:Y:S02]  /*fe50*/  FMUL.FTZ R10, R0.reuse, R162 ;  /* 0x000000a2000a7220 */ /* 0x050fe40000410000 */
[C---:B------:R-:W-:Y:S02]  /*fe60*/  FMUL.FTZ R11, R0.reuse, R163 ;  /* 0x000000a3000b7220 */ /* 0x040fe40000410000 */
[C---:B------:R-:W-:Y:S01]  /*fe70*/  FMUL.FTZ R38, R0.reuse, R38 ;  /* 0x0000002600267220 */ /* 0x040fe20000410000 */
[----:B------:R-:W-:Y:S01]  /*fe80*/  MUFU.EX2 R197, R197 ;  /* 0x000000c500c57308 */ /* 0x000fe20000000800 */
[----:B------:R-:W-:Y:S02]  /*fe90*/  FMUL.FTZ R39, R0, R39 ;  /* 0x0000002700277220 */ /* 0x000fe40000410000 */
[----:B------:R-:W-:Y:S02]  /*fea0*/  FMUL.FTZ R41, R2, R41 ;  /* 0x0000002902297220 */ /* 0x000fe40000410000 */
[C---:B------:R-:W-:Y:S02]  /*feb0*/  FMUL.FTZ R42, R0.reuse, R42 ;  /* 0x0000002a002a7220 */ /* 0x040fe40000410000 */
[----:B------:R-:W-:Y:S02]  /*fec0*/  FMUL.FTZ R43, R0, R43 ;  /* 0x0000002b002b7220 */ /* 0x000fe40000410000 */
[C---:B------:R-:W-:Y:S01]  /*fed0*/  FMUL.FTZ R44, R2.reuse, R44 ;  /* 0x0000002c022c7220 */ /* 0x040fe20000410000 */
[----:B------:R-:W3:Y:S01]  /*fee0*/  MUFU.EX2 R6, R6 ;  /* 0x0000000600067308 */ /* 0x000ee20000000800 */
[----:B------:R-:W-:Y:S02]  /*fef0*/  FMUL.FTZ R45, R2, R45 ;  /* 0x0000002d022d7220 */ /* 0x000fe40000410000 */
[C---:B------:R-:W-:Y:S01]  /*ff00*/  FMUL.FTZ R46, R0.reuse, R46 ;  /* 0x0000002e002e7220 */ /* 0x040fe20000410000 */
[----:B--2---:R-:W-:Y:S01]  /*ff10*/  F2FP.PACK_AB R160, R5, R166 ;  /* 0x000000a605a0723e */ /* 0x004fe200000000ff */
        /* <DEDUP_REMOVED lines=8> */
[----:B------:R-:W-:Y:S01]  /*ffa0*/  FMUL.FTZ R14, R0, R158 ;  /* 0x0000009e000e7220 */ /* 0x000fe20000410000 */
[----:B------:R-:W2:Y:S01]  /*ffb0*/  MUFU.EX2 R196, R196 ;  /* 0x000000c400c47308 */ /* 0x000ea20000000800 */
        /* <DEDUP_REMOVED lines=15> */
[----:B--2---:R-:W-:Y:S01]  /*100b0*/  F2FP.PACK_AB R162, R196, R7 ;  /* 0x00000007c4a2723e */ /* 0x004fe200000000ff */
        /* <DEDUP_REMOVED lines=17> */
[C---:B-1----:R-:W-:Y:S05]  /*101d0*/  HMMA.16816.F32 R8, R160.reuse, R168, R8 ;  /* 0x000000a8a008723c */ /* 0x042fea0000001808 */
[----:B------:R-:W-:Y:S02]  /*101e0*/  FMUL.FTZ R77, R2, R77 ;  /* 0x0000004d024d7220 */ /* 0x000fe40000410000 */
[C---:B------:R-:W-:Y:S01]  /*101f0*/  FMUL.FTZ R78, R0.reuse, R78 ;  /* 0x0000004e004e7220 */ /* 0x040fe20000410000 */
[C---:B------:R-:W-:Y:S01]  /*10200*/  HMMA.16816.F32 R36, R160.reuse, R170, R36 ;  /* 0x000000aaa024723c */ /* 0x040fe20000001824 */
[----:B------:R-:W1:Y:S03]  /*10210*/  LDSM.16.MT88.4 R168, [R224+0x10000] ;  /* 0x01000000e0a8783b */ /* 0x000e660000004200 */
[----:B------:R-:W-:Y:S02]  /*10220*/  FMUL.FTZ R79, R0, R79 ;  /* 0x0000004f004f7220 */ /* 0x000fe40000410000 */
[C---:B------:R-:W-:Y:S02]  /*10230*/  FMUL.FTZ R80, R2.reuse, R80 ;  /* 0x0000005002507220 */ /* 0x040fe40000410000 */
[C---:B------:R-:W-:Y:S04]  /*10240*/  HMMA.16816.F32 R40, R160.reuse, R172, R40 ;  /* 0x000000aca028723c */ /* 0x040fe80000001828 */
[----:B------:R-:W-:Y:S02]  /*10250*/  FMUL.FTZ R81, R2, R81 ;  /* 0x0000005102517220 */ /* 0x000fe40000410000 */
[C---:B------:R-:W-:Y:S02]  /*10260*/  FMUL.FTZ R82, R0.reuse, R82 ;  /* 0x0000005200527220 */ /* 0x040fe40000410000 */
[C---:B------:R-:W-:Y:S01]  /*10270*/  HMMA.16816.F32 R44, R160.reuse, R174, R44 ;  /* 0x000000aea02c723c */ /* 0x040fe2000000182c */
[----:B------:R-:W3:Y:S03]  /*10280*/  LDSM.16.MT88.4 R172, [R228+0x12000] ;  /* 0x01200000e4ac783b */ /* 0x000ee60000004200 */
        /* <DEDUP_REMOVED lines=9> */
[----:B------:R-:W-:Y:S01]  /*10320*/  FMUL.FTZ R89, R2, R89 ;  /* 0x0000005902597220 */ /* 0x000fe20000410000 */
[C---:B-1----:R-:W-:Y:S03]  /*10330*/  HMMA.16816.F32 R56, R160.reuse, R168, R56 ;  /* 0x000000a8a038723c */ /* 0x042fe60000001838 */
[C---:B------:R-:W-:Y:S02]  /*10340*/  FMUL.FTZ R90, R0.reuse, R90 ;  /* 0x0000005a005a7220 */ /* 0x040fe40000410000 */
[----:B------:R-:W-:Y:S02]  /*10350*/  FMUL.FTZ R91, R0, R91 ;  /* 0x0000005b005b7220 */ /* 0x000fe40000410000 */
[C---:B------:R-:W-:Y:S01]  /*10360*/  FMUL.FTZ R92, R2.reuse, R92 ;  /* 0x0000005c025c7220 */ /* 0x040fe20000410000 */
[C---:B------:R-:W-:Y:S01]  /*10370*/  HMMA.16816.F32 R60, R160.reuse, R170, R60 ;  /* 0x000000aaa03c723c */ /* 0x040fe2000000183c */
[----:B------:R-:W1:Y:S03]  /*10380*/  LDSM.16.MT88.4 R168, [R225+0x12000] ;  /* 0x01200000e1a8783b */ /* 0x000e660000004200 */
[----:B------:R-:W-:Y:S02]  /*10390*/  FMUL.FTZ R93, R2, R93 ;  /* 0x0000005d025d7220 */ /* 0x000fe40000410000 */
[C---:B------:R-:W-:Y:S02]  /*103a0*/  FMUL.FTZ R94, R0.reuse, R94 ;  /* 0x0000005e005e7220 */ /* 0x040fe40000410000 */
[C---:B---3--:R-:W-:Y:S04]  /*103b0*/  HMMA.16816.F32 R64, R160.reuse, R172, R64 ;  /* 0x000000aca040723c */ /* 0x048fe80000001840 */
[----:B------:R-:W-:Y:S02]  /*103c0*/  FMUL.FTZ R95, R0, R95 ;  /* 0x0000005f005f7220 */ /* 0x000fe40000410000 */
[C---:B------:R-:W-:Y:S02]  /*103d0*/  FMUL.FTZ R96, R2.reuse, R96 ;  /* 0x0000006002607220 */ /* 0x040fe40000410000 */
[C---:B------:R-:W-:Y:S01]  /*103e0*/  HMMA.16816.F32 R68, R160.reuse, R174, R68 ;  /* 0x000000aea044723c */ /* 0x040fe20000001844 */
[----:B------:R-:W3:Y:S03]  /*103f0*/  LDSM.16.MT88.4 R172, [R224+0x12000] ;  /* 0x01200000e0ac783b */ /* 0x000ee60000004200 */
        /* <DEDUP_REMOVED lines=60> */
[C---:B------:R-:W-:Y:S02]  /*107c0*/  FMUL.FTZ R135, R0.reuse, R135 ;  /* 0x0000008700877220 */ /* 0x040fe40000410000 */
[--C-:B------:R-:W-:Y:S02]  /*107d0*/  FFMA.FTZ R204, R15, c[0x0][0x23c], -R199.reuse ;  /* 0x00008f000fcc7a23 */ /* 0x100fe400000108c7 */
[----:B------:R-:W-:Y:S02]  /*107e0*/  FMUL.FTZ R15, R0, R159 ;  /* 0x0000009f000f7220 */ /* 0x000fe40000410000 */
[----:B------:R-:W1:Y:S01]  /*107f0*/  LDSM.16.MT88.4 R156, [R224+0x16000] ;  /* 0x01600000e09c783b */ /* 0x000e620000004200 */
[C---:B------:R-:W-:Y:S01]  /*10800*/  HMMA.16816.F32 R132, R160.reuse, R170, R132 ;  /* 0x000000aaa084723c */ /* 0x040fe20000001884 */
[----:B------:R-:W5:Y:S02]  /*10810*/  MUFU.EX2 R204, R204 ;  /* 0x000000cc00cc7308 */ /* 0x000f640000000800 */
[C---:B------:R-:W-:Y:S02]  /*10820*/  FMUL.FTZ R136, R2.reuse, R136 ;  /* 0x0000008802887220 */ /* 0x040fe40000410000 */
[----:B------:R-:W-:Y:S02]  /*10830*/  FMUL.FTZ R137, R2, R137 ;  /* 0x0000008902897220 */ /* 0x000fe40000410000 */
[C---:B------:R-:W-:Y:S01]  /*10840*/  FMUL.FTZ R138, R0.reuse, R138 ;  /* 0x0000008a008a7220 */ /* 0x040fe20000410000 */
[----:B------:R-:W1:Y:S01]  /*10850*/  LDSM.16.MT88.4 R168, [R228+0x10800] ;  /* 0x01080000e4a8783b */ /* 0x000e620000004200 */
[----:B------:R-:W-:Y:S03]  /*10860*/  FMUL.FTZ R139, R0, R139 ;  /* 0x0000008b008b7220 */ /* 0x000fe60000410000 */
[C---:B------:R-:W-:Y:S02]  /*10870*/  FMUL.FTZ R140, R2.reuse, R140 ;  /* 0x0000008c028c7220 */ /* 0x040fe40000410000 */
[----:B------:R-:W-:Y:S02]  /*10880*/  FMUL.FTZ R141, R2, R141 ;  /* 0x0000008d028d7220 */ /* 0x000fe40000410000 */
[C---:B---3--:R-:W-:Y:S03]  /*10890*/  HMMA.16816.F32 R136, R160.reuse, R172, R136 ;  /* 0x000000aca088723c */ /* 0x048fe60000001888 */
[C---:B------:R-:W-:Y:S02]  /*108a0*/  FMUL.FTZ R142, R0.reuse, R142 ;  /* 0x0000008e008e7220 */ /* 0x040fe40000410000 */
[----:B------:R-:W-:Y:S02]  /*108b0*/  FMUL.FTZ R143, R0, R143 ;  /* 0x0000008f008f7220 */ /* 0x000fe40000410000 */
[--C-:B------:R-:W-:Y:S01]  /*108c0*/  FFMA.FTZ R205, R16, c[0x0][0x23c], -R200.reuse ;  /* 0x00008f0010cd7a23 */ /* 0x100fe200000108c8 */
[C---:B------:R-:W-:Y:S01]  /*108d0*/  HMMA.16816.F32 R12, R160.reuse, R174, R12 ;  /* 0x000000aea00c723c */ /* 0x040fe2000000180c */
[----:B------:R-:W3:Y:S03]  /*108e0*/  LDSM.16.MT88.4 R172, [R226+0x10800] ;  /* 0x01080000e2ac783b */ /* 0x000ee60000004200 */
[----:B------:R-:W-:Y:S01]  /*108f0*/  FFMA.FTZ R206, R17, c[0x0][0x23c], -R200 ;  /* 0x00008f0011ce7a23 */ /* 0x000fe200000108c8 */
[----:B------:R-:W-:Y:S01]  /*10900*/  MUFU.EX2 R205, R205 ;  /* 0x000000cd00cd7308 */ /* 0x000fe20000000800 */
[--C-:B------:R-:W-:Y:S02]  /*10910*/  FFMA.FTZ R207, R18, c[0x0][0x23c], -R199.reuse ;  /* 0x00008f0012cf7a23 */ /* 0x100fe400000108c7 */
[C---:B----4-:R-:W-:Y:S04]  /*10920*/  HMMA.16816.F32 R140, R160.reuse, R176, R140 ;  /* 0x000000b0a08c723c */ /* 0x050fe8000000188c */
[----:B------:R-:W-:Y:S02]  /*10930*/  FFMA.FTZ R244, R19, c[0x0][0x23c], -R199 ;  /* 0x00008f0013f47a23 */ /* 0x000fe400000108c7 */
[C---:B------:R-:W-:Y:S01]  /*10940*/  FMUL.FTZ R144, R2.reuse, R144 ;  /* 0x0000009002907220 */ /* 0x040fe20000410000 */
[----:B------:R-:W4:Y:S01]  /*10950*/  MUFU.EX2 R206, R206 ;  /* 0x000000ce00ce7308 */ /* 0x000f220000000800 */
[----:B------:R-:W-:Y:S04]  /*10960*/  FMUL.FTZ R145, R2, R145 ;  /* 0x0000009102917220 */ /* 0x000fe80000410000 */
[C---:B------:R-:W-:Y:S02]  /*10970*/  FMUL.FTZ R146, R0.reuse, R146 ;  /* 0x0000009200927220 */ /* 0x040fe40000410000 */
[----:B------:R-:W-:Y:S02]  /*10980*/  FMUL.FTZ R147, R0, R147 ;  /* 0x0000009300937220 */ /* 0x000fe40000410000 */
[----:B------:R-:W-:Y:S01]  /*10990*/  FMUL.FTZ R16, R2, R152 ;  /* 0x0000009802107220 */ /* 0x000fe20000410000 */
[----:B------:R-:W-:Y:S01]  /*109a0*/  MUFU.EX2 R207, R207 ;  /* 0x000000cf00cf7308 */ /* 0x000fe20000000800 */
[----:B--2---:R-:W-:Y:S01]  /*109b0*/  F2FP.PACK_AB R152, R202, R201 ;  /* 0x000000c9ca98723e */ /* 0x004fe200000000ff */
[----:B------:R-:W-:Y:S01]  /*109c0*/  FMUL.FTZ R17, R2, R153 ;  /* 0x0000009902117220 */ /* 0x000fe20000410000 */
[----:B-----5:R-:W-:Y:S01]  /*109d0*/  F2FP.PACK_AB R153, R204, R203 ;  /* 0x000000cbcc99723e */ /* 0x020fe200000000ff */
[C---:B------:R-:W-:Y:S01]  /*109e0*/  HMMA.16816.F32 R144, R160.reuse, R178, R144 ;  /* 0x000000b2a090723c */ /* 0x040fe20000001890 */
[----:B------:R-:W2:Y:S02]  /*109f0*/  LDSM.16.MT88.4 R176, [R225+0x10800] ;  /* 0x01080000e1b0783b */ /* 0x000ea40000004200 */
[C---:B------:R-:W-:Y:S02]  /*10a00*/  FMUL.FTZ R18, R0.reuse, R154 ;  /* 0x0000009a00127220 */ /* 0x040fe40000410000 */
[----:B------:R-:W-:Y:S01]  /*10a10*/  FMUL.FTZ R19, R0, R155 ;  /* 0x0000009b00137220 */ /* 0x000fe20000410000 */
[----:B------:R-:W5:Y:S01]  /*10a20*/  MUFU.EX2 R244, R244 ;  /* 0x000000f400f47308 */ /* 0x000f620000000800 */
[C---:B------:R-:W-:Y:S02]  /*10a30*/  FMUL.FTZ R148, R2.reuse, R148 ;  /* 0x0000009402947220 */ /* 0x040fe40000410000 */
[----:B------:R-:W-:Y:S03]  /*10a40*/  FMUL.FTZ R149, R2, R149 ;  /* 0x0000009502957220 */ /* 0x000fe60000410000 */
[C---:B-1----:R-:W-:Y:S03]  /*10a50*/  HMMA.16816.F32 R16, R160.reuse, R156, R16 ;  /* 0x0000009ca010723c */ /* 0x042fe60000001810 */
[----:B------:R-:W-:Y:S01]  /*10a60*/  FMUL.FTZ R150, R0, R150 ;  /* 0x0000009600967220 */ /* 0x000fe20000410000 */
[----:B----4-:R-:W-:Y:S01]  /*10a70*/  F2FP.PACK_AB R154, R206, R205 ;  /* 0x000000cdce9a723e */ /* 0x010fe200000000ff */
[----:B------:R-:W-:Y:S02]  /*10a80*/  FMUL.FTZ R151, R0, R151 ;  /* 0x0000009700977220 */ /* 0x000fe40000410000 */
[----:B------:R-:W-:Y:S02]  /*10a90*/  FFMA.FTZ R166, R2, R243, R166 ;  /* 0x000000f302a67223 */ /* 0x000fe400000100a6 */
[----:B------:R-:W-:Y:S03]  /*10aa0*/  FFMA.FTZ R197, R0, R241, R197 ;  /* 0x000000f100c57223 */ /* 0x000fe600000100c5 */
[----:B------:R-:W-:Y:S01]  /*10ab0*/  HMMA.16816.F32 R148, R160, R158, R148 ;  /* 0x0000009ea094723c */ /* 0x000fe20000001894 */
[----:B------:R-:W1:Y:S02]  /*10ac0*/  LDSM.16.MT88.4 R156, [R228+0x12800] ;  /* 0x01280000e49c783b */ /* 0x000e640000004200 */
[----:B------:R-:W-:Y:S01]  /*10ad0*/  MOV R0, R3 ;  /* 0x0000000300007202 */ /* 0x000fe20000000f00 */
[----:B------:R-:W-:Y:S01]  /*10ae0*/  FADD.FTZ R166, R5, R166 ;  /* 0x000000a605a67221 */ /* 0x000fe20000010000 */
[----:B-----5:R-:W-:Y:S01]  /*10af0*/  F2FP.PACK_AB R155, R244, R207 ;  /* 0x000000cff49b723e */ /* 0x020fe200000000ff */
[----:B------:R-:W-:Y:S03]  /*10b00*/  FADD.FTZ R6, R6, R197 ;  /* 0x000000c506067221 */ /* 0x000fe60000010000 */
[----:B------:R-:W4:Y:S03]  /*10b10*/  LDSM.16.MT88.4 R160, [R226+0x12800] ;  /* 0x01280000e2a0783b */ /* 0x000f260000004200 */
[----:B------:R-:W-:Y:S01]  /*10b20*/  FADD.FTZ R7, R7, R166 ;  /* 0x000000a607077221 */ /* 0x000fe20000010000 */
[C---:B------:R-:W-:Y:S05]  /*10b30*/  HMMA.16816.F32 R8, R152.reuse, R168, R8 ;  /* 0x000000a89808723c */ /* 0x040fea0000001808 */
[----:B------:R-:W-:Y:S02]  /*10b40*/  FADD.FTZ R167, R167, R6 ;  /* 0x00000006a7a77221 */ /* 0x000fe40000010000 */
[----:B------:R-:W-:Y:S01]  /*10b50*/  FADD.FTZ R196, R196, R7 ;  /* 0x00000007c4c47221 */ /* 0x000fe20000010000 */
[C---:B------:R-:W-:Y:S01]  /*10b60*/  HMMA.16816.F32 R36, R152.reuse, R170, R36 ;  /* 0x000000aa9824723c */ /* 0x040fe20000001824 */
[----:B------:R-:W5:Y:S03]  /*10b70*/  LDSM.16.MT88.4 R168, [R226+0x14800] ;  /* 0x01480000e2a8783b */ /* 0x000f660000004200 */
[----:B------:R-:W-:Y:S02]  /*10b80*/  FADD.FTZ R198, R198, R167 ;  /* 0x000000a7c6c67221 */ /* 0x000fe40000010000 */
[----:B------:R-:W-:Y:S02]  /*10b90*/  FADD.FTZ R201, R201, R196 ;  /* 0x000000c4c9c97221 */ /* 0x000fe40000010000 */
[C---:B---3--:R-:W-:Y:S04]  /*10ba0*/  HMMA.16816.F32 R40, R152.reuse, R172, R40 ;  /* 0x000000ac9828723c */ /* 0x048fe80000001828 */
[----:B------:R-:W-:Y:S02]  /*10bb0*/  FADD.FTZ R203, R203, R198 ;  /* 0x000000c6cbcb7221 */ /* 0x000fe40000010000 */
[----:B------:R-:W-:Y:S02]  /*10bc0*/  FADD.FTZ R202, R202, R201 ;  /* 0x000000c9caca7221 */ /* 0x000fe40000010000 */
[C---:B------:R-:W-:Y:S01]  /*10bd0*/  HMMA.16816.F32 R44, R152.reuse, R174, R44 ;  /* 0x000000ae982c723c */ /* 0x040fe2000000182c */
[----:B------:R-:W3:Y:S03]  /*10be0*/  LDSM.16.MT88.4 R172, [R225+0x14800] ;  /* 0x01480000e1ac783b */ /* 0x000ee60000004200 */
[----:B------:R-:W-:Y:S02]  /*10bf0*/  FADD.FTZ R204, R204, R203 ;  /* 0x000000cbcccc7221 */ /* 0x000fe40000010000 */
[----:B------:R-:W-:Y:S02]  /*10c00*/  FADD.FTZ R205, R205, R202 ;  /* 0x000000cacdcd7221 */ /* 0x000fe40000010000 */
[C---:B--2---:R-:W-:Y:S04]  /*10c10*/  HMMA.16816.F32 R48, R152.reuse, R176, R48 ;  /* 0x000000b09830723c */ /* 0x044fe80000001830 */
[----:B------:R-:W-:Y:S02]  /*10c20*/  FADD.FTZ R207, R207, R204 ;  /* 0x000000cccfcf7221 */ /* 0x000fe40000010000 */
[----:B------:R-:W-:Y:S02]  /*10c30*/  FADD.FTZ R205, R206, R205 ;  /* 0x000000cdcecd7221 */ /* 0x000fe40000010000 */
[C---:B------:R-:W-:Y:S01]  /*10c40*/  HMMA.16816.F32 R52, R152.reuse, R178, R52 ;  /* 0x000000b29834723c */ /* 0x040fe20000001834 */
[----:B------:R-:W-:Y:S03]  /*10c50*/  LDSM.16.MT88.4 R176, [R226+0x15000] ;  /* 0x01500000e2b0783b */ /* 0x000fe60000004200 */
[----:B------:R-:W-:Y:S04]  /*10c60*/  FADD.FTZ R207, R244, R207 ;  /* 0x000000cff4cf7221 */ /* 0x000fe80000010000 */
[C---:B------:R-:W-:Y:S07]  /*10c70*/  HMMA.16816.F32 R56, R152.reuse, R180, R56 ;  /* 0x000000b49838723c */ /* 0x040fee0000001838 */
[--C-:B------:R-:W-:Y:S01]  /*10c80*/  FFMA.FTZ R180, R20, c[0x0][0x23c], -R200.reuse ;  /* 0x00008f0014b47a23 */ /* 0x100fe200000108c8 */
[C---:B------:R-:W-:Y:S04]  /*10c90*/  HMMA.16816.F32 R60, R152.reuse, R182, R60 ;  /* 0x000000b6983c723c */ /* 0x040fe8000000183c */
[--C-:B------:R-:W-:Y:S01]  /*10ca0*/  FFMA.FTZ R181, R21, c[0x0][0x23c], -R200.reuse ;  /* 0x00008f0015b57a23 */ /* 0x100fe200000108c8 */
[----:B------:R-:W-:Y:S02]  /*10cb0*/  MUFU.EX2 R180, R180 ;  /* 0x000000b400b47308 */ /* 0x000fe40000000800 */
[--C-:B------:R-:W-:Y:S01]  /*10cc0*/  FFMA.FTZ R182, R22, c[0x0][0x23c], -R199.reuse ;  /* 0x00008f0016b67a23 */ /* 0x100fe200000108c7 */
[C---:B-1----:R-:W-:Y:S04]  /*10cd0*/  HMMA.16816.F32 R64, R152.reuse, R156, R64 ;  /* 0x0000009c9840723c */ /* 0x042fe80000001840 */
[--C-:B------:R-:W-:Y:S02]  /*10ce0*/  FFMA.FTZ R183, R23, c[0x0][0x23c], -R199.reuse ;  /* 0x00008f0017b77a23 */ /* 0x100fe400000108c7 */
[----:B------:R-:W-:Y:S01]  /*10cf0*/  LDSM.16.MT88.4 R20, [R224+0x16800] ;  /* 0x01680000e014783b */ /* 0x000fe20000004200 */
[----:B------:R-:W1:Y:S01]  /*10d00*/  MUFU.EX2 R181, R181 ;  /* 0x000000b500b57308 */ /* 0x000e620000000800 */
[C---:B------:R-:W-:Y:S06]  /*10d10*/  HMMA.16816.F32 R68, R152.reuse, R158, R68 ;  /* 0x0000009e9844723c */ /* 0x040fec0000001844 */
[----:B------:R-:W2:Y:S02]  /*10d20*/  LDSM.16.MT88.4 R156, [R224+0x14800] ;  /* 0x01480000e09c783b */ /* 0x000ea40000004200 */
[C---:B----4-:R-:W-:Y:S01]  /*10d30*/  HMMA.16816.F32 R72, R152.reuse, R160, R72 ;  /* 0x000000a09848723c */ /* 0x050fe20000001848 */
[----:B------:R-:W-:Y:S07]  /*10d40*/  MUFU.EX2 R182, R182 ;  /* 0x000000b600b67308 */ /* 0x000fee0000000800 */
[C---:B------:R-:W-:Y:S01]  /*10d50*/  HMMA.16816.F32 R76, R152.reuse, R162, R76 ;  /* 0x000000a2984c723c */ /* 0x040fe2000000184c */
[----:B------:R-:W4:Y:S02]  /*10d60*/  LDSM.16.MT88.4 R160, [R228+0x16800] ;  /* 0x01680000e4a0783b */ /* 0x000f240000004200 */
[----:B------:R-:W1:Y:S05]  /*10d70*/  MUFU.EX2 R183, R183 ;  /* 0x000000b700b77308 */ /* 0x000e6a0000000800 */
        /* <DEDUP_REMOVED lines=11> */
[----:B------:R-:W1:Y:S03]  /*10e30*/  MUFU.EX2 R185, R185 ;  /* 0x000000b900b97308 */ /* 0x000e660000000800 */
[--C-:B------:R-:W-:Y:S03]  /*10e40*/  FFMA.FTZ R189, R29, c[0x0][0x23c], -R200.reuse ;  /* 0x00008f001dbd7a23 */ /* 0x100fe600000108c8 */
[--C-:B------:R-:W-:Y:S01]  /*10e50*/  FFMA.FTZ R190, R30, c[0x0][0x23c], -R199.reuse ;  /* 0x00008f001ebe7a23 */ /* 0x100fe200000108c7 */
[C---:B------:R-:W-:Y:S03]  /*10e60*/  HMMA.16816.F32 R96, R152.reuse, R192, R96 ;  /* 0x000000c09860723c */ /* 0x040fe60000001860 */
[----:B------:R-:W-:Y:S01]  /*10e70*/  MUFU.EX2 R186, R186 ;  /* 0x000000ba00ba7308 */ /* 0x000fe20000000800 */
[--C-:B------:R-:W-:Y:S02]  /*10e80*/  FFMA.FTZ R191, R31, c[0x0][0x23c], -R199.reuse ;  /* 0x00008f001fbf7a23 */ /* 0x100fe400000108c7 */
[----:B------:R-:W-:Y:S01]  /*10e90*/  LDSM.16.MT88.4 R28, [R225+0x17000] ;  /* 0x01700000e11c783b */ /* 0x000fe20000004200 */
[--C-:B------:R-:W-:Y:S01]  /*10ea0*/  FFMA.FTZ R192, R32, c[0x0][0x23c], -R200.reuse ;  /* 0x00008f0020c07a23 */ /* 0x100fe200000108c8 */
[C---:B------:R-:W-:Y:S04]  /*10eb0*/  HMMA.16816.F32 R100, R152.reuse, R194, R100 ;  /* 0x000000c29864723c */ /* 0x040fe80000001864 */
[----:B------:R-:W-:Y:S01]  /*10ec0*/  FFMA.FTZ R200, R33, c[0x0][0x23c], -R200 ;  /* 0x00008f0021c87a23 */ /* 0x000fe200000108c8 */
[----:B------:R-:W1:Y:S02]  /*10ed0*/  MUFU.EX2 R187, R187 ;  /* 0x000000bb00bb7308 */ /* 0x000e640000000800 */
[--C-:B------:R-:W-:Y:S01]  /*10ee0*/  FFMA.FTZ R194, R34, c[0x0][0x23c], -R199.reuse ;  /* 0x00008f0022c27a23 */ /* 0x100fe200000108c7 */
[C---:B-----5:R-:W-:Y:S04]  /*10ef0*/  HMMA.16816.F32 R104, R152.reuse, R168, R104 ;  /* 0x000000a89868723c */ /* 0x060fe80000001868 */
[----:B------:R-:W-:Y:S02]  /*10f00*/  FFMA.FTZ R199, R35, c[0x0][0x23c], -R199 ;  /* 0x00008f0023c77a23 */ /* 0x000fe400000108c7 */
[----:B------:R-:W-:Y:S01]  /*10f10*/  LDSM.16.MT88.4 R32, [R226+0x11800] ;  /* 0x01180000e220783b */ /* 0x000fe20000004200 */
[----:B------:R-:W-:Y:S01]  /*10f20*/  MUFU.EX2 R188, R188 ;  /* 0x000000bc00bc7308 */ /* 0x000fe20000000800 */
[C---:B------:R-:W-:Y:S06]  /*10f30*/  HMMA.16816.F32 R108, R152.reuse, R170, R108 ;  /* 0x000000aa986c723c */ /* 0x040fec000000186c */
[----:B------:R-:W5:Y:S02]  /*10f40*/  LDSM.16.MT88.4 R168, [R226+0x16800] ;  /* 0x01680000e2a8783b */ /* 0x000f640000004200 */
[C---:B---3--:R-:W-:Y:S01]  /*10f50*/  HMMA.16816.F32 R112, R152.reuse, R172, R112 ;  /* 0x000000ac9870723c */ /* 0x048fe20000001870 */
[----:B------:R-:W3:Y:S07]  /*10f60*/  MUFU.EX2 R189, R189 ;  /* 0x000000bd00bd7308 */ /* 0x000eee0000000800 */
[C---:B------:R-:W-:Y:S01]  /*10f70*/  HMMA.16816.F32 R116, R152.reuse, R174, R116 ;  /* 0x000000ae9874723c */ /* 0x040fe20000001874 */
[----:B------:R-:W1:Y:S02]  /*10f80*/  LDSM.16.MT88.4 R172, [R225+0x16800] ;  /* 0x01680000e1ac783b */ /* 0x000e640000004200 */
[----:B------:R-:W-:Y:S05]  /*10f90*/  MUFU.EX2 R190, R190 ;  /* 0x000000be00be7308 */ /* 0x000fea0000000800 */
[C---:B--2---:R-:W-:Y:S05]  /*10fa0*/  HMMA.16816.F32 R120, R152.reuse, R156, R120 ;  /* 0x0000009c9878723c */ /* 0x044fea0000001878 */
[----:B------:R-:W2:Y:S03]  /*10fb0*/  MUFU.EX2 R191, R191 ;  /* 0x000000bf00bf7308 */ /* 0x000ea60000000800 */
[C---:B------:R-:W-:Y:S01]  /*10fc0*/  HMMA.16816.F32 R124, R152.reuse, R158, R124 ;  /* 0x0000009e987c723c */ /* 0x040fe2000000187c */
[----:B------:R-:W2:Y:S06]  /*10fd0*/  LDSM.16.MT88.4 R156, [R228+0x11000] ;  /* 0x01100000e49c783b */ /* 0x000eac0000004200 */
[----:B------:R-:W-:Y:S01]  /*10fe0*/  MUFU.EX2 R192, R192 ;  /* 0x000000c000c07308 */ /* 0x000fe20000000800 */
[C---:B----4-:R-:W-:Y:S08]  /*10ff0*/  HMMA.16816.F32 R128, R152.reuse, R160, R128 ;  /* 0x000000a09880723c */ /* 0x050ff00000001880 */
[C---:B------:R-:W-:Y:S01]  /*11000*/  HMMA.16816.F32 R132, R152.reuse, R162, R132 ;  /* 0x000000a29884723c */ /* 0x040fe20000001884 */
[----:B------:R-:W4:Y:S01]  /*11010*/  LDSM.16.MT88.4 R160, [R225+0x11000] ;  /* 0x01100000e1a0783b */ /* 0x000f220000004200 */
[----:B------:R-:W2:Y:S06]  /*11020*/  MUFU.EX2 R193, R200 ;  /* 0x000000c800c17308 */ /* 0x000eac0000000800 */
[C---:B-----5:R-:W-:Y:S04]  /*11030*/  HMMA.16816.F32 R136, R152.reuse, R168, R136 ;  /* 0x000000a89888723c */ /* 0x060fe80000001888 */
[----:B------:R-:W-:Y:S04]  /*11040*/  MUFU.EX2 R194, R194 ;  /* 0x000000c200c27308 */ /* 0x000fe80000000800 */
[C---:B------:R-:W-:Y:S01]  /*11050*/  HMMA.16816.F32 R12, R152.reuse, R170, R12 ;  /* 0x000000aa980c723c */ /* 0x040fe2000000180c */
[----:B------:R-:W-:Y:S05]  /*11060*/  LDSM.16.MT88.4 R168, [R228+0x13000] ;  /* 0x01300000e4a8783b */ /* 0x000fea0000004200 */
[----:B------:R-:W5:Y:S02]  /*11070*/  MUFU.EX2 R199, R199 ;  /* 0x000000c700c77308 */ /* 0x000f640000000800 */
[C---:B-1----:R-:W-:Y:S08]  /*11080*/  HMMA.16816.F32 R140, R152.reuse, R172, R140 ;  /* 0x000000ac988c723c */ /* 0x042ff0000000188c */
[C---:B------:R-:W-:Y:S01]  /*11090*/  HMMA.16816.F32 R144, R152.reuse, R174, R144 ;  /* 0x000000ae9890723c */ /* 0x040fe20000001890 */
[----:B------:R-:W-:Y:S07]  /*110a0*/  LDSM.16.MT88.4 R172, [R226+0x13000] ;  /* 0x01300000e2ac783b */ /* 0x000fee0000004200 */
[C---:B------:R-:W-:Y:S07]  /*110b0*/  HMMA.16816.F32 R16, R152.reuse, R20, R16 ;  /* 0x000000149810723c */ /* 0x040fee0000001810 */
[----:B------:R-:W-:Y:S01]  /*110c0*/  F2FP.PACK_AB R20, R181, R180 ;  /* 0x000000b4b514723e */ /* 0x000fe200000000ff */
[----:B------:R-:W-:Y:S01]  /*110d0*/  HMMA.16816.F32 R148, R152, R22, R148 ;  /* 0x000000169894723c */ /* 0x000fe20000001894 */
[----:B------:R-:W1:Y:S03]  /*110e0*/  LDSM.16.MT88.4 R152, [R224+0x11000] ;  /* 0x01100000e098783b */ /* 0x000e660000004200 */
[----:B------:R-:W-:Y:S01]  /*110f0*/  F2FP.PACK_AB R21, R183, R182 ;  /* 0x000000b6b715723e */ /* 0x000fe200000000ff */
[----:B------:R-:W-:Y:S02]  /*11100*/  FADD.FTZ R180, R180, R205 ;  /* 0x000000cdb4b47221 */ /* 0x000fe40000010000 */
[----:B------:R-:W-:Y:S01]  /*11110*/  F2FP.PACK_AB R22, R185, R184 ;  /* 0x000000b8b916723e */ /* 0x000fe200000000ff */
[----:B------:R-:W-:Y:S01]  /*11120*/  FADD.FTZ R182, R182, R207 ;  /* 0x000000cfb6b67221 */ /* 0x000fe20000010000 */
[----:B------:R-:W-:Y:S03]  /*11130*/  F2FP.PACK_AB R23, R187, R186 ;  /* 0x000000babb17723e */ /* 0x000fe600000000ff */
[----:B------:R-:W-:Y:S02]  /*11140*/  FADD.FTZ R181, R181, R180 ;  /* 0x000000b4b5b57221 */ /* 0x000fe40000010000 */
[----:B------:R-:W-:Y:S02]  /*11150*/  FADD.FTZ R183, R183, R182 ;  /* 0x000000b6b7b77221 */ /* 0x000fe40000010000 */
[C---:B--2---:R-:W-:Y:S05]  /*11160*/  HMMA.16816.F32 R8, R20.reuse, R156, R8 ;  /* 0x0000009c1408723c */ /* 0x044fea0000001808 */
[----:B------:R-:W-:Y:S02]  /*11170*/  FADD.FTZ R184, R184, R181 ;  /* 0x000000b5b8b87221 */ /* 0x000fe40000010000 */
[----:B------:R-:W-:Y:S01]  /*11180*/  FADD.FTZ R186, R186, R183 ;  /* 0x000000b7baba7221 */ /* 0x000fe20000010000 */
[C---:B------:R-:W-:Y:S01]  /*11190*/  HMMA.16816.F32 R36, R20.reuse, R158, R36 ;  /* 0x0000009e1424723c */ /* 0x040fe20000001824 */
[----:B------:R-:W2:Y:S03]  /*111a0*/  LDSM.16.MT88.4 R156, [R225+0x13000] ;  /* 0x01300000e19c783b */ /* 0x000ea60000004200 */
[----:B------:R-:W-:Y:S02]  /*111b0*/  FADD.FTZ R185, R185, R184 ;  /* 0x000000b8b9b97221 */ /* 0x000fe40000010000 */
[----:B------:R-:W-:Y:S02]  /*111c0*/  FADD.FTZ R187, R187, R186 ;  /* 0x000000babbbb7221 */ /* 0x000fe40000010000 */
[C---:B------:R-:W-:Y:S08]  /*111d0*/  HMMA.16816.F32 R40, R20.reuse, R24, R40 ;  /* 0x000000181428723c */ /* 0x040ff00000001828 */
[C---:B------:R-:W-:Y:S01]  /*111e0*/  HMMA.16816.F32 R44, R20.reuse, R26, R44 ;  /* 0x0000001a142c723c */ /* 0x040fe2000000182c */
[----:B------:R-:W2:Y:S07]  /*111f0*/  LDSM.16.MT88.4 R24, [R224+0x13000] ;  /* 0x01300000e018783b */ /* 0x000eae0000004200 */
        /* <DEDUP_REMOVED lines=17> */
[----:B------:R-:W2:Y:S07]  /*11310*/  LDSM.16.MT88.4 R24, [R228+0x17000] ;  /* 0x01700000e418783b */ /* 0x000eae0000004200 */
        /* <DEDUP_REMOVED lines=11> */
[----:B------:R-:W-:Y:S07]  /*113d0*/  LDSM.16.MT88.4 R156, [R225+0x11800] ;  /* 0x01180000e19c783b */ /* 0x000fee0000004200 */
[C---:B------:R-:W-:Y:S08]  /*113e0*/  HMMA.16816.F32 R128, R20.reuse, R24, R128 ;  /* 0x000000181480723c */ /* 0x040ff00000001880 */
[C---:B------:R-:W-:Y:S01]  /*113f0*/  HMMA.16816.F32 R132, R20.reuse, R26, R132 ;  /* 0x0000001a1484723c */ /* 0x040fe20000001884 */
[----:B------:R-:W2:Y:S07]  /*11400*/  LDSM.16.MT88.4 R24, [R228+0x11800] ;  /* 0x01180000e418783b */ /* 0x000eae0000004200 */
[C---:B----4-:R-:W-:Y:S08]  /*11410*/  HMMA.16816.F32 R136, R20.reuse, R160, R136 ;  /* 0x000000a01488723c */ /* 0x050ff00000001888 */
[C---:B------:R-:W-:Y:S08]  /*11420*/  HMMA.16816.F32 R12, R20.reuse, R162, R12 ;  /* 0x000000a2140c723c */ /* 0x040ff0000000180c */
[C---:B------:R-:W-:Y:S08]  /*11430*/  HMMA.16816.F32 R140, R20.reuse, R28, R140 ;  /* 0x0000001c148c723c */ /* 0x040ff0000000188c */
[C---:B------:R-:W-:Y:S01]  /*11440*/  HMMA.16816.F32 R144, R20.reuse, R30, R144 ;  /* 0x0000001e1490723c */ /* 0x040fe20000001890 */
[----:B------:R-:W4:Y:S07]  /*11450*/  LDSM.16.MT88.4 R28, [R224+0x11800] ;  /* 0x01180000e01c783b */ /* 0x000f2e0000004200 */
[C---:B-1----:R-:W-:Y:S08]  /*11460*/  HMMA.16816.F32 R16, R20.reuse, R152, R16 ;  /* 0x000000981410723c */ /* 0x042ff00000001810 */
[----:B------:R-:W-:Y:S01]  /*11470*/  HMMA.16816.F32 R148, R20, R154, R148 ;  /* 0x0000009a1494723c */ /* 0x000fe20000001894 */
[----:B------:R-:W-:Y:S06]  /*11480*/  LDSM.16.MT88.4 R152, [R224+0x13800] ;  /* 0x01380000e098783b */ /* 0x000fec0000004200 */
[----:B---3--:R-:W-:Y:S01]  /*11490*/  F2FP.PACK_AB R20, R189, R188 ;  /* 0x000000bcbd14723e */ /* 0x008fe200000000ff */
[----:B------:R-:W-:Y:S01]  /*114a0*/  FADD.FTZ R188, R188, R185 ;  /* 0x000000b9bcbc7221 */ /* 0x000fe20000010000 */
[----:B------:R-:W-:Y:S03]  /*114b0*/  F2FP.PACK_AB R21, R191, R190 ;  /* 0x000000bebf15723e */ /* 0x000fe600000000ff */
[----:B------:R-:W-:Y:S01]  /*114c0*/  F2FP.PACK_AB R22, R193, R192 ;  /* 0x000000c0c116723e */ /* 0x000fe200000000ff */
[----:B------:R-:W-:Y:S01]  /*114d0*/  FADD.FTZ R190, R190, R187 ;  /* 0x000000bbbebe7221 */ /* 0x000fe20000010000 */
[----:B-----5:R-:W-:Y:S01]  /*114e0*/  F2FP.PACK_AB R23, R199, R194 ;  /* 0x000000c2c717723e */ /* 0x020fe200000000ff */
[----:B------:R-:W-:Y:S02]  /*114f0*/  FADD.FTZ R189, R189, R188 ;  /* 0x000000bcbdbd7221 */ /* 0x000fe40000010000 */
[----:B------:R-:W-:Y:S02]  /*11500*/  FADD.FTZ R191, R191, R190 ;  /* 0x000000bebfbf7221 */ /* 0x000fe40000010000 */
[----:B------:R-:W-:Y:S02]  /*11510*/  FADD.FTZ R192, R192, R189 ;  /* 0x000000bdc0c07221 */ /* 0x000fe40000010000 */
[C---:B--2---:R-:W-:Y:S01]  /*11520*/  HMMA.16816.F32 R160, R20.reuse, R24, R8 ;  /* 0x0000001814a0723c */ /* 0x044fe20000001808 */
        /* <DEDUP_REMOVED lines=22> */
[C---:B------:R-:W-:Y:S08]  /*11690*/  HMMA.16816.F32 R84, R20.reuse, R34, R84 ;  /* 0x000000221454723c */ /* 0x040ff00000001854 */
[C---:B------:R-:W-:Y:S08]  /*116a0*/  HMMA.16816.F32 R88, R20.reuse, R152, R88 ;  /* 0x000000981458723c */ /* 0x040ff00000001858 */
[C---:B------:R-:W-:Y:S08]  /*116b0*/  HMMA.16816.F32 R92, R20.reuse, R154, R92 ;  /* 0x0000009a145c723c */ /* 0x040ff0000000185c */
[C---:B------:R-:W-:Y:S08]  /*116c0*/  HMMA.16816.F32 R96, R20.reuse, R168, R96 ;  /* 0x000000a81460723c */ /* 0x040ff00000001860 */
[C---:B------:R-:W-:Y:S08]  /*116d0*/  HMMA.16816.F32 R100, R20.reuse, R170, R100 ;  /* 0x000000aa1464723c */ /* 0x040ff00000001864 */
[C---:B------:R-:W-:Y:S08]  /*116e0*/  HMMA.16816.F32 R104, R20.reuse, R172, R104 ;  /* 0x000000ac1468723c */ /* 0x040ff00000001868 */
[C---:B------:R-:W-:Y:S08]  /*116f0*/  HMMA.16816.F32 R108, R20.reuse, R174, R108 ;  /* 0x000000ae146c723c */ /* 0x040ff0000000186c */
[C---:B-----5:R-:W-:Y:S08]  /*11700*/  HMMA.16816.F32 R112, R20.reuse, R156, R112 ;  /* 0x0000009c1470723c */ /* 0x060ff00000001870 */
[C---:B------:R-:W-:Y:S08]  /*11710*/  HMMA.16816.F32 R116, R20.reuse, R158, R116 ;  /* 0x0000009e1474723c */ /* 0x040ff00000001874 */
[C---:B------:R-:W-:Y:S08]  /*11720*/  HMMA.16816.F32 R120, R20.reuse, R176, R120 ;  /* 0x000000b01478723c */ /* 0x040ff00000001878 */
[C---:B------:R-:W-:Y:S08]  /*11730*/  HMMA.16816.F32 R124, R20.reuse, R178, R124 ;  /* 0x000000b2147c723c */ /* 0x040ff0000000187c */
[C---:B----4-:R-:W-:Y:S08]  /*11740*/  HMMA.16816.F32 R128, R20.reuse, R28, R128 ;  /* 0x0000001c1480723c */ /* 0x050ff00000001880 */
[C---:B------:R-:W-:Y:S01]  /*11750*/  HMMA.16816.F32 R132, R20.reuse, R30, R132 ;  /* 0x0000001e1484723c */ /* 0x040fe20000001884 */
[----:B------:R-:W3:Y:S07]  /*11760*/  LDSM.16.MT88.4 R28, [R224+0x17800] ;  /* 0x01780000e01c783b */ /* 0x000eee0000004200 */
[C---:B-1----:R-:W-:Y:S08]  /*11770*/  HMMA.16816.F32 R136, R20.reuse, R8, R136 ;  /* 0x000000081488723c */ /* 0x042ff00000001888 */
[C---:B------:R-:W-:Y:S08]  /*11780*/  HMMA.16816.F32 R156, R20.reuse, R10, R12 ;  /* 0x0000000a149c723c */ /* 0x040ff0000000180c */
[C---:B--2---:R-:W-:Y:S08]  /*11790*/  HMMA.16816.F32 R140, R20.reuse, R24, R140 ;  /* 0x00000018148c723c */ /* 0x044ff0000000188c */
[C---:B------:R-:W-:Y:S08]  /*117a0*/  HMMA.16816.F32 R144, R20.reuse, R26, R144 ;  /* 0x0000001a1490723c */ /* 0x040ff00000001890 */
[C---:B---3--:R-:W-:Y:S08]  /*117b0*/  HMMA.16816.F32 R152, R20.reuse, R28, R16 ;  /* 0x0000001c1498723c */ /* 0x048ff00000001810 */
[----:B------:R-:W-:Y:S01]  /*117c0*/  HMMA.16816.F32 R148, R20, R30, R148 ;  /* 0x0000001e1494723c */ /* 0x000fe20000001894 */
[----:B------:R-:W-:-:S07]  /*117d0*/  @P0 BRA `(.L_x_1535) ;  /* 0xffffbb6000000947 */ /* 0x000fce000383ffff */
.L_x_1531:
[----:B------:R-:W1:Y:S01]  /*117e0*/  SHFL.BFLY PT, R0, R241, 0x2, 0x1f ;  /* 0x0c401f00f1007f89 */ /* 0x000e6200000e0000 */
[----:B------:R-:W-:Y:S01]  /*117f0*/  MOV R7, 0x3f800000 ;  /* 0x3f80000000077802 */ /* 0x000fe20000000f00 */
[----:B------:R-:W2:Y:S01]  /*11800*/  S2UR UR10, SR_CTAID.Z ;  /* 0x00000000000a79c3 */ /* 0x000ea20000002700 */
[----:B------:R-:W-:Y:S01]  /*11810*/  MOV R6, 0x3f800000 ;  /* 0x3f80000000067802 */ /* 0x000fe20000000f00 */
[----:B------:R-:W3:Y:S01]  /*11820*/  SHFL.BFLY PT, R2, R243, 0x2, 0x1f ;  /* 0x0c401f00f3027f89 */ /* 0x000ee200000e0000 */
[----:B------:R-:W-:Y:S01]  /*11830*/  UIADD3 UR9, -UR29, URZ, URZ ;  /* 0x0000003f1d097290 */ /* 0x000fe2000fffe13f */
[----:B------:R-:W-:Y:S01]  /*11840*/  BSSY B0, `(.L_x_1536) ;  /* 0x000014c000007945 */ /* 0x000fe20003800000 */
[----:B------:R-:W-:Y:S01]  /*11850*/  ULDC UR6, c[0x0][0x1c0] ;  /* 0x0000700000067ab9 */ /* 0x000fe20000000800 */
[----:B------:R-:W-:Y:S06]  /*11860*/  BAR.SYNC.DEFER_BLOCKING 0x0 ;  /* 0x0000000000007b1d */ /* 0x000fec0000010000 */
[----:B------:R-:W4:Y:S01]  /*11870*/  S2UR UR7, SR_CTAID.Y ;  /* 0x00000000000779c3 */ /* 0x000f220000002600 */
[----:B------:R-:W-:-:S07]  /*11880*/  ULDC.64 UR4, c[0x0][0x210] ;  /* 0x0000840000047ab9 */ /* 0x000fce0000000a00 */
[----:B------:R-:W5:Y:S01]  /*11890*/  S2UR UR8, SR_CTAID.X ;  /* 0x00000000000879c3 */ /* 0x000f620000002500 */
[----:B-1----:R-:W-:Y:S02]  /*118a0*/  FADD.FTZ R5, R0, R241 ;  /* 0x000000f100057221 */ /* 0x002fe40000010000 */
[----:B------:R-:W1:Y:S01]  /*118b0*/  S2R R0, SR_TID.X ;  /* 0x0000000000007919 */ /* 0x000e620000002100 */
[----:B--2---:R-:W-:Y:S01]  /*118c0*/  UIMAD UR9, UR9, UR6, UR10 ;  /* 0x00000006090972a4 */ /* 0x004fe2000f8e020a */
[----:B---3--:R-:W-:Y:S02]  /*118d0*/  FADD.FTZ R11, R2, R243 ;  /* 0x000000f3020b7221 */ /* 0x008fe40000010000 */
[----:B------:R-:W2:Y:S04]  /*118e0*/  SHFL.BFLY PT, R2, R5, 0x1, 0x1f ;  /* 0x0c201f0005027f89 */ /* 0x000ea800000e0000 */
[----:B------:R-:W3:Y:S01]  /*118f0*/  SHFL.BFLY PT, R4, R11, 0x1, 0x1f ;  /* 0x0c201f000b047f89 */ /* 0x000ee200000e0000 */
[----:B----4-:R-:W-:-:S04]  /*11900*/  UIMAD UR4, UR7, UR4, UR29 ;  /* 0x00000004070472a4 */ /* 0x010fc8000f8e021d */
[----:B------:R-:W-:Y:S02]  /*11910*/  UIMAD UR4, UR4, UR6, UR9 ;  /* 0x00000006040472a4 */ /* 0x000fe4000f8e0209 */
[----:B-----5:R-:W-:Y:S01]  /*11920*/  USHF.L.U32 UR8, UR8, 0x6, URZ ;  /* 0x0000000608087899 */ /* 0x020fe2000800063f */
[----:B-1----:R-:W-:-:S03]  /*11930*/  SHF.R.S32.HI R9, RZ, 0x1f, R0 ;  /* 0x0000001fff097819 */ /* 0x002fc60000011400 */
[----:B------:R-:W-:Y:S01]  /*11940*/  UIMAD UR5, UR4, UR5, UR8 ;  /* 0x00000005040572a4 */ /* 0x000fe2000f8e0208 */
[-C--:B------:R-:W-:Y:S01]  /*11950*/  LEA.HI R8, R9, R0.reuse, RZ, 0x2 ;  /* 0x0000000009087211 */ /* 0x080fe200078f10ff */
[----:B--2---:R-:W-:Y:S01]  /*11960*/  FADD.FTZ R2, R5, R2 ;  /* 0x0000000205027221 */ /* 0x004fe20000010000 */
[----:B------:R-:W-:Y:S02]  /*11970*/  LEA.HI R12, R9, R0, RZ, 0x4 ;  /* 0x00000000090c7211 */ /* 0x000fe400078f20ff */
[----:B------:R-:W-:Y:S01]  /*11980*/  SHF.R.S32.HI R10, RZ, 0x2, R8 ;  /* 0x00000002ff0a7819 */ /* 0x000fe20000011408 */
[----:B---3--:R-:W-:Y:S01]  /*11990*/  FADD.FTZ R4, R11, R4 ;  /* 0x000000040b047221 */ /* 0x008fe20000010000 */
[----:B------:R-:W-:Y:S02]  /*119a0*/  SHF.R.S32.HI R5, RZ, 0x1f, R8 ;  /* 0x0000001fff057819 */ /* 0x000fe40000011408 */
[----:B------:R-:W-:Y:S02]  /*119b0*/  FSETP.NE.FTZ.AND P3, PT, R2, RZ, PT ;  /* 0x000000ff0200720b */ /* 0x000fe40003f75000 */
[----:B------:R-:W-:-:S02]  /*119c0*/  LEA.HI R5, R5, R10, RZ, 0x3 ;  /* 0x0000000a05057211 */ /* 0x000fc400078f18ff */
[----:B------:R-:W-:Y:S02]  /*119d0*/  FSETP.NE.FTZ.AND P4, PT, R4, RZ, PT ;  /* 0x000000ff0400720b */ /* 0x000fe40003f95000 */
[----:B------:R-:W-:Y:S02]  /*119e0*/  LOP3.LUT R5, R5, 0xfffffff8, RZ, 0xc0, !PT ;  /* 0xfffffff805057812 */ /* 0x000fe400078ec0ff */
[----:B------:R-:W-:Y:S02]  /*119f0*/  LEA.HI R9, R9, R0, RZ, 0x5 ;  /* 0x0000000009097211 */ /* 0x000fe400078f28ff */
[----:B------:R-:W-:Y:S02]  /*11a00*/  IADD3 R5, R10, -R5, RZ ;  /* 0x800000050a057210 */ /* 0x000fe40007ffe0ff */
[----:B------:R-:W1:Y:S01]  /*11a10*/  S2R R10, SR_TID.X ;  /* 0x00000000000a7919 */ /* 0x000e620000002100 */
[----:B------:R-:W-:Y:S01]  /*11a20*/  LOP3.LUT R17, R8, 0x1ffffffc, RZ, 0xc0, !PT ;  /* 0x1ffffffc08117812 */ /* 0x000fe200078ec0ff */
[----:B------:R-:W2:Y:S01]  /*11a30*/  @P3 MUFU.RCP R6, R2 ;  /* 0x0000000200063308 */ /* 0x000ea20000001000 */
[----:B------:R-:W-:-:S02]  /*11a40*/  LOP3.LUT R13, R12, 0xfffffff0, RZ, 0xc0, !PT ;  /* 0xfffffff00c0d7812 */ /* 0x000fc400078ec0ff */
[----:B------:R-:W-:Y:S02]  /*11a50*/  SHF.R.S32.HI R12, RZ, 0x5, R9 ;  /* 0x00000005ff0c7819 */ /* 0x000fe40000011409 */
[-C--:B------:R-:W-:Y:S02]  /*11a60*/  IADD3 R17, -R17, R0.reuse, RZ ;  /* 0x0000000011117210 */ /* 0x080fe40007ffe1ff */
[----:B------:R-:W-:Y:S01]  /*11a70*/  IADD3 R13, -R13, R0, RZ ;  /* 0x000000000d0d7210 */ /* 0x000fe20007ffe1ff */
[----:B------:R-:W3:Y:S01]  /*11a80*/  @P4 MUFU.RCP R7, R4 ;  /* 0x0000000400074308 */ /* 0x000ee20000001000 */
[C---:B------:R-:W-:Y:S02]  /*11a90*/  LOP3.LUT R16, R5.reuse, 0x1, RZ, 0xc0, !PT ;  /* 0x0000000105107812 */ /* 0x040fe400078ec0ff */
[----:B------:R-:W-:Y:S02]  /*11aa0*/  SHF.L.U32 R19, R5, 0x6, RZ ;  /* 0x0000000605137819 */ /* 0x000fe400000006ff */
[----:B------:R-:W-:-:S02]  /*11ab0*/  ISETP.NE.U32.AND P0, PT, R16, 0x1, PT ;  /* 0x000000011000780c */ /* 0x000fc40003f05070 */
[----:B------:R-:W-:Y:S01]  /*11ac0*/  LOP3.LUT R19, R19, 0x1c0, RZ, 0xc0, !PT ;  /* 0x000001c013137812 */ /* 0x000fe200078ec0ff */
[C---:B--2---:R-:W-:Y:S01]  /*11ad0*/  FMUL.FTZ R163, R6.reuse, R163 ;  /* 0x000000a306a37220 */ /* 0x044fe20000410000 */
[----:B------:R-:W-:Y:S01]  /*11ae0*/  R2P PR, R5, 0x6 ;  /* 0x0000000605007804 */ /* 0x000fe20000000000 */
[C---:B------:R-:W-:Y:S01]  /*11af0*/  FMUL.FTZ R162, R6.reuse, R162 ;  /* 0x000000a206a27220 */ /* 0x040fe20000410000 */
[----:B------:R-:W-:Y:S01]  /*11b00*/  LEA.HI R19, R19, R19, RZ, 0x1d ;  /* 0x0000001313137211 */ /* 0x000fe200078fe8ff */
[C---:B------:R-:W-:Y:S01]  /*11b10*/  FMUL.FTZ R39, R6.reuse, R39 ;  /* 0x0000002706277220 */ /* 0x040fe20000410000 */
[----:B------:R-:W-:Y:S01]  /*11b20*/  LOP3.LUT R9, R9, 0xffffffe0, RZ, 0xc0, !PT ;  /* 0xffffffe009097812 */ /* 0x000fe200078ec0ff */
[----:B------:R-:W-:Y:S01]  /*11b30*/  FMUL.FTZ R38, R6, R38 ;  /* 0x0000002606267220 */ /* 0x000fe20000410000 */
[----:B-1----:R-:W-:Y:S01]  /*11b40*/  SHF.R.S32.HI R11, RZ, 0x1f, R10 ;  /* 0x0000001fff0b7819 */ /* 0x002fe2000001140a */
[C---:B---3--:R-:W-:Y:S01]  /*11b50*/  FMUL.FTZ R160, R7.reuse, R160 ;  /* 0x000000a007a07220 */ /* 0x048fe20000410000 */
[----:B------:R-:W-:Y:S01]  /*11b60*/  @P4 MUFU.LG2 R4, R4 ;  /* 0x0000000400044308 */ /* 0x000fe20000000c00 */
[----:B------:R-:W-:Y:S01]  /*11b70*/  FMUL.FTZ R161, R7, R161 ;  /* 0x000000a107a17220 */ /* 0x000fe20000410000 */
[----:B------:R-:W-:Y:S01]  /*11b80*/  LEA.HI R14, R11, R10, RZ, 0x4 ;  /* 0x0000000a0b0e7211 */ /* 0x000fe200078f20ff */
[----:B------:R-:W-:Y:S01]  /*11b90*/  FMUL.FTZ R36, R7, R36 ;  /* 0x0000002407247220 */ /* 0x000fe20000410000 */
[----:B------:R-:W-:Y:S01]  /*11ba0*/  LEA.HI R11, R11, R10, RZ, 0x5 ;  /* 0x0000000a0b0b7211 */ /* 0x000fe200078f28ff */
[C---:B------:R-:W-:Y:S01]  /*11bb0*/  FMUL.FTZ R37, R7.reuse, R37 ;  /* 0x0000002507257220 */ /* 0x040fe20000410000 */
[----:B------:R-:W-:Y:S01]  /*11bc0*/  SHF.R.S32.HI R8, RZ, 0x4, R14 ;  /* 0x00000004ff087819 */ /* 0x000fe2000001140e */
[C---:B------:R-:W-:Y:S01]  /*11bd0*/  FMUL.FTZ R40, R7.reuse, R40 ;  /* 0x0000002807287220 */ /* 0x040fe20000410000 */
[----:B------:R-:W-:Y:S01]  /*11be0*/  LEA R14, R12, R17, 0x9 ;  /* 0x000000110c0e7211 */ /* 0x000fe200078e48ff */
[----:B------:R-:W-:Y:S01]  /*11bf0*/  FMUL.FTZ R41, R7, R41 ;  /* 0x0000002907297220 */ /* 0x000fe20000410000 */
[----:B------:R-:W-:Y:S01]  /*11c00*/  SHF.L.U32 R15, R8, 0x6, RZ ;  /* 0x00000006080f7819 */ /* 0x000fe200000006ff */
[C---:B------:R-:W-:Y:S01]  /*11c10*/  FMUL.FTZ R43, R6.reuse, R43 ;  /* 0x0000002b062b7220 */ /* 0x040fe20000410000 */
[----:B------:R-:W-:Y:S01]  /*11c20*/  LEA.HI R17, R13, R13, RZ, 0x1 ;  /* 0x0000000d0d117211 */ /* 0x000fe200078f08ff */
[C---:B------:R-:W-:Y:S01]  /*11c30*/  FMUL.FTZ R42, R6.reuse, R42 ;  /* 0x0000002a062a7220 */ /* 0x040fe20000410000 */
[----:B------:R-:W-:Y:S01]  /*11c40*/  LOP3.LUT R15, R15, 0x1c0, RZ, 0xc0, !PT ;  /* 0x000001c00f0f7812 */ /* 0x000fe200078ec0ff */
[----:B------:R-:W-:Y:S01]  /*11c50*/  FMUL.FTZ R44, R7, R44 ;  /* 0x0000002c072c7220 */ /* 0x000fe20000410000 */
[----:B------:R-:W-:Y:S01]  /*11c60*/  SHF.L.U32 R16, R17, 0x2, RZ ;  /* 0x0000000211107819 */ /* 0x000fe200000006ff */
[----:B------:R-:W-:Y:S01]  /*11c70*/  FMUL.FTZ R45, R7, R45 ;  /* 0x0000002d072d7220 */ /* 0x000fe20000410000 */
[----:B------:R-:W-:Y:S01]  /*11c80*/  LOP3.LUT R18, R17, 0xffffffe, RZ, 0xc0, !PT ;  /* 0x0ffffffe11127812 */ /* 0x000fe200078ec0ff */
[C---:B------:R-:W-:Y:S01]  /*11c90*/  FMUL.FTZ R47, R6.reuse, R47 ;  /* 0x0000002f062f7220 */ /* 0x040fe20000410000 */
[----:B------:R-:W-:Y:S01]  /*11ca0*/  LOP3.LUT R16, R15, 0x38, R16, 0xf8, !PT ;  /* 0x000000380f107812 */ /* 0x000fe200078ef810 */
[----:B------:R-:W-:Y:S01]  /*11cb0*/  FMUL.FTZ R46, R6, R46 ;  /* 0x0000002e062e7220 */ /* 0x000fe20000410000 */
[----:B------:R-:W-:Y:S01]  /*11cc0*/  SHF.R.U32.HI R15, RZ, 0x3, R15 ;  /* 0x00000003ff0f7819 */ /* 0x000fe2000001160f */
[C---:B------:R-:W-:Y:S01]  /*11cd0*/  FMUL.FTZ R48, R7.reuse, R48 ;  /* 0x0000003007307220 */ /* 0x040fe20000410000 */
[----:B------:R-:W-:Y:S01]  /*11ce0*/  LEA R14, R14, R19, 0x1 ;  /* 0x000000130e0e7211 */ /* 0x000fe200078e08ff */
[----:B------:R-:W-:Y:S01]  /*11cf0*/  FMUL.FTZ R49, R7, R49 ;  /* 0x0000003107317220 */ /* 0x000fe20000410000 */
[----:B------:R-:W-:Y:S01]  /*11d00*/  LOP3.LUT R15, R16, R15, RZ, 0x3c, !PT ;  /* 0x0000000f100f7212 */ /* 0x000fe200078e3cff */
[C---:B------:R-:W-:Y:S01]  /*11d10*/  FMUL.FTZ R51, R6.reuse, R51 ;  /* 0x0000003306337220 */ /* 0x040fe20000410000 */
[----:B------:R-:W-:Y:S01]  /*11d20*/  IADD3 R18, R13, -R18, RZ ;  /* 0x800000120d127210 */ /* 0x000fe20007ffe0ff */
[----:B------:R-:W-:Y:S01]  /*11d30*/  FMUL.FTZ R50, R6, R50 ;  /* 0x0000003206327220 */ /* 0x000fe20000410000 */
[----:B------:R-:W-:Y:S01]  /*11d40*/  STS.64 [R14.X4], R160 ;  /* 0x000000a00e007388 */ /* 0x000fe20000004a00 */
[C---:B------:R-:W-:Y:S01]  /*11d50*/  FMUL.FTZ R52, R7.reuse, R52 ;  /* 0x0000003407347220 */ /* 0x040fe20000410000 */
[----:B------:R-:W-:Y:S01]  /*11d60*/  LEA R5, R18, R15, 0x2 ;  /* 0x0000000f12057211 */ /* 0x000fe200078e10ff */
[----:B------:R-:W-:Y:S01]  /*11d70*/  FMUL.FTZ R53, R7, R53 ;  /* 0x0000003507357220 */ /* 0x000fe20000410000 */
[----:B------:R-:W-:Y:S01]  /*11d80*/  MOV R15, 0x80 ;  /* 0x00000080000f7802 */ /* 0x000fe20000000f00 */
[C---:B------:R-:W-:Y:S01]  /*11d90*/  FMUL.FTZ R55, R6.reuse, R55 ;  /* 0x0000003706377220 */ /* 0x040fe20000410000 */
[----:B------:R-:W-:Y:S01]  /*11da0*/  STS.64 [R14.X4+0x800], R162 ;  /* 0x000800a20e007388 */ /* 0x000fe20000004a00 */
[C---:B------:R-:W-:Y:S01]  /*11db0*/  FMUL.FTZ R54, R6.reuse, R54 ;  /* 0x0000003606367220 */ /* 0x040fe20000410000 */
[----:B------:R-:W-:Y:S01]  /*11dc0*/  SEL R15, R15, 0xffffff80, !P2 ;  /* 0xffffff800f0f7807 */ /* 0x000fe20005000000 */
[----:B------:R-:W-:Y:S01]  /*11dd0*/  FMUL.FTZ R56, R7, R56 ;  /* 0x0000003807387220 */ /* 0x000fe20000410000 */
[----:B------:R-:W-:Y:S01]  /*11de0*/  LOP3.LUT R11, R11, 0xffffffe0, RZ, 0xc0, !PT ;  /* 0xffffffe00b0b7812 */ /* 0x000fe200078ec0ff */
[----:B------:R-:W-:Y:S01]  /*11df0*/  FMUL.FTZ R57, R7, R57 ;  /* 0x0000003907397220 */ /* 0x000fe20000410000 */
[----:B------:R-:W1:Y:S01]  /*11e00*/  @P3 MUFU.LG2 R2, R2 ;  /* 0x0000000200023308 */ /* 0x000e620000000c00 */
[C---:B------:R-:W-:Y:S01]  /*11e10*/  FMUL.FTZ R59, R6.reuse, R59 ;  /* 0x0000003b063b7220 */ /* 0x040fe20000410000 */
[----:B------:R-:W-:Y:S01]  /*11e20*/  IADD3 R9, -R9, R0, RZ ;  /* 0x0000000009097210 */ /* 0x000fe20007ffe1ff */
[C---:B------:R-:W-:Y:S01]  /*11e30*/  FMUL.FTZ R58, R6.reuse, R58 ;  /* 0x0000003a063a7220 */ /* 0x040fe20000410000 */
[----:B------:R-:W-:Y:S01]  /*11e40*/  IADD3 R11, -R11, R10, RZ ;  /* 0x0000000a0b0b7210 */ /* 0x000fe20007ffe1ff */
[----:B------:R-:W-:Y:S01]  /*11e50*/  FMUL.FTZ R60, R7, R60 ;  /* 0x0000003c073c7220 */ /* 0x000fe20000410000 */
[----:B------:R-:W-:Y:S01]  /*11e60*/  SHF.L.U32 R10, R13, 0x2, RZ ;  /* 0x000000020d0a7819 */ /* 0x000fe200000006ff */
[----:B------:R-:W-:Y:S01]  /*11e70*/  FMUL.FTZ R61, R7, R61 ;  /* 0x0000003d073d7220 */ /* 0x000fe20000410000 */
[----:B------:R-:W-:Y:S01]  /*11e80*/  SHF.R.S32.HI R0, RZ, 0x1f, R11 ;  /* 0x0000001fff007819 */ /* 0x000fe2000001140b */
[----:B------:R-:W-:-:S02]  /*11e90*/  FMUL.FTZ R63, R6, R63 ;  /* 0x0000003f063f7220 */ /* 0x000fc40000410000 */
[----:B------:R-:W-:Y:S01]  /*11ea0*/  FMUL.FTZ R62, R6, R62 ;  /* 0x0000003e063e7220 */ /* 0x000fe20000410000 */
[----:B------:R-:W-:Y:S01]  /*11eb0*/  LEA.HI R0, R0, R11, RZ, 0x2 ;  /* 0x0000000b00007211 */ /* 0x000fe200078f10ff */
[C---:B------:R-:W-:Y:S01]  /*11ec0*/  FMUL.FTZ R64, R7.reuse, R64 ;  /* 0x0000004007407220 */ /* 0x040fe20000410000 */
[----:B------:R-:W-:Y:S01]  /*11ed0*/  SHF.R.S32.HI R11, RZ, 0x1f, R10 ;  /* 0x0000001fff0b7819 */ /* 0x000fe2000001140a */
[C---:B------:R-:W-:Y:S01]  /*11ee0*/  FMUL.FTZ R65, R7.reuse, R65 ;  /* 0x0000004107417220 */ /* 0x040fe20000410000 */
[----:B------:R-:W-:Y:S01]  /*11ef0*/  SHF.R.S32.HI R0, RZ, 0x2, R0 ;  /* 0x00000002ff007819 */ /* 0x000fe20000011400 */
[C---:B------:R-:W-:Y:S02]  /*11f00*/  FMUL.FTZ R67, R6.reuse, R67 ;  /* 0x0000004306437220 */ /* 0x040fe40000410000 */
[----:B------:R-:W-:Y:S02]  /*11f10*/  FMUL.FTZ R66, R6, R66 ;  /* 0x0000004206427220 */ /* 0x000fe40000410000 */
[----:B------:R-:W-:-:S02]  /*11f20*/  FMUL.FTZ R68, R7, R68 ;  /* 0x0000004407447220 */ /* 0x000fc40000410000 */
[C---:B------:R-:W-:Y:S02]  /*11f30*/  FMUL.FTZ R69, R7.reuse, R69 ;  /* 0x0000004507457220 */ /* 0x040fe40000410000 */
[C---:B------:R-:W-:Y:S02]  /*11f40*/  FMUL.FTZ R71, R6.reuse, R71 ;  /* 0x0000004706477220 */ /* 0x040fe40000410000 */
[C---:B------:R-:W-:Y:S02]  /*11f50*/  FMUL.FTZ R70, R6.reuse, R70 ;  /* 0x0000004606467220 */ /* 0x040fe40000410000 */
        /* <DEDUP_REMOVED lines=85> */
[----:B------:R-:W-:Y:S01]  /*124b0*/  FMUL.FTZ R149, R7, R149 ;  /* 0x0000009507957220 */ /* 0x000fe20000410000 */
[----:B------:R-:W-:Y:S01]  /*124c0*/  MOV R7, 0x40 ;  /* 0x0000004000077802 */ /* 0x000fe20000000f00 */
[----:B------:R-:W-:-:S02]  /*124d0*/  FMUL.FTZ R151, R6, R151 ;  /* 0x0000009706977220 */ /* 0x000fc40000410000 */
[----:B------:R-:W-:Y:S01]  /*124e0*/  FMUL.FTZ R150, R6, R150 ;  /* 0x0000009606967220 */ /* 0x000fe20000410000 */
[----:B------:R-:W-:Y:S01]  /*124f0*/  SHF.L.U32 R6, R14, 0x2, RZ ;  /* 0x000000020e067819 */ /* 0x000fe200000006ff */
[----:B-1----:R-:W-:Y:S01]  /*12500*/  @P3 FMUL.FTZ R2, R2, 0.69314718246459960938 ;  /* 0x3f31721802023820 */ /* 0x002fe20000410000 */
[----:B------:R-:W-:Y:S02]  /*12510*/  SEL R7, R7, 0xffffffc0, !P1 ;  /* 0xffffffc007077807 */ /* 0x000fe40004800000 */
[C---:B------:R-:W-:Y:S02]  /*12520*/  IADD3 R16, R6.reuse, -0x20, RZ ;  /* 0xffffffe006107810 */ /* 0x040fe40007ffe0ff */
[C---:B------:R-:W-:Y:S02]  /*12530*/  @P0 IADD3 R16, R6.reuse, 0x20, RZ ;  /* 0x0000002006100810 */ /* 0x040fe40007ffe0ff */
[C---:B------:R-:W-:Y:S02]  /*12540*/  IADD3 R17, R6.reuse, R7, RZ ;  /* 0x0000000706117210 */ /* 0x040fe40007ffe0ff */
[----:B------:R-:W-:Y:S01]  /*12550*/  IADD3 R18, R7, R16, RZ ;  /* 0x0000001007127210 */ /* 0x000fe20007ffe0ff */
[----:B------:R-:W-:Y:S01]  /*12560*/  STS.64 [R16], R36 ;  /* 0x0000002410007388 */ /* 0x000fe20000000a00 */
[----:B------:R-:W-:-:S02]  /*12570*/  IADD3 R6, R6, R15, RZ ;  /* 0x0000000f06067210 */ /* 0x000fc40007ffe0ff */
[----:B------:R-:W-:Y:S01]  /*12580*/  IADD3 R7, R15, R16, RZ ;  /* 0x000000100f077210 */ /* 0x000fe20007ffe0ff */
[----:B------:R-:W-:Y:S01]  /*12590*/  STS.64 [R16+0x800], R38 ;  /* 0x0008002610007388 */ /* 0x000fe20000000a00 */
[-C--:B------:R-:W-:Y:S02]  /*125a0*/  IADD3 R19, R17, R15.reuse, RZ ;  /* 0x0000000f11137210 */ /* 0x080fe40007ffe0ff */
[----:B------:R-:W-:Y:S01]  /*125b0*/  IADD3 R15, R18, R15, RZ ;  /* 0x0000000f120f7210 */ /* 0x000fe20007ffe0ff */
[----:B------:R-:W-:Y:S01]  /*125c0*/  STS.64 [R17], R40 ;  /* 0x0000002811007388 */ /* 0x000fe20000000a00 */
[----:B------:R-:W-:Y:S01]  /*125d0*/  LOP3.LUT P0, RZ, R9, 0x3, RZ, 0xc0, !PT ;  /* 0x0000000309ff7812 */ /* 0x000fe2000780c0ff */
[----:B------:R-:W-:Y:S02]  /*125e0*/  @P4 FMUL.FTZ R9, R4, 0.69314718246459960938 ;  /* 0x3f31721804094820 */ /* 0x000fe40000410000 */
[----:B------:R-:W-:Y:S04]  /*125f0*/  STS.64 [R17+0x800], R42 ;  /* 0x0008002a11007388 */ /* 0x000fe80000000a00 */
[----:B------:R-:W-:Y:S04]  /*12600*/  STS.64 [R18], R44 ;  /* 0x0000002c12007388 */ /* 0x000fe80000000a00 */
        /* <DEDUP_REMOVED lines=9> */
[----:B------:R-:W-:Y:S04]  /*126a0*/  STS.64 [R14.X4+0x4000], R64 ;  /* 0x004000400e007388 */ /* 0x000fe80000004a00 */
[----:B------:R-:W-:Y:S04]  /*126b0*/  STS.64 [R14.X4+0x4800], R66 ;  /* 0x004800420e007388 */ /* 0x000fe80000004a00 */
[----:B------:R-:W-:Y:S04]  /*126c0*/  STS.64 [R16+0x4000], R68 ;  /* 0x0040004410007388 */ /* 0x000fe80000000a00 */
        /* <DEDUP_REMOVED lines=38> */
[----:B------:R1:W-:Y:S04]  /*12930*/  STS.64 [R6+0xc800], R142 ;  /* 0x00c8008e06007388 */ /* 0x0003e80000000a00 */
[----:B------:R-:W-:Y:S04]  /*12940*/  STS.64 [R7+0xc000], R144 ;  /* 0x00c0009007007388 */ /* 0x000fe80000000a00 */
[----:B------:R2:W-:Y:S04]  /*12950*/  STS.64 [R7+0xc800], R146 ;  /* 0x00c8009207007388 */ /* 0x0005e80000000a00 */
[----:B------:R-:W-:Y:S04]  /*12960*/  STS.64 [R19+0xc000], R152 ;  /* 0x00c0009813007388 */ /* 0x000fe80000000a00 */
[----:B------:R-:W-:Y:S04]  /*12970*/  STS.64 [R19+0xc800], R154 ;  /* 0x00c8009a13007388 */ /* 0x000fe80000000a00 */
[----:B------:R-:W-:Y:S04]  /*12980*/  STS.64 [R15+0xc000], R148 ;  /* 0x00c000940f007388 */ /* 0x000fe80000000a00 */
[----:B------:R-:W-:Y:S01]  /*12990*/  STS.64 [R15+0xc800], R150 ;  /* 0x00c800960f007388 */ /* 0x000fe20000000a00 */
[----:B-1----:R-:W-:-:S03]  /*129a0*/  MOV R6, 0xff800000 ;  /* 0xff80000000067802 */ /* 0x002fc60000000f00 */
[----:B------:R-:W-:Y:S01]  /*129b0*/  BAR.SYNC.DEFER_BLOCKING 0x0 ;  /* 0x0000000000007b1d */ /* 0x000fe20000010000 */
[----:B------:R-:W-:Y:S01]  /*129c0*/  @P3 FFMA.FTZ R6, R3, c[0x0][0x238], R2 ;  /* 0x00008e0003063a23 */ /* 0x000fe20000010002 */
[----:B--2---:R-:W-:-:S04]  /*129d0*/  SHF.R.S32.HI R7, RZ, 0x1f, R12 ;  /* 0x0000001fff077819 */ /* 0x004fc8000001140c */
[----:B------:R-:W-:-:S04]  /*129e0*/  LEA.HI R7, R7, R12, RZ, 0x2 ;  /* 0x0000000c07077211 */ /* 0x000fc800078f10ff */
[----:B------:R-:W-:-:S04]  /*129f0*/  LOP3.LUT R7, R7, 0xffffffc, RZ, 0xc0, !PT ;  /* 0x0ffffffc07077812 */ /* 0x000fc800078ec0ff */
[----:B------:R-:W-:-:S04]  /*12a00*/  IADD3 R7, R12, -R7, RZ ;  /* 0x800000070c077210 */ /* 0x000fc80007ffe0ff */
[----:B------:R-:W-:Y:S01]  /*12a10*/  LEA R7, R7, R0, 0x4 ;  /* 0x0000000007077211 */ /* 0x000fe200078e20ff */
[----:B------:R-:W1:Y:S04]  /*12a20*/  LDS.128 R136, [R5.X4] ;  /* 0x0000000005887984 */ /* 0x000e680000004c00 */
[----:B------:R-:W2:Y:S04]  /*12a30*/  LDS.128 R132, [R5.X4+0x800] ;  /* 0x0008000005847984 */ /* 0x000ea80000004c00 */
[----:B------:R-:W3:Y:S04]  /*12a40*/  LDS.128 R128, [R5.X4+0x1000] ;  /* 0x0010000005807984 */ /* 0x000ee80000004c00 */
[----:B------:R-:W4:Y:S04]  /*12a50*/  LDS.128 R124, [R5.X4+0x1800] ;  /* 0x00180000057c7984 */ /* 0x000f280000004c00 */
[----:B------:R-:W1:Y:S04]  /*12a60*/  LDS.128 R120, [R5.X4+0x2000] ;  /* 0x0020000005787984 */ /* 0x000e680000004c00 */
        /* <DEDUP_REMOVED lines=26> */
[----:B------:R5:W1:Y:S02]  /*12c10*/  LDS.128 R140, [R5.X4+0xf800] ;  /* 0x00f80000058c7984 */ /* 0x000a640000004c00 */
[----:B-----5:R-:W-:Y:S01]  /*12c20*/  MOV R5, 0xff800000 ;  /* 0xff80000000057802 */ /* 0x020fe20000000f00 */
[----:B------:R-:W-:Y:S01]  /*12c30*/  @P4 FFMA.FTZ R5, R164, c[0x0][0x238], R9 ;  /* 0x00008e00a4054a23 */ /* 0x000fe20000010009 */
[----:B------:R-:W-:Y:S05]  /*12c40*/  @P0 BRA `(.L_x_1537) ;  /* 0x000000b000000947 */ /* 0x000fea0003800000 */
[----:B--234-:R-:W-:Y:S01]  /*12c50*/  IADD3 R4, R7, 0x8, RZ ;  /* 0x0000000807047810 */ /* 0x01cfe20007ffe0ff */
[----:B------:R-:W-:Y:S01]  /*12c60*/  IMAD.U32 R0, RZ, RZ, UR5 ;  /* 0x00000005ff007e24 */ /* 0x000fe2000f8e00ff */
[----:B------:R-:W-:-:S02]  /*12c70*/  SHF.R.S32.HI R3, RZ, 0x1f, R7 ;  /* 0x0000001fff037819 */ /* 0x000fc40000011407 */
[C---:B------:R-:W-:Y:S02]  /*12c80*/  IADD3 R2, P0, R7.reuse, UR5, RZ ;  /* 0x0000000507027c10 */ /* 0x040fe4000ff1e0ff */
[----:B------:R-:W-:Y:S02]  /*12c90*/  ISETP.GE.AND P2, PT, R7, UR20, PT ;  /* 0x0000001407007c0c */ /* 0x000fe4000bf46270 */
[----:B------:R-:W-:Y:S02]  /*12ca0*/  ISETP.GE.AND P1, PT, R4, UR20, PT ;  /* 0x0000001404007c0c */ /* 0x000fe4000bf26270 */
[----:B------:R-:W-:Y:S02]  /*12cb0*/  LEA.HI.X.SX32 R3, R0, R3, 0x1, P0 ;  /* 0x0000000300037211 */ /* 0x000fe400000f0eff */
[----:B------:R-:W-:-:S04]  /*12cc0*/  LEA R12, P0, R2, c[0x0][0x208], 0x2 ;  /* 0x00008200020c7a11 */ /* 0x000fc800078010ff */
[----:B------:R-:W-:-:S05]  /*12cd0*/  LEA.HI.X R13, R2, c[0x0][0x20c], R3, 0x2, P0 ;  /* 0x00008300020d7a11 */ /* 0x000fca00000f1403 */
[----:B------:R2:W-:Y:S04]  /*12ce0*/  @!P2 STG.E [R12.64], R5 ;  /* 0x000000050c00a986 */ /* 0x0005e8000c101920 */
[----:B------:R2:W-:Y:S02]  /*12cf0*/  @!P1 STG.E [R12.64+0x20], R6 ;  /* 0x000020060c009986 */ /* 0x0005e4000c101920 */
.L_x_1537:
[----:B--234-:R-:W-:Y:S05]  /*12d00*/  BSYNC B0 ;  /* 0x0000000000007941 */ /* 0x01cfea0003800000 */
.L_x_1536:
[----:B------:R-:W-:Y:S01]  /*12d10*/  ULDC UR4, c[0x0][0x22c] ;  /* 0x00008b0000047ab9 */ /* 0x000fe20000000800 */
[C---:B------:R-:W-:Y:S01]  /*12d20*/  ISETP.GE.AND P1, PT, R8.reuse, UR20, PT ;  /* 0x0000001408007c0c */ /* 0x040fe2000bf26270 */
[----:B------:R-:W-:Y:S01]  /*12d30*/  UIMAD UR4, UR5, UR4, URZ ;  /* 0x00000004050472a4 */ /* 0x000fe2000f8e023f */
[----:B------:R-:W-:Y:S01]  /*12d40*/  IMAD.WIDE R2, R8, 0x100, R10 ;  /* 0x0000010008027825 */ /* 0x000fe200078e020a */
[----:B------:R-:W-:Y:S04]  /*12d50*/  BSSY B0, `(.L_x_1538) ;  /* 0x0000013000007945 */ /* 0x000fe80003800000 */
[----:B------:R-:W-:Y:S01]  /*12d60*/  IMAD.U32 R0, RZ, RZ, UR4 ;  /* 0x00000004ff007e24 */ /* 0x000fe2000f8e00ff */
[----:B------:R-:W-:-:S04]  /*12d70*/  IADD3 R2, P0, R2, UR4, RZ ;  /* 0x0000000402027c10 */ /* 0x000fc8000ff1e0ff */
[----:B------:R-:W-:Y:S02]  /*12d80*/  LEA.HI.X.SX32 R3, R0, R3, 0x1, P0 ;  /* 0x0000000300037211 */ /* 0x000fe400000f0eff */
[----:B------:R-:W-:Y:S02]  /*12d90*/  LEA R4, P0, R2, c[0x0][0x1d8], 0x2 ;  /* 0x0000760002047a11 */ /* 0x000fe400078010ff */
[----:B------:R-:W-:Y:S02]  /*12da0*/  IADD3 R0, R10, 0x40, RZ ;  /* 0x000000400a007810 */ /* 0x000fe40007ffe0ff */
[----:B------:R-:W-:Y:S01]  /*12db0*/  LEA.HI.X R5, R2, c[0x0][0x1dc], R3, 0x2, P0 ;  /* 0x0000770002057a11 */ /* 0x000fe200000f1403 */
[----:B------:R-:W-:Y:S05]  /*12dc0*/  @P1 BRA `(.L_x_1539) ;  /* 0x000000b000001947 */ /* 0x000fea0003800000 */
[C---:B------:R-:W-:Y:S02]  /*12dd0*/  IADD3 R3, R0.reuse, 0x40, RZ ;  /* 0x0000004000037810 */ /* 0x040fe40007ffe0ff */
[C---:B------:R-:W-:Y:S02]  /*12de0*/  IADD3 R2, R0.reuse, 0x80, RZ ;  /* 0x0000008000027810 */ /* 0x040fe40007ffe0ff */
[----:B------:R-:W-:-:S02]  /*12df0*/  ISETP.GE.AND P0, PT, R0, c[0x0][0x220], PT ;  /* 0x0000880000007a0c */ /* 0x000fc40003f06270 */
[----:B------:R-:W-:Y:S02]  /*12e00*/  ISETP.GE.AND P1, PT, R10, c[0x0][0x220], PT ;  /* 0x000088000a007a0c */ /* 0x000fe40003f26270 */
[----:B------:R-:W-:Y:S02]  /*12e10*/  ISETP.GE.AND P3, PT, R3, c[0x0][0x220], PT ;  /* 0x0000880003007a0c */ /* 0x000fe40003f66270 */
[----:B------:R-:W-:-:S07]  /*12e20*/  ISETP.GE.AND P2, PT, R2, c[0x0][0x220], PT ;  /* 0x0000880002007a0c */ /* 0x000fce0003f46270 */
[----:B-1----:R1:W-:Y:S04]  /*12e30*/  @!P0 STG.E.128 [R4.64+0x100], R104 ;  /* 0x0001006804008986 */ /* 0x0023e8000c101d20 */
[----:B------:R1:W-:Y:S04]  /*12e40*/  @!P1 STG.E.64 [R4.64], R136 ;  /* 0x0000008804009986 */ /* 0x0003e8000c101b20 */
[----:B------:R1:W-:Y:S04]  /*12e50*/  @!P1 STG.E.64 [R4.64+0x8], R138 ;  /* 0x0000088a04009986 */ /* 0x0003e8000c101b20 */
[----:B------:R1:W-:Y:S04]  /*12e60*/  @!P3 STG.E.128 [R4.64+0x200], R72 ;  /* 0x000200480400b986 */ /* 0x0003e8000c101d20 */
[----:B------:R1:W-:Y:S02]  /*12e70*/  @!P2 STG.E.128 [R4.64+0x300], R40 ;  /* 0x000300280400a986 */ /* 0x0003e4000c101d20 */
.L_x_1539:
[----:B------:R-:W-:Y:S05]  /*12e80*/  BSYNC B0 ;  /* 0x0000000000007941 */ /* 0x000fea0003800000 */
.L_x_1538:
[----:B------:R-:W-:Y:S01]  /*12e90*/  IADD3 R2, R8, 0x8, RZ ;  /* 0x0000000808027810 */ /* 0x000fe20007ffe0ff */
[----:B------:R-:W-:Y:S03]  /*12ea0*/  BSSY B0, `(.L_x_1540) ;  /* 0x000000d000007945 */ /* 0x000fe60003800000 */
[----:B------:R-:W-:-:S13]  /*12eb0*/  ISETP.GE.AND P0, PT, R2, UR20, PT ;  /* 0x0000001402007c0c */ /* 0x000fda000bf06270 */
[----:B------:R-:W-:Y:S05]  /*12ec0*/  @P0 BRA `(.L_x_1541) ;  /* 0x000000a000000947 */ /* 0x000fea0003800000 */
[C---:B------:R-:W-:Y:S02]  /*12ed0*/  IADD3 R3, R0.reuse, 0x40, RZ ;  /* 0x0000004000037810 */ /* 0x040fe40007ffe0ff */
[----:B------:R-:W-:Y:S02]  /*12ee0*/  IADD3 R2, R0, 0x80, RZ ;  /* 0x0000008000027810 */ /* 0x000fe40007ffe0ff */
[----:B------:R-:W-:Y:S02]  /*12ef0*/  ISETP.GE.AND P3, PT, R10, c[0x0][0x220], PT ;  /* 0x000088000a007a0c */ /* 0x000fe40003f66270 */
[----:B------:R-:W-:Y:S02]  /*12f00*/  ISETP.GE.AND P2, PT, R0, c[0x0][0x220], PT ;  /* 0x0000880000007a0c */ /* 0x000fe40003f46270 */
[----:B------:R-:W-:Y:S02]  /*12f10*/  ISETP.GE.AND P1, PT, R3, c[0x0][0x220], PT ;  /* 0x0000880003007a0c */ /* 0x000fe40003f26270 */
[----:B------:R-:W-:-:S07]  /*12f20*/  ISETP.GE.AND P0, PT, R2, c[0x0][0x220], PT ;  /* 0x0000880002007a0c */ /* 0x000fce0003f06270 */
[----:B------:R2:W-:Y:S04]  /*12f30*/  @!P3 STG.E.128 [R4.64+0x2000], R132 ;  /* 0x002000840400b986 */ /* 0x0005e8000c101d20 */
[----:B-1----:R2:W-:Y:S04]  /*12f40*/  @!P2 STG.E.128 [R4.64+0x2100], R100 ;  /* 0x002100640400a986 */ /* 0x0025e8000c101d20 */
[----:B------:R2:W-:Y:S04]  /*12f50*/  @!P1 STG.E.128 [R4.64+0x2200], R68 ;  /* 0x0022004404009986 */ /* 0x0005e8000c101d20 */
[----:B------:R2:W-:Y:S02]  /*12f60*/  @!P0 STG.E.128 [R4.64+0x2300], R36 ;  /* 0x0023002404008986 */ /* 0x0005e4000c101d20 */
.L_x_1541:
[----:B------:R-:W-:Y:S05]  /*12f70*/  BSYNC B0 ;  /* 0x0000000000007941 */ /* 0x000fea0003800000 */
.L_x_1540:
        /* <DEDUP_REMOVED lines=14> */
.L_x_1543:
[----:B------:R-:W-:Y:S05]  /*13060*/  BSYNC B0 ;  /* 0x0000000000007941 */ /* 0x000fea0003800000 */
.L_x_1542:
        /* <DEDUP_REMOVED lines=14> */
.L_x_1545:
[----:B------:R-:W-:Y:S05]  /*13150*/  BSYNC B0 ;  /* 0x0000000000007941 */ /* 0x000fea0003800000 */
.L_x_1544:
        /* <DEDUP_REMOVED lines=10> */
[----:B-1----:R1:W-:Y:S04]  /*13200*/  @!P3 STG.E.128 [R4.64+0x8000], R120 ;  /* 0x008000780400b986 */ /* 0x0023e8000c101d20 */
[----:B------:R1:W-:Y:S04]  /*13210*/  @!P2 STG.E.128 [R4.64+0x8100], R88 ;  /* 0x008100580400a986 */ /* 0x0003e8000c101d20 */
[----:B------:R1:W-:Y:S04]  /*13220*/  @!P1 STG.E.128 [R4.64+0x8200], R56 ;  /* 0x0082003804009986 */ /* 0x0003e8000c101d20 */
[----:B------:R1:W-:Y:S02]  /*13230*/  @!P0 STG.E.128 [R4.64+0x8300], R24 ;  /* 0x0083001804008986 */ /* 0x0003e4000c101d20 */
.L_x_1547:
[----:B------:R-:W-:Y:S05]  /*13240*/  BSYNC B0 ;  /* 0x0000000000007941 */ /* 0x000fea0003800000 */
.L_x_1546:
        /* <DEDUP_REMOVED lines=14> */
.L_x_1549:
[----:B------:R-:W-:Y:S05]  /*13330*/  BSYNC B0 ;  /* 0x0000000000007941 */ /* 0x000fea0003800000 */
.L_x_1548:
        /* <DEDUP_REMOVED lines=14> */
.L_x_1551:
[----:B------:R-:W-:Y:S05]  /*13420*/  BSYNC B0 ;  /* 0x0000000000007941 */ /* 0x000fea0003800000 */
.L_x_1550:
[----:B------:R-:W-:-:S04]  /*13430*/  IADD3 R8, R8, 0x38, RZ ;  /* 0x0000003808087810 */ /* 0x000fc80007ffe0ff */
[----:B------:R-:W-:-:S13]  /*13440*/  ISETP.GE.AND P0, PT, R8, UR20, PT ;  /* 0x0000001408007c0c */ /* 0x000fda000bf06270 */
[----:B------:R-:W-:Y:S05]  /*13450*/  @P0 EXIT ;  /* 0x000000000000094d */ /* 0x000fea0003800000 */
[C---:B------:R-:W-:Y:S02]  /*13460*/  IADD3 R2, R0.reuse, 0x40, RZ ;  /* 0x0000004000027810 */ /* 0x040fe40007ffe0ff */
[----:B------:R-:W-:Y:S02]  /*13470*/  ISETP.GE.AND P1, PT, R0, c[0x0][0x220], PT ;  /* 0x0000880000007a0c */ /* 0x000fe40003f26270 */
[----:B------:R-:W-:Y:S02]  /*13480*/  ISETP.GE.AND P0, PT, R2, c[0x0][0x220], PT ;  /* 0x0000880002007a0c */ /* 0x000fe40003f06270 */
[----:B------:R-:W-:Y:S02]  /*13490*/  IADD3 R0, R0, 0x80, RZ ;  /* 0x0000008000007810 */ /* 0x000fe40007ffe0ff */
[----:B------:R-:W-:-:S07]  /*134a0*/  ISETP.GE.AND P2, PT, R10, c[0x0][0x220], PT ;  /* 0x000088000a007a0c */ /* 0x000fce0003f46270 */
[----:B-1----:R1:W-:Y:S04]  /*134b0*/  @!P1 STG.E.128 [R4.64+0xe100], R76 ;  /* 0x00e1004c04009986 */ /* 0x0023e8000c101d20 */
[----:B------:R1:W-:Y:S01]  /*134c0*/  @!P0 STG.E.128 [R4.64+0xe200], R44 ;  /* 0x00e2002c04008986 */ /* 0x0003e2000c101d20 */
[----:B------:R-:W-:-:S03]  /*134d0*/  ISETP.GE.AND P0, PT, R0, c[0x0][0x220], PT ;  /* 0x0000880000007a0c */ /* 0x000fc60003f06270 */
[----:B------:R1:W-:Y:S10]  /*134e0*/  @!P2 STG.E.128 [R4.64+0xe000], R108 ;  /* 0x00e0006c0400a986 */ /* 0x0003f4000c101d20 */
[----:B------:R-:W-:Y:S05]  /*134f0*/  @P0 EXIT ;  /* 0x000000000000094d */ /* 0x000fea0003800000 */
[----:B------:R-:W-:Y:S01]  /*13500*/  STG.E.128 [R4.64+0xe300], R140 ;  /* 0x00e3008c04007986 */ /* 0x000fe2000c101d20 */
[----:B------:R-:W-:Y:S05]  /*13510*/  EXIT ;  /* 0x000000000000794d */ /* 0x000fea0003800000 */
.L_x_1552:
        /* <DEDUP_REMOVED lines=14> */
.L_x_4833:


//--------------------- .text._ZN5flash24flash_fwd_splitkv_kernelI23Flash_fwd_kernel_traitsILi256ELi64ELi64ELi4ELb0ELb0EN7cutlass6half_tE19Flash_kernel_traitsILi256ELi64ELi64ELi4ES3_EELb1ELb0ELb0ELb0ELb0ELb1ELb1ELb0EEEvNS_16Flash_fwd_paramsE --------------------------
	.section	.text._ZN5flash24flash_fwd_splitkv_kernelI23Flash_fwd_kernel_traitsILi256ELi64ELi64ELi4ELb0ELb0EN7cutlass6half_tE19Flash_kernel_traitsILi256ELi64ELi64ELi4ES3_EELb1ELb0ELb0ELb0ELb0ELb1ELb1ELb0EEEvNS_16Flash_fwd_paramsE,"ax",@progbits
	.sectioninfo	@"SHI_REGISTERS=255"
	.align	128
        .global         _ZN5flash24flash_fwd_splitkv_kernelI23Flash_fwd_kernel_traitsILi256ELi64ELi64ELi4ELb0ELb0EN7cutlass6half_tE19Flash_kernel_traitsILi256ELi64ELi64ELi4ES3_EELb1ELb0ELb0ELb0ELb0ELb1ELb1ELb0EEEvNS_16Flash_fwd_paramsE
        .type           _ZN5flash24flash_fwd_splitkv_kernelI23Flash_fwd_kernel_traitsILi256ELi64ELi64ELi4ELb0ELb0EN7cutlass6half_tE19Flash_kernel_traitsILi256ELi64ELi64ELi4ES3_EELb1ELb0ELb0ELb0ELb0ELb1ELb1ELb0EEEvNS_16Flash_fwd_paramsE,@function
        .size           _ZN5flash24flash_fwd_splitkv_kernelI23Flash_fwd_kernel_traitsILi256ELi64ELi64ELi4ELb0ELb0EN7cutlass6half_tE19Flash_kernel_traitsILi256ELi64ELi64ELi4ES3_EELb1ELb0ELb0ELb0ELb0ELb1ELb1ELb0EEEvNS_16Flash_fwd_paramsE,(.L_x_4834 - _ZN5flash24flash_fwd_splitkv_kernelI23Flash_fwd_kernel_traitsILi256ELi64ELi64ELi4ELb0ELb0EN7cutlass6half_tE19Flash_kernel_traitsILi256ELi64ELi64ELi4ES3_EELb1ELb0ELb0ELb0ELb0ELb1ELb1ELb0EEEvNS_16Flash_fwd_paramsE)
        .other          _ZN5flash24flash_fwd_splitkv_kernelI23Flash_fwd_kernel_traitsILi256ELi64ELi64ELi4ELb0ELb0EN7cutlass6half_tE19Flash_kernel_traitsILi256ELi64ELi64ELi4ES3_EELb1ELb0ELb0ELb0ELb0ELb1ELb1ELb0EEEvNS_16Flash_fwd_paramsE,@"STO_CUDA_ENTRY STV_DEFAULT"
_ZN5flash24flash_fwd_splitkv_kernelI23Flash_fwd_kernel_traitsILi256ELi64ELi64ELi4ELb0ELb0EN7cutlass6half_tE19Flash_kernel_traitsILi256ELi64ELi64ELi4ES3_EELb1ELb0ELb0ELb0ELb0ELb1ELb1ELb0EEEvNS_16Flash_fwd_paramsE:
.text._ZN5flash24flash_fwd_splitkv_kernelI23Flash_fwd_kernel_traitsILi256ELi64ELi64ELi4ELb0ELb0EN7cutlass6half_tE19Flash_kernel_traitsILi256ELi64ELi64ELi4ES3_EELb1ELb0ELb0ELb0ELb0ELb1ELb1ELb0EEEvNS_16Flash_fwd_paramsE:
        /* <DEDUP_REMOVED lines=77> */
.L_x_1553:
[----:B------:R-:W-:Y:S02]  /*04d0*/  ULDC UR8, c[0x0][0x218] ;  /* 0x0000860000087ab9 */ /* 0x000fe40000000800 */
.L_x_1554:
        /* <DEDUP_REMOVED lines=112> */
.L_x_1557:
[----:B------:R-:W-:Y:S05]  /*0be0*/  BSYNC B0 ;  /* 0x0000000000007941 */ /* 0x000fea0003800000 */
.L_x_1556:
        /* <DEDUP_REMOVED lines=12> */
.L_x_1559:
[----:B------:R-:W-:Y:S05]  /*0cb0*/  BSYNC B0 ;  /* 0x0000000000007941 */ /* 0x000fea0003800000 */
.L_x_1558:
        /* <DEDUP_REMOVED lines=12> */
.L_x_1561:
[----:B------:R-:W-:Y:S05]  /*0d80*/  BSYNC B0 ;  /* 0x0000000000007941 */ /* 0x000fea0003800000 */
.L_x_1560:
        /* <DEDUP_REMOVED lines=12> */
.L_x_1563:
[----:B------:R-:W-:Y:S05]  /*0e50*/  BSYNC B0 ;  /* 0x0000000000007941 */ /* 0x000fea0003800000 */
.L_x_1562:
        /* <DEDUP_REMOVED lines=12> */
.L_x_1565:
[----:B------:R-:W-:Y:S05]  /*0f20*/  BSYNC B0 ;  /* 0x0000000000007941 */ /* 0x000fea0003800000 */
.L_x_1564:
        /* <DEDUP_REMOVED lines=12> */
.L_x_1567:
[----:B------:R-:W-:Y:S05]  /*0ff0*/  BSYNC B0 ;  /* 0x0000000000007941 */ /* 0x000fea0003800000 */
.L_x_1566:
        /* <DEDUP_REMOVED lines=12> */
.L_x_1569:
[----:B------:R-:W-:Y:S05]  /*10c0*/  BSYNC B0 ;  /* 0x0000000000007941 */ /* 0x000fea0003800000 */
.L_x_1568:
        /* <DEDUP_REMOVED lines=12> */
.L_x_1571:
[----:B------:R-:W-:Y:S05]  /*1190*/  BSYNC B0 ;  /* 0x0000000000007941 */ /* 0x000fea0003800000 */
.L_x_1570:
        /* <DEDUP_REMOVED lines=32> */
.L_x_1555:
        /* <DEDUP_REMOVED lines=121> */
.L_x_1572:
        /* <DEDUP_REMOVED lines=21> */
.L_x_1574:
        /* <DEDUP_REMOVED lines=59> */
.L_x_1573:
        /* <DEDUP_REMOVED lines=131> */
.L_x_1576:
[----:B------:R-:W-:Y:S05]  /*2860*/  BSYNC B0 ;  /* 0x0000000000007941 */ /* 0x000fea0003800000 */
.L_x_1575:
        /* <DEDUP_REMOVED lines=45> */
.L_x_1578:
[----:B------:R-:W-:Y:S05]  /*2b40*/  BSYNC B0 ;  /* 0x0000000000007941 */ /* 0x000fea0003800000 */
.L_x_1577:
        /* <DEDUP_REMOVED lines=45> */
.L_x_1580:
[----:B------:R-:W-:Y:S05]  /*2e20*/  BSYNC B0 ;  /* 0x0000000000007941 */ /* 0x000fea0003800000 */
.L_x_1579:
        /* <DEDUP_REMOVED lines=44> */
.L_x_1582:
[----:B------:R-:W-:Y:S05]  /*30f0*/  BSYNC B0 ;  /* 0x0000000000007941 */ /* 0x000fea0003800000 */
.L_x_1581:
        /* <DEDUP_REMOVED lines=39> */
.L_x_1584:
[----:B------:R-:W-:Y:S05]  /*3370*/  BSYNC B0 ;  /* 0x0000000000007941 */ /* 0x000fea0003800000 */
.L_x_1583:
        /* <DEDUP_REMOVED lines=41> */
.L_x_1586:
[----:B------:R-:W-:Y:S05]  /*3610*/  BSYNC B0 ;  /* 0x0000000000007941 */ /* 0x000fea0003800000 */
.L_x_1585:
        /* <DEDUP_REMOVED lines=40> */
.L_x_1588:
[----:B------:R-:W-:Y:S05]  /*38a0*/  BSYNC B0 ;  /* 0x0000000000007941 */ /* 0x000fea0003800000 */
.L_x_1587:
        /* <DEDUP_REMOVED lines=42> */
.L_x_1590:
[----:B------:R-:W-:Y:S05]  /*3b50*/  BSYNC B0 ;  /* 0x0000000000007941 */ /* 0x000fea0003800000 */
.L_x_1589:
        /* <DEDUP_REMOVED lines=39> */
[----:B------:R-:W-:Y:S02]  /*3dd0*/  @!P2 IMAD.MOV.U32 R12, RZ, RZ, R250 ;  /* 0x000000ffff0ca224 */ /* 0x000fe400078e00fa */
[--C-:B------:R-:W-:Y:S01]  /*3de0*/  @!P2 IMAD.MOV.U32 R13, RZ, RZ, R252.reuse ;  /* 0x000000ffff0da224 */ /* 0x100fe200078e00fc */
        /* <DEDUP_REMOVED lines=22> */
.L_x_1592:
[----:B------:R-:W-:Y:S05]  /*3f50*/  BSYNC B0 ;  /* 0x0000000000007941 */ /* 0x000fea0003800000 */
.L_x_1591:
        /* <DEDUP_REMOVED lines=17> */
[----:B---3--:R-:W-:Y:S02]  /*4070*/  IMAD.U32 R13, RZ, RZ, UR27 ;  /* 0x0000001bff0d7e24 */ /* 0x008fe4000f8e00ff */
        /* <DEDUP_REMOVED lines=35> */
.L_x_1594:
[----:B------:R-:W-:Y:S05]  /*42b0*/  BSYNC B0 ;  /* 0x0000000000007941 */ /* 0x000fea0003800000 */
.L_x_1593:
        /* <DEDUP_REMOVED lines=15> */
[CC--:B---3--:R-:W-:Y:S01]  /*43b0*/  @!P5 LEA R16, P6, R11.reuse, R250.reuse, 0x1 ;  /* 0x000000fa0b10d211 */ /* 0x0c8fe200078c08ff */
[----:B------:R3:W-:Y:S01]  /*43c0*/  @P5 STS.128 [R243+0x11000], RZ ;  /* 0x011000fff3005388 */ /* 0x0007e20000000c00 */
[CC--:B------:R-:W-:Y:S02]  /*43d0*/  @!P4 LEA R14, P3, R11.reuse, R250.reuse, 0x1 ;  /* 0x000000fa0b0ec211 */ /* 0x0c0fe400078608ff */
[C---:B-1----:R-:W-:Y:S02]  /*43e0*/  @!P2 LEA R12, P1, R11.reuse, R250, 0x1 ;  /* 0x000000fa0b0ca211 */ /* 0x042fe400078208ff */
        /* <DEDUP_REMOVED lines=25> */
.L_x_1596:
[----:B------:R-:W-:Y:S05]  /*4580*/  BSYNC B0 ;  /* 0x0000000000007941 */ /* 0x000fea0003800000 */
.L_x_1595:
        /* <DEDUP_REMOVED lines=12> */
[-C--:B---3--:R-:W-:Y:S01]  /*4650*/  @!P3 MOV R14, R250.reuse ;  /* 0x000000fa000eb202 */ /* 0x088fe20000000f00 */
[----:B-1----:R-:W-:Y:S01]  /*4660*/  @!P3 IMAD.MOV.U32 R11, RZ, RZ, c[0x0][0x1a4] ;  /* 0x00006900ff0bb624 */ /* 0x002fe200078e00ff */
[----:B------:R-:W-:Y:S01]  /*4670*/  @!P2 MOV R10, c[0x0][0x1a4] ;  /* 0x00006900000aaa02 */ /* 0x000fe20000000f00 */
[--C-:B------:R-:W-:Y:S01]  /*4680*/  @!P3 IMAD.MOV.U32 R15, RZ, RZ, R252.reuse ;  /* 0x000000ffff0fb224 */ /* 0x100fe200078e00fc */
[----:B------:R-:W-:Y:S01]  /*4690*/  @!P2 MOV R12, R250 ;  /* 0x000000fa000ca202 */ /* 0x000fe20000000f00 */
[----:B------:R-:W-:Y:S01]  /*46a0*/  @!P2 IMAD.MOV.U32 R13, RZ, RZ, R252 ;  /* 0x000000ffff0da224 */ /* 0x000fe200078e00fc */
[----:B------:R-:W-:Y:S01]  /*46b0*/  @!P1 MOV R251, R252 ;  /* 0x000000fc00fb9202 */ /* 0x000fe20000000f00 */
[----:B------:R-:W-:Y:S01]  /*46c0*/  @!P1 IMAD.MOV.U32 R9, RZ, RZ, c[0x0][0x1a4] ;  /* 0x00006900ff099624 */ /* 0x000fe200078e00ff */
[----:B------:R1:W-:Y:S01]  /*46d0*/  @P3 STS.128 [R243+0x11800], RZ ;  /* 0x011800fff3003388 */ /* 0x0003e20000000c00 */
[----:B------:R-:W-:Y:S02]  /*46e0*/  @!P3 IMAD R11, R11, 0x60, RZ ;  /* 0x000000600b0bb824 */ /* 0x000fe400078e02ff */
        /* <DEDUP_REMOVED lines=33> */
.L_x_1598:
[----:B------:R-:W-:Y:S05]  /*4900*/  BSYNC B0 ;  /* 0x0000000000007941 */ /* 0x000fea0003800000 */
.L_x_1597:
[----:B------:R-:W-:Y:S01]  /*4910*/  SHF.L.U32 R241, R241, 0x1, RZ ;  /* 0x00000001f1f17819 */ /* 0x000fe200000006ff */
[----:B------:R-:W-:Y:S01]  /*4920*/  LDSM.16.M88.4 R48, [R242] ;  /* 0x00000000f230783b */ /* 0x000fe20000000200 */
[----:B------:R-:W-:Y:S01]  /*4930*/  LOP3.LUT P0, RZ, R6, 0x2, RZ, 0xc0, !PT ;  /* 0x0000000206ff7812 */ /* 0x000fe2000780c0ff */
[----:B------:R-:W-:Y:S01]  /*4940*/  UISETP.GT.AND UP0, UPT, UR28, UR21, UPT ;  /* 0x000000151c00728c */ /* 0x000fe2000bf04270 */
[C---:B------:R-:W-:Y:S01]  /*4950*/  IADD3 R6, R241.reuse, 0x8000, RZ ;  /* 0x00008000f1067810 */ /* 0x040fe20007ffe0ff */
[----:B-1-3--:R-:W1:Y:S01]  /*4960*/  LDSM.16.M88.4 R16, [R241+0x8000] ;  /* 0x00800000f110783b */ /* 0x00ae620000000200 */
[----:B------:R-:W-:Y:S02]  /*4970*/  IADD3 R239, R241, 0x8020, RZ ;  /* 0x00008020f1ef7810 */ /* 0x000fe40007ffe0ff */
[-C--:B------:R-:W-:Y:S01]  /*4980*/  LEA R240, R7, R242.reuse, 0x1 ;  /* 0x000000f207f07211 */ /* 0x080fe200078e08ff */
[----:B------:R-:W3:Y:S01]  /*4990*/  LDSM.16.M88.4 R44, [R241+0x8800] ;  /* 0x00880000f12c783b */ /* 0x000ee20000000200 */
[----:B------:R-:W-:-:S02]  /*49a0*/  LEA R238, R5, R242, 0x1 ;  /* 0x000000f205ee7211 */ /* 0x000fc400078e08ff */
[----:B------:R-:W-:Y:S01]  /*49b0*/  LEA R235, R2, R241, 0x1 ;  /* 0x000000f102eb7211 */ /* 0x000fe200078e08ff */
[----:B------:R-:W5:Y:S01]  /*49c0*/  LDSM.16.M88.4 R64, [R241+0x9000] ;  /* 0x00900000f140783b */ /* 0x000f620000000200 */
[----:B------:R-:W-:Y:S02]  /*49d0*/  LEA R237, R5, R240, 0x1 ;  /* 0x000000f005ed7211 */ /* 0x000fe400078e08ff */
[----:B------:R-:W-:Y:S01]  /*49e0*/  @P0 IADD3 R239, R6, -0x20, RZ ;  /* 0xffffffe006ef0810 */ /* 0x000fe20007ffe0ff */
[----:B------:R-:W-:Y:S01]  /*49f0*/  LDSM.16.M88.4 R12, [R240] ;  /* 0x00000000f00c783b */ /* 0x000fe20000000200 */
[----:B------:R-:W-:Y:S02]  /*4a00*/  PLOP3.LUT P6, PT, PT, PT, UP0, 0x80, 0x0 ;  /* 0x000000000000781c */ /* 0x000fe40003fcf008 */
[----:B------:R-:W-:Y:S01]  /*4a10*/  LEA R228, R2, R239, 0x1 ;  /* 0x000000ef02e47211 */ /* 0x000fe200078e08ff */
[----:B------:R-:W2:Y:S01]  /*4a20*/  LDSM.16.M88.4 R24, [R239] ;  /* 0x00000000ef18783b */ /* 0x000ea20000000200 */
[----:B------:R-:W-:-:S02]  /*4a30*/  IADD3 R2, R4, 0x8, RZ ;  /* 0x0000000804027810 */ /* 0x000fc40007ffe0ff */
[----:B------:R-:W-:Y:S01]  /*4a40*/  IMNMX R167, R4, UR10, PT ;  /* 0x0000000a04a77c17 */ /* 0x000fe2000b800200 */
[----:B------:R-:W4:Y:S01]  /*4a50*/  LDSM.16.M88.4 R36, [R241+0x9800] ;  /* 0x00980000f124783b */ /* 0x000f220000000200 */
[----:B------:R-:W-:Y:S02]  /*4a60*/  IMNMX R2, R2, UR10, PT ;  /* 0x0000000a02027c17 */ /* 0x000fe4000b800200 */
[C---:B------:R-:W-:Y:S01]  /*4a70*/  IADD3 R231, R239.reuse, 0x800, RZ ;  /* 0x00000800efe77810 */ /* 0x040fe20007ffe0ff */
[----:B------:R-:W2:Y:S01]  /*4a80*/  LDSM.16.M88.4 R8, [R239+0x800] ;  /* 0x00080000ef08783b */ /* 0x000ea20000000200 */
        /* <DEDUP_REMOVED lines=8> */
[----:B------:R-:W-:Y:S01]  /*4b10*/  LDSM.16.M88.4 R56, [R238] ;  /* 0x00000000ee38783b */ /* 0x000fe20000000200 */
[C---:B------:R-:W-:Y:S02]  /*4b20*/  IADD3 R223, R239.reuse, 0x4000, RZ ;  /* 0x00004000efdf7810 */ /* 0x040fe40007ffe0ff */
[C---:B------:R-:W-:Y:S01]  /*4b30*/  IADD3 R222, R239.reuse, 0x4800, RZ ;  /* 0x00004800efde7810 */ /* 0x040fe20007ffe0ff */
[----:B-1----:R-:W-:Y:S01]  /*4b40*/  HMMA.16816.F32 R20, R48, R16, RZ ;  /* 0x000000103014723c */ /* 0x002fe200000018ff */
[----:B------:R-:W-:Y:S01]  /*4b50*/  LDSM.16.M88.4 R80, [R235+0x9000] ;  /* 0x00900000eb50783b */ /* 0x000fe20000000200 */
[----:B------:R-:W-:-:S02]  /*4b60*/  IADD3 R221, R239, 0x5000, RZ ;  /* 0x00005000efdd7810 */ /* 0x000fc40007ffe0ff */
[C---:B------:R-:W-:Y:S01]  /*4b70*/  IADD3 R220, R239.reuse, 0x5800, RZ ;  /* 0x00005800efdc7810 */ /* 0x040fe20007ffe0ff */
[----:B------:R-:W-:Y:S01]  /*4b80*/  LDSM.16.M88.4 R76, [R235+0x9800] ;  /* 0x00980000eb4c783b */ /* 0x000fe20000000200 */
[C---:B------:R-:W-:Y:S02]  /*4b90*/  IADD3 R219, R239.reuse, 0x6000, RZ ;  /* 0x00006000efdb7810 */ /* 0x040fe40007ffe0ff */
[----:B------:R-:W-:Y:S01]  /*4ba0*/  HMMA.16816.F32 R16, R48, R18, RZ ;  /* 0x000000123010723c */ /* 0x000fe200000018ff */
[----:B------:R-:W-:Y:S01]  /*4bb0*/  LDSM.16.M88.4 R52, [R228+0x1000] ;  /* 0x00100000e434783b */ /* 0x000fe20000000200 */
[C---:B------:R-:W-:Y:S02]  /*4bc0*/  IADD3 R218, R239.reuse, 0x6800, RZ ;  /* 0x00006800efda7810 */ /* 0x040fe40007ffe0ff */
[C---:B------:R-:W-:Y:S01]  /*4bd0*/  IADD3 R217, R239.reuse, 0x7000, RZ ;  /* 0x00007000efd97810 */ /* 0x040fe20007ffe0ff */
[----:B------:R-:W-:Y:S01]  /*4be0*/  LDSM.16.M88.4 R72, [R242+0x2000] ;  /* 0x00200000f248783b */ /* 0x000fe20000000200 */
[----:B------:R-:W-:-:S02]  /*4bf0*/  IADD3 R216, R239, 0x7800, RZ ;  /* 0x00007800efd87810 */ /* 0x000fc40007ffe0ff */
[C---:B---3--:R-:W-:Y:S01]  /*4c00*/  HMMA.16816.F32 R32, R48.reuse, R44, RZ ;  /* 0x0000002c3020723c */ /* 0x048fe200000018ff */
[----:B------:R-:W-:Y:S04]  /*4c10*/  LDSM.16.M88.4 R88, [R228+0x4800] ;  /* 0x00480000e458783b */ /* 0x000fe80000000200 */
[----:B------:R-:W-:Y:S03]  /*4c20*/  LDSM.16.M88.4 R84, [R241+0xe800] ;  /* 0x00e80000f154783b */ /* 0x000fe60000000200 */
[C---:B------:R-:W-:Y:S01]  /*4c30*/  HMMA.16816.F32 R44, R48.reuse, R46, RZ ;  /* 0x0000002e302c723c */ /* 0x040fe200000018ff */
[----:B------:R-:W0:Y:S07]  /*4c40*/  LDGDEPBAR ;  /* 0x00000000000079af */ /* 0x000e2e0000000000 */
[C---:B-----5:R-:W-:Y:S08]  /*4c50*/  HMMA.16816.F32 R68, R48.reuse, R64, RZ ;  /* 0x000000403044723c */ /* 0x060ff000000018ff */
[----:B------:R-:W-:Y:S08]  /*4c60*/  HMMA.16816.F32 R64, R48, R66, RZ ;  /* 0x000000423040723c */ /* 0x000ff000000018ff */
[C---:B--2---:R-:W-:Y:S08]  /*4c70*/  HMMA.16816.F32 R20, R12.reuse, R24, R20 ;  /* 0x000000180c14723c */ /* 0x044ff00000001814 */
[----:B------:R-:W-:Y:S01]  /*4c80*/  HMMA.16816.F32 R16, R12, R26, R16 ;  /* 0x0000001a0c10723c */ /* 0x000fe20000001810 */
[----:B------:R-:W1:Y:S07]  /*4c90*/  LDSM.16.M88.4 R24, [R235+0x8000] ;  /* 0x00800000eb18783b */ /* 0x000e6e0000000200 */
        /* <DEDUP_REMOVED lines=10> */
[----:B------:R-:W-:Y:S01]  /*4d40*/  HMMA.16816.F32 R48, R12, R42, R48 ;  /* 0x0000002a0c30723c */ /* 0x000fe20000001830 */
[----:B------:R-:W4:Y:S04]  /*4d50*/  LDSM.16.M88.4 R12, [R228+0x800] ;  /* 0x00080000e40c783b */ /* 0x000f280000000200 */
        /* <DEDUP_REMOVED lines=9> */
[----:B------:R-:W5:Y:S07]  /*4df0*/  LDSM.16.M88.4 R80, [R241+0xb000] ;  /* 0x00b00000f150783b */ /* 0x000f6e0000000200 */
[C---:B---3--:R-:W-:Y:S08]  /*4e00*/  HMMA.16816.F32 R20, R28.reuse, R36, R20 ;  /* 0x000000241c14723c */ /* 0x048ff00000001814 */
        /* <DEDUP_REMOVED lines=8> */
[----:B------:R-:W3:Y:S07]  /*4e90*/  LDSM.16.M88.4 R12, [R239+0x2000] ;  /* 0x00200000ef0c783b */ /* 0x000eee0000000200 */
[C---:B------:R-:W-:Y:S08]  /*4ea0*/  HMMA.16816.F32 R68, R28.reuse, R52, R68 ;  /* 0x000000341c44723c */ /* 0x040ff00000001844 */
[----:B------:R-:W-:Y:S01]  /*4eb0*/  HMMA.16816.F32 R64, R28, R54, R64 ;  /* 0x000000361c40723c */ /* 0x000fe20000001840 */
[----:B------:R-:W4:Y:S07]  /*4ec0*/  LDSM.16.M88.4 R52, [R239+0x3000] ;  /* 0x00300000ef34783b */ /* 0x000f2e0000000200 */
[C---:B-1----:R-:W-:Y:S08]  /*4ed0*/  HMMA.16816.F32 R20, R72.reuse, R24, R20 ;  /* 0x000000184814723c */ /* 0x042ff00000001814 */
[----:B------:R-:W-:Y:S01]  /*4ee0*/  HMMA.16816.F32 R16, R72, R26, R16 ;  /* 0x0000001a4810723c */ /* 0x000fe20000001810 */
[----:B------:R-:W-:Y:S07]  /*4ef0*/  LDSM.16.M88.4 R24, [R235+0xa000] ;  /* 0x00a00000eb18783b */ /* 0x000fee0000000200 */
[C---:B------:R-:W-:Y:S08]  /*4f00*/  HMMA.16816.F32 R60, R28.reuse, R40, R60 ;  /* 0x000000281c3c723c */ /* 0x040ff0000000183c */
[----:B------:R-:W-:Y:S01]  /*4f10*/  HMMA.16816.F32 R56, R28, R42, R56 ;  /* 0x0000002a1c38723c */ /* 0x000fe20000001838 */
[----:B------:R-:W-:Y:S04]  /*4f20*/  LDSM.16.M88.4 R40, [R239+0x3800] ;  /* 0x00380000ef28783b */ /* 0x000fe80000000200 */
[----:B------:R-:W-:Y:S03]  /*4f30*/  LDSM.16.M88.4 R28, [R235+0xa800] ;  /* 0x00a80000eb1c783b */ /* 0x000fe60000000200 */
[C---:B--2---:R-:W-:Y:S08]  /*4f40*/  HMMA.16816.F32 R32, R72.reuse, R8, R32 ;  /* 0x000000084820723c */ /* 0x044ff00000001820 */
[C---:B------:R-:W-:Y:S01]  /*4f50*/  HMMA.16816.F32 R44, R72.reuse, R10, R44 ;  /* 0x0000000a482c723c */ /* 0x040fe2000000182c */
[----:B------:R-:W1:Y:S07]  /*4f60*/  LDSM.16.M88.4 R8, [R238+0x2000] ;  /* 0x00200000ee08783b */ /* 0x000e6e0000000200 */
[C---:B-----5:R-:W-:Y:S08]  /*4f70*/  HMMA.16816.F32 R68, R72.reuse, R80, R68 ;  /* 0x000000504844723c */ /* 0x060ff00000001844 */
[----:B------:R-:W-:Y:S01]  /*4f80*/  HMMA.16816.F32 R64, R72, R82, R64 ;  /* 0x000000524840723c */ /* 0x000fe20000001840 */
[----:B------:R-:W-:Y:S07]  /*4f90*/  LDSM.16.M88.4 R80, [R237+0x4000] ;  /* 0x00400000ed50783b */ /* 0x000fee0000000200 */
[C---:B---3--:R-:W-:Y:S08]  /*4fa0*/  HMMA.16816.F32 R20, R36.reuse, R12, R20 ;  /* 0x0000000c2414723c */ /* 0x048ff00000001814 */
        /* <DEDUP_REMOVED lines=12> */
[C---:B-1----:R-:W-:Y:S08]  /*5070*/  HMMA.16816.F32 R20, R8.reuse, R24, R20 ;  /* 0x000000180814723c */ /* 0x042ff00000001814 */
[----:B------:R-:W-:Y:S01]  /*5080*/  HMMA.16816.F32 R16, R8, R26, R16 ;  /* 0x0000001a0810723c */ /* 0x000fe20000001810 */
[----:B------:R-:W1:Y:S07]  /*5090*/  LDSM.16.M88.4 R24, [R237+0x2000] ;  /* 0x00200000ed18783b */ /* 0x000e6e0000000200 */
[C---:B------:R-:W-:Y:S08]  /*50a0*/  HMMA.16816.F32 R60, R36.reuse, R40, R60 ;  /* 0x00000028243c723c */ /* 0x040ff0000000183c */
[----:B------:R-:W-:Y:S01]  /*50b0*/  HMMA.16816.F32 R56, R36, R42, R56 ;  /* 0x0000002a2438723c */ /* 0x000fe20000001838 */
[----:B------:R-:W4:Y:S04]  /*50c0*/  LDSM.16.M88.4 R40, [R228+0x3000] ;  /* 0x00300000e428783b */ /* 0x000f280000000200 */
[----:B------:R-:W-:Y:S03]  /*50d0*/  LDSM.16.M88.4 R36, [R242+0x4000] ;  /* 0x00400000f224783b */ /* 0x000fe60000000200 */
        /* <DEDUP_REMOVED lines=8> */
[----:B------:R-:W3:Y:S04]  /*5160*/  LDSM.16.M88.4 R8, [R241+0xc800] ;  /* 0x00c80000f108783b */ /* 0x000ee80000000200 */
[----:B------:R-:W-:Y:S03]  /*5170*/  LDSM.16.M88.4 R48, [R241+0xd000] ;  /* 0x00d00000f130783b */ /* 0x000fe60000000200 */
[C---:B-1----:R-:W-:Y:S08]  /*5180*/  HMMA.16816.F32 R20, R24.reuse, R72, R20 ;  /* 0x000000481814723c */ /* 0x042ff00000001814 */
[C---:B------:R-:W-:Y:S01]  /*5190*/  HMMA.16816.F32 R16, R24.reuse, R74, R16 ;  /* 0x0000004a1810723c */ /* 0x040fe20000001810 */
[----:B------:R-:W-:Y:S07]  /*51a0*/  LDSM.16.M88.4 R72, [R228+0x4000] ;  /* 0x00400000e448783b */ /* 0x000fee0000000200 */
[C---:B------:R-:W-:Y:S08]  /*51b0*/  HMMA.16816.F32 R32, R24.reuse, R52, R32 ;  /* 0x000000341820723c */ /* 0x040ff00000001820 */
[C---:B------:R-:W-:Y:S01]  /*51c0*/  HMMA.16816.F32 R44, R24.reuse, R54, R44 ;  /* 0x00000036182c723c */ /* 0x040fe2000000182c */
[----:B------:R-:W-:Y:S07]  /*51d0*/  LDSM.16.M88.4 R52, [R241+0xd800] ;  /* 0x00d80000f134783b */ /* 0x000fee0000000200 */
[C---:B----4-:R-:W-:Y:S08]  /*51e0*/  HMMA.16816.F32 R68, R24.reuse, R40, R68 ;  /* 0x000000281844723c */ /* 0x050ff00000001844 */
[----:B------:R-:W-:Y:S01]  /*51f0*/  HMMA.16816.F32 R64, R24, R42, R64 ;  /* 0x0000002a1840723c */ /* 0x000fe20000001840 */
[----:B------:R-:W1:Y:S07]  /*5200*/  LDSM.16.M88.4 R40, [R240+0x4000] ;  /* 0x00400000f028783b */ /* 0x000e6e0000000200 */
[C---:B--2---:R-:W-:Y:S08]  /*5210*/  HMMA.16816.F32 R20, R36.reuse, R12, R20 ;  /* 0x0000000c2414723c */ /* 0x044ff00000001814 */
[C---:B------:R-:W-:Y:S01]  /*5220*/  HMMA.16816.F32 R16, R36.reuse, R14, R16 ;  /* 0x0000000e2410723c */ /* 0x040fe20000001810 */
[----:B------:R-:W-:Y:S07]  /*5230*/  LDSM.16.M88.4 R12, [R235+0xc000] ;  /* 0x00c00000eb0c783b */ /* 0x000fee0000000200 */
[C---:B---3--:R-:W-:Y:S08]  /*5240*/  HMMA.16816.F32 R32, R36.reuse, R8, R32 ;  /* 0x000000082420723c */ /* 0x048ff00000001820 */
        /* <DEDUP_REMOVED lines=66> */
[----:B------:R-:W1:Y:S01]  /*5670*/  MUFU.TANH R6, R6 ;  /* 0x0000000600067308 */ /* 0x000e620000002400 */
[----:B------:R-:W-:Y:S07]  /*5680*/  HMMA.16816.F32 R64, R52, R50, R64 ;  /* 0x000000323440723c */ /* 0x000fee0000001840 */
[----:B------:R-:W3:Y:S01]  /*5690*/  MUFU.TANH R48, R48 ;  /* 0x0000003000307308 */ /* 0x000ee20000002400 */
[----:B--2---:R-:W-:Y:S07]  /*56a0*/  HMMA.16816.F32 R88, R40, R24, R88 ;  /* 0x000000182858723c */ /* 0x004fee0000001858 */
[----:B------:R-:W-:Y:S01]  /*56b0*/  FMUL.FTZ R24, R22, c[0x0][0x2ec] ;  /* 0x0000bb0016187a20 */ /* 0x000fe20000410000 */
[----:B------:R-:W-:Y:S01]  /*56c0*/  HMMA.16816.F32 R32, R52, R84, R32 ;  /* 0x000000543420723c */ /* 0x000fe20000001820 */
[----:B------:R-:W-:-:S02]  /*56d0*/  FMUL.FTZ R25, R23, c[0x0][0x2ec] ;  /* 0x0000bb0017197a20 */ /* 0x000fc40000410000 */
[----:B------:R-:W2:Y:S01]  /*56e0*/  LDSM.16.M88.4 R20, [R239+0x7800] ;  /* 0x00780000ef14783b */ /* 0x000ea20000000200 */
        /* <DEDUP_REMOVED lines=14> */
[----:B------:R-:W1:Y:S03]  /*57d0*/  MUFU.TANH R26, R26 ;  /* 0x0000001a001a7308 */ /* 0x000e660000002400 */
[C---:B------:R-:W-:Y:S01]  /*57e0*/  HMMA.16816.F32 R44, R40.reuse, R38, R44 ;  /* 0x00000026282c723c */ /* 0x040fe2000000182c */
[----:B------:R-:W1:Y:S04]  /*57f0*/  LDSM.16.M88.4 R36, [R228+0x7000] ;  /* 0x00700000e424783b */ /* 0x000e680000000200 */
[----:B------:R-:W1:Y:S03]  /*5800*/  MUFU.TANH R27, R27 ;  /* 0x0000001b001b7308 */ /* 0x000e660000002400 */
[C---:B--2---:R-:W-:Y:S08]  /*5810*/  HMMA.16816.F32 R60, R40.reuse, R20, R60 ;  /* 0x00000014283c723c */ /* 0x044ff0000000183c */
[----:B------:R-:W-:Y:S08]  /*5820*/  HMMA.16816.F32 R72, R40, R22, R72 ;  /* 0x000000162848723c */ /* 0x000ff00000001848 */
[C---:B------:R-:W-:Y:S08]  /*5830*/  HMMA.16816.F32 R88, R28.reuse, R8, R88 ;  /* 0x000000081c58723c */ /* 0x040ff00000001858 */
[----:B------:R-:W-:Y:S01]  /*5840*/  HMMA.16816.F32 R64, R28, R10, R64 ;  /* 0x0000000a1c40723c */ /* 0x000fe20000001840 */
[----:B------:R-:W2:Y:S01]  /*5850*/  LDSM.16.M88.4 R8, [R228+0x7800] ;  /* 0x00780000e408783b */ /* 0x000ea20000000200 */
        /* <DEDUP_REMOVED lines=13> */
[----:B--2---:R-:W-:Y:S01]  /*5930*/  HMMA.16816.F32 R60, R12, R8, R60 ;  /* 0x000000080c3c723c */ /* 0x004fe2000000183c */
[----:B------:R-:W-:Y:S01]  /*5940*/  FMUL.FTZ R36, R44, c[0x0][0x2ec] ;  /* 0x0000bb002c247a20 */ /* 0x000fe20000410000 */
[----:B------:R-:W1:Y:S01]  /*5950*/  MUFU.TANH R20, R20 ;  /* 0x0000001400147308 */ /* 0x000e620000002400 */
[----:B------:R-:W-:Y:S02]  /*5960*/  FMUL.FTZ R35, R45, c[0x0][0x2ec] ;  /* 0x0000bb002d237a20 */ /* 0x000fe40000410000 */
[----:B------:R-:W-:-:S02]  /*5970*/  FMUL.FTZ R22, R46, c[0x0][0x2ec] ;  /* 0x0000bb002e167a20 */ /* 0x000fc40000410000 */
[----:B------:R-:W-:Y:S01]  /*5980*/  FMUL.FTZ R16, R47, c[0x0][0x2ec] ;  /* 0x0000bb002f107a20 */ /* 0x000fe20000410000 */
[----:B------:R-:W-:Y:S01]  /*5990*/  HMMA.16816.F32 R72, R12, R10, R72 ;  /* 0x0000000a0c48723c */ /* 0x000fe20000001848 */
[----:B------:R-:W-:Y:S01]  /*59a0*/  FMUL.FTZ R88, R88, c[0x0][0x2ec] ;  /* 0x0000bb0058587a20 */ /* 0x000fe20000410000 */
[----:B------:R-:W2:Y:S01]  /*59b0*/  MUFU.TANH R32, R32 ;  /* 0x0000002000207308 */ /* 0x000ea20000002400 */
        /* <DEDUP_REMOVED lines=36> */
[----:B------:R1:W1:Y:S01]  /*5c00*/  MUFU.TANH R195, R75 ;  /* 0x0000004b00c37308 */ /* 0x0002620000002400 */
[----:B------:R-:W-:Y:S06]  /*5c10*/  BAR.SYNC.DEFER_BLOCKING 0x0 ;  /* 0x0000000000007b1d */ /* 0x000fec0000010000 */
[----:B------:R-:W-:Y:S05]  /*5c20*/  @!P6 BRA `(.L_x_1599) ;  /* 0x00000ee00000e947 */ /* 0x000fea0003800000 */
[----:B--234-:R-:W-:-:S13]  /*5c30*/  PLOP3.LUT P0, PT, PT, PT, UP6, 0x40, 0x0 ;  /* 0x000000000000781c */ /* 0x01cfda0003f0e868 */
[----:B------:R-:W-:Y:S05]  /*5c40*/  @P0 BRA `(.L_x_1600) ;  /* 0x0000048000000947 */ /* 0x000fea0003800000 */
[----:B------:R-:W2:Y:S01]  /*5c50*/  I2F.RP R10, UR9 ;  /* 0x00000009000a7d06 */ /* 0x000ea20008209400 */
[----:B------:R-:W-:Y:S01]  /*5c60*/  UIADD3 UR10, UR13, -0x40, URZ ;  /* 0xffffffc00d0a7890 */ /* 0x000fe2000fffe03f */
[----:B------:R-:W-:Y:S01]  /*5c70*/  IMAD.U32 R8, RZ, RZ, UR13 ;  /* 0x0000000dff087e24 */ /* 0x000fe2000f8e00ff */
[----:B------:R-:W-:-:S04]  /*5c80*/  UMOV UR14, URZ ;  /* 0x0000003f000e7c82 */ /* 0x000fc80008000000 */
[----:B------:R-:W-:Y:S02]  /*5c90*/  MOV R4, UR10 ;  /* 0x0000000a00047c02 */ /* 0x000fe40008000f00 */
[----:B------:R-:W-:Y:S02]  /*5ca0*/  IABS R8, R8 ;  /* 0x0000000800087213 */ /* 0x000fe40000000000 */
[----:B------:R-:W-:Y:S02]  /*5cb0*/  IABS R4, R4 ;  /* 0x0000000400047213 */ /* 0x000fe40000000000 */
        /* <DEDUP_REMOVED lines=43> */
[----:B------:R2:W3:Y:S04]  /*5f70*/  LDG.E R9, [R8.64] ;  /* 0x0000002008097981 */ /* 0x0004e8000c1e1900 */
[----:B------:R-:W3:Y:S01]  /*5f80*/  LDG.E R4, [R12.64] ;  /* 0x000000200c047981 */ /* 0x000ee2000c1e1900 */
[----:B------:R-:W-:-:S04]  /*5f90*/  UIADD3 UR7, UR15, -UR5, URZ ;  /* 0x800000050f077290 */ /* 0x000fc8000fffe03f */
[----:B------:R-:W-:-:S03]  /*5fa0*/  UIMAD UR7, UR7, UR4, -0x40 ;  /* 0xffffffc0070774a4 */ /* 0x000fc6000f8e0204 */
[----:B------:R-:W-:Y:S02]  /*5fb0*/  ULDC.64 UR4, c[0x0][0x198] ;  /* 0x0000660000047ab9 */ /* 0x000fe40000000a00 */
[----:B------:R-:W-:Y:S02]  /*5fc0*/  USHF.R.S32.HI UR6, URZ, 0x1f, UR7 ;  /* 0x0000001f3f067899 */ /* 0x000fe40008011407 */
[----:B------:R-:W-:Y:S02]  /*5fd0*/  UIMAD.WIDE.U32 UR10, UR7, UR4, URZ ;  /* 0x00000004070a72a5 */ /* 0x000fe4000f8e003f */
[----:B------:R-:W-:-:S04]  /*5fe0*/  UIMAD UR6, UR6, UR4, URZ ;  /* 0x00000004060672a4 */ /* 0x000fc8000f8e023f */
[----:B------:R-:W-:Y:S01]  /*5ff0*/  UIMAD UR5, UR7, UR5, UR6 ;  /* 0x00000005070572a4 */ /* 0x000fe2000f8e0206 */
[----:B--2---:R-:W-:-:S03]  /*6000*/  MOV R8, UR10 ;  /* 0x0000000a00087c02 */ /* 0x004fc60008000f00 */
[----:B------:R-:W-:-:S06]  /*6010*/  UIADD3 UR5, UR11, UR5, URZ ;  /* 0x000000050b057290 */ /* 0x000fcc000fffe03f */
[----:B------:R-:W-:Y:S01]  /*6020*/  MOV R11, UR5 ;  /* 0x00000005000b7c02 */ /* 0x000fe20008000f00 */
[----:B---3--:R-:W-:Y:S02]  /*6030*/  IMAD.IADD R4, R4, 0x1, -R9 ;  /* 0x0000000104047824 */ /* 0x008fe400078e0a09 */
        /* <DEDUP_REMOVED lines=9> */
.L_x_1600:
[----:B------:R-:W-:-:S04]  /*60d0*/  ULEA UR6, -UR6, URZ, 0x6 ;  /* 0x0000003f06067291 */ /* 0x000fc8000f8e313f */
[----:B------:R-:W-:Y:S02]  /*60e0*/  USHF.R.S32.HI UR4, URZ, 0x1f, UR6 ;  /* 0x0000001f3f047899 */ /* 0x000fe40008011406 */
[----:B------:R-:W-:-:S04]  /*60f0*/  MOV R13, UR6 ;  /* 0x00000006000d7c02 */ /* 0x000fc80008000f00 */
[----:B------:R-:W-:Y:S02]  /*6100*/  MOV R12, UR4 ;  /* 0x00000004000c7c02 */ /* 0x000fe40008000f00 */
.L_x_1601:
        /* <DEDUP_REMOVED lines=116> */
[----:B-1----:R-:W-:Y:S01]  /*6850*/  @!P4 LEA R60, P1, R9, c[0x0][0x168], 0x1 ;  /* 0x00005a00093cca11 */ /* 0x002fe200078208ff */
        /* <DEDUP_REMOVED lines=39> */
.L_x_1603:
[----:B------:R-:W-:Y:S05]  /*6ad0*/  BSYNC B0 ;  /* 0x0000000000007941 */ /* 0x000fea0003800000 */
.L_x_1602:
[----:B------:R-:W0:Y:S01]  /*6ae0*/  LDGDEPBAR ;  /* 0x00000000000079af */ /* 0x000e220000000000 */
[----:B------:R-:W-:-:S04]  /*6af0*/  IADD3 R166, P0, R13, R166, RZ ;  /* 0x000000a60da67210 */ /* 0x000fc80007f1e0ff */
[----:B------:R-:W-:Y:S02]  /*6b00*/  IADD3.X R165, R12, R165, RZ, P0, !PT ;  /* 0x000000a50ca57210 */ /* 0x000fe400007fe4ff */
.L_x_1599:
[----:B--234-:R-:W-:Y:S01]  /*6b10*/  IADD3 R3, R3, UR13, RZ ;  /* 0x0000000d03037c10 */ /* 0x01cfe2000fffe0ff */
[----:B------:R-:W-:-:S03]  /*6b20*/  IMAD.SHL.U32 R236, R0, 0x2, RZ ;  /* 0x0000000200ec7824 */ /* 0x000fc600078e00ff */
[----:B------:R-:W-:Y:S01]  /*6b30*/  IADD3 R4, R3, 0x1, RZ ;  /* 0x0000000103047810 */ /* 0x000fe20007ffe0ff */
[--C-:B------:R-:W-:Y:S01]  /*6b40*/  IMAD R234, R7, 0x2, R236.reuse ;  /* 0x0000000207ea7824 */ /* 0x100fe200078e02ec */
[----:B-1----:R-:W-:Y:S01]  /*6b50*/  IADD3 R8, R3, 0x8, RZ ;  /* 0x0000000803087810 */ /* 0x002fe20007ffe0ff */
[C---:B------:R-:W-:Y:S01]  /*6b60*/  IMAD R233, R5.reuse, 0x2, R236 ;  /* 0x0000000205e97824 */ /* 0x040fe200078e02ec */
[CC--:B------:R-:W-:Y:S01]  /*6b70*/  ISETP.GE.AND P4, PT, R4.reuse, R167.reuse, PT ;  /* 0x000000a70400720c */ /* 0x0c0fe20003f86270 */
[----:B------:R-:W-:Y:S01]  /*6b80*/  IMAD R232, R5, 0x2, R234 ;  /* 0x0000000205e87824 */ /* 0x000fe200078e02ea */
[-C--:B------:R-:W-:Y:S01]  /*6b90*/  ISETP.GE.AND P1, PT, R4, R2.reuse, PT ;  /* 0x000000020400720c */ /* 0x080fe20003f26270 */
[----:B------:R-:W-:Y:S01]  /*6ba0*/  LDSM.16.MT88.4 R156, [R236+0x10000] ;  /* 0x01000000ec9c783b */ /* 0x000fe20000004200 */
        /* <DEDUP_REMOVED lines=34> */
[-C--:B------:R-:W-:Y:S01]  /*6dd0*/  ISETP.GE.AND P5, PT, R3, R167.reuse, PT ;  /* 0x000000a70300720c */ /* 0x080fe20003fa6270 */
[----:B------:R-:W-:Y:S01]  /*6de0*/  LDSM.16.MT88.4 R112, [R234+0x16000] ;  /* 0x01600000ea70783b */ /* 0x000fe20000004200 */
[----:B------:R-:W-:Y:S02]  /*6df0*/  ISETP.GE.AND P0, PT, R8, R167, PT ;  /* 0x000000a70800720c */ /* 0x000fe40003f06270 */
[----:B------:R-:W-:Y:S01]  /*6e00*/  FSEL R6, R6, -INF , !P5 ;  /* 0xff80000006067808 */ /* 0x000fe20006800000 */
[----:B------:R-:W-:Y:S01]  /*6e10*/  LDSM.16.MT88.4 R120, [R233+0x16000] ;  /* 0x01600000e978783b */ /* 0x000fe20000004200 */
[----:B------:R-:W-:-:S02]  /*6e20*/  FSEL R249, R249, -INF , !P0 ;  /* 0xff800000f9f97808 */ /* 0x000fc40004000000 */
[----:B------:R-:W-:Y:S02]  /*6e30*/  ISETP.GE.AND P0, PT, R3, R2, PT ;  /* 0x000000020300720c */ /* 0x000fe40003f06270 */
[----:B------:R-:W-:Y:S02]  /*6e40*/  FMNMX.FTZ R10, R6, R31, !PT ;  /* 0x0000001f060a7209 */ /* 0x000fe40007810000 */
[----:B------:R-:W-:Y:S02]  /*6e50*/  FSEL R24, R24, -INF , !P0 ;  /* 0xff80000018187808 */ /* 0x000fe40004000000 */
[----:B------:R-:W-:Y:S02]  /*6e60*/  FMNMX.FTZ R10, R49, R10, !PT ;  /* 0x0000000a310a7209 */ /* 0x000fe40007810000 */
[----:B------:R-:W-:Y:S02]  /*6e70*/  FMNMX.FTZ R12, R24, R29, !PT ;  /* 0x0000001d180c7209 */ /* 0x000fe40007810000 */
[----:B------:R-:W-:-:S02]  /*6e80*/  FSEL R23, R32, -INF , !P4 ;  /* 0xff80000020177808 */ /* 0x000fc40006000000 */
[----:B------:R-:W-:Y:S02]  /*6e90*/  FMNMX.FTZ R14, R37, R10, !PT ;  /* 0x0000000a250e7209 */ /* 0x000fe40007810000 */
[----:B------:R-:W-:Y:S02]  /*6ea0*/  FMNMX.FTZ R12, R25, R12, !PT ;  /* 0x0000000c190c7209 */ /* 0x000fe40007810000 */
[----:B------:R-:W-:Y:S02]  /*6eb0*/  IADD3 R4, R3, 0x19, RZ ;  /* 0x0000001903047810 */ /* 0x000fe40007ffe0ff */
[----:B------:R-:W-:Y:S02]  /*6ec0*/  FMNMX.FTZ R14, R23, R14, !PT ;  /* 0x0000000e170e7209 */ /* 0x000fe40007810000 */
[----:B------:R-:W-:Y:S02]  /*6ed0*/  FSEL R15, R20, -INF , !P1 ;  /* 0xff800000140f7808 */ /* 0x000fe40004800000 */
[----:B------:R-:W-:-:S02]  /*6ee0*/  FMNMX.FTZ R12, R27, R12, !PT ;  /* 0x0000000c1b0c7209 */ /* 0x000fc40007810000 */
[----:B------:R-:W-:Y:S02]  /*6ef0*/  ISETP.GE.AND P4, PT, R4, R167, PT ;  /* 0x000000a70400720c */ /* 0x000fe40003f86270 */
[----:B------:R-:W-:Y:S02]  /*6f00*/  FSEL R19, R36, -INF , !P3 ;  /* 0xff80000024137808 */ /* 0x000fe40005800000 */
[----:B------:R-:W-:Y:S02]  /*6f10*/  FMNMX.FTZ R14, R21, R14, !PT ;  /* 0x0000000e150e7209 */ /* 0x000fe40007810000 */
[----:B------:R-:W-:Y:S02]  /*6f20*/  FMNMX.FTZ R12, R15, R12, !PT ;  /* 0x0000000c0f0c7209 */ /* 0x000fe40007810000 */
[----:B------:R-:W-:Y:S02]  /*6f30*/  ISETP.GE.AND P1, PT, R4, R2, PT ;  /* 0x000000020400720c */ /* 0x000fe40003f26270 */
[----:B------:R-:W-:-:S02]  /*6f40*/  IADD3 R4, R3, 0x21, RZ ;  /* 0x0000002103047810 */ /* 0x000fc40007ffe0ff */
[----:B------:R-:W-:Y:S02]  /*6f50*/  FSEL R17, R35, -INF , !P4 ;  /* 0xff80000023117808 */ /* 0x000fe40006000000 */
[----:B------:R-:W-:Y:S02]  /*6f60*/  FMNMX.FTZ R14, R19, R14, !PT ;  /* 0x0000000e130e7209 */ /* 0x000fe40007810000 */
[----:B------:R-:W-:Y:S02]  /*6f70*/  FSEL R11, R22, -INF , !P2 ;  /* 0xff800000160b7808 */ /* 0x000fe40005000000 */
[----:B------:R-:W-:Y:S02]  /*6f80*/  FMNMX.FTZ R12, R13, R12, !PT ;  /* 0x0000000c0d0c7209 */ /* 0x000fe40007810000 */
[----:B------:R-:W-:Y:S02]  /*6f90*/  ISETP.GE.AND P3, PT, R8, R2, PT ;  /* 0x000000020800720c */ /* 0x000fe40003f66270 */
[----:B------:R-:W-:-:S02]  /*6fa0*/  IADD3 R8, R3, 0x28, RZ ;  /* 0x0000002803087810 */ /* 0x000fc40007ffe0ff */
[-C--:B------:R-:W-:Y:S02]  /*6fb0*/  ISETP.GE.AND P5, PT, R4, R167.reuse, PT ;  /* 0x000000a70400720c */ /* 0x080fe40003fa6270 */
[----:B------:R-:W-:Y:S02]  /*6fc0*/  FMNMX.FTZ R14, R17, R14, !PT ;  /* 0x0000000e110e7209 */ /* 0x000fe40007810000 */
[----:B------:R-:W-:Y:S02]  /*6fd0*/  FSEL R9, R16, -INF , !P1 ;  /* 0xff80000010097808 */ /* 0x000fe40004800000 */
[----:B------:R-:W-:Y:S02]  /*6fe0*/  FMNMX.FTZ R12, R11, R12, !PT ;  /* 0x0000000c0b0c7209 */ /* 0x000fe40007810000 */
[----:B------:R-:W-:Y:S02]  /*6ff0*/  ISETP.GE.AND P2, PT, R4, R2, PT ;  /* 0x000000020400720c */ /* 0x000fe40003f46270 */
[----:B------:R-:W-:-:S02]  /*7000*/  ISETP.GE.AND P4, PT, R8, R167, PT ;  /* 0x000000a70800720c */ /* 0x000fc40003f86270 */
[----:B------:R-:W-:Y:S02]  /*7010*/  IADD3 R4, R3, 0x29, RZ ;  /* 0x0000002903047810 */ /* 0x000fe40007ffe0ff */
[----:B------:R-:W-:Y:S02]  /*7020*/  FSEL R191, R191, -INF , !P5 ;  /* 0xff800000bfbf7808 */ /* 0x000fe40006800000 */
[----:B------:R-:W-:Y:S02]  /*7030*/  FMNMX.FTZ R14, R249, R14, !PT ;  /* 0x0000000ef90e7209 */ /* 0x000fe40007810000 */
[----:B------:R-:W-:Y:S02]  /*7040*/  FSEL R245, R245, -INF , !P3 ;  /* 0xff800000f5f57808 */ /* 0x000fe40005800000 */
[----:B------:R-:W-:Y:S02]  /*7050*/  FMNMX.FTZ R12, R9, R12, !PT ;  /* 0x0000000c090c7209 */ /* 0x000fe40007810000 */
[----:B------:R-:W-:-:S02]  /*7060*/  ISETP.GE.AND P3, PT, R4, R167, PT ;  /* 0x000000a70400720c */ /* 0x000fc40003f66270 */
[----:B------:R-:W-:Y:S02]  /*7070*/  IADD3 R10, R3, 0x30, RZ ;  /* 0x00000030030a7810 */ /* 0x000fe40007ffe0ff */
[----:B------:R-:W-:Y:S02]  /*7080*/  FSEL R247, R247, -INF , !P4 ;  /* 0xff800000f7f77808 */ /* 0x000fe40006000000 */
[----:B------:R-:W-:Y:S02]  /*7090*/  FMNMX.FTZ R14, R191, R14, !PT ;  /* 0x0000000ebf0e7209 */ /* 0x000fe40007810000 */
[----:B------:R-:W-:Y:S02]  /*70a0*/  ISETP.GE.AND P1, PT, R8, R2, PT ;  /* 0x000000020800720c */ /* 0x000fe40003f26270 */
[----:B------:R-:W-:Y:S02]  /*70b0*/  FSEL R199, R199, -INF , !P2 ;  /* 0xff800000c7c77808 */ /* 0x000fe40005000000 */
[----:B------:R-:W-:-:S02]  /*70c0*/  FMNMX.FTZ R12, R245, R12, !PT ;  /* 0x0000000cf50c7209 */ /* 0x000fc40007810000 */
[----:B------:R-:W-:Y:S02]  /*70d0*/  IADD3 R8, R3, 0x31, RZ ;  /* 0x0000003103087810 */ /* 0x000fe40007ffe0ff */
[----:B------:R-:W-:Y:S02]  /*70e0*/  ISETP.GE.AND P5, PT, R10, R167, PT ;  /* 0x000000a70a00720c */ /* 0x000fe40003fa6270 */
[----:B------:R-:W-:Y:S02]  /*70f0*/  FSEL R193, R193, -INF , !P3 ;  /* 0xff800000c1c17808 */ /* 0x000fe40005800000 */
[----:B------:R-:W-:Y:S02]  /*7100*/  FMNMX.FTZ R14, R247, R14, !PT ;  /* 0x0000000ef70e7209 */ /* 0x000fe40007810000 */
[----:B------:R-:W-:Y:S02]  /*7110*/  ISETP.GE.AND P0, PT, R4, R2, PT ;  /* 0x000000020400720c */ /* 0x000fe40003f06270 */
        /* <DEDUP_REMOVED lines=42> */
[----:B------:R-:W-:Y:S02]  /*73c0*/  FSEL R198, R198, RZ, P0 ;  /* 0x000000ffc6c67208 */ /* 0x000fe40000000000 */
[C---:B------:R-:W-:Y:S01]  /*73d0*/  FSETP.NEU.FTZ.AND P0, PT, R3.reuse, -INF , PT ;  /* 0xff8000000300780b */ /* 0x040fe20003f1d000 */
[----:B------:R-:W-:Y:S02]  /*73e0*/  FMUL.FTZ R192, R3, c[0x0][0x23c] ;  /* 0x00008f0003c07a20 */ /* 0x000fe40000410000 */
[--C-:B------:R-:W-:Y:S02]  /*73f0*/  FFMA.FTZ R189, R6, c[0x0][0x23c], -R198.reuse ;  /* 0x00008f0006bd7a23 */ /* 0x100fe400000108c6 */
[--C-:B------:R-:W-:Y:S01]  /*7400*/  FFMA.FTZ R186, R31, c[0x0][0x23c], -R198.reuse ;  /* 0x00008f001fba7a23 */ /* 0x100fe200000108c6 */
[----:B------:R-:W-:Y:S01]  /*7410*/  FSEL R192, R192, RZ, P0 ;  /* 0x000000ffc0c07208 */ /* 0x000fe20000000000 */
[--C-:B------:R-:W-:Y:S01]  /*7420*/  FFMA.FTZ R183, R49, c[0x0][0x23c], -R198.reuse ;  /* 0x00008f0031b77a23 */ /* 0x100fe200000108c6 */
[----:B------:R-:W-:Y:S01]  /*7430*/  LDSM.16.MT88.4 R4, [R232+0x16000] ;  /* 0x01600000e804783b */ /* 0x000fe20000004200 */
[----:B------:R-:W-:Y:S01]  /*7440*/  FFMA.FTZ R182, R37, c[0x0][0x23c], -R198 ;  /* 0x00008f0025b67a23 */ /* 0x000fe200000108c6 */
[----:B------:R-:W-:Y:S01]  /*7450*/  MUFU.EX2 R189, R189 ;  /* 0x000000bd00bd7308 */ /* 0x000fe20000000800 */
[--C-:B------:R-:W-:Y:S01]  /*7460*/  FFMA.FTZ R184, R24, c[0x0][0x23c], -R192.reuse ;  /* 0x00008f0018b87a23 */ /* 0x100fe200000108c0 */
[----:B------:R-:W1:Y:S01]  /*7470*/  LDSM.16.MT88.4 R48, [R234+0x12000] ;  /* 0x01200000ea30783b */ /* 0x000e620000004200 */
[--C-:B------:R-:W-:Y:S01]  /*7480*/  FFMA.FTZ R187, R29, c[0x0][0x23c], -R192.reuse ;  /* 0x00008f001dbb7a23 */ /* 0x100fe200000108c0 */
[----:B------:R-:W-:Y:S01]  /*7490*/  LEA R248, P0, R166, c[0x0][0x168], 0x1 ;  /* 0x00005a00a6f87a11 */ /* 0x000fe200078008ff */
[--C-:B------:R-:W-:Y:S01]  /*74a0*/  FFMA.FTZ R185, R25, c[0x0][0x23c], -R192.reuse ;  /* 0x00008f0019b97a23 */ /* 0x100fe200000108c0 */
[----:B------:R-:W-:Y:S01]  /*74b0*/  LDSM.16.MT88.4 R28, [R232+0x12800] ;  /* 0x01280000e81c783b */ /* 0x000fe20000004200 */
[--C-:B------:R-:W-:Y:S01]  /*74c0*/  FFMA.FTZ R178, R27, c[0x0][0x23c], -R192.reuse ;  /* 0x00008f001bb27a23 */ /* 0x100fe200000108c0 */
[----:B------:R-:W2:Y:S01]  /*74d0*/  MUFU.EX2 R186, R186 ;  /* 0x000000ba00ba7308 */ /* 0x000ea20000000800 */
[--C-:B------:R-:W-:Y:S01]  /*74e0*/  FFMA.FTZ R179, R15, c[0x0][0x23c], -R192.reuse ;  /* 0x00008f000fb37a23 */ /* 0x100fe200000108c0 */
[----:B------:R-:W-:Y:S01]  /*74f0*/  LDSM.16.MT88.4 R24, [R236+0x10800] ;  /* 0x01080000ec18783b */ /* 0x000fe20000004200 */
[----:B------:R-:W-:-:S02]  /*7500*/  FFMA.FTZ R174, R13, c[0x0][0x23c], -R192 ;  /* 0x00008f000dae7a23 */ /* 0x000fc400000108c0 */
[--C-:B------:R-:W-:Y:S01]  /*7510*/  FFMA.FTZ R181, R23, c[0x0][0x23c], -R198.reuse ;  /* 0x00008f0017b57a23 */ /* 0x100fe200000108c6 */
[----:B------:R-:W3:Y:S01]  /*7520*/  LDSM.16.MT88.4 R12, [R232+0x10800] ;  /* 0x01080000e80c783b */ /* 0x000ee20000004200 */
[--C-:B------:R-:W-:Y:S01]  /*7530*/  FFMA.FTZ R180, R21, c[0x0][0x23c], -R198.reuse ;  /* 0x00008f0015b47a23 */ /* 0x100fe200000108c6 */
[----:B------:R-:W-:Y:S01]  /*7540*/  MUFU.EX2 R183, R183 ;  /* 0x000000b700b77308 */ /* 0x000fe20000000800 */
[--C-:B------:R-:W-:Y:S01]  /*7550*/  FFMA.FTZ R177, R19, c[0x0][0x23c], -R198.reuse ;  /* 0x00008f0013b17a23 */ /* 0x100fe200000108c6 */
[----:B------:R-:W4:Y:S01]  /*7560*/  LDSM.16.MT88.4 R20, [R234+0x10800] ;  /* 0x01080000ea14783b */ /* 0x000f220000004200 */
[----:B------:R-:W-:Y:S02]  /*7570*/  FFMA.FTZ R176, R17, c[0x0][0x23c], -R198 ;  /* 0x00008f0011b07a23 */ /* 0x000fe400000108c6 */
[--C-:B------:R-:W-:Y:S01]  /*7580*/  FFMA.FTZ R175, R11, c[0x0][0x23c], -R192.reuse ;  /* 0x00008f000baf7a23 */ /* 0x100fe200000108c0 */
[----:B------:R-:W5:Y:S01]  /*7590*/  LDSM.16.MT88.4 R16, [R233+0x10800] ;  /* 0x01080000e910783b */ /* 0x000f620000004200 */
[----:B------:R-:W-:Y:S01]  /*75a0*/  FFMA.FTZ R0, R9, c[0x0][0x23c], -R192 ;  /* 0x00008f0009007a23 */ /* 0x000fe200000108c0 */
[----:B------:R-:W1:Y:S01]  /*75b0*/  MUFU.EX2 R182, R182 ;  /* 0x000000b600b67308 */ /* 0x000e620000000800 */
[----:B--2---:R-:W-:Y:S01]  /*75c0*/  F2FP.PACK_AB R128, R186, R189 ;  /* 0x000000bdba80723e */ /* 0x004fe200000000ff */
[----:B------:R-:W2:Y:S01]  /*75d0*/  LDSM.16.MT88.4 R8, [R234+0x12800] ;  /* 0x01280000ea08783b */ /* 0x000ea20000004200 */
[----:B------:R-:W-:-:S02]  /*75e0*/  FFMA.FTZ R188, R249, c[0x0][0x23c], -R198 ;  /* 0x00008f00f9bc7a23 */ /* 0x000fc400000108c6 */
[--C-:B------:R-:W-:Y:S02]  /*75f0*/  FFMA.FTZ R191, R191, c[0x0][0x23c], -R198.reuse ;  /* 0x00008f00bfbf7a23 */ /* 0x100fe400000108c6 */
[--C-:B------:R-:W-:Y:S01]  /*7600*/  FFMA.FTZ R190, R247, c[0x0][0x23c], -R198.reuse ;  /* 0x00008f00f7be7a23 */ /* 0x100fe200000108c6 */
[----:B------:R-:W-:Y:S01]  /*7610*/  MUFU.EX2 R184, R184 ;  /* 0x000000b800b87308 */ /* 0x000fe20000000800 */
[----:B------:R-:W-:Y:S01]  /*7620*/  FFMA.FTZ R193, R193, c[0x0][0x23c], -R198 ;  /* 0x00008f00c1c17a23 */ /* 0x000fe200000108c6 */
[----:B------:R-:W-:Y:S01]  /*7630*/  LEA.HI.X R247, R166, c[0x0][0x16c], R165, 0x1, P0 ;  /* 0x00005b00a6f77a11 */ /* 0x000fe200000f0ca5 */
[--C-:B------:R-:W-:Y:S02]  /*7640*/  FFMA.FTZ R194, R245, c[0x0][0x23c], -R192.reuse ;  /* 0x00008f00f5c27a23 */ /* 0x100fe400000108c0 */
[--C-:B------:R-:W-:Y:S02]  /*7650*/  FFMA.FTZ R199, R199, c[0x0][0x23c], -R192.reuse ;  /* 0x00008f00c7c77a23 */ /* 0x100fe400000108c0 */
[--C-:B------:R-:W-:Y:S01]  /*7660*/  FFMA.FTZ R196, R215, c[0x0][0x23c], -R192.reuse ;  /* 0x00008f00d7c47a23 */ /* 0x100fe200000108c0 */
[----:B------:R-:W3:Y:S01]  /*7670*/  MUFU.EX2 R187, R187 ;  /* 0x000000bb00bb7308 */ /* 0x000ee20000000800 */
[----:B-1----:R-:W-:Y:S01]  /*7680*/  F2FP.PACK_AB R130, R182, R183 ;  /* 0x000000b7b682723e */ /* 0x002fe200000000ff */
[----:B------:R-:W-:-:S02]  /*7690*/  FFMA.FTZ R203, R203, c[0x0][0x23c], -R192 ;  /* 0x00008f00cbcb7a23 */ /* 0x000fc400000108c0 */
[--C-:B------:R-:W-:Y:S02]  /*76a0*/  FFMA.FTZ R200, R213, c[0x0][0x23c], -R198.reuse ;  /* 0x00008f00d5c87a23 */ /* 0x100fe400000108c6 */
[--C-:B------:R-:W-:Y:S02]  /*76b0*/  FFMA.FTZ R211, R211, c[0x0][0x23c], -R198.reuse ;  /* 0x00008f00d3d37a23 */ /* 0x100fe400000108c6 */
[----:B------:R-:W-:Y:S01]  /*76c0*/  MUFU.EX2 R185, R185 ;  /* 0x000000b900b97308 */ /* 0x000fe20000000800 */
[--C-:B------:R-:W-:Y:S02]  /*76d0*/  FFMA.FTZ R202, R209, c[0x0][0x23c], -R198.reuse ;  /* 0x00008f00d1ca7a23 */ /* 0x100fe400000108c6 */
[----:B------:R-:W-:Y:S02]  /*76e0*/  FFMA.FTZ R251, R207, c[0x0][0x23c], -R198 ;  /* 0x00008f00cffb7a23 */ /* 0x000fe400000108c6 */
[--C-:B------:R-:W-:Y:S02]  /*76f0*/  FFMA.FTZ R198, R205, c[0x0][0x23c], -R192.reuse ;  /* 0x00008f00cdc67a23 */ /* 0x100fe400000108c0 */
[--C-:B------:R-:W-:Y:S01]  /*7700*/  FFMA.FTZ R201, R201, c[0x0][0x23c], -R192.reuse ;  /* 0x00008f00c9c97a23 */ /* 0x100fe200000108c0 */
[----:B------:R-:W1:Y:S01]  /*7710*/  MUFU.EX2 R178, R178 ;  /* 0x000000b200b27308 */ /* 0x000e620000000800 */
[----:B---3--:R-:W-:Y:S01]  /*7720*/  F2FP.PACK_AB R129, R187, R184 ;  /* 0x000000b8bb81723e */ /* 0x008fe200000000ff */
[----:B------:R-:W-:-:S02]  /*7730*/  FFMA.FTZ R197, R197, c[0x0][0x23c], -R192 ;  /* 0x00008f00c5c57a23 */ /* 0x000fc400000108c0 */
[----:B------:R-:W-:Y:S02]  /*7740*/  FFMA.FTZ R192, R195, c[0x0][0x23c], -R192 ;  /* 0x00008f00c3c07a23 */ /* 0x000fe400000108c0 */
[----:B------:R-:W-:Y:S02]  /*7750*/  FADD.FTZ R186, R189, R186 ;  /* 0x000000babdba7221 */ /* 0x000fe40000010000 */
[----:B------:R-:W-:Y:S01]  /*7760*/  MUFU.EX2 R181, R181 ;  /* 0x000000b500b57308 */ /* 0x000fe20000000800 */
[----:B------:R-:W-:Y:S02]  /*7770*/  FADD.FTZ R184, R184, R187 ;  /* 0x000000bbb8b87221 */ /* 0x000fe40000010000 */
[----:B------:R-:W-:-:S04]  /*7780*/  FADD.FTZ R183, R183, R186 ;  /* 0x000000bab7b77221 */ /* 0x000fc80000010000 */
[----:B------:R-:W-:Y:S01]  /*7790*/  FADD.FTZ R182, R182, R183 ;  /* 0x000000b7b6b67221 */ /* 0x000fe20000010000 */
[----:B-1----:R-:W-:Y:S01]  /*77a0*/  F2FP.PACK_AB R131, R178, R185 ;  /* 0x000000b9b283723e */ /* 0x002fe200000000ff */
        /* <DEDUP_REMOVED lines=59> */
[----:B------:R-:W-:-:S02]  /*7b60*/  FADD.FTZ R181, R181, R182 ;  /* 0x000000b6b5b57221 */ /* 0x000fc40000010000 */
[----:B------:R-:W-:Y:S02]  /*7b70*/  FADD.FTZ R179, R179, R178 ;  /* 0x000000b2b3b37221 */ /* 0x000fe40000010000 */
[----:B------:R-:W-:Y:S01]  /*7b80*/  FADD.FTZ R180, R180, R181 ;  /* 0x000000b5b4b47221 */ /* 0x000fe20000010000 */
[----:B------:R-:W-:Y:S01]  /*7b90*/  F2FP.PACK_AB R6, R176, R177 ;  /* 0x000000b1b006723e */ /* 0x000fe200000000ff */
[----:B------:R-:W-:Y:S01]  /*7ba0*/  FADD.FTZ R174, R174, R179 ;  /* 0x000000b3aeae7221 */ /* 0x000fe20000010000 */
[----:B------:R-:W-:-:S03]  /*7bb0*/  F2FP.PACK_AB R7, R0, R175 ;  /* 0x000000af0007723e */ /* 0x000fc600000000ff */
[----:B------:R-:W-:-:S04]  /*7bc0*/  FADD.FTZ R175, R175, R174 ;  /* 0x000000aeafaf7221 */ /* 0x000fc80000010000 */
[----:B------:R-:W-:Y:S01]  /*7bd0*/  HMMA.16816.F32 R136, R4, R12, R136 ;  /* 0x0000000c0488723c */ /* 0x000fe20000001888 */
[----:B------:R-:W-:-:S07]  /*7be0*/  FADD.FTZ R175, R0, R175 ;  /* 0x000000af00af7221 */ /* 0x000fce0000010000 */
        /* <DEDUP_REMOVED lines=35> */
[C---:B-----5:R-:W-:Y:S08]  /*7e20*/  HMMA.16816.F32 R68, R4.reuse, R24, R68 ;  /* 0x000000180444723c */ /* 0x060ff00000001844 */
[C---:B------:R-:W-:Y:S01]  /*7e30*/  HMMA.16816.F32 R72, R4.reuse, R26, R72 ;  /* 0x0000001a0448723c */ /* 0x040fe20000001848 */
[----:B------:R-:W-:Y:S07]  /*7e40*/  LDSM.16.MT88.4 R24, [R232+0x11000] ;  /* 0x01100000e818783b */ /* 0x000fee0000004200 */
[C---:B---3--:R-:W-:Y:S08]  /*7e50*/  HMMA.16816.F32 R100, R4.reuse, R20, R100 ;  /* 0x000000140464723c */ /* 0x048ff00000001864 */
[C---:B------:R-:W-:Y:S01]  /*7e60*/  HMMA.16816.F32 R104, R4.reuse, R22, R104 ;  /* 0x000000160468723c */ /* 0x040fe20000001868 */
[----:B------:R-:W-:Y:S07]  /*7e70*/  LDSM.16.MT88.4 R20, [R233+0x13000] ;  /* 0x01300000e914783b */ /* 0x000fee0000004200 */
[C---:B----4-:R-:W-:Y:S08]  /*7e80*/  HMMA.16816.F32 R116, R4.reuse, R16, R116 ;  /* 0x000000100474723c */ /* 0x050ff00000001874 */
[C---:B------:R-:W-:Y:S01]  /*7e90*/  HMMA.16816.F32 R120, R4.reuse, R18, R120 ;  /* 0x000000120478723c */ /* 0x040fe20000001878 */
[----:B------:R-:W3:Y:S07]  /*7ea0*/  LDSM.16.MT88.4 R16, [R234+0x13000] ;  /* 0x01300000ea10783b */ /* 0x000eee0000004200 */
[C---:B--2---:R-:W-:Y:S08]  /*7eb0*/  HMMA.16816.F32 R124, R4.reuse, R8, R124 ;  /* 0x00000008047c723c */ /* 0x044ff0000000187c */
[----:B------:R-:W-:Y:S01]  /*7ec0*/  HMMA.16816.F32 R128, R4, R10, R128 ;  /* 0x0000000a0480723c */ /* 0x000fe20000001880 */
[----:B------:R-:W2:Y:S06]  /*7ed0*/  LDSM.16.MT88.4 R8, [R236+0x13000] ;  /* 0x01300000ec08783b */ /* 0x000eac0000004200 */
        /* <DEDUP_REMOVED lines=11> */
[C---:B---3--:R-:W-:Y:S08]  /*7f90*/  HMMA.16816.F32 R44, R4.reuse, R16, R44 ;  /* 0x00000010042c723c */ /* 0x048ff0000000182c */
[C---:B--2---:R-:W-:Y:S08]  /*7fa0*/  HMMA.16816.F32 R36, R4.reuse, R8, R36 ;  /* 0x000000080424723c */ /* 0x044ff00000001824 */
        /* <DEDUP_REMOVED lines=92> */
[----:B----4-:R-:W-:Y:S03]  /*8570*/  HMMA.16816.F32 R84, R4, R24, R84 ;  /* 0x000000180454723c */ /* 0x010fe60000001854 */
        /* <DEDUP_REMOVED lines=91> */
.L_x_1605:
[----:B------:R-:W-:-:S05]  /*8b30*/  IMAD.MOV.U32 R11, RZ, RZ, c[0x0][0x1a0] ;  /* 0x00006800ff0b7624 */ /* 0x000fca00078e00ff */
[----:B------:R-:W-:-:S04]  /*8b40*/  LEA R11, -R11, RZ, 0x6 ;  /* 0x000000ff0b0b7211 */ /* 0x000fc800078e31ff */
[----:B------:R-:W-:Y:S02]  /*8b50*/  SHF.R.S32.HI R5, RZ, 0x1f, R11 ;  /* 0x0000001fff057819 */ /* 0x000fe4000001140b */
.L_x_1606:
        /* <DEDUP_REMOVED lines=82> */
[C---:B------:R-:W-:Y:S01]  /*9080*/  @!P3 IADD3 R0, P1, R9.reuse, R170, RZ ;  /* 0x000000aa0900b210 */ /* 0x040fe20007f3e0ff */
        /* <DEDUP_REMOVED lines=67> */
[----:B------:R-:W4:Y:S04]  /*94c0*/  LDSM.16.M88.4 R4, [R241+0x8000] ;  /* 0x00800000f104783b */ /* 0x000f280000000200 */
[----:B------:R-:W4:Y:S04]  /*94d0*/  LDSM.16.M88.4 R184, [R241+0x9000] ;  /* 0x00900000f1b8783b */ /* 0x000f280000000200 */
[----:B-1----:R-:W1:Y:S04]  /*94e0*/  LDSM.16.M88.4 R32, [R241+0x8800] ;  /* 0x00880000f120783b */ /* 0x002e680000000200 */
[----:B------:R-:W1:Y:S04]  /*94f0*/  LDSM.16.M88.4 R172, [R241+0x9800] ;  /* 0x00980000f1ac783b */ /* 0x000e680000000200 */
[----:B-----5:R-:W-:Y:S04]  /*9500*/  LDSM.16.M88.4 R12, [R240] ;  /* 0x00000000f00c783b */ /* 0x020fe80000000200 */
[----:B------:R-:W5:Y:S04]  /*9510*/  LDSM.16.M88.4 R196, [R239] ;  /* 0x00000000efc4783b */ /* 0x000f680000000200 */
[----:B--2---:R-:W2:Y:S04]  /*9520*/  LDSM.16.M88.4 R168, [R230] ;  /* 0x00000000e6a8783b */ /* 0x004ea80000000200 */
[----:B------:R-:W1:Y:S04]  /*9530*/  LDSM.16.M88.4 R192, [R231] ;  /* 0x00000000e7c0783b */ /* 0x000e680000000200 */
[----:B------:R-:W1:Y:S04]  /*9540*/  LDSM.16.M88.4 R28, [R229] ;  /* 0x00000000e51c783b */ /* 0x000e680000000200 */
[----:B---3--:R-:W-:Y:S01]  /*9550*/  LDSM.16.M88.4 R16, [R238] ;  /* 0x00000000ee10783b */ /* 0x008fe20000000200 */
[C---:B----4-:R-:W-:Y:S03]  /*9560*/  HMMA.16816.F32 R8, R176.reuse, R4, RZ ;  /* 0x00000004b008723c */ /* 0x050fe600000018ff */
[----:B------:R-:W3:Y:S04]  /*9570*/  LDSM.16.M88.4 R24, [R235+0x8000] ;  /* 0x00800000eb18783b */ /* 0x000ee80000000200 */
[----:B------:R-:W-:Y:S01]  /*9580*/  LDSM.16.M88.4 R200, [R241+0xb800] ;  /* 0x00b80000f1c8783b */ /* 0x000fe20000000200 */
[C---:B------:R-:W-:Y:S03]  /*9590*/  HMMA.16816.F32 R188, R176.reuse, R184, RZ ;  /* 0x000000b8b0bc723c */ /* 0x040fe600000018ff */
[----:B------:R-:W0:Y:S05]  /*95a0*/  LDGDEPBAR ;  /* 0x00000000000079af */ /* 0x000e2a0000000000 */
[C---:B------:R-:W-:Y:S08]  /*95b0*/  HMMA.16816.F32 R4, R176.reuse, R6, RZ ;  /* 0x00000006b004723c */ /* 0x040ff000000018ff */
[C---:B------:R-:W-:Y:S08]  /*95c0*/  HMMA.16816.F32 R184, R176.reuse, R186, RZ ;  /* 0x000000bab0b8723c */ /* 0x040ff000000018ff */
[C---:B-1----:R-:W-:Y:S08]  /*95d0*/  HMMA.16816.F32 R20, R176.reuse, R32, RZ ;  /* 0x00000020b014723c */ /* 0x042ff000000018ff */
[C---:B------:R-:W-:Y:S08]  /*95e0*/  HMMA.16816.F32 R32, R176.reuse, R34, RZ ;  /* 0x00000022b020723c */ /* 0x040ff000000018ff */
[C---:B------:R-:W-:Y:S08]  /*95f0*/  HMMA.16816.F32 R180, R176.reuse, R172, RZ ;  /* 0x000000acb0b4723c */ /* 0x040ff000000018ff */
[----:B------:R-:W-:Y:S01]  /*9600*/  HMMA.16816.F32 R176, R176, R174, RZ ;  /* 0x000000aeb0b0723c */ /* 0x000fe200000018ff */
[----:B------:R-:W1:Y:S07]  /*9610*/  LDSM.16.M88.4 R172, [R235+0x8800] ;  /* 0x00880000ebac783b */ /* 0x000e6e0000000200 */
[C---:B-----5:R-:W-:Y:S08]  /*9620*/  HMMA.16816.F32 R8, R12.reuse, R196, R8 ;  /* 0x000000c40c08723c */ /* 0x060ff00000001808 */
[C---:B------:R-:W-:Y:S01]  /*9630*/  HMMA.16816.F32 R4, R12.reuse, R198, R4 ;  /* 0x000000c60c04723c */ /* 0x040fe20000001804 */
[----:B------:R-:W4:Y:S07]  /*9640*/  LDSM.16.M88.4 R196, [R235+0x9000] ;  /* 0x00900000ebc4783b */ /* 0x000f2e0000000200 */
[C---:B--2---:R-:W-:Y:S08]  /*9650*/  HMMA.16816.F32 R188, R12.reuse, R168, R188 ;  /* 0x000000a80cbc723c */ /* 0x044ff000000018bc */
[C---:B------:R-:W-:Y:S01]  /*9660*/  HMMA.16816.F32 R184, R12.reuse, R170, R184 ;  /* 0x000000aa0cb8723c */ /* 0x040fe200000018b8 */
[----:B------:R-:W2:Y:S07]  /*9670*/  LDSM.16.M88.4 R168, [R235+0x9800] ;  /* 0x00980000eba8783b */ /* 0x000eae0000000200 */
[C---:B------:R-:W-:Y:S08]  /*9680*/  HMMA.16816.F32 R20, R12.reuse, R192, R20 ;  /* 0x000000c00c14723c */ /* 0x040ff00000001814 */
[C---:B------:R-:W-:Y:S01]  /*9690*/  HMMA.16816.F32 R32, R12.reuse, R194, R32 ;  /* 0x000000c20c20723c */ /* 0x040fe20000001820 */
[----:B------:R-:W-:Y:S07]  /*96a0*/  LDSM.16.M88.4 R192, [R228+0x800] ;  /* 0x00080000e4c0783b */ /* 0x000fee0000000200 */
[C---:B------:R-:W-:Y:S08]  /*96b0*/  HMMA.16816.F32 R180, R12.reuse, R28, R180 ;  /* 0x0000001c0cb4723c */ /* 0x040ff000000018b4 */
[----:B------:R-:W-:Y:S01]  /*96c0*/  HMMA.16816.F32 R176, R12, R30, R176 ;  /* 0x0000001e0cb0723c */ /* 0x000fe200000018b0 */
[----:B------:R-:W-:Y:S04]  /*96d0*/  LDSM.16.M88.4 R28, [R237] ;  /* 0x00000000ed1c783b */ /* 0x000fe80000000200 */
[----:B------:R-:W5:Y:S03]  /*96e0*/  LDSM.16.M88.4 R12, [R228] ;  /* 0x00000000e40c783b */ /* 0x000f660000000200 */
[C---:B---3--:R-:W-:Y:S08]  /*96f0*/  HMMA.16816.F32 R8, R16.reuse, R24, R8 ;  /* 0x000000181008723c */ /* 0x048ff00000001808 */
[C---:B------:R-:W-:Y:S01]  /*9700*/  HMMA.16816.F32 R4, R16.reuse, R26, R4 ;  /* 0x0000001a1004723c */ /* 0x040fe20000001804 */
[----:B------:R-:W3:Y:S07]  /*9710*/  LDSM.16.M88.4 R24, [R228+0x1000] ;  /* 0x00100000e418783b */ /* 0x000eee0000000200 */
[C---:B-1----:R-:W-:Y:S08]  /*9720*/  HMMA.16816.F32 R20, R16.reuse, R172, R20 ;  /* 0x000000ac1014723c */ /* 0x042ff00000001814 */
[C---:B------:R-:W-:Y:S01]  /*9730*/  HMMA.16816.F32 R32, R16.reuse, R174, R32 ;  /* 0x000000ae1020723c */ /* 0x040fe20000001820 */
[----:B------:R-:W1:Y:S07]  /*9740*/  LDSM.16.M88.4 R172, [R228+0x1800] ;  /* 0x00180000e4ac783b */ /* 0x000e6e0000000200 */
[C---:B----4-:R-:W-:Y:S08]  /*9750*/  HMMA.16816.F32 R188, R16.reuse, R196, R188 ;  /* 0x000000c410bc723c */ /* 0x050ff000000018bc */
[C---:B------:R-:W-:Y:S01]  /*9760*/  HMMA.16816.F32 R184, R16.reuse, R198, R184 ;  /* 0x000000c610b8723c */ /* 0x040fe200000018b8 */
[----:B------:R-:W-:Y:S07]  /*9770*/  LDSM.16.M88.4 R196, [R242+0x2000] ;  /* 0x00200000f2c4783b */ /* 0x000fee0000000200 */
[C---:B--2---:R-:W-:Y:S08]  /*9780*/  HMMA.16816.F32 R180, R16.reuse, R168, R180 ;  /* 0x000000a810b4723c */ /* 0x044ff000000018b4 */
[----:B------:R-:W-:Y:S01]  /*9790*/  HMMA.16816.F32 R176, R16, R170, R176 ;  /* 0x000000aa10b0723c */ /* 0x000fe200000018b0 */
[----:B------:R-:W2:Y:S04]  /*97a0*/  LDSM.16.M88.4 R168, [R241+0xa000] ;  /* 0x00a00000f1a8783b */ /* 0x000ea80000000200 */
[----:B------:R-:W4:Y:S03]  /*97b0*/  LDSM.16.M88.4 R16, [R241+0xa800] ;  /* 0x00a80000f110783b */ /* 0x000f260000000200 */
[C---:B-----5:R-:W-:Y:S08]  /*97c0*/  HMMA.16816.F32 R8, R28.reuse, R12, R8 ;  /* 0x0000000c1c08723c */ /* 0x060ff00000001808 */
[C---:B------:R-:W-:Y:S01]  /*97d0*/  HMMA.16816.F32 R4, R28.reuse, R14, R4 ;  /* 0x0000000e1c04723c */ /* 0x040fe20000001804 */
[----:B------:R-:W5:Y:S07]  /*97e0*/  LDSM.16.M88.4 R12, [R241+0xb000] ;  /* 0x00b00000f10c783b */ /* 0x000f6e0000000200 */
[C---:B------:R-:W-:Y:S08]  /*97f0*/  HMMA.16816.F32 R20, R28.reuse, R192, R20 ;  /* 0x000000c01c14723c */ /* 0x040ff00000001814 */
[C---:B------:R-:W-:Y:S01]  /*9800*/  HMMA.16816.F32 R32, R28.reuse, R194, R32 ;  /* 0x000000c21c20723c */ /* 0x040fe20000001820 */
[----:B------:R-:W-:Y:S07]  /*9810*/  LDSM.16.M88.4 R192, [R227] ;  /* 0x00000000e3c0783b */ /* 0x000fee0000000200 */
[C---:B---3--:R-:W-:Y:S08]  /*9820*/  HMMA.16816.F32 R188, R28.reuse, R24, R188 ;  /* 0x000000181cbc723c */ /* 0x048ff000000018bc */
[C---:B------:R-:W-:Y:S01]  /*9830*/  HMMA.16816.F32 R184, R28.reuse, R26, R184 ;  /* 0x0000001a1cb8723c */ /* 0x040fe200000018b8 */
[----:B------:R-:W3:Y:S07]  /*9840*/  LDSM.16.M88.4 R24, [R240+0x2000] ;  /* 0x00200000f018783b */ /* 0x000eee0000000200 */
[C---:B-1----:R-:W-:Y:S08]  /*9850*/  HMMA.16816.F32 R180, R28.reuse, R172, R180 ;  /* 0x000000ac1cb4723c */ /* 0x042ff000000018b4 */
[----:B------:R-:W-:Y:S01]  /*9860*/  HMMA.16816.F32 R176, R28, R174, R176 ;  /* 0x000000ae1cb0723c */ /* 0x000fe200000018b0 */
[----:B------:R-:W1:Y:S04]  /*9870*/  LDSM.16.M88.4 R28, [R226] ;  /* 0x00000000e21c783b */ /* 0x000e680000000200 */
[----:B------:R-:W1:Y:S03]  /*9880*/  LDSM.16.M88.4 R172, [R225] ;  /* 0x00000000e1ac783b */ /* 0x000e660000000200 */
[C---:B--2---:R-:W-:Y:S08]  /*9890*/  HMMA.16816.F32 R8, R196.reuse, R168, R8 ;  /* 0x000000a8c408723c */ /* 0x044ff00000001808 */
[C---:B------:R-:W-:Y:S01]  /*98a0*/  HMMA.16816.F32 R4, R196.reuse, R170, R4 ;  /* 0x000000aac404723c */ /* 0x040fe20000001804 */
[----:B------:R-:W2:Y:S07]  /*98b0*/  LDSM.16.M88.4 R168, [R224] ;  /* 0x00000000e0a8783b */ /* 0x000eae0000000200 */
[C---:B----4-:R-:W-:Y:S08]  /*98c0*/  HMMA.16816.F32 R20, R196.reuse, R16, R20 ;  /* 0x00000010c414723c */ /* 0x050ff00000001814 */
[C---:B------:R-:W-:Y:S01]  /*98d0*/  HMMA.16816.F32 R32, R196.reuse, R18, R32 ;  /* 0x00000012c420723c */ /* 0x040fe20000001820 */
[----:B------:R-:W-:Y:S07]  /*98e0*/  LDSM.16.M88.4 R16, [R235+0xa000] ;  /* 0x00a00000eb10783b */ /* 0x000fee0000000200 */
[C---:B-----5:R-:W-:Y:S08]  /*98f0*/  HMMA.16816.F32 R188, R196.reuse, R12, R188 ;  /* 0x0000000cc4bc723c */ /* 0x060ff000000018bc */
[C---:B------:R-:W-:Y:S01]  /*9900*/  HMMA.16816.F32 R184, R196.reuse, R14, R184 ;  /* 0x0000000ec4b8723c */ /* 0x040fe200000018b8 */
[----:B------:R-:W4:Y:S07]  /*9910*/  LDSM.16.M88.4 R12, [R238+0x2000] ;  /* 0x00200000ee0c783b */ /* 0x000f2e0000000200 */
[C---:B------:R-:W-:Y:S08]  /*9920*/  HMMA.16816.F32 R180, R196.reuse, R200, R180 ;  /* 0x000000c8c4b4723c */ /* 0x040ff000000018b4 */
[----:B------:R-:W-:Y:S01]  /*9930*/  HMMA.16816.F32 R176, R196, R202, R176 ;  /* 0x000000cac4b0723c */ /* 0x000fe200000018b0 */
[----:B------:R-:W5:Y:S04]  /*9940*/  LDSM.16.M88.4 R196, [R235+0xb000] ;  /* 0x00b00000ebc4783b */ /* 0x000f680000000200 */
[----:B------:R-:W2:Y:S03]  /*9950*/  LDSM.16.M88.4 R200, [R235+0xa800] ;  /* 0x00a80000ebc8783b */ /* 0x000ea60000000200 */
[C---:B---3--:R-:W-:Y:S08]  /*9960*/  HMMA.16816.F32 R8, R24.reuse, R192, R8 ;  /* 0x000000c01808723c */ /* 0x048ff00000001808 */
        /* <DEDUP_REMOVED lines=8> */
[C---:B--2---:R-:W-:Y:S08]  /*99f0*/  HMMA.16816.F32 R180, R24.reuse, R168, R180 ;  /* 0x000000a818b4723c */ /* 0x044ff000000018b4 */
[----:B------:R-:W-:Y:S01]  /*9a00*/  HMMA.16816.F32 R176, R24, R170, R176 ;  /* 0x000000aa18b0723c */ /* 0x000fe200000018b0 */
[----:B------:R-:W-:Y:S04]  /*9a10*/  LDSM.16.M88.4 R168, [R228+0x3000] ;  /* 0x00300000e4a8783b */ /* 0x000fe80000000200 */
[----:B------:R-:W-:Y:S03]  /*9a20*/  LDSM.16.M88.4 R24, [R228+0x3800] ;  /* 0x00380000e418783b */ /* 0x000fe60000000200 */
[C---:B----4-:R-:W-:Y:S08]  /*9a30*/  HMMA.16816.F32 R8, R12.reuse, R16, R8 ;  /* 0x000000100c08723c */ /* 0x050ff00000001808 */
[C---:B------:R-:W-:Y:S01]  /*9a40*/  HMMA.16816.F32 R4, R12.reuse, R18, R4 ;  /* 0x000000120c04723c */ /* 0x040fe20000001804 */
[----:B------:R-:W2:Y:S07]  /*9a50*/  LDSM.16.M88.4 R16, [R237+0x2000] ;  /* 0x00200000ed10783b */ /* 0x000eae0000000200 */
[C---:B-----5:R-:W-:Y:S08]  /*9a60*/  HMMA.16816.F32 R188, R12.reuse, R196, R188 ;  /* 0x000000c40cbc723c */ /* 0x060ff000000018bc */
[C---:B------:R-:W-:Y:S01]  /*9a70*/  HMMA.16816.F32 R184, R12.reuse, R198, R184 ;  /* 0x000000c60cb8723c */ /* 0x040fe200000018b8 */
[----:B------:R-:W-:Y:S07]  /*9a80*/  LDSM.16.M88.4 R196, [R241+0xc800] ;  /* 0x00c80000f1c4783b */ /* 0x000fee0000000200 */
[C---:B------:R-:W-:Y:S08]  /*9a90*/  HMMA.16816.F32 R20, R12.reuse, R200, R20 ;  /* 0x000000c80c14723c */ /* 0x040ff00000001814 */
[C---:B------:R-:W-:Y:S01]  /*9aa0*/  HMMA.16816.F32 R32, R12.reuse, R202, R32 ;  /* 0x000000ca0c20723c */ /* 0x040fe20000001820 */
[----:B------:R-:W-:Y:S07]  /*9ab0*/  LDSM.16.M88.4 R200, [R220] ;  /* 0x00000000dcc8783b */ /* 0x000fee0000000200 */
[C---:B-1----:R-:W-:Y:S08]  /*9ac0*/  HMMA.16816.F32 R180, R12.reuse, R28, R180 ;  /* 0x0000001c0cb4723c */ /* 0x042ff000000018b4 */
[----:B------:R-:W-:Y:S01]  /*9ad0*/  HMMA.16816.F32 R176, R12, R30, R176 ;  /* 0x0000001e0cb0723c */ /* 0x000fe200000018b0 */
[----:B------:R-:W-:Y:S04]  /*9ae0*/  LDSM.16.M88.4 R28, [R242+0x4000] ;  /* 0x00400000f21c783b */ /* 0x000fe80000000200 */
[----:B------:R-:W1:Y:S03]  /*9af0*/  LDSM.16.M88.4 R12, [R241+0xc000] ;  /* 0x00c00000f10c783b */ /* 0x000e660000000200 */
[C---:B--2---:R-:W-:Y:S08]  /*9b00*/  HMMA.16816.F32 R8, R16.reuse, R192, R8 ;  /* 0x000000c01008723c */ /* 0x044ff00000001808 */
[C---:B------:R-:W-:Y:S01]  /*9b10*/  HMMA.16816.F32 R4, R16.reuse, R194, R4 ;  /* 0x000000c21004723c */ /* 0x040fe20000001804 */
[----:B------:R-:W2:Y:S07]  /*9b20*/  LDSM.16.M88.4 R192, [R241+0xd000] ;  /* 0x00d00000f1c0783b */ /* 0x000eae0000000200 */
[C---:B------:R-:W-:Y:S08]  /*9b30*/  HMMA.16816.F32 R188, R16.reuse, R168, R188 ;  /* 0x000000a810bc723c */ /* 0x040ff000000018bc */
[C---:B------:R-:W-:Y:S01]  /*9b40*/  HMMA.16816.F32 R184, R16.reuse, R170, R184 ;  /* 0x000000aa10b8723c */ /* 0x040fe200000018b8 */
[----:B------:R-:W3:Y:S07]  /*9b50*/  LDSM.16.M88.4 R168, [R241+0xd800] ;  /* 0x00d80000f1a8783b */ /* 0x000eee0000000200 */
[C---:B------:R-:W-:Y:S08]  /*9b60*/  HMMA.16816.F32 R20, R16.reuse, R172, R20 ;  /* 0x000000ac1014723c */ /* 0x040ff00000001814 */
[C---:B------:R-:W-:Y:S01]  /*9b70*/  HMMA.16816.F32 R32, R16.reuse, R174, R32 ;  /* 0x000000ae1020723c */ /* 0x040fe20000001820 */
[----:B------:R-:W-:Y:S07]  /*9b80*/  LDSM.16.M88.4 R172, [R223] ;  /* 0x00000000dfac783b */ /* 0x000fee0000000200 */
[C---:B------:R-:W-:Y:S08]  /*9b90*/  HMMA.16816.F32 R180, R16.reuse, R24, R180 ;  /* 0x0000001810b4723c */ /* 0x040ff000000018b4 */
[----:B------:R-:W-:Y:S01]  /*9ba0*/  HMMA.16816.F32 R176, R16, R26, R176 ;  /* 0x0000001a10b0723c */ /* 0x000fe200000018b0 */
[----:B------:R-:W4:Y:S04]  /*9bb0*/  LDSM.16.M88.4 R24, [R240+0x4000] ;  /* 0x00400000f018783b */ /* 0x000f280000000200 */
[----:B------:R-:W5:Y:S03]  /*9bc0*/  LDSM.16.M88.4 R16, [R222] ;  /* 0x00000000de10783b */ /* 0x000f660000000200 */
[C---:B-1----:R-:W-:Y:S08]  /*9bd0*/  HMMA.16816.F32 R8, R28.reuse, R12, R8 ;  /* 0x0000000c1c08723c */ /* 0x042ff00000001808 */
[C---:B------:R-:W-:Y:S01]  /*9be0*/  HMMA.16816.F32 R4, R28.reuse, R14, R4 ;  /* 0x0000000e1c04723c */ /* 0x040fe20000001804 */
[----:B------:R-:W1:Y:S07]  /*9bf0*/  LDSM.16.M88.4 R12, [R221] ;  /* 0x00000000dd0c783b */ /* 0x000e6e0000000200 */
        /* <DEDUP_REMOVED lines=12> */
[----:B------:R-:W-:Y:S07]  /*9cc0*/  LDSM.16.M88.4 R172, [R235+0xd800] ;  /* 0x00d80000ebac783b */ /* 0x000fee0000000200 */
[C---:B-----5:R-:W-:Y:S08]  /*9cd0*/  HMMA.16816.F32 R20, R24.reuse, R16, R20 ;  /* 0x000000101814723c */ /* 0x060ff00000001814 */
[C---:B------:R-:W-:Y:S01]  /*9ce0*/  HMMA.16816.F32 R32, R24.reuse, R18, R32 ;  /* 0x000000121820723c */ /* 0x040fe20000001820 */
[----:B------:R-:W-:Y:S07]  /*9cf0*/  LDSM.16.M88.4 R16, [R228+0x4000] ;  /* 0x00400000e410783b */ /* 0x000fee0000000200 */
[C---:B-1----:R-:W-:Y:S08]  /*9d00*/  HMMA.16816.F32 R188, R24.reuse, R12, R188 ;  /* 0x0000000c18bc723c */ /* 0x042ff000000018bc */
[----:B------:R-:W-:Y:S01]  /*9d10*/  HMMA.16816.F32 R184, R24, R14, R184 ;  /* 0x0000000e18b8723c */ /* 0x000fe200000018b8 */
[----:B------:R-:W1:Y:S07]  /*9d20*/  LDSM.16.M88.4 R12, [R237+0x4000] ;  /* 0x00400000ed0c783b */ /* 0x000e6e0000000200 */
[C---:B--2---:R-:W-:Y:S08]  /*9d30*/  HMMA.16816.F32 R8, R168.reuse, R196, R8 ;  /* 0x000000c4a808723c */ /* 0x044ff00000001808 */
[----:B------:R-:W-:Y:S01]  /*9d40*/  HMMA.16816.F32 R4, R168, R198, R4 ;  /* 0x000000c6a804723c */ /* 0x000fe20000001804 */
[----:B------:R-:W-:Y:S07]  /*9d50*/  LDSM.16.M88.4 R196, [R242+0x6000] ;  /* 0x00600000f2c4783b */ /* 0x000fee0000000200 */
[C---:B------:R-:W-:Y:S08]  /*9d60*/  HMMA.16816.F32 R180, R24.reuse, R200, R180 ;  /* 0x000000c818b4723c */ /* 0x040ff000000018b4 */
[----:B------:R-:W-:Y:S01]  /*9d70*/  HMMA.16816.F32 R176, R24, R202, R176 ;  /* 0x000000ca18b0723c */ /* 0x000fe200000018b0 */
[----:B------:R-:W2:Y:S04]  /*9d80*/  LDSM.16.M88.4 R200, [R241+0xe000] ;  /* 0x00e00000f1c8783b */ /* 0x000ea80000000200 */
[----:B------:R-:W4:Y:S03]  /*9d90*/  LDSM.16.M88.4 R24, [R228+0x4800] ;  /* 0x00480000e418783b */ /* 0x000f260000000200 */
[C---:B---3--:R-:W-:Y:S08]  /*9da0*/  HMMA.16816.F32 R20, R168.reuse, R28, R20 ;  /* 0x0000001ca814723c */ /* 0x048ff00000001814 */
[----:B------:R-:W-:Y:S01]  /*9db0*/  HMMA.16816.F32 R32, R168, R30, R32 ;  /* 0x0000001ea820723c */ /* 0x000fe20000001820 */
[----:B------:R-:W3:Y:S07]  /*9dc0*/  LDSM.16.M88.4 R28, [R228+0x5000] ;  /* 0x00500000e41c783b */ /* 0x000eee0000000200 */
[C---:B-1----:R-:W-:Y:S08]  /*9dd0*/  HMMA.16816.F32 R8, R12.reuse, R16, R8 ;  /* 0x000000100c08723c */ /* 0x042ff00000001808 */
[----:B------:R-:W-:Y:S01]  /*9de0*/  HMMA.16816.F32 R4, R12, R18, R4 ;  /* 0x000000120c04723c */ /* 0x000fe20000001804 */
[----:B------:R-:W-:Y:S07]  /*9df0*/  LDSM.16.M88.4 R16, [R228+0x5800] ;  /* 0x00580000e410783b */ /* 0x000fee0000000200 */
[C---:B------:R-:W-:Y:S08]  /*9e00*/  HMMA.16816.F32 R188, R168.reuse, R192, R188 ;  /* 0x000000c0a8bc723c */ /* 0x040ff000000018bc */
[C---:B------:R-:W-:Y:S01]  /*9e10*/  HMMA.16816.F32 R184, R168.reuse, R194, R184 ;  /* 0x000000c2a8b8723c */ /* 0x040fe200000018b8 */
[----:B------:R-:W-:Y:S07]  /*9e20*/  LDSM.16.M88.4 R192, [R219] ;  /* 0x00000000dbc0783b */ /* 0x000fee0000000200 */
[C---:B------:R-:W-:Y:S08]  /*9e30*/  HMMA.16816.F32 R180, R168.reuse, R172, R180 ;  /* 0x000000aca8b4723c */ /* 0x040ff000000018b4 */
[----:B------:R-:W-:Y:S01]  /*9e40*/  HMMA.16816.F32 R176, R168, R174, R176 ;  /* 0x000000aea8b0723c */ /* 0x000fe200000018b0 */
[----:B------:R-:W1:Y:S04]  /*9e50*/  LDSM.16.M88.4 R172, [R240+0x6000] ;  /* 0x00600000f0ac783b */ /* 0x000e680000000200 */
[----:B------:R-:W-:Y:S03]  /*9e60*/  LDSM.16.M88.4 R168, [R235+0xe000] ;  /* 0x00e00000eba8783b */ /* 0x000fe60000000200 */
[C---:B--2---:R-:W-:Y:S08]  /*9e70*/  HMMA.16816.F32 R8, R196.reuse, R200, R8 ;  /* 0x000000c8c408723c */ /* 0x044ff00000001808 */
[----:B------:R-:W-:Y:S01]  /*9e80*/  HMMA.16816.F32 R4, R196, R202, R4 ;  /* 0x000000cac404723c */ /* 0x000fe20000001804 */
[----:B------:R-:W-:Y:S07]  /*9e90*/  LDSM.16.M88.4 R200, [R218] ;  /* 0x00000000dac8783b */ /* 0x000fee0000000200 */
[C---:B----4-:R-:W-:Y:S08]  /*9ea0*/  HMMA.16816.F32 R20, R12.reuse, R24, R20 ;  /* 0x000000180c14723c */ /* 0x050ff00000001814 */
[C---:B------:R-:W-:Y:S01]  /*9eb0*/  HMMA.16816.F32 R32, R12.reuse, R26, R32 ;  /* 0x0000001a0c20723c */ /* 0x040fe20000001820 */
[----:B------:R-:W2:Y:S07]  /*9ec0*/  LDSM.16.M88.4 R24, [R241+0xe800] ;  /* 0x00e80000f118783b */ /* 0x000eae0000000200 */
[C---:B---3--:R-:W-:Y:S08]  /*9ed0*/  HMMA.16816.F32 R188, R12.reuse, R28, R188 ;  /* 0x0000001c0cbc723c */ /* 0x048ff000000018bc */
[----:B------:R-:W-:Y:S01]  /*9ee0*/  HMMA.16816.F32 R184, R12, R30, R184 ;  /* 0x0000001e0cb8723c */ /* 0x000fe200000018b8 */
[----:B------:R-:W3:Y:S07]  /*9ef0*/  LDSM.16.M88.4 R28, [R238+0x6000] ;  /* 0x00600000ee1c783b */ /* 0x000eee0000000200 */
[C---:B-1----:R-:W-:Y:S08]  /*9f00*/  HMMA.16816.F32 R8, R172.reuse, R192, R8 ;  /* 0x000000c0ac08723c */ /* 0x042ff00000001808 */
[----:B------:R-:W-:Y:S01]  /*9f10*/  HMMA.16816.F32 R4, R172, R194, R4 ;  /* 0x000000c2ac04723c */ /* 0x000fe20000001804 */
[----:B------:R-:W1:Y:S07]  /*9f20*/  LDSM.16.M88.4 R192, [R241+0xf000] ;  /* 0x00f00000f1c0783b */ /* 0x000e6e0000000200 */
[C---:B------:R-:W-:Y:S08]  /*9f30*/  HMMA.16816.F32 R180, R12.reuse, R16, R180 ;  /* 0x000000100cb4723c */ /* 0x040ff000000018b4 */
[----:B------:R-:W-:Y:S01]  /*9f40*/  HMMA.16816.F32 R176, R12, R18, R176 ;  /* 0x000000120cb0723c */ /* 0x000fe200000018b0 */
[----:B------:R-:W-:Y:S04]  /*9f50*/  LDSM.16.M88.4 R16, [R237+0x6000] ;  /* 0x00600000ed10783b */ /* 0x000fe80000000200 */
[----:B------:R-:W4:Y:S03]  /*9f60*/  LDSM.16.M88.4 R12, [R228+0x6000] ;  /* 0x00600000e40c783b */ /* 0x000f260000000200 */
[----:B--2---:R-:W-:Y:S08]  /*9f70*/  HMMA.16816.F32 R20, R196, R24, R20 ;  /* 0x00000018c414723c */ /* 0x004ff00000001814 */
[C---:B---3--:R-:W-:Y:S08]  /*9f80*/  HMMA.16816.F32 R8, R28.reuse, R168, R8 ;  /* 0x000000a81c08723c */ /* 0x048ff00000001808 */
[----:B------:R-:W-:Y:S01]  /*9f90*/  HMMA.16816.F32 R4, R28, R170, R4 ;  /* 0x000000aa1c04723c */ /* 0x000fe20000001804 */
[----:B------:R-:W2:Y:S07]  /*9fa0*/  LDSM.16.M88.4 R168, [R217] ;  /* 0x00000000d9a8783b */ /* 0x000eae0000000200 */
[C---:B------:R-:W-:Y:S01]  /*9fb0*/  HMMA.16816.F32 R32, R196.reuse, R26, R32 ;  /* 0x0000001ac420723c */ /* 0x040fe20000001820 */
[----:B------:R-:W3:Y:S07]  /*9fc0*/  LDSM.16.M88.4 R24, [R235+0xe800] ;  /* 0x00e80000eb18783b */ /* 0x000eee0000000200 */
[----:B-1----:R-:W-:Y:S01]  /*9fd0*/  HMMA.16816.F32 R204, R196, R192, R188 ;  /* 0x000000c0c4cc723c */ /* 0x002fe200000018bc */
[----:B------:R-:W-:Y:S07]  /*9fe0*/  LDSM.16.M88.4 R188, [R228+0x6800] ;  /* 0x00680000e4bc783b */ /* 0x000fee0000000200 */
[----:B------:R-:W-:Y:S08]  /*9ff0*/  HMMA.16816.F32 R20, R172, R200, R20 ;  /* 0x000000c8ac14723c */ /* 0x000ff00000001814 */
[C---:B----4-:R-:W-:Y:S08]  /*a000*/  HMMA.16816.F32 R8, R16.reuse, R12, R8 ;  /* 0x0000000c1008723c */ /* 0x050ff00000001808 */
[----:B------:R-:W-:Y:S01]  /*a010*/  HMMA.16816.F32 R4, R16, R14, R4 ;  /* 0x0000000e1004723c */ /* 0x000fe20000001804 */
[----:B------:R-:W1:Y:S07]  /*a020*/  LDSM.16.M88.4 R12, [R235+0xf000] ;  /* 0x00f00000eb0c783b */ /* 0x000e6e0000000200 */
[C---:B------:R-:W-:Y:S08]  /*a030*/  HMMA.16816.F32 R32, R172.reuse, R202, R32 ;  /* 0x000000caac20723c */ /* 0x040ff00000001820 */
[----:B--2---:R-:W-:Y:S01]  /*a040*/  HMMA.16816.F32 R204, R172, R168, R204 ;  /* 0x000000a8accc723c */ /* 0x004fe200000018cc */
[----:B------:R-:W-:-:S02]  /*a050*/  FMUL.FTZ R9, R9, c[0x0][0x2ec] ;  /* 0x0000bb0009097a20 */ /* 0x000fc40000410000 */
[----:B------:R-:W-:-:S04]  /*a060*/  FMUL.FTZ R0, R8, c[0x0][0x2ec] ;  /* 0x0000bb0008007a20 */ /* 0x000fc80000410000 */
[----:B------:R-:W-:Y:S01]  /*a070*/  FMUL.FTZ R168, R10, c[0x0][0x2ec] ;  /* 0x0000bb000aa87a20 */ /* 0x000fe20000410000 */
[----:B---3--:R-:W-:Y:S01]  /*a080*/  HMMA.16816.F32 R20, R28, R24, R20 ;  /* 0x000000181c14723c */ /* 0x008fe20000001814 */
[----:B------:R-:W-:Y:S01]  /*a090*/  FMUL.FTZ R169, R6, c[0x0][0x2ec] ;  /* 0x0000bb0006a97a20 */ /* 0x000fe20000410000 */
[----:B------:R2:W3:Y:S05]  /*a0a0*/  MUFU.TANH R24, R9 ;  /* 0x0000000900187308 */ /* 0x0004ea0000002400 */
[----:B------:R-:W-:Y:S01]  /*a0b0*/  FMUL.FTZ R25, R11, c[0x0][0x2ec] ;  /* 0x0000bb000b197a20 */ /* 0x000fe20000410000 */
[----:B------:R-:W-:Y:S01]  /*a0c0*/  HMMA.16816.F32 R184, R196, R194, R184 ;  /* 0x000000c2c4b8723c */ /* 0x000fe200000018b8 */
[----:B------:R-:W4:Y:S01]  /*a0d0*/  LDSM.16.M88.4 R192, [R241+0xf800] ;  /* 0x00f80000f1c0783b */ /* 0x000f220000000200 */
[----:B------:R-:W-:Y:S06]  /*a0e0*/  MUFU.TANH R169, R169 ;  /* 0x000000a900a97308 */ /* 0x000fec0000002400 */
[C---:B------:R-:W-:Y:S01]  /*a0f0*/  HMMA.16816.F32 R32, R28.reuse, R26, R32 ;  /* 0x0000001a1c20723c */ /* 0x040fe20000001820 */
[----:B--2---:R-:W-:Y:S01]  /*a100*/  LDSM.16.M88.4 R8, [R228+0x7000] ;  /* 0x00700000e408783b */ /* 0x004fe20000000200 */
[----:B------:R-:W2:Y:S05]  /*a110*/  MUFU.TANH R25, R25 ;  /* 0x0000001900197308 */ /* 0x000eaa0000002400 */
[----:B------:R-:W-:Y:S01]  /*a120*/  FMUL.FTZ R27, R4, c[0x0][0x2ec] ;  /* 0x0000bb00041b7a20 */ /* 0x000fe20000410000 */
[----:B-1----:R-:W-:Y:S01]  /*a130*/  HMMA.16816.F32 R204, R28, R12, R204 ;  /* 0x0000000c1ccc723c */ /* 0x002fe200000018cc */
[----:B------:R-:W-:Y:S01]  /*a140*/  FMUL.FTZ R26, R5, c[0x0][0x2ec] ;  /* 0x0000bb00051a7a20 */ /* 0x000fe20000410000 */
[----:B------:R-:W-:Y:S05]  /*a150*/  MUFU.TANH R0, R0 ;  /* 0x0000000000007308 */ /* 0x000fea0000002400 */
[----:B------:R-:W-:Y:S01]  /*a160*/  FMUL.FTZ R12, R7, c[0x0][0x2ec] ;  /* 0x0000bb00070c7a20 */ /* 0x000fe20000410000 */
[----:B------:R-:W-:Y:S01]  /*a170*/  HMMA.16816.F32 R20, R16, R188, R20 ;  /* 0x000000bc1014723c */ /* 0x000fe20000001814 */
[----:B------:R-:W1:Y:S01]  /*a180*/  LDSM.16.M88.4 R4, [R216] ;  /* 0x00000000d804783b */ /* 0x000e620000000200 */
[----:B------:R-:W5:Y:S03]  /*a190*/  MUFU.TANH R27, R27 ;  /* 0x0000001b001b7308 */ /* 0x000f660000002400 */
[----:B------:R-:W1:Y:S03]  /*a1a0*/  S2R R188, SR_TID.X ;  /* 0x0000000000bc7919 */ /* 0x000e660000002100 */
[----:B------:R-:W-:Y:S02]  /*a1b0*/  HMMA.16816.F32 R184, R172, R170, R184 ;  /* 0x000000aaacb8723c */ /* 0x000fe400000018b8 */
[----:B------:R-:W1:Y:S06]  /*a1c0*/  MUFU.TANH R26, R26 ;  /* 0x0000001a001a7308 */ /* 0x000e6c0000002400 */
[----:B------:R-:W-:Y:S02]  /*a1d0*/  HMMA.16816.F32 R32, R16, R190, R32 ;  /* 0x000000be1020723c */ /* 0x000fe40000001820 */
[----:B------:R-:W1:Y:S06]  /*a1e0*/  MUFU.TANH R12, R12 ;  /* 0x0000000c000c7308 */ /* 0x000e6c0000002400 */
[----:B----4-:R-:W-:Y:S01]  /*a1f0*/  HMMA.16816.F32 R180, R196, R192, R180 ;  /* 0x000000c0c4b4723c */ /* 0x010fe200000018b4 */
[----:B------:R-:W-:-:S02]  /*a200*/  FMUL.FTZ R13, R20, c[0x0][0x2ec] ;  /* 0x0000bb00140d7a20 */ /* 0x000fc40000410000 */
[----:B------:R-:W-:Y:S01]  /*a210*/  FMUL.FTZ R170, R21, c[0x0][0x2ec] ;  /* 0x0000bb0015aa7a20 */ /* 0x000fe20000410000 */
[----:B------:R-:W-:Y:S01]  /*a220*/  MUFU.TANH R168, R168 ;  /* 0x000000a800a87308 */ /* 0x000fe20000002400 */
[----:B------:R-:W-:Y:S02]  /*a230*/  FMUL.FTZ R171, R22, c[0x0][0x2ec] ;  /* 0x0000bb0016ab7a20 */ /* 0x000fe40000410000 */
[----:B------:R-:W-:Y:S01]  /*a240*/  FMUL.FTZ R190, R23, c[0x0][0x2ec] ;  /* 0x0000bb0017be7a20 */ /* 0x000fe20000410000 */
[----:B------:R-:W-:Y:S01]  /*a250*/  HMMA.16816.F32 R176, R196, R194, R176 ;  /* 0x000000c2c4b0723c */ /* 0x000fe200000018b0 */
[----:B------:R-:W4:Y:S03]  /*a260*/  LDSM.16.M88.4 R20, [R235+0xf800] ;  /* 0x00f80000eb14783b */ /* 0x000f260000000200 */
[----:B------:R-:W2:Y:S04]  /*a270*/  MUFU.TANH R13, R13 ;  /* 0x0000000d000d7308 */ /* 0x000ea80000002400 */
[----:B------:R-:W-:Y:S01]  /*a280*/  HMMA.16816.F32 R184, R28, R14, R184 ;  /* 0x0000000e1cb8723c */ /* 0x000fe200000018b8 */
[----:B------:R-:W-:-:S02]  /*a290*/  FMUL.FTZ R189, R32, c[0x0][0x2ec] ;  /* 0x0000bb0020bd7a20 */ /* 0x000fc40000410000 */
[----:B------:R-:W-:Y:S01]  /*a2a0*/  FMUL.FTZ R32, R35, c[0x0][0x2ec] ;  /* 0x0000bb0023207a20 */ /* 0x000fe20000410000 */
[----:B------:R-:W-:Y:S03]  /*a2b0*/  MUFU.TANH R170, R170 ;  /* 0x000000aa00aa7308 */ /* 0x000fe60000002400 */
[----:B------:R-:W-:Y:S01]  /*a2c0*/  FMUL.FTZ R15, R34, c[0x0][0x2ec] ;  /* 0x0000bb00220f7a20 */ /* 0x000fe20000410000 */
[C---:B-1----:R-:W-:Y:S04]  /*a2d0*/  HMMA.16816.F32 R180, R172.reuse, R4, R180 ;  /* 0x00000004acb4723c */ /* 0x042fe800000018b4 */
[----:B------:R-:W1:Y:S04]  /*a2e0*/  MUFU.TANH R171, R171 ;  /* 0x000000ab00ab7308 */ /* 0x000e680000002400 */
[----:B------:R-:W-:Y:S01]  /*a2f0*/  HMMA.16816.F32 R176, R172, R6, R176 ;  /* 0x00000006acb0723c */ /* 0x000fe200000018b0 */
[----:B------:R-:W1:Y:S01]  /*a300*/  LDSM.16.M88.4 R4, [R228+0x7800] ;  /* 0x00780000e404783b */ /* 0x000e620000000200 */
[----:B------:R-:W-:-:S04]  /*a310*/  DEPBAR.LE SB0, 0x0 ;  /* 0x000080000000791a */ /* 0x000fc80000000000 */
[----:B------:R-:W-:Y:S02]  /*a320*/  MUFU.TANH R14, R189 ;  /* 0x000000bd000e7308 */ /* 0x000fe40000002400 */
[C---:B------:R-:W-:Y:S06]  /*a330*/  HMMA.16816.F32 R184, R16.reuse, R10, R184 ;  /* 0x0000000a10b8723c */ /* 0x040fec00000018b8 */
[----:B------:R-:W-:Y:S01]  /*a340*/  MUFU.TANH R15, R15 ;  /* 0x0000000f000f7308 */ /* 0x000fe20000002400 */
[----:B------:R-:W-:Y:S01]  /*a350*/  IMAD.SHL.U32 R11, R188, 0x2, RZ ;  /* 0x00000002bc0b7824 */ /* 0x000fe200078e00ff */
[----:B------:R-:W-:Y:S01]  /*a360*/  HMMA.16816.F32 R204, R16, R8, R204 ;  /* 0x0000000810cc723c */ /* 0x000fe200000018cc */
[----:B------:R-:W-:-:S03]  /*a370*/  IMAD.U32 R10, RZ, RZ, UR28 ;  /* 0x0000001cff0a7e24 */ /* 0x000fc6000f8e00ff */
[----:B------:R-:W-:Y:S02]  /*a380*/  LOP3.LUT R11, R11, 0x6, RZ, 0xc0, !PT ;  /* 0x000000060b0b7812 */ /* 0x000fe400078ec0ff */
[----:B------:R-:W1:Y:S01]  /*a390*/  MUFU.TANH R8, R190 ;  /* 0x000000be00087308 */ /* 0x000e620000002400 */
[----:B------:R-:W-:Y:S01]  /*a3a0*/  FMUL.FTZ R9, R33, c[0x0][0x2ec] ;  /* 0x0000bb0021097a20 */ /* 0x000fe20000410000 */
[----:B----4-:R-:W-:Y:S01]  /*a3b0*/  HMMA.16816.F32 R180, R28, R20, R180 ;  /* 0x000000141cb4723c */ /* 0x010fe200000018b4 */
[----:B------:R-:W-:-:S05]  /*a3c0*/  IMAD R10, R10, 0x40, R11 ;  /* 0x000000400a0a7824 */ /* 0x000fca00078e020b */
[C---:B------:R-:W-:Y:S01]  /*a3d0*/  IADD3 R11, R10.reuse, 0x1, RZ ;  /* 0x000000010a0b7810 */ /* 0x040fe20007ffe0ff */
[----:B------:R-:W4:Y:S01]  /*a3e0*/  MUFU.TANH R9, R9 ;  /* 0x0000000900097308 */ /* 0x000f220000002400 */
[----:B------:R-:W-:Y:S01]  /*a3f0*/  HMMA.16816.F32 R176, R28, R22, R176 ;  /* 0x000000161cb0723c */ /* 0x000fe200000018b0 */
[----:B------:R-:W-:Y:S01]  /*a400*/  IADD3 R20, R10, 0x9, RZ ;  /* 0x000000090a147810 */ /* 0x000fe20007ffe0ff */
[----:B------:R-:W-:Y:S01]  /*a410*/  FMUL.FTZ R184, R184, c[0x0][0x2ec] ;  /* 0x0000bb00b8b87a20 */ /* 0x000fe20000410000 */
[-C--:B------:R-:W-:Y:S01]  /*a420*/  ISETP.GE.AND P1, PT, R11, R167.reuse, PT ;  /* 0x000000a70b00720c */ /* 0x080fe20003f26270 */
[----:B------:R-:W-:Y:S01]  /*a430*/  FMUL.FTZ R185, R185, c[0x0][0x2ec] ;  /* 0x0000bb00b9b97a20 */ /* 0x000fe20000410000 */
[-C--:B------:R-:W-:Y:S01]  /*a440*/  ISETP.GE.AND P0, PT, R11, R2.reuse, PT ;  /* 0x000000020b00720c */ /* 0x080fe20003f06270 */
[----:B------:R-:W-:Y:S01]  /*a450*/  FMUL.FTZ R186, R186, c[0x0][0x2ec] ;  /* 0x0000bb00baba7a20 */ /* 0x000fe20000410000 */
[----:B------:R-:W-:Y:S01]  /*a460*/  IADD3 R11, R10, 0x8, RZ ;  /* 0x000000080a0b7810 */ /* 0x000fe20007ffe0ff */
[----:B------:R-:W-:Y:S01]  /*a470*/  FMUL.FTZ R204, R204, c[0x0][0x2ec] ;  /* 0x0000bb00cccc7a20 */ /* 0x000fe20000410000 */
[----:B---3--:R-:W-:Y:S01]  /*a480*/  FSEL R28, R24, -INF , !P1 ;  /* 0xff800000181c7808 */ /* 0x008fe20004800000 */
[----:B------:R-:W-:Y:S01]  /*a490*/  FMUL.FTZ R199, R206, c[0x0][0x2ec] ;  /* 0x0000bb00cec77a20 */ /* 0x000fe20000410000 */
[-C--:B------:R-:W-:Y:S01]  /*a4a0*/  ISETP.GE.AND P6, PT, R11, R167.reuse, PT ;  /* 0x000000a70b00720c */ /* 0x080fe20003fc6270 */
[----:B------:R-:W-:Y:S01]  /*a4b0*/  FMUL.FTZ R202, R205, c[0x0][0x2ec] ;  /* 0x0000bb00cdca7a20 */ /* 0x000fe20000410000 */
[----:B------:R-:W-:Y:S01]  /*a4c0*/  ISETP.GE.AND P1, PT, R11, R2, PT ;  /* 0x000000020b00720c */ /* 0x000fe20003f26270 */
[----:B------:R-:W-:Y:S01]  /*a4d0*/  FMUL.FTZ R197, R207, c[0x0][0x2ec] ;  /* 0x0000bb00cfc57a20 */ /* 0x000fe20000410000 */
[----:B--2---:R-:W-:Y:S01]  /*a4e0*/  FSEL R11, R25, -INF , !P0 ;  /* 0xff800000190b7808 */ /* 0x004fe20004000000 */
[----:B-1----:R-:W-:Y:S01]  /*a4f0*/  HMMA.16816.F32 R180, R16, R4, R180 ;  /* 0x0000000410b4723c */ /* 0x002fe200000018b4 */
[----:B------:R-:W-:Y:S01]  /*a500*/  ISETP.GE.AND P0, PT, R20, R167, PT ;  /* 0x000000a71400720c */ /* 0x000fe20003f06270 */
[----:B------:R-:W1:Y:S01]  /*a510*/  MUFU.TANH R32, R32 ;  /* 0x0000002000207308 */ /* 0x000e620000002400 */
[----:B-----5:R-:W-:Y:S01]  /*a520*/  FSEL R30, R27, -INF , !P6 ;  /* 0xff8000001b1e7808 */ /* 0x020fe20007000000 */
[----:B------:R-:W-:Y:S01]  /*a530*/  FMUL.FTZ R187, R187, c[0x0][0x2ec] ;  /* 0x0000bb00bbbb7a20 */ /* 0x000fe20000410000 */
[----:B------:R-:W-:-:S02]  /*a540*/  FSEL R27, R169, -INF , !P1 ;  /* 0xff800000a91b7808 */ /* 0x000fc40004800000 */
[----:B------:R-:W-:Y:S01]  /*a550*/  IADD3 R5, R10, 0x10, RZ ;  /* 0x000000100a057810 */ /* 0x000fe20007ffe0ff */
[----:B------:R-:W-:Y:S01]  /*a560*/  HMMA.16816.F32 R176, R16, R6, R176 ;  /* 0x0000000610b0723c */ /* 0x000fe200000018b0 */
[-C--:B------:R-:W-:Y:S01]  /*a570*/  ISETP.GE.AND P6, PT, R20, R2.reuse, PT ;  /* 0x000000021400720c */ /* 0x080fe20003fc6270 */
[----:B------:R-:W2:Y:S01]  /*a580*/  MUFU.TANH R204, R204 ;  /* 0x000000cc00cc7308 */ /* 0x000ea20000002400 */
[C---:B------:R-:W-:Y:S02]  /*a590*/  ISETP.GE.AND P1, PT, R5.reuse, R167, PT ;  /* 0x000000a70500720c */ /* 0x040fe40003f26270 */
[----:B------:R-:W-:Y:S02]  /*a5a0*/  IADD3 R20, R10, 0x11, RZ ;  /* 0x000000110a147810 */ /* 0x000fe40007ffe0ff */
[----:B------:R-:W-:Y:S02]  /*a5b0*/  FSEL R4, R26, -INF , !P0 ;  /* 0xff8000001a047808 */ /* 0x000fe40004000000 */
[----:B------:R-:W-:Y:S01]  /*a5c0*/  ISETP.GE.AND P0, PT, R5, R2, PT ;  /* 0x000000020500720c */ /* 0x000fe20003f06270 */
[----:B------:R-:W3:Y:S01]  /*a5d0*/  MUFU.TANH R199, R199 ;  /* 0x000000c700c77308 */ /* 0x000ee20000002400 */
[----:B------:R-:W-:-:S02]  /*a5e0*/  FSEL R5, R12, -INF , !P6 ;  /* 0xff8000000c057808 */ /* 0x000fc40007000000 */
[----:B------:R-:W-:Y:S02]  /*a5f0*/  FSEL R26, R13, -INF , !P1 ;  /* 0xff8000000d1a7808 */ /* 0x000fe40004800000 */
[CC--:B------:R-:W-:Y:S01]  /*a600*/  ISETP.GE.AND P6, PT, R20.reuse, R167.reuse, PT ;  /* 0x000000a71400720c */ /* 0x0c0fe20003fc6270 */
[----:B------:R-:W-:Y:S01]  /*a610*/  FMUL.FTZ R181, R181, c[0x0][0x2ec] ;  /* 0x0000bb00b5b57a20 */ /* 0x000fe20000410000 */
[-C--:B------:R-:W-:Y:S01]  /*a620*/  ISETP.GE.AND P1, PT, R20, R2.reuse, PT ;  /* 0x000000021400720c */ /* 0x080fe20003f26270 */
[----:B------:R-:W5:Y:S01]  /*a630*/  MUFU.TANH R202, R202 ;  /* 0x000000ca00ca7308 */ /* 0x000f620000002400 */
[----:B------:R-:W-:Y:S01]  /*a640*/  IADD3 R13, R10, 0x18, RZ ;  /* 0x000000180a0d7810 */ /* 0x000fe20007ffe0ff */
[----:B------:R-:W-:Y:S01]  /*a650*/  FMUL.FTZ R182, R182, c[0x0][0x2ec] ;  /* 0x0000bb00b6b67a20 */ /* 0x000fe20000410000 */
[----:B------:R-:W-:Y:S01]  /*a660*/  IADD3 R12, R10, 0x19, RZ ;  /* 0x000000190a0c7810 */ /* 0x000fe20007ffe0ff */
[----:B------:R-:W-:Y:S01]  /*a670*/  FMUL.FTZ R180, R180, c[0x0][0x2ec] ;  /* 0x0000bb00b4b47a20 */ /* 0x000fe20000410000 */
[----:B------:R-:W-:Y:S01]  /*a680*/  FSEL R25, R171, -INF , !P0 ;  /* 0xff800000ab197808 */ /* 0x000fe20004000000 */
[----:B------:R-:W-:Y:S01]  /*a690*/  FMUL.FTZ R176, R176, c[0x0][0x2ec] ;  /* 0x0000bb00b0b07a20 */ /* 0x000fe20000410000 */
[----:B------:R-:W-:Y:S01]  /*a6a0*/  FSEL R24, R170, -INF , !P6 ;  /* 0xff800000aa187808 */ /* 0x000fe20007000000 */
[----:B------:R-:W1:Y:S01]  /*a6b0*/  MUFU.TANH R197, R197 ;  /* 0x000000c500c57308 */ /* 0x000e620000002400 */
[----:B------:R-:W-:Y:S01]  /*a6c0*/  FSEL R23, R8, -INF , !P1 ;  /* 0xff80000008177808 */ /* 0x000fe20004800000 */
[----:B------:R-:W-:Y:S01]  /*a6d0*/  FMUL.FTZ R177, R177, c[0x0][0x2ec] ;  /* 0x0000bb00b1b17a20 */ /* 0x000fe20000410000 */
[-C--:B------:R-:W-:Y:S01]  /*a6e0*/  ISETP.GE.AND P0, PT, R13, R167.reuse, PT ;  /* 0x000000a70d00720c */ /* 0x080fe20003f06270 */
[----:B------:R-:W-:Y:S01]  /*a6f0*/  FMUL.FTZ R183, R183, c[0x0][0x2ec] ;  /* 0x0000bb00b7b77a20 */ /* 0x000fe20000410000 */
[----:B------:R-:W-:Y:S01]  /*a700*/  ISETP.GE.AND P6, PT, R13, R2, PT ;  /* 0x000000020d00720c */ /* 0x000fe20003fc6270 */
[----:B------:R-:W-:Y:S01]  /*a710*/  FMUL.FTZ R178, R178, c[0x0][0x2ec] ;  /* 0x0000bb00b2b27a20 */ /* 0x000fe20000410000 */
[----:B------:R-:W-:Y:S01]  /*a720*/  ISETP.GE.AND P1, PT, R12, R167, PT ;  /* 0x000000a70c00720c */ /* 0x000fe20003f26270 */
[----:B------:R-:W1:Y:S01]  /*a730*/  MUFU.TANH R200, R184 ;  /* 0x000000b800c87308 */ /* 0x000e620000002400 */
[----:B------:R-:W-:Y:S01]  /*a740*/  IADD3 R7, R10, 0x20, RZ ;  /* 0x000000200a077810 */ /* 0x000fe20007ffe0ff */
[----:B------:R-:W-:Y:S01]  /*a750*/  FMUL.FTZ R179, R179, c[0x0][0x2ec] ;  /* 0x0000bb00b3b37a20 */ /* 0x000fe20000410000 */
[----:B------:R-:W-:-:S02]  /*a760*/  FSEL R20, R14, -INF , !P0 ;  /* 0xff8000000e147808 */ /* 0x000fc40004000000 */
[----:B------:R-:W-:Y:S02]  /*a770*/  FSEL R21, R15, -INF , !P6 ;  /* 0xff8000000f157808 */ /* 0x000fe40007000000 */
[----:B----4-:R-:W-:Y:S01]  /*a780*/  FSEL R22, R9, -INF , !P1 ;  /* 0xff80000009167808 */ /* 0x010fe20004800000 */
[----:B------:R-:W-:Y:S01]  /*a790*/  MUFU.TANH R198, R185 ;  /* 0x000000b900c67308 */ /* 0x000fe20000002400 */
[-C--:B------:R-:W-:Y:S02]  /*a7a0*/  ISETP.GE.AND P0, PT, R12, R2.reuse, PT ;  /* 0x000000020c00720c */ /* 0x080fe40003f06270 */
[C---:B------:R-:W-:Y:S02]  /*a7b0*/  ISETP.GE.AND P6, PT, R7.reuse, R167, PT ;  /* 0x000000a70700720c */ /* 0x040fe40003fc6270 */
[----:B------:R-:W-:Y:S02]  /*a7c0*/  ISETP.GE.AND P1, PT, R7, R2, PT ;  /* 0x000000020700720c */ /* 0x000fe40003f26270 */
[C---:B------:R-:W-:Y:S01]  /*a7d0*/  IADD3 R6, R10.reuse, 0x21, RZ ;  /* 0x000000210a067810 */ /* 0x040fe20007ffe0ff */
[----:B------:R-:W4:Y:S01]  /*a7e0*/  MUFU.TANH R195, R186 ;  /* 0x000000ba00c37308 */ /* 0x000f220000002400 */
[----:B------:R-:W-:-:S02]  /*a7f0*/  IADD3 R7, R10, 0x28, RZ ;  /* 0x000000280a077810 */ /* 0x000fc40007ffe0ff */
[----:B-1----:R-:W-:Y:S02]  /*a800*/  FSEL R29, R32, -INF , !P0 ;  /* 0xff800000201d7808 */ /* 0x002fe40004000000 */
[----:B--2---:R-:W-:Y:S02]  /*a810*/  FSEL R204, R204, -INF , !P6 ;  /* 0xff800000cccc7808 */ /* 0x004fe40007000000 */
[----:B---3--:R-:W-:Y:S01]  /*a820*/  FSEL R199, R199, -INF , !P1 ;  /* 0xff800000c7c77808 */ /* 0x008fe20004800000 */
[----:B------:R-:W1:Y:S01]  /*a830*/  MUFU.TANH R193, R187 ;  /* 0x000000bb00c17308 */ /* 0x000e620000002400 */
[CC--:B------:R-:W-:Y:S02]  /*a840*/  ISETP.GE.AND P0, PT, R6.reuse, R167.reuse, PT ;  /* 0x000000a70600720c */ /* 0x0c0fe40003f06270 */
[----:B------:R-:W-:Y:S02]  /*a850*/  ISETP.GE.AND P6, PT, R6, R2, PT ;  /* 0x000000020600720c */ /* 0x000fe40003fc6270 */
[----:B------:R-:W-:-:S02]  /*a860*/  ISETP.GE.AND P1, PT, R7, R167, PT ;  /* 0x000000a70700720c */ /* 0x000fc40003f26270 */
[----:B------:R-:W-:Y:S01]  /*a870*/  IADD3 R6, R10, 0x29, RZ ;  /* 0x000000290a067810 */ /* 0x000fe20007ffe0ff */
[----:B------:R-:W-:Y:S01]  /*a880*/  MUFU.TANH R190, R181 ;  /* 0x000000b500be7308 */ /* 0x000fe20000002400 */
[----:B-----5:R-:W-:Y:S02]  /*a890*/  FSEL R202, R202, -INF , !P0 ;  /* 0xff800000caca7808 */ /* 0x020fe40004000000 */
[----:B------:R-:W-:Y:S02]  /*a8a0*/  FSEL R197, R197, -INF , !P6 ;  /* 0xff800000c5c57808 */ /* 0x000fe40007000000 */
[----:B------:R-:W-:Y:S02]  /*a8b0*/  FSEL R200, R200, -INF , !P1 ;  /* 0xff800000c8c87808 */ /* 0x000fe40004800000 */
[----:B------:R-:W-:Y:S01]  /*a8c0*/  ISETP.GE.AND P0, PT, R7, R2, PT ;  /* 0x000000020700720c */ /* 0x000fe20003f06270 */
[----:B------:R-:W2:Y:S01]  /*a8d0*/  MUFU.TANH R187, R182 ;  /* 0x000000b600bb7308 */ /* 0x000ea20000002400 */
[----:B------:R-:W-:-:S02]  /*a8e0*/  ISETP.GE.AND P6, PT, R6, R167, PT ;  /* 0x000000a70600720c */ /* 0x000fc40003fc6270 */
[----:B------:R-:W-:Y:S02]  /*a8f0*/  ISETP.GE.AND P1, PT, R6, R2, PT ;  /* 0x000000020600720c */ /* 0x000fe40003f26270 */
[C---:B------:R-:W-:Y:S02]  /*a900*/  IADD3 R6, R10.reuse, 0x30, RZ ;  /* 0x000000300a067810 */ /* 0x040fe40007ffe0ff */
[----:B------:R-:W-:Y:S01]  /*a910*/  IADD3 R7, R10, 0x31, RZ ;  /* 0x000000310a077810 */ /* 0x000fe20007ffe0ff */
[----:B------:R-:W3:Y:S01]  /*a920*/  MUFU.TANH R188, R176 ;  /* 0x000000b000bc7308 */ /* 0x000ee20000002400 */
[----:B----4-:R-:W-:Y:S02]  /*a930*/  FSEL R195, R195, -INF , !P0 ;  /* 0xff800000c3c37808 */ /* 0x010fe40004000000 */
[----:B------:R-:W-:Y:S02]  /*a940*/  FSEL R198, R198, -INF , !P6 ;  /* 0xff800000c6c67808 */ /* 0x000fe40007000000 */
[----:B-1----:R-:W-:Y:S01]  /*a950*/  FSEL R193, R193, -INF , !P1 ;  /* 0xff800000c1c17808 */ /* 0x002fe20004800000 */
[----:B------:R-:W-:Y:S01]  /*a960*/  BAR.SYNC.DEFER_BLOCKING 0x0 ;  /* 0x0000000000007b1d */ /* 0x000fe20000010000 */
[----:B------:R-:W-:-:S02]  /*a970*/  ISETP.GE.AND P0, PT, R6, R167, PT ;  /* 0x000000a70600720c */ /* 0x000fc40003f06270 */
[-C--:B------:R-:W-:Y:S02]  /*a980*/  ISETP.GE.AND P6, PT, R6, R2.reuse, PT ;  /* 0x000000020600720c */ /* 0x080fe40003fc6270 */
[-C--:B------:R-:W-:Y:S01]  /*a990*/  ISETP.GE.AND P1, PT, R7, R167.reuse, PT ;  /* 0x000000a70700720c */ /* 0x080fe20003f26270 */
[----:B------:R-:W1:Y:S01]  /*a9a0*/  MUFU.TANH R186, R177 ;  /* 0x000000b100ba7308 */ /* 0x000e620000002400 */
[----:B------:R-:W-:Y:S02]  /*a9b0*/  IADD3 R6, R10, 0x38, RZ ;  /* 0x000000380a067810 */ /* 0x000fe40007ffe0ff */
[----:B--2---:R-:W-:Y:S02]  /*a9c0*/  FSEL R187, R187, -INF , !P6 ;  /* 0xff800000bbbb7808 */ /* 0x004fe40007000000 */
[----:B------:R-:W-:Y:S02]  /*a9d0*/  FSEL R190, R190, -INF , !P1 ;  /* 0xff800000bebe7808 */ /* 0x000fe40004800000 */
[C---:B------:R-:W-:Y:S01]  /*a9e0*/  ISETP.GE.AND P6, PT, R6.reuse, R167, PT ;  /* 0x000000a70600720c */ /* 0x040fe20003fc6270 */
[----:B------:R-:W2:Y:S01]  /*a9f0*/  MUFU.TANH R180, R180 ;  /* 0x000000b400b47308 */ /* 0x000ea20000002400 */
[----:B------:R-:W-:-:S02]  /*aa00*/  ISETP.GE.AND P1, PT, R6, R2, PT ;  /* 0x000000020600720c */ /* 0x000fc40003f26270 */
[----:B------:R-:W-:Y:S02]  /*aa10*/  IADD3 R6, R10, 0x39, RZ ;  /* 0x000000390a067810 */ /* 0x000fe40007ffe0ff */
[----:B---3--:R-:W-:Y:S02]  /*aa20*/  FSEL R188, R188, -INF , !P6 ;  /* 0xff800000bcbc7808 */ /* 0x008fe40007000000 */
[----:B------:R-:W-:Y:S01]  /*aa30*/  ISETP.GE.AND P6, PT, R6, R167, PT ;  /* 0x000000a70600720c */ /* 0x000fe20003fc6270 */
[----:B------:R-:W3:Y:S03]  /*aa40*/  MUFU.TANH R185, R183 ;  /* 0x000000b700b97308 */ /* 0x000ee60000002400 */
[----:B-1----:R-:W-:Y:S02]  /*aa50*/  FSEL R186, R186, -INF , !P6 ;  /* 0xff800000baba7808 */ /* 0x002fe40007000000 */
[----:B------:R-:W-:-:S03]  /*aa60*/  PLOP3.LUT P6, PT, PT, PT, UP0, 0x80, 0x0 ;  /* 0x000000000000781c */ /* 0x000fc60003fcf008 */
[----:B------:R-:W1:Y:S01]  /*aa70*/  MUFU.TANH R182, R178 ;  /* 0x000000b200b67308 */ /* 0x000e620000002400 */
[----:B--2---:R-:W-:Y:S02]  /*aa80*/  FSEL R192, R180, -INF , !P0 ;  /* 0xff800000b4c07808 */ /* 0x004fe40004000000 */
[----:B------:R-:W-:-:S05]  /*aa90*/  ISETP.GE.AND P0, PT, R7, R2, PT ;  /* 0x000000020700720c */ /* 0x000fca0003f06270 */
[----:B------:R-:W2:Y:S01]  /*aaa0*/  MUFU.TANH R183, R179 ;  /* 0x000000b300b77308 */ /* 0x000ea20000002400 */
[----:B---3--:R-:W-:Y:S02]  /*aab0*/  FSEL R185, R185, -INF , !P0 ;  /* 0xff800000b9b97808 */ /* 0x008fe40004000000 */
[----:B------:R-:W-:-:S04]  /*aac0*/  ISETP.GE.AND P0, PT, R10, R167, PT ;  /* 0x000000a70a00720c */ /* 0x000fc80003f06270 */
[----:B------:R-:W-:Y:S02]  /*aad0*/  FSEL R0, R0, -INF , !P0 ;  /* 0xff80000000007808 */ /* 0x000fe40004000000 */
[----:B-1----:R-:W-:Y:S02]  /*aae0*/  FSEL R182, R182, -INF , !P1 ;  /* 0xff800000b6b67808 */ /* 0x002fe40004800000 */
[-C--:B------:R-:W-:Y:S02]  /*aaf0*/  ISETP.GE.AND P1, PT, R10, R2.reuse, PT ;  /* 0x000000020a00720c */ /* 0x080fe40003f26270 */
[----:B------:R-:W-:Y:S02]  /*ab00*/  ISETP.GE.AND P0, PT, R6, R2, PT ;  /* 0x000000020600720c */ /* 0x000fe40003f06270 */
[----:B------:R-:W-:Y:S02]  /*ab10*/  FSEL R168, R168, -INF , !P1 ;  /* 0xff800000a8a87808 */ /* 0x000fe40004800000 */
[----:B--2---:R-:W-:Y:S01]  /*ab20*/  FSEL R183, R183, -INF , !P0 ;  /* 0xff800000b7b77808 */ /* 0x004fe20004000000 */
        /* <DEDUP_REMOVED lines=76> */
.L_x_1608:
[----:B------:R-:W-:Y:S02]  /*aff0*/  ULDC UR8, c[0x0][0x198] ;  /* 0x0000660000087ab9 */ /* 0x000fe40000000800 */
[----:B------:R-:W-:-:S04]  /*b000*/  ULEA UR8, -UR8, URZ, 0x6 ;  /* 0x0000003f08087291 */ /* 0x000fc8000f8e313f */
[----:B------:R-:W-:Y:S02]  /*b010*/  USHF.R.S32.HI UR7, URZ, 0x1f, UR8 ;  /* 0x0000001f3f077899 */ /* 0x000fe40008011408 */
.L_x_1609:
        /* <DEDUP_REMOVED lines=154> */
.L_x_1611:
[----:B------:R-:W-:Y:S05]  /*b9c0*/  BSYNC B0 ;  /* 0x0000000000007941 */ /* 0x000fea0003800000 */
.L_x_1610:
[----:B------:R-:W0:Y:S01]  /*b9d0*/  LDGDEPBAR ;  /* 0x00000000000079af */ /* 0x000e220000000000 */
[----:B-1----:R-:W-:Y:S02]  /*b9e0*/  IMAD.U32 R7, RZ, RZ, UR8 ;  /* 0x00000008ff077e24 */ /* 0x002fe4000f8e00ff */
[----:B------:R-:W-:-:S03]  /*b9f0*/  IMAD.U32 R2, RZ, RZ, UR7 ;  /* 0x00000007ff027e24 */ /* 0x000fc6000f8e00ff */
[----:B------:R-:W-:-:S04]  /*ba00*/  LEA R248, P0, R7, R248, 0x1 ;  /* 0x000000f807f87211 */ /* 0x000fc800078008ff */
[----:B------:R-:W-:Y:S02]  /*ba10*/  LEA.HI.X R247, R7, R247, R2, 0x1, P0 ;  /* 0x000000f707f77211 */ /* 0x000fe400000f0c02 */
.L_x_1607:
        /* <DEDUP_REMOVED lines=46> */
[----:B------:R-:W-:Y:S01]  /*bd00*/  FMUL.FTZ R184, R173, c[0x0][0x23c] ;  /* 0x00008f00adb87a20 */ /* 0x000fe20000410000 */
[----:B------:R-:W-:Y:S02]  /*bd10*/  FSEL R189, R189, RZ, P1 ;  /* 0x000000ffbdbd7208 */ /* 0x000fe40000800000 */
[----:B------:R-:W-:Y:S02]  /*bd20*/  FSEL R7, R174, RZ, P1 ;  /* 0x000000ffae077208 */ /* 0x000fe40000800000 */
[----:B------:R-:W-:Y:S01]  /*bd30*/  FSEL R6, R173, RZ, P0 ;  /* 0x000000ffad067208 */ /* 0x000fe20000000000 */
[----:B------:R-:W-:Y:S01]  /*bd40*/  FFMA.FTZ R169, R4, c[0x0][0x23c], -R189 ;  /* 0x00008f0004a97a23 */ /* 0x000fe200000108bd */
[----:B------:R-:W-:Y:S01]  /*bd50*/  FSEL R184, R184, RZ, P0 ;  /* 0x000000ffb8b87208 */ /* 0x000fe20000000000 */
[----:B------:R-:W-:-:S02]  /*bd60*/  FADD.FTZ R4, R164, -R7 ;  /* 0x80000007a4047221 */ /* 0x000fc40000010000 */
[----:B------:R-:W-:Y:S01]  /*bd70*/  FADD.FTZ R6, R3, -R6 ;  /* 0x8000000603067221 */ /* 0x000fe20000010000 */
[----:B------:R-:W-:Y:S01]  /*bd80*/  LDSM.16.MT88.4 R164, [R234+0x12800] ;  /* 0x01280000eaa4783b */ /* 0x000fe20000004200 */
[--C-:B------:R-:W-:Y:S01]  /*bd90*/  FFMA.FTZ R172, R0, c[0x0][0x23c], -R189.reuse ;  /* 0x00008f0000ac7a23 */ /* 0x100fe200000108bd */
[----:B------:R-:W-:Y:S01]  /*bda0*/  MUFU.EX2 R169, R169 ;  /* 0x000000a900a97308 */ /* 0x000fe20000000800 */
[--C-:B------:R-:W-:Y:S02]  /*bdb0*/  FFMA.FTZ R171, R28, c[0x0][0x23c], -R189.reuse ;  /* 0x00008f001cab7a23 */ /* 0x100fe400000108bd */
[----:B------:R-:W-:Y:S02]  /*bdc0*/  FFMA.FTZ R170, R30, c[0x0][0x23c], -R189 ;  /* 0x00008f001eaa7a23 */ /* 0x000fe400000108bd */
[--C-:B------:R-:W-:Y:S02]  /*bdd0*/  FFMA.FTZ R168, R168, c[0x0][0x23c], -R184.reuse ;  /* 0x00008f00a8a87a23 */ /* 0x100fe400000108b8 */
[--C-:B------:R-:W-:Y:S01]  /*bde0*/  FFMA.FTZ R2, R11, c[0x0][0x23c], -R184.reuse ;  /* 0x00008f000b027a23 */ /* 0x100fe200000108b8 */
[----:B------:R-:W-:Y:S01]  /*bdf0*/  MUFU.EX2 R172, R172 ;  /* 0x000000ac00ac7308 */ /* 0x000fe20000000800 */
[--C-:B------:R-:W-:Y:S01]  /*be00*/  FFMA.FTZ R0, R27, c[0x0][0x23c], -R184.reuse ;  /* 0x00008f001b007a23 */ /* 0x100fe200000108b8 */
[----:B------:R-:W1:Y:S01]  /*be10*/  LDSM.16.MT88.4 R8, [R233+0x10000] ;  /* 0x01000000e908783b */ /* 0x000e620000004200 */
[----:B------:R-:W-:-:S02]  /*be20*/  FFMA.FTZ R175, R5, c[0x0][0x23c], -R184 ;  /* 0x00008f0005af7a23 */ /* 0x000fc400000108b8 */
[----:B------:R-:W-:Y:S02]  /*be30*/  FMUL.FTZ R176, R4, c[0x0][0x23c] ;  /* 0x00008f0004b07a20 */ /* 0x000fe40000410000 */
[----:B------:R-:W-:Y:S01]  /*be40*/  FMUL.FTZ R3, R6, c[0x0][0x23c] ;  /* 0x00008f0006037a20 */ /* 0x000fe20000410000 */
[----:B------:R-:W2:Y:S01]  /*be50*/  MUFU.EX2 R171, R171 ;  /* 0x000000ab00ab7308 */ /* 0x000ea20000000800 */
[--C-:B------:R-:W-:Y:S02]  /*be60*/  FFMA.FTZ R179, R20, c[0x0][0x23c], -R189.reuse ;  /* 0x00008f0014b37a23 */ /* 0x100fe400000108bd */
[--C-:B------:R-:W-:Y:S02]  /*be70*/  FFMA.FTZ R180, R22, c[0x0][0x23c], -R189.reuse ;  /* 0x00008f0016b47a23 */ /* 0x100fe400000108bd */
[--C-:B------:R-:W-:Y:S02]  /*be80*/  FFMA.FTZ R194, R23, c[0x0][0x23c], -R184.reuse ;  /* 0x00008f0017c27a23 */ /* 0x100fe400000108b8 */
[----:B------:R-:W-:Y:S01]  /*be90*/  FFMA.FTZ R191, R21, c[0x0][0x23c], -R184 ;  /* 0x00008f0015bf7a23 */ /* 0x000fe200000108b8 */
[----:B------:R-:W3:Y:S01]  /*bea0*/  MUFU.EX2 R170, R170 ;  /* 0x000000aa00aa7308 */ /* 0x000ee20000000800 */
[----:B------:R-:W-:Y:S01]  /*beb0*/  LDSM.16.MT88.4 R20, [R234+0x10800] ;  /* 0x01080000ea14783b */ /* 0x000fe20000004200 */
[----:B------:R-:W-:-:S02]  /*bec0*/  FFMA.FTZ R177, R26, c[0x0][0x23c], -R189 ;  /* 0x00008f001ab17a23 */ /* 0x000fc400000108bd */
[--C-:B------:R-:W-:Y:S02]  /*bed0*/  FFMA.FTZ R178, R24, c[0x0][0x23c], -R189.reuse ;  /* 0x00008f0018b27a23 */ /* 0x100fe400000108bd */
[--C-:B------:R-:W-:Y:S02]  /*bee0*/  FFMA.FTZ R181, R25, c[0x0][0x23c], -R184.reuse ;  /* 0x00008f0019b57a23 */ /* 0x100fe400000108b8 */
[----:B------:R-:W-:Y:S01]  /*bef0*/  MUFU.EX2 R168, R168 ;  /* 0x000000a800a87308 */ /* 0x000fe20000000800 */
[----:B--2---:R-:W-:Y:S01]  /*bf00*/  F2FP.PACK_AB R4, R171, R172 ;  /* 0x000000acab04723e */ /* 0x004fe200000000ff */
[----:B------:R-:W-:Y:S01]  /*bf10*/  FFMA.FTZ R196, R29, c[0x0][0x23c], -R184 ;  /* 0x00008f001dc47a23 */ /* 0x000fe200000108b8 */
[----:B------:R-:W-:Y:S01]  /*bf20*/  LDSM.16.MT88.4 R24, [R236+0x10800] ;  /* 0x01080000ec18783b */ /* 0x000fe20000004200 */
[--C-:B------:R-:W-:Y:S02]  /*bf30*/  FFMA.FTZ R201, R204, c[0x0][0x23c], -R189.reuse ;  /* 0x00008f00ccc97a23 */ /* 0x100fe400000108bd */
[--C-:B------:R-:W-:Y:S01]  /*bf40*/  FFMA.FTZ R203, R198, c[0x0][0x23c], -R189.reuse ;  /* 0x00008f00c6cb7a23 */ /* 0x100fe200000108bd */
[----:B------:R-:W-:Y:S01]  /*bf50*/  LDSM.16.MT88.4 R28, [R232+0x12800] ;  /* 0x01280000e81c783b */ /* 0x000fe20000004200 */
[----:B------:R-:W2:Y:S01]  /*bf60*/  MUFU.EX2 R2, R2 ;  /* 0x0000000200027308 */ /* 0x000ea20000000800 */
[----:B---3--:R-:W-:Y:S01]  /*bf70*/  F2FP.PACK_AB R6, R169, R170 ;  /* 0x000000aaa906723e */ /* 0x008fe200000000ff */
[----:B------:R-:W-:-:S02]  /*bf80*/  FFMA.FTZ R202, R202, c[0x0][0x23c], -R189 ;  /* 0x00008f00caca7a23 */ /* 0x000fc400000108bd */
[--C-:B------:R-:W-:Y:S02]  /*bf90*/  FFMA.FTZ R200, R200, c[0x0][0x23c], -R189.reuse ;  /* 0x00008f00c8c87a23 */ /* 0x100fe400000108bd */
[--C-:B------:R-:W-:Y:S02]  /*bfa0*/  FFMA.FTZ R198, R199, c[0x0][0x23c], -R184.reuse ;  /* 0x00008f00c7c67a23 */ /* 0x100fe400000108b8 */
[----:B------:R-:W-:Y:S01]  /*bfb0*/  MUFU.EX2 R0, R0 ;  /* 0x0000000000007308 */ /* 0x000fe20000000800 */
[--C-:B------:R-:W-:Y:S02]  /*bfc0*/  FFMA.FTZ R197, R197, c[0x0][0x23c], -R184.reuse ;  /* 0x00008f00c5c57a23 */ /* 0x100fe400000108b8 */
[--C-:B------:R-:W-:Y:S02]  /*bfd0*/  FFMA.FTZ R195, R195, c[0x0][0x23c], -R184.reuse ;  /* 0x00008f00c3c37a23 */ /* 0x100fe400000108b8 */
[----:B------:R-:W-:Y:S02]  /*bfe0*/  FFMA.FTZ R204, R193, c[0x0][0x23c], -R184 ;  /* 0x00008f00c1cc7a23 */ /* 0x000fe400000108b8 */
[--C-:B------:R-:W-:Y:S01]  /*bff0*/  FFMA.FTZ R192, R192, c[0x0][0x23c], -R189.reuse ;  /* 0x00008f00c0c07a23 */ /* 0x100fe200000108bd */
[----:B------:R-:W3:Y:S01]  /*c000*/  MUFU.EX2 R175, R175 ;  /* 0x000000af00af7308 */ /* 0x000ee20000000800 */
[----:B--2---:R-:W-:Y:S01]  /*c010*/  F2FP.PACK_AB R5, R2, R168 ;  /* 0x000000a80205723e */ /* 0x004fe200000000ff */
[----:B------:R-:W-:-:S02]  /*c020*/  FFMA.FTZ R193, R190, c[0x0][0x23c], -R189 ;  /* 0x00008f00bec17a23 */ /* 0x000fc400000108bd */
[--C-:B------:R-:W-:Y:S02]  /*c030*/  FFMA.FTZ R188, R188, c[0x0][0x23c], -R189.reuse ;  /* 0x00008f00bcbc7a23 */ /* 0x100fe400000108bd */
[----:B------:R-:W-:Y:S02]  /*c040*/  FFMA.FTZ R189, R186, c[0x0][0x23c], -R189 ;  /* 0x00008f00babd7a23 */ /* 0x000fe400000108bd */
[----:B------:R-:W2:Y:S01]  /*c050*/  MUFU.EX2 R176, R176 ;  /* 0x000000b000b07308 */ /* 0x000ea20000000800 */
[--C-:B------:R-:W-:Y:S02]  /*c060*/  FFMA.FTZ R186, R187, c[0x0][0x23c], -R184.reuse ;  /* 0x00008f00bbba7a23 */ /* 0x100fe400000108b8 */
[--C-:B------:R-:W-:Y:S02]  /*c070*/  FFMA.FTZ R185, R185, c[0x0][0x23c], -R184.reuse ;  /* 0x00008f00b9b97a23 */ /* 0x100fe400000108b8 */
        /* <DEDUP_REMOVED lines=27> */
[C---:B-1----:R-:W-:Y:S01]  /*c230*/  HMMA.16816.F32 R144, R4.reuse, R8, R144 ;  /* 0x000000080490723c */ /* 0x042fe20000001890 */
[-C--:B------:R-:W-:Y:S02]  /*c240*/  FMUL.FTZ R136, R136, R176.reuse ;  /* 0x000000b088887220 */ /* 0x080fe40000410000 */
[-C--:B------:R-:W-:Y:S01]  /*c250*/  FMUL.FTZ R137, R137, R176.reuse ;  /* 0x000000b089897220 */ /* 0x080fe20000410000 */
[----:B------:R-:W-:Y:S01]  /*c260*/  MUFU.EX2 R181, R181 ;  /* 0x000000b500b57308 */ /* 0x000fe20000000800 */
[-C--:B------:R-:W-:Y:S02]  /*c270*/  FMUL.FTZ R138, R138, R3.reuse ;  /* 0x000000038a8a7220 */ /* 0x080fe40000410000 */
[----:B------:R-:W-:Y:S01]  /*c280*/  FMUL.FTZ R139, R139, R3 ;  /* 0x000000038b8b7220 */ /* 0x000fe20000410000 */
[----:B------:R-:W-:Y:S01]  /*c290*/  HMMA.16816.F32 R140, R4, R10, R140 ;  /* 0x0000000a048c723c */ /* 0x000fe2000000188c */
[----:B------:R-:W1:Y:S01]  /*c2a0*/  LDSM.16.MT88.4 R8, [R234+0x12000] ;  /* 0x01200000ea08783b */ /* 0x000e620000004200 */
        /* <DEDUP_REMOVED lines=32> */
[C---:B------:R-:W-:Y:S01]  /*c4b0*/  HMMA.16816.F32 R148, R4.reuse, R18, R148 ;  /* 0x000000120494723c */ /* 0x040fe20000001894 */
[----:B------:R-:W2:Y:S01]  /*c4c0*/  LDSM.16.MT88.4 R16, [R236+0x12000] ;  /* 0x01200000ec10783b */ /* 0x000ea20000004200 */
[-C--:B------:R-:W-:Y:S02]  /*c4d0*/  FMUL.FTZ R54, R54, R3.reuse ;  /* 0x0000000336367220 */ /* 0x080fe40000410000 */
[----:B------:R-:W-:Y:S02]  /*c4e0*/  FMUL.FTZ R55, R55, R3 ;  /* 0x0000000337377220 */ /* 0x000fe40000410000 */
[-C--:B------:R-:W-:Y:S01]  /*c4f0*/  FMUL.FTZ R56, R56, R176.reuse ;  /* 0x000000b038387220 */ /* 0x080fe20000410000 */
[----:B------:R-:W-:Y:S01]  /*c500*/  MUFU.EX2 R203, R203 ;  /* 0x000000cb00cb7308 */ /* 0x000fe20000000800 */
[----:B-1----:R-:W-:Y:S01]  /*c510*/  HMMA.16816.F32 R44, R4, R8, R44 ;  /* 0x00000008042c723c */ /* 0x002fe2000000182c */
[----:B------:R-:W-:-:S02]  /*c520*/  FMUL.FTZ R57, R57, R176 ;  /* 0x000000b039397220 */ /* 0x000fc40000410000 */
[-C--:B------:R-:W-:Y:S02]  /*c530*/  FMUL.FTZ R58, R58, R3.reuse ;  /* 0x000000033a3a7220 */ /* 0x080fe40000410000 */
[-C--:B------:R-:W-:Y:S02]  /*c540*/  FMUL.FTZ R59, R59, R3.reuse ;  /* 0x000000033b3b7220 */ /* 0x080fe40000410000 */
[-C--:B------:R-:W-:Y:S01]  /*c550*/  FMUL.FTZ R36, R36, R176.reuse ;  /* 0x000000b024247220 */ /* 0x080fe20000410000 */
[----:B------:R-:W-:Y:S01]  /*c560*/  HMMA.16816.F32 R48, R4, R10, R48 ;  /* 0x0000000a0430723c */ /* 0x000fe20000001830 */
[----:B------:R-:W1:Y:S01]  /*c570*/  LDSM.16.MT88.4 R8, [R236+0x14000] ;  /* 0x01400000ec08783b */ /* 0x000e620000004200 */
        /* <DEDUP_REMOVED lines=10> */
[----:B---3--:R-:W-:Y:S01]  /*c620*/  HMMA.16816.F32 R52, R4, R12, R52 ;  /* 0x0000000c0434723c */ /* 0x008fe20000001834 */
[----:B------:R-:W-:Y:S01]  /*c630*/  FMUL.FTZ R69, R69, R176 ;  /* 0x000000b045457220 */ /* 0x000fe20000410000 */
[----:B------:R-:W-:Y:S01]  /*c640*/  MUFU.EX2 R195, R195 ;  /* 0x000000c300c37308 */ /* 0x000fe20000000800 */
[----:B------:R-:W-:-:S02]  /*c650*/  FMUL.FTZ R70, R70, R3 ;  /* 0x0000000346467220 */ /* 0x000fc40000410000 */
[-C--:B------:R-:W-:Y:S02]  /*c660*/  FMUL.FTZ R71, R71, R3.reuse ;  /* 0x0000000347477220 */ /* 0x080fe40000410000 */
[-C--:B------:R-:W-:Y:S01]  /*c670*/  FMUL.FTZ R72, R72, R176.reuse ;  /* 0x000000b048487220 */ /* 0x080fe20000410000 */
[C---:B------:R-:W-:Y:S01]  /*c680*/  HMMA.16816.F32 R56, R4.reuse, R14, R56 ;  /* 0x0000000e0438723c */ /* 0x040fe20000001838 */
[----:B------:R-:W3:Y:S01]  /*c690*/  LDSM.16.MT88.4 R12, [R234+0x14000] ;  /* 0x01400000ea0c783b */ /* 0x000ee20000004200 */
[-C--:B------:R-:W-:Y:S01]  /*c6a0*/  FMUL.FTZ R73, R73, R176.reuse ;  /* 0x000000b049497220 */ /* 0x080fe20000410000 */
[----:B------:R-:W1:Y:S01]  /*c6b0*/  MUFU.EX2 R204, R204 ;  /* 0x000000cc00cc7308 */ /* 0x000e620000000800 */
[-C--:B------:R-:W-:Y:S02]  /*c6c0*/  FMUL.FTZ R74, R74, R3.reuse ;  /* 0x000000034a4a7220 */ /* 0x080fe40000410000 */
[----:B------:R-:W-:Y:S02]  /*c6d0*/  FMUL.FTZ R75, R75, R3 ;  /* 0x000000034b4b7220 */ /* 0x000fe40000410000 */
        /* <DEDUP_REMOVED lines=10> */
[----:B------:R-:W2:Y:S01]  /*c780*/  MUFU.EX2 R193, R193 ;  /* 0x000000c100c17308 */ /* 0x000ea20000000800 */
[----:B------:R-:W-:-:S02]  /*c790*/  FMUL.FTZ R82, R82, R3 ;  /* 0x0000000352527220 */ /* 0x000fc40000410000 */
[C---:B-1----:R-:W-:Y:S01]  /*c7a0*/  HMMA.16816.F32 R68, R4.reuse, R8, R68 ;  /* 0x000000080444723c */ /* 0x042fe20000001844 */
[-C--:B------:R-:W-:Y:S02]  /*c7b0*/  FMUL.FTZ R83, R83, R3.reuse ;  /* 0x0000000353537220 */ /* 0x080fe40000410000 */
[-C--:B------:R-:W-:Y:S02]  /*c7c0*/  FMUL.FTZ R60, R60, R176.reuse ;  /* 0x000000b03c3c7220 */ /* 0x080fe40000410000 */
[----:B------:R-:W-:Y:S01]  /*c7d0*/  FMUL.FTZ R61, R61, R176 ;  /* 0x000000b03d3d7220 */ /* 0x000fe20000410000 */
[----:B------:R-:W-:Y:S01]  /*c7e0*/  MUFU.EX2 R188, R188 ;  /* 0x000000bc00bc7308 */ /* 0x000fe20000000800 */
[-C--:B------:R-:W-:Y:S01]  /*c7f0*/  FMUL.FTZ R62, R62, R3.reuse ;  /* 0x000000033e3e7220 */ /* 0x080fe20000410000 */
[----:B------:R-:W-:Y:S01]  /*c800*/  HMMA.16816.F32 R72, R4, R10, R72 ;  /* 0x0000000a0448723c */ /* 0x000fe20000001848 */
[----:B------:R-:W1:Y:S01]  /*c810*/  LDSM.16.MT88.4 R8, [R232+0x14000] ;  /* 0x01400000e808783b */ /* 0x000e620000004200 */
[----:B------:R-:W-:-:S02]  /*c820*/  FMUL.FTZ R63, R63, R3 ;  /* 0x000000033f3f7220 */ /* 0x000fc40000410000 */
[-C--:B------:R-:W-:Y:S02]  /*c830*/  FMUL.FTZ R64, R64, R176.reuse ;  /* 0x000000b040407220 */ /* 0x080fe40000410000 */
        /* <DEDUP_REMOVED lines=14> */
[----:B------:R-:W1:Y:S01]  /*c920*/  MUFU.EX2 R185, R185 ;  /* 0x000000b900b97308 */ /* 0x000e620000000800 */
[C---:B--2---:R-:W-:Y:S01]  /*c930*/  HMMA.16816.F32 R60, R4.reuse, R16, R60 ;  /* 0x00000010043c723c */ /* 0x044fe2000000183c */
[-C--:B------:R-:W-:Y:S02]  /*c940*/  FMUL.FTZ R98, R98, R3.reuse ;  /* 0x0000000362627220 */ /* 0x080fe40000410000 */
[-C--:B------:R-:W-:Y:S02]  /*c950*/  FMUL.FTZ R99, R99, R3.reuse ;  /* 0x0000000363637220 */ /* 0x080fe40000410000 */
[-C--:B------:R-:W-:Y:S02]  /*c960*/  FMUL.FTZ R100, R100, R176.reuse ;  /* 0x000000b064647220 */ /* 0x080fe40000410000 */
[----:B------:R-:W-:Y:S01]  /*c970*/  FMUL.FTZ R101, R101, R176 ;  /* 0x000000b065657220 */ /* 0x000fe20000410000 */
[----:B------:R-:W-:Y:S01]  /*c980*/  HMMA.16816.F32 R64, R4, R18, R64 ;  /* 0x000000120440723c */ /* 0x000fe20000001840 */
[----:B------:R-:W2:Y:S01]  /*c990*/  LDSM.16.MT88.4 R16, [R233+0x14000] ;  /* 0x01400000e910783b */ /* 0x000ea20000004200 */
[-C--:B------:R-:W-:Y:S01]  /*c9a0*/  FMUL.FTZ R102, R102, R3.reuse ;  /* 0x0000000366667220 */ /* 0x080fe20000410000 */
[----:B------:R-:W-:Y:S01]  /*c9b0*/  MUFU.EX2 R182, R182 ;  /* 0x000000b600b67308 */ /* 0x000fe20000000800 */
[----:B------:R-:W-:-:S02]  /*c9c0*/  FMUL.FTZ R103, R103, R3 ;  /* 0x0000000367677220 */ /* 0x000fc40000410000 */
[-C--:B------:R-:W-:Y:S02]  /*c9d0*/  FMUL.FTZ R104, R104, R176.reuse ;  /* 0x000000b068687220 */ /* 0x080fe40000410000 */
[C---:B-1----:R-:W-:Y:S01]  /*c9e0*/  HMMA.16816.F32 R92, R4.reuse, R8, R92 ;  /* 0x00000008045c723c */ /* 0x042fe2000000185c */
[-C--:B------:R-:W-:Y:S02]  /*c9f0*/  FMUL.FTZ R105, R105, R176.reuse ;  /* 0x000000b069697220 */ /* 0x080fe40000410000 */
[-C--:B------:R-:W-:Y:S01]  /*ca00*/  FMUL.FTZ R106, R106, R3.reuse ;  /* 0x000000036a6a7220 */ /* 0x080fe20000410000 */
[----:B------:R-:W1:Y:S01]  /*ca10*/  MUFU.EX2 R183, R183 ;  /* 0x000000b700b77308 */ /* 0x000e620000000800 */
[----:B------:R-:W-:Y:S02]  /*ca20*/  FMUL.FTZ R107, R107, R3 ;  /* 0x000000036b6b7220 */ /* 0x000fe40000410000 */
[-C--:B------:R-:W-:Y:S01]  /*ca30*/  FMUL.FTZ R84, R84, R176.reuse ;  /* 0x000000b054547220 */ /* 0x080fe20000410000 */
[----:B------:R-:W-:Y:S01]  /*ca40*/  HMMA.16816.F32 R96, R4, R10, R96 ;  /* 0x0000000a0460723c */ /* 0x000fe20000001860 */
[----:B------:R-:W1:Y:S01]  /*ca50*/  LDSM.16.MT88.4 R8, [R233+0x16000] ;  /* 0x01600000e908783b */ /* 0x000e620000004200 */
[----:B------:R-:W-:-:S02]  /*ca60*/  FMUL.FTZ R85, R85, R176 ;  /* 0x000000b055557220 */ /* 0x000fc40000410000 */
[-C--:B------:R-:W-:Y:S02]  /*ca70*/  FMUL.FTZ R86, R86, R3.reuse ;  /* 0x0000000356567220 */ /* 0x080fe40000410000 */
[-C--:B------:R-:W-:Y:S02]  /*ca80*/  FMUL.FTZ R87, R87, R3.reuse ;  /* 0x0000000357577220 */ /* 0x080fe40000410000 */
[-C--:B------:R-:W-:Y:S01]  /*ca90*/  FMUL.FTZ R88, R88, R176.reuse ;  /* 0x000000b058587220 */ /* 0x080fe20000410000 */
[----:B---3--:R-:W-:Y:S01]  /*caa0*/  HMMA.16816.F32 R100, R4, R12, R100 ;  /* 0x0000000c0464723c */ /* 0x008fe20000001864 */
[----:B------:R-:W-:Y:S02]  /*cab0*/  FMUL.FTZ R89, R89, R176 ;  /* 0x000000b059597220 */ /* 0x000fe40000410000 */
[-C--:B------:R-:W-:Y:S02]  /*cac0*/  FMUL.FTZ R90, R90, R3.reuse ;  /* 0x000000035a5a7220 */ /* 0x080fe40000410000 */
[----:B------:R-:W-:-:S02]  /*cad0*/  FMUL.FTZ R91, R91, R3 ;  /* 0x000000035b5b7220 */ /* 0x000fc40000410000 */
[-C--:B------:R-:W-:Y:S01]  /*cae0*/  FMUL.FTZ R116, R116, R176.reuse ;  /* 0x000000b074747220 */ /* 0x080fe20000410000 */
[C---:B------:R-:W-:Y:S01]  /*caf0*/  HMMA.16816.F32 R104, R4.reuse, R14, R104 ;  /* 0x0000000e0468723c */ /* 0x040fe20000001868 */
[----:B------:R-:W3:Y:S01]  /*cb00*/  LDSM.16.MT88.4 R12, [R232+0x16000] ;  /* 0x01600000e80c783b */ /* 0x000ee20000004200 */
[-C--:B------:R-:W-:Y:S02]  /*cb10*/  FMUL.FTZ R117, R117, R176.reuse ;  /* 0x000000b075757220 */ /* 0x080fe40000410000 */
[-C--:B------:R-:W-:Y:S02]  /*cb20*/  FMUL.FTZ R118, R118, R3.reuse ;  /* 0x0000000376767220 */ /* 0x080fe40000410000 */
[----:B------:R-:W-:Y:S02]  /*cb30*/  FMUL.FTZ R119, R119, R3 ;  /* 0x0000000377777220 */ /* 0x000fe40000410000 */
        /* <DEDUP_REMOVED lines=10> */
[C---:B-1----:R-:W-:Y:S01]  /*cbe0*/  HMMA.16816.F32 R116, R4.reuse, R8, R116 ;  /* 0x000000080474723c */ /* 0x042fe20000001874 */
[-C--:B------:R-:W-:Y:S02]  /*cbf0*/  FMUL.FTZ R127, R127, R3.reuse ;  /* 0x000000037f7f7220 */ /* 0x080fe40000410000 */
[-C--:B------:R-:W-:Y:S02]  /*cc00*/  FMUL.FTZ R128, R128, R176.reuse ;  /* 0x000000b080807220 */ /* 0x080fe40000410000 */
[-C--:B------:R-:W-:Y:S02]  /*cc10*/  FMUL.FTZ R129, R129, R176.reuse ;  /* 0x000000b081817220 */ /* 0x080fe40000410000 */
[-C--:B------:R-:W-:Y:S01]  /*cc20*/  FMUL.FTZ R130, R130, R3.reuse ;  /* 0x0000000382827220 */ /* 0x080fe20000410000 */
[----:B------:R-:W-:Y:S01]  /*cc30*/  HMMA.16816.F32 R120, R4, R10, R120 ;  /* 0x0000000a0478723c */ /* 0x000fe20000001878 */
[----:B------:R-:W-:Y:S01]  /*cc40*/  FMUL.FTZ R131, R131, R3 ;  /* 0x0000000383837220 */ /* 0x000fe20000410000 */
[----:B------:R-:W1:Y:S01]  /*cc50*/  LDSM.16.MT88.4 R8, [R232+0x10800] ;  /* 0x01080000e808783b */ /* 0x000e620000004200 */
[----:B------:R-:W-:-:S02]  /*cc60*/  FMUL.FTZ R108, R108, R176 ;  /* 0x000000b06c6c7220 */ /* 0x000fc40000410000 */
[-C--:B------:R-:W-:Y:S02]  /*cc70*/  FMUL.FTZ R109, R109, R176.reuse ;  /* 0x000000b06d6d7220 */ /* 0x080fe40000410000 */
[-C--:B------:R-:W-:Y:S01]  /*cc80*/  FMUL.FTZ R110, R110, R3.reuse ;  /* 0x000000036e6e7220 */ /* 0x080fe20000410000 */
[C---:B---3--:R-:W-:Y:S01]  /*cc90*/  HMMA.16816.F32 R124, R4.reuse, R12, R124 ;  /* 0x0000000c047c723c */ /* 0x048fe2000000187c */
[-C--:B------:R-:W-:Y:S02]  /*cca0*/  FMUL.FTZ R111, R111, R3.reuse ;  /* 0x000000036f6f7220 */ /* 0x080fe40000410000 */
[-C--:B------:R-:W-:Y:S02]  /*ccb0*/  FMUL.FTZ R112, R112, R176.reuse ;  /* 0x000000b070707220 */ /* 0x080fe40000410000 */
[----:B------:R-:W-:Y:S02]  /*ccc0*/  FMUL.FTZ R113, R113, R176 ;  /* 0x000000b071717220 */ /* 0x000fe40000410000 */
[-C--:B------:R-:W-:Y:S01]  /*ccd0*/  FMUL.FTZ R114, R114, R3.reuse ;  /* 0x0000000372727220 */ /* 0x080fe20000410000 */
[----:B------:R-:W-:Y:S01]  /*cce0*/  HMMA.16816.F32 R128, R4, R14, R128 ;  /* 0x0000000e0480723c */ /* 0x000fe20000001880 */
[----:B------:R-:W3:Y:S01]  /*ccf0*/  LDSM.16.MT88.4 R12, [R236+0x12800] ;  /* 0x01280000ec0c783b */ /* 0x000ee20000004200 */
[----:B------:R-:W-:-:S02]  /*cd00*/  FMUL.FTZ R115, R115, R3 ;  /* 0x0000000373737220 */ /* 0x000fc40000410000 */
[----:B------:R-:W-:Y:S02]  /*cd10*/  FFMA.FTZ R172, R251, R176, R172 ;  /* 0x000000b0fbac7223 */ /* 0x000fe400000100ac */
[----:B------:R-:W-:Y:S02]  /*cd20*/  FFMA.FTZ R3, R249, R3, R168 ;  /* 0x00000003f9037223 */ /* 0x000fe400000100a8 */
[C---:B--2---:R-:W-:Y:S01]  /*cd30*/  HMMA.16816.F32 R108, R4.reuse, R16, R108 ;  /* 0x00000010046c723c */ /* 0x044fe2000000186c */
[----:B------:R-:W-:Y:S02]  /*cd40*/  FADD.FTZ R171, R171, R172 ;  /* 0x000000acabab7221 */ /* 0x000fe40000010000 */
[----:B------:R-:W-:Y:S02]  /*cd50*/  FADD.FTZ R3, R2, R3 ;  /* 0x0000000302037221 */ /* 0x000fe40000010000 */
[----:B------:R-:W-:Y:S02]  /*cd60*/  FADD.FTZ R170, R170, R171 ;  /* 0x000000abaaaa7221 */ /* 0x000fe40000010000 */
[----:B------:R-:W-:Y:S01]  /*cd70*/  FADD.FTZ R2, R0, R3 ;  /* 0x0000000300027221 */ /* 0x000fe20000010000 */
[----:B------:R-:W-:Y:S01]  /*cd80*/  HMMA.16816.F32 R112, R4, R18, R112 ;  /* 0x000000120470723c */ /* 0x000fe20000001870 */
[----:B------:R-:W2:Y:S01]  /*cd90*/  LDSM.16.MT88.4 R16, [R233+0x10800] ;  /* 0x01080000e910783b */ /* 0x000ea20000004200 */
        /* <DEDUP_REMOVED lines=36> */
[----:B------:R-:W-:Y:S07]  /*cfe0*/  LDSM.16.MT88.4 R20, [R232+0x16800] ;  /* 0x01680000e814783b */ /* 0x000fee0000004200 */
        /* <DEDUP_REMOVED lines=15> */
[C---:B--2---:R-:W-:Y:S08]  /*d0e0*/  HMMA.16816.F32 R84, R4.reuse, R16, R84 ;  /* 0x000000100454723c */ /* 0x044ff00000001854 */
[C---:B------:R-:W-:Y:S01]  /*d0f0*/  HMMA.16816.F32 R88, R4.reuse, R18, R88 ;  /* 0x000000120458723c */ /* 0x040fe20000001858 */
[----:B------:R-:W2:Y:S07]  /*d100*/  LDSM.16.MT88.4 R16, [R233+0x11000] ;  /* 0x01100000e910783b */ /* 0x000eae0000004200 */
[C---:B------:R-:W-:Y:S08]  /*d110*/  HMMA.16816.F32 R108, R4.reuse, R28, R108 ;  /* 0x0000001c046c723c */ /* 0x040ff0000000186c */
[C---:B------:R-:W-:Y:S01]  /*d120*/  HMMA.16816.F32 R112, R4.reuse, R30, R112 ;  /* 0x0000001e0470723c */ /* 0x040fe20000001870 */
[----:B------:R-:W-:Y:S07]  /*d130*/  LDSM.16.MT88.4 R28, [R236+0x15000] ;  /* 0x01500000ec1c783b */ /* 0x000fee0000004200 */
[C---:B-1----:R-:W-:Y:S08]  /*d140*/  HMMA.16816.F32 R116, R4.reuse, R8, R116 ;  /* 0x000000080474723c */ /* 0x042ff00000001874 */
        /* <DEDUP_REMOVED lines=13> */
[----:B---3--:R-:W-:Y:S01]  /*d220*/  HMMA.16816.F32 R136, R4, R12, R136 ;  /* 0x0000000c0488723c */ /* 0x008fe20000001888 */
[----:B------:R-:W-:Y:S02]  /*d230*/  FADD.FTZ R203, R203, R200 ;  /* 0x000000c8cbcb7221 */ /* 0x000fe40000010000 */
[----:B------:R-:W-:-:S05]  /*d240*/  FADD.FTZ R3, R204, R3 ;  /* 0x00000003cc037221 */ /* 0x000fca0000010000 */
        /* <DEDUP_REMOVED lines=9> */
[C---:B-1----:R-:W-:Y:S08]  /*d2e0*/  HMMA.16816.F32 R92, R4.reuse, R12, R92 ;  /* 0x0000000c045c723c */ /* 0x042ff0000000185c */
        /* <DEDUP_REMOVED lines=92> */
.L_x_1604:
        /* <DEDUP_REMOVED lines=43> */
.L_x_1616:
        /* <DEDUP_REMOVED lines=75> */
[----:B------:R-:W-:Y:S03]  /*e010*/  SHF.R.S32.HI R2, RZ, 0x1f, R3 ;  /* 0x0000001fff027819 */ /* 0x000fe60000011403 */
[----:B------:R-:W-:Y:S02]  /*e020*/  IMAD.MOV.U32 R165, RZ, RZ, R4 ;  /* 0x000000ffffa57224 */ /* 0x000fe400078e0004 */
[----:B------:R-:W-:Y:S04]  /*e030*/  IMAD R2, R2, c[0x0][0x188], RZ ;  /* 0x0000620002027a24 */ /* 0x000fe800078e02ff */
[----:B------:R-:W-:Y:S05]  /*e040*/  IMAD R2, R3, c[0x0][0x18c], R2 ;  /* 0x0000630003027a24 */ /* 0x000fea00078e0202 */
[----:B------:R-:W-:Y:S02]  /*e050*/  IADD3 R3, R5, R2, RZ ;  /* 0x0000000205037210 */ /* 0x000fe40007ffe0ff */
.L_x_1613:
[C---:B------:R-:W-:Y:S01]  /*e060*/  ISETP.GE.AND P6, PT, R244.reuse, c[0x0][0x220], PT ;  /* 0x00008800f4007a0c */ /* 0x040fe20003fc6270 */
[----:B------:R-:W-:Y:S01]  /*e070*/  UISETP.GT.AND UP2, UPT, UR28, UR21, UPT ;  /* 0x000000151c00728c */ /* 0x000fe2000bf44270 */
[----:B------:R-:W-:Y:S02]  /*e080*/  IADD3 R2, R244, 0x40, RZ ;  /* 0x00000040f4027810 */ /* 0x000fe40007ffe0ff */
[----:B------:R-:W-:Y:S02]  /*e090*/  IADD3 R9, P1, R165, UR27, RZ ;  /* 0x0000001ba5097c10 */ /* 0x000fe4000ff3e0ff */
[----:B------:R-:W-:Y:S02]  /*e0a0*/  ISETP.GE.AND P5, PT, R2, c[0x0][0x220], PT ;  /* 0x0000880002007a0c */ /* 0x000fe40003fa6270 */
[----:B------:R-:W-:Y:S02]  /*e0b0*/  IADD3 R2, R244, 0xc0, RZ ;  /* 0x000000c0f4027810 */ /* 0x000fe40007ffe0ff */
[----:B------:R-:W-:Y:S02]  /*e0c0*/  IADD3.X R166, R3, UR26, RZ, P1, !PT ;  /* 0x0000001a03a67c10 */ /* 0x000fe40008ffe4ff */
[----:B------:R-:W-:Y:S01]  /*e0d0*/  ISETP.GE.AND P3, PT, R2, c[0x0][0x220], PT ;  /* 0x0000880002007a0c */ /* 0x000fe20003f66270 */
[----:B------:R-:W-:Y:S01]  /*e0e0*/  @P6 STS.128 [R243+0x10000], RZ ;  /* 0x010000fff3006388 */ /* 0x000fe20000000c00 */
[C---:B------:R-:W-:Y:S02]  /*e0f0*/  LEA R2, P0, R165.reuse, R250, 0x1 ;  /* 0x000000faa5027211 */ /* 0x040fe400078008ff */
[----:B------:R-:W-:Y:S02]  /*e100*/  IADD3 R164, R244, 0x80, RZ ;  /* 0x00000080f4a47810 */ /* 0x000fe40007ffe0ff */
[----:B------:R-:W-:Y:S02]  /*e110*/  LEA.HI.X R3, R165, R252, R3, 0x1, P0 ;  /* 0x000000fca5037211 */ /* 0x000fe400000f0c03 */
[----:B------:R-:W-:Y:S02]  /*e120*/  ISETP.GE.AND P4, PT, R164, c[0x0][0x220], PT ;  /* 0x00008800a4007a0c */ /* 0x000fe40003f86270 */
[CC--:B------:R-:W-:Y:S01]  /*e130*/  @!P6 LEA R26, P1, R9.reuse, R250.reuse, 0x1 ;  /* 0x000000fa091ae211 */ /* 0x0c0fe200078208ff */
[----:B------:R-:W-:Y:S01]  /*e140*/  @!PT LDS RZ, [RZ] ;  /* 0x00000000fffff984 */ /* 0x000fe20000000800 */
[----:B------:R-:W-:Y:S01]  /*e150*/  @!PT LDS RZ, [RZ] ;  /* 0x00000000fffff984 */ /* 0x000fe20000000800 */
[----:B------:R-:W-:Y:S01]  /*e160*/  @!PT LDS RZ, [RZ] ;  /* 0x00000000fffff984 */ /* 0x000fe20000000800 */
[----:B------:R1:W-:Y:S01]  /*e170*/  @!P6 LDGSTS.E.BYPASS.LTC128B.128 [R243+0x10000], [R2.64] ;  /* 0x1000000002f3efae */ /* 0x0003e2000b901d60 */
[C---:B------:R-:W-:Y:S02]  /*e180*/  @!P5 LEA R18, P0, R9.reuse, R250, 0x1 ;  /* 0x000000fa0912d211 */ /* 0x040fe400078008ff */
[CCC-:B------:R-:W-:Y:S02]  /*e190*/  @!P6 LEA.HI.X R27, R9.reuse, R252.reuse, R166.reuse, 0x1, P1 ;  /* 0x000000fc091be211 */ /* 0x1c0fe400008f0ca6 */
[----:B------:R-:W-:Y:S01]  /*e1a0*/  @P5 STS.128 [R243+0x12000], RZ ;  /* 0x012000fff3005388 */ /* 0x000fe20000000c00 */
[C-C-:B------:R-:W-:Y:S02]  /*e1b0*/  @!P5 LEA.HI.X R19, R9.reuse, R252, R166.reuse, 0x1, P0 ;  /* 0x000000fc0913d211 */ /* 0x140fe400000f0ca6 */
        /* <DEDUP_REMOVED lines=8> */
[C---:B------:R-:W-:Y:S02]  /*e240*/  @!P4 LEA R14, P2, R9.reuse, R250, 0x1 ;  /* 0x000000fa090ec211 */ /* 0x040fe400078408ff */
[CCC-:B------:R-:W-:Y:S02]  /*e250*/  @!P3 LEA.HI.X R11, R9.reuse, R252.reuse, R166.reuse, 0x1, P1 ;  /* 0x000000fc090bb211 */ /* 0x1c0fe400008f0ca6 */
[----:B------:R-:W-:Y:S01]  /*e260*/  @!PT LDS RZ, [RZ] ;  /* 0x00000000fffff984 */ /* 0x000fe20000000800 */
[----:B------:R-:W-:Y:S01]  /*e270*/  @!PT LDS RZ, [RZ] ;  /* 0x00000000fffff984 */ /* 0x000fe20000000800 */
[----:B------:R-:W-:Y:S01]  /*e280*/  @!PT LDS RZ, [RZ] ;  /* 0x00000000fffff984 */ /* 0x000fe20000000800 */
[----:B------:R1:W-:Y:S01]  /*e290*/  @!P4 LDGSTS.E.BYPASS.LTC128B.128 [R243+0x14000], [R2.64+0x100] ;  /* 0x1400010002f3cfae */ /* 0x0003e2000b901d60 */
[----:B------:R-:W-:Y:S02]  /*e2a0*/  @!P4 LEA.HI.X R15, R9, R252, R166, 0x1, P2 ;  /* 0x000000fc090fc211 */ /* 0x000fe400010f0ca6 */
[CC--:B------:R-:W-:Y:S02]  /*e2b0*/  @!P6 LEA R22, P0, R164.reuse, R250.reuse, 0x1 ;  /* 0x000000faa416e211 */ /* 0x0c0fe400078008ff */
[----:B------:R-:W-:Y:S01]  /*e2c0*/  @P3 STS.128 [R243+0x16000], RZ ;  /* 0x016000fff3003388 */ /* 0x000fe20000000c00 */
[C---:B------:R-:W-:Y:S02]  /*e2d0*/  @!P5 LEA R194, P2, R164.reuse, R250, 0x1 ;  /* 0x000000faa4c2d211 */ /* 0x040fe400078408ff */
[CCC-:B------:R-:W-:Y:S02]  /*e2e0*/  @!P6 LEA.HI.X R23, R164.reuse, R252.reuse, R165.reuse, 0x1, P0 ;  /* 0x000000fca417e211 */ /* 0x1c0fe400000f0ca5 */
[----:B------:R-:W-:Y:S01]  /*e2f0*/  @!PT LDS RZ, [RZ] ;  /* 0x00000000fffff984 */ /* 0x000fe20000000800 */
[----:B------:R-:W-:Y:S01]  /*e300*/  @!PT LDS RZ, [RZ] ;  /* 0x00000000fffff984 */ /* 0x000fe20000000800 */
[----:B------:R-:W-:Y:S01]  /*e310*/  @!PT LDS RZ, [RZ] ;  /* 0x00000000fffff984 */ /* 0x000fe20000000800 */
[----:B------:R1:W-:Y:S01]  /*e320*/  @!P3 LDGSTS.E.BYPASS.LTC128B.128 [R243+0x16000], [R2.64+0x180] ;  /* 0x1600018002f3bfae */ /* 0x0003e2000b901d60 */
[C-C-:B------:R-:W-:Y:S02]  /*e330*/  @!P5 LEA.HI.X R195, R164.reuse, R252, R165.reuse, 0x1, P2 ;  /* 0x000000fca4c3d211 */ /* 0x140fe400010f0ca5 */
[CC--:B------:R-:W-:Y:S02]  /*e340*/  @!P4 LEA R34, P1, R164.reuse, R250.reuse, 0x1 ;  /* 0x000000faa422c211 */ /* 0x0c0fe400078208ff */
[----:B------:R-:W-:Y:S01]  /*e350*/  @P6 STS.128 [R243+0x10800], RZ ;  /* 0x010800fff3006388 */ /* 0x000fe20000000c00 */
[C---:B------:R-:W-:Y:S02]  /*e360*/  @!P3 LEA R30, P0, R164.reuse, R250, 0x1 ;  /* 0x000000faa41eb211 */ /* 0x040fe400078008ff */
[CCC-:B------:R-:W-:Y:S02]  /*e370*/  @!P4 LEA.HI.X R35, R164.reuse, R252.reuse, R165.reuse, 0x1, P1 ;  /* 0x000000fca423c211 */ /* 0x1c0fe400008f0ca5 */
[----:B------:R-:W-:Y:S01]  /*e380*/  @!PT LDS RZ, [RZ] ;  /* 0x00000000fffff984 */ /* 0x000fe20000000800 */
[----:B------:R-:W-:Y:S01]  /*e390*/  @!PT LDS RZ, [RZ] ;  /* 0x00000000fffff984 */ /* 0x000fe20000000800 */
[----:B------:R-:W-:Y:S01]  /*e3a0*/  @!PT LDS RZ, [RZ] ;  /* 0x00000000fffff984 */ /* 0x000fe20000000800 */
[----:B------:R2:W-:Y:S01]  /*e3b0*/  @!P6 LDGSTS.E.BYPASS.LTC128B.128 [R243+0x10800], [R26.64] ;  /* 0x108000001af3efae */ /* 0x0005e2000b901d60 */
[C---:B------:R-:W-:Y:S02]  /*e3c0*/  @!P3 LEA.HI.X R31, R164.reuse, R252, R165, 0x1, P0 ;  /* 0x000000fca41fb211 */ /* 0x040fe400000f0ca5 */
[----:B------:R-:W-:Y:S02]  /*e3d0*/  IADD3 R166, P2, R164, UR27, RZ ;  /* 0x0000001ba4a67c10 */ /* 0x000fe4000ff5e0ff */
[----:B------:R-:W-:Y:S02]  /*e3e0*/  @P5 STS.128 [R243+0x12800], RZ ;  /* 0x012800fff3005388 */ /* 0x000fe40000000c00 */
[CC--:B------:R-:W-:Y:S02]  /*e3f0*/  @!P6 LEA R206, P0, R166.reuse, R250.reuse, 0x1 ;  /* 0x000000faa6cee211 */ /* 0x0c0fe400078008ff */
[----:B------:R-:W-:Y:S01]  /*e400*/  IADD3.X R165, R165, UR26, RZ, P2, !PT ;  /* 0x0000001aa5a57c10 */ /* 0x000fe200097fe4ff */
[----:B------:R-:W-:Y:S01]  /*e410*/  @!PT LDS RZ, [RZ] ;  /* 0x00000000fffff984 */ /* 0x000fe20000000800 */
[----:B------:R-:W-:Y:S01]  /*e420*/  @!PT LDS RZ, [RZ] ;  /* 0x00000000fffff984 */ /* 0x000fe20000000800 */
[----:B------:R-:W-:Y:S01]  /*e430*/  @!PT LDS RZ, [RZ] ;  /* 0x00000000fffff984 */ /* 0x000fe20000000800 */
[----:B------:R3:W-:Y:S01]  /*e440*/  @!P5 LDGSTS.E.BYPASS.LTC128B.128 [R243+0x12800], [R18.64+0x80] ;  /* 0x1280008012f3dfae */ /* 0x0007e2000b901d60 */
[C---:B------:R-:W-:Y:S02]  /*e450*/  @!P5 LEA R202, P2, R166.reuse, R250, 0x1 ;  /* 0x000000faa6cad211 */ /* 0x040fe400078408ff */
[CCC-:B------:R-:W-:Y:S02]  /*e460*/  @!P6 LEA.HI.X R207, R166.reuse, R252.reuse, R165.reuse, 0x1, P0 ;  /* 0x000000fca6cfe211 */ /* 0x1c0fe400000f0ca5 */
[----:B------:R-:W-:Y:S01]  /*e470*/  @P4 STS.128 [R243+0x14800], RZ ;  /* 0x014800fff3004388 */ /* 0x000fe20000000c00 */
[C-C-:B------:R-:W-:Y:S02]  /*e480*/  @!P5 LEA.HI.X R203, R166.reuse, R252, R165.reuse, 0x1, P2 ;  /* 0x000000fca6cbd211 */ /* 0x140fe400010f0ca5 */
        /* <DEDUP_REMOVED lines=61> */
[----:B-1----:R-:W1:Y:S05]  /*e860*/  LDSM.16.M88.4 R192, [R239] ;  /* 0x00000000efc0783b */ /* 0x002e6a0000000200 */
[----:B------:R-:W1:Y:S01]  /*e870*/  LDSM.16.M88.4 R196, [R231] ;  /* 0x00000000e7c4783b */ /* 0x000e620000000200 */
        /* <DEDUP_REMOVED lines=212> */
[----:B--2---:R-:W-:Y:S02]  /*f5c0*/  FMUL.FTZ R164, R11, c[0x0][0x2ec] ;  /* 0x0000bb000ba47a20 */ /* 0x004fe40000410000 */
[----:B------:R-:W-:Y:S03]  /*f5d0*/  FMUL.FTZ R11, R12, c[0x0][0x2ec] ;  /* 0x0000bb000c0b7a20 */ /* 0x000fe60000410000 */
[----:B------:R-:W-:Y:S01]  /*f5e0*/  FMUL.FTZ R210, R24, c[0x0][0x2ec] ;  /* 0x0000bb0018d27a20 */ /* 0x000fe20000410000 */
[C---:B-1----:R-:W-:Y:S01]  /*f5f0*/  HMMA.16816.F32 R28, R192.reuse, R168, R28 ;  /* 0x000000a8c01c723c */ /* 0x042fe2000000181c */
[----:B------:R1:W2:Y:S02]  /*f600*/  MUFU.TANH R183, R250 ;  /* 0x000000fa00b77308 */ /* 0x0002a40000002400 */
[----:B------:R-:W-:Y:S02]  /*f610*/  FMUL.FTZ R25, R25, c[0x0][0x2ec] ;  /* 0x0000bb0019197a20 */ /* 0x000fe40000410000 */
[----:B----4-:R-:W-:Y:S03]  /*f620*/  FMUL.FTZ R166, R13, c[0x0][0x2ec] ;  /* 0x0000bb000da67a20 */ /* 0x010fe60000410000 */
[----:B------:R-:W-:Y:S03]  /*f630*/  HMMA.16816.F32 R32, R192, R170, R32 ;  /* 0x000000aac020723c */ /* 0x000fe60000001820 */
[----:B------:R4:W2:Y:S01]  /*f640*/  MUFU.TANH R182, R165 ;  /* 0x000000a500b67308 */ /* 0x0008a20000002400 */
[----:B-----5:R-:W-:Y:S09]  /*f650*/  FMUL.FTZ R252, R15, c[0x0][0x2ec] ;  /* 0x0000bb000ffc7a20 */ /* 0x020ff20000410000 */
[----:B------:R5:W2:Y:S03]  /*f660*/  MUFU.TANH R190, R166 ;  /* 0x000000a600be7308 */ /* 0x000aa60000002400 */
[----:B------:R-:W-:Y:S02]  /*f670*/  FMUL.FTZ R29, R29, c[0x0][0x2ec] ;  /* 0x0000bb001d1d7a20 */ /* 0x000fe40000410000 */
[----:B-1----:R-:W-:Y:S02]  /*f680*/  FMUL.FTZ R250, R16, c[0x0][0x2ec] ;  /* 0x0000bb0010fa7a20 */ /* 0x002fe40000410000 */
[----:B------:R-:W-:Y:S03]  /*f690*/  FMUL.FTZ R30, R30, c[0x0][0x2ec] ;  /* 0x0000bb001e1e7a20 */ /* 0x000fe60000410000 */
        /* <DEDUP_REMOVED lines=23> */
[----:B------:R-:W2:Y:S01]  /*f810*/  MUFU.TANH R8, R197 ;  /* 0x000000c500087308 */ /* 0x000ea20000002400 */
[----:B-1----:R-:W-:Y:S09]  /*f820*/  FMUL.FTZ R166, R34, c[0x0][0x2ec] ;  /* 0x0000bb0022a67a20 */ /* 0x002ff20000410000 */
[----:B------:R1:W1:Y:S01]  /*f830*/  MUFU.TANH R197, R252 ;  /* 0x000000fc00c57308 */ /* 0x0002620000002400 */
[----:B----4-:R-:W-:Y:S09]  /*f840*/  FMUL.FTZ R164, R33, c[0x0][0x2ec] ;  /* 0x0000bb0021a47a20 */ /* 0x010ff20000410000 */
[----:B------:R4:W2:Y:S10]  /*f850*/  MUFU.TANH R195, R250 ;  /* 0x000000fa00c37308 */ /* 0x0008b40000002400 */
[----:B------:R2:W2:Y:S01]  /*f860*/  MUFU.TANH R189, R11 ;  /* 0x0000000b00bd7308 */ /* 0x0004a20000002400 */
[----:B-1----:R-:W-:Y:S09]  /*f870*/  IMAD.MOV.U32 R252, RZ, RZ, R3 ;  /* 0x000000fffffc7224 */ /* 0x002ff200078e0003 */
[----:B------:R1:W1:Y:S01]  /*f880*/  MUFU.TANH R191, R14 ;  /* 0x0000000e00bf7308 */ /* 0x0002620000002400 */
[----:B----4-:R-:W-:Y:S09]  /*f890*/  IMAD.MOV.U32 R250, RZ, RZ, R2 ;  /* 0x000000fffffa7224 */ /* 0x010ff200078e0002 */
        /* <DEDUP_REMOVED lines=55> */
[----:B------:R-:W2:Y:S01]  /*fc10*/  R2UR UR8, R6 ;  /* 0x00000000060873c2 */ /* 0x000ea200000e0000 */
[----:B------:R-:W-:Y:S02]  /*fc20*/  LEA.HI.X.SX32 R7, R2, UR31, 0x2, P0 ;  /* 0x0000001f02077c11 */ /* 0x000fe400080f16ff */
[----:B------:R-:W-:Y:S04]  /*fc30*/  LEA R12, P1, R4, UR30, 0x2 ;  /* 0x0000001e040c7c11 */ /* 0x000fe8000f8210ff */
[----:B------:R-:W-:Y:S01]  /*fc40*/  LEA.HI.X.SX32 R13, R3, UR31, 0x2, P1 ;  /* 0x0000001f030d7c11 */ /* 0x000fe200088f16ff */
[----:B------:R-:W3:Y:S08]  /*fc50*/  R2UR UR34, R12 ;  /* 0x000000000c2273c2 */ /* 0x000ef000000e0000 */
[----:B------:R-:W5:Y:S08]  /*fc60*/  R2UR UR9, R7 ;  /* 0x00000000070973c2 */ /* 0x000f7000000e0000 */
[----:B------:R-:W4:Y:S01]  /*fc70*/  R2UR UR35, R13 ;  /* 0x000000000d2373c2 */ /* 0x000f2200000e0000 */
[----:B-12---:R-:W-:Y:S02]  /*fc80*/  MOV R14, UR8 ;  /* 0x00000008000e7c02 */ /* 0x006fe40008000f00 */
[----:B---3--:R-:W-:Y:S01]  /*fc90*/  MOV R4, UR34 ;  /* 0x0000002200047c02 */ /* 0x008fe20008000f00 */
[----:B------:R-:W-:Y:S04]  /*fca0*/  UIADD3 UR34, UR39, -UR37, URZ ;  /* 0x8000002527227290 */ /* 0x000fe8000fffe03f */
[----:B------:R-:W-:Y:S01]  /*fcb0*/  UIMAD UR34, UR34, UR10, -0x40 ;  /* 0xffffffc0222274a4 */ /* 0x000fe2000f8e020a */
[----:B-----5:R-:W-:Y:S03]  /*fcc0*/  IMAD.U32 R15, RZ, RZ, UR9 ;  /* 0x00000009ff0f7e24 */ /* 0x020fe6000f8e00ff */
        /* <DEDUP_REMOVED lines=19> */
.L_x_1615:
[----:B------:R2:W-:Y:S01]  /*fe00*/  @P6 STS.128 [R243+0x8000], RZ ;  /* 0x008000fff3006388 */ /* 0x0005e20000000c00 */
[CC--:B------:R-:W-:Y:S01]  /*fe10*/  LEA R20, P0, R6.reuse, R248.reuse, 0x1 ;  /* 0x000000f806147211 */ /* 0x0c0fe200078008ff */
[----:B------:R-:W-:Y:S01]  /*fe20*/  UMOV UR6, UR8 ;  /* 0x0000000800067c82 */ /* 0x000fe20008000000 */
[C---:B------:R-:W-:Y:S01]  /*fe30*/  IADD3 R5, P1, R6.reuse, UR25, RZ ;  /* 0x0000001906057c10 */ /* 0x040fe2000ff3e0ff */
[----:B------:R-:W-:Y:S01]  /*fe40*/  UMOV UR7, UR9 ;  /* 0x0000000900077c82 */ /* 0x000fe20008000000 */
[-C--:B----4-:R-:W-:Y:S02]  /*fe50*/  LEA.HI.X R21, R6, R247.reuse, R2, 0x1, P0 ;  /* 0x000000f706157211 */ /* 0x090fe400000f0c02 */
[CC--:B-1----:R-:W-:Y:S02]  /*fe60*/  @!P5 LEA R14, P0, R5.reuse, R248.reuse, 0x1 ;  /* 0x000000f8050ed211 */ /* 0x0c2fe400078008ff */
        /* <DEDUP_REMOVED lines=110> */
.L_x_1614:
[----:B--23--:R-:W-:Y:S01]  /*10550*/  FMNMX.FTZ R3, R186, R167, !PT ;  /* 0x000000a7ba037209 */ /* 0x00cfe20007810000 */
[----:B----4-:R-:W-:Y:S01]  /*10560*/  LDSM.16.MT88.4 R20, [R234+0x10000] ;  /* 0x01000000ea14783b */ /* 0x010fe20000004200 */
        /* <DEDUP_REMOVED lines=13> */
[----:B-1----:R-:W-:Y:S02]  /*10640*/  FMNMX.FTZ R2, R191, R2, !PT ;  /* 0x00000002bf027209 */ /* 0x002fe40007810000 */
        /* <DEDUP_REMOVED lines=22> */
[----:B------:R-:W-:Y:S01]  /*107b0*/  FMNMX.FTZ R7, R165, R2, !PT ;  /* 0x00000002a5077209 */ /* 0x000fe20007810000 */
[----:B------:R-:W-:Y:S08]  /*107c0*/  LDSM.16.MT88.4 R12, [R236+0x10000] ;  /* 0x01000000ec0c783b */ /* 0x000ff00000004200 */
[----:B------:R-:W-:Y:S08]  /*107d0*/  SHFL.BFLY PT, R6, R5, 0x2, 0x1f ;  /* 0x0c401f0005067f89 */ /* 0x000ff000000e0000 */
[----:B------:R-:W1:Y:S02]  /*107e0*/  SHFL.BFLY PT, R2, R7, 0x2, 0x1f ;  /* 0x0c401f0007027f89 */ /* 0x000e6400000e0000 */
[----:B-1----:R-:W-:Y:S02]  /*107f0*/  FMNMX.FTZ R4, R7, R2, !PT ;  /* 0x0000000207047209 */ /* 0x002fe40007810000 */
[----:B------:R-:W-:Y:S04]  /*10800*/  FMNMX.FTZ R11, R5, R6, !PT ;  /* 0x00000006050b7209 */ /* 0x000fe80007810000 */
[----:B------:R-:W1:Y:S08]  /*10810*/  SHFL.BFLY PT, R3, R4, 0x1, 0x1f ;  /* 0x0c201f0004037f89 */ /* 0x000e7000000e0000 */
[----:B------:R-:W2:Y:S01]  /*10820*/  SHFL.BFLY PT, R164, R11, 0x1, 0x1f ;  /* 0x0c201f000ba47f89 */ /* 0x000ea200000e0000 */
[----:B-1----:R-:W-:Y:S05]  /*10830*/  FMNMX.FTZ R3, R4, R3, !PT ;  /* 0x0000000304037209 */ /* 0x002fea0007810000 */
[C---:B------:R-:W-:Y:S02]  /*10840*/  FMUL.FTZ R176, R3.reuse, c[0x0][0x23c] ;  /* 0x00008f0003b07a20 */ /* 0x040fe40000410000 */
[----:B------:R-:W-:Y:S01]  /*10850*/  FADD.FTZ R5, -R3, R0 ;  /* 0x0000000003057221 */ /* 0x000fe20000010100 */
[----:B--2---:R-:W-:Y:S03]  /*10860*/  FMNMX.FTZ R164, R11, R164, !PT ;  /* 0x000000a40ba47209 */ /* 0x004fe60007810000 */
[----:B------:R-:W-:Y:S01]  /*10870*/  FMUL.FTZ R0, R5, c[0x0][0x23c] ;  /* 0x00008f0005007a20 */ /* 0x000fe20000410000 */
[C---:B------:R-:W-:Y:S01]  /*10880*/  FSETP.NEU.FTZ.AND P0, PT, R164.reuse, -INF , PT ;  /* 0xff800000a400780b */ /* 0x040fe20003f1d000 */
[C---:B------:R-:W-:Y:S02]  /*10890*/  FMUL.FTZ R177, R164.reuse, c[0x0][0x23c] ;  /* 0x00008f00a4b17a20 */ /* 0x040fe40000410000 */
[----:B------:R-:W-:Y:S01]  /*108a0*/  FADD.FTZ R2, -R164, R167 ;  /* 0x000000a7a4027221 */ /* 0x000fe20000010100 */
[----:B------:R-:W-:Y:S01]  /*108b0*/  MOV R167, R164 ;  /* 0x000000a400a77202 */ /* 0x000fe20000000f00 */
[----:B------:R-:W1:Y:S01]  /*108c0*/  MUFU.EX2 R0, R0 ;  /* 0x0000000000007308 */ /* 0x000e620000000800 */
[----:B------:R-:W-:Y:S01]  /*108d0*/  FSEL R177, R177, RZ, P0 ;  /* 0x000000ffb1b17208 */ /* 0x000fe20000000000 */
[----:B------:R-:W-:Y:S01]  /*108e0*/  FMUL.FTZ R6, R2, c[0x0][0x23c] ;  /* 0x00008f0002067a20 */ /* 0x000fe20000410000 */
[----:B------:R-:W-:Y:S03]  /*108f0*/  FSETP.NEU.FTZ.AND P0, PT, R3, -INF , PT ;  /* 0xff8000000300780b */ /* 0x000fe60003f1d000 */
[--C-:B------:R-:W-:Y:S01]  /*10900*/  FFMA.FTZ R186, R186, c[0x0][0x23c], -R177.reuse ;  /* 0x00008f00baba7a23 */ /* 0x100fe200000108b1 */
[----:B------:R-:W-:Y:S01]  /*10910*/  FSEL R176, R176, RZ, P0 ;  /* 0x000000ffb0b07208 */ /* 0x000fe20000000000 */
[--C-:B------:R-:W-:Y:S01]  /*10920*/  FFMA.FTZ R185, R182, c[0x0][0x23c], -R177.reuse ;  /* 0x00008f00b6b97a23 */ /* 0x100fe200000108b1 */
[----:B------:R-:W-:Y:S01]  /*10930*/  PLOP3.LUT P0, PT, PT, PT, UP2, 0x80, 0x0 ;  /* 0x000000000000781c */ /* 0x000fe20003f0f028 */
[--C-:B------:R-:W-:Y:S01]  /*10940*/  FFMA.FTZ R184, R181, c[0x0][0x23c], -R177.reuse ;  /* 0x00008f00b5b87a23 */ /* 0x100fe200000108b1 */
[----:B------:R-:W2:Y:S01]  /*10950*/  MUFU.EX2 R2, R6 ;  /* 0x0000000600027308 */ /* 0x000ea20000000800 */
[--C-:B------:R-:W-:Y:S02]  /*10960*/  FFMA.FTZ R187, R187, c[0x0][0x23c], -R176.reuse ;  /* 0x00008f00bbbb7a23 */ /* 0x100fe400000108b0 */
[--C-:B------:R-:W-:Y:S02]  /*10970*/  FFMA.FTZ R182, R183, c[0x0][0x23c], -R176.reuse ;  /* 0x00008f00b7b67a23 */ /* 0x100fe400000108b0 */
[--C-:B------:R-:W-:Y:S02]  /*10980*/  FFMA.FTZ R183, R8, c[0x0][0x23c], -R177.reuse ;  /* 0x00008f0008b77a23 */ /* 0x100fe400000108b1 */
[--C-:B------:R-:W-:Y:S02]  /*10990*/  FFMA.FTZ R181, R10, c[0x0][0x23c], -R176.reuse ;  /* 0x00008f000ab57a23 */ /* 0x100fe400000108b0 */
[--C-:B------:R-:W-:Y:S01]  /*109a0*/  FFMA.FTZ R180, R9, c[0x0][0x23c], -R176.reuse ;  /* 0x00008f0009b47a23 */ /* 0x100fe200000108b0 */
[----:B------:R-:W-:Y:S01]  /*109b0*/  MUFU.EX2 R186, R186 ;  /* 0x000000ba00ba7308 */ /* 0x000fe20000000800 */
[--C-:B------:R-:W-:Y:S02]  /*109c0*/  FFMA.FTZ R193, R178, c[0x0][0x23c], -R177.reuse ;  /* 0x00008f00b2c17a23 */ /* 0x100fe400000108b1 */
[C---:B-1----:R-:W-:Y:S02]  /*109d0*/  FMUL.FTZ R7, R0.reuse, R163 ;  /* 0x000000a300077220 */ /* 0x042fe40000410000 */
[C---:B------:R-:W-:Y:S02]  /*109e0*/  FMUL.FTZ R10, R0.reuse, R158 ;  /* 0x0000009e000a7220 */ /* 0x040fe40000410000 */
[C---:B------:R-:W-:Y:S02]  /*109f0*/  FMUL.FTZ R11, R0.reuse, R159 ;  /* 0x0000009f000b7220 */ /* 0x040fe40000410000 */
[C---:B------:R-:W-:Y:S01]  /*10a00*/  FMUL.FTZ R18, R0.reuse, R150 ;  /* 0x0000009600127220 */ /* 0x040fe20000410000 */
[----:B------:R-:W1:Y:S01]  /*10a10*/  MUFU.EX2 R185, R185 ;  /* 0x000000b900b97308 */ /* 0x000e620000000800 */
[C---:B------:R-:W-:Y:S02]  /*10a20*/  FMUL.FTZ R19, R0.reuse, R151 ;  /* 0x0000009700137220 */ /* 0x040fe40000410000 */
[----:B------:R-:W-:Y:S02]  /*10a30*/  FMUL.FTZ R26, R0, R142 ;  /* 0x0000008e001a7220 */ /* 0x000fe40000410000 */
[C---:B--2---:R-:W-:Y:S02]  /*10a40*/  FMUL.FTZ R4, R2.reuse, R160 ;  /* 0x000000a002047220 */ /* 0x044fe40000410000 */
[----:B------:R-:W-:Y:S02]  /*10a50*/  FMUL.FTZ R5, R2, R161 ;  /* 0x000000a102057220 */ /* 0x000fe40000410000 */
[----:B------:R-:W-:Y:S01]  /*10a60*/  FMUL.FTZ R6, R0, R162 ;  /* 0x000000a200067220 */ /* 0x000fe20000410000 */
[----:B------:R-:W-:Y:S01]  /*10a70*/  MUFU.EX2 R187, R187 ;  /* 0x000000bb00bb7308 */ /* 0x000fe20000000800 */
[C---:B------:R-:W-:Y:S02]  /*10a80*/  FMUL.FTZ R8, R2.reuse, R156 ;  /* 0x0000009c02087220 */ /* 0x040fe40000410000 */
[C---:B------:R-:W-:Y:S02]  /*10a90*/  FMUL.FTZ R9, R2.reuse, R157 ;  /* 0x0000009d02097220 */ /* 0x040fe40000410000 */
[C---:B------:R-:W-:Y:S01]  /*10aa0*/  FMUL.FTZ R16, R2.reuse, R148 ;  /* 0x0000009402107220 */ /* 0x040fe20000410000 */
[----:B------:R-:W-:Y:S01]  /*10ab0*/  LDSM.16.MT88.4 R156, [R234+0x12800] ;  /* 0x01280000ea9c783b */ /* 0x000fe20000004200 */
[C---:B------:R-:W-:Y:S02]  /*10ac0*/  FMUL.FTZ R17, R2.reuse, R149 ;  /* 0x0000009502117220 */ /* 0x040fe40000410000 */
[C---:B------:R-:W-:Y:S01]  /*10ad0*/  FMUL.FTZ R24, R2.reuse, R140 ;  /* 0x0000008c02187220 */ /* 0x040fe20000410000 */
[----:B------:R-:W2:Y:S01]  /*10ae0*/  MUFU.EX2 R182, R182 ;  /* 0x000000b600b67308 */ /* 0x000ea20000000800 */
[----:B------:R-:W-:Y:S02]  /*10af0*/  FMUL.FTZ R25, R2, R141 ;  /* 0x0000008d02197220 */ /* 0x000fe40000410000 */
[----:B------:R-:W-:Y:S01]  /*10b00*/  FMUL.FTZ R27, R0, R143 ;  /* 0x0000008f001b7220 */ /* 0x000fe20000410000 */
[----:B-1----:R-:W-:Y:S01]  /*10b10*/  F2FP.PACK_AB R160, R185, R186 ;  /* 0x000000bab9a0723e */ /* 0x002fe200000000ff */
[----:B------:R-:W-:Y:S01]  /*10b20*/  LDSM.16.MT88.4 R140, [R232+0x12000] ;  /* 0x01200000e88c783b */ /* 0x000fe20000004200 */
[C---:B------:R-:W-:Y:S02]  /*10b30*/  FMUL.FTZ R32, R2.reuse, R132 ;  /* 0x0000008402207220 */ /* 0x040fe40000410000 */
[----:B------:R-:W-:Y:S02]  /*10b40*/  FMUL.FTZ R33, R2, R133 ;  /* 0x0000008502217220 */ /* 0x000fe40000410000 */
[----:B------:R-:W-:Y:S01]  /*10b50*/  MUFU.EX2 R184, R184 ;  /* 0x000000b800b87308 */ /* 0x000fe20000000800 */
[C---:B------:R-:W-:Y:S02]  /*10b60*/  FMUL.FTZ R34, R0.reuse, R134 ;  /* 0x0000008600227220 */ /* 0x040fe40000410000 */
[----:B------:R-:W-:Y:S01]  /*10b70*/  LDSM.16.MT88.4 R148, [R232+0x10800] ;  /* 0x01080000e894783b */ /* 0x000fe20000004200 */
[----:B------:R-:W-:Y:S02]  /*10b80*/  FMUL.FTZ R35, R0, R135 ;  /* 0x0000008700237220 */ /* 0x000fe40000410000 */
[C---:B------:R-:W-:Y:S02]  /*10b90*/  FMUL.FTZ R36, R2.reuse, R36 ;  /* 0x0000002402247220 */ /* 0x040fe40000410000 */
[----:B------:R-:W-:Y:S02]  /*10ba0*/  FMUL.FTZ R37, R2, R37 ;  /* 0x0000002502257220 */ /* 0x000fe40000410000 */
[----:B------:R-:W1:Y:S01]  /*10bb0*/  MUFU.EX2 R183, R183 ;  /* 0x000000b700b77308 */ /* 0x000e620000000800 */
[----:B------:R-:W-:Y:S01]  /*10bc0*/  LDSM.16.MT88.4 R132, [R233+0x12000] ;  /* 0x01200000e984783b */ /* 0x000fe20000004200 */
[----:B------:R-:W-:Y:S01]  /*10bd0*/  FMUL.FTZ R38, R0, R38 ;  /* 0x0000002600267220 */ /* 0x000fe20000410000 */
[----:B--2---:R-:W-:Y:S01]  /*10be0*/  F2FP.PACK_AB R161, R182, R187 ;  /* 0x000000bbb6a1723e */ /* 0x004fe200000000ff */
[----:B------:R-:W-:Y:S02]  /*10bf0*/  FMUL.FTZ R39, R0, R39 ;  /* 0x0000002700277220 */ /* 0x000fe40000410000 */
[C---:B------:R-:W-:Y:S02]  /*10c00*/  FMUL.FTZ R40, R2.reuse, R40 ;  /* 0x0000002802287220 */ /* 0x040fe40000410000 */
[----:B------:R-:W-:Y:S02]  /*10c10*/  FMUL.FTZ R41, R2, R41 ;  /* 0x0000002902297220 */ /* 0x000fe40000410000 */
[----:B------:R-:W-:Y:S01]  /*10c20*/  MUFU.EX2 R181, R181 ;  /* 0x000000b500b57308 */ /* 0x000fe20000000800 */
[C---:B------:R-:W-:Y:S02]  /*10c30*/  FMUL.FTZ R42, R0.reuse, R42 ;  /* 0x0000002a002a7220 */ /* 0x040fe40000410000 */
[----:B------:R-:W-:Y:S02]  /*10c40*/  FMUL.FTZ R43, R0, R43 ;  /* 0x0000002b002b7220 */ /* 0x000fe40000410000 */
[C---:B------:R-:W-:Y:S02]  /*10c50*/  FMUL.FTZ R44, R2.reuse, R44 ;  /* 0x0000002c022c7220 */ /* 0x040fe40000410000 */
[----:B------:R-:W-:Y:S02]  /*10c60*/  FMUL.FTZ R45, R2, R45 ;  /* 0x0000002d022d7220 */ /* 0x000fe40000410000 */
[C---:B------:R-:W-:Y:S01]  /*10c70*/  FMUL.FTZ R46, R0.reuse, R46 ;  /* 0x0000002e002e7220 */ /* 0x040fe20000410000 */
[----:B------:R-:W2:Y:S01]  /*10c80*/  MUFU.EX2 R180, R180 ;  /* 0x000000b400b47308 */ /* 0x000ea20000000800 */
        /* <DEDUP_REMOVED lines=11> */
[C---:B------:R-:W-:Y:S02]  /*10d40*/  FMUL.FTZ R56, R2.reuse, R56 ;  /* 0x0000003802387220 */ /* 0x040fe40000410000 */
[----:B------:R-:W-:Y:S02]  /*10d50*/  FMUL.FTZ R57, R2, R57 ;  /* 0x0000003902397220 */ /* 0x000fe40000410000 */
[----:B------:R-:W-:Y:S01]  /*10d60*/  FMUL.FTZ R58, R0, R58 ;  /* 0x0000003a003a7220 */ /* 0x000fe20000410000 */
[----:B--2---:R-:W-:Y:S01]  /*10d70*/  F2FP.PACK_AB R163, R180, R181 ;  /* 0x000000b5b4a3723e */ /* 0x004fe200000000ff */
[----:B------:R-:W-:Y:S02]  /*10d80*/  FMUL.FTZ R59, R0, R59 ;  /* 0x0000003b003b7220 */ /* 0x000fe40000410000 */
[C---:B------:R-:W-:Y:S02]  /*10d90*/  FMUL.FTZ R60, R2.reuse, R60 ;  /* 0x0000003c023c7220 */ /* 0x040fe40000410000 */
[----:B------:R-:W-:Y:S02]  /*10da0*/  FMUL.FTZ R61, R2, R61 ;  /* 0x0000003d023d7220 */ /* 0x000fe40000410000 */
[C---:B------:R-:W-:Y:S05]  /*10db0*/  HMMA.16816.F32 R4, R160.reuse, R12, R4 ;  /* 0x0000000ca004723c */ /* 0x040fea0000001804 */
[----:B------:R-:W-:Y:S02]  /*10dc0*/  FMUL.FTZ R62, R0, R62 ;  /* 0x0000003e003e7220 */ /* 0x000fe40000410000 */
[C---:B------:R-:W-:Y:S01]  /*10dd0*/  FMUL.FTZ R12, R2.reuse, R152 ;  /* 0x00000098020c7220 */ /* 0x040fe20000410000 */
[C---:B------:R-:W-:Y:S04]  /*10de0*/  HMMA.16816.F32 R8, R160.reuse, R14, R8 ;  /* 0x0000000ea008723c */ /* 0x040fe80000001808 */
[----:B------:R-:W-:Y:S02]  /*10df0*/  FMUL.FTZ R13, R2, R153 ;  /* 0x00000099020d7220 */ /* 0x000fe40000410000 */
[C---:B------:R-:W-:Y:S02]  /*10e00*/  FMUL.FTZ R63, R0.reuse, R63 ;  /* 0x0000003f003f7220 */ /* 0x040fe40000410000 */
[C---:B------:R-:W-:Y:S04]  /*10e10*/  FMUL.FTZ R14, R0.reuse, R154 ;  /* 0x0000009a000e7220 */ /* 0x040fe80000410000 */
[----:B------:R-:W-:Y:S02]  /*10e20*/  FMUL.FTZ R15, R0, R155 ;  /* 0x0000009b000f7220 */ /* 0x000fe40000410000 */
[----:B------:R-:W1:Y:S01]  /*10e30*/  LDSM.16.MT88.4 R152, [R232+0x10000] ;  /* 0x01000000e898783b */ /* 0x000e620000004200 */
        /* <DEDUP_REMOVED lines=11> */
[----:B------:R-:W2:Y:S01]  /*10ef0*/  LDSM.16.MT88.4 R144, [R236+0x12000] ;  /* 0x01200000ec90783b */ /* 0x000ea20000004200 */
[----:B------:R-:W-:Y:S02]  /*10f00*/  FMUL.FTZ R69, R2, R69 ;  /* 0x0000004502457220 */ /* 0x000fe40000410000 */
[C---:B------:R-:W-:Y:S02]  /*10f10*/  FMUL.FTZ R70, R0.reuse, R70 ;  /* 0x0000004600467220 */ /* 0x040fe40000410000 */
[C---:B------:R-:W-:Y:S03]  /*10f20*/  HMMA.16816.F32 R20, R160.reuse, R28, R20 ;  /* 0x0000001ca014723c */ /* 0x040fe60000001814 */
[----:B------:R-:W-:Y:S02]  /*10f30*/  FMUL.FTZ R71, R0, R71 ;  /* 0x0000004700477220 */ /* 0x000fe40000410000 */
[C---:B------:R-:W-:Y:S02]  /*10f40*/  FMUL.FTZ R72, R2.reuse, R72 ;  /* 0x0000004802487220 */ /* 0x040fe40000410000 */
[C---:B------:R-:W-:Y:S01]  /*10f50*/  FMUL.FTZ R28, R2.reuse, R136 ;  /* 0x00000088021c7220 */ /* 0x040fe20000410000 */
[C---:B------:R-:W-:Y:S04]  /*10f60*/  HMMA.16816.F32 R24, R160.reuse, R30, R24 ;  /* 0x0000001ea018723c */ /* 0x040fe80000001818 */
[C---:B------:R-:W-:Y:S02]  /*10f70*/  FMUL.FTZ R29, R2.reuse, R137 ;  /* 0x00000089021d7220 */ /* 0x040fe40000410000 */
[----:B------:R-:W-:Y:S02]  /*10f80*/  FMUL.FTZ R73, R2, R73 ;  /* 0x0000004902497220 */ /* 0x000fe40000410000 */
[C---:B------:R-:W-:Y:S04]  /*10f90*/  FMUL.FTZ R30, R0.reuse, R138 ;  /* 0x0000008a001e7220 */ /* 0x040fe80000410000 */
[C---:B------:R-:W-:Y:S02]  /*10fa0*/  FMUL.FTZ R31, R0.reuse, R139 ;  /* 0x0000008b001f7220 */ /* 0x040fe40000410000 */
[----:B------:R-:W3:Y:S01]  /*10fb0*/  LDSM.16.MT88.4 R136, [R234+0x12000] ;  /* 0x01200000ea88783b */ /* 0x000ee20000004200 */
[C---:B------:R-:W-:Y:S02]  /*10fc0*/  FMUL.FTZ R74, R0.reuse, R74 ;  /* 0x0000004a004a7220 */ /* 0x040fe40000410000 */
[----:B------:R-:W-:Y:S02]  /*10fd0*/  FMUL.FTZ R75, R0, R75 ;  /* 0x0000004b004b7220 */ /* 0x000fe40000410000 */
[C---:B-1----:R-:W-:Y:S03]  /*10fe0*/  HMMA.16816.F32 R28, R160.reuse, R152, R28 ;  /* 0x00000098a01c723c */ /* 0x042fe6000000181c */
[C---:B------:R-:W-:Y:S02]  /*10ff0*/  FMUL.FTZ R76, R2.reuse, R76 ;  /* 0x0000004c024c7220 */ /* 0x040fe40000410000 */
[----:B------:R-:W-:Y:S02]  /*11000*/  FMUL.FTZ R77, R2, R77 ;  /* 0x0000004d024d7220 */ /* 0x000fe40000410000 */
[C---:B------:R-:W-:Y:S01]  /*11010*/  FMUL.FTZ R78, R0.reuse, R78 ;  /* 0x0000004e004e7220 */ /* 0x040fe20000410000 */
[C---:B------:R-:W-:Y:S01]  /*11020*/  HMMA.16816.F32 R32, R160.reuse, R154, R32 ;  /* 0x0000009aa020723c */ /* 0x040fe20000001820 */
[----:B------:R-:W-:Y:S03]  /*11030*/  LDSM.16.MT88.4 R152, [R236+0x12800] ;  /* 0x01280000ec98783b */ /* 0x000fe60000004200 */
[----:B------:R-:W-:Y:S02]  /*11040*/  FMUL.FTZ R79, R0, R79 ;  /* 0x0000004f004f7220 */ /* 0x000fe40000410000 */
[C---:B------:R-:W-:Y:S02]  /*11050*/  FMUL.FTZ R80, R2.reuse, R80 ;  /* 0x0000005002507220 */ /* 0x040fe40000410000 */
[C---:B--2---:R-:W-:Y:S04]  /*11060*/  HMMA.16816.F32 R36, R160.reuse, R144, R36 ;  /* 0x00000090a024723c */ /* 0x044fe80000001824 */
[----:B------:R-:W-:Y:S02]  /*11070*/  FMUL.FTZ R81, R2, R81 ;  /* 0x0000005102517220 */ /* 0x000fe40000410000 */
[C---:B------:R-:W-:Y:S02]  /*11080*/  FMUL.FTZ R82, R0.reuse, R82 ;  /* 0x0000005200527220 */ /* 0x040fe40000410000 */
[C---:B------:R-:W-:Y:S01]  /*11090*/  HMMA.16816.F32 R40, R160.reuse, R146, R40 ;  /* 0x00000092a028723c */ /* 0x040fe20000001828 */
[----:B------:R-:W-:Y:S03]  /*110a0*/  LDSM.16.MT88.4 R144, [R233+0x10800] ;  /* 0x01080000e990783b */ /* 0x000fe60000004200 */
[----:B------:R-:W-:Y:S02]  /*110b0*/  FMUL.FTZ R83, R0, R83 ;  /* 0x0000005300537220 */ /* 0x000fe40000410000 */
[C---:B------:R-:W-:Y:S02]  /*110c0*/  FMUL.FTZ R84, R2.reuse, R84 ;  /* 0x0000005402547220 */ /* 0x040fe40000410000 */
[----:B------:R-:W-:Y:S01]  /*110d0*/  FMUL.FTZ R85, R2, R85 ;  /* 0x0000005502557220 */ /* 0x000fe20000410000 */
[C---:B---3--:R-:W-:Y:S03]  /*110e0*/  HMMA.16816.F32 R44, R160.reuse, R136, R44 ;  /* 0x00000088a02c723c */ /* 0x048fe6000000182c */
[C---:B------:R-:W-:Y:S02]  /*110f0*/  FMUL.FTZ R86, R0.reuse, R86 ;  /* 0x0000005600567220 */ /* 0x040fe40000410000 */
        /* <DEDUP_REMOVED lines=10> */
[----:B------:R-:W2:Y:S03]  /*111a0*/  LDSM.16.MT88.4 R132, [R234+0x14000] ;  /* 0x01400000ea84783b */ /* 0x000ea60000004200 */
        /* <DEDUP_REMOVED lines=18> */
[C---:B--2---:R-:W-:Y:S04]  /*112d0*/  HMMA.16816.F32 R76, R160.reuse, R132, R76 ;  /* 0x00000084a04c723c */ /* 0x044fe8000000184c */
[----:B------:R-:W-:Y:S02]  /*112e0*/  FMUL.FTZ R105, R2, R105 ;  /* 0x0000006902697220 */ /* 0x000fe40000410000 */
[C---:B------:R-:W-:Y:S02]  /*112f0*/  FMUL.FTZ R106, R0.reuse, R106 ;  /* 0x0000006a006a7220 */ /* 0x040fe40000410000 */
[C---:B------:R-:W-:Y:S01]  /*11300*/  HMMA.16816.F32 R80, R160.reuse, R134, R80 ;  /* 0x00000086a050723c */ /* 0x040fe20000001850 */
[----:B------:R-:W2:Y:S03]  /*11310*/  LDSM.16.MT88.4 R132, [R236+0x16000] ;  /* 0x01600000ec84783b */ /* 0x000ea60000004200 */
        /* <DEDUP_REMOVED lines=20> */
[--C-:B------:R-:W-:Y:S02]  /*11460*/  FFMA.FTZ R188, R189, c[0x0][0x23c], -R177.reuse ;  /* 0x00008f00bdbc7a23 */ /* 0x100fe400000108b1 */
[C---:B------:R-:W-:Y:S01]  /*11470*/  HMMA.16816.F32 R104, R160.reuse, R134, R104 ;  /* 0x00000086a068723c */ /* 0x040fe20000001868 */
[----:B------:R-:W2:Y:S03]  /*11480*/  LDSM.16.MT88.4 R132, [R232+0x16000] ;  /* 0x01600000e884783b */ /* 0x000ea60000004200 */
[--C-:B------:R-:W-:Y:S01]  /*11490*/  FFMA.FTZ R189, R190, c[0x0][0x23c], -R177.reuse ;  /* 0x00008f00bebd7a23 */ /* 0x100fe200000108b1 */
[----:B------:R-:W-:Y:S01]  /*114a0*/  MUFU.EX2 R188, R188 ;  /* 0x000000bc00bc7308 */ /* 0x000fe20000000800 */
[--C-:B------:R-:W-:Y:S02]  /*114b0*/  FFMA.FTZ R190, R191, c[0x0][0x23c], -R176.reuse ;  /* 0x00008f00bfbe7a23 */ /* 0x100fe400000108b0 */
[C---:B---3--:R-:W-:Y:S04]  /*114c0*/  HMMA.16816.F32 R108, R160.reuse, R140, R108 ;  /* 0x0000008ca06c723c */ /* 0x048fe8000000186c */
[--C-:B------:R-:W-:Y:S02]  /*114d0*/  FFMA.FTZ R191, R179, c[0x0][0x23c], -R176.reuse ;  /* 0x00008f00b3bf7a23 */ /* 0x100fe400000108b0 */
[--C-:B------:R-:W-:Y:S01]  /*114e0*/  FFMA.FTZ R192, R215, c[0x0][0x23c], -R177.reuse ;  /* 0x00008f00d7c07a23 */ /* 0x100fe200000108b1 */
[----:B------:R-:W3:Y:S01]  /*114f0*/  MUFU.EX2 R189, R189 ;  /* 0x000000bd00bd7308 */ /* 0x000ee20000000800 */
[C---:B------:R-:W-:Y:S01]  /*11500*/  HMMA.16816.F32 R112, R160.reuse, R142, R112 ;  /* 0x0000008ea070723c */ /* 0x040fe20000001870 */
[----:B------:R-:W4:Y:S03]  /*11510*/  LDSM.16.MT88.4 R140, [R236+0x10800] ;  /* 0x01080000ec8c783b */ /* 0x000f260000004200 */
[--C-:B------:R-:W-:Y:S02]  /*11520*/  FFMA.FTZ R196, R213, c[0x0][0x23c], -R176.reuse ;  /* 0x00008f00d5c47a23 */ /* 0x100fe400000108b0 */
[C---:B------:R-:W-:Y:S02]  /*11530*/  FMUL.FTZ R120, R2.reuse, R120 ;  /* 0x0000007802787220 */ /* 0x040fe40000410000 */
[----:B------:R-:W-:Y:S01]  /*11540*/  FMUL.FTZ R121, R2, R121 ;  /* 0x0000007902797220 */ /* 0x000fe20000410000 */
[C---:B-1----:R-:W-:Y:S01]  /*11550*/  HMMA.16816.F32 R116, R160.reuse, R136, R116 ;  /* 0x00000088a074723c */ /* 0x042fe20000001874 */
[----:B------:R-:W-:Y:S02]  /*11560*/  MUFU.EX2 R190, R190 ;  /* 0x000000be00be7308 */ /* 0x000fe40000000800 */
[C---:B------:R-:W-:Y:S02]  /*11570*/  FMUL.FTZ R122, R0.reuse, R122 ;  /* 0x0000007a007a7220 */ /* 0x040fe40000410000 */
[----:B------:R-:W-:Y:S02]  /*11580*/  FMUL.FTZ R123, R0, R123 ;  /* 0x0000007b007b7220 */ /* 0x000fe40000410000 */
[--C-:B------:R-:W-:Y:S02]  /*11590*/  FFMA.FTZ R201, R201, c[0x0][0x23c], -R176.reuse ;  /* 0x00008f00c9c97a23 */ /* 0x100fe400000108b0 */
[C---:B------:R-:W-:Y:S02]  /*115a0*/  FMUL.FTZ R124, R2.reuse, R124 ;  /* 0x0000007c027c7220 */ /* 0x040fe40000410000 */
[----:B------:R-:W1:Y:S01]  /*115b0*/  MUFU.EX2 R191, R191 ;  /* 0x000000bf00bf7308 */ /* 0x000e620000000800 */
[C---:B------:R-:W-:Y:S01]  /*115c0*/  HMMA.16816.F32 R120, R160.reuse, R138, R120 ;  /* 0x0000008aa078723c */ /* 0x040fe20000001878 */
[----:B------:R-:W5:Y:S02]  /*115d0*/  LDSM.16.MT88.4 R136, [R234+0x10800] ;  /* 0x01080000ea88783b */ /* 0x000f640000004200 */
[----:B------:R-:W-:Y:S02]  /*115e0*/  FMUL.FTZ R125, R2, R125 ;  /* 0x0000007d027d7220 */ /* 0x000fe40000410000 */
[C---:B------:R-:W-:Y:S02]  /*115f0*/  FMUL.FTZ R126, R0.reuse, R126 ;  /* 0x0000007e007e7220 */ /* 0x040fe40000410000 */
[----:B------:R-:W-:Y:S02]  /*11600*/  FMUL.FTZ R127, R0, R127 ;  /* 0x0000007f007f7220 */ /* 0x000fe40000410000 */
[----:B------:R-:W4:Y:S03]  /*11610*/  MUFU.EX2 R192, R192 ;  /* 0x000000c000c07308 */ /* 0x000f260000000800 */
[C---:B------:R-:W-:Y:S02]  /*11620*/  FMUL.FTZ R128, R2.reuse, R128 ;  /* 0x0000008002807220 */ /* 0x040fe40000410000 */
[C---:B--2---:R-:W-:Y:S03]  /*11630*/  HMMA.16816.F32 R124, R160.reuse, R132, R124 ;  /* 0x00000084a07c723c */ /* 0x044fe6000000187c */
[----:B------:R-:W-:Y:S02]  /*11640*/  FMUL.FTZ R129, R2, R129 ;  /* 0x0000008102817220 */ /* 0x000fe40000410000 */
[----:B------:R-:W-:Y:S01]  /*11650*/  MUFU.EX2 R196, R196 ;  /* 0x000000c400c47308 */ /* 0x000fe20000000800 */
[C---:B------:R-:W-:Y:S01]  /*11660*/  FMUL.FTZ R130, R0.reuse, R130 ;  /* 0x0000008200827220 */ /* 0x040fe20000410000 */
[----:B---3--:R-:W-:Y:S01]  /*11670*/  F2FP.PACK_AB R132, R189, R188 ;  /* 0x000000bcbd84723e */ /* 0x008fe200000000ff */
[----:B------:R-:W-:Y:S01]  /*11680*/  FMUL.FTZ R131, R0, R131 ;  /* 0x0000008300837220 */ /* 0x000fe20000410000 */
[----:B-1----:R-:W-:Y:S03]  /*11690*/  F2FP.PACK_AB R133, R191, R190 ;  /* 0x000000bebf85723e */ /* 0x002fe600000000ff */
[--C-:B------:R-:W-:Y:S02]  /*116a0*/  FFMA.FTZ R200, R214, c[0x0][0x23c], -R177.reuse ;  /* 0x00008f00d6c87a23 */ /* 0x100fe400000108b1 */
[--C-:B------:R-:W-:Y:S01]  /*116b0*/  FFMA.FTZ R211, R211, c[0x0][0x23c], -R177.reuse ;  /* 0x00008f00d3d37a23 */ /* 0x100fe200000108b1 */
[----:B------:R-:W-:Y:S01]  /*116c0*/  HMMA.16816.F32 R128, R160, R134, R128 ;  /* 0x00000086a080723c */ /* 0x000fe20000001880 */
[----:B------:R-:W1:Y:S01]  /*116d0*/  MUFU.EX2 R201, R201 ;  /* 0x000000c900c97308 */ /* 0x000e620000000800 */
[----:B------:R-:W2:Y:S01]  /*116e0*/  LDSM.16.MT88.4 R160, [R233+0x12800] ;  /* 0x01280000e9a0783b */ /* 0x000ea20000004200 */
[--C-:B------:R-:W-:Y:S02]  /*116f0*/  FFMA.FTZ R204, R209, c[0x0][0x23c], -R176.reuse ;  /* 0x00008f00d1cc7a23 */ /* 0x100fe400000108b0 */
[--C-:B------:R-:W-:Y:S02]  /*11700*/  FFMA.FTZ R207, R207, c[0x0][0x23c], -R176.reuse ;  /* 0x00008f00cfcf7a23 */ /* 0x100fe400000108b0 */
[----:B----4-:R-:W-:Y:S01]  /*11710*/  F2FP.PACK_AB R134, R192, R193 ;  /* 0x000000c1c086723e */ /* 0x010fe200000000ff */
[--C-:B------:R-:W-:Y:S03]  /*11720*/  FFMA.FTZ R208, R210, c[0x0][0x23c], -R177.reuse ;  /* 0x00008f00d2d07a23 */ /* 0x100fe600000108b1 */
[----:B------:R-:W-:Y:S01]  /*11730*/  MUFU.EX2 R200, R200 ;  /* 0x000000c800c87308 */ /* 0x000fe20000000800 */
[--C-:B------:R-:W-:Y:S02]  /*11740*/  FFMA.FTZ R209, R206, c[0x0][0x23c], -R177.reuse ;  /* 0x00008f00ced17a23 */ /* 0x100fe400000108b1 */
[--C-:B------:R-:W-:Y:S02]  /*11750*/  FFMA.FTZ R205, R205, c[0x0][0x23c], -R176.reuse ;  /* 0x00008f00cdcd7a23 */ /* 0x100fe400000108b0 */
[--C-:B------:R-:W-:Y:S02]  /*11760*/  FFMA.FTZ R206, R203, c[0x0][0x23c], -R176.reuse ;  /* 0x00008f00cbce7a23 */ /* 0x100fe400000108b0 */
[--C-:B------:R-:W-:Y:S02]  /*11770*/  FFMA.FTZ R198, R198, c[0x0][0x23c], -R177.reuse ;  /* 0x00008f00c6c67a23 */ /* 0x100fe400000108b1 */
[--C-:B------:R-:W-:Y:S01]  /*11780*/  FFMA.FTZ R203, R202, c[0x0][0x23c], -R177.reuse ;  /* 0x00008f00cacb7a23 */ /* 0x100fe200000108b1 */
[----:B------:R-:W3:Y:S01]  /*11790*/  MUFU.EX2 R211, R211 ;  /* 0x000000d300d37308 */ /* 0x000ee20000000800 */
[--C-:B------:R-:W-:Y:S02]  /*117a0*/  FFMA.FTZ R199, R199, c[0x0][0x23c], -R176.reuse ;  /* 0x00008f00c7c77a23 */ /* 0x100fe400000108b0 */
[--C-:B------:R-:W-:Y:S01]  /*117b0*/  FFMA.FTZ R202, R197, c[0x0][0x23c], -R176.reuse ;  /* 0x00008f00c5ca7a23 */ /* 0x100fe200000108b0 */
[----:B-1----:R-:W-:Y:S01]  /*117c0*/  F2FP.PACK_AB R135, R201, R196 ;  /* 0x000000c4c987723e */ /* 0x002fe200000000ff */
[--C-:B------:R-:W-:Y:S02]  /*117d0*/  FFMA.FTZ R195, R195, c[0x0][0x23c], -R177.reuse ;  /* 0x00008f00c3c37a23 */ /* 0x100fe400000108b1 */
[----:B------:R-:W-:Y:S02]  /*117e0*/  FFMA.FTZ R177, R194, c[0x0][0x23c], -R177 ;  /* 0x00008f00c2b17a23 */ /* 0x000fe400000108b1 */
[--C-:B------:R-:W-:Y:S01]  /*117f0*/  FFMA.FTZ R166, R166, c[0x0][0x23c], -R176.reuse ;  /* 0x00008f00a6a67a23 */ /* 0x100fe200000108b0 */
[----:B------:R-:W-:Y:S01]  /*11800*/  MUFU.EX2 R204, R204 ;  /* 0x000000cc00cc7308 */ /* 0x000fe20000000800 */
[C---:B------:R-:W-:Y:S05]  /*11810*/  HMMA.16816.F32 R4, R132.reuse, R140, R4 ;  /* 0x0000008c8404723c */ /* 0x040fea0000001804 */
[----:B------:R-:W-:Y:S02]  /*11820*/  FFMA.FTZ R176, R165, c[0x0][0x23c], -R176 ;  /* 0x00008f00a5b07a23 */ /* 0x000fe400000108b0 */
[----:B------:R-:W-:Y:S01]  /*11830*/  FFMA.FTZ R186, R2, R251, R186 ;  /* 0x000000fb02ba7223 */ /* 0x000fe200000100ba */
[C---:B------:R-:W-:Y:S01]  /*11840*/  HMMA.16816.F32 R8, R132.reuse, R142, R8 ;  /* 0x0000008e8408723c */ /* 0x040fe20000001808 */
[----:B------:R-:W1:Y:S01]  /*11850*/  LDSM.16.MT88.4 R140, [R232+0x12800] ;  /* 0x01280000e88c783b */ /* 0x000e620000004200 */
[----:B------:R-:W-:Y:S02]  /*11860*/  MUFU.EX2 R194, R177 ;  /* 0x000000b100c27308 */ /* 0x000fe40000000800 */
[----:B------:R-:W-:Y:S01]  /*11870*/  FFMA.FTZ R187, R0, R249, R187 ;  /* 0x000000f900bb7223 */ /* 0x000fe200000100bb */
[----:B------:R-:W-:Y:S01]  /*11880*/  MOV R0, R3 ;  /* 0x0000000300007202 */ /* 0x000fe20000000f00 */
[----:B------:R-:W-:Y:S02]  /*11890*/  FADD.FTZ R185, R185, R186 ;  /* 0x000000bab9b97221 */ /* 0x000fe40000010000 */
[C---:B-----5:R-:W-:Y:S04]  /*118a0*/  HMMA.16816.F32 R12, R132.reuse, R136, R12 ;  /* 0x00000088840c723c */ /* 0x060fe8000000180c */
[----:B------:R4:W-:Y:S01]  /*118b0*/  MUFU.EX2 R165, R176 ;  /* 0x000000b000a57308 */ /* 0x0009e20000000800 */
[----:B------:R-:W-:Y:S02]  /*118c0*/  FADD.FTZ R182, R182, R187 ;  /* 0x000000bbb6b67221 */ /* 0x000fe40000010000 */
[----:B------:R-:W-:Y:S01]  /*118d0*/  FADD.FTZ R184, R184, R185 ;  /* 0x000000b9b8b87221 */ /* 0x000fe20000010000 */
[C---:B------:R-:W-:Y:S01]  /*118e0*/  HMMA.16816.F32 R16, R132.reuse, R138, R16 ;  /* 0x0000008a8410723c */ /* 0x040fe20000001810 */
[----:B------:R-:W5:Y:S03]  /*118f0*/  LDSM.16.MT88.4 R136, [R233+0x14800] ;  /* 0x01480000e988783b */ /* 0x000f660000004200 */
[----:B------:R-:W-:Y:S02]  /*11900*/  FADD.FTZ R181, R181, R182 ;  /* 0x000000b6b5b57221 */ /* 0x000fe40000010000 */
[----:B------:R-:W1:Y:S01]  /*11910*/  MUFU.EX2 R207, R207 ;  /* 0x000000cf00cf7308 */ /* 0x000e620000000800 */
[----:B------:R-:W-:Y:S01]  /*11920*/  FADD.FTZ R183, R183, R184 ;  /* 0x000000b8b7b77221 */ /* 0x000fe20000010000 */
[C---:B------:R-:W-:Y:S04]  /*11930*/  HMMA.16816.F32 R20, R132.reuse, R144, R20 ;  /* 0x000000908414723c */ /* 0x040fe80000001814 */
[----:B------:R-:W-:Y:S02]  /*11940*/  FADD.FTZ R181, R180, R181 ;  /* 0x000000b5b4b57221 */ /* 0x000fe40000010000 */
[----:B------:R-:W-:Y:S02]  /*11950*/  FADD.FTZ R188, R188, R183 ;  /* 0x000000b7bcbc7221 */ /* 0x000fe40000010000 */
[C---:B------:R-:W-:Y:S01]  /*11960*/  HMMA.16816.F32 R24, R132.reuse, R146, R24 ;  /* 0x000000928418723c */ /* 0x040fe20000001818 */
[----:B------:R-:W1:Y:S01]  /*11970*/  LDSM.16.MT88.4 R144, [R232+0x14800] ;  /* 0x01480000e890783b */ /* 0x000e620000004200 */
[----:B------:R-:W-:Y:S02]  /*11980*/  MUFU.EX2 R208, R208 ;  /* 0x000000d000d07308 */ /* 0x000fe40000000800 */
[----:B------:R-:W-:Y:S02]  /*11990*/  FADD.FTZ R190, R190, R181 ;  /* 0x000000b5bebe7221 */ /* 0x000fe40000010000 */
[----:B------:R-:W-:Y:S02]  /*119a0*/  FADD.FTZ R188, R189, R188 ;  /* 0x000000bcbdbc7221 */ /* 0x000fe40000010000 */
[C---:B------:R-:W-:Y:S01]  /*119b0*/  HMMA.16816.F32 R28, R132.reuse, R148, R28 ;  /* 0x00000094841c723c */ /* 0x040fe2000000181c */
[----:B----4-:R-:W-:Y:S03]  /*119c0*/  LDSM.16.MT88.4 R176, [R236+0x15800] ;  /* 0x01580000ecb0783b */ /* 0x010fe60000004200 */
[----:B------:R-:W4:Y:S01]  /*119d0*/  MUFU.EX2 R209, R209 ;  /* 0x000000d100d17308 */ /* 0x000f220000000800 */
[----:B------:R-:W-:Y:S02]  /*119e0*/  FADD.FTZ R191, R191, R190 ;  /* 0x000000bebfbf7221 */ /* 0x000fe40000010000 */
[----:B------:R-:W-:Y:S01]  /*119f0*/  FADD.FTZ R193, R193, R188 ;  /* 0x000000bcc1c17221 */ /* 0x000fe20000010000 */
[C---:B------:R-:W-:Y:S01]  /*11a00*/  HMMA.16816.F32 R32, R132.reuse, R150, R32 ;  /* 0x000000968420723c */ /* 0x040fe20000001820 */
[----:B------:R-:W1:Y:S03]  /*11a10*/  LDSM.16.MT88.4 R148, [R236+0x16800] ;  /* 0x01680000ec94783b */ /* 0x000e660000004200 */
[----:B------:R-:W-:Y:S02]  /*11a20*/  FADD.FTZ R196, R196, R191 ;  /* 0x000000bfc4c47221 */ /* 0x000fe40000010000 */
[----:B------:R-:W-:Y:S01]  /*11a30*/  MUFU.EX2 R205, R205 ;  /* 0x000000cd00cd7308 */ /* 0x000fe20000000800 */
[----:B------:R-:W-:Y:S01]  /*11a40*/  FADD.FTZ R193, R192, R193 ;  /* 0x000000c1c0c17221 */ /* 0x000fe20000010000 */
[C---:B------:R-:W-:Y:S04]  /*11a50*/  HMMA.16816.F32 R36, R132.reuse, R152, R36 ;  /* 0x000000988424723c */ /* 0x040fe80000001824 */
[----:B------:R-:W-:Y:S04]  /*11a60*/  FADD.FTZ R201, R201, R196 ;  /* 0x000000c4c9c97221 */ /* 0x000fe80000010000 */
[C---:B------:R-:W-:Y:S01]  /*11a70*/  HMMA.16816.F32 R40, R132.reuse, R154, R40 ;  /* 0x0000009a8428723c */ /* 0x040fe20000001828 */
[----:B------:R-:W-:Y:S01]  /*11a80*/  LDSM.16.MT88.4 R152, [R236+0x13000] ;  /* 0x01300000ec98783b */ /* 0x000fe20000004200 */
[----:B------:R-:W1:Y:S06]  /*11a90*/  MUFU.EX2 R206, R206 ;  /* 0x000000ce00ce7308 */ /* 0x000e6c0000000800 */
[C---:B------:R-:W-:Y:S04]  /*11aa0*/  HMMA.16816.F32 R44, R132.reuse, R156, R44 ;  /* 0x0000009c842c723c */ /* 0x040fe8000000182c */
[----:B------:R-:W-:Y:S04]  /*11ab0*/  MUFU.EX2 R198, R198 ;  /* 0x000000c600c67308 */ /* 0x000fe80000000800 */
[C---:B------:R-:W-:Y:S01]  /*11ac0*/  HMMA.16816.F32 R48, R132.reuse, R158, R48 ;  /* 0x0000009e8430723c */ /* 0x040fe20000001830 */
[----:B------:R-:W-:Y:S05]  /*11ad0*/  LDSM.16.MT88.4 R156, [R234+0x13000] ;  /* 0x01300000ea9c783b */ /* 0x000fea0000004200 */
[----:B------:R-:W3:Y:S02]  /*11ae0*/  MUFU.EX2 R203, R203 ;  /* 0x000000cb00cb7308 */ /* 0x000ee40000000800 */
[C---:B--2---:R-:W-:Y:S08]  /*11af0*/  HMMA.16816.F32 R52, R132.reuse, R160, R52 ;  /* 0x000000a08434723c */ /* 0x044ff00000001834 */
[C---:B------:R-:W-:Y:S01]  /*11b00*/  HMMA.16816.F32 R56, R132.reuse, R162, R56 ;  /* 0x000000a28438723c */ /* 0x040fe20000001838 */
[----:B------:R-:W-:Y:S01]  /*11b10*/  LDSM.16.MT88.4 R160, [R233+0x13000] ;  /* 0x01300000e9a0783b */ /* 0x000fe20000004200 */
[----:B------:R-:W-:Y:S06]  /*11b20*/  MUFU.EX2 R199, R199 ;  /* 0x000000c700c77308 */ /* 0x000fec0000000800 */
[C---:B-1----:R-:W-:Y:S04]  /*11b30*/  HMMA.16816.F32 R60, R132.reuse, R140, R60 ;  /* 0x0000008c843c723c */ /* 0x042fe8000000183c */
[----:B------:R-:W1:Y:S04]  /*11b40*/  MUFU.EX2 R202, R202 ;  /* 0x000000ca00ca7308 */ /* 0x000e680000000800 */
[C---:B------:R-:W-:Y:S01]  /*11b50*/  HMMA.16816.F32 R64, R132.reuse, R142, R64 ;  /* 0x0000008e8440723c */ /* 0x040fe20000001840 */
[----:B------:R-:W2:Y:S05]  /*11b60*/  LDSM.16.MT88.4 R140, [R234+0x16800] ;  /* 0x01680000ea8c783b */ /* 0x000eaa0000004200 */
[----:B------:R-:W1:Y:S02]  /*11b70*/  MUFU.EX2 R195, R195 ;  /* 0x000000c300c37308 */ /* 0x000e640000000800 */
[C---:B------:R-:W-:Y:S08]  /*11b80*/  HMMA.16816.F32 R68, R132.reuse, R168, R68 ;  /* 0x000000a88444723c */ /* 0x040ff00000001844 */
[C---:B------:R-:W-:Y:S01]  /*11b90*/  HMMA.16816.F32 R72, R132.reuse, R170, R72 ;  /* 0x000000aa8448723c */ /* 0x040fe20000001848 */
[----:B------:R-:W-:Y:S01]  /*11ba0*/  LDSM.16.MT88.4 R168, [R232+0x13000] ;  /* 0x01300000e8a8783b */ /* 0x000fe20000004200 */
[----:B------:R-:W1:Y:S06]  /*11bb0*/  MUFU.EX2 R166, R166 ;  /* 0x000000a600a67308 */ /* 0x000e6c0000000800 */
[C---:B------:R-:W-:Y:S08]  /*11bc0*/  HMMA.16816.F32 R76, R132.reuse, R172, R76 ;  /* 0x000000ac844c723c */ /* 0x040ff0000000184c */
[C---:B------:R-:W-:Y:S01]  /*11bd0*/  HMMA.16816.F32 R80, R132.reuse, R174, R80 ;  /* 0x000000ae8450723c */ /* 0x040fe20000001850 */
[----:B------:R-:W-:Y:S07]  /*11be0*/  LDSM.16.MT88.4 R172, [R236+0x15000] ;  /* 0x01500000ecac783b */ /* 0x000fee0000004200 */
[C---:B-----5:R-:W-:Y:S08]  /*11bf0*/  HMMA.16816.F32 R84, R132.reuse, R136, R84 ;  /* 0x000000888454723c */ /* 0x060ff00000001854 */
[C---:B------:R-:W-:Y:S01]  /*11c00*/  HMMA.16816.F32 R88, R132.reuse, R138, R88 ;  /* 0x0000008a8458723c */ /* 0x040fe20000001858 */
[----:B------:R-:W5:Y:S07]  /*11c10*/  LDSM.16.MT88.4 R136, [R233+0x16800] ;  /* 0x01680000e988783b */ /* 0x000f6e0000004200 */
[C---:B------:R-:W-:Y:S08]  /*11c20*/  HMMA.16816.F32 R92, R132.reuse, R144, R92 ;  /* 0x00000090845c723c */ /* 0x040ff0000000185c */
[C---:B------:R-:W-:Y:S01]  /*11c30*/  HMMA.16816.F32 R96, R132.reuse, R146, R96 ;  /* 0x000000928460723c */ /* 0x040fe20000001860 */
[----:B------:R-:W1:Y:S07]  /*11c40*/  LDSM.16.MT88.4 R144, [R232+0x16800] ;  /* 0x01680000e890783b */ /* 0x000e6e0000004200 */
[C---:B------:R-:W-:Y:S08]  /*11c50*/  HMMA.16816.F32 R100, R132.reuse, R148, R100 ;  /* 0x000000948464723c */ /* 0x040ff00000001864 */
[C---:B------:R-:W-:Y:S01]  /*11c60*/  HMMA.16816.F32 R104, R132.reuse, R150, R104 ;  /* 0x000000968468723c */ /* 0x040fe20000001868 */
[----:B------:R-:W-:Y:S07]  /*11c70*/  LDSM.16.MT88.4 R148, [R234+0x11000] ;  /* 0x01100000ea94783b */ /* 0x000fee0000004200 */
[C---:B--2---:R-:W-:Y:S08]  /*11c80*/  HMMA.16816.F32 R108, R132.reuse, R140, R108 ;  /* 0x0000008c846c723c */ /* 0x044ff0000000186c */
[C---:B------:R-:W-:Y:S01]  /*11c90*/  HMMA.16816.F32 R112, R132.reuse, R142, R112 ;  /* 0x0000008e8470723c */ /* 0x040fe20000001870 */
[----:B------:R-:W2:Y:S07]  /*11ca0*/  LDSM.16.MT88.4 R140, [R236+0x11000] ;  /* 0x01100000ec8c783b */ /* 0x000eae0000004200 */
[C---:B-----5:R-:W-:Y:S08]  /*11cb0*/  HMMA.16816.F32 R116, R132.reuse, R136, R116 ;  /* 0x000000888474723c */ /* 0x060ff00000001874 */
[C---:B------:R-:W-:Y:S01]  /*11cc0*/  HMMA.16816.F32 R120, R132.reuse, R138, R120 ;  /* 0x0000008a8478723c */ /* 0x040fe20000001878 */
[----:B------:R-:W5:Y:S07]  /*11cd0*/  LDSM.16.MT88.4 R136, [R233+0x11000] ;  /* 0x01100000e988783b */ /* 0x000f6e0000004200 */
[C---:B-1----:R-:W-:Y:S08]  /*11ce0*/  HMMA.16816.F32 R124, R132.reuse, R144, R124 ;  /* 0x00000090847c723c */ /* 0x042ff0000000187c */
[----:B------:R-:W-:Y:S01]  /*11cf0*/  HMMA.16816.F32 R128, R132, R146, R128 ;  /* 0x000000928480723c */ /* 0x000fe20000001880 */
[----:B------:R-:W1:Y:S06]  /*11d00*/  LDSM.16.MT88.4 R144, [R232+0x11000] ;  /* 0x01100000e890783b */ /* 0x000e6c0000004200 */
[----:B---3--:R-:W-:Y:S01]  /*11d10*/  F2FP.PACK_AB R132, R211, R200 ;  /* 0x000000c8d384723e */ /* 0x008fe200000000ff */
[----:B------:R-:W-:Y:S01]  /*11d20*/  FADD.FTZ R200, R200, R193 ;  /* 0x000000c1c8c87221 */ /* 0x000fe20000010000 */
[----:B------:R-:W-:Y:S03]  /*11d30*/  F2FP.PACK_AB R133, R207, R204 ;  /* 0x000000cccf85723e */ /* 0x000fe600000000ff */
[----:B----4-:R-:W-:Y:S01]  /*11d40*/  F2FP.PACK_AB R134, R209, R208 ;  /* 0x000000d0d186723e */ /* 0x010fe200000000ff */
[----:B------:R-:W-:Y:S01]  /*11d50*/  FADD.FTZ R204, R204, R201 ;  /* 0x000000c9cccc7221 */ /* 0x000fe20000010000 */
[----:B------:R-:W-:Y:S01]  /*11d60*/  F2FP.PACK_AB R135, R206, R205 ;  /* 0x000000cdce87723e */ /* 0x000fe200000000ff */
[----:B------:R-:W-:Y:S02]  /*11d70*/  FADD.FTZ R211, R211, R200 ;  /* 0x000000c8d3d37221 */ /* 0x000fe40000010000 */
[----:B------:R-:W-:Y:S02]  /*11d80*/  FADD.FTZ R204, R207, R204 ;  /* 0x000000cccfcc7221 */ /* 0x000fe40000010000 */
[----:B------:R-:W-:Y:S02]  /*11d90*/  FADD.FTZ R208, R208, R211 ;  /* 0x000000d3d0d07221 */ /* 0x000fe40000010000 */
[C---:B--2---:R-:W-:Y:S03]  /*11da0*/  HMMA.16816.F32 R4, R132.reuse, R140, R4 ;  /* 0x0000008c8404723c */ /* 0x044fe60000001804 */
[----:B------:R-:W-:Y:S02]  /*11db0*/  FADD.FTZ R205, R205, R204 ;  /* 0x000000cccdcd7221 */ /* 0x000fe40000010000 */
[----:B------:R-:W-:Y:S02]  /*11dc0*/  FADD.FTZ R209, R209, R208 ;  /* 0x000000d0d1d17221 */ /* 0x000fe40000010000 */
[----:B------:R-:W-:Y:S01]  /*11dd0*/  FADD.FTZ R206, R206, R205 ;  /* 0x000000cdcece7221 */ /* 0x000fe20000010000 */
[C---:B------:R-:W-:Y:S01]  /*11de0*/  HMMA.16816.F32 R8, R132.reuse, R142, R8 ;  /* 0x0000008e8408723c */ /* 0x040fe20000001808 */
[----:B------:R-:W2:Y:S07]  /*11df0*/  LDSM.16.MT88.4 R140, [R234+0x15000] ;  /* 0x01500000ea8c783b */ /* 0x000eae0000004200 */
[C---:B------:R-:W-:Y:S08]  /*11e00*/  HMMA.16816.F32 R12, R132.reuse, R148, R12 ;  /* 0x00000094840c723c */ /* 0x040ff0000000180c */
[C---:B------:R-:W-:Y:S01]  /*11e10*/  HMMA.16816.F32 R16, R132.reuse, R150, R16 ;  /* 0x000000968410723c */ /* 0x040fe20000001810 */
[----:B------:R-:W-:Y:S07]  /*11e20*/  LDSM.16.MT88.4 R148, [R236+0x17000] ;  /* 0x01700000ec94783b */ /* 0x000fee0000004200 */
[C---:B-----5:R-:W-:Y:S08]  /*11e30*/  HMMA.16816.F32 R20, R132.reuse, R136, R20 ;  /* 0x000000888414723c */ /* 0x060ff00000001814 */
        /* <DEDUP_REMOVED lines=26> */
[C---:B--2---:R-:W-:Y:S04]  /*11fe0*/  HMMA.16816.F32 R76, R132.reuse, R140, R76 ;  /* 0x0000008c844c723c */ /* 0x044fe8000000184c */
[----:B------:R-:W-:Y:S02]  /*11ff0*/  FADD.FTZ R166, R166, R199 ;  /* 0x000000c7a6a67221 */ /* 0x000fe40000010000 */
[----:B------:R-:W-:Y:S02]  /*12000*/  FADD.FTZ R251, R194, R195 ;  /* 0x000000c3c2fb7221 */ /* 0x000fe40000010000 */
[C---:B------:R-:W-:Y:S01]  /*12010*/  HMMA.16816.F32 R80, R132.reuse, R142, R80 ;  /* 0x0000008e8450723c */ /* 0x040fe20000001850 */
[----:B------:R-:W2:Y:S03]  /*12020*/  LDSM.16.MT88.4 R140, [R234+0x17000] ;  /* 0x01700000ea8c783b */ /* 0x000ea60000004200 */
[----:B------:R-:W-:Y:S04]  /*12030*/  FADD.FTZ R249, R165, R166 ;  /* 0x000000a6a5f97221 */ /* 0x000fe80000010000 */
        /* <DEDUP_REMOVED lines=13> */
[C---:B------:R-:W-:Y:S08]  /*12110*/  HMMA.16816.F32 R120, R132.reuse, R138, R120 ;  /* 0x0000008a8478723c */ /* 0x040ff00000001878 */
[C---:B-1----:R-:W-:Y:S08]  /*12120*/  HMMA.16816.F32 R124, R132.reuse, R144, R124 ;  /* 0x00000090847c723c */ /* 0x042ff0000000187c */
[----:B------:R-:W-:Y:S08]  /*12130*/  HMMA.16816.F32 R128, R132, R146, R128 ;  /* 0x000000928480723c */ /* 0x000ff00000001880 */
[C---:B------:R-:W-:Y:S01]  /*12140*/  HMMA.16816.F32 R160, R168.reuse, R156, R4 ;  /* 0x0000009ca8a0723c */ /* 0x040fe20000001804 */
[----:B------:R-:W1:Y:S07]  /*12150*/  LDSM.16.MT88.4 R4, [R236+0x13800] ;  /* 0x01380000ec04783b */ /* 0x000e6e0000004200 */
[C---:B------:R-:W-:Y:S01]  /*12160*/  HMMA.16816.F32 R156, R168.reuse, R158, R8 ;  /* 0x0000009ea89c723c */ /* 0x040fe20000001808 */
[----:B------:R-:W3:Y:S07]  /*12170*/  LDSM.16.MT88.4 R8, [R234+0x13800] ;  /* 0x01380000ea08783b */ /* 0x000eee0000004200 */
[C---:B----4-:R-:W-:Y:S01]  /*12180*/  HMMA.16816.F32 R152, R168.reuse, R148, R12 ;  /* 0x00000094a898723c */ /* 0x050fe2000000180c */
[----:B------:R-:W4:Y:S07]  /*12190*/  LDSM.16.MT88.4 R12, [R233+0x13800] ;  /* 0x01380000e90c783b */ /* 0x000f2e0000004200 */
[C---:B------:R-:W-:Y:S01]  /*121a0*/  HMMA.16816.F32 R148, R168.reuse, R150, R16 ;  /* 0x00000096a894723c */ /* 0x040fe20000001810 */
[----:B------:R-:W5:Y:S07]  /*121b0*/  LDSM.16.MT88.4 R16, [R232+0x13800] ;  /* 0x01380000e810783b */ /* 0x000f6e0000004200 */
[C---:B--2---:R-:W-:Y:S01]  /*121c0*/  HMMA.16816.F32 R144, R168.reuse, R140, R20 ;  /* 0x0000008ca890723c */ /* 0x044fe20000001814 */
[----:B------:R-:W2:Y:S07]  /*121d0*/  LDSM.16.MT88.4 R20, [R234+0x15800] ;  /* 0x01580000ea14783b */ /* 0x000eae0000004200 */
[C---:B------:R-:W-:Y:S01]  /*121e0*/  HMMA.16816.F32 R140, R168.reuse, R142, R24 ;  /* 0x0000008ea88c723c */ /* 0x040fe20000001818 */
[----:B------:R-:W2:Y:S07]  /*121f0*/  LDSM.16.MT88.4 R24, [R233+0x15800] ;  /* 0x01580000e918783b */ /* 0x000eae0000004200 */
[C---:B------:R-:W-:Y:S01]  /*12200*/  HMMA.16816.F32 R136, R168.reuse, R172, R28 ;  /* 0x000000aca888723c */ /* 0x040fe2000000181c */
[----:B------:R-:W2:Y:S07]  /*12210*/  LDSM.16.MT88.4 R28, [R232+0x15800] ;  /* 0x01580000e81c783b */ /* 0x000eae0000004200 */
        /* <DEDUP_REMOVED lines=12> */
[C---:B------:R-:W-:Y:S08]  /*122e0*/  HMMA.16816.F32 R64, R168.reuse, R18, R64 ;  /* 0x00000012a840723c */ /* 0x040ff00000001840 */
[C---:B------:R-:W-:Y:S08]  /*122f0*/  HMMA.16816.F32 R68, R168.reuse, R176, R68 ;  /* 0x000000b0a844723c */ /* 0x040ff00000001844 */
[C---:B------:R-:W-:Y:S08]  /*12300*/  HMMA.16816.F32 R72, R168.reuse, R178, R72 ;  /* 0x000000b2a848723c */ /* 0x040ff00000001848 */
[C---:B--2---:R-:W-:Y:S08]  /*12310*/  HMMA.16816.F32 R76, R168.reuse, R20, R76 ;  /* 0x00000014a84c723c */ /* 0x044ff0000000184c */
[C---:B------:R-:W-:Y:S08]  /*12320*/  HMMA.16816.F32 R80, R168.reuse, R22, R80 ;  /* 0x00000016a850723c */ /* 0x040ff00000001850 */
[C---:B------:R-:W-:Y:S08]  /*12330*/  HMMA.16816.F32 R84, R168.reuse, R24, R84 ;  /* 0x00000018a854723c */ /* 0x040ff00000001854 */
[C---:B------:R-:W-:Y:S08]  /*12340*/  HMMA.16816.F32 R88, R168.reuse, R26, R88 ;  /* 0x0000001aa858723c */ /* 0x040ff00000001858 */
[C---:B------:R-:W-:Y:S08]  /*12350*/  HMMA.16816.F32 R92, R168.reuse, R28, R92 ;  /* 0x0000001ca85c723c */ /* 0x040ff0000000185c */
[C---:B------:R-:W-:Y:S08]  /*12360*/  HMMA.16816.F32 R96, R168.reuse, R30, R96 ;  /* 0x0000001ea860723c */ /* 0x040ff00000001860 */
[C---:B------:R-:W-:Y:S08]  /*12370*/  HMMA.16816.F32 R100, R168.reuse, R32, R100 ;  /* 0x00000020a864723c */ /* 0x040ff00000001864 */
[C---:B------:R-:W-:Y:S08]  /*12380*/  HMMA.16816.F32 R104, R168.reuse, R34, R104 ;  /* 0x00000022a868723c */ /* 0x040ff00000001868 */
[C---:B-1----:R-:W-:Y:S08]  /*12390*/  HMMA.16816.F32 R108, R168.reuse, R4, R108 ;  /* 0x00000004a86c723c */ /* 0x042ff0000000186c */
[C---:B------:R-:W-:Y:S08]  /*123a0*/  HMMA.16816.F32 R112, R168.reuse, R6, R112 ;  /* 0x00000006a870723c */ /* 0x040ff00000001870 */
[C---:B---3--:R-:W-:Y:S08]  /*123b0*/  HMMA.16816.F32 R116, R168.reuse, R8, R116 ;  /* 0x00000008a874723c */ /* 0x048ff00000001874 */
[C---:B------:R-:W-:Y:S08]  /*123c0*/  HMMA.16816.F32 R120, R168.reuse, R10, R120 ;  /* 0x0000000aa878723c */ /* 0x040ff00000001878 */
[C---:B----4-:R-:W-:Y:S08]  /*123d0*/  HMMA.16816.F32 R124, R168.reuse, R12, R124 ;  /* 0x0000000ca87c723c */ /* 0x050ff0000000187c */
[----:B------:R-:W-:Y:S01]  /*123e0*/  HMMA.16816.F32 R128, R168, R14, R128 ;  /* 0x0000000ea880723c */ /* 0x000fe20000001880 */
[----:B------:R-:W-:-:S07]  /*123f0*/  @P0 BRA `(.L_x_1616) ;  /* 0xffffb76000000947 */ /* 0x000fce000383ffff */
.L_x_1612:
        /* <DEDUP_REMOVED lines=338> */
.L_x_1618:
[----:B--234-:R-:W-:Y:S05]  /*13920*/  BSYNC B0 ;  /* 0x0000000000007941 */ /* 0x01cfea0003800000 */
.L_x_1617:
        /* <DEDUP_REMOVED lines=23> */
.L_x_1620:
[----:B------:R-:W-:Y:S05]  /*13aa0*/  BSYNC B0 ;  /* 0x0000000000007941 */ /* 0x000fea0003800000 */
.L_x_1619:
        /* <DEDUP_REMOVED lines=14> */
.L_x_1622:
[----:B------:R-:W-:Y:S05]  /*13b90*/  BSYNC B0 ;  /* 0x0000000000007941 */ /* 0x000fea0003800000 */
.L_x_1621:
        /* <DEDUP_REMOVED lines=14> */
.L_x_1624:
[----:B------:R-:W-:Y:S05]  /*13c80*/  BSYNC B0 ;  /* 0x0000000000007941 */ /* 0x000fea0003800000 */
.L_x_1623:
        /* <DEDUP_REMOVED lines=14> */
.L_x_1626:
[----:B------:R-:W-:Y:S05]  /*13d70*/  BSYNC B0 ;  /* 0x0000000000007941 */ /* 0x000fea0003800000 */
.L_x_1625:
        /* <DEDUP_REMOVED lines=14> */
.L_x_1628:
[----:B------:R-:W-:Y:S05]  /*13e60*/  BSYNC B0 ;  /* 0x0000000000007941 */ /* 0x000fea0003800000 */
.L_x_1627:
        /* <DEDUP_REMOVED lines=14> */
.L_x_1630:
[----:B------:R-:W-:Y:S05]  /*13f50*/  BSYNC B0 ;  /* 0x0000000000007941 */ /* 0x000fea0003800000 */
.L_x_1629:
        /* <DEDUP_REMOVED lines=14> */
.L_x_1632:
[----:B------:R-:W-:Y:S05]  /*14040*/  BSYNC B0 ;  /* 0x0000000000007941 */ /* 0x000fea0003800000 */
.L_x_1631:
        /* <DEDUP_REMOVED lines=15> */
.L_x_1633:
        /* <DEDUP_REMOVED lines=12> */
.L_x_4834:


//--------------------- .text._ZN5flash24flash_fwd_splitkv_kernelI23Flash_fwd_kernel_traitsILi256ELi64ELi64ELi4ELb0ELb0EN7cutlass6half_tE19Flash_kernel_traitsILi256ELi64ELi64ELi4ES3_EELb1ELb0ELb0ELb0ELb0ELb0ELb1ELb1EEEvNS_16Flash_fwd_paramsE --------------------------
	.section	.text._ZN5flash24flash_fwd_splitkv_kernelI23Flash_fwd_kernel_traitsILi256ELi64ELi64ELi4ELb0ELb0EN7cutlass6half_tE19Flash_kernel_traitsILi256ELi64ELi64ELi4ES3_EELb1ELb0ELb0ELb0ELb0ELb0ELb1ELb1EEEvNS_16Flash_fwd_paramsE,"ax",@progbits
	.sectioninfo	@"SHI_REGISTERS=255"
	.align	128
        .global         _ZN5flash24flash_fwd_splitkv_kernelI23Flash_fwd_kernel_traitsILi256ELi64ELi64ELi4ELb0ELb0EN7cutlass6half_tE19Flash_kernel_traitsILi256ELi64ELi64ELi4ES3_EELb1ELb0ELb0ELb0ELb0ELb0ELb1ELb1EEEvNS_16Flash_fwd_paramsE
        .type           _ZN5flash24flash_fwd_splitkv_kernelI23Flash_fwd_kernel_traitsILi256ELi64ELi64ELi4ELb0ELb0EN7cutlass6half_tE19Flash_kernel_traitsILi256ELi64ELi64ELi4ES3_EELb1ELb0ELb0ELb0ELb0ELb0ELb1ELb1EEEvNS_16Flash_fwd_paramsE,@function
        .size           _ZN5flash24flash_fwd_splitkv_kernelI23Flash_fwd_kernel_traitsILi256ELi64ELi64ELi4ELb0ELb0EN7cutlass6half_tE19Flash_kernel_traitsILi256ELi64ELi64ELi4ES3_EELb1ELb0ELb0ELb0ELb0ELb0ELb1ELb1EEEvNS_16Flash_fwd_paramsE,(.L_x_4802 - _ZN5flash24flash_fwd_splitkv_kernelI23Flash_fwd_kernel_traitsILi256ELi64ELi64ELi4ELb0ELb0EN7cutlass6half_tE19Flash_kernel_traitsILi256ELi64ELi64ELi4ES3_EELb1ELb0ELb0ELb0ELb0ELb0ELb1ELb1EEEvNS_16Flash_fwd_paramsE)
        .other          _ZN5flash24flash_fwd_splitkv_kernelI23Flash_fwd_kernel_traitsILi256ELi64ELi64ELi4ELb0ELb0EN7cutlass6half_tE19Flash_kernel_traitsILi256ELi64ELi64ELi4ES3_EELb1ELb0ELb0ELb0ELb0ELb0ELb1ELb1EEEvNS_16Flash_fwd_paramsE,@"STO_CUDA_ENTRY STV_DEFAULT"
_ZN5flash24flash_fwd_splitkv_kernelI23Flash_fwd_kernel_traitsILi256ELi64ELi64ELi4ELb0ELb0EN7cutlass6half_tE19Flash_kernel_traitsILi256ELi64ELi64ELi4ES3_EELb1ELb0ELb0ELb0ELb0ELb0ELb1ELb1EEEvNS_16Flash_fwd_paramsE:
.text._ZN5flash24flash_fwd_splitkv_kernelI23Flash_fwd_kernel_traitsILi256ELi64ELi64ELi4ELb0ELb0EN7cutlass6half_tE19Flash_kernel_traitsILi256ELi64ELi64ELi4ES3_EELb1ELb0ELb0ELb0ELb0ELb0ELb1ELb1EEEvNS_16Flash_fwd_paramsE:
[----:B------:R-:W-:Y:S02]  /*0000*/  MOV R1, c[0x0][0x28] ;  /* 0x00000a0000017a02 */ /* 0x000fe40000000f00 */
[----:B------:R-:W1:Y:S01]  /*0010*/  I2F.U32.RP R4, c[0x0][0x1c0] ;  /* 0x0000700000047b06 */ /* 0x000e620000209000 */
[----:B------:R-:W2:Y:S01]  /*0020*/  S2R R245, SR_CTAID.Z ;  /* 0x0000000000f57919 */ /* 0x000ea20000002700 */
[----:B------:R-:W-:Y:S01]  /*0030*/  IMAD.MOV.U32 R2, RZ, RZ, RZ ;  /* 0x000000ffff027224 */ /* 0x000fe200078e00ff */
[----:B------:R-:W-:Y:S01]  /*0040*/  ISETP.NE.U32.AND P0, PT, RZ, c[0x0][0x1c0], PT ;  /* 0x00007000ff007a0c */ /* 0x000fe20003f05070 */
[----:B------:R-:W3:Y:S01]  /*0050*/  S2UR UR8, SR_CTAID.Y ;  /* 0x00000000000879c3 */ /* 0x000ee20000002600 */
[----:B------:R-:W4:Y:S01]  /*0060*/  S2R R243, SR_CTAID.X ;  /* 0x0000000000f37919 */ /* 0x000f220000002500 */
[----:B------:R-:W-:Y:S01]  /*0070*/  ULDC.64 UR4, c[0x0][0x40] ;  /* 0x0000100000047ab9 */ /* 0x000fe20000000a00 */
[----:B------:R-:W-:Y:S01]  /*0080*/  BSSY B4, `(.L_x_1634) ;  /* 0x0000017000047945 */ /* 0x000fe20003800000 */
[----:B------:R-:W-:Y:S01]  /*0090*/  UIADD3 UR4, UP0, UR4, 0x160, URZ ;  /* 0x0000016004047890 */ /* 0x000fe2000ff1e03f */
[----:B------:R-:W-:Y:S02]  /*00a0*/  IADD3 R1, R1, -0x8, RZ ;  /* 0xfffffff801017810 */ /* 0x000fe40007ffe0ff */
[----:B------:R-:W-:Y:S01]  /*00b0*/  MOV R242, 0x1f0 ;  /* 0x000001f000f27802 */ /* 0x000fe20000000f00 */
[----:B------:R-:W-:Y:S01]  /*00c0*/  UIADD3.X UR5, URZ, UR5, URZ, UP0, !UPT ;  /* 0x000000053f057290 */ /* 0x000fe200087fe43f */
[----:B-1----:R-:W1:Y:S02]  /*00d0*/  MUFU.RCP R3, R4 ;  /* 0x0000000400037308 */ /* 0x002e640000001000 */
[----:B-1----:R-:W-:-:S06]  /*00e0*/  IADD3 R3, R3, 0xffffffe, RZ ;  /* 0x0ffffffe03037810 */ /* 0x002fcc0007ffe0ff */
[----:B------:R-:W1:Y:S02]  /*00f0*/  F2I.FTZ.U32.TRUNC.NTZ R3, R3 ;  /* 0x0000000300037305 */ /* 0x000e64000021f000 */
[----:B-1----:R-:W-:-:S04]  /*0100*/  IMAD.MOV R0, RZ, RZ, -R3 ;  /* 0x000000ffff007224 */ /* 0x002fc800078e0a03 */
[----:B------:R-:W-:-:S04]  /*0110*/  IMAD R5, R0, c[0x0][0x1c0], RZ ;  /* 0x0000700000057a24 */ /* 0x000fc800078e02ff */
[----:B------:R-:W-:-:S06]  /*0120*/  IMAD.HI.U32 R2, R3, R5, R2 ;  /* 0x0000000503027227 */ /* 0x000fcc00078e0002 */
[----:B--2---:R-:W-:-:S04]  /*0130*/  IMAD.HI.U32 R247, R2, R245, RZ ;  /* 0x000000f502f77227 */ /* 0x004fc800078e00ff */
[----:B------:R-:W-:-:S04]  /*0140*/  IMAD.MOV R0, RZ, RZ, -R247 ;  /* 0x000000ffff007224 */ /* 0x000fc800078e0af7 */
[----:B------:R-:W-:-:S05]  /*0150*/  IMAD R0, R0, c[0x0][0x1c0], R245 ;  /* 0x0000700000007a24 */ /* 0x000fca00078e02f5 */
[----:B------:R-:W-:-:S13]  /*0160*/  ISETP.GE.U32.AND P2, PT, R0, c[0x0][0x1c0], PT ;  /* 0x0000700000007a0c */ /* 0x000fda0003f46070 */
[----:B------:R-:W-:Y:S02]  /*0170*/  @P2 IADD3 R0, R0, -c[0x0][0x1c0], RZ ;  /* 0x8000700000002a10 */ /* 0x000fe40007ffe0ff */
[----:B------:R-:W-:Y:S02]  /*0180*/  @P2 IADD3 R247, R247, 0x1, RZ ;  /* 0x00000001f7f72810 */ /* 0x000fe40007ffe0ff */
[----:B------:R-:W-:-:S13]  /*0190*/  ISETP.GE.U32.AND P1, PT, R0, c[0x0][0x1c0], PT ;  /* 0x0000700000007a0c */ /* 0x000fda0003f26070 */
[----:B------:R-:W-:Y:S02]  /*01a0*/  @P1 IADD3 R247, R247, 0x1, RZ ;  /* 0x00000001f7f71810 */ /* 0x000fe40007ffe0ff */
[----:B------:R-:W-:-:S05]  /*01b0*/  @!P0 LOP3.LUT R247, RZ, c[0x0][0x1c0], RZ, 0x33, !PT ;  /* 0x00007000fff78a12 */ /* 0x000fca00078e33ff */
[----:B------:R-:W-:-:S04]  /*01c0*/  IMAD.MOV R0, RZ, RZ, -R247 ;  /* 0x000000ffff007224 */ /* 0x000fc800078e0af7 */
[----:B------:R-:W-:Y:S02]  /*01d0*/  IMAD R245, R0, c[0x0][0x1c0], R245 ;  /* 0x0000700000f57a24 */ /* 0x000fe400078e02f5 */
[----:B---34-:R-:W-:Y:S05]  /*01e0*/  CALL.REL.NOINC `($_ZN5flash24flash_fwd_splitkv_kernelI23Flash_fwd_kernel_traitsILi256ELi64ELi64ELi4ELb0ELb0EN7cutlass6half_tE19Flash_kernel_traitsILi256ELi64ELi64ELi4ES3_EELb1ELb0ELb0ELb0ELb0ELb0ELb1ELb1EEEvNS_16Flash_fwd_paramsE$_ZN5flash30compute_attn_1rowblock_splitkvI23Flash_fwd_kernel_traitsILi256ELi64ELi64ELi4ELb0ELb0EN7cutlass6half_tE19Flash_kernel_traitsILi256ELi64ELi64ELi4ES3_EELb1ELb0ELb0ELb0ELb0ELb0ELb1ELb1ENS_16Flash_fwd_paramsEEEvRKT8_iiiii) ;  /* 0x0000002000007944 */ /* 0x018fea0003c00000 */
[----:B------:R-:W-:Y:S05]  /*01f0*/  BSYNC B4 ;  /* 0x0000000000047941 */ /* 0x000fea0003800000 */
.L_x_1634:
[----:B------:R-:W-:Y:S05]  /*0200*/  EXIT ;  /* 0x000000000000794d */ /* 0x000fea0003800000 */
        .type           $_ZN5flash24flash_fwd_splitkv_kernelI23Flash_fwd_kernel_traitsILi256ELi64ELi64ELi4ELb0ELb0EN7cutlass6half_tE19Flash_kernel_traitsILi256ELi64ELi64ELi4ES3_EELb1ELb0ELb0ELb0ELb0ELb0ELb1ELb1EEEvNS_16Flash_fwd_paramsE$_ZN5flash30compute_attn_1rowblock_splitkvI23Flash_fwd_kernel_traitsILi256ELi64ELi64ELi4ELb0ELb0EN7cutlass6half_tE19Flash_kernel_traitsILi256ELi64ELi64ELi4ES3_EELb1ELb0ELb0ELb0ELb0ELb0ELb1ELb1ENS_16Flash_fwd_paramsEEEvRKT8_iiiii,@function
        .size           $_ZN5flash24flash_fwd_splitkv_kernelI23Flash_fwd_kernel_traitsILi256ELi64ELi64ELi4ELb0ELb0EN7cutlass6half_tE19Flash_kernel_traitsILi256ELi64ELi64ELi4ES3_EELb1ELb0ELb0ELb0ELb0ELb0ELb1ELb1EEEvNS_16Flash_fwd_paramsE$_ZN5flash30compute_attn_1rowblock_splitkvI23Flash_fwd_kernel_traitsILi256ELi64ELi64ELi4ELb0ELb0EN7cutlass6half_tE19Flash_kernel_traitsILi256ELi64ELi64ELi4ES3_EELb1ELb0ELb0ELb0ELb0ELb0ELb1ELb1ENS_16Flash_fwd_paramsEEEvRKT8_iiiii,($__internal_16_$__cuda_sm70_shflsync_bfly_p - $_ZN5flash24flash_fwd_splitkv_kernelI23Flash_fwd_kernel_traitsILi256ELi64ELi64ELi4ELb0ELb0EN7cutlass6half_tE19Flash_kernel_traitsILi256ELi64ELi64ELi4ES3_EELb1ELb0ELb0ELb0ELb0ELb0ELb1ELb1EEEvNS_16Flash_fwd_paramsE$_ZN5flash30compute_attn_1rowblock_splitkvI23Flash_fwd_kernel_traitsILi256ELi64ELi64ELi4ELb0ELb0EN7cutlass6half_tE19Flash_kernel_traitsILi256ELi64ELi64ELi4ES3_EELb1ELb0ELb0ELb0ELb0ELb0ELb1ELb1ENS_16Flash_fwd_paramsEEEvRKT8_iiiii)
$_ZN5flash24flash_fwd_splitkv_kernelI23Flash_fwd_kernel_traitsILi256ELi64ELi64ELi4ELb0ELb0EN7cutlass6half_tE19Flash_kernel_traitsILi256ELi64ELi64ELi4ES3_EELb1ELb0ELb0ELb0ELb0ELb0ELb1ELb1EEEvNS_16Flash_fwd_paramsE$_ZN5flash30compute_attn_1rowblock_splitkvI23Flash_fwd_kernel_traitsILi256ELi64ELi64ELi4ELb0ELb0EN7cutlass6half_tE19Flash_kernel_traitsILi256ELi64ELi64ELi4ES3_EELb1ELb0ELb0ELb0ELb0ELb0ELb1ELb1ENS_16Flash_fwd_paramsEEEvRKT8_iiiii:
        /* <DEDUP_REMOVED lines=20> */
.L_x_1636:
[----:B------:R-:W-:Y:S05]  /*0350*/  BSYNC B0 ;  /* 0x0000000000007941 */ /* 0x000fea0003800000 */
.L_x_1635:
[----:B------:R-:W3:Y:S04]  /*0360*/  LD.E.64 R16, [R20.64+0xf0] ;  /* 0x0000f00614107980 */ /* 0x000ee8000c101b00 */
[----:B-1----:R-:W4:Y:S01]  /*0370*/  @P1 LD.E R3, [R2.64+0x4] ;  /* 0x0000040602031980 */ /* 0x002f22000c101900 */
[----:B------:R-:W-:Y:S01]  /*0380*/  IMAD.MOV.U32 R12, RZ, RZ, RZ ;  /* 0x000000ffff0c7224 */ /* 0x000fe200078e00ff */
[----:B---3--:R-:W-:-:S04]  /*0390*/  ISETP.NE.U32.AND P4, PT, R16, RZ, PT ;  /* 0x000000ff1000720c */ /* 0x008fc80003f85070 */
[----:B------:R-:W-:Y:S01]  /*03a0*/  ISETP.NE.AND.EX P4, PT, R17, RZ, PT, P4 ;  /* 0x000000ff1100720c */ /* 0x000fe20003f85340 */
[----:B------:R-:W-:Y:S01]  /*03b0*/  IMAD.WIDE R16, R247, 0x4, R16 ;  /* 0x00000004f7107825 */ /* 0x000fe200078e0210 */
[----:B----45:R-:W-:-:S06]  /*03c0*/  @P1 IADD3 R244, R3, -R4, RZ ;  /* 0x8000000403f41210 */ /* 0x030fcc0007ffe0ff */
        /* <DEDUP_REMOVED lines=10> */
.L_x_1638:
[----:B------:R3:W5:Y:S02]  /*0470*/  LD.E R3, [R20.64+0xb8] ;  /* 0x0000b80614037980 */ /* 0x000764000c101900 */
.L_x_1639:
[----:B------:R-:W-:Y:S05]  /*0480*/  BSYNC B0 ;  /* 0x0000000000007941 */ /* 0x000fea0003800000 */
.L_x_1637:
        /* <DEDUP_REMOVED lines=10> */
.L_x_1641:
[----:B------:R-:W2:Y:S01]  /*0530*/  LD.E.64 R2, [R20.64+0x108] ;  /* 0x0001080614027980 */ /* 0x000ea2000c101b00 */
[----:B------:R-:W-:Y:S01]  /*0540*/  BSSY B0, `(.L_x_1643) ;  /* 0x0000006000007945 */ /* 0x000fe20003800000 */
[----:B--2---:R-:W-:-:S04]  /*0550*/  ISETP.NE.U32.AND P0, PT, R2, RZ, PT ;  /* 0x000000ff0200720c */ /* 0x004fc80003f05070 */
[----:B------:R-:W-:Y:S01]  /*0560*/  ISETP.NE.AND.EX P0, PT, R3, RZ, PT, P0 ;  /* 0x000000ff0300720c */ /* 0x000fe20003f05300 */
[----:B------:R-:W-:-:S12]  /*0570*/  IMAD.MOV.U32 R3, RZ, RZ, RZ ;  /* 0x000000ffff037224 */ /* 0x000fd800078e00ff */
[----:B------:R-:W-:Y:S05]  /*0580*/  @!P0 BRA `(.L_x_1644) ;  /* 0x0000001000008947 */ /* 0x000fea0003800000 */
[----:B------:R2:W5:Y:S02]  /*0590*/  LD.E R3, [R20.64+0xbc] ;  /* 0x0000bc0614037980 */ /* 0x000564000c101900 */
.L_x_1644:
[----:B------:R-:W-:Y:S05]  /*05a0*/  BSYNC B0 ;  /* 0x0000000000007941 */ /* 0x000fea0003800000 */
.L_x_1643:
[----:B-----5:R-:W-:Y:S02]  /*05b0*/  IADD3 R58, R94, R3, RZ ;  /* 0x000000035e3a7210 */ /* 0x020fe40007ffe0ff */
.L_x_1642:
[----:B------:R-:W-:Y:S05]  /*05c0*/  BSYNC B1 ;  /* 0x0000000000017941 */ /* 0x000fea0003800000 */
.L_x_1640:
[----:B------:R-:W-:Y:S01]  /*05d0*/  IMAD.SHL.U32 R67, R243, 0x40, RZ ;  /* 0x00000040f3437824 */ /* 0x000fe200078e00ff */
[----:B------:R-:W-:Y:S01]  /*05e0*/  MOV R2, R242 ;  /* 0x000000f200027202 */ /* 0x000fe20000000f00 */
[----:B------:R-:W-:-:S03]  /*05f0*/  IMAD.MOV.U32 R3, RZ, RZ, 0x0 ;  /* 0x00000000ff037424 */ /* 0x000fc600078e00ff */
[----:B------:R-:W-:-:S13]  /*0600*/  ISETP.GT.AND P0, PT, R244, R67, PT ;  /* 0x00000043f400720c */ /* 0x000fda0003f04270 */
[----:B------:R-:W-:Y:S05]  /*0610*/  @!P0 RET.REL.NODEC R2 `(_ZN5flash24flash_fwd_splitkv_kernelI23Flash_fwd_kernel_traitsILi256ELi64ELi64ELi4ELb0ELb0EN7cutlass6half_tE19Flash_kernel_traitsILi256ELi64ELi64ELi4ES3_EELb1ELb0ELb0ELb0ELb0ELb0ELb1ELb1EEEvNS_16Flash_fwd_paramsE) ;  /* 0xfffff9e002008950 */ /* 0x000fea0003c3ffff */
[----:B------:R-:W3:Y:S04]  /*0620*/  LD.E R0, [R20.64+0xb8] ;  /* 0x0000b80614007980 */ /* 0x000ee8000c101900 */
[----:B------:R-:W4:Y:S01]  /*0630*/  LD.E R5, [R20.64+0x188] ;  /* 0x0001880614057980 */ /* 0x000f22000c101900 */
[----:B------:R-:W-:-:S03]  /*0640*/  IABS R3, c[0x0][0x10] ;  /* 0x0000040000037a13 */ /* 0x000fc60000000000 */
[----:B------:R-:W1:Y:S01]  /*0650*/  S2R R146, SR_TID.X ;  /* 0x0000000000927919 */ /* 0x000e620000002100 */
[----:B------:R-:W5:Y:S08]  /*0660*/  I2F.RP R2, R3 ;  /* 0x0000000300027306 */ /* 0x000f700000209400 */
[----:B-----5:R-:W5:Y:S02]  /*0670*/  MUFU.RCP R8, R2 ;  /* 0x0000000200087308 */ /* 0x020f640000001000 */
[----:B-----5:R-:W-:-:S06]  /*0680*/  IADD3 R8, R8, 0xffffffe, RZ ;  /* 0x0ffffffe08087810 */ /* 0x020fcc0007ffe0ff */
[----:B------:R-:W5:Y:S02]  /*0690*/  F2I.FTZ.U32.TRUNC.NTZ R9, R8 ;  /* 0x0000000800097305 */ /* 0x000f64000021f000 */
[----:B-----5:R-:W-:Y:S02]  /*06a0*/  IMAD.MOV R6, RZ, RZ, -R9 ;  /* 0x000000ffff067224 */ /* 0x020fe400078e0a09 */
[----:B------:R-:W-:Y:S02]  /*06b0*/  IMAD.MOV.U32 R8, RZ, RZ, RZ ;  /* 0x000000ffff087224 */ /* 0x000fe400078e00ff */
[----:B------:R-:W-:-:S04]  /*06c0*/  IMAD R6, R6, R3, RZ ;  /* 0x0000000306067224 */ /* 0x000fc800078e02ff */
[----:B------:R-:W-:Y:S01]  /*06d0*/  IMAD.HI.U32 R6, R9, R6, R8 ;  /* 0x0000000609067227 */ /* 0x000fe200078e0008 */
[----:B---3--:R-:W-:-:S04]  /*06e0*/  IADD3 R0, R0, 0x3f, RZ ;  /* 0x0000003f00007810 */ /* 0x008fc80007ffe0ff */
[----:B------:R-:W-:-:S04]  /*06f0*/  SHF.R.S32.HI R7, RZ, 0x1f, R0 ;  /* 0x0000001fff077819 */ /* 0x000fc80000011400 */
[----:B------:R-:W-:Y:S02]  /*0700*/  LEA.HI R7, R7, R0, RZ, 0x6 ;  /* 0x0000000007077211 */ /* 0x000fe400078f30ff */
[----:B------:R-:W-:Y:S02]  /*0710*/  IABS R0, c[0x0][0x10] ;  /* 0x0000040000007a13 */ /* 0x000fe40000000000 */
[----:B------:R-:W-:-:S03]  /*0720*/  LEA.HI.SX32 R7, R7, c[0x0][0x10], 0x1a ;  /* 0x0000040007077a11 */ /* 0x000fc600078fd2ff */
[----:B------:R-:W-:Y:S01]  /*0730*/  IMAD.MOV R0, RZ, RZ, -R0 ;  /* 0x000000ffff007224 */ /* 0x000fe200078e0a00 */
[----:B------:R-:W-:-:S04]  /*0740*/  IADD3 R7, R7, -0x1, RZ ;  /* 0xffffffff07077810 */ /* 0x000fc80007ffe0ff */
[----:B------:R-:W-:Y:S02]  /*0750*/  IABS R2, R7 ;  /* 0x0000000700027213 */ /* 0x000fe40000000000 */
[----:B------:R-:W-:-:S03]  /*0760*/  LOP3.LUT R7, R7, c[0x0][0x10], RZ, 0x3c, !PT ;  /* 0x0000040007077a12 */ /* 0x000fc600078e3cff */
[----:B------:R-:W-:Y:S01]  /*0770*/  IMAD.HI.U32 R9, R6, R2, RZ ;  /* 0x0000000206097227 */ /* 0x000fe200078e00ff */
[----:B------:R-:W-:-:S03]  /*0780*/  ISETP.GE.AND P0, PT, R7, RZ, PT ;  /* 0x000000ff0700720c */ /* 0x000fc60003f06270 */
[----:B------:R-:W-:-:S05]  /*0790*/  IMAD R0, R9, R0, R2 ;  /* 0x0000000009007224 */ /* 0x000fca00078e0202 */
[----:B------:R-:W-:-:S13]  /*07a0*/  ISETP.GT.U32.AND P1, PT, R3, R0, PT ;  /* 0x000000000300720c */ /* 0x000fda0003f24070 */
[----:B------:R-:W-:Y:S01]  /*07b0*/  @!P1 IMAD.IADD R0, R0, 0x1, -R3 ;  /* 0x0000000100009824 */ /* 0x000fe200078e0a03 */
[----:B------:R-:W-:Y:S02]  /*07c0*/  @!P1 IADD3 R9, R9, 0x1, RZ ;  /* 0x0000000109099810 */ /* 0x000fe40007ffe0ff */
[----:B------:R-:W-:Y:S02]  /*07d0*/  ISETP.NE.AND P1, PT, RZ, c[0x0][0x10], PT ;  /* 0x00000400ff007a0c */ /* 0x000fe40003f25270 */
[----:B------:R-:W-:Y:S02]  /*07e0*/  ISETP.GE.U32.AND P2, PT, R0, R3, PT ;  /* 0x000000030000720c */ /* 0x000fe40003f46070 */
[----:B------:R-:W-:Y:S02]  /*07f0*/  IADD3 R0, -R244, 0x7f, R67 ;  /* 0x0000007ff4007810 */ /* 0x000fe40007ffe143 */
[----:B------:R-:W-:Y:S02]  /*0800*/  IADD3 R3, R58, 0x3f, RZ ;  /* 0x0000003f3a037810 */ /* 0x000fe40007ffe0ff */
[----:B----4-:R-:W-:-:S02]  /*0810*/  IADD3 R5, R5, R0, R58 ;  /* 0x0000000005057210 */ /* 0x010fc40007ffe03a */
[----:B------:R-:W-:Y:S02]  /*0820*/  SHF.R.S32.HI R0, RZ, 0x1f, R3 ;  /* 0x0000001fff007819 */ /* 0x000fe40000011403 */
[----:B------:R-:W-:Y:S02]  /*0830*/  SHF.R.S32.HI R166, RZ, 0x1f, R5 ;  /* 0x0000001fffa67819 */ /* 0x000fe40000011405 */
[----:B------:R-:W-:Y:S02]  /*0840*/  LEA.HI R3, R0, R3, RZ, 0x6 ;  /* 0x0000000300037211 */ /* 0x000fe400078f30ff */
[----:B------:R-:W-:Y:S02]  /*0850*/  @P2 IADD3 R9, R9, 0x1, RZ ;  /* 0x0000000109092810 */ /* 0x000fe40007ffe0ff */
[----:B------:R-:W-:Y:S02]  /*0860*/  LEA.HI R166, R166, R5, RZ, 0x6 ;  /* 0x00000005a6a67211 */ /* 0x000fe400078f30ff */
[----:B------:R-:W-:Y:S01]  /*0870*/  SHF.R.S32.HI R3, RZ, 0x6, R3 ;  /* 0x00000006ff037819 */ /* 0x000fe20000011403 */
[----:B------:R-:W-:Y:S01]  /*0880*/  @!P0 IMAD.MOV R9, RZ, RZ, -R9 ;  /* 0x000000ffff098224 */ /* 0x000fe200078e0a09 */
[----:B------:R-:W-:-:S02]  /*0890*/  @!P1 LOP3.LUT R9, RZ, c[0x0][0x10], RZ, 0x33, !PT ;  /* 0x00000400ff099a12 */ /* 0x000fc400078e33ff */
[----:B------:R-:W-:-:S03]  /*08a0*/  SHF.R.S32.HI R166, RZ, 0x6, R166 ;  /* 0x00000006ffa67819 */ /* 0x000fc600000114a6 */
[----:B------:R-:W-:-:S04]  /*08b0*/  IMAD R239, R9, UR8, RZ ;  /* 0x0000000809ef7c24 */ /* 0x000fc8000f8e02ff */
[----:B------:R-:W-:-:S05]  /*08c0*/  IMAD.IADD R0, R9, 0x1, R239 ;  /* 0x0000000109007824 */ /* 0x000fca00078e02ef */
[----:B------:R-:W-:-:S04]  /*08d0*/  IMNMX R3, R3, R0, PT ;  /* 0x0000000003037217 */ /* 0x000fc80003800200 */
[----:B------:R-:W-:-:S04]  /*08e0*/  IMNMX R166, R3, R166, PT ;  /* 0x000000a603a67217 */ /* 0x000fc80003800200 */
[----:B------:R-:W-:-:S13]  /*08f0*/  ISETP.GE.AND P0, PT, R239, R166, PT ;  /* 0x000000a6ef00720c */ /* 0x000fda0003f06270 */
[----:B------:R-:W-:Y:S05]  /*0900*/  @!P0 BRA `(.L_x_1645) ;  /* 0x00000a3000008947 */ /* 0x000fea0003800000 */
[----:B-1----:R-:W3:Y:S04]  /*0910*/  LD.E.64 R2, [R20.64+0xb0] ;  /* 0x0000b00614027980 */ /* 0x002ee8000c101b00 */
[----:B------:R-:W4:Y:S04]  /*0920*/  LD.E R6, [R20.64+0x60] ;  /* 0x0000600614067980 */ /* 0x000f28000c101900 */
[----:B--2---:R-:W2:Y:S04]  /*0930*/  LD.E R8, [R20.64+0xcc] ;  /* 0x0000cc0614087980 */ /* 0x004ea8000c101900 */
[----:B------:R-:W2:Y:S04]  /*0940*/  LD.E.64 R10, [R20.64+0x78] ;  /* 0x00007806140a7980 */ /* 0x000ea8000c101b00 */
[----:B------:R1:W5:Y:S04]  /*0950*/  LD.E R0, [R20.64+0xc0] ;  /* 0x0000c00614007980 */ /* 0x000368000c101900 */
[----:B------:R1:W5:Y:S01]  /*0960*/  LD.E.64 R4, [R20.64+0xa8] ;  /* 0x0000a80614047980 */ /* 0x000362000c101b00 */
[----:B------:R-:W-:Y:S01]  /*0970*/  SHF.R.S32.HI R9, RZ, 0x1f, R146 ;  /* 0x0000001fff097819 */ /* 0x000fe20000011492 */
[----:B------:R-:W-:Y:S03]  /*0980*/  BSSY B0, `(.L_x_1646) ;  /* 0x000001e000007945 */ /* 0x000fe60003800000 */
[----:B------:R-:W-:-:S04]  /*0990*/  LEA.HI R9, R9, R146, RZ, 0x4 ;  /* 0x0000009209097211 */ /* 0x000fc800078f20ff */
[----:B------:R-:W-:-:S05]  /*09a0*/  LOP3.LUT R7, R9, 0xfffffff0, RZ, 0xc0, !PT ;  /* 0xfffffff009077812 */ /* 0x000fca00078ec0ff */
[----:B------:R-:W-:Y:S02]  /*09b0*/  IMAD.IADD R146, R146, 0x1, -R7 ;  /* 0x0000000192927824 */ /* 0x000fe400078e0a07 */
[----:B---3--:R-:W-:-:S04]  /*09c0*/  IMAD R2, R2, UR8, R247 ;  /* 0x0000000802027c24 */ /* 0x008fc8000f8e02f7 */
[----:B----4-:R-:W-:Y:S02]  /*09d0*/  IMAD R2, R2, R6, R245 ;  /* 0x0000000602027224 */ /* 0x010fe400078e02f5 */
[----:B------:R-:W-:Y:S02]  /*09e0*/  IMAD.SHL.U32 R6, R146, 0x4, RZ ;  /* 0x0000000492067824 */ /* 0x000fe400078e00ff */
[----:B------:R-:W-:Y:S01]  /*09f0*/  IMAD R3, R3, R2, R67 ;  /* 0x0000000203037224 */ /* 0x000fe200078e0243 */
[----:B------:R-:W-:Y:S01]  /*0a00*/  SHF.R.S32.HI R2, RZ, 0x4, R9 ;  /* 0x00000004ff027819 */ /* 0x000fe20000011409 */
[----:B------:R-:W-:Y:S01]  /*0a10*/  IMAD.IADD R67, R244, 0x1, -R67 ;  /* 0x00000001f4437824 */ /* 0x000fe200078e0a43 */
[----:B------:R-:W-:Y:S01]  /*0a20*/  SHF.R.S32.HI R7, RZ, 0x1f, R6 ;  /* 0x0000001fff077819 */ /* 0x000fe20000011406 */
[----:B--2---:R-:W-:-:S03]  /*0a30*/  IMAD R8, R3, R8, RZ ;  /* 0x0000000803087224 */ /* 0x004fc600078e02ff */
[C---:B------:R-:W-:Y:S01]  /*0a40*/  ISETP.GE.AND P1, PT, R2.reuse, R67, PT ;  /* 0x000000430200720c */ /* 0x040fe20003f26270 */
[----:B------:R-:W-:-:S05]  /*0a50*/  IMAD.WIDE R12, R2, 0x100, R6 ;  /* 0x00000100020c7825 */ /* 0x000fca00078e0206 */
[----:B------:R-:W-:-:S04]  /*0a60*/  IADD3 R9, P0, R8, R12, RZ ;  /* 0x0000000c08097210 */ /* 0x000fc80007f1e0ff */
[----:B------:R-:W-:Y:S02]  /*0a70*/  LEA.HI.X.SX32 R8, R8, R13, 0x1, P0 ;  /* 0x0000000d08087211 */ /* 0x000fe400000f0eff */
[C---:B------:R-:W-:Y:S02]  /*0a80*/  LEA R22, P0, R9.reuse, R10, 0x2 ;  /* 0x0000000a09167211 */ /* 0x040fe400078010ff */
[C---:B------:R-:W-:Y:S02]  /*0a90*/  IADD3 R13, R6.reuse, 0x40, RZ ;  /* 0x00000040060d7810 */ /* 0x040fe40007ffe0ff */
[----:B------:R-:W-:Y:S02]  /*0aa0*/  LEA.HI.X R23, R9, R11, R8, 0x2, P0 ;  /* 0x0000000b09177211 */ /* 0x000fe400000f1408 */
[C---:B------:R-:W-:Y:S02]  /*0ab0*/  IADD3 R11, R6.reuse, 0x80, RZ ;  /* 0x00000080060b7810 */ /* 0x040fe40007ffe0ff */
[----:B------:R-:W-:Y:S01]  /*0ac0*/  IADD3 R9, R6, 0xc0, RZ ;  /* 0x000000c006097810 */ /* 0x000fe20007ffe0ff */
[----:B------:R-:W-:Y:S05]  /*0ad0*/  @P1 BRA `(.L_x_1647) ;  /* 0x0000008000001947 */ /* 0x000fea0003800000 */
[-C--:B-1---5:R-:W-:Y:S02]  /*0ae0*/  ISETP.GE.AND P3, PT, R6, R0.reuse, PT ;  /* 0x000000000600720c */ /* 0x0a2fe40003f66270 */
[----:B------:R-:W-:-:S02]  /*0af0*/  ISETP.GE.AND P2, PT, R13, R0, PT ;  /* 0x000000000d00720c */ /* 0x000fc40003f46270 */
[-C--:B------:R-:W-:Y:S02]  /*0b00*/  ISETP.GE.AND P1, PT, R11, R0.reuse, PT ;  /* 0x000000000b00720c */ /* 0x080fe40003f26270 */
[----:B------:R-:W-:-:S07]  /*0b10*/  ISETP.GE.AND P0, PT, R9, R0, PT ;  /* 0x000000000900720c */ /* 0x000fce0003f06270 */
[----:B------:R1:W-:Y:S04]  /*0b20*/  @!P3 ST.E.128 [R22.64], RZ ;  /* 0x000000ff1600b985 */ /* 0x0003e8000c101d06 */
[----:B------:R1:W-:Y:S04]  /*0b30*/  @!P2 ST.E.128 [R22.64+0x100], RZ ;  /* 0x000100ff1600a985 */ /* 0x0003e8000c101d06 */
[----:B------:R1:W-:Y:S04]  /*0b40*/  @!P1 ST.E.128 [R22.64+0x200], RZ ;  /* 0x000200ff16009985 */ /* 0x0003e8000c101d06 */
[----:B------:R1:W-:Y:S02]  /*0b50*/  @!P0 ST.E.128 [R22.64+0x300], RZ ;  /* 0x000300ff16008985 */ /* 0x0003e4000c101d06 */
.L_x_1647:
[----:B-1----:R-:W-:Y:S05]  /*0b60*/  BSYNC B0 ;  /* 0x0000000000007941 */ /* 0x002fea0003800000 */
.L_x_1646:
[----:B------:R-:W-:Y:S01]  /*0b70*/  IADD3 R20, R2, 0x8, RZ ;  /* 0x0000000802147810 */ /* 0x000fe20007ffe0ff */
[----:B------:R-:W-:Y:S03]  /*0b80*/  BSSY B0, `(.L_x_1648) ;  /* 0x000000b000007945 */ /* 0x000fe60003800000 */
[----:B------:R-:W-:-:S13]  /*0b90*/  ISETP.GE.AND P0, PT, R20, R67, PT ;  /* 0x000000431400720c */ /* 0x000fda0003f06270 */
[----:B------:R-:W-:Y:S05]  /*0ba0*/  @P0 BRA `(.L_x_1649) ;  /* 0x0000008000000947 */ /* 0x000fea0003800000 */
[-C--:B-----5:R-:W-:Y:S02]  /*0bb0*/  ISETP.GE.AND P3, PT, R6, R0.reuse, PT ;  /* 0x000000000600720c */ /* 0x0a0fe40003f66270 */
[-C--:B------:R-:W-:Y:S02]  /*0bc0*/  ISETP.GE.AND P2, PT, R13, R0.reuse, PT ;  /* 0x000000000d00720c */ /* 0x080fe40003f46270 */
[-C--:B------:R-:W-:Y:S02]  /*0bd0*/  ISETP.GE.AND P1, PT, R11, R0.reuse, PT ;  /* 0x000000000b00720c */ /* 0x080fe40003f26270 */
[----:B------:R-:W-:-:S07]  /*0be0*/  ISETP.GE.AND P0, PT, R9, R0, PT ;  /* 0x000000000900720c */ /* 0x000fce0003f06270 */
[----:B------:R1:W-:Y:S04]  /*0bf0*/  @!P3 ST.E.128 [R22.64+0x2000], RZ ;  /* 0x002000ff1600b985 */ /* 0x0003e8000c101d06 */
[----:B------:R1:W-:Y:S04]  /*0c00*/  @!P2 ST.E.128 [R22.64+0x2100], RZ ;  /* 0x002100ff1600a985 */ /* 0x0003e8000c101d06 */
[----:B------:R1:W-:Y:S04]  /*0c10*/  @!P1 ST.E.128 [R22.64+0x2200], RZ ;  /* 0x002200ff16009985 */ /* 0x0003e8000c101d06 */
[----:B------:R1:W-:Y:S02]  /*0c20*/  @!P0 ST.E.128 [R22.64+0x2300], RZ ;  /* 0x002300ff16008985 */ /* 0x0003e4000c101d06 */
.L_x_1649:
[----:B------:R-:W-:Y:S05]  /*0c30*/  BSYNC B0 ;  /* 0x0000000000007941 */ /* 0x000fea0003800000 */
.L_x_1648:
        /* <DEDUP_REMOVED lines=12> */
.L_x_1651:
[----:B------:R-:W-:Y:S05]  /*0d00*/  BSYNC B0 ;  /* 0x0000000000007941 */ /* 0x000fea0003800000 */
.L_x_1650:
        /* <DEDUP_REMOVED lines=12> */
.L_x_1653:
[----:B------:R-:W-:Y:S05]  /*0dd0*/  BSYNC B0 ;  /* 0x0000000000007941 */ /* 0x000fea0003800000 */
.L_x_1652:
        /* <DEDUP_REMOVED lines=12> */
.L_x_1655:
[----:B------:R-:W-:Y:S05]  /*0ea0*/  BSYNC B0 ;  /* 0x0000000000007941 */ /* 0x000fea0003800000 */
.L_x_1654:
        /* <DEDUP_REMOVED lines=12> */
.L_x_1657:
[----:B------:R-:W-:Y:S05]  /*0f70*/  BSYNC B0 ;  /* 0x0000000000007941 */ /* 0x000fea0003800000 */
.L_x_1656:
        /* <DEDUP_REMOVED lines=12> */
.L_x_1659:
[----:B------:R-:W-:Y:S05]  /*1040*/  BSYNC B0 ;  /* 0x0000000000007941 */ /* 0x000fea0003800000 */
.L_x_1658:
        /* <DEDUP_REMOVED lines=12> */
.L_x_1661:
[----:B------:R-:W-:Y:S05]  /*1110*/  BSYNC B0 ;  /* 0x0000000000007941 */ /* 0x000fea0003800000 */
.L_x_1660:
[----:B------:R-:W-:Y:S01]  /*1120*/  ISETP.NE.AND P6, PT, R146, RZ, PT ;  /* 0x000000ff9200720c */ /* 0x000fe20003fc5270 */
[----:B------:R-:W-:Y:S01]  /*1130*/  IMAD.MOV.U32 R243, RZ, RZ, 0x0 ;  /* 0x00000000fff37424 */ /* 0x000fe200078e00ff */
[----:B------:R-:W-:-:S02]  /*1140*/  SHF.R.S32.HI R7, RZ, 0x1f, R3 ;  /* 0x0000001fff077819 */ /* 0x000fc40000011403 */
[-C--:B------:R-:W-:Y:S02]  /*1150*/  ISETP.GE.OR P0, PT, R2, R67.reuse, P6 ;  /* 0x000000430200720c */ /* 0x080fe40003706670 */
[----:B------:R-:W-:Y:S02]  /*1160*/  IADD3 R3, P1, R3, R2, RZ ;  /* 0x0000000203037210 */ /* 0x000fe40007f3e0ff */
[----:B------:R-:W-:Y:S02]  /*1170*/  ISETP.GE.OR P5, PT, R20, R67, P6 ;  /* 0x000000431400720c */ /* 0x000fe400037a6670 */
[----:B------:R-:W-:Y:S02]  /*1180*/  LEA.HI.X.SX32 R7, R2, R7, 0x1, P1 ;  /* 0x0000000702077211 */ /* 0x000fe400008f0eff */
[----:B-----5:R-:W-:Y:S02]  /*1190*/  LEA R2, P1, R3, R4, 0x2 ;  /* 0x0000000403027211 */ /* 0x020fe400078210ff */
[----:B------:R-:W-:-:S02]  /*11a0*/  ISETP.GE.OR P4, PT, R18, R67, P6 ;  /* 0x000000431200720c */ /* 0x000fc40003786670 */
[----:B------:R-:W-:Y:S01]  /*11b0*/  LEA.HI.X R3, R3, R5, R7, 0x2, P1 ;  /* 0x0000000503037211 */ /* 0x000fe200008f1407 */
[----:B------:R-:W-:Y:S01]  /*11c0*/  @!P0 IMAD.MOV.U32 R15, RZ, RZ, -0x800000 ;  /* 0xff800000ff0f8424 */ /* 0x000fe200078e00ff */
[-C--:B------:R-:W-:Y:S02]  /*11d0*/  ISETP.GE.OR P3, PT, R16, R67.reuse, P6 ;  /* 0x000000431000720c */ /* 0x080fe40003766670 */
[-C--:B------:R-:W-:Y:S01]  /*11e0*/  ISETP.GE.OR P2, PT, R14, R67.reuse, P6 ;  /* 0x000000430e00720c */ /* 0x080fe20003746670 */
[----:B------:R-:W-:Y:S01]  /*11f0*/  @!P5 IMAD.MOV.U32 R17, RZ, RZ, -0x800000 ;  /* 0xff800000ff11d424 */ /* 0x000fe200078e00ff */
[----:B------:R1:W-:Y:S01]  /*1200*/  @!P0 ST.E [R2.64], R15 ;  /* 0x0000000f02008985 */ /* 0x0003e2000c101906 */
[-C--:B------:R-:W-:Y:S02]  /*1210*/  ISETP.GE.OR P1, PT, R12, R67.reuse, P6 ;  /* 0x000000430c00720c */ /* 0x080fe40003726670 */
[-C--:B------:R-:W-:Y:S01]  /*1220*/  ISETP.GE.OR P0, PT, R10, R67.reuse, P6 ;  /* 0x000000430a00720c */ /* 0x080fe20003706670 */
[----:B------:R1:W-:Y:S01]  /*1230*/  @!P5 ST.E [R2.64+0x20], R17 ;  /* 0x000020110200d985 */ /* 0x0003e2000c101906 */
[----:B------:R-:W-:Y:S01]  /*1240*/  ISETP.GE.OR P6, PT, R8, R67, P6 ;  /* 0x000000430800720c */ /* 0x000fe200037c6670 */
[----:B------:R-:W-:-:S03]  /*1250*/  @!P4 IMAD.MOV.U32 R13, RZ, RZ, -0x800000 ;  /* 0xff800000ff0dc424 */ /* 0x000fc600078e00ff */
[----:B------:R-:W-:Y:S02]  /*1260*/  @!P3 IMAD.MOV.U32 R11, RZ, RZ, -0x800000 ;  /* 0xff800000ff0bb424 */ /* 0x000fe400078e00ff */
[----:B------:R-:W-:Y:S01]  /*1270*/  @!P2 IMAD.MOV.U32 R9, RZ, RZ, -0x800000 ;  /* 0xff800000ff09a424 */ /* 0x000fe200078e00ff */
[----:B------:R1:W-:Y:S02]  /*1280*/  @!P4 ST.E [R2.64+0x40], R13 ;  /* 0x0000400d0200c985 */ /* 0x0003e4000c101906 */
[----:B------:R-:W-:Y:S02]  /*1290*/  @!P1 IMAD.MOV.U32 R7, RZ, RZ, -0x800000 ;  /* 0xff800000ff079424 */ /* 0x000fe400078e00ff */
[----:B------:R-:W-:Y:S01]  /*12a0*/  @!P0 IMAD.MOV.U32 R5, RZ, RZ, -0x800000 ;  /* 0xff800000ff058424 */ /* 0x000fe200078e00ff */
[----:B------:R1:W-:Y:S04]  /*12b0*/  @!P3 ST.E [R2.64+0x60], R11 ;  /* 0x0000600b0200b985 */ /* 0x0003e8000c101906 */
[----:B------:R1:W-:Y:S04]  /*12c0*/  @!P2 ST.E [R2.64+0x80], R9 ;  /* 0x000080090200a985 */ /* 0x0003e8000c101906 */
[----:B------:R1:W-:Y:S04]  /*12d0*/  @!P1 ST.E [R2.64+0xa0], R7 ;  /* 0x0000a00702009985 */ /* 0x0003e8000c101906 */
[----:B------:R1:W-:Y:S01]  /*12e0*/  @!P0 ST.E [R2.64+0xc0], R5 ;  /* 0x0000c00502008985 */ /* 0x0003e2000c101906 */
[----:B------:R-:W-:Y:S05]  /*12f0*/  @P6 RET.REL.NODEC R242 `(_ZN5flash24flash_fwd_splitkv_kernelI23Flash_fwd_kernel_traitsILi256ELi64ELi64ELi4ELb0ELb0EN7cutlass6half_tE19Flash_kernel_traitsILi256ELi64ELi64ELi4ES3_EELb1ELb0ELb0ELb0ELb0ELb0ELb1ELb1EEEvNS_16Flash_fwd_paramsE) ;  /* 0xffffed00f2006950 */ /* 0x000fea0003c3ffff */
[----:B-1----:R-:W-:Y:S02]  /*1300*/  MOV R5, 0xff800000 ;  /* 0xff80000000057802 */ /* 0x002fe40000000f00 */
[----:B------:R-:W-:-:S03]  /*1310*/  MOV R243, 0x0 ;  /* 0x0000000000f37802 */ /* 0x000fc60000000f00 */
[----:B------:R1:W-:Y:S01]  /*1320*/  ST.E [R2.64+0xe0], R5 ;  /* 0x0000e00502007985 */ /* 0x0003e2000c101906 */
[----:B------:R-:W-:Y:S05]  /*1330*/  RET.REL.NODEC R242 `(_ZN5flash24flash_fwd_splitkv_kernelI23Flash_fwd_kernel_traitsILi256ELi64ELi64ELi4ELb0ELb0EN7cutlass6half_tE19Flash_kernel_traitsILi256ELi64ELi64ELi4ES3_EELb1ELb0ELb0ELb0ELb0ELb0ELb1ELb1EEEvNS_16Flash_fwd_paramsE) ;  /* 0xffffecc0f2007950 */ /* 0x000fea0003c3ffff */
.L_x_1645:
        /* <DEDUP_REMOVED lines=25> */
[----:B--2---:R-:W2:Y:S01]  /*14d0*/  LD.E.64 R22, [R20.64+0x20] ;  /* 0x0000200614167980 */ /* 0x004ea2000c101b00 */
[----:B------:R-:W-:-:S03]  /*14e0*/  IABS R2, R5 ;  /* 0x0000000500027213 */ /* 0x000fc60000000000 */
[----:B------:R-:W2:Y:S04]  /*14f0*/  LD.E.64 R60, [R20.64+0x38] ;  /* 0x00003806143c7980 */ /* 0x000ea8000c101b00 */
[----:B------:R-:W2:Y:S04]  /*1500*/  LD.E.64 R18, [R20.64+0x50] ;  /* 0x0000500614127980 */ /* 0x000ea8000c101b00 */
[----:B------:R1:W5:Y:S04]  /*1510*/  LD.E.64 R28, [R20.64+0x58] ;  /* 0x00005806141c7980 */ /* 0x000368000c101b00 */
[----:B------:R1:W5:Y:S01]  /*1520*/  LD.E.64 R62, [R20.64+0x40] ;  /* 0x00004006143e7980 */ /* 0x000362000c101b00 */
[----:B---3--:R-:W-:-:S04]  /*1530*/  IABS R3, R8 ;  /* 0x0000000800037213 */ /* 0x008fc80000000000 */
[----:B------:R-:W3:Y:S08]  /*1540*/  I2F.RP R9, R3 ;  /* 0x0000000300097306 */ /* 0x000ef00000209400 */
[----:B---3--:R-:W3:Y:S02]  /*1550*/  MUFU.RCP R10, R9 ;  /* 0x00000009000a7308 */ /* 0x008ee40000001000 */
[----:B---3--:R-:W-:-:S06]  /*1560*/  IADD3 R10, R10, 0xffffffe, RZ ;  /* 0x0ffffffe0a0a7810 */ /* 0x008fcc0007ffe0ff */
[----:B-----5:R-:W3:Y:S02]  /*1570*/  F2I.FTZ.U32.TRUNC.NTZ R11, R10 ;  /* 0x0000000a000b7305 */ /* 0x020ee4000021f000 */
[----:B---3--:R-:W-:Y:S02]  /*1580*/  IMAD.MOV R0, RZ, RZ, -R11 ;  /* 0x000000ffff007224 */ /* 0x008fe400078e0a0b */
[----:B------:R-:W-:Y:S02]  /*1590*/  IMAD.MOV.U32 R10, RZ, RZ, RZ ;  /* 0x000000ffff0a7224 */ /* 0x000fe400078e00ff */
[----:B------:R-:W-:Y:S01]  /*15a0*/  IMAD R7, R0, R3, RZ ;  /* 0x0000000300077224 */ /* 0x000fe200078e02ff */
[----:B------:R-:W-:-:S03]  /*15b0*/  IABS R0, R8 ;  /* 0x0000000800007213 */ /* 0x000fc60000000000 */
[----:B------:R-:W-:Y:S01]  /*15c0*/  IMAD.HI.U32 R7, R11, R7, R10 ;  /* 0x000000070b077227 */ /* 0x000fe200078e000a */
[----:B------:R-:W-:Y:S01]  /*15d0*/  IADD3 R0, RZ, -R0, RZ ;  /* 0x80000000ff007210 */ /* 0x000fe20007ffe0ff */
[----:B------:R-:W3:Y:S04]  /*15e0*/  LD.E.64 R10, [R20.64+0x28] ;  /* 0x00002806140a7980 */ /* 0x000ee8000c101b00 */
        /* <DEDUP_REMOVED lines=20> */
[----:B-1----:R-:W-:Y:S02]  /*1730*/  IABS R3, R6 ;  /* 0x0000000600037213 */ /* 0x002fe40000000000 */
        /* <DEDUP_REMOVED lines=17> */
[----:B--2---:R-:W-:Y:S01]  /*1850*/  IMAD R7, R61, R9, RZ ;  /* 0x000000093d077224 */ /* 0x004fe200078e02ff */
[----:B------:R-:W-:-:S04]  /*1860*/  SHF.R.S32.HI R15, RZ, 0x1f, R9 ;  /* 0x0000001fff0f7819 */ /* 0x000fc80000011409 */
[----:B------:R-:W-:Y:S01]  /*1870*/  @!P0 IADD3 R14, -R14, RZ, RZ ;  /* 0x000000ff0e0e8210 */ /* 0x000fe20007ffe1ff */
[----:B------:R-:W-:Y:S01]  /*1880*/  IMAD R7, R60, R15, R7 ;  /* 0x0000000f3c077224 */ /* 0x000fe200078e0207 */
[----:B------:R-:W-:-:S05]  /*1890*/  @!P1 LOP3.LUT R14, RZ, R6, RZ, 0x33, !PT ;  /* 0x00000006ff0e9212 */ /* 0x000fca00078e33ff */
[----:B------:R-:W-:Y:S01]  /*18a0*/  IMAD R6, R19, R14, RZ ;  /* 0x0000000e13067224 */ /* 0x000fe200078e02ff */
[----:B---3--:R-:W-:Y:S01]  /*18b0*/  SHF.R.S32.HI R0, RZ, 0x1f, R2 ;  /* 0x0000001fff007819 */ /* 0x008fe20000011402 */
[-C--:B------:R-:W-:Y:S02]  /*18c0*/  IMAD R3, R23, R2.reuse, RZ ;  /* 0x0000000217037224 */ /* 0x080fe400078e02ff */
[----:B------:R-:W-:-:S04]  /*18d0*/  IMAD.WIDE.U32 R12, R22, R2, RZ ;  /* 0x00000002160c7225 */ /* 0x000fc800078e00ff */
[----:B------:R-:W-:-:S04]  /*18e0*/  IMAD R3, R22, R0, R3 ;  /* 0x0000000016037224 */ /* 0x000fc800078e0203 */
[----:B------:R-:W-:Y:S02]  /*18f0*/  IMAD.IADD R13, R13, 0x1, R3 ;  /* 0x000000010d0d7824 */ /* 0x000fe400078e0203 */
[----:B------:R-:W-:Y:S02]  /*1900*/  IMAD R3, R11, R2, RZ ;  /* 0x000000020b037224 */ /* 0x000fe400078e02ff */
[----:B------:R-:W-:-:S04]  /*1910*/  IMAD.WIDE.U32 R12, R9, R60, R12 ;  /* 0x0000003c090c7225 */ /* 0x000fc800078e000c */
[----:B------:R-:W-:-:S04]  /*1920*/  IMAD.WIDE.U32 R22, R10, R2, RZ ;  /* 0x000000020a167225 */ /* 0x000fc800078e00ff */
[----:B------:R-:W-:Y:S01]  /*1930*/  IMAD R3, R10, R0, R3 ;  /* 0x000000000a037224 */ /* 0x000fe200078e0203 */
[----:B------:R-:W-:Y:S01]  /*1940*/  MOV R10, R12 ;  /* 0x0000000c000a7202 */ /* 0x000fe20000000f00 */
[----:B------:R-:W-:Y:S01]  /*1950*/  IMAD.IADD R11, R13, 0x1, R7 ;  /* 0x000000010d0b7824 */ /* 0x000fe200078e0207 */
[----:B------:R-:W-:-:S03]  /*1960*/  SHF.R.S32.HI R13, RZ, 0x1f, R14 ;  /* 0x0000001fff0d7819 */ /* 0x000fc6000001140e */
[----:B------:R-:W-:Y:S01]  /*1970*/  IMAD.WIDE.U32 R10, R14, R18, R10 ;  /* 0x000000120e0a7225 */ /* 0x000fe200078e000a */
[----:B------:R-:W-:-:S03]  /*1980*/  IADD3 R19, R23, R3, RZ ;  /* 0x0000000317137210 */ /* 0x000fc60007ffe0ff */
[----:B------:R-:W-:Y:S01]  /*1990*/  IMAD R6, R18, R13, R6 ;  /* 0x0000000d12067224 */ /* 0x000fe200078e0206 */
[----:B------:R-:W-:Y:S01]  /*19a0*/  MOV R0, R10 ;  /* 0x0000000a00007202 */ /* 0x000fe20000000f00 */
[----:B------:R-:W-:Y:S02]  /*19b0*/  IMAD.MOV.U32 R12, RZ, RZ, R22 ;  /* 0x000000ffff0c7224 */ /* 0x000fe400078e0016 */
[----:B------:R-:W-:Y:S01]  /*19c0*/  IMAD.IADD R3, R11, 0x1, R6 ;  /* 0x000000010b037824 */ /* 0x000fe200078e0206 */
[----:B------:R-:W-:Y:S05]  /*19d0*/  BRA `(.L_x_1664) ;  /* 0x0000051000007947 */ /* 0x000fea0003800000 */
.L_x_1663:
        /* <DEDUP_REMOVED lines=9> */
[----:B-----5:R-:W-:-:S02]  /*1a70*/  @!P3 SHF.R.S32.HI R8, RZ, 0x1f, R11 ;  /* 0x0000001fff08b819 */ /* 0x020fc4000001140b */
        /* <DEDUP_REMOVED lines=13> */
[----:B------:R-:W-:-:S04]  /*1b50*/  @!P3 SHF.R.S32.HI R7, RZ, 0x1f, R12 ;  /* 0x0000001fff07b819 */ /* 0x000fc8000001140c */
[----:B------:R-:W-:Y:S01]  /*1b60*/  ISETP.GT.U32.AND P0, PT, R3, R0, PT ;  /* 0x000000000300720c */ /* 0x000fe20003f04070 */
[-C--:B----4-:R-:W-:Y:S02]  /*1b70*/  @!P3 IMAD R5, R61, R12.reuse, RZ ;  /* 0x0000000c3d05b224 */ /* 0x090fe400078e02ff */
[----:B------:R-:W-:-:S04]  /*1b80*/  @!P3 IMAD.WIDE.U32 R24, R60, R12, RZ ;  /* 0x0000000c3c18b225 */ /* 0x000fc800078e00ff */
[----:B------:R-:W-:Y:S02]  /*1b90*/  @!P3 IMAD R5, R7, R60, R5 ;  /* 0x0000003c0705b224 */ /* 0x000fe400078e0205 */
[----:B------:R-:W-:-:S03]  /*1ba0*/  @P3 IMAD.IADD R7, R12, 0x1, R13 ;  /* 0x000000010c073824 */ /* 0x000fc600078e020d */
[----:B------:R-:W-:Y:S01]  /*1bb0*/  @!P3 IADD3 R25, R25, R5, RZ ;  /* 0x000000051919b210 */ /* 0x000fe20007ffe0ff */
[----:B------:R-:W-:Y:S02]  /*1bc0*/  @!P0 IMAD.IADD R0, R0, 0x1, -R3 ;  /* 0x0000000100008824 */ /* 0x000fe400078e0a03 */
[----:B--2---:R-:W-:-:S03]  /*1bd0*/  @!P3 IMAD R5, R15, R11, RZ ;  /* 0x0000000b0f05b224 */ /* 0x004fc600078e02ff */
[----:B------:R-:W-:Y:S01]  /*1be0*/  ISETP.GE.U32.AND P2, PT, R0, R3, PT ;  /* 0x000000030000720c */ /* 0x000fe20003f46070 */
[----:B------:R-:W-:Y:S01]  /*1bf0*/  @!P3 IMAD R5, R14, R8, R5 ;  /* 0x000000080e05b224 */ /* 0x000fe200078e0205 */
[----:B------:R-:W-:Y:S01]  /*1c00*/  LOP3.LUT R0, R245, R6, RZ, 0x3c, !PT ;  /* 0x00000006f5007212 */ /* 0x000fe200078e3cff */
[----:B------:R-:W-:Y:S02]  /*1c10*/  @P3 IMAD R9, R61, R7, RZ ;  /* 0x000000073d093224 */ /* 0x000fe400078e02ff */
[----:B------:R-:W-:Y:S01]  /*1c20*/  @P3 IMAD.WIDE.U32 R26, R60, R7, RZ ;  /* 0x000000073c1a3225 */ /* 0x000fe200078e00ff */
[----:B------:R-:W-:-:S03]  /*1c30*/  ISETP.GE.AND P1, PT, R0, RZ, PT ;  /* 0x000000ff0000720c */ /* 0x000fc60003f26270 */
[----:B------:R-:W-:Y:S01]  /*1c40*/  @!P3 IMAD.WIDE.U32 R14, R14, R11, R24 ;  /* 0x0000000b0e0eb225 */ /* 0x000fe200078e0018 */
[----:B------:R-:W-:Y:S02]  /*1c50*/  @!P0 IADD3 R2, R2, 0x1, RZ ;  /* 0x0000000102028810 */ /* 0x000fe40007ffe0ff */
[----:B------:R-:W-:Y:S01]  /*1c60*/  ISETP.NE.AND P0, PT, R6, RZ, PT ;  /* 0x000000ff0600720c */ /* 0x000fe20003f05270 */
[----:B------:R-:W-:Y:S01]  /*1c70*/  @P3 IMAD.IADD R9, R27, 0x1, R9 ;  /* 0x000000011b093824 */ /* 0x000fe200078e0209 */
[----:B------:R-:W-:Y:S02]  /*1c80*/  @P3 MOV R10, R26 ;  /* 0x0000001a000a3202 */ /* 0x000fe40000000f00 */
[----:B------:R-:W-:Y:S02]  /*1c90*/  @!P3 IADD3 R9, R15, R5, RZ ;  /* 0x000000050f09b210 */ /* 0x000fe40007ffe0ff */
[----:B------:R-:W-:Y:S02]  /*1ca0*/  LEA R5, R166, 0xffffffc0, 0x6 ;  /* 0xffffffc0a6057811 */ /* 0x000fe400078e30ff */
[----:B------:R-:W-:-:S02]  /*1cb0*/  @!P3 MOV R10, R14 ;  /* 0x0000000e000ab202 */ /* 0x000fc40000000f00 */
[----:B------:R-:W-:Y:S01]  /*1cc0*/  SHF.R.S32.HI R15, RZ, 0x1f, R5 ;  /* 0x0000001fff0f7819 */ /* 0x000fe20000011405 */
[----:B------:R-:W-:Y:S01]  /*1cd0*/  IMAD R8, R61, R5, RZ ;  /* 0x000000053d087224 */ /* 0x000fe200078e02ff */
[----:B------:R-:W-:Y:S01]  /*1ce0*/  MOV R27, R9 ;  /* 0x00000009001b7202 */ /* 0x000fe20000000f00 */
[----:B------:R-:W-:Y:S01]  /*1cf0*/  IMAD.MOV.U32 R26, RZ, RZ, R10 ;  /* 0x000000ffff1a7224 */ /* 0x000fe200078e000a */
[----:B------:R-:W-:Y:S01]  /*1d00*/  @P2 IADD3 R2, R2, 0x1, RZ ;  /* 0x0000000102022810 */ /* 0x000fe20007ffe0ff */
[----:B------:R-:W-:Y:S01]  /*1d10*/  @!P3 IMAD R7, R63, R12, RZ ;  /* 0x0000000c3f07b224 */ /* 0x000fe200078e02ff */
[----:B------:R-:W-:Y:S01]  /*1d20*/  @!P3 SHF.R.S32.HI R3, RZ, 0x1f, R12 ;  /* 0x0000001fff03b819 */ /* 0x000fe2000001140c */
[----:B------:R-:W-:Y:S02]  /*1d30*/  IMAD R8, R15, R60, R8 ;  /* 0x0000003c0f087224 */ /* 0x000fe400078e0208 */
[----:B------:R-:W-:-:S04]  /*1d40*/  IMAD.WIDE.U32 R26, R60, R5, R26 ;  /* 0x000000053c1a7225 */ /* 0x000fc800078e001a */
[----:B------:R-:W-:Y:S01]  /*1d50*/  @!P1 IMAD.MOV R2, RZ, RZ, -R2 ;  /* 0x000000ffff029224 */ /* 0x000fe200078e0a02 */
[----:B------:R-:W-:Y:S01]  /*1d60*/  @!P0 LOP3.LUT R2, RZ, R6, RZ, 0x33, !PT ;  /* 0x00000006ff028212 */ /* 0x000fe200078e33ff */
[----:B------:R-:W-:Y:S02]  /*1d70*/  @!P3 IMAD R3, R3, R62, R7 ;  /* 0x0000003e0303b224 */ /* 0x000fe400078e0207 */
[----:B------:R-:W-:Y:S01]  /*1d80*/  @!P3 IMAD.WIDE.U32 R24, R62, R12, RZ ;  /* 0x0000000c3e18b225 */ /* 0x000fe200078e00ff */
[----:B------:R-:W-:Y:S02]  /*1d90*/  @P3 IADD3 R12, R12, R13, RZ ;  /* 0x0000000d0c0c3210 */ /* 0x000fe40007ffe0ff */
[----:B------:R-:W-:Y:S01]  /*1da0*/  IADD3 R9, R27, R8, RZ ;  /* 0x000000081b097210 */ /* 0x000fe20007ffe0ff */
[----:B------:R-:W-:Y:S01]  /*1db0*/  @!P3 IMAD R0, R23, R11, RZ ;  /* 0x0000000b1700b224 */ /* 0x000fe200078e02ff */
[----:B------:R-:W-:Y:S01]  /*1dc0*/  @!P3 SHF.R.S32.HI R7, RZ, 0x1f, R11 ;  /* 0x0000001fff07b819 */ /* 0x000fe2000001140b */
[----:B------:R-:W-:Y:S01]  /*1dd0*/  @!P3 IMAD.IADD R25, R25, 0x1, R3 ;  /* 0x000000011919b824 */ /* 0x000fe200078e0203 */
[----:B------:R-:W-:Y:S01]  /*1de0*/  MOV R8, R26 ;  /* 0x0000001a00087202 */ /* 0x000fe20000000f00 */
[----:B------:R-:W-:Y:S01]  /*1df0*/  IMAD R6, R19, R2, RZ ;  /* 0x0000000213067224 */ /* 0x000fe200078e02ff */
[----:B------:R-:W-:Y:S01]  /*1e00*/  SHF.R.S32.HI R13, RZ, 0x1f, R2 ;  /* 0x0000001fff0d7819 */ /* 0x000fe20000011402 */
[----:B------:R-:W-:-:S02]  /*1e10*/  @P3 IMAD R3, R63, R12, RZ ;  /* 0x0000000c3f033224 */ /* 0x000fc400078e02ff */
[----:B------:R-:W-:-:S04]  /*1e20*/  @P3 IMAD.WIDE.U32 R26, R62, R12, RZ ;  /* 0x0000000c3e1a3225 */ /* 0x000fc800078e00ff */
[----:B------:R-:W-:Y:S02]  /*1e30*/  @!P3 IMAD R0, R22, R7, R0 ;  /* 0x000000071600b224 */ /* 0x000fe400078e0200 */
[----:B------:R-:W-:Y:S01]  /*1e40*/  @!P3 IMAD.WIDE.U32 R22, R22, R11, R24 ;  /* 0x0000000b1616b225 */ /* 0x000fe200078e0018 */
[----:B------:R-:W-:-:S03]  /*1e50*/  @P3 IADD3 R19, R27, R3, RZ ;  /* 0x000000031b133210 */ /* 0x000fc60007ffe0ff */
[----:B------:R-:W-:-:S04]  /*1e60*/  IMAD.WIDE.U32 R8, R18, R2, R8 ;  /* 0x0000000212087225 */ /* 0x000fc800078e0008 */
        /* <DEDUP_REMOVED lines=8> */
.L_x_1664:
[----:B-1----:R-:W-:Y:S05]  /*1ef0*/  BSYNC B0 ;  /* 0x0000000000007941 */ /* 0x002fea0003800000 */
.L_x_1662:
        /* <DEDUP_REMOVED lines=15> */
[----:B------:R-:W-:-:S03]  /*1ff0*/  IMAD.IADD R64, R146, 0x1, -R11 ;  /* 0x0000000192407824 */ /* 0x000fc600078e0a0b */
[----:B------:R-:W-:Y:S01]  /*2000*/  LOP3.LUT R31, R31, 0x1c0, RZ, 0xc0, !PT ;  /* 0x000001c01f1f7812 */ /* 0x000fe200078ec0ff */
[----:B-1----:R-:W-:Y:S01]  /*2010*/  IMAD.SHL.U32 R16, R64, 0x8, RZ ;  /* 0x0000000840107824 */ /* 0x002fe200078e00ff */
[----:B------:R-:W-:Y:S02]  /*2020*/  LOP3.LUT R17, R23, 0xfffffff0, RZ, 0xc0, !PT ;  /* 0xfffffff017117812 */ /* 0x000fe400078ec0ff */
[----:B------:R-:W-:Y:S02]  /*2030*/  SHF.R.U32.HI R170, RZ, 0x3, R31 ;  /* 0x00000003ffaa7819 */ /* 0x000fe4000001161f */
[----:B------:R-:W-:Y:S01]  /*2040*/  LOP3.LUT R11, R31, 0x38, R16, 0xf8, !PT ;  /* 0x000000381f0b7812 */ /* 0x000fe200078ef810 */
[----:B------:R-:W-:Y:S01]  /*2050*/  IMAD.IADD R10, R146, 0x1, -R17 ;  /* 0x00000001920a7824 */ /* 0x000fe200078e0a11 */
[----:B------:R-:W-:Y:S02]  /*2060*/  SHF.R.S32.HI R66, RZ, 0x4, R23 ;  /* 0x00000004ff427819 */ /* 0x000fe40000011417 */
[----:B------:R-:W-:-:S02]  /*2070*/  LOP3.LUT R170, R11, R170, RZ, 0x3c, !PT ;  /* 0x000000aa0baa7212 */ /* 0x000fc400078e3cff */
[----:B------:R-:W-:Y:S02]  /*2080*/  SHF.R.S32.HI R11, RZ, 0x1f, R10 ;  /* 0x0000001fff0b7819 */ /* 0x000fe4000001140a */
[----:B------:R-:W-:Y:S02]  /*2090*/  LEA.HI R23, R23, R66, RZ, 0x1 ;  /* 0x0000004217177211 */ /* 0x000fe400078f08ff */
[----:B------:R-:W-:Y:S02]  /*20a0*/  IADD3 R30, P1, R16, R12, RZ ;  /* 0x0000000c101e7210 */ /* 0x000fe40007f3e0ff */
[----:B------:R-:W-:Y:S02]  /*20b0*/  SHF.R.S32.HI R17, RZ, 0x1f, R16 ;  /* 0x0000001fff117819 */ /* 0x000fe40000011410 */
[----:B------:R-:W-:Y:S02]  /*20c0*/  LEA.HI R2, R11, R10, RZ, 0x3 ;  /* 0x0000000a0b027211 */ /* 0x000fe400078f18ff */
[----:B------:R-:W-:Y:S01]  /*20d0*/  LOP3.LUT R23, R23, 0xfffffffe, RZ, 0xc0, !PT ;  /* 0xfffffffe17177812 */ /* 0x000fe200078ec0ff */
[----:B------:R-:W-:Y:S01]  /*20e0*/  IMAD R8, R15, R62, RZ ;  /* 0x0000003e0f087224 */ /* 0x000fe200078e02ff */
[----:B------:R-:W-:Y:S01]  /*20f0*/  LOP3.LUT R11, R2, 0xfffffff8, RZ, 0xc0, !PT ;  /* 0xfffffff8020b7812 */ /* 0x000fe200078ec0ff */
[----:B------:R-:W-:Y:S01]  /*2100*/  IMAD.X R31, R17, 0x1, R19, P1 ;  /* 0x00000001111f7824 */ /* 0x000fe200008e0613 */
[----:B------:R-:W-:Y:S01]  /*2110*/  SHF.R.S32.HI R68, RZ, 0x1f, R247 ;  /* 0x0000001fff447819 */ /* 0x000fe200000114f7 */
[----:B------:R-:W-:-:S02]  /*2120*/  IMAD.IADD R66, R66, 0x1, -R23 ;  /* 0x0000000142427824 */ /* 0x000fc400078e0a17 */
[C---:B------:R-:W-:Y:S02]  /*2130*/  IMAD R8, R9.reuse, R63, R8 ;  /* 0x0000003f09087224 */ /* 0x040fe400078e0208 */
[----:B------:R-:W-:Y:S01]  /*2140*/  IMAD.WIDE.U32 R22, R9, R62, R30 ;  /* 0x0000003e09167225 */ /* 0x000fe200078e001e */
[----:B------:R-:W-:-:S03]  /*2150*/  LEA.HI R15, R65, R146, RZ, 0x6 ;  /* 0x00000092410f7211 */ /* 0x000fc600078f30ff */
[----:B------:R-:W-:Y:S02]  /*2160*/  IMAD.IADD R11, R10, 0x1, -R11 ;  /* 0x000000010a0b7824 */ /* 0x000fe400078e0a0b */
[----:B------:R-:W-:Y:S02]  /*2170*/  IMAD.SHL.U32 R15, R15, 0x8, RZ ;  /* 0x000000080f0f7824 */ /* 0x000fe400078e00ff */
[----:B------:R-:W-:Y:S02]  /*2180*/  IMAD.IADD R23, R23, 0x1, R8 ;  /* 0x0000000117177824 */ /* 0x000fe400078e0208 */
[----:B------:R-:W-:Y:S01]  /*2190*/  IMAD R8, R29, R14, RZ ;  /* 0x0000000e1d087224 */ /* 0x000fe200078e02ff */
[----:B------:R-:W-:Y:S02]  /*21a0*/  LOP3.LUT R170, R170, 0xfffffe00, R15, 0xf8, !PT ;  /* 0xfffffe00aaaa7812 */ /* 0x000fe400078ef80f */
[----:B------:R-:W-:Y:S01]  /*21b0*/  SHF.R.S32.HI R15, RZ, 0x1f, R245 ;  /* 0x0000001fff0f7819 */ /* 0x000fe200000114f5 */
[-C--:B------:R-:W-:Y:S01]  /*21c0*/  IMAD R8, R13, R28.reuse, R8 ;  /* 0x0000001c0d087224 */ /* 0x080fe200078e0208 */
[----:B------:R-:W-:Y:S01]  /*21d0*/  IADD3 R12, R16, 0x40, RZ ;  /* 0x00000040100c7810 */ /* 0x000fe20007ffe0ff */
[----:B------:R-:W-:Y:S01]  /*21e0*/  IMAD.WIDE.U32 R22, R14, R28, R22 ;  /* 0x0000001c0e167225 */ /* 0x000fe200078e0016 */
[----:B------:R-:W-:-:S02]  /*21f0*/  LOP3.LUT P3, RZ, R11, 0x4, RZ, 0xc0, !PT ;  /* 0x000000040bff7812 */ /* 0x000fc4000786c0ff */
[C---:B------:R-:W-:Y:S01]  /*2200*/  LOP3.LUT P2, RZ, R11.reuse, 0x2, RZ, 0xc0, !PT ;  /* 0x000000020bff7812 */ /* 0x040fe2000784c0ff */
[----:B------:R-:W-:Y:S01]  /*2210*/  IMAD.SHL.U32 R19, R11, 0x40, RZ ;  /* 0x000000400b137824 */ /* 0x000fe200078e00ff */
[----:B------:R-:W-:Y:S01]  /*2220*/  SHF.R.S32.HI R177, RZ, 0x1f, R176 ;  /* 0x0000001fffb17819 */ /* 0x000fe200000114b0 */
[----:B------:R-:W-:Y:S01]  /*2230*/  IMAD.IADD R23, R23, 0x1, R8 ;  /* 0x0000000117177824 */ /* 0x000fe200078e0208 */
[----:B------:R-:W-:Y:S01]  /*2240*/  IADD3 R11, R16, 0x80, RZ ;  /* 0x00000080100b7810 */ /* 0x000fe20007ffe0ff */
[----:B------:R-:W-:Y:S02]  /*2250*/  IMAD R189, R63, R176, RZ ;  /* 0x000000b03fbd7224 */ /* 0x000fe400078e02ff */
[----:B------:R-:W-:Y:S01]  /*2260*/  IMAD.WIDE.U32 R22, R176, R62, R22 ;  /* 0x0000003eb0167225 */ /* 0x000fe200078e0016 */
[----:B------:R-:W-:-:S03]  /*2270*/  LOP3.LUT R19, R19, 0x1c0, RZ, 0xc0, !PT ;  /* 0x000001c013137812 */ /* 0x000fc600078ec0ff */
[----:B------:R-:W-:-:S04]  /*2280*/  IMAD R189, R177, R62, R189 ;  /* 0x0000003eb1bd7224 */ /* 0x000fc800078e02bd */
[----:B------:R-:W-:Y:S02]  /*2290*/  IMAD.IADD R189, R23, 0x1, R189 ;  /* 0x0000000117bd7824 */ /* 0x000fe400078e02bd */
[----:B------:R-:W-:Y:S01]  /*22a0*/  IMAD R175, R61, R176, RZ ;  /* 0x000000b03daf7224 */ /* 0x000fe200078e02ff */
[----:B------:R-:W-:-:S03]  /*22b0*/  LEA.HI R65, R65, R146, RZ, 0x5 ;  /* 0x0000009241417211 */ /* 0x000fc600078f28ff */
[----:B------:R-:W-:Y:S01]  /*22c0*/  IMAD R175, R177, R60, R175 ;  /* 0x0000003cb1af7224 */ /* 0x000fe200078e02af */
[----:B------:R-:W-:Y:S01]  /*22d0*/  LOP3.LUT R169, R65, 0xffffffe0, RZ, 0xc0, !PT ;  /* 0xffffffe041a97812 */ /* 0x000fe200078ec0ff */
[----:B------:R-:W-:Y:S02]  /*22e0*/  IMAD.MOV.U32 R49, RZ, RZ, 0x10 ;  /* 0x00000010ff317424 */ /* 0x000fe400078e00ff */
[----:B------:R-:W-:Y:S01]  /*22f0*/  IMAD.MOV.U32 R47, RZ, RZ, 0x20 ;  /* 0x00000020ff2f7424 */ /* 0x000fe200078e00ff */
[C---:B------:R-:W-:Y:S01]  /*2300*/  SHF.L.U64.HI R238, R60.reuse, 0x4, R61 ;  /* 0x000000043cee7819 */ /* 0x040fe2000001023d */
[----:B------:R-:W-:Y:S01]  /*2310*/  IMAD.SHL.U32 R237, R60, 0x10, RZ ;  /* 0x000000103ced7824 */ /* 0x000fe200078e00ff */
[C---:B------:R-:W-:Y:S01]  /*2320*/  SHF.L.U64.HI R236, R62.reuse, 0x4, R63 ;  /* 0x000000043eec7819 */ /* 0x040fe2000001023f */
[----:B------:R-:W-:Y:S01]  /*2330*/  IMAD.SHL.U32 R235, R62, 0x10, RZ ;  /* 0x000000103eeb7824 */ /* 0x000fe200078e00ff */
[----:B------:R-:W-:Y:S01]  /*2340*/  SHF.R.S32.HI R65, RZ, 0x5, R65 ;  /* 0x00000005ff417819 */ /* 0x000fe20000011441 */
[----:B------:R-:W-:Y:S01]  /*2350*/  IMAD.IADD R169, R146, 0x1, -R169 ;  /* 0x0000000192a97824 */ /* 0x000fe200078e0aa9 */
[----:B------:R-:W-:Y:S01]  /*2360*/  SEL R49, R49, 0xfffffff0, !P2 ;  /* 0xfffffff031317807 */ /* 0x000fe20005000000 */
[----:B------:R-:W-:Y:S01]  /*2370*/  IMAD.SHL.U32 R165, R64, 0x4, RZ ;  /* 0x0000000440a57824 */ /* 0x000fe200078e00ff */
[----:B------:R-:W-:Y:S01]  /*2380*/  SEL R47, R47, 0xffffffe0, !P3 ;  /* 0xffffffe02f2f7807 */ /* 0x000fe20005800000 */
[----:B--2---:R-:W-:-:S04]  /*2390*/  @P0 IMAD.WIDE.U32 R32, R184, R4, RZ ;  /* 0x00000004b8200225 */ /* 0x004fc800078e00ff */
[----:B------:R-:W-:Y:S02]  /*23a0*/  @P0 IMAD R10, R185, R4, RZ ;  /* 0x00000004b90a0224 */ /* 0x000fe400078e02ff */
[----:B------:R-:W-:Y:S02]  /*23b0*/  @P0 IMAD.MOV.U32 R4, RZ, RZ, R32 ;  /* 0x000000ffff040224 */ /* 0x000fe400078e0020 */
[-C--:B---3--:R-:W-:Y:S02]  /*23c0*/  @!P0 IMAD R9, R27, R247.reuse, RZ ;  /* 0x000000f71b098224 */ /* 0x088fe400078e02ff */
[----:B------:R-:W-:-:S04]  /*23d0*/  @!P0 IMAD.WIDE.U32 R30, R26, R247, RZ ;  /* 0x000000f71a1e8225 */ /* 0x000fc800078e00ff */
[----:B------:R-:W-:Y:S02]  /*23e0*/  @!P0 IMAD R26, R26, R68, R9 ;  /* 0x000000441a1a8224 */ /* 0x000fe400078e0209 */
[----:B------:R-:W-:Y:S02]  /*23f0*/  @!P0 IMAD.MOV.U32 R4, RZ, RZ, R30 ;  /* 0x000000ffff048224 */ /* 0x000fe400078e001e */
[----:B------:R-:W-:Y:S02]  /*2400*/  @P0 IMAD.IADD R9, R33, 0x1, R10 ;  /* 0x0000000121090824 */ /* 0x000fe400078e020a */
[----:B------:R-:W-:Y:S01]  /*2410*/  @!P0 IMAD.IADD R9, R31, 0x1, R26 ;  /* 0x000000011f098824 */ /* 0x000fe200078e021a */
[----:B------:R-:W-:Y:S01]  /*2420*/  IADD3 R26, P1, R16, R4, RZ ;  /* 0x00000004101a7210 */ /* 0x000fe20007f3e0ff */
[----:B------:R-:W-:-:S04]  /*2430*/  IMAD R4, R25, R245, RZ ;  /* 0x000000f519047224 */ /* 0x000fc800078e02ff */
[----:B------:R-:W-:Y:S01]  /*2440*/  IMAD.X R27, R17, 0x1, R9, P1 ;  /* 0x00000001111b7824 */ /* 0x000fe200008e0609 */
[----:B----4-:R-:W-:Y:S01]  /*2450*/  ISETP.GE.AND P0, PT, R12, R171, PT ;  /* 0x000000ab0c00720c */ /* 0x010fe20003f06270 */
[----:B------:R-:W-:Y:S02]  /*2460*/  IMAD R4, R24, R15, R4 ;  /* 0x0000000f18047224 */ /* 0x000fe400078e0204 */
[----:B------:R-:W-:-:S04]  /*2470*/  IMAD.WIDE.U32 R180, R245, R24, R26 ;  /* 0x00000018f5b47225 */ /* 0x000fc800078e001a */
[----:B------:R-:W-:Y:S01]  /*2480*/  IMAD.IADD R181, R181, 0x1, R4 ;  /* 0x00000001b5b57824 */ /* 0x000fe200078e0204 */
[----:B------:R-:W-:Y:S02]  /*2490*/  SEL R4, RZ, 0xffffffff, P0 ;  /* 0xffffffffff047807 */ /* 0x000fe40000000000 */
[----:B------:R-:W-:Y:S01]  /*24a0*/  ISETP.GE.AND P0, PT, R11, R171, PT ;  /* 0x000000ab0b00720c */ /* 0x000fe20003f06270 */
[----:B------:R-:W-:Y:S02]  /*24b0*/  IMAD.SHL.U32 R10, R66, 0x8, RZ ;  /* 0x00000008420a7824 */ /* 0x000fe400078e00ff */
[----:B------:R-:W-:Y:S01]  /*24c0*/  IMAD.SHL.U32 R9, R2, 0x40, RZ ;  /* 0x0000004002097824 */ /* 0x000fe200078e00ff */
[----:B------:R-:W-:Y:S02]  /*24d0*/  SEL R2, RZ, 0x4, P0 ;  /* 0x00000004ff027807 */ /* 0x000fe40000000000 */
[----:B------:R-:W-:Y:S02]  /*24e0*/  LEA R188, P0, R22, R6, 0x1 ;  /* 0x0000000616bc7211 */ /* 0x000fe400078008ff */
[----:B------:R-:W-:-:S02]  /*24f0*/  LOP3.LUT R10, R19, 0x8, R10, 0xf8, !PT ;  /* 0x00000008130a7812 */ /* 0x000fc400078ef80a */
[----:B------:R-:W-:Y:S02]  /*2500*/  SHF.R.U32.HI R19, RZ, 0x3, R19 ;  /* 0x00000003ff137819 */ /* 0x000fe40000011613 */
[----:B------:R-:W-:Y:S02]  /*2510*/  LEA.HI.X R189, R22, R7, R189, 0x1, P0 ;  /* 0x0000000716bd7211 */ /* 0x000fe400000f0cbd */
[----:B------:R-:W-:Y:S02]  /*2520*/  SHF.R.S32.HI R7, RZ, 0x1f, R94 ;  /* 0x0000001fff077819 */ /* 0x000fe4000001145e */
[----:B------:R-:W-:Y:S02]  /*2530*/  LOP3.LUT R10, R10, R19, RZ, 0x3c, !PT ;  /* 0x000000130a0a7212 */ /* 0x000fe400078e3cff */
[----:B------:R-:W-:Y:S02]  /*2540*/  LEA.HI R92, R7, R94, RZ, 0x6 ;  /* 0x0000005e075c7211 */ /* 0x000fe400078f30ff */
[----:B------:R-:W-:-:S02]  /*2550*/  LOP3.LUT R48, R10, 0xfffffe00, R9, 0xf8, !PT ;  /* 0xfffffe000a307812 */ /* 0x000fc400078ef809 */
[CC--:B------:R-:W-:Y:S02]  /*2560*/  ISETP.GE.AND P1, PT, R16.reuse, R171.reuse, PT ;  /* 0x000000ab1000720c */ /* 0x0c0fe40003f26270 */
[----:B------:R-:W-:Y:S02]  /*2570*/  IADD3 R10, R16, 0xc0, RZ ;  /* 0x000000c0100a7810 */ /* 0x000fe40007ffe0ff */
[----:B------:R-:W-:Y:S02]  /*2580*/  SHF.R.S32.HI R92, RZ, 0x6, R92 ;  /* 0x00000006ff5c7819 */ /* 0x000fe4000001145c */
[----:B------:R-:W-:Y:S02]  /*2590*/  SEL R9, RZ, 0x1, P1 ;  /* 0x00000001ff097807 */ /* 0x000fe40000800000 */
[----:B------:R-:W-:Y:S02]  /*25a0*/  ISETP.GE.AND P1, PT, R10, R171, PT ;  /* 0x000000ab0a00720c */ /* 0x000fe40003f26270 */
[----:B------:R-:W-:-:S02]  /*25b0*/  IMNMX R92, R239, R92, !PT ;  /* 0x0000005cef5c7217 */ /* 0x000fc40007800200 */
[----:B------:R-:W-:Y:S02]  /*25c0*/  IADD3 R172, P0, R16, R0, RZ ;  /* 0x0000000010ac7210 */ /* 0x000fe40007f1e0ff */
[----:B------:R-:W-:Y:S02]  /*25d0*/  SEL R167, RZ, 0x8, P1 ;  /* 0x00000008ffa77807 */ /* 0x000fe40000800000 */
[----:B------:R-:W-:Y:S01]  /*25e0*/  ISETP.GT.AND P1, PT, R166, R92, PT ;  /* 0x0000005ca600720c */ /* 0x000fe20003f24270 */
[----:B------:R-:W-:Y:S02]  /*25f0*/  IMAD.X R173, R17, 0x1, R3, P0 ;  /* 0x0000000111ad7824 */ /* 0x000fe400000e0603 */
[----:B------:R-:W-:-:S04]  /*2600*/  IMAD.WIDE R24, R243, 0x40, R176 ;  /* 0x00000040f3187825 */ /* 0x000fc800078e02b0 */
[----:B------:R-:W-:Y:S02]  /*2610*/  IMAD.SHL.U32 R4, R4, 0x2, RZ ;  /* 0x0000000204047824 */ /* 0x000fe400078e00ff */
[----:B------:R-:W-:-:S04]  /*2620*/  IMAD.WIDE.U32 R172, R176, R60, R172 ;  /* 0x0000003cb0ac7225 */ /* 0x000fc800078e00ac */
[----:B------:R-:W-:Y:S01]  /*2630*/  IMAD R183, R25, R184, RZ ;  /* 0x000000b819b77224 */ /* 0x000fe200078e02ff */
[----:B------:R-:W-:Y:S01]  /*2640*/  LOP3.LUT R4, R4, 0x2, R9, 0xe2, !PT ;  /* 0x0000000204047812 */ /* 0x000fe200078ee209 */
[----:B------:R-:W-:Y:S01]  /*2650*/  IMAD.IADD R175, R173, 0x1, R175 ;  /* 0x00000001adaf7824 */ /* 0x000fe200078e02af */
[----:B------:R-:W-:Y:S01]  /*2660*/  LEA R240, P0, R172, R178, 0x1 ;  /* 0x000000b2acf07211 */ /* 0x000fe200078008ff */
[C---:B------:R-:W-:Y:S02]  /*2670*/  IMAD R183, R24.reuse, R185, R183 ;  /* 0x000000b918b77224 */ /* 0x040fe400078e02b7 */
[----:B------:R-:W-:Y:S01]  /*2680*/  IMAD.WIDE.U32 R180, R24, R184, R180 ;  /* 0x000000b818b47225 */ /* 0x000fe200078e00b4 */
[----:B------:R-:W-:Y:S02]  /*2690*/  LOP3.LUT R167, R167, R4, R2, 0xfe, !PT ;  /* 0x00000004a7a77212 */ /* 0x000fe400078efe02 */
[----:B------:R-:W-:Y:S01]  /*26a0*/  LEA.HI.X R241, R172, R179, R175, 0x1, P0 ;  /* 0x000000b3acf17211 */ /* 0x000fe200000f0caf */
[----:B------:R-:W-:-:S02]  /*26b0*/  @!P4 IMAD.MOV.U32 R18, RZ, RZ, RZ ;  /* 0x000000ffff12c224 */ /* 0x000fc400078e00ff */
        /* <DEDUP_REMOVED lines=13> */
[----:B------:R-:W-:-:S02]  /*2790*/  SHF.R.S32.HI R19, RZ, 0x1f, R94 ;  /* 0x0000001fff137819 */ /* 0x000fc4000001145e */
[----:B-----5:R-:W-:Y:S01]  /*27a0*/  IADD3 R18, R18, R5, RZ ;  /* 0x0000000512127210 */ /* 0x020fe20007ffe0ff */
[C---:B------:R-:W-:Y:S01]  /*27b0*/  IMAD.SHL.U32 R70, R62.reuse, 0x20, RZ ;  /* 0x000000203e467824 */ /* 0x040fe200078e00ff */
[----:B------:R-:W-:Y:S01]  /*27c0*/  LOP3.LUT R158, R167, 0xffff, RZ, 0xc0, !PT ;  /* 0x0000ffffa79e7812 */ /* 0x000fe200078ec0ff */
[----:B------:R-:W-:Y:S01]  /*27d0*/  IMAD R69, R63, 0x60, RZ ;  /* 0x000000603f457824 */ /* 0x000fe200078e02ff */
[C---:B------:R-:W-:Y:S01]  /*27e0*/  SHF.L.U64.HI R71, R62.reuse, 0x5, R63 ;  /* 0x000000053e477819 */ /* 0x040fe2000001023f */
[----:B------:R-:W-:Y:S01]  /*27f0*/  IMAD.WIDE.U32 R190, R62, 0x60, RZ ;  /* 0x000000603ebe7825 */ /* 0x000fe200078e00ff */
[C---:B------:R-:W-:Y:S02]  /*2800*/  LOP3.LUT R164, R158.reuse, 0x1, RZ, 0xc0, !PT ;  /* 0x000000019ea47812 */ /* 0x040fe400078ec0ff */
[----:B------:R-:W-:Y:S01]  /*2810*/  LOP3.LUT R162, R158, 0x2, RZ, 0xc0, !PT ;  /* 0x000000029ea27812 */ /* 0x000fe200078ec0ff */
[----:B------:R-:W-:Y:S01]  /*2820*/  IMAD.SHL.U32 R90, R60, 0x20, RZ ;  /* 0x000000203c5a7824 */ /* 0x000fe200078e00ff */
[----:B------:R-:W-:Y:S01]  /*2830*/  LOP3.LUT R160, R158, 0x4, RZ, 0xc0, !PT ;  /* 0x000000049ea07812 */ /* 0x000fe200078ec0ff */
[----:B------:R-:W-:Y:S01]  /*2840*/  IMAD.MOV.U32 R131, RZ, RZ, R241 ;  /* 0x000000ffff837224 */ /* 0x000fe200078e00f1 */
[----:B------:R-:W-:Y:S01]  /*2850*/  SHF.L.U64.HI R71, R70, 0x1, R71 ;  /* 0x0000000146477819 */ /* 0x000fe20000010247 */
[----:B------:R-:W-:Y:S01]  /*2860*/  IMAD.MOV.U32 R132, RZ, RZ, R188 ;  /* 0x000000ffff847224 */ /* 0x000fe200078e00bc */
[C---:B------:R-:W-:Y:S01]  /*2870*/  IADD3 R163, R176.reuse, 0x10, RZ ;  /* 0x00000010b0a37810 */ /* 0x040fe20007ffe0ff */
[----:B------:R-:W-:Y:S01]  /*2880*/  IMAD.MOV.U32 R133, RZ, RZ, R189 ;  /* 0x000000ffff857224 */ /* 0x000fe200078e00bd */
[----:B------:R-:W-:Y:S01]  /*2890*/  IADD3 R161, R176, 0x20, RZ ;  /* 0x00000020b0a17810 */ /* 0x000fe20007ffe0ff */
        /* <DEDUP_REMOVED lines=9> */
[----:B------:R-:W-:-:S04]  /*2930*/  IMAD.WIDE.U32 R32, R247, R32, R16 ;  /* 0x00000020f7207225 */ /* 0x000fc800078e0010 */
[----:B------:R-:W-:-:S04]  /*2940*/  IMAD.WIDE.U32 R30, R247, R34, R16 ;  /* 0x00000022f71e7225 */ /* 0x000fc800078e0010 */
[----:B------:R-:W-:Y:S01]  /*2950*/  IMAD R2, R34, R68, R3 ;  /* 0x0000004422027224 */ /* 0x000fe200078e0203 */
[----:B------:R-:W-:Y:S01]  /*2960*/  SHF.R.S32.HI R3, RZ, 0x1f, R5 ;  /* 0x0000001fff037819 */ /* 0x000fe20000011405 */
[----:B------:R-:W-:Y:S02]  /*2970*/  IMAD.IADD R33, R33, 0x1, R0 ;  /* 0x0000000121217824 */ /* 0x000fe400078e0200 */
[-C--:B----4-:R-:W-:Y:S02]  /*2980*/  IMAD R0, R195, R5.reuse, RZ ;  /* 0x00000005c3007224 */ /* 0x090fe400078e02ff */
[----:B------:R-:W-:Y:S02]  /*2990*/  IMAD.IADD R31, R31, 0x1, R2 ;  /* 0x000000011f1f7824 */ /* 0x000fe400078e0202 */
[----:B------:R-:W-:Y:S02]  /*29a0*/  IMAD R4, R193, R5, RZ ;  /* 0x00000005c1047224 */ /* 0x000fe400078e02ff */
[----:B------:R-:W-:-:S02]  /*29b0*/  IMAD R0, R194, R3, R0 ;  /* 0x00000003c2007224 */ /* 0x000fc400078e0200 */
[----:B------:R-:W-:-:S04]  /*29c0*/  IMAD.WIDE.U32 R30, R194, R5, R30 ;  /* 0x00000005c21e7225 */ /* 0x000fc800078e001e */
[C---:B------:R-:W-:Y:S02]  /*29d0*/  IMAD R4, R192.reuse, R3, R4 ;  /* 0x00000003c0047224 */ /* 0x040fe400078e0204 */
[----:B------:R-:W-:Y:S01]  /*29e0*/  IMAD.WIDE.U32 R32, R192, R5, R32 ;  /* 0x00000005c0207225 */ /* 0x000fe200078e0020 */
[----:B------:R-:W-:-:S03]  /*29f0*/  IADD3 R3, P0, -R94, R176, RZ ;  /* 0x000000b05e037210 */ /* 0x000fc60007f1e1ff */
[----:B------:R-:W-:Y:S01]  /*2a00*/  IMAD.IADD R31, R31, 0x1, R0 ;  /* 0x000000011f1f7824 */ /* 0x000fe200078e0200 */
[----:B------:R-:W-:Y:S01]  /*2a10*/  LEA.HI R155, R15, R15, RZ, 0x1 ;  /* 0x0000000f0f9b7211 */ /* 0x000fe200078f08ff */
[-C--:B------:R-:W-:Y:S02]  /*2a20*/  IMAD R2, R29, R14.reuse, RZ ;  /* 0x0000000e1d027224 */ /* 0x080fe400078e02ff */
[----:B------:R-:W-:Y:S02]  /*2a30*/  IMAD R0, R27, R14, RZ ;  /* 0x0000000e1b007224 */ /* 0x000fe400078e02ff */
[----:B------:R-:W-:Y:S01]  /*2a40*/  IMAD.IADD R33, R33, 0x1, R4 ;  /* 0x0000000121217824 */ /* 0x000fe200078e0204 */
[----:B------:R-:W-:Y:S01]  /*2a50*/  SHF.R.S32.HI R155, RZ, 0x1, R155 ;  /* 0x00000001ff9b7819 */ /* 0x000fe2000001149b */
[-C--:B------:R-:W-:Y:S02]  /*2a60*/  IMAD R2, R28, R13.reuse, R2 ;  /* 0x0000000d1c027224 */ /* 0x080fe400078e0202 */
[----:B------:R-:W-:-:S02]  /*2a70*/  IMAD R0, R26, R13, R0 ;  /* 0x0000000d1a007224 */ /* 0x000fc400078e0200 */
[----:B------:R-:W-:-:S04]  /*2a80*/  IMAD.WIDE.U32 R28, R28, R14, R32 ;  /* 0x0000000e1c1c7225 */ /* 0x000fc800078e0020 */
[----:B------:R-:W-:-:S04]  /*2a90*/  IMAD.WIDE.U32 R26, R26, R14, R30 ;  /* 0x0000000e1a1a7225 */ /* 0x000fc800078e001e */
[----:B------:R-:W-:Y:S02]  /*2aa0*/  IMAD.X R19, R177, 0x1, ~R19, P0 ;  /* 0x00000001b1137824 */ /* 0x000fe400000e0e13 */
[----:B------:R-:W-:Y:S02]  /*2ab0*/  IMAD.IADD R29, R29, 0x1, R2 ;  /* 0x000000011d1d7824 */ /* 0x000fe400078e0202 */
[----:B------:R-:W-:Y:S02]  /*2ac0*/  IMAD.IADD R27, R27, 0x1, R0 ;  /* 0x000000011b1b7824 */ /* 0x000fe400078e0200 */
[C---:B------:R-:W-:Y:S02]  /*2ad0*/  IMAD R121, R19.reuse, R192, RZ ;  /* 0x000000c013797224 */ /* 0x040fe400078e02ff */
[----:B------:R-:W-:Y:S02]  /*2ae0*/  IMAD R125, R19, R194, RZ ;  /* 0x000000c2137d7224 */ /* 0x000fe400078e02ff */
[----:B------:R-:W-:-:S02]  /*2af0*/  IMAD R4, R176, R155, R165 ;  /* 0x0000009bb0047224 */ /* 0x000fc400078e02a5 */
[----:B------:R-:W-:Y:S02]  /*2b00*/  IMAD R129, R155, R18, RZ ;  /* 0x000000129b817224 */ /* 0x000fe400078e02ff */
[-C--:B------:R-:W-:Y:S02]  /*2b10*/  IMAD R121, R193, R3.reuse, R121 ;  /* 0x00000003c1797224 */ /* 0x080fe400078e0279 */
[-C--:B------:R-:W-:Y:S02]  /*2b20*/  IMAD R125, R195, R3.reuse, R125 ;  /* 0x00000003c37d7224 */ /* 0x080fe400078e027d */
[----:B------:R-:W-:-:S04]  /*2b30*/  IMAD.WIDE.U32 R14, R192, R3, R28 ;  /* 0x00000003c00e7225 */ /* 0x000fc800078e001c */
[----:B------:R-:W-:-:S04]  /*2b40*/  IMAD.WIDE.U32 R18, R194, R3, R26 ;  /* 0x00000003c2127225 */ /* 0x000fc800078e001a */
[----:B------:R-:W-:Y:S01]  /*2b50*/  IMAD.IADD R3, R165, 0x1, R4 ;  /* 0x00000001a5037824 */ /* 0x000fe200078e0204 */
[----:B------:R-:W-:Y:S02]  /*2b60*/  SHF.R.S32.HI R2, RZ, 0x1f, R129 ;  /* 0x0000001fff027819 */ /* 0x000fe40000011481 */
[----:B------:R-:W-:Y:S02]  /*2b70*/  IADD3 R0, P3, R129, R4, RZ ;  /* 0x0000000481007210 */ /* 0x000fe40007f7e0ff */
[----:B------:R-:W-:Y:S02]  /*2b80*/  IADD3 R125, R19, R125, RZ ;  /* 0x0000007d137d7210 */ /* 0x000fe40007ffe0ff */
[C---:B------:R-:W-:Y:S02]  /*2b90*/  LEA R124, P0, R18.reuse, R24, 0x1 ;  /* 0x00000018127c7211 */ /* 0x040fe400078008ff */
[----:B------:R-:W-:Y:S01]  /*2ba0*/  IADD3 R129, P2, R129, R3, RZ ;  /* 0x0000000381817210 */ /* 0x000fe20007f5e0ff */
[----:B------:R-:W-:Y:S01]  /*2bb0*/  IMAD.IADD R121, R15, 0x1, R121 ;  /* 0x000000010f797824 */ /* 0x000fe200078e0279 */
[----:B------:R-:W-:Y:S01]  /*2bc0*/  LEA.HI.X R125, R18, R25, R125, 0x1, P0 ;  /* 0x00000019127d7211 */ /* 0x000fe200000f0c7d */
[----:B------:R-:W-:Y:S01]  /*2bd0*/  IMAD.SHL.U32 R18, R0, 0x2, RZ ;  /* 0x0000000200127824 */ /* 0x000fe200078e00ff */
[----:B------:R-:W-:Y:S01]  /*2be0*/  LEA R122, P1, R14, R22, 0x1 ;  /* 0x000000160e7a7211 */ /* 0x000fe200078208ff */
[----:B------:R-:W-:Y:S01]  /*2bf0*/  IMAD.SHL.U32 R128, R129, 0x2, RZ ;  /* 0x0000000281807824 */ /* 0x000fe200078e00ff */
[----:B------:R-:W-:-:S02]  /*2c00*/  LEA.HI.X.SX32 R5, R4, R2, 0x1, P3 ;  /* 0x0000000204057211 */ /* 0x000fc400018f0eff */
[----:B------:R-:W-:Y:S02]  /*2c10*/  LEA.HI.X.SX32 R2, R3, R2, 0x1, P2 ;  /* 0x0000000203027211 */ /* 0x000fe400010f0eff */
[----:B------:R-:W-:Y:S02]  /*2c20*/  LEA.HI.X R121, R14, R23, R121, 0x1, P1 ;  /* 0x000000170e797211 */ /* 0x000fe400008f0c79 */
[----:B------:R-:W-:Y:S02]  /*2c30*/  SHF.L.U64.HI R0, R0, 0x1, R5 ;  /* 0x0000000100007819 */ /* 0x000fe40000010205 */
[----:B------:R-:W-:Y:S02]  /*2c40*/  SHF.L.U64.HI R129, R129, 0x1, R2 ;  /* 0x0000000181817819 */ /* 0x000fe40000010202 */
[C---:B------:R-:W-:Y:S02]  /*2c50*/  IADD3 R50, P1, R8.reuse, R18, RZ ;  /* 0x0000001208327210 */ /* 0x040fe40007f3e0ff */
[----:B------:R-:W-:-:S02]  /*2c60*/  IADD3 R126, P3, R8, R128, RZ ;  /* 0x00000080087e7210 */ /* 0x000fc40007f7e0ff */
[C---:B------:R-:W-:Y:S02]  /*2c70*/  IADD3 R128, P2, R6.reuse, R128, RZ ;  /* 0x0000008006807210 */ /* 0x040fe40007f5e0ff */
[----:B------:R-:W-:Y:S01]  /*2c80*/  IADD3 R18, P0, R6, R18, RZ ;  /* 0x0000001206127210 */ /* 0x000fe20007f1e0ff */
[----:B------:R-:W-:Y:S01]  /*2c90*/  IMAD.X R51, R9, 0x1, R0, P1 ;  /* 0x0000000109337824 */ /* 0x000fe200008e0600 */
[----:B------:R-:W-:Y:S01]  /*2ca0*/  IADD3 R84, P1, R237, 0x80, RZ ;  /* 0x00000080ed547810 */ /* 0x000fe20007f3e0ff */
[--C-:B------:R-:W-:Y:S01]  /*2cb0*/  IMAD.X R127, R9, 0x1, R129.reuse, P3 ;  /* 0x00000001097f7824 */ /* 0x100fe200018e0681 */
[C---:B------:R-:W-:Y:S01]  /*2cc0*/  IADD3.X R19, R7.reuse, R0, RZ, P0, !PT ;  /* 0x0000000007137210 */ /* 0x040fe200007fe4ff */
[----:B------:R-:W-:Y:S01]  /*2cd0*/  IMAD.X R129, R7, 0x1, R129, P2 ;  /* 0x0000000107817824 */ /* 0x000fe200010e0681 */
[C---:B------:R-:W-:Y:S02]  /*2ce0*/  IADD3 R88, P2, R237.reuse, 0x40, RZ ;  /* 0x00000040ed587810 */ /* 0x040fe40007f5e0ff */
[----:B------:R-:W-:Y:S01]  /*2cf0*/  IADD3 R78, P0, R237, 0xc0, RZ ;  /* 0x000000c0ed4e7810 */ /* 0x000fe20007f1e0ff */
[--C-:B------:R-:W-:Y:S01]  /*2d00*/  IMAD.X R85, RZ, RZ, R238.reuse, P1 ;  /* 0x000000ffff557224 */ /* 0x100fe200008e06ee */
[----:B------:R-:W-:Y:S01]  /*2d10*/  SHF.L.U32 R168, R155, 0x4, RZ ;  /* 0x000000049ba87819 */ /* 0x000fe200000006ff */
[--C-:B------:R-:W-:Y:S01]  /*2d20*/  IMAD.X R89, RZ, RZ, R238.reuse, P2 ;  /* 0x000000ffff597224 */ /* 0x100fe200010e06ee */
[-C--:B------:R-:W-:Y:S01]  /*2d30*/  IADD3 R82, P1, R84, R237.reuse, RZ ;  /* 0x000000ed54527210 */ /* 0x080fe20007f3e0ff */
[----:B------:R-:W-:Y:S01]  /*2d40*/  IMAD.X R79, RZ, RZ, R238, P0 ;  /* 0x000000ffff4f7224 */ /* 0x000fe200000e06ee */
[-C--:B------:R-:W-:Y:S01]  /*2d50*/  IADD3 R86, P2, R88, R237.reuse, RZ ;  /* 0x000000ed58567210 */ /* 0x080fe20007f5e0ff */
[----:B------:R-:W-:Y:S01]  /*2d60*/  IMAD.SHL.U32 R96, R194, 0x10, RZ ;  /* 0x00000010c2607824 */ /* 0x000fe200078e00ff */
[----:B------:R-:W-:-:S02]  /*2d70*/  IADD3 R76, P0, R78, R237, RZ ;  /* 0x000000ed4e4c7210 */ /* 0x000fc40007f1e0ff */
[C---:B------:R-:W-:Y:S02]  /*2d80*/  IADD3 R156, R168.reuse, 0x40, RZ ;  /* 0x00000040a89c7810 */ /* 0x040fe40007ffe0ff */
[C---:B------:R-:W-:Y:S02]  /*2d90*/  IADD3 R154, R168.reuse, 0x80, RZ ;  /* 0x00000080a89a7810 */ /* 0x040fe40007ffe0ff */
[----:B------:R-:W-:Y:S01]  /*2da0*/  IADD3 R152, R168, 0xc0, RZ ;  /* 0x000000c0a8987810 */ /* 0x000fe20007ffe0ff */
[--C-:B------:R-:W-:Y:S01]  /*2db0*/  IMAD.X R83, R85, 0x1, R238.reuse, P1 ;  /* 0x0000000155537824 */ /* 0x100fe200008e06ee */
[----:B------:R-:W-:Y:S01]  /*2dc0*/  IADD3.X R77, R79, R238, RZ, P0, !PT ;  /* 0x000000ee4f4d7210 */ /* 0x000fe200007fe4ff */
[----:B------:R-:W-:Y:S01]  /*2dd0*/  IMAD.X R87, R89, 0x1, R238, P2 ;  /* 0x0000000159577824 */ /* 0x000fe200010e06ee */
[C---:B------:R-:W-:Y:S01]  /*2de0*/  SHF.L.U64.HI R93, R194.reuse, 0x4, R195 ;  /* 0x00000004c25d7819 */ /* 0x040fe200000102c3 */
[----:B------:R-:W-:Y:S01]  /*2df0*/  IMAD.SHL.U32 R106, R194, 0x20, RZ ;  /* 0x00000020c26a7824 */ /* 0x000fe200078e00ff */
[----:B------:R-:W-:-:S02]  /*2e00*/  IADD3 R81, P4, R86, R237, RZ ;  /* 0x000000ed56517210 */ /* 0x000fc40007f9e0ff */
[C---:B------:R-:W-:Y:S02]  /*2e10*/  IADD3 R95, P5, R96.reuse, 0x40, RZ ;  /* 0x00000040605f7810 */ /* 0x040fe40007fbe0ff */
[C---:B------:R-:W-:Y:S02]  /*2e20*/  IADD3 R99, P1, R96.reuse, 0x80, RZ ;  /* 0x0000008060637810 */ /* 0x040fe40007f3e0ff */
[----:B------:R-:W-:Y:S01]  /*2e30*/  IADD3 R107, P0, R96, 0xc0, RZ ;  /* 0x000000c0606b7810 */ /* 0x000fe20007f1e0ff */
[----:B------:R-:W-:Y:S01]  /*2e40*/  IMAD.IADD R153, R168, 0x1, R156 ;  /* 0x00000001a8997824 */ /* 0x000fe200078e029c */
[-C--:B------:R-:W-:Y:S01]  /*2e50*/  IADD3 R75, P3, R82, R237.reuse, RZ ;  /* 0x000000ed524b7210 */ /* 0x080fe20007f7e0ff */
[----:B------:R-:W-:Y:S01]  /*2e60*/  IMAD.IADD R151, R168, 0x1, R154 ;  /* 0x00000001a8977824 */ /* 0x000fe200078e029a */
[----:B------:R-:W-:Y:S02]  /*2e70*/  IADD3 R73, P2, R76, R237, RZ ;  /* 0x000000ed4c497210 */ /* 0x000fe40007f5e0ff */
[----:B------:R-:W-:Y:S01]  /*2e80*/  IADD3 R149, R168, R152, RZ ;  /* 0x00000098a8957210 */ /* 0x000fe20007ffe0ff */
[C---:B------:R-:W-:Y:S01]  /*2e90*/  IMAD.SHL.U32 R117, R192.reuse, 0x10, RZ ;  /* 0x00000010c0757824 */ /* 0x040fe200078e00ff */
[----:B------:R-:W-:Y:S01]  /*2ea0*/  IADD3.X R74, R83, R238, RZ, P3, !PT ;  /* 0x000000ee534a7210 */ /* 0x000fe20001ffe4ff */
[--C-:B------:R-:W-:Y:S01]  /*2eb0*/  IMAD.X R80, R87, 0x1, R238.reuse, P4 ;  /* 0x0000000157507824 */ /* 0x100fe200020e06ee */
[C---:B------:R-:W-:Y:S01]  /*2ec0*/  SHF.L.U64.HI R0, R192.reuse, 0x4, R193 ;  /* 0x00000004c0007819 */ /* 0x040fe200000102c1 */
[----:B------:R-:W-:Y:S01]  /*2ed0*/  IMAD.X R98, RZ, RZ, R93, P5 ;  /* 0x000000ffff627224 */ /* 0x000fe200028e065d */
[C---:B------:R-:W-:Y:S01]  /*2ee0*/  SHF.L.U64.HI R118, R192.reuse, 0x5, R193 ;  /* 0x00000005c0767819 */ /* 0x040fe200000102c1 */
[--C-:B------:R-:W-:Y:S01]  /*2ef0*/  IMAD.X R102, RZ, RZ, R93.reuse, P1 ;  /* 0x000000ffff667224 */ /* 0x100fe200008e065d */
[----:B------:R-:W-:Y:S01]  /*2f00*/  SHF.L.U32 R119, R192, 0x5, RZ ;  /* 0x00000005c0777819 */ /* 0x000fe200000006ff */
[----:B------:R-:W-:Y:S01]  /*2f10*/  IMAD.X R110, RZ, RZ, R93, P0 ;  /* 0x000000ffff6e7224 */ /* 0x000fe200000e065d */
[----:B------:R-:W-:Y:S01]  /*2f20*/  SHF.L.U64.HI R103, R194, 0x5, R195 ;  /* 0x00000005c2677819 */ /* 0x000fe200000102c3 */
[----:B------:R-:W-:Y:S01]  /*2f30*/  IMAD.SHL.U32 R157, R155, 0x20, RZ ;  /* 0x000000209b9d7824 */ /* 0x000fe200078e00ff */
[-C--:B------:R-:W-:Y:S01]  /*2f40*/  IADD3 R100, P5, R95, R96.reuse, RZ ;  /* 0x000000605f647210 */ /* 0x080fe20007fbe0ff */
[----:B------:R-:W-:Y:S01]  /*2f50*/  IMAD R3, R193, 0x60, RZ ;  /* 0x00000060c1037824 */ /* 0x000fe200078e02ff */
[----:B------:R-:W-:Y:S01]  /*2f60*/  IADD3 R104, P4, R99, R96, RZ ;  /* 0x0000006063687210 */ /* 0x000fe20007f9e0ff */
[----:B------:R-:W-:Y:S01]  /*2f70*/  IMAD.X R72, R77, 0x1, R238, P2 ;  /* 0x000000014d487824 */ /* 0x000fe200010e06ee */
[C---:B------:R-:W-:Y:S01]  /*2f80*/  IADD3 R108, P3, R106.reuse, R95, RZ ;  /* 0x0000005f6a6c7210 */ /* 0x040fe20007f7e0ff */
[----:B------:R-:W-:Y:S01]  /*2f90*/  IMAD R155, R155, 0x30, RZ ;  /* 0x000000309b9b7824 */ /* 0x000fe200078e02ff */
[----:B------:R-:W-:Y:S01]  /*2fa0*/  IADD3 R114, P1, R106, R99, RZ ;  /* 0x000000636a727210 */ /* 0x000fe20007f3e0ff */
[C---:B------:R-:W-:Y:S01]  /*2fb0*/  IMAD.IADD R150, R168.reuse, 0x1, R153 ;  /* 0x00000001a8967824 */ /* 0x040fe200078e0299 */
[C---:B------:R-:W-:Y:S01]  /*2fc0*/  IADD3 R116, P0, R107.reuse, R106, RZ ;  /* 0x0000006a6b747210 */ /* 0x040fe20007f1e0ff */
[C---:B------:R-:W-:Y:S01]  /*2fd0*/  IMAD.IADD R148, R168.reuse, 0x1, R151 ;  /* 0x00000001a8947824 */ /* 0x040fe200078e0297 */
[----:B------:R-:W-:Y:S01]  /*2fe0*/  IADD3 R112, P2, R107, R96, RZ ;  /* 0x000000606b707210 */ /* 0x000fe20007f5e0ff */
[----:B------:R-:W-:-:S02]  /*2ff0*/  IMAD.IADD R147, R168, 0x1, R149 ;  /* 0x00000001a8937824 */ /* 0x000fc400078e0295 */
[----:B------:R-:W-:Y:S01]  /*3000*/  IMAD.WIDE.U32 R192, R192, 0x60, RZ ;  /* 0x00000060c0c07825 */ /* 0x000fe200078e00ff */
[----:B------:R-:W-:Y:S02]  /*3010*/  SHF.L.U64.HI R115, R117, 0x1, R0 ;  /* 0x0000000175737819 */ /* 0x000fe40000010200 */
[----:B------:R-:W-:Y:S01]  /*3020*/  SHF.L.U64.HI R118, R119, 0x1, R118 ;  /* 0x0000000177767819 */ /* 0x000fe20000010276 */
[----:B------:R-:W-:Y:S01]  /*3030*/  IMAD.MOV.U32 R9, RZ, RZ, R166 ;  /* 0x000000ffff097224 */ /* 0x000fe200078e00a6 */
[----:B------:R-:W-:Y:S01]  /*3040*/  IADD3.X R109, R110, R93, RZ, P2, !PT ;  /* 0x0000005d6e6d7210 */ /* 0x000fe200017fe4ff */
[----:B------:R-:W-:Y:S01]  /*3050*/  IMAD.SHL.U32 R117, R117, 0x2, RZ ;  /* 0x0000000275757824 */ /* 0x000fe200078e00ff */
[----:B------:R-:W-:Y:S01]  /*3060*/  SHF.R.S32.HI R145, RZ, 0x1f, R168 ;  /* 0x0000001fff917819 */ /* 0x000fe200000114a8 */
[----:B------:R-:W-:Y:S01]  /*3070*/  IMAD.SHL.U32 R119, R119, 0x2, RZ ;  /* 0x0000000277777824 */ /* 0x000fe200078e00ff */
[----:B------:R-:W-:Y:S01]  /*3080*/  SHF.R.S32.HI R144, RZ, 0x1f, R157 ;  /* 0x0000001fff907819 */ /* 0x000fe2000001149d */
[----:B------:R-:W-:Y:S01]  /*3090*/  IMAD.IADD R120, R193, 0x1, R3 ;  /* 0x00000001c1787824 */ /* 0x000fe200078e0203 */
[----:B------:R-:W-:Y:S01]  /*30a0*/  SHF.R.S32.HI R142, RZ, 0x1f, R155 ;  /* 0x0000001fff8e7819 */ /* 0x000fe2000001149b */
[--C-:B------:R-:W-:Y:S01]  /*30b0*/  IMAD.X R97, R98, 0x1, R93.reuse, P5 ;  /* 0x0000000162617824 */ /* 0x100fe200028e065d */
[----:B------:R-:W-:Y:S01]  /*30c0*/  SHF.R.S32.HI R143, RZ, 0x1f, R156 ;  /* 0x0000001fff8f7819 */ /* 0x000fe2000001149c */
[----:B------:R-:W-:Y:S01]  /*30d0*/  IMAD.X R101, R102, 0x1, R93, P4 ;  /* 0x0000000166657824 */ /* 0x000fe200020e065d */
[----:B------:R-:W-:Y:S01]  /*30e0*/  SHF.R.S32.HI R141, RZ, 0x1f, R154 ;  /* 0x0000001fff8d7819 */ /* 0x000fe2000001149a */
[C---:B------:R-:W-:Y:S01]  /*30f0*/  IMAD.X R105, R103.reuse, 0x1, R98, P3 ;  /* 0x0000000167697824 */ /* 0x040fe200018e0662 */
[----:B------:R-:W-:Y:S01]  /*3100*/  SHF.R.S32.HI R139, RZ, 0x1f, R152 ;  /* 0x0000001fff8b7819 */ /* 0x000fe20000011498 */
        /* <DEDUP_REMOVED lines=8> */
.L_x_1783:
[----:B------:R-:W-:Y:S01]  /*3190*/  IMAD.SHL.U32 R14, R9, 0x40, RZ ;  /* 0x00000040090e7824 */ /* 0x000fe200078e00ff */
[----:B------:R-:W-:Y:S01]  /*31a0*/  BSSY B0, `(.L_x_1666) ;  /* 0x0000015000007945 */ /* 0x000fe20003800000 */
[----:B-----5:R-:W-:Y:S03]  /*31b0*/  IMAD.MOV.U32 R123, RZ, RZ, R121 ;  /* 0x000000ffff7b7224 */ /* 0x020fe600078e0079 */
[----:B------:R-:W-:Y:S04]  /*31c0*/  IADD3 R13, R14, -0x40, RZ ;  /* 0xffffffc00e0d7810 */ /* 0x000fe80007ffe0ff */
[----:B------:R-:W-:Y:S01]  /*31d0*/  IADD3 R196, R94, -R13, RZ ;  /* 0x8000000d5ec47210 */ /* 0x000fe20007ffe0ff */
[----:B------:R-:W-:Y:S05]  /*31e0*/  IMAD.IADD R198, R58, 0x1, -R13 ;  /* 0x000000013ac67824 */ /* 0x000fea00078e0a0d */
[C---:B------:R-:W-:Y:S04]  /*31f0*/  ISETP.GE.AND P2, PT, R176.reuse, R198, PT ;  /* 0x000000c6b000720c */ /* 0x040fe80003f46270 */
[----:B------:R-:W-:Y:S11]  /*3200*/  ISETP.GE.AND P2, PT, R176, R196, !P2 ;  /* 0x000000c4b000720c */ /* 0x000ff60005746270 */
[----:B------:R-:W-:Y:S02]  /*3210*/  @!UPT UIADD3 URZ, URZ, URZ, URZ ;  /* 0x0000003f3f3ff290 */ /* 0x000fe4000fffe03f */
[----:B----4-:R-:W-:-:S05]  /*3220*/  @!P2 BRA `(.L_x_1667) ;  /* 0x000000c00000a947 */ /* 0x010fca0003800000 */
        /* <DEDUP_REMOVED lines=12> */
.L_x_1667:
[----:B------:R-:W-:Y:S05]  /*32f0*/  BSYNC B0 ;  /* 0x0000000000007941 */ /* 0x000fea0003800000 */
.L_x_1666:
        /* <DEDUP_REMOVED lines=21> */
.L_x_1669:
[----:B------:R-:W-:Y:S05]  /*3450*/  BSYNC B0 ;  /* 0x0000000000007941 */ /* 0x000fea0003800000 */
.L_x_1668:
        /* <DEDUP_REMOVED lines=21> */
.L_x_1671:
[----:B------:R-:W-:Y:S05]  /*35b0*/  BSYNC B0 ;  /* 0x0000000000007941 */ /* 0x000fea0003800000 */
.L_x_1670:
        /* <DEDUP_REMOVED lines=21> */
.L_x_1673:
[----:B------:R-:W-:Y:S05]  /*3710*/  BSYNC B0 ;  /* 0x0000000000007941 */ /* 0x000fea0003800000 */
.L_x_1672:
[----:B------:R-:W2:Y:S01]  /*3720*/  LD.E R15, [R20.64+0xd0] ;  /* 0x0000d006140f7980 */ /* 0x000ea2000c101900 */
[----:B------:R-:W-:Y:S03]  /*3730*/  BSSY B3, `(.L_x_1674) ;  /* 0x0000aa1000037945 */ /* 0x000fe60003800000 */
[----:B------:R-:W3:Y:S01]  /*3740*/  LD.E R121, [R20.64+0x130] ;  /* 0x0001300614797980 */ /* 0x000ee2000c101900 */
        /* <DEDUP_REMOVED lines=10> */
[----:B---3--:R-:W-:Y:S01]  /*37f0*/  BSSY B1, `(.L_x_1677) ;  /* 0x00000dc000017945 */ /* 0x008fe20003800000 */
[----:B------:R-:W-:-:S05]  /*3800*/  @!P2 BRA `(.L_x_1678) ;  /* 0x00000da00000a947 */ /* 0x000fca0003800000 */
[----:B-----5:R-:W-:Y:S01]  /*3810*/  ISETP.GE.AND P0, PT, R16, R123, PT ;  /* 0x0000007b1000720c */ /* 0x020fe20003f06270 */
[----:B------:R-:W-:Y:S01]  /*3820*/  @!UPT UIADD3 URZ, URZ, URZ, URZ ;  /* 0x0000003f3f3ff290 */ /* 0x000fe2000fffe03f */
[----:B------:R-:W-:Y:S11]  /*3830*/  BSSY B0, `(.L_x_1679) ;  /* 0x0000034000007945 */ /* 0x000ff60003800000 */
[----:B------:R-:W-:-:S05]  /*3840*/  @P0 BRA `(.L_x_1680) ;  /* 0x0000032000000947 */ /* 0x000fca0003800000 */
[----:B------:R-:W-:Y:S01]  /*3850*/  ISETP.GE.AND P0, PT, R16, R15, PT ;  /* 0x0000000f1000720c */ /* 0x000fe20003f06270 */
[----:B-1----:R-:W2:Y:S11]  /*3860*/  LD.E.128 R24, [R124.64] ;  /* 0x000000067c187980 */ /* 0x002eb6000c101d00 */
        /* <DEDUP_REMOVED lines=48> */
.L_x_1680:
[----:B------:R-:W-:Y:S05]  /*3b70*/  BSYNC B0 ;  /* 0x0000000000007941 */ /* 0x000fea0003800000 */
.L_x_1679:
        /* <DEDUP_REMOVED lines=54> */
.L_x_1682:
[----:B------:R-:W-:Y:S05]  /*3ee0*/  BSYNC B0 ;  /* 0x0000000000007941 */ /* 0x000fea0003800000 */
.L_x_1681:
        /* <DEDUP_REMOVED lines=54> */
.L_x_1684:
[----:B------:R-:W-:Y:S05]  /*4250*/  BSYNC B0 ;  /* 0x0000000000007941 */ /* 0x000fea0003800000 */
.L_x_1683:
        /* <DEDUP_REMOVED lines=53> */
.L_x_1678:
[----:B------:R-:W-:Y:S05]  /*45b0*/  BSYNC B1 ;  /* 0x0000000000017941 */ /* 0x000fea0003800000 */
.L_x_1677:
[C---:B------:R-:W-:Y:S01]  /*45c0*/  ISETP.GE.AND P0, PT, R163.reuse, R198, PT ;  /* 0x000000c6a300720c */ /* 0x040fe20003f06270 */
[----:B------:R-:W-:Y:S03]  /*45d0*/  BSSY B1, `(.L_x_1685) ;  /* 0x00000ef000017945 */ /* 0x000fe60003800000 */
[----:B------:R-:W-:Y:S11]  /*45e0*/  ISETP.GE.AND P0, PT, R163, R196, !P0 ;  /* 0x000000c4a300720c */ /* 0x000ff60004706270 */
[----:B------:R-:W-:Y:S02]  /*45f0*/  @!UPT UIADD3 URZ, URZ, URZ, URZ ;  /* 0x0000003f3f3ff290 */ /* 0x000fe4000fffe03f */
[----:B------:R-:W-:-:S05]  /*4600*/  @!P0 BRA `(.L_x_1686) ;  /* 0x00000eb000008947 */ /* 0x000fca0003800000 */
[----:B-----5:R-:W-:Y:S01]  /*4610*/  ISETP.GE.AND P0, PT, R16, R123, PT ;  /* 0x0000007b1000720c */ /* 0x020fe20003f06270 */
[C---:B-1----:R-:W-:Y:S01]  /*4620*/  IMAD.SHL.U32 R5, R168.reuse, 0x2, RZ ;  /* 0x00000002a8057824 */ /* 0x042fe200078e00ff */
        /* <DEDUP_REMOVED lines=60> */
.L_x_1688:
[----:B------:R-:W-:Y:S05]  /*49f0*/  BSYNC B0 ;  /* 0x0000000000007941 */ /* 0x000fea0003800000 */
.L_x_1687:
        /* <DEDUP_REMOVED lines=57> */
.L_x_1690:
[----:B------:R-:W-:Y:S05]  /*4d90*/  BSYNC B0 ;  /* 0x0000000000007941 */ /* 0x000fea0003800000 */
.L_x_1689:
        /* <DEDUP_REMOVED lines=57> */
.L_x_1692:
[----:B------:R-:W-:Y:S05]  /*5130*/  BSYNC B0 ;  /* 0x0000000000007941 */ /* 0x000fea0003800000 */
.L_x_1691:
        /* <DEDUP_REMOVED lines=56> */
.L_x_1686:
[----:B------:R-:W-:Y:S05]  /*54c0*/  BSYNC B1 ;  /* 0x0000000000017941 */ /* 0x000fea0003800000 */
.L_x_1685:
        /* <DEDUP_REMOVED lines=67> */
.L_x_1696:
[----:B------:R-:W-:Y:S05]  /*5900*/  BSYNC B0 ;  /* 0x0000000000007941 */ /* 0x000fea0003800000 */
.L_x_1695:
        /* <DEDUP_REMOVED lines=57> */
.L_x_1698:
[----:B------:R-:W-:Y:S05]  /*5ca0*/  BSYNC B0 ;  /* 0x0000000000007941 */ /* 0x000fea0003800000 */
.L_x_1697:
        /* <DEDUP_REMOVED lines=57> */
.L_x_1700:
[----:B------:R-:W-:Y:S05]  /*6040*/  BSYNC B0 ;  /* 0x0000000000007941 */ /* 0x000fea0003800000 */
.L_x_1699:
        /* <DEDUP_REMOVED lines=56> */
.L_x_1694:
[----:B------:R-:W-:Y:S05]  /*63d0*/  BSYNC B1 ;  /* 0x0000000000017941 */ /* 0x000fea0003800000 */
.L_x_1693:
        /* <DEDUP_REMOVED lines=19> */
[----:B------:R-:W-:Y:S04]  /*6510*/  IMAD.WIDE.U32 R52, R60, 0x60, R130 ;  /* 0x000000603c347825 */ /* 0x000fe800078e0082 */
        /* <DEDUP_REMOVED lines=49> */
.L_x_1704:
[----:B------:R-:W-:Y:S05]  /*6830*/  BSYNC B0 ;  /* 0x0000000000007941 */ /* 0x000fea0003800000 */
.L_x_1703:
        /* <DEDUP_REMOVED lines=57> */
.L_x_1706:
[----:B------:R-:W-:Y:S05]  /*6bd0*/  BSYNC B0 ;  /* 0x0000000000007941 */ /* 0x000fea0003800000 */
.L_x_1705:
        /* <DEDUP_REMOVED lines=57> */
.L_x_1708:
[----:B------:R-:W-:Y:S05]  /*6f70*/  BSYNC B0 ;  /* 0x0000000000007941 */ /* 0x000fea0003800000 */
.L_x_1707:
[----:B------:R-:W-:Y:S11]  /*6f80*/  ISETP.GE.AND P0, PT, R10, R123, PT ;  /* 0x0000007b0a00720c */ /* 0x000ff60003f06270 */
[----:B------:R-:W-:Y:S02]  /*6f90*/  @!UPT UIADD3 URZ, URZ, URZ, URZ ;  /* 0x0000003f3f3ff290 */ /* 0x000fe4000fffe03f */
[----:B------:R-:W-:-:S05]  /*6fa0*/  @P0 BRA `(.L_x_1702) ;  /* 0x0000035000000947 */ /* 0x000fca0003800000 */
[----:B------:R-:W-:Y:S02]  /*6fb0*/  LEA R36, P1, R116, R124, 0x1 ;  /* 0x0000007c74247211 */ /* 0x000fe400078208ff */
        /* <DEDUP_REMOVED lines=52> */
.L_x_1702:
[----:B------:R-:W-:Y:S05]  /*7300*/  BSYNC B1 ;  /* 0x0000000000017941 */ /* 0x000fea0003800000 */
.L_x_1701:
[----:B-1----:R-:W2:Y:S02]  /*7310*/  LD.E R3, [R20.64+0xd0] ;  /* 0x0000d00614037980 */ /* 0x002ea4000c101900 */
[----:B--2---:R-:W-:Y:S05]  /*7320*/  IMAD.U32 R3, R3, -0x20, RZ ;  /* 0xffffffe003037824 */ /* 0x004fea00078e00ff */
[C---:B------:R-:W-:Y:S02]  /*7330*/  LEA R18, P1, R3.reuse, R18, 0x1 ;  /* 0x0000001203127211 */ /* 0x040fe400078208ff */
[C---:B------:R-:W-:Y:S02]  /*7340*/  LEA R50, P0, R3.reuse, R50, 0x1 ;  /* 0x0000003203327211 */ /* 0x040fe400078008ff */
[C---:B------:R-:W-:Y:S02]  /*7350*/  LEA.HI.X.SX32 R19, R3.reuse, R19, 0x1, P1 ;  /* 0x0000001303137211 */ /* 0x040fe400008f0eff */
[----:B------:R-:W-:Y:S01]  /*7360*/  LEA.HI.X.SX32 R51, R3, R51, 0x1, P0 ;  /* 0x0000003303337211 */ /* 0x000fe200000f0eff */
[----:B------:R-:W-:-:S05]  /*7370*/  BRA `(.L_x_1709) ;  /* 0x00006dc000007947 */ /* 0x000fca0003800000 */
.L_x_1676:
[----:B---3--:R-:W-:Y:S01]  /*7380*/  BSSY B2, `(.L_x_1710) ;  /* 0x0000180000027945 */ /* 0x008fe20003800000 */
        /* <DEDUP_REMOVED lines=13> */
[----:B-----5:R-:W-:Y:S01]  /*7460*/  MOV R59, R37 ;  /* 0x00000025003b7202 */ /* 0x020fe20000000f00 */
[--C-:B------:R-:W-:Y:S01]  /*7470*/  HADD2.F32 R37, -RZ, R36.reuse.H0_H0 ;  /* 0x20000024ff257230 */ /* 0x100fe20000004100 */
[-C--:B------:R-:W-:Y:S02]  /*7480*/  ISETP.GE.AND P2, PT, R16, R199.reuse, PT ;  /* 0x000000c71000720c */ /* 0x080fe40003f46270 */
[----:B------:R-:W-:Y:S02]  /*7490*/  MOV R201, R199 ;  /* 0x000000c700c97202 */ /* 0x000fe40000000f00 */
[----:B------:R-:W-:Y:S01]  /*74a0*/  MOV R57, R39 ;  /* 0x0000002700397202 */ /* 0x000fe20000000f00 */
[----:B------:R-:W-:Y:S01]  /*74b0*/  HADD2.F32 R39, -RZ, R36.H1_H1 ;  /* 0x30000024ff277230 */ /* 0x000fe20000004100 */
[----:B------:R-:W-:Y:S07]  /*74c0*/  MOV R56, R38 ;  /* 0x0000002600387202 */ /* 0x000fee0000000f00 */
[C---:B------:R-:W-:Y:S02]  /*74d0*/  @P2 IADD3 R201, -R199.reuse, RZ, RZ ;  /* 0x000000ffc7c92210 */ /* 0x040fe40007ffe1ff */
[----:B------:R-:W-:Y:S02]  /*74e0*/  @P2 IADD3 R197, -R199, RZ, RZ ;  /* 0x000000ffc7c52210 */ /* 0x000fe40007ffe1ff */
[----:B------:R-:W-:Y:S02]  /*74f0*/  LEA R22, P1, R201, R124, 0x1 ;  /* 0x0000007cc9167211 */ /* 0x000fe400078208ff */
[----:B------:R-:W-:Y:S02]  /*7500*/  LEA R202, P0, R197, R126, 0x1 ;  /* 0x0000007ec5ca7211 */ /* 0x000fe400078008ff */
[----:B------:R-:W-:Y:S02]  /*7510*/  LEA.HI.X.SX32 R23, R201, R125, 0x1, P1 ;  /* 0x0000007dc9177211 */ /* 0x000fe400008f0eff */
[----:B------:R-:W-:Y:S02]  /*7520*/  LEA.HI.X.SX32 R203, R197, R127, 0x1, P0 ;  /* 0x0000007fc5cb7211 */ /* 0x000fe400000f0eff */
[----:B------:R-:W-:Y:S01]  /*7530*/  MOV R197, RZ ;  /* 0x000000ff00c57202 */ /* 0x000fe20000000f00 */
[----:B-1----:R-:W3:Y:S01]  /*7540*/  LD.E.128 R28, [R22.64] ;  /* 0x00000006161c7980 */ /* 0x002ee2000c101d00 */
[----:B------:R-:W-:Y:S04]  /*7550*/  @P2 IADD3 R197, -R199, RZ, RZ ;  /* 0x000000ffc7c52210 */ /* 0x000fe80007ffe1ff */
[C---:B------:R-:W-:Y:S03]  /*7560*/  LEA R40, P0, R197.reuse, R128, 0x1 ;  /* 0x00000080c5287211 */ /* 0x040fe600078008ff */
[----:B------:R-:W4:Y:S01]  /*7570*/  LD.E.128 R200, [R202.64] ;  /* 0x00000006cac87980 */ /* 0x000f22000c101d00 */
[----:B------:R-:W-:Y:S07]  /*7580*/  LEA.HI.X.SX32 R41, R197, R129, 0x1, P0 ;  /* 0x00000081c5297211 */ /* 0x000fee00000f0eff */
        /* <DEDUP_REMOVED lines=62> */
.L_x_1715:
[----:B------:R-:W-:Y:S05]  /*7970*/  BSYNC B0 ;  /* 0x0000000000007941 */ /* 0x000fea0003800000 */
.L_x_1714:
[----:B-----5:R3:W-:Y:S02]  /*7980*/  ST.E.128 [R130.64], R36 ;  /* 0x0000002482007985 */ /* 0x0207e4000c101d06 */
.L_x_1713:
[----:B------:R-:W-:Y:S05]  /*7990*/  BSYNC B1 ;  /* 0x0000000000017941 */ /* 0x000fea0003800000 */
.L_x_1712:
[----:B------:R-:W-:Y:S01]  /*79a0*/  ISETP.GE.AND P0, PT, R12, R123, PT ;  /* 0x0000007b0c00720c */ /* 0x000fe20003f06270 */
[----:B------:R-:W-:Y:S01]  /*79b0*/  @!UPT UIADD3 URZ, URZ, URZ, URZ ;  /* 0x0000003f3f3ff290 */ /* 0x000fe2000fffe03f */
[----:B------:R-:W-:Y:S11]  /*79c0*/  BSSY B1, `(.L_x_1716) ;  /* 0x000005d000017945 */ /* 0x000ff60003800000 */
[----:B------:R-:W-:-:S05]  /*79d0*/  @P0 BRA `(.L_x_1717) ;  /* 0x000005b000000947 */ /* 0x000fca0003800000 */
[----:B---3--:R3:W5:Y:S01]  /*79e0*/  LD.E.128 R36, [R124.64+0x80] ;  /* 0x000080067c247980 */ /* 0x008762000c101d00 */
        /* <DEDUP_REMOVED lines=21> */
[----:B-1----:R-:W4:Y:S01]  /*7b40*/  LD.E.128 R28, [R22.64+0x80] ;  /* 0x00008006161c7980 */ /* 0x002f22000c101d00 */
[----:B------:R-:W-:Y:S04]  /*7b50*/  @P2 IADD3 R199, -R197, RZ, RZ ;  /* 0x000000ffc5c72210 */ /* 0x000fe80007ffe1ff */
[C---:B------:R-:W-:Y:S03]  /*7b60*/  LEA R40, P0, R199.reuse, R128, 0x1 ;  /* 0x00000080c7287211 */ /* 0x040fe600078008ff */
[----:B--2---:R-:W2:Y:S01]  /*7b70*/  LD.E.128 R200, [R202.64+0x80] ;  /* 0x00008006cac87980 */ /* 0x004ea2000c101d00 */
[----:B------:R-:W-:Y:S07]  /*7b80*/  LEA.HI.X.SX32 R41, R199, R129, 0x1, P0 ;  /* 0x00000081c7297211 */ /* 0x000fee00000f0eff */
[----:B---3--:R1:W3:Y:S02]  /*7b90*/  LD.E.128 R52, [R40.64+0x80] ;  /* 0x0000800628347980 */ /* 0x0082e4000c101d00 */
[----:B-1----:R-:W-:Y:S02]  /*7ba0*/  HADD2.F32 R40, -RZ, R59.H0_H0 ;  /* 0x2000003bff287230 */ /* 0x002fe40000004100 */
[--C-:B--2---:R-:W-:Y:S01]  /*7bb0*/  HADD2.F32 R34, -RZ, R200.reuse.H0_H0 ;  /* 0x200000c8ff227230 */ /* 0x104fe20000004100 */
[----:B----4-:R-:W-:Y:S01]  /*7bc0*/  MOV R33, R28 ;  /* 0x0000001c00217202 */ /* 0x010fe20000000f00 */
        /* <DEDUP_REMOVED lines=16> */
[----:B---3--:R-:W-:Y:S01]  /*7cd0*/  HADD2.F32 R36, -RZ, R52.H0_H0 ;  /* 0x20000034ff247230 */ /* 0x008fe20000004100 */
        /* <DEDUP_REMOVED lines=41> */
.L_x_1719:
[----:B------:R-:W-:Y:S05]  /*7f70*/  BSYNC B0 ;  /* 0x0000000000007941 */ /* 0x000fea0003800000 */
.L_x_1718:
[----:B-----5:R4:W-:Y:S02]  /*7f80*/  ST.E.128 [R130.64+0x80], R36 ;  /* 0x0000802482007985 */ /* 0x0209e4000c101d06 */
.L_x_1717:
[----:B------:R-:W-:Y:S05]  /*7f90*/  BSYNC B1 ;  /* 0x0000000000017941 */ /* 0x000fea0003800000 */
.L_x_1716:
[----:B------:R-:W-:Y:S01]  /*7fa0*/  ISETP.GE.AND P0, PT, R11, R123, PT ;  /* 0x0000007b0b00720c */ /* 0x000fe20003f06270 */
[----:B------:R-:W-:Y:S01]  /*7fb0*/  @!UPT UIADD3 URZ, URZ, URZ, URZ ;  /* 0x0000003f3f3ff290 */ /* 0x000fe2000fffe03f */
[----:B------:R-:W-:Y:S11]  /*7fc0*/  BSSY B1, `(.L_x_1720) ;  /* 0x000005d000017945 */ /* 0x000ff60003800000 */
[----:B------:R-:W-:-:S05]  /*7fd0*/  @P0 BRA `(.L_x_1721) ;  /* 0x000005b000000947 */ /* 0x000fca0003800000 */
[----:B---34-:R3:W5:Y:S01]  /*7fe0*/  LD.E.128 R36, [R124.64+0x100] ;  /* 0x000100067c247980 */ /* 0x018762000c101d00 */
        /* <DEDUP_REMOVED lines=15> */
[C---:B------:R-:W-:Y:S02]  /*80e0*/  @P2 IADD3 R197, -R204.reuse, RZ, RZ ;  /* 0x000000ffccc52210 */ /* 0x040fe40007ffe1ff */
        /* <DEDUP_REMOVED lines=72> */
.L_x_1723:
[----:B------:R-:W-:Y:S05]  /*8570*/  BSYNC B0 ;  /* 0x0000000000007941 */ /* 0x000fea0003800000 */
.L_x_1722:
[----:B-----5:R4:W-:Y:S02]  /*8580*/  ST.E.128 [R130.64+0x100], R36 ;  /* 0x0001002482007985 */ /* 0x0209e4000c101d06 */
.L_x_1721:
[----:B------:R-:W-:Y:S05]  /*8590*/  BSYNC B1 ;  /* 0x0000000000017941 */ /* 0x000fea0003800000 */
.L_x_1720:
[----:B------:R-:W-:Y:S11]  /*85a0*/  ISETP.GE.AND P0, PT, R10, R123, PT ;  /* 0x0000007b0a00720c */ /* 0x000ff60003f06270 */
[----:B------:R-:W-:Y:S02]  /*85b0*/  @!UPT UIADD3 URZ, URZ, URZ, URZ ;  /* 0x0000003f3f3ff290 */ /* 0x000fe4000fffe03f */
        /* <DEDUP_REMOVED lines=90> */
.L_x_1725:
[----:B------:R-:W-:Y:S05]  /*8b60*/  BSYNC B0 ;  /* 0x0000000000007941 */ /* 0x000fea0003800000 */
.L_x_1724:
[----:B-----5:R4:W-:Y:S02]  /*8b70*/  ST.E.128 [R130.64+0x180], R36 ;  /* 0x0001802482007985 */ /* 0x0209e4000c101d06 */
.L_x_1711:
[----:B------:R-:W-:Y:S05]  /*8b80*/  BSYNC B2 ;  /* 0x0000000000027941 */ /* 0x000fea0003800000 */
.L_x_1710:
        /* <DEDUP_REMOVED lines=13> */
[----:B---34-:R3:W5:Y:S10]  /*8c60*/  LD.E.128 R36, [R202.64] ;  /* 0x00000006ca247980 */ /* 0x018774000c101d00 */
[----:B------:R-:W-:-:S05]  /*8c70*/  @P0 BRA `(.L_x_1731) ;  /* 0x0000058000000947 */ /* 0x000fca0003800000 */
[----:B------:R-:W-:Y:S01]  /*8c80*/  LEA.HI R197, R15, R15, RZ, 0x1 ;  /* 0x0000000f0fc57211 */ /* 0x000fe200078f08ff */
[----:B-----5:R-:W-:Y:S01]  /*8c90*/  IMAD.MOV.U32 R57, RZ, RZ, R39 ;  /* 0x000000ffff397224 */ /* 0x020fe200078e0027 */
[--C-:B------:R-:W-:Y:S01]  /*8ca0*/  HADD2.F32 R39, -RZ, R36.reuse.H1_H1 ;  /* 0x30000024ff277230 */ /* 0x100fe20000004100 */
[----:B------:R-:W-:Y:S02]  /*8cb0*/  MOV R200, RZ ;  /* 0x000000ff00c87202 */ /* 0x000fe40000000f00 */
[----:B------:R-:W-:Y:S02]  /*8cc0*/  SHF.R.S32.HI R197, RZ, 0x1, R197 ;  /* 0x00000001ffc57819 */ /* 0x000fe400000114c5 */
[----:B------:R-:W-:Y:S02]  /*8cd0*/  MOV R204, RZ ;  /* 0x000000ff00cc7202 */ /* 0x000fe40000000f00 */
[-C--:B------:R-:W-:Y:S02]  /*8ce0*/  ISETP.GE.AND P1, PT, R16, R197.reuse, PT ;  /* 0x000000c51000720c */ /* 0x080fe40003f26270 */
[----:B------:R-:W-:Y:S02]  /*8cf0*/  MOV R201, R197 ;  /* 0x000000c500c97202 */ /* 0x000fe40000000f00 */
[----:B------:R-:W-:Y:S01]  /*8d00*/  MOV R59, R37 ;  /* 0x00000025003b7202 */ /* 0x000fe20000000f00 */
[----:B------:R-:W-:Y:S01]  /*8d10*/  HADD2.F32 R37, -RZ, R36.H0_H0 ;  /* 0x20000024ff257230 */ /* 0x000fe20000004100 */
[----:B------:R-:W-:Y:S07]  /*8d20*/  MOV R56, R38 ;  /* 0x0000002600387202 */ /* 0x000fee0000000f00 */
[C---:B------:R-:W-:Y:S01]  /*8d30*/  @P1 IADD3 R201, -R197.reuse, RZ, RZ ;  /* 0x000000ffc5c91210 */ /* 0x040fe20007ffe1ff */
[----:B------:R-:W-:Y:S01]  /*8d40*/  @P1 IMAD.MOV R204, RZ, RZ, -R197 ;  /* 0x000000ffffcc1224 */ /* 0x000fe200078e0ac5 */
[----:B------:R-:W-:Y:S02]  /*8d50*/  @P1 IADD3 R200, -R197, RZ, RZ ;  /* 0x000000ffc5c81210 */ /* 0x000fe40007ffe1ff */
[C---:B------:R-:W-:Y:S02]  /*8d60*/  LEA R22, P0, R201.reuse, R202, 0x1 ;  /* 0x000000cac9167211 */ /* 0x040fe400078008ff */
[----:B------:R-:W-:Y:S02]  /*8d70*/  IADD3 R199, P2, R168, R200, RZ ;  /* 0x000000c8a8c77210 */ /* 0x000fe40007f5e0ff */
[----:B------:R-:W-:Y:S02]  /*8d80*/  LEA.HI.X.SX32 R23, R201, R203, 0x1, P0 ;  /* 0x000000cbc9177211 */ /* 0x000fe400000f0eff */
[----:B------:R-:W-:Y:S02]  /*8d90*/  LEA.HI.X.SX32 R200, R200, R145, 0x1, P2 ;  /* 0x00000091c8c87211 */ /* 0x000fe400010f0eff */
[C---:B---3--:R-:W-:Y:S01]  /*8da0*/  LEA R202, P0, R199.reuse, R126, 0x1 ;  /* 0x0000007ec7ca7211 */ /* 0x048fe200078008ff */
[----:B-1----:R-:W3:Y:S03]  /*8db0*/  LD.E.128 R28, [R22.64] ;  /* 0x00000006161c7980 */ /* 0x002ee6000c101d00 */
[----:B------:R-:W-:Y:S02]  /*8dc0*/  LEA.HI.X R203, R199, R127, R200, 0x1, P0 ;  /* 0x0000007fc7cb7211 */ /* 0x000fe400000f0cc8 */
[----:B------:R-:W-:Y:S04]  /*8dd0*/  IADD3 R197, P0, R168, R204, RZ ;  /* 0x000000cca8c57210 */ /* 0x000fe80007f1e0ff */
[----:B------:R-:W-:Y:S01]  /*8de0*/  LEA.HI.X.SX32 R204, R204, R145, 0x1, P0 ;  /* 0x00000091cccc7211 */ /* 0x000fe200000f0eff */
[----:B------:R-:W4:Y:S01]  /*8df0*/  LD.E.128 R200, [R202.64] ;  /* 0x00000006cac87980 */ /* 0x000f22000c101d00 */
        /* <DEDUP_REMOVED lines=64> */
.L_x_1731:
[----:B------:R-:W-:Y:S05]  /*9200*/  BSYNC B0 ;  /* 0x0000000000007941 */ /* 0x000fea0003800000 */
.L_x_1730:
[C---:B-1----:R-:W-:Y:S04]  /*9210*/  LEA R2, P0, R237.reuse, R130, 0x1 ;  /* 0x00000082ed027211 */ /* 0x042fe800078008ff */
[----:B------:R-:W-:Y:S05]  /*9220*/  LEA.HI.X R3, R237, R131, R238, 0x1, P0 ;  /* 0x00000083ed037211 */ /* 0x000fea00000f0cee */
[----:B-----5:R1:W-:Y:S04]  /*9230*/  ST.E.128 [R2.64], R36 ;  /* 0x0000002402007985 */ /* 0x0203e8000c101d06 */
.L_x_1729:
[----:B------:R-:W-:Y:S05]  /*9240*/  BSYNC B1 ;  /* 0x0000000000017941 */ /* 0x000fea0003800000 */
.L_x_1728:
        /* <DEDUP_REMOVED lines=8> */
[----:B-1--4-:R1:W5:Y:S10]  /*92d0*/  LD.E.128 R36, [R202.64] ;  /* 0x00000006ca247980 */ /* 0x012374000c101d00 */
        /* <DEDUP_REMOVED lines=19> */
[C---:B-1----:R-:W-:Y:S01]  /*9410*/  LEA R202, P0, R199.reuse, R126, 0x1 ;  /* 0x0000007ec7ca7211 */ /* 0x042fe200078008ff */
[----:B------:R-:W3:Y:S03]  /*9420*/  LD.E.128 R28, [R22.64] ;  /* 0x00000006161c7980 */ /* 0x000ee6000c101d00 */
        /* <DEDUP_REMOVED lines=68> */
.L_x_1735:
[----:B------:R-:W-:Y:S05]  /*9870*/  BSYNC B0 ;  /* 0x0000000000007941 */ /* 0x000fea0003800000 */
.L_x_1734:
[C---:B------:R-:W-:Y:S04]  /*9880*/  LEA R2, P0, R88.reuse, R130, 0x1 ;  /* 0x0000008258027211 */ /* 0x040fe800078008ff */
[----:B------:R-:W-:Y:S05]  /*9890*/  LEA.HI.X R3, R88, R131, R89, 0x1, P0 ;  /* 0x0000008358037211 */ /* 0x000fea00000f0c59 */
[----:B-----5:R3:W-:Y:S04]  /*98a0*/  ST.E.128 [R2.64], R36 ;  /* 0x0000002402007985 */ /* 0x0207e8000c101d06 */
.L_x_1733:
[----:B------:R-:W-:Y:S05]  /*98b0*/  BSYNC B1 ;  /* 0x0000000000017941 */ /* 0x000fea0003800000 */
.L_x_1732:
[----:B------:R-:W-:Y:S01]  /*98c0*/  ISETP.GE.AND P0, PT, R11, R123, PT ;  /* 0x0000007b0b00720c */ /* 0x000fe20003f06270 */
[----:B------:R-:W-:Y:S01]  /*98d0*/  @!UPT UIADD3 URZ, URZ, URZ, URZ ;  /* 0x0000003f3f3ff290 */ /* 0x000fe2000fffe03f */
[----:B------:R-:W-:Y:S11]  /*98e0*/  BSSY B1, `(.L_x_1736) ;  /* 0x0000064000017945 */ /* 0x000ff60003800000 */
[----:B------:R-:W-:-:S05]  /*98f0*/  @P0 BRA `(.L_x_1737) ;  /* 0x0000062000000947 */ /* 0x000fca0003800000 */
[C---:B-1-3--:R-:W-:Y:S01]  /*9900*/  LEA R202, P0, R99.reuse, R124, 0x1 ;  /* 0x0000007c63ca7211 */ /* 0x04afe200078008ff */
[----:B------:R-:W-:Y:S03]  /*9910*/  BSSY B0, `(.L_x_1738) ;  /* 0x000005d000007945 */ /* 0x000fe60003800000 */
[----:B------:R-:W-:Y:S02]  /*9920*/  LEA.HI.X R203, R99, R125, R102, 0x1, P0 ;  /* 0x0000007d63cb7211 */ /* 0x000fe400000f0c66 */
[----:B------:R-:W-:Y:S03]  /*9930*/  ISETP.GE.AND P0, PT, R11, R15, PT ;  /* 0x0000000f0b00720c */ /* 0x000fe60003f06270 */
[----:B----4-:R1:W5:Y:S10]  /*9940*/  LD.E.128 R36, [R202.64] ;  /* 0x00000006ca247980 */ /* 0x010374000c101d00 */
        /* <DEDUP_REMOVED lines=17> */
[----:B------:R-:W-:Y:S01]  /*9a60*/  MOV R199, RZ ;  /* 0x000000ff00c77202 */ /* 0x000fe20000000f00 */
[----:B------:R-:W-:Y:S01]  /*9a70*/  @P1 IMAD.MOV R199, RZ, RZ, -R204 ;  /* 0x000000ffffc71224 */ /* 0x000fe200078e0acc */
        /* <DEDUP_REMOVED lines=70> */
.L_x_1739:
[----:B------:R-:W-:Y:S05]  /*9ee0*/  BSYNC B0 ;  /* 0x0000000000007941 */ /* 0x000fea0003800000 */
.L_x_1738:
[C---:B------:R-:W-:Y:S04]  /*9ef0*/  LEA R2, P0, R84.reuse, R130, 0x1 ;  /* 0x0000008254027211 */ /* 0x040fe800078008ff */
[----:B------:R-:W-:Y:S05]  /*9f00*/  LEA.HI.X R3, R84, R131, R85, 0x1, P0 ;  /* 0x0000008354037211 */ /* 0x000fea00000f0c55 */
[----:B-----5:R3:W-:Y:S04]  /*9f10*/  ST.E.128 [R2.64], R36 ;  /* 0x0000002402007985 */ /* 0x0207e8000c101d06 */
.L_x_1737:
[----:B------:R-:W-:Y:S05]  /*9f20*/  BSYNC B1 ;  /* 0x0000000000017941 */ /* 0x000fea0003800000 */
.L_x_1736:
[----:B------:R-:W-:Y:S11]  /*9f30*/  ISETP.GE.AND P0, PT, R10, R123, PT ;  /* 0x0000007b0a00720c */ /* 0x000ff60003f06270 */
[----:B------:R-:W-:Y:S02]  /*9f40*/  @!UPT UIADD3 URZ, URZ, URZ, URZ ;  /* 0x0000003f3f3ff290 */ /* 0x000fe4000fffe03f */
        /* <DEDUP_REMOVED lines=95> */
.L_x_1741:
[----:B------:R-:W-:Y:S05]  /*a540*/  BSYNC B0 ;  /* 0x0000000000007941 */ /* 0x000fea0003800000 */
.L_x_1740:
[C---:B------:R-:W-:Y:S04]  /*a550*/  LEA R2, P0, R78.reuse, R130, 0x1 ;  /* 0x000000824e027211 */ /* 0x040fe800078008ff */
[----:B------:R-:W-:Y:S05]  /*a560*/  LEA.HI.X R3, R78, R131, R79, 0x1, P0 ;  /* 0x000000834e037211 */ /* 0x000fea00000f0c4f */
[----:B-----5:R3:W-:Y:S04]  /*a570*/  ST.E.128 [R2.64], R36 ;  /* 0x0000002402007985 */ /* 0x0207e8000c101d06 */
.L_x_1727:
[----:B------:R-:W-:Y:S05]  /*a580*/  BSYNC B2 ;  /* 0x0000000000027941 */ /* 0x000fea0003800000 */
.L_x_1726:
        /* <DEDUP_REMOVED lines=29> */
[----:B------:R-:W-:Y:S02]  /*a760*/  LEA R22, P0, R201, R202, 0x1 ;  /* 0x000000cac9167211 */ /* 0x000fe400078008ff */
        /* <DEDUP_REMOVED lines=73> */
.L_x_1747:
[----:B------:R-:W-:Y:S05]  /*ac00*/  BSYNC B0 ;  /* 0x0000000000007941 */ /* 0x000fea0003800000 */
.L_x_1746:
[C---:B------:R-:W-:Y:S04]  /*ac10*/  LEA R2, P0, R90.reuse, R130, 0x1 ;  /* 0x000000825a027211 */ /* 0x040fe800078008ff */
[----:B------:R-:W-:Y:S05]  /*ac20*/  LEA.HI.X R3, R90, R131, R91, 0x1, P0 ;  /* 0x000000835a037211 */ /* 0x000fea00000f0c5b */
[----:B-----5:R3:W-:Y:S04]  /*ac30*/  ST.E.128 [R2.64], R36 ;  /* 0x0000002402007985 */ /* 0x0207e8000c101d06 */
.L_x_1745:
[----:B------:R-:W-:Y:S05]  /*ac40*/  BSYNC B1 ;  /* 0x0000000000017941 */ /* 0x000fea0003800000 */
.L_x_1744:
        /* <DEDUP_REMOVED lines=98> */
.L_x_1751:
[----:B------:R-:W-:Y:S05]  /*b270*/  BSYNC B0 ;  /* 0x0000000000007941 */ /* 0x000fea0003800000 */
.L_x_1750:
[C---:B------:R-:W-:Y:S04]  /*b280*/  LEA R2, P0, R86.reuse, R130, 0x1 ;  /* 0x0000008256027211 */ /* 0x040fe800078008ff */
[----:B------:R-:W-:Y:S05]  /*b290*/  LEA.HI.X R3, R86, R131, R87, 0x1, P0 ;  /* 0x0000008356037211 */ /* 0x000fea00000f0c57 */
[----:B-----5:R3:W-:Y:S04]  /*b2a0*/  ST.E.128 [R2.64], R36 ;  /* 0x0000002402007985 */ /* 0x0207e8000c101d06 */
.L_x_1749:
[----:B------:R-:W-:Y:S05]  /*b2b0*/  BSYNC B1 ;  /* 0x0000000000017941 */ /* 0x000fea0003800000 */
.L_x_1748:
        /* <DEDUP_REMOVED lines=8> */
[----:B-1-34-:R1:W5:Y:S10]  /*b340*/  LD.E.128 R36, [R44.64] ;  /* 0x000000062c247980 */ /* 0x01a374000c101d00 */
        /* <DEDUP_REMOVED lines=16> */
[C---:B------:R-:W-:Y:S02]  /*b450*/  LEA R200, P0, R7.reuse, R126, 0x1 ;  /* 0x0000007e07c87211 */ /* 0x040fe400078008ff */
        /* <DEDUP_REMOVED lines=72> */
.L_x_1755:
[----:B------:R-:W-:Y:S05]  /*b8e0*/  BSYNC B0 ;  /* 0x0000000000007941 */ /* 0x000fea0003800000 */
.L_x_1754:
[C---:B------:R-:W-:Y:S04]  /*b8f0*/  LEA R2, P0, R82.reuse, R130, 0x1 ;  /* 0x0000008252027211 */ /* 0x040fe800078008ff */
[----:B------:R-:W-:Y:S05]  /*b900*/  LEA.HI.X R3, R82, R131, R83, 0x1, P0 ;  /* 0x0000008352037211 */ /* 0x000fea00000f0c53 */
[----:B-----5:R3:W-:Y:S04]  /*b910*/  ST.E.128 [R2.64], R36 ;  /* 0x0000002402007985 */ /* 0x0207e8000c101d06 */
.L_x_1753:
[----:B------:R-:W-:Y:S05]  /*b920*/  BSYNC B1 ;  /* 0x0000000000017941 */ /* 0x000fea0003800000 */
.L_x_1752:
[----:B------:R-:W-:Y:S11]  /*b930*/  ISETP.GE.AND P0, PT, R10, R123, PT ;  /* 0x0000007b0a00720c */ /* 0x000ff60003f06270 */
[----:B------:R-:W-:Y:S02]  /*b940*/  @!UPT UIADD3 URZ, URZ, URZ, URZ ;  /* 0x0000003f3f3ff290 */ /* 0x000fe4000fffe03f */
[----:B------:R-:W-:-:S05]  /*b950*/  @P0 BRA `(.L_x_1743) ;  /* 0x0000061000000947 */ /* 0x000fca0003800000 */
[C---:B-1-3--:R-:W-:Y:S01]  /*b960*/  LEA R2, P0, R112.reuse, R124, 0x1 ;  /* 0x0000007c70027211 */ /* 0x04afe200078008ff */
[----:B------:R-:W-:Y:S03]  /*b970*/  BSSY B0, `(.L_x_1756) ;  /* 0x000005c000007945 */ /* 0x000fe60003800000 */
[----:B------:R-:W-:Y:S02]  /*b980*/  LEA.HI.X R3, R112, R125, R109, 0x1, P0 ;  /* 0x0000007d70037211 */ /* 0x000fe400000f0c6d */
[----:B------:R-:W-:Y:S03]  /*b990*/  ISETP.GE.AND P0, PT, R10, R15, PT ;  /* 0x0000000f0a00720c */ /* 0x000fe60003f06270 */
[----:B------:R1:W5:Y:S10]  /*b9a0*/  LD.E.128 R28, [R2.64] ;  /* 0x00000006021c7980 */ /* 0x000374000c101d00 */
[----:B------:R-:W-:-:S05]  /*b9b0*/  @P0 BRA `(.L_x_1757) ;  /* 0x0000057000000947 */ /* 0x000fca0003800000 */
[----:B------:R-:W-:Y:S01]  /*b9c0*/  LEA.HI R5, R15, R15, RZ, 0x1 ;  /* 0x0000000f0f057211 */ /* 0x000fe200078f08ff */
[----:B----45:R-:W-:Y:S01]  /*b9d0*/  IMAD.MOV.U32 R36, RZ, RZ, R30 ;  /* 0x000000ffff247224 */ /* 0x030fe200078e001e */
        /* <DEDUP_REMOVED lines=8> */
[C---:B-1----:R-:W-:Y:S02]  /*ba60*/  LEA R2, P0, R6.reuse, R2, 0x1 ;  /* 0x0000000206027211 */ /* 0x042fe400078008ff */
[----:B------:R-:W-:Y:S02]  /*ba70*/  IADD3 R0, P2, R149, R4, RZ ;  /* 0x0000000495007210 */ /* 0x000fe40007f5e0ff */
[----:B------:R-:W-:Y:S02]  /*ba80*/  LEA.HI.X.SX32 R3, R6, R3, 0x1, P0 ;  /* 0x0000000306037211 */ /* 0x000fe400000f0eff */
[----:B------:R-:W-:Y:S02]  /*ba90*/  LEA R40, P0, R0, R126, 0x1 ;  /* 0x0000007e00287211 */ /* 0x000fe400078008ff */
[----:B------:R-:W-:Y:S01]  /*baa0*/  LEA.HI.X.SX32 R4, R4, R136, 0x1, P2 ;  /* 0x0000008804047211 */ /* 0x000fe200010f0eff */
[----:B------:R-:W3:Y:S03]  /*bab0*/  LD.E.128 R24, [R2.64] ;  /* 0x0000000602187980 */ /* 0x000ee6000c101d00 */
[----:B------:R-:W-:Y:S01]  /*bac0*/  LEA.HI.X R41, R0, R127, R4, 0x1, P0 ;  /* 0x0000007f00297211 */ /* 0x000fe200000f0c04 */
[----:B------:R-:W-:Y:S01]  /*bad0*/  IMAD.MOV.U32 R0, RZ, RZ, RZ ;  /* 0x000000ffff007224 */ /* 0x000fe200078e00ff */
[----:B------:R-:W-:Y:S04]  /*bae0*/  @P1 IADD3 R0, -R5, RZ, RZ ;  /* 0x000000ff05001210 */ /* 0x000fe80007ffe1ff */
[----:B------:R-:W4:Y:S01]  /*baf0*/  LD.E.128 R40, [R40.64] ;  /* 0x0000000628287980 */ /* 0x000f22000c101d00 */
[----:B------:R-:W-:Y:S04]  /*bb00*/  IADD3 R7, P0, R149, R0, RZ ;  /* 0x0000000095077210 */ /* 0x000fe80007f1e0ff */
[----:B------:R-:W-:Y:S02]  /*bb10*/  LEA.HI.X.SX32 R0, R0, R136, 0x1, P0 ;  /* 0x0000008800007211 */ /* 0x000fe400000f0eff */
[C---:B------:R-:W-:Y:S04]  /*bb20*/  LEA R4, P0, R7.reuse, R128, 0x1 ;  /* 0x0000008007047211 */ /* 0x040fe800078008ff */
[----:B------:R-:W-:Y:S05]  /*bb30*/  LEA.HI.X R5, R7, R129, R0, 0x1, P0 ;  /* 0x0000008107057211 */ /* 0x000fea00000f0c00 */
[----:B--2---:R1:W2:Y:S01]  /*bb40*/  LD.E.128 R32, [R4.64] ;  /* 0x0000000604207980 */ /* 0x0042a2000c101d00 */
[--C-:B---3--:R-:W-:Y:S01]  /*bb50*/  HADD2.F32 R29, -RZ, R24.reuse.H0_H0 ;  /* 0x20000018ff1d7230 */ /* 0x108fe20000004100 */
[----:B------:R-:W-:Y:S01]  /*bb60*/  MOV R22, R26 ;  /* 0x0000001a00167202 */ /* 0x000fe20000000f00 */
[----:B------:R-:W-:Y:S01]  /*bb70*/  HADD2.F32 R26, -RZ, R39.H0_H0 ;  /* 0x20000027ff1a7230 */ /* 0x000fe20000004100 */
[----:B------:R-:W-:Y:S01]  /*bb80*/  MOV R23, R27 ;  /* 0x0000001b00177202 */ /* 0x000fe20000000f00 */
[----:B------:R-:W-:Y:S02]  /*bb90*/  HADD2.F32 R27, -RZ, R24.H1_H1 ;  /* 0x30000018ff1b7230 */ /* 0x000fe40000004100 */
[--C-:B------:R-:W-:Y:S02]  /*bba0*/  HADD2.F32 R24, -RZ, R25.reuse.H0_H0 ;  /* 0x20000019ff187230 */ /* 0x100fe40000004100 */
[----:B------:R-:W-:Y:S02]  /*bbb0*/  HADD2.F32 R25, -RZ, R25.H1_H1 ;  /* 0x30000019ff197230 */ /* 0x000fe40000004100 */
[--C-:B----4-:R-:W-:Y:S02]  /*bbc0*/  HADD2.F32 R3, -RZ, R41.reuse.H0_H0 ;  /* 0x20000029ff037230 */ /* 0x110fe40000004100 */
[----:B-1----:R-:W-:Y:S02]  /*bbd0*/  HADD2.F32 R4, -RZ, R41.H1_H1 ;  /* 0x30000029ff047230 */ /* 0x002fe40000004100 */
        /* <DEDUP_REMOVED lines=20> */
[----:B--2---:R-:W-:Y:S01]  /*bd20*/  HADD2.F32 R30, -RZ, R34.H1_H1 ;  /* 0x30000022ff1e7230 */ /* 0x004fe20000004100 */
        /* <DEDUP_REMOVED lines=32> */
.L_x_1757:
[----:B------:R-:W-:Y:S05]  /*bf30*/  BSYNC B0 ;  /* 0x0000000000007941 */ /* 0x000fea0003800000 */
.L_x_1756:
[C---:B-1----:R-:W-:Y:S04]  /*bf40*/  LEA R2, P0, R76.reuse, R130, 0x1 ;  /* 0x000000824c027211 */ /* 0x042fe800078008ff */
[----:B------:R-:W-:Y:S05]  /*bf50*/  LEA.HI.X R3, R76, R131, R77, 0x1, P0 ;  /* 0x000000834c037211 */ /* 0x000fea00000f0c4d */
[----:B-----5:R1:W-:Y:S04]  /*bf60*/  ST.E.128 [R2.64], R28 ;  /* 0x0000001c02007985 */ /* 0x0203e8000c101d06 */
.L_x_1743:
[----:B------:R-:W-:Y:S05]  /*bf70*/  BSYNC B2 ;  /* 0x0000000000027941 */ /* 0x000fea0003800000 */
.L_x_1742:
        /* <DEDUP_REMOVED lines=9> */
[----:B-1-3--:R-:W-:Y:S01]  /*c010*/  IMAD.WIDE.U32 R2, R194, 0x60, R124 ;  /* 0x00000060c2027825 */ /* 0x00afe200078e007c */
[----:B------:R-:W-:Y:S01]  /*c020*/  ISETP.GE.AND P0, PT, R16, R15, PT ;  /* 0x0000000f1000720c */ /* 0x000fe20003f06270 */
[----:B------:R-:W-:Y:S02]  /*c030*/  BSSY B0, `(.L_x_1762) ;  /* 0x000005c000007945 */ /* 0x000fe40003800000 */
[----:B------:R-:W-:Y:S05]  /*c040*/  IMAD R0, R195, 0x60, RZ ;  /* 0x00000060c3007824 */ /* 0x000fea00078e02ff */
[----:B------:R-:W-:Y:S05]  /*c050*/  IADD3 R3, R3, R0, RZ ;  /* 0x0000000003037210 */ /* 0x000fea0007ffe0ff */
[----:B------:R1:W5:Y:S01]  /*c060*/  LD.E.128 R28, [R2.64] ;  /* 0x00000006021c7980 */ /* 0x000362000c101d00 */
        /* <DEDUP_REMOVED lines=88> */
.L_x_1763:
[----:B------:R-:W-:Y:S05]  /*c5f0*/  BSYNC B0 ;  /* 0x0000000000007941 */ /* 0x000fea0003800000 */
.L_x_1762:
[----:B------:R-:W-:Y:S02]  /*c600*/  IMAD R0, R61, 0x60, RZ ;  /* 0x000000603d007824 */ /* 0x000fe400078e02ff */
[----:B-1----:R-:W-:Y:S05]  /*c610*/  IMAD.WIDE.U32 R2, R60, 0x60, R130 ;  /* 0x000000603c027825 */ /* 0x002fea00078e0082 */
[----:B------:R-:W-:Y:S05]  /*c620*/  IADD3 R3, R3, R0, RZ ;  /* 0x0000000003037210 */ /* 0x000fea0007ffe0ff */
[----:B-----5:R1:W-:Y:S02]  /*c630*/  ST.E.128 [R2.64], R28 ;  /* 0x0000001c02007985 */ /* 0x0203e4000c101d06 */
.L_x_1761:
[----:B------:R-:W-:Y:S05]  /*c640*/  BSYNC B1 ;  /* 0x0000000000017941 */ /* 0x000fea0003800000 */
.L_x_1760:
        /* <DEDUP_REMOVED lines=20> */
[----:B-1----:R-:W-:Y:S02]  /*c790*/  LEA R2, P0, R6, R2, 0x1 ;  /* 0x0000000206027211 */ /* 0x002fe400078008ff */
        /* <DEDUP_REMOVED lines=76> */
.L_x_1767:
[----:B------:R-:W-:Y:S05]  /*cc60*/  BSYNC B0 ;  /* 0x0000000000007941 */ /* 0x000fea0003800000 */
.L_x_1766:
[C---:B-1----:R-:W-:Y:S04]  /*cc70*/  LEA R2, P0, R81.reuse, R130, 0x1 ;  /* 0x0000008251027211 */ /* 0x042fe800078008ff */
[----:B------:R-:W-:Y:S05]  /*cc80*/  LEA.HI.X R3, R81, R131, R80, 0x1, P0 ;  /* 0x0000008351037211 */ /* 0x000fea00000f0c50 */
[----:B-----5:R1:W-:Y:S04]  /*cc90*/  ST.E.128 [R2.64], R28 ;  /* 0x0000001c02007985 */ /* 0x0203e8000c101d06 */
.L_x_1765:
[----:B------:R-:W-:Y:S05]  /*cca0*/  BSYNC B1 ;  /* 0x0000000000017941 */ /* 0x000fea0003800000 */
.L_x_1764:
        /* <DEDUP_REMOVED lines=20> */
[----:B-1----:R-:W-:Y:S02]  /*cdf0*/  LEA R2, P0, R6, R2, 0x1 ;  /* 0x0000000206027211 */ /* 0x002fe400078008ff */
[----:B------:R-:W-:Y:S02]  /*ce00*/  IADD3 R4, P2, R148, R5, RZ ;  /* 0x0000000594047210 */ /* 0x000fe40007f5e0ff */
[----:B------:R-:W-:Y:S01]  /*ce10*/  LEA.HI.X.SX32 R3, R6, R3, 0x1, P0 ;  /* 0x0000000306037211 */ /* 0x000fe200000f0eff */
[----:B------:R-:W-:Y:S01]  /*ce20*/  IMAD.MOV.U32 R6, RZ, RZ, RZ ;  /* 0x000000ffff067224 */ /* 0x000fe200078e00ff */
[----:B------:R-:W-:Y:S02]  /*ce30*/  LEA R40, P0, R4, R126, 0x1 ;  /* 0x0000007e04287211 */ /* 0x000fe400078008ff */
[----:B------:R-:W-:Y:S01]  /*ce40*/  LEA.HI.X.SX32 R5, R5, R135, 0x1, P2 ;  /* 0x0000008705057211 */ /* 0x000fe200010f0eff */
[----:B------:R-:W3:Y:S01]  /*ce50*/  LD.E.128 R24, [R2.64] ;  /* 0x0000000602187980 */ /* 0x000ee2000c101d00 */
[----:B------:R-:W-:Y:S02]  /*ce60*/  @P1 IADD3 R6, -R0, RZ, RZ ;  /* 0x000000ff00061210 */ /* 0x000fe40007ffe1ff */
[----:B------:R-:W-:Y:S02]  /*ce70*/  LEA.HI.X R41, R4, R127, R5, 0x1, P0 ;  /* 0x0000007f04297211 */ /* 0x000fe400000f0c05 */
[----:B------:R-:W-:Y:S04]  /*ce80*/  IADD3 R7, P0, R148, R6, RZ ;  /* 0x0000000694077210 */ /* 0x000fe80007f1e0ff */
[----:B------:R-:W4:Y:S01]  /*ce90*/  LD.E.128 R40, [R40.64] ;  /* 0x0000000628287980 */ /* 0x000f22000c101d00 */
        /* <DEDUP_REMOVED lines=66> */
.L_x_1771:
[----:B------:R-:W-:Y:S05]  /*d2c0*/  BSYNC B0 ;  /* 0x0000000000007941 */ /* 0x000fea0003800000 */
.L_x_1770:
[C---:B-1----:R-:W-:Y:S04]  /*d2d0*/  LEA R2, P0, R75.reuse, R130, 0x1 ;  /* 0x000000824b027211 */ /* 0x042fe800078008ff */
[----:B------:R-:W-:Y:S05]  /*d2e0*/  LEA.HI.X R3, R75, R131, R74, 0x1, P0 ;  /* 0x000000834b037211 */ /* 0x000fea00000f0c4a */
[----:B-----5:R1:W-:Y:S04]  /*d2f0*/  ST.E.128 [R2.64], R28 ;  /* 0x0000001c02007985 */ /* 0x0203e8000c101d06 */
.L_x_1769:
[----:B------:R-:W-:Y:S05]  /*d300*/  BSYNC B1 ;  /* 0x0000000000017941 */ /* 0x000fea0003800000 */
.L_x_1768:
        /* <DEDUP_REMOVED lines=20> */
[C---:B------:R-:W-:Y:S02]  /*d450*/  IADD3 R0, P2, R147.reuse, R4, RZ ;  /* 0x0000000493007210 */ /* 0x040fe40007f5e0ff */
[----:B------:R-:W-:Y:S02]  /*d460*/  LEA.HI.X.SX32 R3, R6, R3, 0x1, P0 ;  /* 0x0000000306037211 */ /* 0x000fe400000f0eff */
[----:B------:R-:W-:Y:S02]  /*d470*/  LEA R40, P0, R0, R126, 0x1 ;  /* 0x0000007e00287211 */ /* 0x000fe400078008ff */
[----:B------:R-:W-:Y:S01]  /*d480*/  LEA.HI.X.SX32 R4, R4, R134, 0x1, P2 ;  /* 0x0000008604047211 */ /* 0x000fe200010f0eff */
[----:B------:R1:W3:Y:S03]  /*d490*/  LD.E.128 R24, [R2.64] ;  /* 0x0000000602187980 */ /* 0x0002e6000c101d00 */
[----:B------:R-:W-:Y:S02]  /*d4a0*/  LEA.HI.X R41, R0, R127, R4, 0x1, P0 ;  /* 0x0000007f00297211 */ /* 0x000fe400000f0c04 */
[----:B------:R-:W-:Y:S01]  /*d4b0*/  MOV R0, RZ ;  /* 0x000000ff00007202 */ /* 0x000fe20000000f00 */
[----:B------:R-:W-:Y:S03]  /*d4c0*/  @P1 IMAD.MOV R0, RZ, RZ, -R5 ;  /* 0x000000ffff001224 */ /* 0x000fe600078e0a05 */
[----:B------:R-:W1:Y:S02]  /*d4d0*/  LD.E.128 R40, [R40.64] ;  /* 0x0000000628287980 */ /* 0x000e64000c101d00 */
[----:B------:R-:W-:Y:S04]  /*d4e0*/  IADD3 R7, P0, R147, R0, RZ ;  /* 0x0000000093077210 */ /* 0x000fe80007f1e0ff */
[----:B------:R-:W-:Y:S02]  /*d4f0*/  LEA.HI.X.SX32 R0, R0, R134, 0x1, P0 ;  /* 0x0000008600007211 */ /* 0x000fe400000f0eff */
[C---:B------:R-:W-:Y:S04]  /*d500*/  LEA R4, P0, R7.reuse, R128, 0x1 ;  /* 0x0000008007047211 */ /* 0x040fe800078008ff */
[----:B------:R-:W-:Y:S05]  /*d510*/  LEA.HI.X R5, R7, R129, R0, 0x1, P0 ;  /* 0x0000008107057211 */ /* 0x000fea00000f0c00 */
[----:B--2---:R4:W2:Y:S01]  /*d520*/  LD.E.128 R32, [R4.64] ;  /* 0x0000000604207980 */ /* 0x0048a2000c101d00 */
[--C-:B-1----:R-:W-:Y:S01]  /*d530*/  HADD2.F32 R3, -RZ, R41.reuse.H0_H0 ;  /* 0x20000029ff037230 */ /* 0x102fe20000004100 */
        /* <DEDUP_REMOVED lines=62> */
.L_x_1773:
[----:B------:R-:W-:Y:S05]  /*d920*/  BSYNC B0 ;  /* 0x0000000000007941 */ /* 0x000fea0003800000 */
.L_x_1772:
[C---:B-1----:R-:W-:Y:S04]  /*d930*/  LEA R2, P0, R73.reuse, R130, 0x1 ;  /* 0x0000008249027211 */ /* 0x042fe800078008ff */
[----:B------:R-:W-:Y:S05]  /*d940*/  LEA.HI.X R3, R73, R131, R72, 0x1, P0 ;  /* 0x0000008349037211 */ /* 0x000fea00000f0c48 */
[----:B-----5:R1:W-:Y:S04]  /*d950*/  ST.E.128 [R2.64], R28 ;  /* 0x0000001c02007985 */ /* 0x0203e8000c101d06 */
.L_x_1759:
[----:B------:R-:W-:Y:S05]  /*d960*/  BSYNC B2 ;  /* 0x0000000000027941 */ /* 0x000fea0003800000 */
.L_x_1758:
[----:B-1-3--:R-:W3:Y:S02]  /*d970*/  LD.E R3, [R20.64+0xd0] ;  /* 0x0000d00614037980 */ /* 0x00aee4000c101900 */
[----:B---3--:R-:W-:Y:S05]  /*d980*/  IMAD.U32 R3, R3, -0x20, RZ ;  /* 0xffffffe003037824 */ /* 0x008fea00078e00ff */
[C---:B------:R-:W-:Y:S02]  /*d990*/  LEA R128, P1, R3.reuse, R128, 0x1 ;  /* 0x0000008003807211 */ /* 0x040fe400078208ff */
[C---:B------:R-:W-:Y:S02]  /*d9a0*/  LEA R126, P0, R3.reuse, R126, 0x1 ;  /* 0x0000007e037e7211 */ /* 0x040fe400078008ff */
[C---:B------:R-:W-:Y:S02]  /*d9b0*/  LEA.HI.X.SX32 R129, R3.reuse, R129, 0x1, P1 ;  /* 0x0000008103817211 */ /* 0x040fe400008f0eff */
[----:B------:R-:W-:Y:S01]  /*d9c0*/  LEA.HI.X.SX32 R127, R3, R127, 0x1, P0 ;  /* 0x0000007f037f7211 */ /* 0x000fe200000f0eff */
[----:B------:R-:W-:-:S05]  /*d9d0*/  BRA `(.L_x_1709) ;  /* 0x0000076000007947 */ /* 0x000fca0003800000 */
.L_x_1675:
[----:B------:R-:W-:Y:S01]  /*d9e0*/  BSSY B0, `(.L_x_1774) ;  /* 0x000000e000007945 */ /* 0x000fe20003800000 */
[----:B------:R-:W-:-:S05]  /*d9f0*/  @!P2 BRA `(.L_x_1775) ;  /* 0x000000c00000a947 */ /* 0x000fca0003800000 */
[----:B------:R-:W-:Y:S02]  /*da00*/  ISETP.NE.AND P1, PT, R164, RZ, PT ;  /* 0x000000ffa400720c */ /* 0x000fe40003f25270 */
[----:B------:R-:W-:Y:S11]  /*da10*/  ISETP.NE.AND P0, PT, R162, RZ, PT ;  /* 0x000000ffa200720c */ /* 0x000ff60003f05270 */
[----:B-1----:R-:W2:Y:S04]  /*da20*/  @P1 LD.E.128 R4, [R124.64] ;  /* 0x000000067c041980 */ /* 0x002ea8000c101d00 */
        /* <DEDUP_REMOVED lines=9> */
.L_x_1775:
[----:B------:R-:W-:Y:S05]  /*dac0*/  BSYNC B0 ;  /* 0x0000000000007941 */ /* 0x000fea0003800000 */
.L_x_1774:
        /* <DEDUP_REMOVED lines=8> */
[----:B-1----:R-:W-:Y:S02]  /*db50*/  @P3 LEA R2, P1, R237, R130, 0x1 ;  /* 0x00000082ed023211 */ /* 0x002fe400078208ff */
        /* <DEDUP_REMOVED lines=24> */
.L_x_1777:
[----:B------:R-:W-:Y:S05]  /*dce0*/  BSYNC B0 ;  /* 0x0000000000007941 */ /* 0x000fea0003800000 */
.L_x_1776:
[C---:B------:R-:W-:Y:S01]  /*dcf0*/  ISETP.GE.AND P0, PT, R161.reuse, R198, PT ;  /* 0x000000c6a100720c */ /* 0x040fe20003f06270 */
[----:B------:R-:W-:Y:S03]  /*dd00*/  BSSY B0, `(.L_x_1778) ;  /* 0x0000020000007945 */ /* 0x000fe60003800000 */
[----:B------:R-:W-:Y:S11]  /*dd10*/  ISETP.GE.AND P0, PT, R161, R196, !P0 ;  /* 0x000000c4a100720c */ /* 0x000ff60004706270 */
[----:B------:R-:W-:Y:S02]  /*dd20*/  @!UPT UIADD3 URZ, URZ, URZ, URZ ;  /* 0x0000003f3f3ff290 */ /* 0x000fe4000fffe03f */
[----:B------:R-:W-:-:S05]  /*dd30*/  @!P0 BRA `(.L_x_1779) ;  /* 0x000001c000008947 */ /* 0x000fca0003800000 */
[----:B------:R-:W-:Y:S02]  /*dd40*/  ISETP.NE.AND P3, PT, R164, RZ, PT ;  /* 0x000000ffa400720c */ /* 0x000fe40003f65270 */
[----:B------:R-:W-:Y:S11]  /*dd50*/  ISETP.NE.AND P2, PT, R162, RZ, PT ;  /* 0x000000ffa200720c */ /* 0x000ff60003f45270 */
[----:B-1----:R-:W-:Y:S02]  /*dd60*/  @P3 LEA R22, P0, R106, R124, 0x1 ;  /* 0x0000007c6a163211 */ /* 0x002fe400078008ff */
        /* <DEDUP_REMOVED lines=25> */
.L_x_1779:
[----:B------:R-:W-:Y:S05]  /*df00*/  BSYNC B0 ;  /* 0x0000000000007941 */ /* 0x000fea0003800000 */
.L_x_1778:
[C---:B------:R-:W-:Y:S04]  /*df10*/  ISETP.GE.AND P0, PT, R159.reuse, R198, PT ;  /* 0x000000c69f00720c */ /* 0x040fe80003f06270 */
[----:B------:R-:W-:Y:S11]  /*df20*/  ISETP.GE.AND P0, PT, R159, R196, !P0 ;  /* 0x000000c49f00720c */ /* 0x000ff60004706270 */
[----:B------:R-:W-:Y:S02]  /*df30*/  @!UPT UIADD3 URZ, URZ, URZ, URZ ;  /* 0x0000003f3f3ff290 */ /* 0x000fe4000fffe03f */
[----:B------:R-:W-:-:S05]  /*df40*/  @!P0 BRA `(.L_x_1709) ;  /* 0x000001f000008947 */ /* 0x000fca0003800000 */
[----:B------:R-:W-:Y:S02]  /*df50*/  ISETP.NE.AND P1, PT, R164, RZ, PT ;  /* 0x000000ffa400720c */ /* 0x000fe40003f25270 */
[----:B------:R-:W-:Y:S02]  /*df60*/  ISETP.NE.AND P2, PT, R162, RZ, PT ;  /* 0x000000ffa200720c */ /* 0x000fe40003f45270 */
[----:B------:R-:W-:Y:S09]  /*df70*/  ISETP.NE.AND P3, PT, R160, RZ, PT ;  /* 0x000000ffa000720c */ /* 0x000ff20003f65270 */
[----:B-1----:R-:W-:Y:S04]  /*df80*/  @P1 IMAD.WIDE.U32 R2, R194, 0x60, R124 ;  /* 0x00000060c2021825 */ /* 0x002fe800078e007c */
[----:B------:R-:W-:Y:S02]  /*df90*/  @P1 IMAD R0, R195, 0x60, RZ ;  /* 0x00000060c3001824 */ /* 0x000fe400078e02ff */
[----:B------:R-:W-:Y:S04]  /*dfa0*/  @P1 IMAD.WIDE.U32 R22, R60, 0x60, R130 ;  /* 0x000000603c161825 */ /* 0x000fe800078e0082 */
        /* <DEDUP_REMOVED lines=25> */
.L_x_1709:
[----:B------:R-:W-:Y:S05]  /*e140*/  BSYNC B3 ;  /* 0x0000000000037941 */ /* 0x000fea0003800000 */
.L_x_1674:
        /* <DEDUP_REMOVED lines=16> */
[----:B----4-:R-:W4:Y:S01]  /*e250*/  LD.E.64 R24, [R20.64+0x20] ;  /* 0x0000200614187980 */ /* 0x010f22000c101b00 */
        /* <DEDUP_REMOVED lines=72> */
.L_x_1781:
[----:B------:R-:W2:Y:S04]  /*e6e0*/  LD.E R5, [R20.64+0x40] ;  /* 0x0000400614057980 */ /* 0x000ea8000c101900 */
[----:B------:R-:W3:Y:S02]  /*e6f0*/  LD.E R3, [R20.64+0x38] ;  /* 0x0000380614037980 */ /* 0x000ee4000c101900 */
[----:B---3--:R-:W-:Y:S02]  /*e700*/  IMAD.U32 R3, R3, -0x40, RZ ;  /* 0xffffffc003037824 */ /* 0x008fe400078e00ff */
[----:B--2---:R-:W-:Y:S03]  /*e710*/  IMAD.U32 R5, R5, -0x40, RZ ;  /* 0xffffffc005057824 */ /* 0x004fe600078e00ff */
[----:B----4-:R-:W-:Y:S02]  /*e720*/  LEA R130, P0, R3, R130, 0x1 ;  /* 0x0000008203827211 */ /* 0x010fe400078008ff */
[----:B------:R-:W-:Y:S02]  /*e730*/  LEA R132, P1, R5, R132, 0x1 ;  /* 0x0000008405847211 */ /* 0x000fe400078208ff */
[----:B------:R-:W-:Y:S02]  /*e740*/  LEA.HI.X.SX32 R131, R3, R131, 0x1, P0 ;  /* 0x0000008303837211 */ /* 0x000fe400000f0eff */
[----:B------:R-:W-:Y:S04]  /*e750*/  LEA.HI.X.SX32 R133, R5, R133, 0x1, P1 ;  /* 0x0000008505857211 */ /* 0x000fe800008f0eff */
.L_x_1782:
[----:B------:R-:W-:Y:S05]  /*e760*/  BSYNC B0 ;  /* 0x0000000000007941 */ /* 0x000fea0003800000 */
.L_x_1780:
[----:B------:R-:W-:Y:S04]  /*e770*/  IADD3 R9, R9, -0x1, RZ ;  /* 0xffffffff09097810 */ /* 0x000fe80007ffe0ff */
[----:B------:R-:W-:Y:S11]  /*e780*/  ISETP.GT.AND P0, PT, R9, R92, PT ;  /* 0x0000005c0900720c */ /* 0x000ff60003f04270 */
[----:B------:R-:W-:Y:S02]  /*e790*/  @!UPT UIADD3 URZ, URZ, URZ, URZ ;  /* 0x0000003f3f3ff290 */ /* 0x000fe4000fffe03f */
[----:B------:R-:W-:-:S05]  /*e7a0*/  @P0 BRA `(.L_x_1783) ;  /* 0xffff49e000000947 */ /* 0x000fca000383ffff */
.L_x_1665:
        /* <DEDUP_REMOVED lines=12> */
[----:B------:R1:W5:Y:S04]  /*e870*/  LD.E R9, [R20.64+0xc0] ;  /* 0x0000c00614097980 */ /* 0x000368000c101900 */
[----:B------:R1:W5:Y:S04]  /*e880*/  LD.E.64 R28, [R20.64+0x148] ;  /* 0x00014806141c7980 */ /* 0x000368000c101b00 */
[----:B------:R1:W5:Y:S01]  /*e890*/  LD.E.64 R30, [R20.64+0x150] ;  /* 0x00015006141e7980 */ /* 0x000362000c101b00 */
[----:B--2---:R-:W-:-:S04]  /*e8a0*/  ISETP.NE.U32.AND P1, PT, R6, RZ, PT ;  /* 0x000000ff0600720c */ /* 0x004fc80003f25070 */
[----:B------:R-:W-:-:S13]  /*e8b0*/  ISETP.NE.AND.EX P1, PT, R7, RZ, PT, P1 ;  /* 0x000000ff0700720c */ /* 0x000fda0003f25310 */
[----:B------:R-:W-:-:S04]  /*e8c0*/  @P1 LEA R14, P0, R247, R6, 0x2 ;  /* 0x00000006f70e1211 */ /* 0x000fc800078010ff */
[----:B------:R-:W-:-:S05]  /*e8d0*/  @P1 LEA.HI.X R15, R247, R7, R68, 0x2, P0 ;  /* 0x00000007f70f1211 */ /* 0x000fca00000f1444 */
[----:B----4-:R2:W4:Y:S01]  /*e8e0*/  @P1 LD.E R2, [R14.64] ;  /* 0x000000060e021980 */ /* 0x010522000c101900 */
[----:B------:R-:W-:Y:S02]  /*e8f0*/  LEA.HI R23, R3, R3, RZ, 0x1 ;  /* 0x0000000303177211 */ /* 0x000fe400078f08ff */
[----:B------:R-:W-:Y:S02]  /*e900*/  IADD3 R5, P1, R5, R180, RZ ;  /* 0x000000b405057210 */ /* 0x000fe40007f3e0ff */
[----:B------:R-:W-:Y:S02]  /*e910*/  SHF.R.S32.HI R23, RZ, 0x1, R23 ;  /* 0x00000001ff177819 */ /* 0x000fe40000011417 */
[----:B---3--:R-:W-:Y:S01]  /*e920*/  ISETP.NE.AND P4, PT, R0, RZ, PT ;  /* 0x000000ff0000720c */ /* 0x008fe20003f85270 */
[----:B------:R-:W-:Y:S01]  /*e930*/  IMAD.MOV.U32 R182, RZ, RZ, R180 ;  /* 0x000000ffffb67224 */ /* 0x000fe200078e00b4 */
[----:B-----5:R-:W-:Y:S01]  /*e940*/  LEA R44, P2, R180, R186, 0x1 ;  /* 0x000000bab42c7211 */ /* 0x020fe200078408ff */
[----:B------:R-:W-:Y:S01]  /*e950*/  IMAD R22, R176, R23, R165 ;  /* 0x00000017b0167224 */ /* 0x000fe200078e02a5 */
[----:B------:R-:W-:Y:S01]  /*e960*/  LEA R7, P0, R184, R180, 0x5 ;  /* 0x000000b4b8077211 */ /* 0x000fe200078028ff */
[--C-:B------:R-:W-:Y:S01]  /*e970*/  IMAD.X R6, R13, 0x1, R183.reuse, P1 ;  /* 0x000000010d067824 */ /* 0x100fe200008e06b7 */
[----:B------:R-:W-:Y:S01]  /*e980*/  LEA.HI.X R45, R180, R187, R183, 0x1, P2 ;  /* 0x000000bbb42d7211 */ /* 0x000fe200010f0cb7 */
[----:B------:R-:W-:Y:S01]  /*e990*/  IMAD R4, R185, 0x30, RZ ;  /* 0x00000030b9047824 */ /* 0x000fe200078e02ff */
[C---:B------:R-:W-:Y:S01]  /*e9a0*/  LEA.HI.X R8, R184.reuse, R183, R185, 0x5, P0 ;  /* 0x000000b7b8087211 */ /* 0x040fe200000f2cb9 */
[----:B------:R-:W-:Y:S01]  /*e9b0*/  IMAD.WIDE.U32 R182, R184, 0x30, R182 ;  /* 0x00000030b8b67825 */ /* 0x000fe200078e00b6 */
[----:B------:R-:W-:-:S03]  /*e9c0*/  LEA R18, P1, R5, R186, 0x1 ;  /* 0x000000ba05127211 */ /* 0x000fc600078208ff */
[----:B------:R-:W-:Y:S01]  /*e9d0*/  IMAD.IADD R13, R244, 0x1, -R67 ;  /* 0x00000001f40d7824 */ /* 0x000fe200078e0a43 */
[-C--:B------:R-:W-:Y:S02]  /*e9e0*/  LEA.HI.X R19, R5, R187.reuse, R6, 0x1, P1 ;  /* 0x000000bb05137211 */ /* 0x080fe400008f0c06 */
[-C--:B--2---:R-:W-:Y:S01]  /*e9f0*/  LEA R14, P0, R7, R186.reuse, 0x1 ;  /* 0x000000ba070e7211 */ /* 0x084fe200078008ff */
[----:B------:R-:W-:Y:S01]  /*ea00*/  IMAD.IADD R5, R183, 0x1, R4 ;  /* 0x00000001b7057824 */ /* 0x000fe200078e0204 */
[----:B------:R-:W-:Y:S02]  /*ea10*/  LEA R34, P1, R182, R186, 0x1 ;  /* 0x000000bab6227211 */ /* 0x000fe400078208ff */
[----:B------:R-:W-:Y:S02]  /*ea20*/  LEA.HI.X R15, R7, R187, R8, 0x1, P0 ;  /* 0x000000bb070f7211 */ /* 0x000fe400000f0c08 */
[----:B------:R-:W-:Y:S01]  /*ea30*/  ISETP.GE.AND P0, PT, R176, R13, PT ;  /* 0x0000000db000720c */ /* 0x000fe20003f06270 */
[----:B------:R-:W-:Y:S01]  /*ea40*/  IMAD.SHL.U32 R33, R23, 0x10, RZ ;  /* 0x0000001017217824 */ /* 0x000fe200078e00ff */
[----:B------:R-:W-:-:S02]  /*ea50*/  LEA.HI.X R35, R182, R187, R5, 0x1, P1 ;  /* 0x000000bbb6237211 */ /* 0x000fc400008f0c05 */
[----:B------:R-:W-:Y:S02]  /*ea60*/  ISETP.GT.AND P0, PT, R146, -0x8, !P0 ;  /* 0xfffffff89200780c */ /* 0x000fe40004704270 */
[----:B----4-:R-:W-:-:S05]  /*ea70*/  IADD3 R2, R2, R94, R67 ;  /* 0x0000005e02027210 */ /* 0x010fca0007ffe043 */
[----:B------:R-:W-:Y:S02]  /*ea80*/  IMAD R25, R2, R23, RZ ;  /* 0x0000001702197224 */ /* 0x000fe400078e02ff */
[----:B------:R-:W-:-:S03]  /*ea90*/  IMAD.IADD R2, R165, 0x1, R22 ;  /* 0x00000001a5027824 */ /* 0x000fc600078e0216 */
        /* <DEDUP_REMOVED lines=31> */
[----:B----4-:R-:W-:Y:S01]  /*ec90*/  HADD2.F32 R25, -RZ, R7.H1_H1 ;  /* 0x30000007ff197230 */ /* 0x010fe20000004100 */
[C---:B------:R-:W-:Y:S01]  /*eca0*/  FMUL.FTZ R42, R32.reuse, R0 ;  /* 0x00000000202a7220 */ /* 0x040fe20000410000 */
[--C-:B------:R-:W-:Y:S01]  /*ecb0*/  HADD2.F32 R26, -RZ, R6.reuse.H1_H1 ;  /* 0x30000006ff1a7230 */ /* 0x100fe20000004100 */
[C---:B------:R-:W-:Y:S01]  /*ecc0*/  FMUL.FTZ R43, R53.reuse, R2 ;  /* 0x00000002352b7220 */ /* 0x040fe20000410000 */
        /* <DEDUP_REMOVED lines=9> */
[C---:B------:R-:W-:Y:S01]  /*ed60*/  FFMA.FTZ R2, R41.reuse, R2, R27 ;  /* 0x0000000229027223 */ /* 0x040fe2000001001b */
[----:B------:R-:W-:Y:S01]  /*ed70*/  HADD2.F32 R7, -RZ, R7.H0_H0 ;  /* 0x20000007ff077230 */ /* 0x000fe20000004100 */
[----:B------:R-:W-:Y:S01]  /*ed80*/  FFMA.FTZ R43, R41, R26, -R43 ;  /* 0x0000001a292b7223 */ /* 0x000fe2000001082b */
        /* <DEDUP_REMOVED lines=15> */
[----:B------:R-:W-:Y:S02]  /*ee80*/  MOV R25, R2 ;  /* 0x0000000200197202 */ /* 0x000fe40000000f00 */
.L_x_1792:
[----:B------:R-:W-:Y:S05]  /*ee90*/  BSYNC B0 ;  /* 0x0000000000007941 */ /* 0x000fea0003800000 */
.L_x_1791:
[----:B-----5:R3:W-:Y:S02]  /*eea0*/  STS.128 [R246], R24 ;  /* 0x00000018f6007388 */ /* 0x0207e40000000c00 */
.L_x_1790:
[----:B------:R-:W-:Y:S05]  /*eeb0*/  BSYNC B1 ;  /* 0x0000000000017941 */ /* 0x000fea0003800000 */
.L_x_1789:
        /* <DEDUP_REMOVED lines=17> */
[----:B---3--:R-:W-:Y:S01]  /*efd0*/  HADD2.F32 R25, -RZ, R7.H1_H1 ;  /* 0x30000007ff197230 */ /* 0x008fe20000004100 */
        /* <DEDUP_REMOVED lines=31> */
.L_x_1796:
[----:B------:R-:W-:Y:S05]  /*f1d0*/  BSYNC B0 ;  /* 0x0000000000007941 */ /* 0x000fea0003800000 */
.L_x_1795:
[----:B-----5:R1:W-:Y:S02]  /*f1e0*/  STS.128 [R246+0x2000], R24 ;  /* 0x00200018f6007388 */ /* 0x0203e40000000c00 */
.L_x_1794:
[----:B------:R-:W-:Y:S05]  /*f1f0*/  BSYNC B1 ;  /* 0x0000000000017941 */ /* 0x000fea0003800000 */
.L_x_1793:
        /* <DEDUP_REMOVED lines=17> */
[----:B--2---:R-:W-:Y:S01]  /*f310*/  HADD2.F32 R25, -RZ, R7.H1_H1 ;  /* 0x30000007ff197230 */ /* 0x004fe20000004100 */
        /* <DEDUP_REMOVED lines=31> */
.L_x_1800:
[----:B------:R-:W-:Y:S05]  /*f510*/  BSYNC B0 ;  /* 0x0000000000007941 */ /* 0x000fea0003800000 */
.L_x_1799:
[----:B-----5:R3:W-:Y:S02]  /*f520*/  STS.128 [R246+0x4000], R24 ;  /* 0x00400018f6007388 */ /* 0x0207e40000000c00 */
.L_x_1798:
[----:B------:R-:W-:Y:S05]  /*f530*/  BSYNC B1 ;  /* 0x0000000000017941 */ /* 0x000fea0003800000 */
.L_x_1797:
[----:B------:R-:W-:-:S13]  /*f540*/  ISETP.GE.AND P0, PT, R10, R9, PT ;  /* 0x000000090a00720c */ /* 0x000fda0003f06270 */
[----:B------:R1:W-:Y:S01]  /*f550*/  @P0 STS.128 [R246+0x6000], RZ ;  /* 0x006000fff6000388 */ /* 0x0003e20000000c00 */
[----:B------:R-:W-:Y:S05]  /*f560*/  @P0 BRA `(.L_x_1788) ;  /* 0x000002f000000947 */ /* 0x000fea0003800000 */
[----:B-1-3--:R1:W5:Y:S01]  /*f570*/  LD.E.128 R24, [R44.64+0x180] ;  /* 0x000180062c187980 */ /* 0x00a362000c101d00 */
[----:B------:R-:W-:Y:S01]  /*f580*/  ISETP.GE.AND P0, PT, R10, R3, PT ;  /* 0x000000030a00720c */ /* 0x000fe20003f06270 */
[----:B------:R-:W-:-:S12]  /*f590*/  BSSY B0, `(.L_x_1801) ;  /* 0x000002b000007945 */ /* 0x000fd80003800000 */
[----:B------:R-:W-:Y:S05]  /*f5a0*/  @P0 BRA `(.L_x_1802) ;  /* 0x0000029000000947 */ /* 0x000fea0003800000 */
[----:B--2---:R3:W2:Y:S04]  /*f5b0*/  LD.E.64 R4, [R38.64+0xc0] ;  /* 0x0000c00626047980 */ /* 0x0046a8000c101b00 */
[----:B----4-:R-:W4:Y:S01]  /*f5c0*/  LD.E.64 R6, [R36.64+0xc0] ;  /* 0x0000c00624067980 */ /* 0x010f22000c101b00 */
[--C-:B-----5:R-:W-:Y:S01]  /*f5d0*/  HADD2.F32 R41, -RZ, R25.reuse.H0_H0 ;  /* 0x20000019ff297230 */ /* 0x120fe20000004100 */
[----:B------:R-:W-:Y:S01]  /*f5e0*/  MOV R40, R26 ;  /* 0x0000001a00287202 */ /* 0x000fe20000000f00 */
[----:B------:R-:W-:Y:S02]  /*f5f0*/  HADD2.F32 R43, -RZ, R25.H1_H1 ;  /* 0x30000019ff2b7230 */ /* 0x000fe40000004100 */
[--C-:B------:R-:W-:Y:S02]  /*f600*/  HADD2.F32 R32, -RZ, R27.reuse.H1_H1 ;  /* 0x3000001bff207230 */ /* 0x100fe40000004100 */
[----:B---3--:R-:W-:-:S02]  /*f610*/  HADD2.F32 R39, -RZ, R27.H0_H0 ;  /* 0x2000001bff277230 */ /* 0x008fc40000004100 */
[----:B--2---:R-:W-:Y:S02]  /*f620*/  HADD2.F32 R0, -RZ, R5.H1_H1 ;  /* 0x30000005ff007230 */ /* 0x004fe40000004100 */
        /* <DEDUP_REMOVED lines=33> */
.L_x_1802:
[----:B------:R-:W-:Y:S05]  /*f840*/  BSYNC B0 ;  /* 0x0000000000007941 */ /* 0x000fea0003800000 */
.L_x_1801:
[----:B-----5:R3:W-:Y:S02]  /*f850*/  STS.128 [R246+0x6000], R24 ;  /* 0x00600018f6007388 */ /* 0x0207e40000000c00 */
.L_x_1788:
[----:B------:R-:W-:Y:S05]  /*f860*/  BSYNC B2 ;  /* 0x0000000000027941 */ /* 0x000fea0003800000 */
.L_x_1787:
        /* <DEDUP_REMOVED lines=62> */
.L_x_1808:
[----:B------:R-:W-:Y:S05]  /*fc50*/  BSYNC B0 ;  /* 0x0000000000007941 */ /* 0x000fea0003800000 */
.L_x_1807:
[----:B-----5:R3:W-:Y:S02]  /*fc60*/  STS.128 [R246+0x800], R24 ;  /* 0x00080018f6007388 */ /* 0x0207e40000000c00 */
.L_x_1806:
[----:B------:R-:W-:Y:S05]  /*fc70*/  BSYNC B1 ;  /* 0x0000000000017941 */ /* 0x000fea0003800000 */
.L_x_1805:
        /* <DEDUP_REMOVED lines=49> */
.L_x_1812:
[----:B------:R-:W-:Y:S05]  /*ff90*/  BSYNC B0 ;  /* 0x0000000000007941 */ /* 0x000fea0003800000 */
.L_x_1811:
[----:B-----5:R3:W-:Y:S02]  /*ffa0*/  STS.128 [R246+0x2800], R24 ;  /* 0x00280018f6007388 */ /* 0x0207e40000000c00 */
.L_x_1810:
[----:B------:R-:W-:Y:S05]  /*ffb0*/  BSYNC B1 ;  /* 0x0000000000017941 */ /* 0x000fea0003800000 */
.L_x_1809:
        /* <DEDUP_REMOVED lines=49> */
.L_x_1816:
[----:B------:R-:W-:Y:S05]  /*102d0*/  BSYNC B0 ;  /* 0x0000000000007941 */ /* 0x000fea0003800000 */
.L_x_1815:
[----:B-----5:R3:W-:Y:S02]  /*102e0*/  STS.128 [R246+0x4800], R24 ;  /* 0x00480018f6007388 */ /* 0x0207e40000000c00 */
.L_x_1814:
[----:B------:R-:W-:Y:S05]  /*102f0*/  BSYNC B1 ;  /* 0x0000000000017941 */ /* 0x000fea0003800000 */
.L_x_1813:
        /* <DEDUP_REMOVED lines=8> */
[----:B--2---:R1:W2:Y:S01]  /*10380*/  LD.E.64 R6, [R36.64+0xc0] ;  /* 0x0000c00624067980 */ /* 0x0042a2000c101b00 */
[--C-:B-----5:R-:W-:Y:S02]  /*10390*/  HADD2.F32 R40, -RZ, R25.reuse.H1_H1 ;  /* 0x30000019ff287230 */ /* 0x120fe40000004100 */
[----:B------:R-:W-:Y:S02]  /*103a0*/  HADD2.F32 R33, -RZ, R25.H0_H0 ;  /* 0x20000019ff217230 */ /* 0x000fe40000004100 */
[--C-:B------:R-:W-:Y:S02]  /*103b0*/  HADD2.F32 R25, -RZ, R27.reuse.H1_H1 ;  /* 0x3000001bff197230 */ /* 0x100fe40000004100 */
[----:B-1----:R-:W-:-:S02]  /*103c0*/  HADD2.F32 R37, -RZ, R27.H0_H0 ;  /* 0x2000001bff257230 */ /* 0x002fc40000004100 */
[----:B---3--:R-:W-:Y:S02]  /*103d0*/  HADD2.F32 R2, -RZ, R4.H1_H1 ;  /* 0x30000004ff027230 */ /* 0x008fe40000004100 */
[----:B------:R-:W-:Y:S02]  /*103e0*/  HADD2.F32 R0, -RZ, R5.H1_H1 ;  /* 0x30000005ff007230 */ /* 0x000fe40000004100 */
[--C-:B--2---:R-:W-:Y:S01]  /*103f0*/  HADD2.F32 R19, -RZ, R6.reuse.H1_H1 ;  /* 0x30000006ff137230 */ /* 0x104fe20000004100 */
[C---:B------:R-:W-:Y:S01]  /*10400*/  FMUL.FTZ R38, R40.reuse, R2 ;  /* 0x0000000228267220 */ /* 0x040fe20000410000 */
[----:B------:R-:W-:Y:S01]  /*10410*/  HADD2.F32 R18, -RZ, R7.H1_H1 ;  /* 0x30000007ff127230 */ /* 0x000fe20000004100 */
        /* <DEDUP_REMOVED lines=28> */
.L_x_1818:
[----:B------:R-:W-:Y:S05]  /*105e0*/  BSYNC B0 ;  /* 0x0000000000007941 */ /* 0x000fea0003800000 */
.L_x_1817:
[----:B-----5:R3:W-:Y:S02]  /*105f0*/  STS.128 [R246+0x6800], R24 ;  /* 0x00680018f6007388 */ /* 0x0207e40000000c00 */
.L_x_1804:
[----:B------:R-:W-:Y:S05]  /*10600*/  BSYNC B2 ;  /* 0x0000000000027941 */ /* 0x000fea0003800000 */
.L_x_1803:
[----:B------:R-:W-:Y:S01]  /*10610*/  IADD3 R36, R176, 0x20, RZ ;  /* 0x00000020b0247810 */ /* 0x000fe20007ffe0ff */
        /* <DEDUP_REMOVED lines=9> */
[C---:B------:R-:W-:Y:S02]  /*106b0*/  IMAD.SHL.U32 R39, R0.reuse, 0x2, RZ ;  /* 0x0000000200277824 */ /* 0x040fe400078e00ff */
[----:B------:R1:W-:Y:S01]  /*106c0*/  @P0 STS.128 [R246+0x1000], RZ ;  /* 0x001000fff6000388 */ /* 0x0003e20000000c00 */
[----:B------:R-:W-:Y:S02]  /*106d0*/  SHF.L.U64.HI R5, R0, 0x1, R5 ;  /* 0x0000000100057819 */ /* 0x000fe40000010205 */
[-C--:B-1----:R-:W-:Y:S02]  /*106e0*/  IADD3 R18, P2, R28, R39.reuse, RZ ;  /* 0x000000271c127210 */ /* 0x082fe40007f5e0ff */
[----:B------:R-:W-:-:S03]  /*106f0*/  IADD3 R38, P1, R30, R39, RZ ;  /* 0x000000271e267210 */ /* 0x000fc60007f3e0ff */
[--C-:B------:R-:W-:Y:S02]  /*10700*/  IMAD.X R19, R29, 0x1, R5.reuse, P2 ;  /* 0x000000011d137824 */ /* 0x100fe400010e0605 */
[----:B------:R-:W-:Y:S01]  /*10710*/  IMAD.X R39, R31, 0x1, R5, P1 ;  /* 0x000000011f277824 */ /* 0x000fe200008e0605 */
[----:B------:R-:W-:Y:S05]  /*10720*/  @P0 BRA `(.L_x_1822) ;  /* 0x000002e000000947 */ /* 0x000fea0003800000 */
[----:B---3--:R1:W5:Y:S01]  /*10730*/  LD.E.128 R24, [R14.64] ;  /* 0x000000060e187980 */ /* 0x008362000c101d00 */
        /* <DEDUP_REMOVED lines=19> */
[----:B------:R-:W-:Y:S01]  /*10870*/  FFMA.FTZ R40, R43, R25, -R40 ;  /* 0x000000192b287223 */ /* 0x000fe20000010828 */
[--C-:B------:R-:W-:Y:S01]  /*10880*/  HADD2.F32 R25, -RZ, R24.reuse.H1_H1 ;  /* 0x30000018ff197230 */ /* 0x100fe20000004100 */
[----:B------:R-:W-:Y:S01]  /*10890*/  FMUL.FTZ R27, R45, R26 ;  /* 0x0000001a2d1b7220 */ /* 0x000fe20000410000 */
[----:B------:R-:W-:Y:S01]  /*108a0*/  HADD2.F32 R5, -RZ, R5.H0_H0 ;  /* 0x20000005ff057230 */ /* 0x000fe20000004100 */
        /* <DEDUP_REMOVED lines=20> */
.L_x_1824:
[----:B------:R-:W-:Y:S05]  /*109f0*/  BSYNC B0 ;  /* 0x0000000000007941 */ /* 0x000fea0003800000 */
.L_x_1823:
[----:B-----5:R3:W-:Y:S02]  /*10a00*/  STS.128 [R246+0x1000], R24 ;  /* 0x00100018f6007388 */ /* 0x0207e40000000c00 */
.L_x_1822:
[----:B------:R-:W-:Y:S05]  /*10a10*/  BSYNC B1 ;  /* 0x0000000000017941 */ /* 0x000fea0003800000 */
.L_x_1821:
        /* <DEDUP_REMOVED lines=48> */
.L_x_1828:
[----:B------:R-:W-:Y:S05]  /*10d20*/  BSYNC B0 ;  /* 0x0000000000007941 */ /* 0x000fea0003800000 */
.L_x_1827:
[----:B-----5:R1:W-:Y:S02]  /*10d30*/  STS.128 [R246+0x3000], R24 ;  /* 0x00300018f6007388 */ /* 0x0203e40000000c00 */
.L_x_1826:
[----:B------:R-:W-:Y:S05]  /*10d40*/  BSYNC B1 ;  /* 0x0000000000017941 */ /* 0x000fea0003800000 */
.L_x_1825:
        /* <DEDUP_REMOVED lines=48> */
.L_x_1832:
[----:B------:R-:W-:Y:S05]  /*11050*/  BSYNC B0 ;  /* 0x0000000000007941 */ /* 0x000fea0003800000 */
.L_x_1831:
[----:B-----5:R3:W-:Y:S02]  /*11060*/  STS.128 [R246+0x5000], R24 ;  /* 0x00500018f6007388 */ /* 0x0207e40000000c00 */
.L_x_1830:
[----:B------:R-:W-:Y:S05]  /*11070*/  BSYNC B1 ;  /* 0x0000000000017941 */ /* 0x000fea0003800000 */
.L_x_1829:
        /* <DEDUP_REMOVED lines=15> */
[--C-:B-12---:R-:W-:Y:S01]  /*11170*/  HADD2.F32 R15, -RZ, R6.reuse.H1_H1 ;  /* 0x30000006ff0f7230 */ /* 0x106fe20000004100 */
[----:B------:R-:W-:Y:S01]  /*11180*/  FMUL.FTZ R38, R37, R2 ;  /* 0x0000000225267220 */ /* 0x000fe20000410000 */
[----:B------:R-:W-:Y:S01]  /*11190*/  HADD2.F32 R14, -RZ, R7.H1_H1 ;  /* 0x30000007ff0e7230 */ /* 0x000fe20000004100 */
        /* <DEDUP_REMOVED lines=28> */
.L_x_1834:
[----:B------:R-:W-:Y:S05]  /*11360*/  BSYNC B0 ;  /* 0x0000000000007941 */ /* 0x000fea0003800000 */
.L_x_1833:
[----:B-----5:R3:W-:Y:S02]  /*11370*/  STS.128 [R246+0x7000], R24 ;  /* 0x00700018f6007388 */ /* 0x0207e40000000c00 */
.L_x_1820:
[----:B------:R-:W-:Y:S05]  /*11380*/  BSYNC B2 ;  /* 0x0000000000027941 */ /* 0x000fea0003800000 */
.L_x_1819:
[----:B------:R-:W-:-:S04]  /*11390*/  IADD3 R38, R176, 0x30, RZ ;  /* 0x00000030b0267810 */ /* 0x000fc80007ffe0ff */
        /* <DEDUP_REMOVED lines=35> */
[C---:B------:R-:W-:Y:S01]  /*115d0*/  FFMA.FTZ R16, R14.reuse, R13, -R16 ;  /* 0x0000000d0e107223 */ /* 0x040fe20000010810 */
[----:B------:R-:W-:Y:S01]  /*115e0*/  HADD2.F32 R13, -RZ, R24.H1_H1 ;  /* 0x30000018ff0d7230 */ /* 0x000fe20000004100 */
        /* <DEDUP_REMOVED lines=21> */
.L_x_1839:
[----:B------:R-:W-:Y:S05]  /*11740*/  BSYNC B0 ;  /* 0x0000000000007941 */ /* 0x000fea0003800000 */
.L_x_1838:
[----:B-----5:R3:W-:Y:S02]  /*11750*/  STS.128 [R246+0x1800], R24 ;  /* 0x00180018f6007388 */ /* 0x0207e40000000c00 */
.L_x_1837:
[----:B------:R-:W-:Y:S05]  /*11760*/  BSYNC B1 ;  /* 0x0000000000017941 */ /* 0x000fea0003800000 */
.L_x_1836:
        /* <DEDUP_REMOVED lines=17> */
[C---:B------:R-:W-:Y:S01]  /*11880*/  FMUL.FTZ R19, R17.reuse, R2 ;  /* 0x0000000211137220 */ /* 0x040fe20000410000 */
[----:B------:R-:W-:Y:S02]  /*11890*/  HADD2.F32 R8, -RZ, R7.H1_H1 ;  /* 0x30000007ff087230 */ /* 0x000fe40000004100 */
[----:B------:R-:W-:Y:S01]  /*118a0*/  HADD2.F32 R4, -RZ, R4.H0_H0 ;  /* 0x20000004ff047230 */ /* 0x000fe20000004100 */
[----:B------:R-:W-:Y:S01]  /*118b0*/  FMUL.FTZ R14, R17, R12 ;  /* 0x0000000c110e7220 */ /* 0x000fe20000410000 */
[----:B------:R-:W-:Y:S01]  /*118c0*/  HADD2.F32 R5, -RZ, R5.H0_H0 ;  /* 0x20000005ff057230 */ /* 0x000fe20000004100 */
[C---:B------:R-:W-:Y:S01]  /*118d0*/  FMUL.FTZ R17, R13.reuse, R0 ;  /* 0x000000000d117220 */ /* 0x040fe20000410000 */
[----:B------:R-:W-:Y:S01]  /*118e0*/  HADD2.F32 R6, -RZ, R6.H0_H0 ;  /* 0x20000006ff067230 */ /* 0x000fe20000004100 */
[----:B------:R-:W-:Y:S01]  /*118f0*/  FMUL.FTZ R13, R13, R8 ;  /* 0x000000080d0d7220 */ /* 0x000fe20000410000 */
[----:B------:R-:W-:Y:S01]  /*11900*/  HADD2.F32 R7, -RZ, R7.H0_H0 ;  /* 0x20000007ff077230 */ /* 0x000fe20000004100 */
[----:B------:R-:W-:Y:S01]  /*11910*/  FFMA.FTZ R14, R15, R2, R14 ;  /* 0x000000020f0e7223 */ /* 0x000fe2000001000e */
[----:B------:R-:W-:Y:S01]  /*11920*/  HADD2.F32 R2, -RZ, R18.H1_H1 ;  /* 0x30000012ff027230 */ /* 0x000fe20000004100 */
[----:B------:R-:W-:Y:S01]  /*11930*/  FFMA.FTZ R0, R25, R0, R13 ;  /* 0x0000000019007223 */ /* 0x000fe2000001000d */
[--C-:B------:R-:W-:Y:S01]  /*11940*/  HADD2.F32 R13, -RZ, R16.reuse.H1_H1 ;  /* 0x30000010ff0d7230 */ /* 0x100fe20000004100 */
[----:B------:R-:W-:Y:S01]  /*11950*/  FFMA.FTZ R19, R15, R12, -R19 ;  /* 0x0000000c0f137223 */ /* 0x000fe20000010813 */
[----:B------:R-:W-:Y:S01]  /*11960*/  HADD2.F32 R15, -RZ, R16.H0_H0 ;  /* 0x20000010ff0f7230 */ /* 0x000fe20000004100 */
[----:B------:R-:W-:Y:S01]  /*11970*/  FFMA.FTZ R17, R25, R8, -R17 ;  /* 0x0000000819117223 */ /* 0x000fe20000010811 */
[----:B------:R-:W-:Y:S01]  /*11980*/  HADD2.F32 R18, -RZ, R18.H0_H0 ;  /* 0x20000012ff127230 */ /* 0x000fe20000004100 */
[C---:B------:R-:W-:Y:S01]  /*11990*/  FMUL.FTZ R8, R13.reuse, R4 ;  /* 0x000000040d087220 */ /* 0x040fe20000410000 */
[----:B------:R-:W-:Y:S01]  /*119a0*/  F2FP.PACK_AB R14, R14, R19 ;  /* 0x000000130e0e723e */ /* 0x000fe200000000ff */
[----:B------:R-:W-:Y:S01]  /*119b0*/  FMUL.FTZ R12, R2, R5 ;  /* 0x00000005020c7220 */ /* 0x000fe20000410000 */
[----:B------:R-:W-:Y:S01]  /*119c0*/  F2FP.PACK_AB R19, R0, R17 ;  /* 0x000000110013723e */ /* 0x000fe200000000ff */
[----:B------:R-:W-:Y:S01]  /*119d0*/  FMUL.FTZ R13, R13, R6 ;  /* 0x000000060d0d7220 */ /* 0x000fe20000410000 */
        /* <DEDUP_REMOVED lines=8> */
.L_x_1843:
[----:B------:R-:W-:Y:S05]  /*11a60*/  BSYNC B0 ;  /* 0x0000000000007941 */ /* 0x000fea0003800000 */
.L_x_1842:
[----:B-----5:R1:W-:Y:S02]  /*11a70*/  STS.128 [R246+0x3800], R16 ;  /* 0x00380010f6007388 */ /* 0x0203e40000000c00 */
.L_x_1841:
[----:B------:R-:W-:Y:S05]  /*11a80*/  BSYNC B1 ;  /* 0x0000000000017941 */ /* 0x000fea0003800000 */
.L_x_1840:
        /* <DEDUP_REMOVED lines=47> */
.L_x_1847:
[----:B------:R-:W-:Y:S05]  /*11d80*/  BSYNC B0 ;  /* 0x0000000000007941 */ /* 0x000fea0003800000 */
.L_x_1846:
[----:B-----5:R3:W-:Y:S02]  /*11d90*/  STS.128 [R246+0x5800], R12 ;  /* 0x0058000cf6007388 */ /* 0x0207e40000000c00 */
.L_x_1845:
[----:B------:R-:W-:Y:S05]  /*11da0*/  BSYNC B1 ;  /* 0x0000000000017941 */ /* 0x000fea0003800000 */
.L_x_1844:
        /* <DEDUP_REMOVED lines=10> */
[--C-:B------:R-:W-:Y:S02]  /*11e50*/  HADD2.F32 R11, -RZ, R13.reuse.H0_H0 ;  /* 0x2000000dff0b7230 */ /* 0x100fe40000004100 */
[----:B------:R-:W-:Y:S02]  /*11e60*/  HADD2.F32 R13, -RZ, R13.H1_H1 ;  /* 0x3000000dff0d7230 */ /* 0x000fe40000004100 */
        /* <DEDUP_REMOVED lines=33> */
.L_x_1849:
[----:B------:R-:W-:Y:S05]  /*12080*/  BSYNC B0 ;  /* 0x0000000000007941 */ /* 0x000fea0003800000 */
.L_x_1848:
[----:B-----5:R3:W-:Y:S01]  /*12090*/  STS.128 [R246+0x7800], R12 ;  /* 0x0078000cf6007388 */ /* 0x0207e20000000c00 */
[----:B------:R-:W-:Y:S05]  /*120a0*/  BRA `(.L_x_1835) ;  /* 0x0000669000007947 */ /* 0x000fea0003800000 */
.L_x_1786:
        /* <DEDUP_REMOVED lines=32> */
[----:B------:R-:W-:Y:S02]  /*122b0*/  HADD2.F32 R5, -RZ, R7.H0_H0 ;  /* 0x20000007ff057230 */ /* 0x000fe40000004100 */
[--C-:B------:R-:W-:Y:S02]  /*122c0*/  HADD2.F32 R32, -RZ, R4.reuse.H0_H0 ;  /* 0x20000004ff207230 */ /* 0x100fe40000004100 */
[----:B------:R-:W-:Y:S01]  /*122d0*/  HADD2.F32 R46, -RZ, R4.H1_H1 ;  /* 0x30000004ff2e7230 */ /* 0x000fe20000004100 */
[----:B------:R-:W-:Y:S01]  /*122e0*/  @!P1 FADD.FTZ R5, -R5, -RZ ;  /* 0x800000ff05059221 */ /* 0x000fe20000010100 */
[----:B------:R-:W-:-:S02]  /*122f0*/  HADD2.F32 R4, -RZ, R6.H0_H0 ;  /* 0x20000006ff047230 */ /* 0x000fc40000004100 */
[----:B------:R-:W-:Y:S02]  /*12300*/  HADD2.F32 R7, -RZ, R7.H1_H1 ;  /* 0x30000007ff077230 */ /* 0x000fe40000004100 */
[----:B------:R-:W-:Y:S01]  /*12310*/  HADD2.F32 R6, -RZ, R6.H1_H1 ;  /* 0x30000006ff067230 */ /* 0x000fe20000004100 */
[----:B------:R-:W-:Y:S01]  /*12320*/  FMUL.FTZ R50, R50, R5 ;  /* 0x0000000532327220 */ /* 0x000fe20000410000 */
[----:B------:R-:W-:Y:S01]  /*12330*/  HADD2.F32 R51, -RZ, R37.H0_H0 ;  /* 0x20000025ff337230 */ /* 0x000fe20000004100 */
[----:B------:R-:W-:Y:S01]  /*12340*/  @!P1 FADD.FTZ R8, -R8, -RZ ;  /* 0x800000ff08089221 */ /* 0x000fe20000010100 */
[----:B------:R-:W-:Y:S01]  /*12350*/  HADD2.F32 R52, -RZ, R39.H1_H1 ;  /* 0x30000027ff347230 */ /* 0x000fe20000004100 */
[----:B------:R-:W-:Y:S01]  /*12360*/  @!P1 FADD.FTZ R7, -R7, -RZ ;  /* 0x800000ff07079221 */ /* 0x000fe20000010100 */
[----:B------:R-:W-:Y:S01]  /*12370*/  HADD2.F32 R5, -RZ, R38.H1_H1 ;  /* 0x30000026ff057230 */ /* 0x000fe20000004100 */
[----:B------:R-:W-:Y:S01]  /*12380*/  @!P1 FADD.FTZ R6, -R6, -RZ ;  /* 0x800000ff06069221 */ /* 0x000fe20000010100 */
[--C-:B------:R-:W-:Y:S01]  /*12390*/  HADD2.F32 R53, -RZ, R36.reuse.H0_H0 ;  /* 0x20000024ff357230 */ /* 0x100fe20000004100 */
[----:B------:R-:W-:Y:S01]  /*123a0*/  FMUL.FTZ R51, R51, R8 ;  /* 0x0000000833337220 */ /* 0x000fe20000410000 */
[----:B------:R-:W-:Y:S01]  /*123b0*/  HADD2.F32 R39, -RZ, R36.H1_H1 ;  /* 0x30000024ff277230 */ /* 0x000fe20000004100 */
[----:B------:R-:W-:Y:S01]  /*123c0*/  FMUL.FTZ R52, R52, R7 ;  /* 0x0000000734347220 */ /* 0x000fe20000410000 */
[----:B------:R-:W-:Y:S01]  /*123d0*/  HADD2.F32 R37, -RZ, R37.H1_H1 ;  /* 0x30000025ff257230 */ /* 0x000fe20000004100 */
[----:B------:R-:W-:Y:S01]  /*123e0*/  FMUL.FTZ R6, R5, R6 ;  /* 0x0000000605067220 */ /* 0x000fe20000410000 */
[----:B------:R-:W-:Y:S01]  /*123f0*/  HADD2.F32 R7, -RZ, R38.H0_H0 ;  /* 0x20000026ff077230 */ /* 0x000fe20000004100 */
[----:B------:R-:W-:Y:S01]  /*12400*/  @!P1 FADD.FTZ R32, -R32, -RZ ;  /* 0x800000ff20209221 */ /* 0x000fe20000010100 */
[----:B-----5:R-:W-:Y:S01]  /*12410*/  HADD2.F32 R8, -RZ, R41.H0_H0 ;  /* 0x20000029ff087230 */ /* 0x020fe20000004100 */
[----:B------:R-:W-:Y:S01]  /*12420*/  @!P1 FADD.FTZ R46, -R46, -RZ ;  /* 0x800000ff2e2e9221 */ /* 0x000fe20000010100 */
[----:B--2---:R-:W-:Y:S01]  /*12430*/  HADD2.F32 R5, -RZ, R25.H0_H0 ;  /* 0x20000019ff057230 */ /* 0x004fe20000004100 */
[----:B------:R-:W-:-:S02]  /*12440*/  @!P1 FADD.FTZ R22, -R22, -RZ ;  /* 0x800000ff16169221 */ /* 0x000fc40000010100 */
[----:B------:R-:W-:Y:S01]  /*12450*/  @!P1 FADD.FTZ R4, -R4, -RZ ;  /* 0x800000ff04049221 */ /* 0x000fe20000010100 */
[----:B------:R-:W-:Y:S01]  /*12460*/  HADD2.F32 R36, -RZ, R25.H1_H1 ;  /* 0x30000019ff247230 */ /* 0x000fe20000004100 */
[----:B------:R-:W-:Y:S01]  /*12470*/  FMUL.FTZ R32, R53, R32 ;  /* 0x0000002035207220 */ /* 0x000fe20000410000 */
[--C-:B------:R-:W-:Y:S01]  /*12480*/  HADD2.F32 R53, -RZ, R24.reuse.H1_H1 ;  /* 0x30000018ff357230 */ /* 0x100fe20000004100 */
[----:B------:R-:W-:Y:S01]  /*12490*/  FMUL.FTZ R46, R39, R46 ;  /* 0x0000002e272e7220 */ /* 0x000fe20000410000 */
[----:B------:R-:W-:Y:S01]  /*124a0*/  HADD2.F32 R39, -RZ, R24.H0_H0 ;  /* 0x20000018ff277230 */ /* 0x000fe20000004100 */
[----:B------:R-:W-:Y:S01]  /*124b0*/  FMUL.FTZ R37, R37, R22 ;  /* 0x0000001625257220 */ /* 0x000fe20000410000 */
[----:B------:R-:W-:Y:S01]  /*124c0*/  HADD2.F32 R22, -RZ, R41.H1_H1 ;  /* 0x30000029ff167230 */ /* 0x000fe20000004100 */
[----:B------:R-:W-:Y:S01]  /*124d0*/  FMUL.FTZ R4, R7, R4 ;  /* 0x0000000407047220 */ /* 0x000fe20000410000 */
[----:B------:R-:W-:Y:S01]  /*124e0*/  HADD2.F32 R7, -RZ, R43.H0_H0 ;  /* 0x2000002bff077230 */ /* 0x000fe20000004100 */
[----:B------:R-:W-:Y:S01]  /*124f0*/  FFMA.FTZ R5, R8, R5, R51 ;  /* 0x0000000508057223 */ /* 0x000fe20000010033 */
        /* <DEDUP_REMOVED lines=20> */
.L_x_1855:
[----:B------:R-:W-:Y:S05]  /*12640*/  BSYNC B0 ;  /* 0x0000000000007941 */ /* 0x000fea0003800000 */
.L_x_1854:
[----:B-----5:R3:W-:Y:S02]  /*12650*/  STS.128 [R246], R40 ;  /* 0x00000028f6007388 */ /* 0x0207e40000000c00 */
.L_x_1853:
[----:B------:R-:W-:Y:S05]  /*12660*/  BSYNC B1 ;  /* 0x0000000000017941 */ /* 0x000fea0003800000 */
.L_x_1852:
        /* <DEDUP_REMOVED lines=54> */
[----:B----4-:R-:W-:Y:S01]  /*129d0*/  HADD2.F32 R5, -RZ, R25.H0_H0 ;  /* 0x20000019ff057230 */ /* 0x010fe20000004100 */
        /* <DEDUP_REMOVED lines=32> */
.L_x_1859:
[----:B------:R-:W-:Y:S05]  /*12be0*/  BSYNC B0 ;  /* 0x0000000000007941 */ /* 0x000fea0003800000 */
.L_x_1858:
[----:B-----5:R1:W-:Y:S02]  /*12bf0*/  STS.128 [R246+0x2000], R40 ;  /* 0x00200028f6007388 */ /* 0x0203e40000000c00 */
.L_x_1857:
[----:B------:R-:W-:Y:S05]  /*12c00*/  BSYNC B1 ;  /* 0x0000000000017941 */ /* 0x000fea0003800000 */
.L_x_1856:
        /* <DEDUP_REMOVED lines=87> */
.L_x_1863:
[----:B------:R-:W-:Y:S05]  /*13180*/  BSYNC B0 ;  /* 0x0000000000007941 */ /* 0x000fea0003800000 */
.L_x_1862:
[----:B-----5:R3:W-:Y:S02]  /*13190*/  STS.128 [R246+0x4000], R40 ;  /* 0x00400028f6007388 */ /* 0x0207e40000000c00 */
.L_x_1861:
[----:B------:R-:W-:Y:S05]  /*131a0*/  BSYNC B1 ;  /* 0x0000000000017941 */ /* 0x000fea0003800000 */
.L_x_1860:
        /* <DEDUP_REMOVED lines=26> */
[----:B-1-3--:R-:W-:Y:S02]  /*13350*/  HADD2.F32 R45, -RZ, R36.H0_H0 ;  /* 0x20000024ff2d7230 */ /* 0x00afe40000004100 */
[----:B------:R-:W-:Y:S02]  /*13360*/  HADD2.F32 R51, -RZ, R37.H0_H0 ;  /* 0x20000025ff337230 */ /* 0x000fe40000004100 */
[--C-:B--2---:R-:W-:Y:S02]  /*13370*/  HADD2.F32 R8, -RZ, R4.reuse.H0_H0 ;  /* 0x20000004ff087230 */ /* 0x104fe40000004100 */
[----:B------:R-:W-:Y:S02]  /*13380*/  HADD2.F32 R22, -RZ, R4.H1_H1 ;  /* 0x30000004ff167230 */ /* 0x000fe40000004100 */
[--C-:B------:R-:W-:Y:S01]  /*13390*/  HADD2.F32 R4, -RZ, R5.reuse.H0_H0 ;  /* 0x20000005ff047230 */ /* 0x100fe20000004100 */
[----:B------:R-:W-:Y:S01]  /*133a0*/  @!P1 FADD.FTZ R8, -R8, -RZ ;  /* 0x800000ff08089221 */ /* 0x000fe20000010100 */
[----:B------:R-:W-:-:S02]  /*133b0*/  HADD2.F32 R32, -RZ, R5.H1_H1 ;  /* 0x30000005ff207230 */ /* 0x000fc40000004100 */
[--C-:B------:R-:W-:Y:S01]  /*133c0*/  HADD2.F32 R5, -RZ, R6.reuse.H0_H0 ;  /* 0x20000006ff057230 */ /* 0x100fe20000004100 */
[----:B------:R-:W-:Y:S01]  /*133d0*/  @!P1 FADD.FTZ R4, -R4, -RZ ;  /* 0x800000ff04049221 */ /* 0x000fe20000010100 */
[----:B------:R-:W-:Y:S02]  /*133e0*/  HADD2.F32 R44, -RZ, R6.H1_H1 ;  /* 0x30000006ff2c7230 */ /* 0x000fe40000004100 */
[--C-:B------:R-:W-:Y:S02]  /*133f0*/  HADD2.F32 R6, -RZ, R7.reuse.H0_H0 ;  /* 0x20000007ff067230 */ /* 0x100fe40000004100 */
[----:B------:R-:W-:Y:S01]  /*13400*/  HADD2.F32 R7, -RZ, R7.H1_H1 ;  /* 0x30000007ff077230 */ /* 0x000fe20000004100 */
[----:B------:R-:W-:Y:S01]  /*13410*/  FMUL.FTZ R45, R45, R8 ;  /* 0x000000082d2d7220 */ /* 0x000fe20000410000 */
[----:B------:R-:W-:Y:S01]  /*13420*/  HADD2.F32 R37, -RZ, R37.H1_H1 ;  /* 0x30000025ff257230 */ /* 0x000fe20000004100 */
[----:B------:R-:W-:Y:S01]  /*13430*/  FMUL.FTZ R51, R51, R4 ;  /* 0x0000000433337220 */ /* 0x000fe20000410000 */
[----:B------:R-:W-:Y:S01]  /*13440*/  HADD2.F32 R8, -RZ, R38.H0_H0 ;  /* 0x20000026ff087230 */ /* 0x000fe20000004100 */
[----:B------:R-:W-:Y:S01]  /*13450*/  @!P1 FADD.FTZ R32, -R32, -RZ ;  /* 0x800000ff20209221 */ /* 0x000fe20000010100 */
[----:B------:R-:W-:Y:S01]  /*13460*/  HADD2.F32 R53, -RZ, R36.H1_H1 ;  /* 0x30000024ff357230 */ /* 0x000fe20000004100 */
[----:B------:R-:W-:Y:S01]  /*13470*/  @!P1 FADD.FTZ R5, -R5, -RZ ;  /* 0x800000ff05059221 */ /* 0x000fe20000010100 */
[----:B------:R-:W-:Y:S01]  /*13480*/  HADD2.F32 R4, -RZ, R39.H1_H1 ;  /* 0x30000027ff047230 */ /* 0x000fe20000004100 */
[----:B------:R-:W-:-:S02]  /*13490*/  @!P1 FADD.FTZ R22, -R22, -RZ ;  /* 0x800000ff16169221 */ /* 0x000fc40000010100 */
[----:B------:R-:W-:Y:S02]  /*134a0*/  @!P1 FADD.FTZ R7, -R7, -RZ ;  /* 0x800000ff07079221 */ /* 0x000fe40000010100 */
[----:B------:R-:W-:Y:S01]  /*134b0*/  FMUL.FTZ R37, R37, R32 ;  /* 0x0000002025257220 */ /* 0x000fe20000410000 */
[--C-:B----4-:R-:W-:Y:S01]  /*134c0*/  HADD2.F32 R32, -RZ, R24.reuse.H1_H1 ;  /* 0x30000018ff207230 */ /* 0x110fe20000004100 */
[----:B------:R-:W-:Y:S01]  /*134d0*/  FMUL.FTZ R5, R8, R5 ;  /* 0x0000000508057220 */ /* 0x000fe20000410000 */
[----:B------:R-:W-:Y:S01]  /*134e0*/  HADD2.F32 R8, -RZ, R24.H0_H0 ;  /* 0x20000018ff087230 */ /* 0x000fe20000004100 */
[----:B------:R-:W-:Y:S01]  /*134f0*/  FMUL.FTZ R53, R53, R22 ;  /* 0x0000001635357220 */ /* 0x000fe20000410000 */
[----:B-----5:R-:W-:Y:S01]  /*13500*/  HADD2.F32 R22, -RZ, R41.H0_H0 ;  /* 0x20000029ff167230 */ /* 0x020fe20000004100 */
[----:B------:R-:W-:Y:S01]  /*13510*/  FMUL.FTZ R7, R4, R7 ;  /* 0x0000000704077220 */ /* 0x000fe20000410000 */
[----:B------:R-:W-:Y:S02]  /*13520*/  HADD2.F32 R4, -RZ, R40.H0_H0 ;  /* 0x20000028ff047230 */ /* 0x000fe40000004100 */
[----:B------:R-:W-:Y:S01]  /*13530*/  HADD2.F32 R24, -RZ, R25.H0_H0 ;  /* 0x20000019ff187230 */ /* 0x000fe20000004100 */
[----:B------:R-:W-:Y:S01]  /*13540*/  @!P1 FADD.FTZ R44, -R44, -RZ ;  /* 0x800000ff2c2c9221 */ /* 0x000fe20000010100 */
[----:B------:R-:W-:Y:S01]  /*13550*/  HADD2.F32 R57, -RZ, R38.H1_H1 ;  /* 0x30000026ff397230 */ /* 0x000fe20000004100 */
[----:B------:R-:W-:Y:S01]  /*13560*/  @!P1 FADD.FTZ R6, -R6, -RZ ;  /* 0x800000ff06069221 */ /* 0x000fe20000010100 */
[----:B------:R-:W-:Y:S01]  /*13570*/  HADD2.F32 R55, -RZ, R39.H0_H0 ;  /* 0x20000027ff377230 */ /* 0x000fe20000004100 */
[----:B------:R-:W-:Y:S01]  /*13580*/  FFMA.FTZ R4, R4, R8, R45 ;  /* 0x0000000804047223 */ /* 0x000fe2000001002d */
[----:B------:R-:W-:Y:S01]  /*13590*/  HADD2.F32 R38, -RZ, R25.H1_H1 ;  /* 0x30000019ff267230 */ /* 0x000fe20000004100 */
[----:B------:R-:W-:Y:S01]  /*135a0*/  FFMA.FTZ R22, R22, R24, R51 ;  /* 0x0000001816167223 */ /* 0x000fe20000010033 */
[----:B------:R-:W-:-:S02]  /*135b0*/  HADD2.F32 R36, -RZ, R26.H0_H0 ;  /* 0x2000001aff247230 */ /* 0x000fc40000004100 */
[----:B------:R-:W-:Y:S02]  /*135c0*/  HADD2.F32 R39, -RZ, R26.H1_H1 ;  /* 0x3000001aff277230 */ /* 0x000fe40000004100 */
[----:B------:R-:W-:Y:S02]  /*135d0*/  HADD2.F32 R8, -RZ, R42.H0_H0 ;  /* 0x2000002aff087230 */ /* 0x000fe40000004100 */
[----:B------:R-:W-:Y:S01]  /*135e0*/  HADD2.F32 R24, -RZ, R43.H0_H0 ;  /* 0x2000002bff187230 */ /* 0x000fe20000004100 */
[----:B------:R-:W-:Y:S01]  /*135f0*/  FMUL.FTZ R44, R57, R44 ;  /* 0x0000002c392c7220 */ /* 0x000fe20000410000 */
[----:B------:R-:W-:Y:S01]  /*13600*/  HADD2.F32 R40, -RZ, R40.H1_H1 ;  /* 0x30000028ff287230 */ /* 0x000fe20000004100 */
[----:B------:R-:W-:Y:S01]  /*13610*/  FMUL.FTZ R6, R55, R6 ;  /* 0x0000000637067220 */ /* 0x000fe20000410000 */
[--C-:B------:R-:W-:Y:S02]  /*13620*/  HADD2.F32 R25, -RZ, R27.reuse.H0_H0 ;  /* 0x2000001bff197230 */ /* 0x100fe40000004100 */
[----:B------:R-:W-:-:S02]  /*13630*/  HADD2.F32 R26, -RZ, R27.H1_H1 ;  /* 0x3000001bff1a7230 */ /* 0x000fc40000004100 */
[----:B------:R-:W-:Y:S02]  /*13640*/  HADD2.F32 R41, -RZ, R41.H1_H1 ;  /* 0x30000029ff297230 */ /* 0x000fe40000004100 */
[----:B------:R-:W-:Y:S02]  /*13650*/  HADD2.F32 R42, -RZ, R42.H1_H1 ;  /* 0x3000002aff2a7230 */ /* 0x000fe40000004100 */
[----:B------:R-:W-:Y:S01]  /*13660*/  HADD2.F32 R43, -RZ, R43.H1_H1 ;  /* 0x3000002bff2b7230 */ /* 0x000fe20000004100 */
        /* <DEDUP_REMOVED lines=10> */
.L_x_1865:
[----:B------:R-:W-:Y:S05]  /*13710*/  BSYNC B0 ;  /* 0x0000000000007941 */ /* 0x000fea0003800000 */
.L_x_1864:
[----:B-----5:R3:W-:Y:S02]  /*13720*/  STS.128 [R246+0x6000], R40 ;  /* 0x00600028f6007388 */ /* 0x0207e40000000c00 */
.L_x_1851:
[----:B------:R-:W-:Y:S05]  /*13730*/  BSYNC B2 ;  /* 0x0000000000027941 */ /* 0x000fea0003800000 */
.L_x_1850:
        /* <DEDUP_REMOVED lines=47> */
[----:B------:R-:W-:Y:S01]  /*13a30*/  HADD2.F32 R8, -RZ, R38.H0_H0 ;  /* 0x20000026ff087230 */ /* 0x000fe20000004100 */
[----:B------:R-:W-:Y:S01]  /*13a40*/  FMUL.FTZ R53, R53, R4 ;  /* 0x0000000435357220 */ /* 0x000fe20000410000 */
[----:B------:R-:W-:Y:S01]  /*13a50*/  HADD2.F32 R55, -RZ, R36.H1_H1 ;  /* 0x30000024ff377230 */ /* 0x000fe20000004100 */
[----:B------:R-:W-:Y:S01]  /*13a60*/  @!P0 FADD.FTZ R5, -R5, -RZ ;  /* 0x800000ff05058221 */ /* 0x000fe20000010100 */
[----:B------:R-:W-:Y:S01]  /*13a70*/  HADD2.F32 R4, -RZ, R39.H1_H1 ;  /* 0x30000027ff047230 */ /* 0x000fe20000004100 */
[----:B------:R-:W-:-:S02]  /*13a80*/  @!P0 FADD.FTZ R22, -R22, -RZ ;  /* 0x800000ff16168221 */ /* 0x000fc40000010100 */
[----:B------:R-:W-:Y:S01]  /*13a90*/  @!P0 FADD.FTZ R7, -R7, -RZ ;  /* 0x800000ff07078221 */ /* 0x000fe20000010100 */
[--C-:B----4-:R-:W-:Y:S01]  /*13aa0*/  HADD2.F32 R36, -RZ, R24.reuse.H1_H1 ;  /* 0x30000018ff247230 */ /* 0x110fe20000004100 */
[----:B------:R-:W-:Y:S01]  /*13ab0*/  FMUL.FTZ R5, R8, R5 ;  /* 0x0000000508057220 */ /* 0x000fe20000410000 */
[----:B------:R-:W-:Y:S01]  /*13ac0*/  HADD2.F32 R8, -RZ, R24.H0_H0 ;  /* 0x20000018ff087230 */ /* 0x000fe20000004100 */
[----:B------:R-:W-:Y:S01]  /*13ad0*/  FMUL.FTZ R55, R55, R22 ;  /* 0x0000001637377220 */ /* 0x000fe20000410000 */
[----:B------:R-:W-:Y:S01]  /*13ae0*/  HADD2.F32 R37, -RZ, R37.H1_H1 ;  /* 0x30000025ff257230 */ /* 0x000fe20000004100 */
[----:B------:R-:W-:Y:S01]  /*13af0*/  FMUL.FTZ R7, R4, R7 ;  /* 0x0000000704077220 */ /* 0x000fe20000410000 */
[----:B------:R-:W-:Y:S01]  /*13b00*/  HADD2.F32 R38, -RZ, R38.H1_H1 ;  /* 0x30000026ff267230 */ /* 0x000fe20000004100 */
[----:B------:R-:W-:Y:S01]  /*13b10*/  @!P0 FADD.FTZ R44, -R44, -RZ ;  /* 0x800000ff2c2c8221 */ /* 0x000fe20000010100 */
[----:B-----5:R-:W-:Y:S01]  /*13b20*/  HADD2.F32 R4, -RZ, R40.H0_H0 ;  /* 0x20000028ff047230 */ /* 0x020fe20000004100 */
[----:B------:R-:W-:Y:S01]  /*13b30*/  @!P0 FADD.FTZ R45, -R45, -RZ ;  /* 0x800000ff2d2d8221 */ /* 0x000fe20000010100 */
[----:B------:R-:W-:-:S02]  /*13b40*/  HADD2.F32 R22, -RZ, R41.H0_H0 ;  /* 0x20000029ff167230 */ /* 0x000fc40000004100 */
[----:B------:R-:W-:Y:S01]  /*13b50*/  HADD2.F32 R24, -RZ, R25.H0_H0 ;  /* 0x20000019ff187230 */ /* 0x000fe20000004100 */
[----:B------:R-:W-:Y:S01]  /*13b60*/  @!P0 FADD.FTZ R6, -R6, -RZ ;  /* 0x800000ff06068221 */ /* 0x000fe20000010100 */
[----:B------:R-:W-:Y:S01]  /*13b70*/  HADD2.F32 R57, -RZ, R39.H0_H0 ;  /* 0x20000027ff397230 */ /* 0x000fe20000004100 */
[----:B------:R-:W-:Y:S01]  /*13b80*/  FMUL.FTZ R37, R37, R44 ;  /* 0x0000002c25257220 */ /* 0x000fe20000410000 */
[----:B------:R-:W-:Y:S01]  /*13b90*/  HADD2.F32 R44, -RZ, R25.H1_H1 ;  /* 0x30000019ff2c7230 */ /* 0x000fe20000004100 */
[----:B------:R-:W-:Y:S01]  /*13ba0*/  FMUL.FTZ R45, R38, R45 ;  /* 0x0000002d262d7220 */ /* 0x000fe20000410000 */
[----:B------:R-:W-:Y:S01]  /*13bb0*/  HADD2.F32 R38, -RZ, R26.H0_H0 ;  /* 0x2000001aff267230 */ /* 0x000fe20000004100 */
[----:B------:R-:W-:Y:S01]  /*13bc0*/  FFMA.FTZ R4, R4, R8, R51 ;  /* 0x0000000804047223 */ /* 0x000fe20000010033 */
[----:B------:R-:W-:Y:S01]  /*13bd0*/  HADD2.F32 R8, -RZ, R42.H0_H0 ;  /* 0x2000002aff087230 */ /* 0x000fe20000004100 */
[----:B------:R-:W-:Y:S01]  /*13be0*/  FFMA.FTZ R22, R22, R24, R53 ;  /* 0x0000001816167223 */ /* 0x000fe20000010035 */
[----:B------:R-:W-:Y:S01]  /*13bf0*/  HADD2.F32 R24, -RZ, R43.H0_H0 ;  /* 0x2000002bff187230 */ /* 0x000fe20000004100 */
[----:B------:R-:W-:Y:S01]  /*13c00*/  FMUL.FTZ R6, R57, R6 ;  /* 0x0000000639067220 */ /* 0x000fe20000410000 */
[----:B------:R-:W-:-:S02]  /*13c10*/  HADD2.F32 R40, -RZ, R40.H1_H1 ;  /* 0x30000028ff287230 */ /* 0x000fc40000004100 */
[----:B------:R-:W-:Y:S02]  /*13c20*/  HADD2.F32 R26, -RZ, R26.H1_H1 ;  /* 0x3000001aff1a7230 */ /* 0x000fe40000004100 */
[--C-:B------:R-:W-:Y:S02]  /*13c30*/  HADD2.F32 R25, -RZ, R27.reuse.H0_H0 ;  /* 0x2000001bff197230 */ /* 0x100fe40000004100 */
[----:B------:R-:W-:Y:S02]  /*13c40*/  HADD2.F32 R46, -RZ, R27.H1_H1 ;  /* 0x3000001bff2e7230 */ /* 0x000fe40000004100 */
[----:B------:R-:W-:Y:S02]  /*13c50*/  HADD2.F32 R41, -RZ, R41.H1_H1 ;  /* 0x30000029ff297230 */ /* 0x000fe40000004100 */
[----:B------:R-:W-:Y:S02]  /*13c60*/  HADD2.F32 R42, -RZ, R42.H1_H1 ;  /* 0x3000002aff2a7230 */ /* 0x000fe40000004100 */
[----:B------:R-:W-:Y:S01]  /*13c70*/  HADD2.F32 R43, -RZ, R43.H1_H1 ;  /* 0x3000002bff2b7230 */ /* 0x000fe20000004100 */
[----:B------:R-:W-:-:S02]  /*13c80*/  FFMA.FTZ R55, R40, R36, R55 ;  /* 0x0000002428377223 */ /* 0x000fc40000010037 */
[----:B------:R-:W-:Y:S02]  /*13c90*/  FFMA.FTZ R37, R41, R44, R37 ;  /* 0x0000002c29257223 */ /* 0x000fe40000010025 */
[----:B------:R-:W-:Y:S02]  /*13ca0*/  FFMA.FTZ R5, R8, R38, R5 ;  /* 0x0000002608057223 */ /* 0x000fe40000010005 */
[----:B------:R-:W-:Y:S02]  /*13cb0*/  FFMA.FTZ R26, R42, R26, R45 ;  /* 0x0000001a2a1a7223 */ /* 0x000fe4000001002d */
[----:B------:R-:W-:Y:S02]  /*13cc0*/  FFMA.FTZ R6, R24, R25, R6 ;  /* 0x0000001918067223 */ /* 0x000fe40000010006 */
[----:B------:R-:W-:Y:S01]  /*13cd0*/  FFMA.FTZ R7, R43, R46, R7 ;  /* 0x0000002e2b077223 */ /* 0x000fe20000010007 */
[----:B------:R-:W-:Y:S02]  /*13ce0*/  F2FP.PACK_AB R40, R55, R4 ;  /* 0x000000043728723e */ /* 0x000fe400000000ff */
[----:B------:R-:W-:-:S02]  /*13cf0*/  F2FP.PACK_AB R41, R37, R22 ;  /* 0x000000162529723e */ /* 0x000fc400000000ff */
[----:B------:R-:W-:Y:S02]  /*13d00*/  F2FP.PACK_AB R42, R26, R5 ;  /* 0x000000051a2a723e */ /* 0x000fe400000000ff */
[----:B------:R-:W-:Y:S02]  /*13d10*/  F2FP.PACK_AB R43, R7, R6 ;  /* 0x00000006072b723e */ /* 0x000fe400000000ff */
.L_x_1871:
[----:B------:R-:W-:Y:S05]  /*13d20*/  BSYNC B0 ;  /* 0x0000000000007941 */ /* 0x000fea0003800000 */
.L_x_1870:
[----:B-----5:R3:W-:Y:S02]  /*13d30*/  STS.128 [R246+0x800], R40 ;  /* 0x00080028f6007388 */ /* 0x0207e40000000c00 */
.L_x_1869:
[----:B------:R-:W-:Y:S05]  /*13d40*/  BSYNC B1 ;  /* 0x0000000000017941 */ /* 0x000fea0003800000 */
.L_x_1868:
        /* <DEDUP_REMOVED lines=90> */
.L_x_1875:
[----:B------:R-:W-:Y:S05]  /*142f0*/  BSYNC B0 ;  /* 0x0000000000007941 */ /* 0x000fea0003800000 */
.L_x_1874:
[----:B-----5:R3:W-:Y:S02]  /*14300*/  STS.128 [R246+0x2800], R40 ;  /* 0x00280028f6007388 */ /* 0x0207e40000000c00 */
.L_x_1873:
[----:B------:R-:W-:Y:S05]  /*14310*/  BSYNC B1 ;  /* 0x0000000000017941 */ /* 0x000fea0003800000 */
.L_x_1872:
        /* <DEDUP_REMOVED lines=90> */
.L_x_1879:
[----:B------:R-:W-:Y:S05]  /*148c0*/  BSYNC B0 ;  /* 0x0000000000007941 */ /* 0x000fea0003800000 */
.L_x_1878:
[----:B-----5:R3:W-:Y:S02]  /*148d0*/  STS.128 [R246+0x4800], R40 ;  /* 0x00480028f6007388 */ /* 0x0207e40000000c00 */
.L_x_1877:
[----:B------:R-:W-:Y:S05]  /*148e0*/  BSYNC B1 ;  /* 0x0000000000017941 */ /* 0x000fea0003800000 */
.L_x_1876:
        /* <DEDUP_REMOVED lines=29> */
[--C-:B---3--:R-:W-:Y:S02]  /*14ac0*/  HADD2.F32 R33, -RZ, R40.reuse.H0_H0 ;  /* 0x20000028ff217230 */ /* 0x108fe40000004100 */
[----:B------:R-:W-:Y:S02]  /*14ad0*/  HADD2.F32 R51, -RZ, R40.H1_H1 ;  /* 0x30000028ff337230 */ /* 0x000fe40000004100 */
[--C-:B--2---:R-:W-:Y:S02]  /*14ae0*/  HADD2.F32 R8, -RZ, R4.reuse.H0_H0 ;  /* 0x20000004ff087230 */ /* 0x104fe40000004100 */
[----:B------:R-:W-:Y:S02]  /*14af0*/  HADD2.F32 R18, -RZ, R4.H1_H1 ;  /* 0x30000004ff127230 */ /* 0x000fe40000004100 */
[--C-:B------:R-:W-:Y:S02]  /*14b00*/  HADD2.F32 R4, -RZ, R5.reuse.H0_H0 ;  /* 0x20000005ff047230 */ /* 0x100fe40000004100 */
[----:B------:R-:W-:Y:S01]  /*14b10*/  HADD2.F32 R19, -RZ, R5.H1_H1 ;  /* 0x30000005ff137230 */ /* 0x000fe20000004100 */
[----:B------:R-:W-:Y:S01]  /*14b20*/  @!P0 FADD.FTZ R8, -R8, -RZ ;  /* 0x800000ff08088221 */ /* 0x000fe20000010100 */
[--C-:B------:R-:W-:Y:S01]  /*14b30*/  HADD2.F32 R5, -RZ, R6.reuse.H0_H0 ;  /* 0x20000006ff057230 */ /* 0x100fe20000004100 */
[----:B------:R-:W-:Y:S01]  /*14b40*/  @!P0 FADD.FTZ R4, -R4, -RZ ;  /* 0x800000ff04048221 */ /* 0x000fe20000010100 */
[----:B------:R-:W-:Y:S01]  /*14b50*/  HADD2.F32 R22, -RZ, R6.H1_H1 ;  /* 0x30000006ff167230 */ /* 0x000fe20000004100 */
[----:B------:R-:W-:Y:S01]  /*14b60*/  @!P0 FADD.FTZ R19, -R19, -RZ ;  /* 0x800000ff13138221 */ /* 0x000fe20000010100 */
[----:B------:R-:W-:-:S02]  /*14b70*/  HADD2.F32 R45, -RZ, R41.H0_H0 ;  /* 0x20000029ff2d7230 */ /* 0x000fc40000004100 */
[----:B------:R-:W-:Y:S02]  /*14b80*/  HADD2.F32 R40, -RZ, R41.H1_H1 ;  /* 0x30000029ff287230 */ /* 0x000fe40000004100 */
[--C-:B------:R-:W-:Y:S02]  /*14b90*/  HADD2.F32 R6, -RZ, R7.reuse.H0_H0 ;  /* 0x20000007ff067230 */ /* 0x100fe40000004100 */
[----:B------:R-:W-:Y:S01]  /*14ba0*/  HADD2.F32 R7, -RZ, R7.H1_H1 ;  /* 0x30000007ff077230 */ /* 0x000fe20000004100 */
[----:B------:R-:W-:Y:S01]  /*14bb0*/  FMUL.FTZ R33, R33, R8 ;  /* 0x0000000821217220 */ /* 0x000fe20000410000 */
[----:B------:R-:W-:Y:S01]  /*14bc0*/  HADD2.F32 R8, -RZ, R42.H0_H0 ;  /* 0x2000002aff087230 */ /* 0x000fe20000004100 */
[----:B------:R-:W-:Y:S01]  /*14bd0*/  FMUL.FTZ R45, R45, R4 ;  /* 0x000000042d2d7220 */ /* 0x000fe20000410000 */
[--C-:B------:R-:W-:Y:S01]  /*14be0*/  HADD2.F32 R4, -RZ, R43.reuse.H1_H1 ;  /* 0x3000002bff047230 */ /* 0x100fe20000004100 */
[----:B------:R-:W-:Y:S01]  /*14bf0*/  FMUL.FTZ R40, R40, R19 ;  /* 0x0000001328287220 */ /* 0x000fe20000410000 */
[----:B------:R-:W-:Y:S01]  /*14c00*/  HADD2.F32 R19, -RZ, R43.H0_H0 ;  /* 0x2000002bff137230 */ /* 0x000fe20000004100 */
[----:B------:R-:W-:-:S02]  /*14c10*/  @!P0 FADD.FTZ R18, -R18, -RZ ;  /* 0x800000ff12128221 */ /* 0x000fc40000010100 */
[----:B------:R-:W-:Y:S02]  /*14c20*/  @!P0 FADD.FTZ R5, -R5, -RZ ;  /* 0x800000ff05058221 */ /* 0x000fe40000010100 */
[----:B------:R-:W-:Y:S02]  /*14c30*/  @!P0 FADD.FTZ R6, -R6, -RZ ;  /* 0x800000ff06068221 */ /* 0x000fe40000010100 */
[----:B------:R-:W-:Y:S02]  /*14c40*/  @!P0 FADD.FTZ R7, -R7, -RZ ;  /* 0x800000ff07078221 */ /* 0x000fe40000010100 */
        /* <DEDUP_REMOVED lines=17> */
[----:B------:R-:W-:Y:S02]  /*14d60*/  HADD2.F32 R36, -RZ, R36.H1_H1 ;  /* 0x30000024ff247230 */ /* 0x000fe40000004100 */
[----:B------:R-:W-:Y:S02]  /*14d70*/  HADD2.F32 R24, -RZ, R24.H1_H1 ;  /* 0x30000018ff187230 */ /* 0x000fe40000004100 */
[----:B------:R-:W-:Y:S02]  /*14d80*/  HADD2.F32 R25, -RZ, R25.H1_H1 ;  /* 0x30000019ff197230 */ /* 0x000fe40000004100 */
        /* <DEDUP_REMOVED lines=15> */
.L_x_1881:
[----:B------:R-:W-:Y:S05]  /*14e80*/  BSYNC B0 ;  /* 0x0000000000007941 */ /* 0x000fea0003800000 */
.L_x_1880:
[----:B-----5:R1:W-:Y:S02]  /*14e90*/  STS.128 [R246+0x6800], R36 ;  /* 0x00680024f6007388 */ /* 0x0203e40000000c00 */
.L_x_1867:
[----:B------:R-:W-:Y:S05]  /*14ea0*/  BSYNC B2 ;  /* 0x0000000000027941 */ /* 0x000fea0003800000 */
.L_x_1866:
        /* <DEDUP_REMOVED lines=22> */
[----:B---3--:R-:W-:Y:S01]  /*15010*/  IMAD.WIDE R40, R19, 0x2, R14 ;  /* 0x0000000213287825 */ /* 0x008fe200078e020e */
        /* <DEDUP_REMOVED lines=27> */
[----:B------:R-:W-:Y:S01]  /*151d0*/  HADD2.F32 R39, -RZ, R40.H1_H1 ;  /* 0x30000028ff277230 */ /* 0x000fe20000004100 */
[----:B------:R-:W-:Y:S01]  /*151e0*/  FMUL.FTZ R37, R37, R4 ;  /* 0x0000000425257220 */ /* 0x000fe20000410000 */
[----:B------:R-:W-:Y:S01]  /*151f0*/  HADD2.F32 R8, -RZ, R42.H0_H0 ;  /* 0x2000002aff087230 */ /* 0x000fe20000004100 */
[----:B------:R-:W-:Y:S01]  /*15200*/  FMUL.FTZ R38, R38, R19 ;  /* 0x0000001326267220 */ /* 0x000fe20000410000 */
[--C-:B------:R-:W-:Y:S01]  /*15210*/  HADD2.F32 R19, -RZ, R43.reuse.H0_H0 ;  /* 0x2000002bff137230 */ /* 0x100fe20000004100 */
[----:B------:R-:W-:Y:S01]  /*15220*/  @!P0 FADD.FTZ R18, -R18, -RZ ;  /* 0x800000ff12128221 */ /* 0x000fe20000010100 */
[----:B------:R-:W-:Y:S01]  /*15230*/  HADD2.F32 R4, -RZ, R43.H1_H1 ;  /* 0x3000002bff047230 */ /* 0x000fe20000004100 */
[----:B------:R-:W-:-:S02]  /*15240*/  @!P0 FADD.FTZ R5, -R5, -RZ ;  /* 0x800000ff05058221 */ /* 0x000fc40000010100 */
        /* <DEDUP_REMOVED lines=37> */
.L_x_1887:
[----:B------:R-:W-:Y:S05]  /*154a0*/  BSYNC B0 ;  /* 0x0000000000007941 */ /* 0x000fea0003800000 */
.L_x_1886:
[----:B-----5:R1:W-:Y:S02]  /*154b0*/  STS.128 [R246+0x1000], R52 ;  /* 0x00100034f6007388 */ /* 0x0203e40000000c00 */
.L_x_1885:
[----:B------:R-:W-:Y:S05]  /*154c0*/  BSYNC B1 ;  /* 0x0000000000017941 */ /* 0x000fea0003800000 */
.L_x_1884:
        /* <DEDUP_REMOVED lines=90> */
.L_x_1891:
[----:B------:R-:W-:Y:S05]  /*15a70*/  BSYNC B0 ;  /* 0x0000000000007941 */ /* 0x000fea0003800000 */
.L_x_1890:
[----:B-----5:R1:W-:Y:S02]  /*15a80*/  STS.128 [R246+0x3000], R52 ;  /* 0x00300034f6007388 */ /* 0x0203e40000000c00 */
.L_x_1889:
[----:B------:R-:W-:Y:S05]  /*15a90*/  BSYNC B1 ;  /* 0x0000000000017941 */ /* 0x000fea0003800000 */
.L_x_1888:
        /* <DEDUP_REMOVED lines=90> */
.L_x_1895:
[----:B------:R-:W-:Y:S05]  /*16040*/  BSYNC B0 ;  /* 0x0000000000007941 */ /* 0x000fea0003800000 */
.L_x_1894:
[----:B-----5:R1:W-:Y:S02]  /*16050*/  STS.128 [R246+0x5000], R52 ;  /* 0x00500034f6007388 */ /* 0x0203e40000000c00 */
.L_x_1893:
[----:B------:R-:W-:Y:S05]  /*16060*/  BSYNC B1 ;  /* 0x0000000000017941 */ /* 0x000fea0003800000 */
.L_x_1892:
[----:B------:R-:W-:-:S13]  /*16070*/  ISETP.GE.AND P0, PT, R10, R9, PT ;  /* 0x000000090a00720c */ /* 0x000fda0003f06270 */
[----:B------:R1:W-:Y:S01]  /*16080*/  @P0 STS.128 [R246+0x7000], RZ ;  /* 0x007000fff6000388 */ /* 0x0003e20000000c00 */
[----:B------:R-:W-:Y:S05]  /*16090*/  @P0 BRA `(.L_x_1883) ;  /* 0x0000058000000947 */ /* 0x000fea0003800000 */
[----:B---3--:R3:W5:Y:S01]  /*160a0*/  LD.E.128 R40, [R14.64+0x180] ;  /* 0x000180060e287980 */ /* 0x008762000c101d00 */
        /* <DEDUP_REMOVED lines=15> */
[----:B---3--:R-:W-:Y:S01]  /*161a0*/  MOV R15, RZ ;  /* 0x000000ff000f7202 */ /* 0x008fe20000000f00 */
        /* <DEDUP_REMOVED lines=69> */
.L_x_1897:
[----:B------:R-:W-:Y:S05]  /*16600*/  BSYNC B0 ;  /* 0x0000000000007941 */ /* 0x000fea0003800000 */
.L_x_1896:
[----:B-----5:R1:W-:Y:S02]  /*16610*/  STS.128 [R246+0x7000], R40 ;  /* 0x00700028f6007388 */ /* 0x0203e40000000c00 */
.L_x_1883:
[----:B------:R-:W-:Y:S05]  /*16620*/  BSYNC B2 ;  /* 0x0000000000027941 */ /* 0x000fea0003800000 */
.L_x_1882:
[----:B------:R-:W-:-:S04]  /*16630*/  IADD3 R38, R176, 0x30, RZ ;  /* 0x00000030b0267810 */ /* 0x000fc80007ffe0ff */
        /* <DEDUP_REMOVED lines=14> */
[----:B-1-3--:R-:W-:Y:S02]  /*16720*/  MOV R15, R23 ;  /* 0x00000017000f7202 */ /* 0x00afe40000000f00 */
        /* <DEDUP_REMOVED lines=44> */
[----:B------:R-:W-:Y:S01]  /*169f0*/  HADD2.F32 R8, -RZ, R16.H0_H0 ;  /* 0x20000010ff087230 */ /* 0x000fe20000004100 */
[----:B------:R-:W-:Y:S01]  /*16a00*/  FMUL.FTZ R41, R41, R14 ;  /* 0x0000000e29297220 */ /* 0x000fe20000410000 */
[----:B------:R-:W-:Y:S01]  /*16a10*/  HADD2.F32 R42, -RZ, R42.H1_H1 ;  /* 0x3000002aff2a7230 */ /* 0x000fe20000004100 */
[----:B------:R-:W-:Y:S01]  /*16a20*/  FMUL.FTZ R7, R4, R7 ;  /* 0x0000000704077220 */ /* 0x000fe20000410000 */
[--C-:B-----5:R-:W-:Y:S01]  /*16a30*/  HADD2.F32 R4, -RZ, R24.reuse.H0_H0 ;  /* 0x20000018ff047230 */ /* 0x120fe20000004100 */
[----:B------:R-:W-:Y:S01]  /*16a40*/  @!P0 FADD.FTZ R6, -R6, -RZ ;  /* 0x800000ff06068221 */ /* 0x000fe20000010100 */
[----:B------:R-:W-:Y:S01]  /*16a50*/  HADD2.F32 R14, -RZ, R25.H0_H0 ;  /* 0x20000019ff0e7230 */ /* 0x000fe20000004100 */
[----:B------:R-:W-:Y:S01]  /*16a60*/  @!P0 FADD.FTZ R15, -R15, -RZ ;  /* 0x800000ff0f0f8221 */ /* 0x000fe20000010100 */
[--C-:B------:R-:W-:Y:S01]  /*16a70*/  HADD2.F32 R16, -RZ, R17.reuse.H0_H0 ;  /* 0x20000011ff107230 */ /* 0x100fe20000004100 */
[----:B------:R-:W-:Y:S01]  /*16a80*/  FMUL.FTZ R6, R13, R6 ;  /* 0x000000060d067220 */ /* 0x000fe20000410000 */
[----:B------:R-:W-:Y:S01]  /*16a90*/  HADD2.F32 R13, -RZ, R24.H1_H1 ;  /* 0x30000018ff0d7230 */ /* 0x000fe20000004100 */
[----:B------:R-:W-:Y:S01]  /*16aa0*/  FMUL.FTZ R15, R42, R15 ;  /* 0x0000000f2a0f7220 */ /* 0x000fe20000410000 */
[----:B------:R-:W-:Y:S01]  /*16ab0*/  HADD2.F32 R42, -RZ, R17.H1_H1 ;  /* 0x30000011ff2a7230 */ /* 0x000fe20000004100 */
[----:B------:R-:W-:Y:S01]  /*16ac0*/  FFMA.FTZ R4, R4, R8, R33 ;  /* 0x0000000804047223 */ /* 0x000fe20000010021 */
[----:B------:R-:W-:Y:S01]  /*16ad0*/  HADD2.F32 R24, -RZ, R18.H0_H0 ;  /* 0x20000012ff187230 */ /* 0x000fe20000004100 */
[----:B------:R-:W-:Y:S01]  /*16ae0*/  FFMA.FTZ R14, R14, R16, R37 ;  /* 0x000000100e0e7223 */ /* 0x000fe20000010025 */
[----:B------:R-:W-:-:S02]  /*16af0*/  HADD2.F32 R8, -RZ, R26.H0_H0 ;  /* 0x2000001aff087230 */ /* 0x000fc40000004100 */
[----:B------:R-:W-:Y:S02]  /*16b00*/  HADD2.F32 R16, -RZ, R27.H0_H0 ;  /* 0x2000001bff107230 */ /* 0x000fe40000004100 */
[----:B------:R-:W-:Y:S02]  /*16b10*/  HADD2.F32 R18, -RZ, R18.H1_H1 ;  /* 0x30000012ff127230 */ /* 0x000fe40000004100 */
[--C-:B------:R-:W-:Y:S02]  /*16b20*/  HADD2.F32 R17, -RZ, R19.reuse.H0_H0 ;  /* 0x20000013ff117230 */ /* 0x100fe40000004100 */
[----:B------:R-:W-:Y:S02]  /*16b30*/  HADD2.F32 R44, -RZ, R19.H1_H1 ;  /* 0x30000013ff2c7230 */ /* 0x000fe40000004100 */
[----:B------:R-:W-:Y:S02]  /*16b40*/  HADD2.F32 R25, -RZ, R25.H1_H1 ;  /* 0x30000019ff197230 */ /* 0x000fe40000004100 */
[----:B------:R-:W-:-:S02]  /*16b50*/  HADD2.F32 R26, -RZ, R26.H1_H1 ;  /* 0x3000001aff1a7230 */ /* 0x000fc40000004100 */
[----:B------:R-:W-:Y:S01]  /*16b60*/  HADD2.F32 R27, -RZ, R27.H1_H1 ;  /* 0x3000001bff1b7230 */ /* 0x000fe20000004100 */
[----:B------:R-:W-:Y:S02]  /*16b70*/  FFMA.FTZ R13, R13, R22, R40 ;  /* 0x000000160d0d7223 */ /* 0x000fe40000010028 */
[----:B------:R-:W-:Y:S02]  /*16b80*/  FFMA.FTZ R25, R25, R42, R41 ;  /* 0x0000002a19197223 */ /* 0x000fe40000010029 */
[----:B------:R-:W-:Y:S02]  /*16b90*/  FFMA.FTZ R5, R8, R24, R5 ;  /* 0x0000001808057223 */ /* 0x000fe40000010005 */
[----:B------:R-:W-:Y:S02]  /*16ba0*/  FFMA.FTZ R18, R26, R18, R15 ;  /* 0x000000121a127223 */ /* 0x000fe4000001000f */
[----:B------:R-:W-:Y:S02]  /*16bb0*/  FFMA.FTZ R6, R16, R17, R6 ;  /* 0x0000001110067223 */ /* 0x000fe40000010006 */
[----:B------:R-:W-:Y:S01]  /*16bc0*/  FFMA.FTZ R7, R27, R44, R7 ;  /* 0x0000002c1b077223 */ /* 0x000fe20000010007 */
[----:B------:R-:W-:-:S02]  /*16bd0*/  F2FP.PACK_AB R24, R13, R4 ;  /* 0x000000040d18723e */ /* 0x000fc400000000ff */
[----:B------:R-:W-:Y:S02]  /*16be0*/  F2FP.PACK_AB R25, R25, R14 ;  /* 0x0000000e1919723e */ /* 0x000fe400000000ff */
[----:B------:R-:W-:Y:S02]  /*16bf0*/  F2FP.PACK_AB R26, R18, R5 ;  /* 0x00000005121a723e */ /* 0x000fe400000000ff */
[----:B------:R-:W-:Y:S02]  /*16c00*/  F2FP.PACK_AB R27, R7, R6 ;  /* 0x00000006071b723e */ /* 0x000fe400000000ff */
.L_x_1901:
[----:B------:R-:W-:Y:S05]  /*16c10*/  BSYNC B0 ;  /* 0x0000000000007941 */ /* 0x000fea0003800000 */
.L_x_1900:
[----:B-----5:R1:W-:Y:S02]  /*16c20*/  STS.128 [R246+0x1800], R24 ;  /* 0x00180018f6007388 */ /* 0x0203e40000000c00 */
.L_x_1899:
[----:B------:R-:W-:Y:S05]  /*16c30*/  BSYNC B1 ;  /* 0x0000000000017941 */ /* 0x000fea0003800000 */
.L_x_1898:
        /* <DEDUP_REMOVED lines=47> */
[----:B------:R-:W-:Y:S01]  /*16f30*/  HADD2.F32 R8, -RZ, R26.H0_H0 ;  /* 0x2000001aff087230 */ /* 0x000fe20000004100 */
[----:B------:R-:W-:Y:S01]  /*16f40*/  @!P0 FADD.FTZ R6, -R6, -RZ ;  /* 0x800000ff06068221 */ /* 0x000fe20000010100 */
[----:B------:R-:W-:Y:S01]  /*16f50*/  HADD2.F32 R4, -RZ, R27.H1_H1 ;  /* 0x3000001bff047230 */ /* 0x000fe20000004100 */
[----:B------:R-:W-:Y:S01]  /*16f60*/  @!P0 FADD.FTZ R7, -R7, -RZ ;  /* 0x800000ff07078221 */ /* 0x000fe20000010100 */
        /* <DEDUP_REMOVED lines=8> */
[----:B-----5:R-:W-:Y:S01]  /*16ff0*/  HADD2.F32 R4, -RZ, R16.H0_H0 ;  /* 0x20000010ff047230 */ /* 0x020fe20000004100 */
[----:B------:R-:W-:Y:S01]  /*17000*/  FMUL.FTZ R43, R43, R22 ;  /* 0x000000162b2b7220 */ /* 0x000fe20000410000 */
[----:B----4-:R-:W-:Y:S01]  /*17010*/  HADD2.F32 R8, -RZ, R12.H0_H0 ;  /* 0x2000000cff087230 */ /* 0x010fe20000004100 */
[----:B------:R-:W-:Y:S01]  /*17020*/  FMUL.FTZ R6, R25, R6 ;  /* 0x0000000619067220 */ /* 0x000fe20000410000 */
[----:B------:R-:W-:Y:S01]  /*17030*/  HADD2.F32 R22, -RZ, R16.H1_H1 ;  /* 0x30000010ff167230 */ /* 0x000fe20000004100 */
[----:B------:R-:W-:Y:S01]  /*17040*/  FMUL.FTZ R37, R26, R37 ;  /* 0x000000251a257220 */ /* 0x000fe20000410000 */
[----:B------:R-:W-:Y:S01]  /*17050*/  HADD2.F32 R25, -RZ, R12.H1_H1 ;  /* 0x3000000cff197230 */ /* 0x000fe20000004100 */
[----:B------:R-:W-:Y:S01]  /*17060*/  FFMA.FTZ R4, R4, R8, R39 ;  /* 0x0000000804047223 */ /* 0x000fe20000010027 */
[--C-:B------:R-:W-:Y:S01]  /*17070*/  HADD2.F32 R27, -RZ, R15.reuse.H0_H0 ;  /* 0x2000000fff1b7230 */ /* 0x100fe20000004100 */
[----:B------:R-:W-:Y:S01]  /*17080*/  FMUL.FTZ R24, R24, R33 ;  /* 0x0000002118187220 */ /* 0x000fe20000410000 */
[----:B------:R-:W-:Y:S01]  /*17090*/  HADD2.F32 R40, -RZ, R15.H1_H1 ;  /* 0x3000000fff287230 */ /* 0x000fe20000004100 */
[----:B------:R-:W-:Y:S01]  /*170a0*/  FFMA.FTZ R25, R22, R25, R43 ;  /* 0x0000001916197223 */ /* 0x000fe2000001002b */
[----:B------:R-:W-:-:S02]  /*170b0*/  HADD2.F32 R16, -RZ, R17.H0_H0 ;  /* 0x20000011ff107230 */ /* 0x000fc40000004100 */
[----:B------:R-:W-:Y:S02]  /*170c0*/  HADD2.F32 R12, -RZ, R13.H0_H0 ;  /* 0x2000000dff0c7230 */ /* 0x000fe40000004100 */
[----:B------:R-:W-:Y:S02]  /*170d0*/  HADD2.F32 R26, -RZ, R14.H0_H0 ;  /* 0x2000000eff1a7230 */ /* 0x000fe40000004100 */
[----:B------:R-:W-:Y:S01]  /*170e0*/  HADD2.F32 R8, -RZ, R18.H0_H0 ;  /* 0x20000012ff087230 */ /* 0x000fe20000004100 */
[----:B------:R-:W-:Y:S01]  /*170f0*/  FFMA.FTZ R12, R16, R12, R41 ;  /* 0x0000000c100c7223 */ /* 0x000fe20000010029 */
[----:B------:R-:W-:Y:S01]  /*17100*/  HADD2.F32 R15, -RZ, R19.H0_H0 ;  /* 0x20000013ff0f7230 */ /* 0x000fe20000004100 */
[----:B------:R-:W-:Y:S01]  /*17110*/  F2FP.PACK_AB R16, R25, R4 ;  /* 0x000000041910723e */ /* 0x000fe200000000ff */
[----:B------:R-:W-:Y:S01]  /*17120*/  HADD2.F32 R13, -RZ, R13.H1_H1 ;  /* 0x3000000dff0d7230 */ /* 0x000fe20000004100 */
[----:B------:R-:W-:Y:S01]  /*17130*/  FFMA.FTZ R5, R8, R26, R5 ;  /* 0x0000001a08057223 */ /* 0x000fe20000010005 */
[----:B------:R-:W-:Y:S01]  /*17140*/  HADD2.F32 R14, -RZ, R14.H1_H1 ;  /* 0x3000000eff0e7230 */ /* 0x000fe20000004100 */
[----:B------:R-:W-:Y:S01]  /*17150*/  FFMA.FTZ R6, R15, R27, R6 ;  /* 0x0000001b0f067223 */ /* 0x000fe20000010006 */
[----:B------:R-:W-:-:S02]  /*17160*/  HADD2.F32 R17, -RZ, R17.H1_H1 ;  /* 0x30000011ff117230 */ /* 0x000fc40000004100 */
[----:B------:R-:W-:Y:S02]  /*17170*/  HADD2.F32 R18, -RZ, R18.H1_H1 ;  /* 0x30000012ff127230 */ /* 0x000fe40000004100 */
[----:B------:R-:W-:Y:S01]  /*17180*/  HADD2.F32 R19, -RZ, R19.H1_H1 ;  /* 0x30000013ff137230 */ /* 0x000fe20000004100 */
[----:B------:R-:W-:Y:S02]  /*17190*/  FFMA.FTZ R13, R17, R13, R24 ;  /* 0x0000000d110d7223 */ /* 0x000fe40000010018 */
[----:B------:R-:W-:Y:S02]  /*171a0*/  FFMA.FTZ R14, R18, R14, R37 ;  /* 0x0000000e120e7223 */ /* 0x000fe40000010025 */
[----:B------:R-:W-:Y:S01]  /*171b0*/  FFMA.FTZ R7, R19, R40, R7 ;  /* 0x0000002813077223 */ /* 0x000fe20000010007 */
[----:B------:R-:W-:Y:S02]  /*171c0*/  F2FP.PACK_AB R17, R13, R12 ;  /* 0x0000000c0d11723e */ /* 0x000fe400000000ff */
[----:B------:R-:W-:-:S02]  /*171d0*/  F2FP.PACK_AB R18, R14, R5 ;  /* 0x000000050e12723e */ /* 0x000fc400000000ff */
[----:B------:R-:W-:Y:S02]  /*171e0*/  F2FP.PACK_AB R19, R7, R6 ;  /* 0x000000060713723e */ /* 0x000fe400000000ff */
.L_x_1905:
[----:B------:R-:W-:Y:S05]  /*171f0*/  BSYNC B0 ;  /* 0x0000000000007941 */ /* 0x000fea0003800000 */
.L_x_1904:
[----:B-----5:R1:W-:Y:S02]  /*17200*/  STS.128 [R246+0x3800], R16 ;  /* 0x00380010f6007388 */ /* 0x0203e40000000c00 */
.L_x_1903:
[----:B------:R-:W-:Y:S05]  /*17210*/  BSYNC B1 ;  /* 0x0000000000017941 */ /* 0x000fea0003800000 */
.L_x_1902:
        /* <DEDUP_REMOVED lines=57> */
[----:B------:R-:W-:Y:S01]  /*175b0*/  HADD2.F32 R26, -RZ, R26.H1_H1 ;  /* 0x3000001aff1a7230 */ /* 0x000fe20000004100 */
[----:B------:R-:W-:Y:S01]  /*175c0*/  @!P0 FADD.FTZ R6, -R6, -RZ ;  /* 0x800000ff06068221 */ /* 0x000fe20000010100 */
[----:B-----5:R-:W-:Y:S01]  /*175d0*/  HADD2.F32 R4, -RZ, R16.H0_H0 ;  /* 0x20000010ff047230 */ /* 0x020fe20000004100 */
[----:B------:R-:W-:Y:S01]  /*175e0*/  @!P0 FADD.FTZ R33, -R33, -RZ ;  /* 0x800000ff21218221 */ /* 0x000fe20000010100 */
[--C-:B----4-:R-:W-:Y:S01]  /*175f0*/  HADD2.F32 R8, -RZ, R12.reuse.H0_H0 ;  /* 0x2000000cff087230 */ /* 0x110fe20000004100 */
[----:B------:R-:W-:Y:S01]  /*17600*/  FMUL.FTZ R25, R25, R22 ;  /* 0x0000001619197220 */ /* 0x000fe20000410000 */
[----:B------:R-:W-:Y:S01]  /*17610*/  HADD2.F32 R22, -RZ, R12.H1_H1 ;  /* 0x3000000cff167230 */ /* 0x000fe20000004100 */
[----:B------:R-:W-:Y:S01]  /*17620*/  FMUL.FTZ R6, R11, R6 ;  /* 0x000000060b067220 */ /* 0x000fe20000410000 */
[--C-:B------:R-:W-:Y:S01]  /*17630*/  HADD2.F32 R12, -RZ, R13.reuse.H0_H0 ;  /* 0x2000000dff0c7230 */ /* 0x100fe20000004100 */
[----:B------:R-:W-:Y:S01]  /*17640*/  FMUL.FTZ R33, R26, R33 ;  /* 0x000000211a217220 */ /* 0x000fe20000410000 */
[----:B------:R-:W-:Y:S01]  /*17650*/  HADD2.F32 R40, -RZ, R13.H1_H1 ;  /* 0x3000000dff287230 */ /* 0x000fe20000004100 */
[----:B------:R-:W-:Y:S01]  /*17660*/  FFMA.FTZ R4, R4, R8, R37 ;  /* 0x0000000804047223 */ /* 0x000fe20000010025 */
[----:B------:R-:W-:-:S02]  /*17670*/  HADD2.F32 R11, -RZ, R16.H1_H1 ;  /* 0x30000010ff0b7230 */ /* 0x000fc40000004100 */
[--C-:B------:R-:W-:Y:S02]  /*17680*/  HADD2.F32 R13, -RZ, R15.reuse.H0_H0 ;  /* 0x2000000fff0d7230 */ /* 0x100fe40000004100 */
[----:B------:R-:W-:Y:S01]  /*17690*/  HADD2.F32 R42, -RZ, R15.H1_H1 ;  /* 0x3000000fff2a7230 */ /* 0x000fe20000004100 */
[----:B------:R-:W-:Y:S01]  /*176a0*/  FFMA.FTZ R11, R11, R22, R24 ;  /* 0x000000160b0b7223 */ /* 0x000fe20000010018 */
        /* <DEDUP_REMOVED lines=11> */
[----:B------:R-:W-:Y:S01]  /*17760*/  HADD2.F32 R19, -RZ, R19.H1_H1 ;  /* 0x30000013ff137230 */ /* 0x000fe20000004100 */
[----:B------:R-:W-:Y:S02]  /*17770*/  FFMA.FTZ R17, R17, R40, R25 ;  /* 0x0000002811117223 */ /* 0x000fe40000010019 */
[----:B------:R-:W-:Y:S02]  /*17780*/  FFMA.FTZ R14, R18, R14, R33 ;  /* 0x0000000e120e7223 */ /* 0x000fe40000010021 */
[----:B------:R-:W-:Y:S01]  /*17790*/  FFMA.FTZ R7, R19, R42, R7 ;  /* 0x0000002a13077223 */ /* 0x000fe20000010007 */
[----:B------:R-:W-:Y:S02]  /*177a0*/  F2FP.PACK_AB R17, R17, R12 ;  /* 0x0000000c1111723e */ /* 0x000fe400000000ff */
[----:B------:R-:W-:Y:S02]  /*177b0*/  F2FP.PACK_AB R18, R14, R5 ;  /* 0x000000050e12723e */ /* 0x000fe400000000ff */
[----:B------:R-:W-:-:S02]  /*177c0*/  F2FP.PACK_AB R19, R7, R6 ;  /* 0x000000060713723e */ /* 0x000fc400000000ff */
.L_x_1909:
[----:B------:R-:W-:Y:S05]  /*177d0*/  BSYNC B0 ;  /* 0x0000000000007941 */ /* 0x000fea0003800000 */
.L_x_1908:
[----:B-----5:R1:W-:Y:S02]  /*177e0*/  STS.128 [R246+0x5800], R16 ;  /* 0x00580010f6007388 */ /* 0x0203e40000000c00 */
.L_x_1907:
[----:B------:R-:W-:Y:S05]  /*177f0*/  BSYNC B1 ;  /* 0x0000000000017941 */ /* 0x000fea0003800000 */
.L_x_1906:
[----:B------:R-:W-:-:S13]  /*17800*/  ISETP.GE.AND P0, PT, R10, R9, PT ;  /* 0x000000090a00720c */ /* 0x000fda0003f06270 */
[----:B------:R1:W-:Y:S01]  /*17810*/  @P0 STS.128 [R246+0x7800], RZ ;  /* 0x007800fff6000388 */ /* 0x0003e20000000c00 */
[----:B------:R-:W-:Y:S05]  /*17820*/  @P0 BRA `(.L_x_1835) ;  /* 0x00000f1000000947 */ /* 0x000fea0003800000 */
[----:B-1-3--:R1:W5:Y:S01]  /*17830*/  LD.E.128 R12, [R34.64+0x180] ;  /* 0x00018006220c7980 */ /* 0x00a362000c101d00 */
        /* <DEDUP_REMOVED lines=20> */
[----:B------:R-:W3:Y:S01]  /*17980*/  LD.E.128 R16, [R16.64] ;  /* 0x0000000610107980 */ /* 0x000ee2000c101d00 */
[----:B------:R-:W-:-:S03]  /*17990*/  @P0 IADD3 R3, -R23, RZ, RZ ;  /* 0x000000ff17030210 */ /* 0x000fc60007ffe1ff */
        /* <DEDUP_REMOVED lines=66> */
.L_x_1911:
[----:B------:R-:W-:Y:S05]  /*17dc0*/  BSYNC B0 ;  /* 0x0000000000007941 */ /* 0x000fea0003800000 */
.L_x_1910:
[----:B-----5:R3:W-:Y:S01]  /*17dd0*/  STS.128 [R246+0x7800], R12 ;  /* 0x0078000cf6007388 */ /* 0x0207e20000000c00 */
[----:B------:R-:W-:Y:S05]  /*17de0*/  BRA `(.L_x_1835) ;  /* 0x0000095000007947 */ /* 0x000fea0003800000 */
.L_x_1785:
[----:B------:R-:W-:Y:S01]  /*17df0*/  IMAD.IADD R3, R244, 0x1, -R67 ;  /* 0x00000001f4037824 */ /* 0x000fe200078e0a43 */
[----:B------:R-:W-:Y:S01]  /*17e00*/  BSSY B0, `(.L_x_1912) ;  /* 0x0000024000007945 */ /* 0x000fe20003800000 */
[-C--:B------:R-:W-:Y:S02]  /*17e10*/  ISETP.GE.AND P2, PT, R11, R171.reuse, PT ;  /* 0x000000ab0b00720c */ /* 0x080fe40003f46270 */
[----:B------:R-:W-:Y:S02]  /*17e20*/  ISETP.GE.AND P1, PT, R10, R171, PT ;  /* 0x000000ab0a00720c */ /* 0x000fe40003f26270 */
        /* <DEDUP_REMOVED lines=33> */
.L_x_1913:
[----:B------:R-:W-:Y:S05]  /*18040*/  BSYNC B0 ;  /* 0x0000000000007941 */ /* 0x000fea0003800000 */
.L_x_1912:
        /* <DEDUP_REMOVED lines=36> */
.L_x_1915:
[----:B------:R-:W-:Y:S05]  /*18290*/  BSYNC B0 ;  /* 0x0000000000007941 */ /* 0x000fea0003800000 */
.L_x_1914:
[----:B----4-:R-:W-:Y:S01]  /*182a0*/  IADD3 R36, R176, 0x20, RZ ;  /* 0x00000020b0247810 */ /* 0x010fe20007ffe0ff */
[----:B------:R-:W-:Y:S03]  /*182b0*/  BSSY B0, `(.L_x_1916) ;  /* 0x0000023000007945 */ /* 0x000fe60003800000 */
[----:B------:R-:W-:-:S13]  /*182c0*/  ISETP.GE.AND P3, PT, R36, R3, PT ;  /* 0x000000032400720c */ /* 0x000fda0003f66270 */
[----:B------:R-:W-:Y:S05]  /*182d0*/  @P3 BRA `(.L_x_1917) ;  /* 0x0000020000003947 */ /* 0x000fea0003800000 */
[----:B------:R-:W-:Y:S02]  /*182e0*/  ISETP.GE.AND P5, PT, R16, R171, PT ;  /* 0x000000ab1000720c */ /* 0x000fe40003fa6270 */
[----:B-1----:R-:W-:-:S04]  /*182f0*/  LEA R7, P3, R184, R180, 0x5 ;  /* 0x000000b4b8077211 */ /* 0x002fc800078628ff */
[----:B--2---:R-:W-:Y:S02]  /*18300*/  LEA.HI.X R5, R184, R183, R185, 0x5, P3 ;  /* 0x000000b7b8057211 */ /* 0x004fe400018f2cb9 */
        /* <DEDUP_REMOVED lines=29> */
.L_x_1917:
[----:B------:R-:W-:Y:S05]  /*184e0*/  BSYNC B0 ;  /* 0x0000000000007941 */ /* 0x000fea0003800000 */
.L_x_1916:
[----:B------:R-:W-:-:S04]  /*184f0*/  IADD3 R38, R176, 0x30, RZ ;  /* 0x00000030b0267810 */ /* 0x000fc80007ffe0ff */
[----:B------:R-:W-:-:S13]  /*18500*/  ISETP.GE.AND P3, PT, R38, R3, PT ;  /* 0x000000032600720c */ /* 0x000fda0003f66270 */
[----:B------:R-:W-:Y:S05]  /*18510*/  @P3 BRA `(.L_x_1835) ;  /* 0x0000022000003947 */ /* 0x000fea0003800000 */
[----:B------:R-:W-:Y:S01]  /*18520*/  ISETP.GE.AND P5, PT, R16, R171, PT ;  /* 0x000000ab1000720c */ /* 0x000fe20003fa6270 */
[----:B------:R-:W-:Y:S02]  /*18530*/  IMAD.MOV.U32 R181, RZ, RZ, R183 ;  /* 0x000000ffffb57224 */ /* 0x000fe400078e00b7 */
[----:B------:R-:W-:Y:S02]  /*18540*/  IMAD R0, R185, 0x30, RZ ;  /* 0x00000030b9007824 */ /* 0x000fe400078e02ff */
[----:B------:R-:W-:-:S04]  /*18550*/  IMAD.WIDE.U32 R184, R184, 0x30, R180 ;  /* 0x00000030b8b87825 */ /* 0x000fc800078e00b4 */
[----:B------:R-:W-:Y:S01]  /*18560*/  IMAD.IADD R3, R0, 0x1, R185 ;  /* 0x0000000100037824 */ /* 0x000fe200078e02b9 */
[CC--:B-1---5:R-:W-:Y:S02]  /*18570*/  @!P0 LEA R6, P4, R184.reuse, R186.reuse, 0x1 ;  /* 0x000000bab8068211 */ /* 0x0e2fe400078808ff */
[CC--:B--2---:R-:W-:Y:S01]  /*18580*/  @!P2 LEA R4, P3, R184.reuse, R186.reuse, 0x1 ;  /* 0x000000bab804a211 */ /* 0x0c4fe200078608ff */
        /* <DEDUP_REMOVED lines=27> */
.L_x_1835:
[----:B------:R-:W-:Y:S05]  /*18740*/  BSYNC B3 ;  /* 0x0000000000037941 */ /* 0x000fea0003800000 */
.L_x_1784:
[----:B------:R-:W-:Y:S01]  /*18750*/  IADD3 R250, R166, -0x1, RZ ;  /* 0xffffffffa6fa7810 */ /* 0x000fe20007ffe0ff */
[----:B------:R-:W-:Y:S01]  /*18760*/  BSSY B0, `(.L_x_1918) ;  /* 0x0000021000007945 */ /* 0x000fe20003800000 */
[----:B------:R-:W-:-:S03]  /*18770*/  LOP3.LUT R251, R167, 0xff, RZ, 0xc0, !PT ;  /* 0x000000ffa7fb7812 */ /* 0x000fc600078ec0ff */
[----:B--2---:R-:W-:-:S04]  /*18780*/  IMAD.SHL.U32 R3, R250, 0x40, RZ ;  /* 0x00000040fa037824 */ /* 0x004fc800078e00ff */
[----:B-1----:R-:W-:-:S05]  /*18790*/  IMAD.IADD R5, R58, 0x1, -R3 ;  /* 0x000000013a057824 */ /* 0x002fca00078e0a03 */
        /* <DEDUP_REMOVED lines=29> */
.L_x_1919:
[----:B------:R-:W-:Y:S05]  /*18970*/  BSYNC B0 ;  /* 0x0000000000007941 */ /* 0x000fea0003800000 */
.L_x_1918:
[----:B------:R-:W-:Y:S01]  /*18980*/  ISETP.GE.AND P0, PT, R32, R5, PT ;  /* 0x000000052000720c */ /* 0x000fe20003f06270 */
[----:B------:R-:W-:-:S12]  /*18990*/  BSSY B0, `(.L_x_1920) ;  /* 0x0000025000007945 */ /* 0x000fd80003800000 */
[----:B------:R-:W-:Y:S05]  /*189a0*/  @P0 BRA `(.L_x_1921) ;  /* 0x0000023000000947 */ /* 0x000fea0003800000 */
[C---:B------:R-:W-:Y:S02]  /*189b0*/  LOP3.LUT R0, R251.reuse, 0x1, RZ, 0xc0, !PT ;  /* 0x00000001fb007812 */ /* 0x040fe400078ec0ff */
[C---:B------:R-:W-:Y:S02]  /*189c0*/  LOP3.LUT P4, RZ, R251.reuse, 0x2, RZ, 0xc0, !PT ;  /* 0x00000002fbff7812 */ /* 0x040fe4000788c0ff */
[----:B------:R-:W-:Y:S02]  /*189d0*/  ISETP.NE.U32.AND P5, PT, R0, 0x1, PT ;  /* 0x000000010000780c */ /* 0x000fe40003fa5070 */
[C---:B------:R-:W-:Y:S02]  /*189e0*/  LOP3.LUT P3, RZ, R251.reuse, 0x4, RZ, 0xc0, !PT ;  /* 0x00000004fbff7812 */ /* 0x040fe4000786c0ff */
[----:B------:R-:W-:Y:S02]  /*189f0*/  LOP3.LUT P1, RZ, R251, 0x8, RZ, 0xc0, !PT ;  /* 0x00000008fbff7812 */ /* 0x000fe4000782c0ff */
[----:B-1----:R-:W-:-:S05]  /*18a00*/  IADD3 R9, P2, R237, R172, RZ ;  /* 0x000000aced097210 */ /* 0x002fca0007f5e0ff */
[----:B------:R-:W-:Y:S01]  /*18a10*/  IMAD.X R7, R238, 0x1, R175, P2 ;  /* 0x00000001ee077824 */ /* 0x000fe200010e06af */
[----:B---3--:R-:W-:Y:S02]  /*18a20*/  @P4 LEA R12, P6, R9, R178, 0x1 ;  /* 0x000000b2090c4211 */ /* 0x008fe400078c08ff */
        /* <DEDUP_REMOVED lines=27> */
.L_x_1921:
[----:B------:R-:W-:Y:S05]  /*18be0*/  BSYNC B0 ;  /* 0x0000000000007941 */ /* 0x000fea0003800000 */
.L_x_1920:
[----:B------:R-:W-:Y:S01]  /*18bf0*/  ISETP.GE.AND P0, PT, R36, R5, PT ;  /* 0x000000052400720c */ /* 0x000fe20003f06270 */
[----:B------:R-:W-:-:S12]  /*18c00*/  BSSY B0, `(.L_x_1922) ;  /* 0x0000027000007945 */ /* 0x000fd80003800000 */
[----:B------:R-:W-:Y:S05]  /*18c10*/  @P0 BRA `(.L_x_1923) ;  /* 0x0000025000000947 */ /* 0x000fea0003800000 */
[C---:B------:R-:W-:Y:S02]  /*18c20*/  LOP3.LUT R0, R251.reuse, 0x1, RZ, 0xc0, !PT ;  /* 0x00000001fb007812 */ /* 0x040fe400078ec0ff */
[C---:B------:R-:W-:Y:S02]  /*18c30*/  LOP3.LUT P4, RZ, R251.reuse, 0x2, RZ, 0xc0, !PT ;  /* 0x00000002fbff7812 */ /* 0x040fe4000788c0ff */
[----:B------:R-:W-:Y:S01]  /*18c40*/  ISETP.NE.U32.AND P5, PT, R0, 0x1, PT ;  /* 0x000000010000780c */ /* 0x000fe20003fa5070 */
[C---:B------:R-:W-:Y:S01]  /*18c50*/  IMAD.SHL.U32 R0, R60.reuse, 0x20, RZ ;  /* 0x000000203c007824 */ /* 0x040fe200078e00ff */
[C---:B------:R-:W-:Y:S02]  /*18c60*/  LOP3.LUT P3, RZ, R251.reuse, 0x4, RZ, 0xc0, !PT ;  /* 0x00000004fbff7812 */ /* 0x040fe4000786c0ff */
[----:B------:R-:W-:Y:S02]  /*18c70*/  LOP3.LUT P1, RZ, R251, 0x8, RZ, 0xc0, !PT ;  /* 0x00000008fbff7812 */ /* 0x000fe4000782c0ff */
[----:B------:R-:W-:-:S02]  /*18c80*/  SHF.L.U64.HI R2, R60, 0x5, R61 ;  /* 0x000000053c027819 */ /* 0x000fc4000001023d */
[----:B-1----:R-:W-:-:S04]  /*18c90*/  LEA R7, P0, R60, R172, 0x5 ;  /* 0x000000ac3c077211 */ /* 0x002fc800078028ff */
[----:B---3--:R-:W-:Y:S02]  /*18ca0*/  @P4 LEA R12, P6, R7, R178, 0x1 ;  /* 0x000000b2070c4211 */ /* 0x008fe400078c08ff */
        /* <DEDUP_REMOVED lines=28> */
.L_x_1923:
[----:B------:R-:W-:Y:S05]  /*18e70*/  BSYNC B0 ;  /* 0x0000000000007941 */ /* 0x000fea0003800000 */
.L_x_1922:
        /* <DEDUP_REMOVED lines=8> */
[C---:B------:R-:W-:Y:S01]  /*18f00*/  LOP3.LUT P3, RZ, R251.reuse, 0x4, RZ, 0xc0, !PT ;  /* 0x00000004fbff7812 */ /* 0x040fe2000786c0ff */
[----:B------:R-:W-:Y:S01]  /*18f10*/  IMAD.WIDE.U32 R174, R60, 0x30, R174 ;  /* 0x000000303cae7825 */ /* 0x000fe200078e00ae */
[----:B------:R-:W-:-:S03]  /*18f20*/  LOP3.LUT P1, RZ, R251, 0x8, RZ, 0xc0, !PT ;  /* 0x00000008fbff7812 */ /* 0x000fc6000782c0ff */
[----:B-1----:R-:W-:-:S04]  /*18f30*/  IMAD.IADD R7, R175, 0x1, R0 ;  /* 0x00000001af077824 */ /* 0x002fc800078e0200 */
[-C--:B---3--:R-:W-:Y:S02]  /*18f40*/  @P4 LEA R12, P6, R174, R178.reuse, 0x1 ;  /* 0x000000b2ae0c4211 */ /* 0x088fe400078c08ff */
        /* <DEDUP_REMOVED lines=28> */
.L_x_1925:
[----:B------:R-:W-:Y:S05]  /*19110*/  BSYNC B0 ;  /* 0x0000000000007941 */ /* 0x000fea0003800000 */
.L_x_1924:
        /* <DEDUP_REMOVED lines=8> */
[----:B---3--:R-:W-:Y:S01]  /*191a0*/  SHF.R.S32.HI R44, RZ, 0x2, R0 ;  /* 0x00000002ff2c7819 */ /* 0x008fe20000011400 */
        /* <DEDUP_REMOVED lines=34> */
.L_x_1927:
[----:B------:R-:W-:Y:S05]  /*193d0*/  BSYNC B0 ;  /* 0x0000000000007941 */ /* 0x000fea0003800000 */
.L_x_1926:
        /* <DEDUP_REMOVED lines=40> */
.L_x_1929:
[----:B------:R-:W-:Y:S05]  /*19660*/  BSYNC B0 ;  /* 0x0000000000007941 */ /* 0x000fea0003800000 */
.L_x_1928:
        /* <DEDUP_REMOVED lines=10> */
[C---:B------:R-:W-:Y:S01]  /*19710*/  IMAD.SHL.U32 R0, R62.reuse, 0x20, RZ ;  /* 0x000000203e007824 */ /* 0x040fe200078e00ff */
[C---:B------:R-:W-:Y:S02]  /*19720*/  LOP3.LUT P3, RZ, R251.reuse, 0x4, RZ, 0xc0, !PT ;  /* 0x00000004fbff7812 */ /* 0x040fe4000786c0ff */
[----:B------:R-:W-:Y:S02]  /*19730*/  LOP3.LUT P1, RZ, R251, 0x8, RZ, 0xc0, !PT ;  /* 0x00000008fbff7812 */ /* 0x000fe4000782c0ff */
[----:B------:R-:W-:-:S05]  /*19740*/  SHF.L.U64.HI R4, R62, 0x5, R63 ;  /* 0x000000053e047819 */ /* 0x000fca000001023f */
        /* <DEDUP_REMOVED lines=28> */
.L_x_1931:
[----:B------:R-:W-:Y:S05]  /*19910*/  BSYNC B0 ;  /* 0x0000000000007941 */ /* 0x000fea0003800000 */
.L_x_1930:
        /* <DEDUP_REMOVED lines=10> */
[-C--:B------:R-:W-:Y:S01]  /*199c0*/  @P2 MOV R4, R188.reuse ;  /* 0x000000bc00042202 */ /* 0x080fe20000000f00 */
[----:B------:R-:W-:Y:S01]  /*199d0*/  @P2 IMAD.MOV.U32 R5, RZ, RZ, R189 ;  /* 0x000000ffff052224 */ /* 0x000fe200078e00bd */
[----:B-1----:R-:W-:Y:S01]  /*199e0*/  @P1 MOV R6, R188 ;  /* 0x000000bc00061202 */ /* 0x002fe20000000f00 */
        /* <DEDUP_REMOVED lines=34> */
.L_x_1933:
[----:B------:R-:W-:Y:S05]  /*19c10*/  BSYNC B0 ;  /* 0x0000000000007941 */ /* 0x000fea0003800000 */
.L_x_1932:
[C---:B------:R-:W-:Y:S01]  /*19c20*/  IMAD.SHL.U32 R0, R64.reuse, 0x40, RZ ;  /* 0x0000004040007824 */ /* 0x040fe200078e00ff */
[----:B------:R-:W-:Y:S01]  /*19c30*/  R2P PR, R64, 0x6 ;  /* 0x0000000640007804 */ /* 0x000fe20000000000 */
[----:B------:R-:W-:Y:S01]  /*19c40*/  IMAD.SHL.U32 R176, R176, 0x8, RZ ;  /* 0x00000008b0b07824 */ /* 0x000fe200078e00ff */
[----:B------:R-:W0:Y:S01]  /*19c50*/  LDGDEPBAR ;  /* 0x00000000000079af */ /* 0x000e220000000000 */
[C---:B------:R-:W-:Y:S01]  /*19c60*/  IMAD R230, R65.reuse, 0x400, R48 ;  /* 0x0000040041e67824 */ /* 0x040fe200078e0230 */
[----:B-1----:R-:W-:Y:S01]  /*19c70*/  LOP3.LUT R5, R0, 0x1c0, RZ, 0xc0, !PT ;  /* 0x000001c000057812 */ /* 0x002fe200078ec0ff */
[----:B------:R-:W-:Y:S01]  /*19c80*/  IMAD R44, R65, 0x10, R44 ;  /* 0x00000010412c7824 */ /* 0x000fe200078e022c */
[----:B------:R-:W-:Y:S01]  /*19c90*/  ISETP.GT.AND P6, PT, R250, R239, PT ;  /* 0x000000effa00720c */ /* 0x000fe20003fc4270 */
[----:B------:R-:W-:Y:S01]  /*19ca0*/  IMAD.SHL.U32 R230, R230, 0x2, RZ ;  /* 0x00000002e6e67824 */ /* 0x000fe200078e00ff */
[----:B------:R-:W-:Y:S01]  /*19cb0*/  LOP3.LUT R176, R5, 0x8, R176, 0xf8, !PT ;  /* 0x0000000805b07812 */ /* 0x000fe200078ef8b0 */
[----:B------:R-:W-:Y:S01]  /*19cc0*/  BSSY B1, `(.L_x_1934) ;  /* 0x00001b8000017945 */ /* 0x000fe20003800000 */
[----:B------:R-:W-:Y:S01]  /*19cd0*/  SHF.R.U32.HI R229, RZ, 0x3, R5 ;  /* 0x00000003ffe57819 */ /* 0x000fe20000011605 */
[--C-:B------:R-:W-:Y:S01]  /*19ce0*/  IMAD R228, R49, 0x2, R230.reuse ;  /* 0x0000000231e47824 */ /* 0x100fe200078e02e6 */
[----:B------:R-:W-:Y:S01]  /*19cf0*/  LDSM.16.M88.4 R52, [R230] ;  /* 0x00000000e634783b */ /* 0x000fe20000000200 */
[C---:B------:R-:W-:Y:S01]  /*19d00*/  IMAD R226, R47.reuse, 0x2, R230 ;  /* 0x000000022fe27824 */ /* 0x040fe200078e02e6 */
[----:B------:R-:W-:Y:S01]  /*19d10*/  LOP3.LUT R229, R176, R229, RZ, 0x3c, !PT ;  /* 0x000000e5b0e57212 */ /* 0x000fe200078e3cff */
[----:B------:R-:W-:Y:S01]  /*19d20*/  IMAD R225, R47, 0x2, R228 ;  /* 0x000000022fe17824 */ /* 0x000fe200078e02e4 */
[----:B------:R-:W-:Y:S01]  /*19d30*/  LDSM.16.M88.4 R72, [R228] ;  /* 0x00000000e448783b */ /* 0x000fe20000000200 */
[----:B------:R-:W-:-:S02]  /*19d40*/  IADD3 R67, R44, 0x1, R67 ;  /* 0x000000012c437810 */ /* 0x000fc40007ffe043 */
[----:B------:R-:W-:Y:S01]  /*19d50*/  IMAD R229, R66, 0x200, R229 ;  /* 0x0000020042e57824 */ /* 0x000fe200078e02e5 */
[----:B------:R-:W-:Y:S01]  /*19d60*/  LDSM.16.M88.4 R40, [R226] ;  /* 0x00000000e228783b */ /* 0x000fe20000000200 */
[----:B------:R-:W-:Y:S02]  /*19d70*/  IADD3 R23, R58, R67, -R244 ;  /* 0x000000433a177210 */ /* 0x000fe40007ffe8f4 */
[----:B------:R-:W-:Y:S01]  /*19d80*/  IMAD.SHL.U32 R229, R229, 0x2, RZ ;  /* 0x00000002e5e57824 */ /* 0x000fe200078e00ff */
[----:B------:R-:W-:Y:S02]  /*19d90*/  ISETP.NE.U32.AND P0, PT, R248, RZ, PT ;  /* 0x000000fff800720c */ /* 0x000fe40003f05070 */
[----:B-----5:R-:W-:Y:S02]  /*19da0*/  IMAD.IADD R23, R2, 0x1, R23 ;  /* 0x0000000102177824 */ /* 0x020fe400078e0217 */
[----:B------:R-:W1:Y:S01]  /*19db0*/  LDSM.16.M88.4 R8, [R229+0x8800] ;  /* 0x00880000e508783b */ /* 0x000e620000000200 */
[----:B------:R-:W-:-:S02]  /*19dc0*/  IADD3 R0, R229, 0x8000, RZ ;  /* 0x00008000e5007810 */ /* 0x000fc40007ffe0ff */
[----:B------:R-:W-:Y:S01]  /*19dd0*/  IADD3 R227, R229, 0x8020, RZ ;  /* 0x00008020e5e37810 */ /* 0x000fe20007ffe0ff */
[----:B------:R-:W2:Y:S01]  /*19de0*/  LDSM.16.M88.4 R16, [R229+0x8000] ;  /* 0x00800000e510783b */ /* 0x000ea20000000200 */
[----:B------:R-:W-:Y:S01]  /*19df0*/  @P1 IADD3 R227, R0, -0x20, RZ ;  /* 0xffffffe000e31810 */ /* 0x000fe20007ffe0ff */
[----:B------:R-:W-:Y:S01]  /*19e00*/  IMAD.MOV.U32 R0, RZ, RZ, 0x40 ;  /* 0x00000040ff007424 */ /* 0x000fe200078e00ff */
[----:B------:R-:W-:Y:S01]  /*19e10*/  ISETP.NE.AND.EX P0, PT, R249, RZ, PT, P0 ;  /* 0x000000fff900720c */ /* 0x000fe20003f05300 */
[----:B------:R-:W3:Y:S01]  /*19e20*/  LDSM.16.M88.4 R92, [R229+0x9000] ;  /* 0x00900000e55c783b */ /* 0x000ee20000000200 */
[C---:B------:R-:W-:Y:S02]  /*19e30*/  IADD3 R223, R227.reuse, 0x800, RZ ;  /* 0x00000800e3df7810 */ /* 0x040fe40007ffe0ff */
[----:B------:R-:W-:Y:S01]  /*19e40*/  SEL R0, R0, 0xffffffc0, !P2 ;  /* 0xffffffc000007807 */ /* 0x000fe20005000000 */
[----:B------:R-:W4:Y:S01]  /*19e50*/  LDSM.16.M88.4 R88, [R229+0x9800] ;  /* 0x00980000e558783b */ /* 0x000f220000000200 */
[----:B------:R-:W-:-:S02]  /*19e60*/  IADD3 R222, R227, 0x1000, RZ ;  /* 0x00001000e3de7810 */ /* 0x000fc40007ffe0ff */
[----:B------:R-:W-:Y:S01]  /*19e70*/  IADD3 R221, R227, 0x1800, RZ ;  /* 0x00001800e3dd7810 */ /* 0x000fe20007ffe0ff */
[----:B------:R-:W2:Y:S01]  /*19e80*/  LDSM.16.M88.4 R80, [R227+0x800] ;  /* 0x00080000e350783b */ /* 0x000ea20000000200 */
[----:B------:R-:W-:Y:S01]  /*19e90*/  IMAD.IADD R224, R229, 0x1, R0 ;  /* 0x00000001e5e07824 */ /* 0x000fe200078e0200 */
[----:B------:R-:W-:Y:S01]  /*19ea0*/  IADD3 R219, R227, 0x2000, RZ ;  /* 0x00002000e3db7810 */ /* 0x000fe20007ffe0ff */
[----:B------:R-:W-:Y:S01]  /*19eb0*/  IMAD.IADD R220, R0, 0x1, R227 ;  /* 0x0000000100dc7824 */ /* 0x000fe200078e02e3 */
[----:B------:R-:W3:Y:S01]  /*19ec0*/  LDSM.16.M88.4 R84, [R227] ;  /* 0x00000000e354783b */ /* 0x000ee20000000200 */
[----:B------:R-:W-:Y:S02]  /*19ed0*/  IMNMX R0, R23, R58, PT ;  /* 0x0000003a17007217 */ /* 0x000fe40003800200 */
[C---:B------:R-:W-:Y:S01]  /*19ee0*/  IADD3 R218, R227.reuse, 0x2800, RZ ;  /* 0x00002800e3da7810 */ /* 0x040fe20007ffe0ff */
[----:B------:R-:W3:Y:S01]  /*19ef0*/  LDSM.16.M88.4 R76, [R227+0x1000] ;  /* 0x00100000e34c783b */ /* 0x000ee20000000200 */
[----:B------:R-:W-:-:S02]  /*19f00*/  IADD3 R217, R227, 0x3000, RZ ;  /* 0x00003000e3d97810 */ /* 0x000fc40007ffe0ff */
[C---:B------:R-:W-:Y:S01]  /*19f10*/  IADD3 R216, R227.reuse, 0x3800, RZ ;  /* 0x00003800e3d87810 */ /* 0x040fe20007ffe0ff */
[----:B------:R-:W3:Y:S01]  /*19f20*/  LDSM.16.M88.4 R68, [R227+0x1800] ;  /* 0x00180000e344783b */ /* 0x000ee20000000200 */
[C---:B------:R-:W-:Y:S02]  /*19f30*/  IADD3 R215, R227.reuse, 0x4000, RZ ;  /* 0x00004000e3d77810 */ /* 0x040fe40007ffe0ff */
[C---:B------:R-:W-:Y:S01]  /*19f40*/  IADD3 R214, R227.reuse, 0x4800, RZ ;  /* 0x00004800e3d67810 */ /* 0x040fe20007ffe0ff */
[----:B------:R-:W3:Y:S01]  /*19f50*/  LDSM.16.M88.4 R32, [R224+0x8800] ;  /* 0x00880000e020783b */ /* 0x000ee20000000200 */
        /* <DEDUP_REMOVED lines=11> */
[C---:B--2---:R-:W-:Y:S08]  /*1a010*/  HMMA.16816.F32 R24, R52.reuse, R16, RZ ;  /* 0x000000103418723c */ /* 0x044ff000000018ff */
[C---:B------:R-:W-:Y:S08]  /*1a020*/  HMMA.16816.F32 R16, R52.reuse, R18, RZ ;  /* 0x000000123410723c */ /* 0x040ff000000018ff */
[C---:B---3--:R-:W-:Y:S08]  /*1a030*/  HMMA.16816.F32 R4, R52.reuse, R92, RZ ;  /* 0x0000005c3404723c */ /* 0x048ff000000018ff */
[C---:B----4-:R-:W-:Y:S08]  /*1a040*/  HMMA.16816.F32 R60, R52.reuse, R88, RZ ;  /* 0x00000058343c723c */ /* 0x050ff000000018ff */
[C---:B------:R-:W-:Y:S08]  /*1a050*/  HMMA.16816.F32 R92, R52.reuse, R94, RZ ;  /* 0x0000005e345c723c */ /* 0x040ff000000018ff */
        /* <DEDUP_REMOVED lines=9> */
[C---:B------:R-:W-:Y:S08]  /*1a0f0*/  HMMA.16816.F32 R60, R72.reuse, R68, R60 ;  /* 0x00000044483c723c */ /* 0x040ff0000000183c */
[C---:B------:R-:W-:Y:S01]  /*1a100*/  HMMA.16816.F32 R92, R72.reuse, R78, R92 ;  /* 0x0000004e485c723c */ /* 0x040fe2000000185c */
[----:B------:R-:W4:Y:S07]  /*1a110*/  LDSM.16.M88.4 R76, [R220+0x1000] ;  /* 0x00100000dc4c783b */ /* 0x000f2e0000000200 */
        /* <DEDUP_REMOVED lines=10> */
[C---:B------:R-:W-:Y:S08]  /*1a1c0*/  HMMA.16816.F32 R60, R40.reuse, R96, R60 ;  /* 0x00000060283c723c */ /* 0x040ff0000000183c */
[C---:B------:R-:W-:Y:S01]  /*1a1d0*/  HMMA.16816.F32 R92, R40.reuse, R30, R92 ;  /* 0x0000001e285c723c */ /* 0x040fe2000000185c */
[----:B------:R-:W-:Y:S07]  /*1a1e0*/  LDSM.16.M88.4 R28, [R229+0xb000] ;  /* 0x00b00000e51c783b */ /* 0x000fee0000000200 */
        /* <DEDUP_REMOVED lines=10> */
[C---:B------:R-:W-:Y:S08]  /*1a290*/  HMMA.16816.F32 R60, R88.reuse, R72, R60 ;  /* 0x00000048583c723c */ /* 0x040ff0000000183c */
[C---:B------:R-:W-:Y:S01]  /*1a2a0*/  HMMA.16816.F32 R92, R88.reuse, R78, R92 ;  /* 0x0000004e585c723c */ /* 0x040fe2000000185c */
[----:B------:R-:W-:Y:S07]  /*1a2b0*/  LDSM.16.M88.4 R76, [R227+0x3000] ;  /* 0x00300000e34c783b */ /* 0x000fee0000000200 */
        /* <DEDUP_REMOVED lines=8> */
[----:B------:R-:W-:Y:S07]  /*1a340*/  LDSM.16.M88.4 R32, [R224+0xa000] ;  /* 0x00a00000e020783b */ /* 0x000fee0000000200 */
[C---:B------:R-:W-:Y:S08]  /*1a350*/  HMMA.16816.F32 R60, R36.reuse, R96, R60 ;  /* 0x00000060243c723c */ /* 0x040ff0000000183c */
        /* <DEDUP_REMOVED lines=13> */
[C---:B------:R-:W-:Y:S08]  /*1a430*/  HMMA.16816.F32 R84, R80.reuse, R76, R84 ;  /* 0x0000004c5054723c */ /* 0x040ff00000001854 */
[C---:B------:R-:W-:Y:S01]  /*1a440*/  HMMA.16816.F32 R92, R80.reuse, R78, R92 ;  /* 0x0000004e505c723c */ /* 0x040fe2000000185c */
[----:B------:R-:W-:Y:S07]  /*1a450*/  LDSM.16.M88.4 R76, [R220+0x3000] ;  /* 0x00300000dc4c783b */ /* 0x000fee0000000200 */
[----:B------:R-:W-:Y:S01]  /*1a460*/  HMMA.16816.F32 R52, R80, R90, R52 ;  /* 0x0000005a5034723c */ /* 0x000fe20000001834 */
[----:B------:R-:W3:Y:S04]  /*1a470*/  LDSM.16.M88.4 R88, [R220+0x3800] ;  /* 0x00380000dc58783b */ /* 0x000ee80000000200 */
[----:B------:R-:W-:Y:S03]  /*1a480*/  LDSM.16.M88.4 R80, [R230+0x4000] ;  /* 0x00400000e650783b */ /* 0x000fe60000000200 */
[C---:B-1----:R-:W-:Y:S08]  /*1a490*/  HMMA.16816.F32 R12, R72.reuse, R4, R12 ;  /* 0x00000004480c723c */ /* 0x042ff0000000180c */
[C---:B------:R-:W-:Y:S01]  /*1a4a0*/  HMMA.16816.F32 R8, R72.reuse, R6, R8 ;  /* 0x000000064808723c */ /* 0x040fe20000001808 */
[----:B------:R-:W1:Y:S07]  /*1a4b0*/  LDSM.16.M88.4 R4, [R229+0xc800] ;  /* 0x00c80000e504783b */ /* 0x000e6e0000000200 */
[C---:B------:R-:W-:Y:S08]  /*1a4c0*/  HMMA.16816.F32 R60, R72.reuse, R96, R60 ;  /* 0x00000060483c723c */ /* 0x040ff0000000183c */
[C---:B------:R-:W-:Y:S08]  /*1a4d0*/  HMMA.16816.F32 R24, R72.reuse, R32, R24 ;  /* 0x000000204818723c */ /* 0x040ff00000001818 */
[C---:B------:R-:W-:Y:S01]  /*1a4e0*/  HMMA.16816.F32 R16, R72.reuse, R34, R16 ;  /* 0x000000224810723c */ /* 0x040fe20000001810 */
[----:B------:R-:W-:Y:S07]  /*1a4f0*/  LDSM.16.M88.4 R32, [R229+0xc000] ;  /* 0x00c00000e520783b */ /* 0x000fee0000000200 */
[C---:B------:R-:W-:Y:S08]  /*1a500*/  HMMA.16816.F32 R84, R72.reuse, R28, R84 ;  /* 0x0000001c4854723c */ /* 0x040ff00000001854 */
[C---:B------:R-:W-:Y:S01]  /*1a510*/  HMMA.16816.F32 R92, R72.reuse, R30, R92 ;  /* 0x0000001e485c723c */ /* 0x040fe2000000185c */
[----:B------:R-:W-:Y:S07]  /*1a520*/  LDSM.16.M88.4 R28, [R229+0xd000] ;  /* 0x00d00000e51c783b */ /* 0x000fee0000000200 */
[----:B------:R-:W-:Y:S01]  /*1a530*/  HMMA.16816.F32 R52, R72, R98, R52 ;  /* 0x000000624834723c */ /* 0x000fe20000001834 */
[----:B------:R-:W4:Y:S04]  /*1a540*/  LDSM.16.M88.4 R96, [R229+0xd800] ;  /* 0x00d80000e560783b */ /* 0x000f280000000200 */
[----:B------:R-:W-:Y:S03]  /*1a550*/  LDSM.16.M88.4 R72, [R228+0x4000] ;  /* 0x00400000e448783b */ /* 0x000fe60000000200 */
[C---:B--2---:R-:W-:Y:S08]  /*1a560*/  HMMA.16816.F32 R12, R68.reuse, R36, R12 ;  /* 0x00000024440c723c */ /* 0x044ff0000000180c */
[C---:B------:R-:W-:Y:S01]  /*1a570*/  HMMA.16816.F32 R8, R68.reuse, R38, R8 ;  /* 0x000000264408723c */ /* 0x040fe20000001808 */
[----:B------:R-:W2:Y:S07]  /*1a580*/  LDSM.16.M88.4 R36, [R227+0x4800] ;  /* 0x00480000e324783b */ /* 0x000eae0000000200 */
[C---:B---3--:R-:W-:Y:S08]  /*1a590*/  HMMA.16816.F32 R60, R68.reuse, R88, R60 ;  /* 0x00000058443c723c */ /* 0x048ff0000000183c */
[C---:B------:R-:W-:Y:S08]  /*1a5a0*/  HMMA.16816.F32 R24, R68.reuse, R40, R24 ;  /* 0x000000284418723c */ /* 0x040ff00000001818 */
[C---:B------:R-:W-:Y:S01]  /*1a5b0*/  HMMA.16816.F32 R16, R68.reuse, R42, R16 ;  /* 0x0000002a4410723c */ /* 0x040fe20000001810 */
[----:B------:R-:W-:Y:S07]  /*1a5c0*/  LDSM.16.M88.4 R40, [R227+0x4000] ;  /* 0x00400000e328783b */ /* 0x000fee0000000200 */
        /* <DEDUP_REMOVED lines=9> */
[C---:B----4-:R-:W-:Y:S08]  /*1a660*/  HMMA.16816.F32 R60, R80.reuse, R96, R60 ;  /* 0x00000060503c723c */ /* 0x050ff0000000183c */
        /* <DEDUP_REMOVED lines=63> */
[----:B------:R-:W-:Y:S07]  /*1aa60*/  LDSM.16.M88.4 R36, [R225+0x6000] ;  /* 0x00600000e124783b */ /* 0x000fee0000000200 */
[C---:B---3--:R-:W-:Y:S08]  /*1aa70*/  HMMA.16816.F32 R60, R68.reuse, R88, R60 ;  /* 0x00000058443c723c */ /* 0x048ff0000000183c */
[C---:B------:R-:W-:Y:S08]  /*1aa80*/  HMMA.16816.F32 R24, R68.reuse, R40, R24 ;  /* 0x000000284418723c */ /* 0x040ff00000001818 */
[C---:B------:R-:W-:Y:S01]  /*1aa90*/  HMMA.16816.F32 R16, R68.reuse, R42, R16 ;  /* 0x0000002a4410723c */ /* 0x040fe20000001810 */
[----:B------:R-:W-:Y:S07]  /*1aaa0*/  LDSM.16.M88.4 R40, [R220+0x6800] ;  /* 0x00680000dc28783b */ /* 0x000fee0000000200 */
[C---:B------:R-:W-:Y:S08]  /*1aab0*/  HMMA.16816.F32 R84, R68.reuse, R76, R84 ;  /* 0x0000004c4454723c */ /* 0x040ff00000001854 */
[C---:B------:R-:W-:Y:S01]  /*1aac0*/  HMMA.16816.F32 R92, R68.reuse, R78, R92 ;  /* 0x0000004e445c723c */ /* 0x040fe2000000185c */
[----:B------:R-:W-:Y:S07]  /*1aad0*/  LDSM.16.M88.4 R76, [R220+0x7000] ;  /* 0x00700000dc4c783b */ /* 0x000fee0000000200 */
[----:B------:R-:W-:Y:S08]  /*1aae0*/  HMMA.16816.F32 R52, R68, R90, R52 ;  /* 0x0000005a4434723c */ /* 0x000ff00000001834 */
[C---:B-1----:R-:W-:Y:S08]  /*1aaf0*/  HMMA.16816.F32 R12, R80.reuse, R4, R12 ;  /* 0x00000004500c723c */ /* 0x042ff0000000180c */
[----:B------:R-:W-:Y:S01]  /*1ab00*/  HMMA.16816.F32 R8, R80, R6, R8 ;  /* 0x000000065008723c */ /* 0x000fe20000001808 */
[----:B------:R-:W1:Y:S01]  /*1ab10*/  LDSM.16.M88.4 R4, [R220+0x7800] ;  /* 0x00780000dc04783b */ /* 0x000e620000000200 */
[----:B------:R-:W-:-:S06]  /*1ab20*/  DEPBAR.LE SB0, 0x0 ;  /* 0x000080000000791a */ /* 0x000fcc0000000000 */
[C---:B----4-:R-:W-:Y:S08]  /*1ab30*/  HMMA.16816.F32 R60, R80.reuse, R96, R60 ;  /* 0x00000060503c723c */ /* 0x050ff0000000183c */
[C---:B------:R-:W-:Y:S08]  /*1ab40*/  HMMA.16816.F32 R24, R80.reuse, R32, R24 ;  /* 0x000000205018723c */ /* 0x040ff00000001818 */
[C---:B------:R-:W-:Y:S08]  /*1ab50*/  HMMA.16816.F32 R16, R80.reuse, R34, R16 ;  /* 0x000000225010723c */ /* 0x040ff00000001810 */
[C---:B------:R-:W-:Y:S08]  /*1ab60*/  HMMA.16816.F32 R84, R80.reuse, R28, R84 ;  /* 0x0000001c5054723c */ /* 0x040ff00000001854 */
[C---:B------:R-:W-:Y:S08]  /*1ab70*/  HMMA.16816.F32 R92, R80.reuse, R30, R92 ;  /* 0x0000001e505c723c */ /* 0x040ff0000000185c */
[----:B------:R-:W-:Y:S08]  /*1ab80*/  HMMA.16816.F32 R52, R80, R98, R52 ;  /* 0x000000625034723c */ /* 0x000ff00000001834 */
[C---:B-1----:R-:W-:Y:S07]  /*1ab90*/  HMMA.16816.F32 R60, R36.reuse, R4, R60 ;  /* 0x00000004243c723c */ /* 0x042fee000000183c */
[----:B------:R-:W-:Y:S01]  /*1aba0*/  IADD3 R5, R23, 0x8, RZ ;  /* 0x0000000817057810 */ /* 0x000fe20007ffe0ff */
[----:B------:R-:W-:Y:S03]  /*1abb0*/  HMMA.16816.F32 R24, R36, R72, R24 ;  /* 0x000000482418723c */ /* 0x000fe60000001818 */
[----:B------:R-:W-:-:S05]  /*1abc0*/  IMNMX R2, R5, R58, PT ;  /* 0x0000003a05027217 */ /* 0x000fca0003800200 */
[C---:B------:R-:W-:Y:S08]  /*1abd0*/  HMMA.16816.F32 R16, R36.reuse, R74, R16 ;  /* 0x0000004a2410723c */ /* 0x040ff00000001810 */
[C---:B------:R-:W-:Y:S08]  /*1abe0*/  HMMA.16816.F32 R12, R36.reuse, R40, R12 ;  /* 0x00000028240c723c */ /* 0x040ff0000000180c */
[C---:B------:R-:W-:Y:S08]  /*1abf0*/  HMMA.16816.F32 R8, R36.reuse, R42, R8 ;  /* 0x0000002a2408723c */ /* 0x040ff00000001808 */
[C---:B------:R-:W-:Y:S08]  /*1ac00*/  HMMA.16816.F32 R84, R36.reuse, R76, R84 ;  /* 0x0000004c2454723c */ /* 0x040ff00000001854 */
[C---:B------:R-:W-:Y:S08]  /*1ac10*/  HMMA.16816.F32 R92, R36.reuse, R78, R92 ;  /* 0x0000004e245c723c */ /* 0x040ff0000000185c */
        /* <DEDUP_REMOVED lines=65> */
.L_x_1937:
[----:B------:R-:W2:Y:S02]  /*1b030*/  LD.E R6, [R20.64+0x38] ;  /* 0x0000380614067980 */ /* 0x000ea4000c101900 */
[----:B--2---:R-:W-:-:S04]  /*1b040*/  LEA R6, -R6, RZ, 0x6 ;  /* 0x000000ff06067211 */ /* 0x004fc800078e31ff */
[----:B------:R-:W-:Y:S02]  /*1b050*/  SHF.R.S32.HI R4, RZ, 0x1f, R6 ;  /* 0x0000001fff047819 */ /* 0x000fe40000011406 */
.L_x_1938:
[----:B------:R-:W-:Y:S05]  /*1b060*/  BSYNC B0 ;  /* 0x0000000000007941 */ /* 0x000fea0003800000 */
.L_x_1936:
        /* <DEDUP_REMOVED lines=125> */
.L_x_1935:
[----:B------:R-:W-:Y:S05]  /*1b840*/  BSYNC B1 ;  /* 0x0000000000017941 */ /* 0x000fea0003800000 */
.L_x_1934:
[----:B-1----:R1:W2:Y:S01]  /*1b850*/  LD.E R29, [R20.64+0xdc] ;  /* 0x0000dc06141d7980 */ /* 0x0022a2000c101900 */
        /* <DEDUP_REMOVED lines=10> */
[----:B------:R-:W-:Y:S02]  /*1b900*/  ISETP.GE.AND P1, PT, R7, R0, PT ;  /* 0x000000000700720c */ /* 0x000fe40003f26270 */
[----:B------:R-:W-:Y:S01]  /*1b910*/  IADD3 R5, R3, 0x9, RZ ;  /* 0x0000000903057810 */ /* 0x000fe20007ffe0ff */
[----:B------:R-:W-:Y:S01]  /*1b920*/  LDSM.16.MT88.4 R156, [R234+0x10000] ;  /* 0x01000000ea9c783b */ /* 0x000fe20000004200 */
[----:B------:R-:W-:-:S02]  /*1b930*/  FSEL R16, R16, -INF , !P1 ;  /* 0xff80000010107808 */ /* 0x000fc40004800000 */
[----:B------:R-:W-:Y:S01]  /*1b940*/  ISETP.GE.AND P3, PT, R7, R2, PT ;  /* 0x000000020700720c */ /* 0x000fe20003f66270 */
[----:B------:R-:W-:Y:S01]  /*1b950*/  LDSM.16.MT88.4 R48, [R232+0x10000] ;  /* 0x01000000e830783b */ /* 0x000fe20000004200 */
[C---:B------:R-:W-:Y:S02]  /*1b960*/  ISETP.GE.AND P4, PT, R5.reuse, R0, PT ;  /* 0x000000000500720c */ /* 0x040fe40003f86270 */
[----:B------:R-:W-:Y:S01]  /*1b970*/  ISETP.GE.AND P1, PT, R5, R2, PT ;  /* 0x000000020500720c */ /* 0x000fe20003f26270 */
[----:B------:R-:W-:Y:S01]  /*1b980*/  LDSM.16.MT88.4 R56, [R231+0x10000] ;  /* 0x01000000e738783b */ /* 0x000fe20000004200 */
[C---:B------:R-:W-:Y:S02]  /*1b990*/  IADD3 R7, R3.reuse, 0x10, RZ ;  /* 0x0000001003077810 */ /* 0x040fe40007ffe0ff */
[----:B------:R-:W-:Y:S01]  /*1b9a0*/  IADD3 R5, R3, 0x11, RZ ;  /* 0x0000001103057810 */ /* 0x000fe20007ffe0ff */
[----:B------:R-:W-:Y:S01]  /*1b9b0*/  LDSM.16.MT88.4 R64, [R234+0x12000] ;  /* 0x01200000ea40783b */ /* 0x000fe20000004200 */
[----:B------:R-:W-:-:S02]  /*1b9c0*/  FSEL R18, R18, -INF , !P3 ;  /* 0xff80000012127808 */ /* 0x000fc40005800000 */
[----:B------:R-:W-:Y:S01]  /*1b9d0*/  FSEL R17, R17, -INF , !P4 ;  /* 0xff80000011117808 */ /* 0x000fe20006000000 */
[----:B------:R-:W-:Y:S01]  /*1b9e0*/  LDSM.16.MT88.4 R72, [R233+0x12000] ;  /* 0x01200000e948783b */ /* 0x000fe20000004200 */
[----:B------:R-:W-:Y:S02]  /*1b9f0*/  FSEL R19, R19, -INF , !P1 ;  /* 0xff80000013137808 */ /* 0x000fe40004800000 */
[C---:B------:R-:W-:Y:S01]  /*1ba00*/  ISETP.GE.AND P3, PT, R7.reuse, R0, PT ;  /* 0x000000000700720c */ /* 0x040fe20003f66270 */
[----:B------:R-:W-:Y:S01]  /*1ba10*/  LDSM.16.MT88.4 R80, [R232+0x12000] ;  /* 0x01200000e850783b */ /* 0x000fe20000004200 */
[----:B------:R-:W-:Y:S02]  /*1ba20*/  ISETP.GE.AND P4, PT, R7, R2, PT ;  /* 0x000000020700720c */ /* 0x000fe40003f86270 */
        /* <DEDUP_REMOVED lines=14> */
[----:B------:R-:W-:Y:S02]  /*1bb10*/  IADD3 R7, R3, 0x20, RZ ;  /* 0x0000002003077810 */ /* 0x000fe40007ffe0ff */
[----:B------:R-:W-:Y:S01]  /*1bb20*/  ISETP.GE.AND P3, PT, R5, R2, PT ;  /* 0x000000020500720c */ /* 0x000fe20003f66270 */
[----:B------:R-:W-:Y:S01]  /*1bb30*/  LDSM.16.MT88.4 R128, [R234+0x16000] ;  /* 0x01600000ea80783b */ /* 0x000fe20000004200 */
[----:B------:R-:W-:Y:S02]  /*1bb40*/  FSEL R24, R24, -INF , !P5 ;  /* 0xff80000018187808 */ /* 0x000fe40006800000 */
[----:B------:R-:W-:Y:S01]  /*1bb50*/  IADD3 R5, R3, 0x19, RZ ;  /* 0x0000001903057810 */ /* 0x000fe20007ffe0ff */
[----:B------:R-:W-:Y:S01]  /*1bb60*/  LDSM.16.MT88.4 R152, [R233+0x16000] ;  /* 0x01600000e998783b */ /* 0x000fe20000004200 */
[----:B------:R-:W-:-:S02]  /*1bb70*/  FSEL R8, R8, -INF , !P4 ;  /* 0xff80000008087808 */ /* 0x000fc40006000000 */
[----:B------:R-:W-:Y:S01]  /*1bb80*/  FSEL R10, R10, -INF , !P1 ;  /* 0xff8000000a0a7808 */ /* 0x000fe20004800000 */
[----:B------:R-:W-:Y:S01]  /*1bb90*/  LDSM.16.MT88.4 R140, [R232+0x16000] ;  /* 0x01600000e88c783b */ /* 0x000fe20000004200 */
[C---:B------:R-:W-:Y:S02]  /*1bba0*/  ISETP.GE.AND P4, PT, R7.reuse, R0, PT ;  /* 0x000000000700720c */ /* 0x040fe40003f86270 */
[----:B------:R-:W-:Y:S02]  /*1bbb0*/  ISETP.GE.AND P1, PT, R7, R2, PT ;  /* 0x000000020700720c */ /* 0x000fe40003f26270 */
[----:B------:R-:W-:Y:S02]  /*1bbc0*/  FSEL R15, R15, -INF , !P3 ;  /* 0xff8000000f0f7808 */ /* 0x000fe40005800000 */
[----:B------:R-:W-:Y:S02]  /*1bbd0*/  FSEL R27, R27, -INF , !P2 ;  /* 0xff8000001b1b7808 */ /* 0x000fe40005000000 */
[----:B------:R-:W-:-:S02]  /*1bbe0*/  FMNMX.FTZ R7, R24, R25, !PT ;  /* 0x0000001918077209 */ /* 0x000fc40007810000 */
[C---:B------:R-:W-:Y:S02]  /*1bbf0*/  ISETP.GE.AND P2, PT, R5.reuse, R0, PT ;  /* 0x000000000500720c */ /* 0x040fe40003f46270 */
[----:B------:R-:W-:Y:S02]  /*1bc00*/  ISETP.GE.AND P3, PT, R5, R2, PT ;  /* 0x000000020500720c */ /* 0x000fe40003f66270 */
[----:B------:R-:W-:Y:S02]  /*1bc10*/  IADD3 R5, R3, 0x21, RZ ;  /* 0x0000002103057810 */ /* 0x000fe40007ffe0ff */
        /* <DEDUP_REMOVED lines=13> */
[----:B------:R-:W-:Y:S02]  /*1bcf0*/  IADD3 R5, R3, 0x29, RZ ;  /* 0x0000002903057810 */ /* 0x000fe40007ffe0ff */
[----:B------:R-:W-:-:S02]  /*1bd00*/  FSEL R26, R26, -INF , !P3 ;  /* 0xff8000001a1a7808 */ /* 0x000fc40005800000 */
[----:B------:R-:W-:Y:S02]  /*1bd10*/  FSEL R180, R85, -INF , !P5 ;  /* 0xff80000055b47808 */ /* 0x000fe40006800000 */
[----:B------:R-:W-:Y:S02]  /*1bd20*/  FMNMX.FTZ R7, R13, R6, !PT ;  /* 0x000000060d077209 */ /* 0x000fe40007810000 */
[C---:B------:R-:W-:Y:S02]  /*1bd30*/  ISETP.GE.AND P5, PT, R5.reuse, R0, PT ;  /* 0x000000000500720c */ /* 0x040fe40003fa6270 */
[----:B------:R-:W-:Y:S02]  /*1bd40*/  ISETP.GE.AND P3, PT, R5, R2, PT ;  /* 0x000000020500720c */ /* 0x000fe40003f66270 */
[----:B------:R-:W-:Y:S02]  /*1bd50*/  FMNMX.FTZ R5, R26, R27, !PT ;  /* 0x0000001b1a057209 */ /* 0x000fe40007810000 */
[----:B------:R-:W-:-:S02]  /*1bd60*/  FMNMX.FTZ R6, R8, R7, !PT ;  /* 0x0000000708067209 */ /* 0x000fc40007810000 */
[----:B-1----:R-:W-:Y:S02]  /*1bd70*/  FMNMX.FTZ R20, R18, R5, !PT ;  /* 0x0000000512147209 */ /* 0x002fe40007810000 */
[----:B------:R-:W-:Y:S02]  /*1bd80*/  FMNMX.FTZ R6, R9, R6, !PT ;  /* 0x0000000609067209 */ /* 0x000fe40007810000 */
[----:B------:R-:W-:Y:S02]  /*1bd90*/  FMNMX.FTZ R21, R19, R20, !PT ;  /* 0x0000001413157209 */ /* 0x000fe40007810000 */
[----:B------:R-:W-:Y:S02]  /*1bda0*/  FMNMX.FTZ R23, R177, R6, !PT ;  /* 0x00000006b1177209 */ /* 0x000fe40007810000 */
[----:B------:R-:W-:Y:S02]  /*1bdb0*/  FMNMX.FTZ R6, R14, R21, !PT ;  /* 0x000000150e067209 */ /* 0x000fe40007810000 */
[----:B------:R-:W-:-:S02]  /*1bdc0*/  IADD3 R11, R3, 0x30, RZ ;  /* 0x00000030030b7810 */ /* 0x000fc40007ffe0ff */
[----:B------:R-:W-:Y:S02]  /*1bdd0*/  FSEL R179, R92, -INF , !P4 ;  /* 0xff8000005cb37808 */ /* 0x000fe40006000000 */
[----:B------:R-:W-:Y:S02]  /*1bde0*/  FMNMX.FTZ R20, R180, R23, !PT ;  /* 0x00000017b4147209 */ /* 0x000fe40007810000 */
[----:B------:R-:W-:Y:S02]  /*1bdf0*/  FMNMX.FTZ R23, R15, R6, !PT ;  /* 0x000000060f177209 */ /* 0x000fe40007810000 */
[----:B------:R-:W-:Y:S02]  /*1be00*/  FSEL R184, R87, -INF , !P2 ;  /* 0xff80000057b87808 */ /* 0x000fe40005000000 */
[----:B------:R-:W-:Y:S02]  /*1be10*/  IADD3 R7, R3, 0x31, RZ ;  /* 0x0000003103077810 */ /* 0x000fe40007ffe0ff */
[----:B------:R-:W-:-:S02]  /*1be20*/  ISETP.GE.AND P2, PT, R11, R0, PT ;  /* 0x000000000b00720c */ /* 0x000fc40003f46270 */
[----:B------:R-:W-:Y:S02]  /*1be30*/  FSEL R182, R93, -INF , !P5 ;  /* 0xff8000005db67808 */ /* 0x000fe40006800000 */
[----:B------:R-:W-:Y:S02]  /*1be40*/  FMNMX.FTZ R21, R179, R20, !PT ;  /* 0x00000014b3157209 */ /* 0x000fe40007810000 */
[----:B------:R-:W-:Y:S02]  /*1be50*/  FMNMX.FTZ R23, R10, R23, !PT ;  /* 0x000000170a177209 */ /* 0x000fe40007810000 */
        /* <DEDUP_REMOVED lines=19> */
[----:B------:R-:W-:Y:S02]  /*1bf90*/  FMNMX.FTZ R11, R183, R6, !PT ;  /* 0x00000006b70b7209 */ /* 0x000fe40007810000 */
        /* <DEDUP_REMOVED lines=16> */
[----:B------:R-:W3:Y:S01]  /*1c0a0*/  SHFL.BFLY PT, R164, R7, 0x1, 0x1f ;  /* 0x0c201f0007a47f89 */ /* 0x000ee200000e0000 */
[----:B-1----:R-:W-:-:S03]  /*1c0b0*/  FMNMX.FTZ R6, R20, R3, !PT ;  /* 0x0000000314067209 */ /* 0x002fc60007810000 */
[----:B------:R-:W-:Y:S01]  /*1c0c0*/  LDSM.16.MT88.4 R20, [R231+0x10800] ;  /* 0x01080000e714783b */ /* 0x000fe20000004200 */
[----:B---3--:R-:W-:-:S03]  /*1c0d0*/  FMNMX.FTZ R164, R7, R164, !PT ;  /* 0x000000a407a47209 */ /* 0x008fc60007810000 */
[----:B------:R-:W1:Y:S01]  /*1c0e0*/  SHFL.BFLY PT, R3, R6, 0x1, 0x1f ;  /* 0x0c201f0006037f89 */ /* 0x000e6200000e0000 */
[----:B------:R-:W-:Y:S02]  /*1c0f0*/  FSETP.NEU.FTZ.AND P1, PT, R164, -INF , PT ;  /* 0xff800000a400780b */ /* 0x000fe40003f3d000 */
[----:B-1----:R-:W-:Y:S01]  /*1c100*/  FMNMX.FTZ R3, R6, R3, !PT ;  /* 0x0000000306037209 */ /* 0x002fe20007810000 */
        /* <DEDUP_REMOVED lines=10> */
[-CC-:B------:R-:W-:Y:S02]  /*1c1b0*/  FFMA.FTZ R178, R26, R29.reuse, -R28.reuse ;  /* 0x0000001d1ab27223 */ /* 0x180fe4000001081c */
[----:B------:R-:W-:-:S02]  /*1c1c0*/  FFMA.FTZ R173, R27, R29, -R28 ;  /* 0x0000001d1bad7223 */ /* 0x000fc4000001081c */
[-CC-:B------:R-:W-:Y:S01]  /*1c1d0*/  FFMA.FTZ R175, R18, R29.reuse, -R28.reuse ;  /* 0x0000001d12af7223 */ /* 0x180fe2000001081c */
[----:B------:R-:W-:Y:S01]  /*1c1e0*/  LDSM.16.MT88.4 R24, [R231+0x12800] ;  /* 0x01280000e718783b */ /* 0x000fe20000004200 */
[-C--:B------:R-:W-:Y:S01]  /*1c1f0*/  FFMA.FTZ R170, R19, R29.reuse, -R28 ;  /* 0x0000001d13aa7223 */ /* 0x080fe2000001081c */
[----:B------:R-:W1:Y:S01]  /*1c200*/  MUFU.EX2 R171, R171 ;  /* 0x000000ab00ab7308 */ /* 0x000e620000000800 */
[-CC-:B------:R-:W-:Y:S01]  /*1c210*/  FFMA.FTZ R172, R4, R29.reuse, -R190.reuse ;  /* 0x0000001d04ac7223 */ /* 0x180fe200000108be */
[----:B------:R-:W-:Y:S01]  /*1c220*/  LDSM.16.MT88.4 R16, [R234+0x10800] ;  /* 0x01080000ea10783b */ /* 0x000fe20000004200 */
[-CC-:B------:R-:W-:Y:S02]  /*1c230*/  FFMA.FTZ R168, R8, R29.reuse, -R190.reuse ;  /* 0x0000001d08a87223 */ /* 0x180fe400000108be */
[-C--:B------:R-:W-:Y:S01]  /*1c240*/  FFMA.FTZ R33, R9, R29.reuse, -R190 ;  /* 0x0000001d09217223 */ /* 0x080fe200000108be */
[----:B------:R-:W2:Y:S01]  /*1c250*/  LDSM.16.MT88.4 R4, [R231+0x16000] ;  /* 0x01600000e704783b */ /* 0x000ea20000004200 */
[-C--:B------:R-:W-:Y:S01]  /*1c260*/  FFMA.FTZ R35, R10, R29.reuse, -R28 ;  /* 0x0000001d0a237223 */ /* 0x080fe2000001081c */
[----:B------:R-:W-:Y:S01]  /*1c270*/  MUFU.EX2 R174, R174 ;  /* 0x000000ae00ae7308 */ /* 0x000fe20000000800 */
[-C--:B------:R-:W-:Y:S01]  /*1c280*/  FFMA.FTZ R165, R13, R29.reuse, -R190 ;  /* 0x0000001d0da57223 */ /* 0x080fe200000108be */
[----:B------:R-:W3:Y:S01]  /*1c290*/  LDSM.16.MT88.4 R8, [R233+0x10800] ;  /* 0x01080000e908783b */ /* 0x000ee20000004200 */
[----:B------:R-:W-:-:S02]  /*1c2a0*/  FFMA.FTZ R169, R14, R29, -R28 ;  /* 0x0000001d0ea97223 */ /* 0x000fc4000001081c */
[-CC-:B------:R-:W-:Y:S02]  /*1c2b0*/  FFMA.FTZ R34, R15, R29.reuse, -R28.reuse ;  /* 0x0000001d0f227223 */ /* 0x180fe4000001081c */
[-C--:B------:R-:W-:Y:S01]  /*1c2c0*/  FFMA.FTZ R32, R12, R29.reuse, -R28 ;  /* 0x0000001d0c207223 */ /* 0x080fe2000001081c */
[----:B------:R-:W4:Y:S01]  /*1c2d0*/  MUFU.EX2 R167, R167 ;  /* 0x000000a700a77308 */ /* 0x000f220000000800 */
[----:B-1----:R-:W-:Y:S01]  /*1c2e0*/  F2FP.PACK_AB R144, R171, R176 ;  /* 0x000000b0ab90723e */ /* 0x002fe200000000ff */
[----:B------:R-:W1:Y:S01]  /*1c2f0*/  LDSM.16.MT88.4 R12, [R232+0x10800] ;  /* 0x01080000e80c783b */ /* 0x000e620000004200 */
[-CC-:B------:R-:W-:Y:S02]  /*1c300*/  FFMA.FTZ R177, R177, R29.reuse, -R190.reuse ;  /* 0x0000001db1b17223 */ /* 0x180fe400000108be */
[-CC-:B------:R-:W-:Y:S02]  /*1c310*/  FFMA.FTZ R180, R180, R29.reuse, -R190.reuse ;  /* 0x0000001db4b47223 */ /* 0x180fe400000108be */
[-CC-:B------:R-:W-:Y:S01]  /*1c320*/  FFMA.FTZ R179, R179, R29.reuse, -R190.reuse ;  /* 0x0000001db3b37223 */ /* 0x180fe200000108be */
[----:B------:R-:W-:Y:S01]  /*1c330*/  MUFU.EX2 R178, R178 ;  /* 0x000000b200b27308 */ /* 0x000fe20000000800 */
[----:B------:R-:W-:-:S02]  /*1c340*/  FFMA.FTZ R182, R182, R29, -R190 ;  /* 0x0000001db6b67223 */ /* 0x000fc400000108be */
[-CC-:B------:R-:W-:Y:S02]  /*1c350*/  FFMA.FTZ R181, R181, R29.reuse, -R28.reuse ;  /* 0x0000001db5b57223 */ /* 0x180fe4000001081c */
[-CC-:B------:R-:W-:Y:S02]  /*1c360*/  FFMA.FTZ R184, R184, R29.reuse, -R28.reuse ;  /* 0x0000001db8b87223 */ /* 0x180fe4000001081c */
[-CC-:B------:R-:W-:Y:S01]  /*1c370*/  FFMA.FTZ R183, R183, R29.reuse, -R28.reuse ;  /* 0x0000001db7b77223 */ /* 0x180fe2000001081c */
[----:B------:R-:W5:Y:S01]  /*1c380*/  MUFU.EX2 R173, R173 ;  /* 0x000000ad00ad7308 */ /* 0x000f620000000800 */
[----:B----4-:R-:W-:Y:S01]  /*1c390*/  F2FP.PACK_AB R146, R167, R174 ;  /* 0x000000aea792723e */ /* 0x010fe200000000ff */
[-C--:B------:R-:W-:Y:S02]  /*1c3a0*/  FFMA.FTZ R186, R186, R29.reuse, -R28 ;  /* 0x0000001dbaba7223 */ /* 0x080fe4000001081c */
[-CC-:B------:R-:W-:Y:S02]  /*1c3b0*/  FFMA.FTZ R194, R194, R29.reuse, -R190.reuse ;  /* 0x0000001dc2c27223 */ /* 0x180fe400000108be */
[----:B------:R-:W-:-:S02]  /*1c3c0*/  FFMA.FTZ R193, R193, R29, -R190 ;  /* 0x0000001dc1c17223 */ /* 0x000fc400000108be */
[----:B------:R-:W-:Y:S01]  /*1c3d0*/  MUFU.EX2 R175, R175 ;  /* 0x000000af00af7308 */ /* 0x000fe20000000800 */
[-CC-:B------:R-:W-:Y:S02]  /*1c3e0*/  FFMA.FTZ R192, R192, R29.reuse, -R190.reuse ;  /* 0x0000001dc0c07223 */ /* 0x180fe400000108be */
[-C--:B------:R-:W-:Y:S02]  /*1c3f0*/  FFMA.FTZ R191, R191, R29.reuse, -R190 ;  /* 0x0000001dbfbf7223 */ /* 0x080fe400000108be */
[-CC-:B------:R-:W-:Y:S02]  /*1c400*/  FFMA.FTZ R190, R185, R29.reuse, -R28.reuse ;  /* 0x0000001db9be7223 */ /* 0x180fe4000001081c */
[-CC-:B------:R-:W-:Y:S01]  /*1c410*/  FFMA.FTZ R187, R187, R29.reuse, -R28.reuse ;  /* 0x0000001dbbbb7223 */ /* 0x180fe2000001081c */
[----:B------:R-:W4:Y:S01]  /*1c420*/  MUFU.EX2 R170, R170 ;  /* 0x000000aa00aa7308 */ /* 0x000f220000000800 */
[----:B-----5:R-:W-:Y:S01]  /*1c430*/  F2FP.PACK_AB R145, R173, R178 ;  /* 0x000000b2ad91723e */ /* 0x020fe200000000ff */
[----:B------:R-:W-:-:S02]  /*1c440*/  FFMA.FTZ R185, R31, R29, -R28 ;  /* 0x0000001d1fb97223 */ /* 0x000fc4000001081c */
[----:B------:R-:W-:Y:S02]  /*1c450*/  FFMA.FTZ R252, R30, R29, -R28 ;  /* 0x0000001d1efc7223 */ /* 0x000fe4000001081c */
[----:B------:R-:W-:Y:S01]  /*1c460*/  FADD.FTZ R171, R176, R171 ;  /* 0x000000abb0ab7221 */ /* 0x000fe20000010000 */
[----:B------:R-:W-:Y:S01]  /*1c470*/  LDSM.16.MT88.4 R28, [R234+0x15800] ;  /* 0x01580000ea1c783b */ /* 0x000fe20000004200 */
[----:B------:R-:W-:Y:S01]  /*1c480*/  MUFU.EX2 R172, R172 ;  /* 0x000000ac00ac7308 */ /* 0x000fe20000000800 */
[----:B------:R-:W-:Y:S02]  /*1c490*/  FADD.FTZ R178, R178, R173 ;  /* 0x000000adb2b27221 */ /* 0x000fe40000010000 */
[----:B------:R-:W-:-:S04]  /*1c4a0*/  FADD.FTZ R174, R174, R171 ;  /* 0x000000abaeae7221 */ /* 0x000fc80000010000 */
[----:B------:R-:W-:Y:S01]  /*1c4b0*/  FADD.FTZ R167, R167, R174 ;  /* 0x000000aea7a77221 */ /* 0x000fe20000010000 */
[----:B----4-:R-:W-:Y:S01]  /*1c4c0*/  F2FP.PACK_AB R147, R170, R175 ;  /* 0x000000afaa93723e */ /* 0x010fe200000000ff */
[----:B------:R-:W4:Y:S01]  /*1c4d0*/  MUFU.EX2 R165, R165 ;  /* 0x000000a500a57308 */ /* 0x000f220000000800 */
        /* <DEDUP_REMOVED lines=55> */
[----:B----4-:R-:W-:Y:S01]  /*1c850*/  F2FP.PACK_AB R4, R165, R172 ;  /* 0x000000aca504723e */ /* 0x010fe200000000ff */
[----:B------:R-:W-:Y:S01]  /*1c860*/  HMMA.16816.F32 R144, R144, R6, RZ ;  /* 0x000000069090723c */ /* 0x000fe200000018ff */
[----:B-----5:R-:W-:Y:S01]  /*1c870*/  F2FP.PACK_AB R5, R34, R169 ;  /* 0x000000a92205723e */ /* 0x020fe200000000ff */
[----:B------:R-:W-:-:S02]  /*1c880*/  FADD.FTZ R172, R172, R167 ;  /* 0x000000a7acac7221 */ /* 0x000fc40000010000 */
[----:B------:R-:W-:Y:S02]  /*1c890*/  FADD.FTZ R169, R169, R170 ;  /* 0x000000aaa9a97221 */ /* 0x000fe40000010000 */
[----:B------:R-:W-:Y:S01]  /*1c8a0*/  FADD.FTZ R165, R165, R172 ;  /* 0x000000aca5a57221 */ /* 0x000fe20000010000 */
[----:B------:R-:W-:Y:S01]  /*1c8b0*/  F2FP.PACK_AB R6, R33, R168 ;  /* 0x000000a82106723e */ /* 0x000fe200000000ff */
[----:B------:R-:W-:Y:S01]  /*1c8c0*/  FADD.FTZ R34, R34, R169 ;  /* 0x000000a922227221 */ /* 0x000fe20000010000 */
[----:B-1----:R-:W-:Y:S01]  /*1c8d0*/  F2FP.PACK_AB R7, R32, R35 ;  /* 0x000000232007723e */ /* 0x002fe200000000ff */
[----:B------:R-:W-:Y:S02]  /*1c8e0*/  FADD.FTZ R168, R168, R165 ;  /* 0x000000a5a8a87221 */ /* 0x000fe40000010000 */
[----:B------:R-:W-:Y:S02]  /*1c8f0*/  FADD.FTZ R35, R35, R34 ;  /* 0x0000002223237221 */ /* 0x000fe40000010000 */
[----:B------:R-:W-:-:S02]  /*1c900*/  FADD.FTZ R168, R33, R168 ;  /* 0x000000a821a87221 */ /* 0x000fc40000010000 */
[----:B---3--:R-:W-:Y:S01]  /*1c910*/  HMMA.16816.F32 R36, R4, R8, R36 ;  /* 0x000000080424723c */ /* 0x008fe20000001824 */
        /* <DEDUP_REMOVED lines=163> */
[----:B------:R-:W-:Y:S07]  /*1d350*/  @!UPT UIADD3 URZ, URZ, URZ, URZ ;  /* 0x0000003f3f3ff290 */ /* 0x000fee000fffe03f */
[----:B------:R-:W-:Y:S11]  /*1d360*/  @!P6 BRA `(.L_x_1939) ;  /* 0x00004a200000e947 */ /* 0x000ff60003800000 */
        /* <DEDUP_REMOVED lines=72> */
.L_x_1941:
[----:B------:R-:W-:Y:S02]  /*1d7f0*/  ULDC.64 UR4, c[0x0][0x118] ;  /* 0x0000460000047ab9 */ /* 0x000fe40000000a00 */
[----:B------:R-:W2:Y:S02]  /*1d800*/  LD.E R6, [R196.64+0x40] ;  /* 0x00004004c4067980 */ /* 0x000ea4000c101900 */
[----:B--2---:R-:W-:-:S04]  /*1d810*/  LEA R6, -R6, RZ, 0x6 ;  /* 0x000000ff06067211 */ /* 0x004fc800078e31ff */
[----:B------:R-:W-:Y:S02]  /*1d820*/  SHF.R.S32.HI R4, RZ, 0x1f, R6 ;  /* 0x0000001fff047819 */ /* 0x000fe40000011406 */
.L_x_1942:
[----:B------:R-:W-:Y:S05]  /*1d830*/  BSYNC B0 ;  /* 0x0000000000007941 */ /* 0x000fea0003800000 */
.L_x_1940:
[C---:B------:R-:W-:Y:S01]  /*1d840*/  LOP3.LUT P6, RZ, R251.reuse, 0x1, RZ, 0xc0, !PT ;  /* 0x00000001fbff7812 */ /* 0x040fe200078cc0ff */
[----:B------:R-:W-:Y:S01]  /*1d850*/  ULDC.64 UR4, c[0x0][0x118] ;  /* 0x0000460000047ab9 */ /* 0x000fe20000000a00 */
[C---:B------:R-:W-:Y:S01]  /*1d860*/  LOP3.LUT P5, RZ, R251.reuse, 0x2, RZ, 0xc0, !PT ;  /* 0x00000002fbff7812 */ /* 0x040fe200078ac0ff */
[----:B------:R-:W1:Y:S01]  /*1d870*/  S2R R165, SR_TID.X ;  /* 0x0000000000a57919 */ /* 0x000e620000002100 */
[C---:B------:R-:W-:Y:S01]  /*1d880*/  LOP3.LUT P4, RZ, R251.reuse, 0x4, RZ, 0xc0, !PT ;  /* 0x00000004fbff7812 */ /* 0x040fe2000788c0ff */
[----:B------:R-:W-:Y:S01]  /*1d890*/  BSSY B1, `(.L_x_1943) ;  /* 0x0000263000017945 */ /* 0x000fe20003800000 */
        /* <DEDUP_REMOVED lines=16> */
[-C--:B------:R-:W-:Y:S01]  /*1d9a0*/  @P3 LEA R8, P1, R7, R188.reuse, 0x1 ;  /* 0x000000bc07083211 */ /* 0x080fe200078208ff */
[----:B-1----:R-:W-:Y:S01]  /*1d9b0*/  IMAD.SHL.U32 R165, R165, 0x2, RZ ;  /* 0x00000002a5a57824 */ /* 0x002fe200078e00ff */
[C---:B------:R-:W-:Y:S02]  /*1d9c0*/  IADD3 R5, P2, R7.reuse, R235, RZ ;  /* 0x000000eb07057210 */ /* 0x040fe40007f5e0ff */
[----:B------:R-:W-:Y:S02]  /*1d9d0*/  @P3 LEA.HI.X R9, R7, R189, R6, 0x1, P1 ;  /* 0x000000bd07093211 */ /* 0x000fe400008f0c06 */
[CC--:B------:R-:W-:Y:S01]  /*1d9e0*/  @P5 LEA R20, P1, R5.reuse, R188.reuse, 0x1 ;  /* 0x000000bc05145211 */ /* 0x0c0fe200078208ff */
[----:B------:R-:W-:Y:S01]  /*1d9f0*/  IMAD.X R6, R6, 0x1, R236, P2 ;  /* 0x0000000106067824 */ /* 0x000fe200010e06ec */
[----:B------:R-:W-:-:S02]  /*1da00*/  @P6 LEA R22, P2, R5, R188, 0x1 ;  /* 0x000000bc05166211 */ /* 0x000fc400078408ff */
[----:B------:R-:W-:Y:S02]  /*1da10*/  LOP3.LUT R165, R165, 0x6, RZ, 0xc0, !PT ;  /* 0x00000006a5a57812 */ /* 0x000fe400078ec0ff */
[CCC-:B------:R-:W-:Y:S02]  /*1da20*/  @P6 LEA.HI.X R23, R5.reuse, R189.reuse, R6.reuse, 0x1, P2 ;  /* 0x000000bd05176211 */ /* 0x1c0fe400010f0c06 */
[CC--:B------:R-:W-:Y:S01]  /*1da30*/  @P4 LEA R18, P2, R5.reuse, R188.reuse, 0x1 ;  /* 0x000000bc05124211 */ /* 0x0c0fe200078408ff */
[----:B------:R-:W-:Y:S01]  /*1da40*/  IMAD R165, R250, 0x40, R165 ;  /* 0x00000040faa57824 */ /* 0x000fe200078e02a5 */
[CCC-:B------:R-:W-:Y:S02]  /*1da50*/  @P5 LEA.HI.X R21, R5.reuse, R189.reuse, R6.reuse, 0x1, P1 ;  /* 0x000000bd05155211 */ /* 0x1c0fe400008f0c06 */
[C---:B------:R-:W-:Y:S02]  /*1da60*/  @P4 LEA.HI.X R19, R5.reuse, R189, R6, 0x1, P2 ;  /* 0x000000bd05134211 */ /* 0x040fe400010f0c06 */
[----:B------:R-:W-:-:S02]  /*1da70*/  @P3 LEA R16, P1, R5, R188, 0x1 ;  /* 0x000000bc05103211 */ /* 0x000fc400078208ff */
[C---:B------:R-:W-:Y:S02]  /*1da80*/  IADD3 R4, P2, R5.reuse, R235, RZ ;  /* 0x000000eb05047210 */ /* 0x040fe40007f5e0ff */
        /* <DEDUP_REMOVED lines=17> */
[----:B-1----:R-:W-:Y:S02]  /*1dba0*/  @P4 IMAD.MOV.U32 R4, RZ, RZ, R166 ;  /* 0x000000ffff044224 */ /* 0x002fe400078e00a6 */
        /* <DEDUP_REMOVED lines=74> */
[----:B------:R-:W2:Y:S04]  /*1e050*/  LDSM.16.M88.4 R172, [R229+0x8800] ;  /* 0x00880000e5ac783b */ /* 0x000ea80000000200 */
[----:B-1----:R-:W1:Y:S04]  /*1e060*/  LDSM.16.M88.4 R32, [R229+0x9000] ;  /* 0x00900000e520783b */ /* 0x002e680000000200 */
[----:B------:R-:W4:Y:S04]  /*1e070*/  LDSM.16.M88.4 R4, [R229+0x8000] ;  /* 0x00800000e504783b */ /* 0x000f280000000200 */
[----:B------:R-:W4:Y:S04]  /*1e080*/  LDSM.16.M88.4 R180, [R229+0x9800] ;  /* 0x00980000e5b4783b */ /* 0x000f280000000200 */
[----:B------:R-:W-:Y:S04]  /*1e090*/  LDSM.16.M88.4 R188, [R228] ;  /* 0x00000000e4bc783b */ /* 0x000fe80000000200 */
[----:B------:R-:W4:Y:S04]  /*1e0a0*/  LDSM.16.M88.4 R16, [R223] ;  /* 0x00000000df10783b */ /* 0x000f280000000200 */
[----:B---3--:R-:W3:Y:S04]  /*1e0b0*/  LDSM.16.M88.4 R12, [R222] ;  /* 0x00000000de0c783b */ /* 0x008ee80000000200 */
[----:B-----5:R-:W5:Y:S04]  /*1e0c0*/  LDSM.16.M88.4 R20, [R227] ;  /* 0x00000000e314783b */ /* 0x020f680000000200 */
[----:B------:R-:W3:Y:S04]  /*1e0d0*/  LDSM.16.M88.4 R192, [R221] ;  /* 0x00000000ddc0783b */ /* 0x000ee80000000200 */
[----:B------:R-:W-:Y:S01]  /*1e0e0*/  LDSM.16.M88.4 R184, [R224+0x8000] ;  /* 0x00800000e0b8783b */ /* 0x000fe20000000200 */
[C---:B--2---:R-:W-:Y:S03]  /*1e0f0*/  HMMA.16816.F32 R176, R24.reuse, R172, RZ ;  /* 0x000000ac18b0723c */ /* 0x044fe600000018ff */
[----:B------:R-:W0:Y:S05]  /*1e100*/  LDGDEPBAR ;  /* 0x00000000000079af */ /* 0x000e2a0000000000 */
[C---:B-1----:R-:W-:Y:S08]  /*1e110*/  HMMA.16816.F32 R168, R24.reuse, R32, RZ ;  /* 0x0000002018a8723c */ /* 0x042ff000000018ff */
[C---:B------:R-:W-:Y:S08]  /*1e120*/  HMMA.16816.F32 R172, R24.reuse, R174, RZ ;  /* 0x000000ae18ac723c */ /* 0x040ff000000018ff */
[C---:B------:R-:W-:Y:S08]  /*1e130*/  HMMA.16816.F32 R32, R24.reuse, R34, RZ ;  /* 0x000000221820723c */ /* 0x040ff000000018ff */
[C---:B----4-:R-:W-:Y:S08]  /*1e140*/  HMMA.16816.F32 R8, R24.reuse, R4, RZ ;  /* 0x000000041808723c */ /* 0x050ff000000018ff */
[C---:B------:R-:W-:Y:S08]  /*1e150*/  HMMA.16816.F32 R4, R24.reuse, R6, RZ ;  /* 0x000000061804723c */ /* 0x040ff000000018ff */
[C---:B------:R-:W-:Y:S08]  /*1e160*/  HMMA.16816.F32 R28, R24.reuse, R180, RZ ;  /* 0x000000b4181c723c */ /* 0x040ff000000018ff */
[----:B------:R-:W-:Y:S01]  /*1e170*/  HMMA.16816.F32 R24, R24, R182, RZ ;  /* 0x000000b61818723c */ /* 0x000fe200000018ff */
[----:B------:R-:W-:Y:S07]  /*1e180*/  LDSM.16.M88.4 R180, [R224+0x8800] ;  /* 0x00880000e0b4783b */ /* 0x000fee0000000200 */
[C---:B------:R-:W-:Y:S08]  /*1e190*/  HMMA.16816.F32 R176, R188.reuse, R16, R176 ;  /* 0x00000010bcb0723c */ /* 0x040ff000000018b0 */
[C---:B------:R-:W-:Y:S01]  /*1e1a0*/  HMMA.16816.F32 R172, R188.reuse, R18, R172 ;  /* 0x00000012bcac723c */ /* 0x040fe200000018ac */
[----:B------:R-:W1:Y:S07]  /*1e1b0*/  LDSM.16.M88.4 R16, [R226] ;  /* 0x00000000e210783b */ /* 0x000e6e0000000200 */
[C---:B---3--:R-:W-:Y:S08]  /*1e1c0*/  HMMA.16816.F32 R168, R188.reuse, R12, R168 ;  /* 0x0000000cbca8723c */ /* 0x048ff000000018a8 */
[C---:B------:R-:W-:Y:S01]  /*1e1d0*/  HMMA.16816.F32 R32, R188.reuse, R14, R32 ;  /* 0x0000000ebc20723c */ /* 0x040fe20000001820 */
[----:B------:R-:W2:Y:S07]  /*1e1e0*/  LDSM.16.M88.4 R12, [R224+0x9000] ;  /* 0x00900000e00c783b */ /* 0x000eae0000000200 */
[C---:B-----5:R-:W-:Y:S08]  /*1e1f0*/  HMMA.16816.F32 R8, R188.reuse, R20, R8 ;  /* 0x00000014bc08723c */ /* 0x060ff00000001808 */
[C---:B------:R-:W-:Y:S01]  /*1e200*/  HMMA.16816.F32 R4, R188.reuse, R22, R4 ;  /* 0x00000016bc04723c */ /* 0x040fe20000001804 */
[----:B------:R-:W3:Y:S07]  /*1e210*/  LDSM.16.M88.4 R20, [R224+0x9800] ;  /* 0x00980000e014783b */ /* 0x000eee0000000200 */
[C---:B------:R-:W-:Y:S08]  /*1e220*/  HMMA.16816.F32 R28, R188.reuse, R192, R28 ;  /* 0x000000c0bc1c723c */ /* 0x040ff0000000181c */
[----:B------:R-:W-:Y:S01]  /*1e230*/  HMMA.16816.F32 R24, R188, R194, R24 ;  /* 0x000000c2bc18723c */ /* 0x000fe20000001818 */
[----:B------:R-:W-:Y:S04]  /*1e240*/  LDSM.16.M88.4 R188, [R220] ;  /* 0x00000000dcbc783b */ /* 0x000fe80000000200 */
[----:B------:R-:W-:Y:S03]  /*1e250*/  LDSM.16.M88.4 R192, [R229+0xa000] ;  /* 0x00a00000e5c0783b */ /* 0x000fe60000000200 */
[C---:B-1----:R-:W-:Y:S08]  /*1e260*/  HMMA.16816.F32 R8, R16.reuse, R184, R8 ;  /* 0x000000b81008723c */ /* 0x042ff00000001808 */
[C---:B------:R-:W-:Y:S01]  /*1e270*/  HMMA.16816.F32 R4, R16.reuse, R186, R4 ;  /* 0x000000ba1004723c */ /* 0x040fe20000001804 */
[----:B------:R-:W-:Y:S07]  /*1e280*/  LDSM.16.M88.4 R184, [R220+0x800] ;  /* 0x00080000dcb8783b */ /* 0x000fee0000000200 */
[C---:B--2---:R-:W-:Y:S08]  /*1e290*/  HMMA.16816.F32 R168, R16.reuse, R12, R168 ;  /* 0x0000000c10a8723c */ /* 0x044ff000000018a8 */
[C---:B------:R-:W-:Y:S01]  /*1e2a0*/  HMMA.16816.F32 R32, R16.reuse, R14, R32 ;  /* 0x0000000e1020723c */ /* 0x040fe20000001820 */
[----:B------:R-:W1:Y:S07]  /*1e2b0*/  LDSM.16.M88.4 R12, [R225] ;  /* 0x00000000e10c783b */ /* 0x000e6e0000000200 */
[C---:B------:R-:W-:Y:S08]  /*1e2c0*/  HMMA.16816.F32 R176, R16.reuse, R180, R176 ;  /* 0x000000b410b0723c */ /* 0x040ff000000018b0 */
[C---:B------:R-:W-:Y:S01]  /*1e2d0*/  HMMA.16816.F32 R172, R16.reuse, R182, R172 ;  /* 0x000000b610ac723c */ /* 0x040fe200000018ac */
[----:B------:R-:W2:Y:S07]  /*1e2e0*/  LDSM.16.M88.4 R180, [R220+0x1000] ;  /* 0x00100000dcb4783b */ /* 0x000eae0000000200 */
[C---:B---3--:R-:W-:Y:S08]  /*1e2f0*/  HMMA.16816.F32 R28, R16.reuse, R20, R28 ;  /* 0x00000014101c723c */ /* 0x048ff0000000181c */
[----:B------:R-:W-:Y:S01]  /*1e300*/  HMMA.16816.F32 R24, R16, R22, R24 ;  /* 0x000000161018723c */ /* 0x000fe20000001818 */
[----:B------:R-:W3:Y:S04]  /*1e310*/  LDSM.16.M88.4 R16, [R220+0x1800] ;  /* 0x00180000dc10783b */ /* 0x000ee80000000200 */
[----:B------:R-:W4:Y:S03]  /*1e320*/  LDSM.16.M88.4 R20, [R230+0x2000] ;  /* 0x00200000e614783b */ /* 0x000f260000000200 */
        /* <DEDUP_REMOVED lines=11> */
[----:B------:R-:W-:Y:S04]  /*1e3e0*/  LDSM.16.M88.4 R16, [R228+0x2000] ;  /* 0x00200000e410783b */ /* 0x000fe80000000200 */
[----:B------:R-:W3:Y:S03]  /*1e3f0*/  LDSM.16.M88.4 R12, [R219] ;  /* 0x00000000db0c783b */ /* 0x000ee60000000200 */
[C---:B----4-:R-:W-:Y:S08]  /*1e400*/  HMMA.16816.F32 R8, R20.reuse, R192, R8 ;  /* 0x000000c01408723c */ /* 0x050ff00000001808 */
[C---:B------:R-:W-:Y:S01]  /*1e410*/  HMMA.16816.F32 R4, R20.reuse, R194, R4 ;  /* 0x000000c21404723c */ /* 0x040fe20000001804 */
[----:B------:R-:W-:Y:S07]  /*1e420*/  LDSM.16.M88.4 R192, [R224+0xa800] ;  /* 0x00a80000e0c0783b */ /* 0x000fee0000000200 */
[C---:B-1----:R-:W-:Y:S08]  /*1e430*/  HMMA.16816.F32 R176, R20.reuse, R188, R176 ;  /* 0x000000bc14b0723c */ /* 0x042ff000000018b0 */
[C---:B------:R-:W-:Y:S01]  /*1e440*/  HMMA.16816.F32 R172, R20.reuse, R190, R172 ;  /* 0x000000be14ac723c */ /* 0x040fe200000018ac */
[----:B------:R-:W1:Y:S07]  /*1e450*/  LDSM.16.M88.4 R188, [R218] ;  /* 0x00000000dabc783b */ /* 0x000e6e0000000200 */
[C---:B-----5:R-:W-:Y:S08]  /*1e460*/  HMMA.16816.F32 R168, R20.reuse, R184, R168 ;  /* 0x000000b814a8723c */ /* 0x060ff000000018a8 */
[C---:B------:R-:W-:Y:S01]  /*1e470*/  HMMA.16816.F32 R32, R20.reuse, R186, R32 ;  /* 0x000000ba1420723c */ /* 0x040fe20000001820 */
[----:B------:R-:W4:Y:S07]  /*1e480*/  LDSM.16.M88.4 R184, [R217] ;  /* 0x00000000d9b8783b */ /* 0x000f2e0000000200 */
[C---:B--2---:R-:W-:Y:S08]  /*1e490*/  HMMA.16816.F32 R28, R20.reuse, R180, R28 ;  /* 0x000000b4141c723c */ /* 0x044ff0000000181c */
[----:B------:R-:W-:Y:S01]  /*1e4a0*/  HMMA.16816.F32 R24, R20, R182, R24 ;  /* 0x000000b61418723c */ /* 0x000fe20000001818 */
[----:B------:R-:W2:Y:S04]  /*1e4b0*/  LDSM.16.M88.4 R20, [R216] ;  /* 0x00000000d814783b */ /* 0x000ea80000000200 */
[----:B------:R-:W-:Y:S03]  /*1e4c0*/  LDSM.16.M88.4 R180, [R226+0x2000] ;  /* 0x00200000e2b4783b */ /* 0x000fe60000000200 */
        /* <DEDUP_REMOVED lines=8> */
[----:B------:R-:W4:Y:S07]  /*1e550*/  LDSM.16.M88.4 R184, [R224+0xb800] ;  /* 0x00b80000e0b8783b */ /* 0x000f2e0000000200 */
[C---:B--2---:R-:W-:Y:S08]  /*1e560*/  HMMA.16816.F32 R28, R16.reuse, R20, R28 ;  /* 0x00000014101c723c */ /* 0x044ff0000000181c */
[----:B------:R-:W-:Y:S01]  /*1e570*/  HMMA.16816.F32 R24, R16, R22, R24 ;  /* 0x000000161018723c */ /* 0x000fe20000001818 */
[----:B------:R-:W-:Y:S04]  /*1e580*/  LDSM.16.M88.4 R20, [R225+0x2000] ;  /* 0x00200000e114783b */ /* 0x000fe80000000200 */
[----:B------:R-:W2:Y:S03]  /*1e590*/  LDSM.16.M88.4 R16, [R220+0x2000] ;  /* 0x00200000dc10783b */ /* 0x000ea60000000200 */
[C---:B---3--:R-:W-:Y:S08]  /*1e5a0*/  HMMA.16816.F32 R8, R180.reuse, R12, R8 ;  /* 0x0000000cb408723c */ /* 0x048ff00000001808 */
[C---:B------:R-:W-:Y:S01]  /*1e5b0*/  HMMA.16816.F32 R4, R180.reuse, R14, R4 ;  /* 0x0000000eb404723c */ /* 0x040fe20000001804 */
[----:B------:R-:W3:Y:S07]  /*1e5c0*/  LDSM.16.M88.4 R12, [R220+0x2800] ;  /* 0x00280000dc0c783b */ /* 0x000eee0000000200 */
[C---:B------:R-:W-:Y:S08]  /*1e5d0*/  HMMA.16816.F32 R176, R180.reuse, R192, R176 ;  /* 0x000000c0b4b0723c */ /* 0x040ff000000018b0 */
[C---:B------:R-:W-:Y:S01]  /*1e5e0*/  HMMA.16816.F32 R172, R180.reuse, R194, R172 ;  /* 0x000000c2b4ac723c */ /* 0x040fe200000018ac */
[----:B------:R-:W-:Y:S07]  /*1e5f0*/  LDSM.16.M88.4 R192, [R229+0xd000] ;  /* 0x00d00000e5c0783b */ /* 0x000fee0000000200 */
[C---:B-1----:R-:W-:Y:S08]  /*1e600*/  HMMA.16816.F32 R168, R180.reuse, R188, R168 ;  /* 0x000000bcb4a8723c */ /* 0x042ff000000018a8 */
[C---:B------:R-:W-:Y:S01]  /*1e610*/  HMMA.16816.F32 R32, R180.reuse, R190, R32 ;  /* 0x000000beb420723c */ /* 0x040fe20000001820 */
[----:B------:R-:W1:Y:S07]  /*1e620*/  LDSM.16.M88.4 R188, [R220+0x3000] ;  /* 0x00300000dcbc783b */ /* 0x000e6e0000000200 */
[C---:B----4-:R-:W-:Y:S08]  /*1e630*/  HMMA.16816.F32 R28, R180.reuse, R184, R28 ;  /* 0x000000b8b41c723c */ /* 0x050ff0000000181c */
        /* <DEDUP_REMOVED lines=14> */
[----:B------:R-:W1:Y:S04]  /*1e720*/  LDSM.16.M88.4 R184, [R229+0xd800] ;  /* 0x00d80000e5b8783b */ /* 0x000e680000000200 */
[----:B------:R-:W4:Y:S03]  /*1e730*/  LDSM.16.M88.4 R20, [R215] ;  /* 0x00000000d714783b */ /* 0x000f260000000200 */
[C---:B--2---:R-:W-:Y:S08]  /*1e740*/  HMMA.16816.F32 R8, R180.reuse, R16, R8 ;  /* 0x00000010b408723c */ /* 0x044ff00000001808 */
[C---:B------:R-:W-:Y:S01]  /*1e750*/  HMMA.16816.F32 R4, R180.reuse, R18, R4 ;  /* 0x00000012b404723c */ /* 0x040fe20000001804 */
[----:B------:R-:W2:Y:S07]  /*1e760*/  LDSM.16.M88.4 R16, [R214] ;  /* 0x00000000d610783b */ /* 0x000eae0000000200 */
[C---:B---3--:R-:W-:Y:S08]  /*1e770*/  HMMA.16816.F32 R176, R180.reuse, R12, R176 ;  /* 0x0000000cb4b0723c */ /* 0x048ff000000018b0 */
[C---:B------:R-:W-:Y:S01]  /*1e780*/  HMMA.16816.F32 R172, R180.reuse, R14, R172 ;  /* 0x0000000eb4ac723c */ /* 0x040fe200000018ac */
[----:B------:R-:W3:Y:S07]  /*1e790*/  LDSM.16.M88.4 R12, [R213] ;  /* 0x00000000d50c783b */ /* 0x000eee0000000200 */
[C---:B------:R-:W-:Y:S08]  /*1e7a0*/  HMMA.16816.F32 R168, R180.reuse, R192, R168 ;  /* 0x000000c0b4a8723c */ /* 0x040ff000000018a8 */
[C---:B------:R-:W-:Y:S01]  /*1e7b0*/  HMMA.16816.F32 R32, R180.reuse, R194, R32 ;  /* 0x000000c2b420723c */ /* 0x040fe20000001820 */
[----:B------:R-:W5:Y:S07]  /*1e7c0*/  LDSM.16.M88.4 R192, [R212] ;  /* 0x00000000d4c0783b */ /* 0x000f6e0000000200 */
[C---:B-1----:R-:W-:Y:S08]  /*1e7d0*/  HMMA.16816.F32 R28, R180.reuse, R184, R28 ;  /* 0x000000b8b41c723c */ /* 0x042ff0000000181c */
[----:B------:R-:W-:Y:S01]  /*1e7e0*/  HMMA.16816.F32 R24, R180, R186, R24 ;  /* 0x000000bab418723c */ /* 0x000fe20000001818 */
[----:B------:R-:W-:Y:S04]  /*1e7f0*/  LDSM.16.M88.4 R184, [R224+0xc000] ;  /* 0x00c00000e0b8783b */ /* 0x000fe80000000200 */
[----:B------:R-:W-:Y:S03]  /*1e800*/  LDSM.16.M88.4 R180, [R224+0xc800] ;  /* 0x00c80000e0b4783b */ /* 0x000fe60000000200 */
[C---:B----4-:R-:W-:Y:S08]  /*1e810*/  HMMA.16816.F32 R8, R188.reuse, R20, R8 ;  /* 0x00000014bc08723c */ /* 0x050ff00000001808 */
[C---:B------:R-:W-:Y:S01]  /*1e820*/  HMMA.16816.F32 R4, R188.reuse, R22, R4 ;  /* 0x00000016bc04723c */ /* 0x040fe20000001804 */
[----:B------:R-:W-:Y:S07]  /*1e830*/  LDSM.16.M88.4 R20, [R224+0xd800] ;  /* 0x00d80000e014783b */ /* 0x000fee0000000200 */
[C---:B--2---:R-:W-:Y:S08]  /*1e840*/  HMMA.16816.F32 R176, R188.reuse, R16, R176 ;  /* 0x00000010bcb0723c */ /* 0x044ff000000018b0 */
[C---:B------:R-:W-:Y:S01]  /*1e850*/  HMMA.16816.F32 R172, R188.reuse, R18, R172 ;  /* 0x00000012bcac723c */ /* 0x040fe200000018ac */
[----:B------:R-:W1:Y:S07]  /*1e860*/  LDSM.16.M88.4 R16, [R226+0x4000] ;  /* 0x00400000e210783b */ /* 0x000e6e0000000200 */
[C---:B---3--:R-:W-:Y:S08]  /*1e870*/  HMMA.16816.F32 R168, R188.reuse, R12, R168 ;  /* 0x0000000cbca8723c */ /* 0x048ff000000018a8 */
[C---:B------:R-:W-:Y:S01]  /*1e880*/  HMMA.16816.F32 R32, R188.reuse, R14, R32 ;  /* 0x0000000ebc20723c */ /* 0x040fe20000001820 */
[----:B------:R-:W2:Y:S07]  /*1e890*/  LDSM.16.M88.4 R12, [R224+0xd000] ;  /* 0x00d00000e00c783b */ /* 0x000eae0000000200 */
[C---:B-----5:R-:W-:Y:S08]  /*1e8a0*/  HMMA.16816.F32 R28, R188.reuse, R192, R28 ;  /* 0x000000c0bc1c723c */ /* 0x060ff0000000181c */
[----:B------:R-:W-:Y:S01]  /*1e8b0*/  HMMA.16816.F32 R24, R188, R194, R24 ;  /* 0x000000c2bc18723c */ /* 0x000fe20000001818 */
[----:B------:R-:W-:Y:S04]  /*1e8c0*/  LDSM.16.M88.4 R192, [R220+0x4000] ;  /* 0x00400000dcc0783b */ /* 0x000fe80000000200 */
[----:B------:R-:W-:Y:S03]  /*1e8d0*/  LDSM.16.M88.4 R188, [R229+0xe000] ;  /* 0x00e00000e5bc783b */ /* 0x000fe60000000200 */
        /* <DEDUP_REMOVED lines=8> */
[----:B------:R-:W1:Y:S07]  /*1e960*/  LDSM.16.M88.4 R12, [R225+0x4000] ;  /* 0x00400000e10c783b */ /* 0x000e6e0000000200 */
        /* <DEDUP_REMOVED lines=9> */
[----:B------:R-:W3:Y:S07]  /*1ea00*/  LDSM.16.M88.4 R180, [R229+0xf000] ;  /* 0x00f00000e5b4783b */ /* 0x000eee0000000200 */
[C---:B--2---:R-:W-:Y:S08]  /*1ea10*/  HMMA.16816.F32 R28, R12.reuse, R20, R28 ;  /* 0x000000140c1c723c */ /* 0x044ff0000000181c */
[C---:B------:R-:W-:Y:S01]  /*1ea20*/  HMMA.16816.F32 R24, R12.reuse, R22, R24 ;  /* 0x000000160c18723c */ /* 0x040fe20000001818 */
[----:B------:R-:W2:Y:S07]  /*1ea30*/  LDSM.16.M88.4 R20, [R229+0xf800] ;  /* 0x00f80000e514783b */ /* 0x000eae0000000200 */
[C---:B------:R-:W-:Y:S08]  /*1ea40*/  HMMA.16816.F32 R8, R12.reuse, R192, R8 ;  /* 0x000000c00c08723c */ /* 0x040ff00000001808 */
[----:B------:R-:W-:Y:S01]  /*1ea50*/  HMMA.16816.F32 R4, R12, R194, R4 ;  /* 0x000000c20c04723c */ /* 0x000fe20000001804 */
[----:B------:R-:W-:Y:S04]  /*1ea60*/  LDSM.16.M88.4 R192, [R228+0x6000] ;  /* 0x00600000e4c0783b */ /* 0x000fe80000000200 */
[----:B------:R-:W4:Y:S03]  /*1ea70*/  LDSM.16.M88.4 R12, [R211] ;  /* 0x00000000d30c783b */ /* 0x000f260000000200 */
[C---:B-1----:R-:W-:Y:S08]  /*1ea80*/  HMMA.16816.F32 R176, R16.reuse, R184, R176 ;  /* 0x000000b810b0723c */ /* 0x042ff000000018b0 */
[C---:B------:R-:W-:Y:S08]  /*1ea90*/  HMMA.16816.F32 R8, R16.reuse, R188, R8 ;  /* 0x000000bc1008723c */ /* 0x040ff00000001808 */
[C---:B------:R-:W-:Y:S01]  /*1eaa0*/  HMMA.16816.F32 R4, R16.reuse, R190, R4 ;  /* 0x000000be1004723c */ /* 0x040fe20000001804 */
[----:B------:R-:W1:Y:S07]  /*1eab0*/  LDSM.16.M88.4 R188, [R210] ;  /* 0x00000000d2bc783b */ /* 0x000e6e0000000200 */
[C---:B------:R-:W-:Y:S01]  /*1eac0*/  HMMA.16816.F32 R172, R16.reuse, R186, R172 ;  /* 0x000000ba10ac723c */ /* 0x040fe200000018ac */
[----:B------:R-:W-:Y:S07]  /*1ead0*/  LDSM.16.M88.4 R184, [R209] ;  /* 0x00000000d1b8783b */ /* 0x000fee0000000200 */
[C---:B---3--:R-:W-:Y:S08]  /*1eae0*/  HMMA.16816.F32 R168, R16.reuse, R180, R168 ;  /* 0x000000b410a8723c */ /* 0x048ff000000018a8 */
[C---:B------:R-:W-:Y:S01]  /*1eaf0*/  HMMA.16816.F32 R32, R16.reuse, R182, R32 ;  /* 0x000000b61020723c */ /* 0x040fe20000001820 */
[----:B------:R-:W3:Y:S07]  /*1eb00*/  LDSM.16.M88.4 R180, [R208] ;  /* 0x00000000d0b4783b */ /* 0x000eee0000000200 */
[C---:B--2---:R-:W-:Y:S08]  /*1eb10*/  HMMA.16816.F32 R28, R16.reuse, R20, R28 ;  /* 0x00000014101c723c */ /* 0x044ff0000000181c */
[----:B------:R-:W-:Y:S01]  /*1eb20*/  HMMA.16816.F32 R24, R16, R22, R24 ;  /* 0x000000161018723c */ /* 0x000fe20000001818 */
[----:B------:R-:W-:Y:S04]  /*1eb30*/  LDSM.16.M88.4 R20, [R226+0x6000] ;  /* 0x00600000e214783b */ /* 0x000fe80000000200 */
[----:B------:R-:W2:Y:S03]  /*1eb40*/  LDSM.16.M88.4 R16, [R224+0xe000] ;  /* 0x00e00000e010783b */ /* 0x000ea60000000200 */
[C---:B----4-:R-:W-:Y:S08]  /*1eb50*/  HMMA.16816.F32 R8, R192.reuse, R12, R8 ;  /* 0x0000000cc008723c */ /* 0x050ff00000001808 */
[C---:B------:R-:W-:Y:S01]  /*1eb60*/  HMMA.16816.F32 R4, R192.reuse, R14, R4 ;  /* 0x0000000ec004723c */ /* 0x040fe20000001804 */
[----:B------:R-:W4:Y:S07]  /*1eb70*/  LDSM.16.M88.4 R12, [R224+0xe800] ;  /* 0x00e80000e00c783b */ /* 0x000f2e0000000200 */
[C---:B-1----:R-:W-:Y:S08]  /*1eb80*/  HMMA.16816.F32 R176, R192.reuse, R188, R176 ;  /* 0x000000bcc0b0723c */ /* 0x042ff000000018b0 */
[C---:B---3--:R-:W-:Y:S08]  /*1eb90*/  HMMA.16816.F32 R28, R192.reuse, R180, R28 ;  /* 0x000000b4c01c723c */ /* 0x048ff0000000181c */
[----:B------:R-:W-:Y:S01]  /*1eba0*/  HMMA.16816.F32 R24, R192, R182, R24 ;  /* 0x000000b6c018723c */ /* 0x000fe20000001818 */
[----:B------:R-:W-:Y:S07]  /*1ebb0*/  LDSM.16.M88.4 R180, [R225+0x6000] ;  /* 0x00600000e1b4783b */ /* 0x000fee0000000200 */
[C---:B--2---:R-:W-:Y:S08]  /*1ebc0*/  HMMA.16816.F32 R8, R20.reuse, R16, R8 ;  /* 0x000000101408723c */ /* 0x044ff00000001808 */
[----:B------:R-:W-:Y:S01]  /*1ebd0*/  HMMA.16816.F32 R4, R20, R18, R4 ;  /* 0x000000121404723c */ /* 0x000fe20000001804 */
[----:B------:R-:W1:Y:S07]  /*1ebe0*/  LDSM.16.M88.4 R16, [R220+0x6000] ;  /* 0x00600000dc10783b */ /* 0x000e6e0000000200 */
[C---:B------:R-:W-:Y:S01]  /*1ebf0*/  HMMA.16816.F32 R172, R192.reuse, R190, R172 ;  /* 0x000000bec0ac723c */ /* 0x040fe200000018ac */
[----:B------:R-:W2:Y:S07]  /*1ec00*/  LDSM.16.M88.4 R188, [R224+0xf800] ;  /* 0x00f80000e0bc783b */ /* 0x000eae0000000200 */
[C---:B------:R-:W-:Y:S08]  /*1ec10*/  HMMA.16816.F32 R168, R192.reuse, R184, R168 ;  /* 0x000000b8c0a8723c */ /* 0x040ff000000018a8 */
[----:B------:R-:W-:Y:S01]  /*1ec20*/  HMMA.16816.F32 R32, R192, R186, R32 ;  /* 0x000000bac020723c */ /* 0x000fe20000001820 */
[----:B------:R-:W3:Y:S07]  /*1ec30*/  LDSM.16.M88.4 R184, [R224+0xf000] ;  /* 0x00f00000e0b8783b */ /* 0x000eee0000000200 */
[C---:B----4-:R-:W-:Y:S08]  /*1ec40*/  HMMA.16816.F32 R176, R20.reuse, R12, R176 ;  /* 0x0000000c14b0723c */ /* 0x050ff000000018b0 */
[----:B------:R-:W-:Y:S01]  /*1ec50*/  HMMA.16816.F32 R172, R20, R14, R172 ;  /* 0x0000000e14ac723c */ /* 0x000fe200000018ac */
[----:B------:R-:W4:Y:S07]  /*1ec60*/  LDSM.16.M88.4 R12, [R220+0x6800] ;  /* 0x00680000dc0c783b */ /* 0x000f2e0000000200 */
[C---:B-1----:R-:W-:Y:S08]  /*1ec70*/  HMMA.16816.F32 R8, R180.reuse, R16, R8 ;  /* 0x00000010b408723c */ /* 0x042ff00000001808 */
[----:B------:R-:W-:Y:S01]  /*1ec80*/  HMMA.16816.F32 R4, R180, R18, R4 ;  /* 0x00000012b404723c */ /* 0x000fe20000001804 */
[----:B------:R-:W1:Y:S07]  /*1ec90*/  LDSM.16.M88.4 R16, [R220+0x7000] ;  /* 0x00700000dc10783b */ /* 0x000e6e0000000200 */
[C---:B--2---:R-:W-:Y:S07]  /*1eca0*/  HMMA.16816.F32 R28, R20.reuse, R188, R28 ;  /* 0x000000bc141c723c */ /* 0x044fee000000181c */
[----:B------:R-:W-:Y:S01]  /*1ecb0*/  IMAD.MOV.U32 R188, RZ, RZ, R166 ;  /* 0x000000ffffbc7224 */ /* 0x000fe200078e00a6 */
[----:B---3--:R-:W-:Y:S01]  /*1ecc0*/  HMMA.16816.F32 R168, R20, R184, R168 ;  /* 0x000000b814a8723c */ /* 0x008fe200000018a8 */
[----:B------:R-:W-:-:S06]  /*1ecd0*/  IMAD.MOV.U32 R189, RZ, RZ, R167 ;  /* 0x000000ffffbd7224 */ /* 0x000fcc00078e00a7 */
[----:B------:R-:W-:Y:S01]  /*1ece0*/  IADD3 R185, R165, 0x1, RZ ;  /* 0x00000001a5b97810 */ /* 0x000fe20007ffe0ff */
[C---:B------:R-:W-:Y:S03]  /*1ecf0*/  HMMA.16816.F32 R32, R20.reuse, R186, R32 ;  /* 0x000000ba1420723c */ /* 0x040fe60000001820 */
[C---:B------:R-:W-:Y:S02]  /*1ed00*/  ISETP.GE.AND P2, PT, R185.reuse, R0, PT ;  /* 0x00000000b900720c */ /* 0x040fe40003f46270 */
[----:B------:R-:W-:Y:S02]  /*1ed10*/  ISETP.GE.AND P1, PT, R185, R2, PT ;  /* 0x00000002b900720c */ /* 0x000fe40003f26270 */
[----:B------:R-:W-:Y:S01]  /*1ed20*/  FSEL R9, R9, -INF , !P2 ;  /* 0xff80000009097808 */ /* 0x000fe20005000000 */
[----:B------:R-:W-:Y:S01]  /*1ed30*/  HMMA.16816.F32 R24, R20, R190, R24 ;  /* 0x000000be1418723c */ /* 0x000fe20000001818 */
[----:B------:R-:W2:Y:S01]  /*1ed40*/  LDSM.16.M88.4 R20, [R220+0x7800] ;  /* 0x00780000dc14783b */ /* 0x000ea20000000200 */
[----:B------:R-:W-:Y:S01]  /*1ed50*/  FSEL R11, R11, -INF , !P1 ;  /* 0xff8000000b0b7808 */ /* 0x000fe20004800000 */
[----:B------:R-:W-:-:S05]  /*1ed60*/  DEPBAR.LE SB0, 0x0 ;  /* 0x000080000000791a */ /* 0x000fca0000000000 */
[C---:B----4-:R-:W-:Y:S07]  /*1ed70*/  HMMA.16816.F32 R176, R180.reuse, R12, R176 ;  /* 0x0000000cb4b0723c */ /* 0x050fee00000018b0 */
[----:B------:R-:W-:Y:S01]  /*1ed80*/  IADD3 R13, R165, 0x8, RZ ;  /* 0x00000008a50d7810 */ /* 0x000fe20007ffe0ff */
[----:B------:R-:W-:Y:S01]  /*1ed90*/  HMMA.16816.F32 R172, R180, R14, R172 ;  /* 0x0000000eb4ac723c */ /* 0x000fe200000018ac */
[----:B------:R-:W-:Y:S02]  /*1eda0*/  BAR.SYNC.DEFER_BLOCKING 0x0 ;  /* 0x0000000000007b1d */ /* 0x000fe40000010000 */
[----:B------:R-:W-:-:S02]  /*1edb0*/  ISETP.GE.AND P6, PT, R13, R0, PT ;  /* 0x000000000d00720c */ /* 0x000fc40003fc6270 */
[----:B------:R-:W-:Y:S02]  /*1edc0*/  ISETP.GE.AND P2, PT, R13, R2, PT ;  /* 0x000000020d00720c */ /* 0x000fe40003f46270 */
[C---:B------:R-:W-:Y:S01]  /*1edd0*/  IADD3 R13, R165.reuse, 0x9, RZ ;  /* 0x00000009a50d7810 */ /* 0x040fe20007ffe0ff */
[C---:B-1----:R-:W-:Y:S01]  /*1ede0*/  HMMA.16816.F32 R168, R180.reuse, R16, R168 ;  /* 0x00000010b4a8723c */ /* 0x042fe200000018a8 */
[----:B------:R-:W-:Y:S02]  /*1edf0*/  IADD3 R15, R165, 0x10, RZ ;  /* 0x00000010a50f7810 */ /* 0x000fe40007ffe0ff */
[----:B------:R-:W-:Y:S02]  /*1ee00*/  FSEL R4, R4, -INF , !P6 ;  /* 0xff80000004047808 */ /* 0x000fe40007000000 */
[----:B------:R-:W-:Y:S02]  /*1ee10*/  FSEL R6, R6, -INF , !P2 ;  /* 0xff80000006067808 */ /* 0x000fe40005000000 */
[C---:B------:R-:W-:Y:S01]  /*1ee20*/  ISETP.GE.AND P1, PT, R13.reuse, R0, PT ;  /* 0x000000000d00720c */ /* 0x040fe20003f26270 */
[----:B------:R-:W-:Y:S01]  /*1ee30*/  HMMA.16816.F32 R32, R180, R18, R32 ;  /* 0x00000012b420723c */ /* 0x000fe20000001820 */
[----:B------:R-:W-:-:S02]  /*1ee40*/  ISETP.GE.AND P6, PT, R13, R2, PT ;  /* 0x000000020d00720c */ /* 0x000fc40003fc6270 */
[----:B------:R-:W-:Y:S02]  /*1ee50*/  ISETP.GE.AND P2, PT, R15, R0, PT ;  /* 0x000000000f00720c */ /* 0x000fe40003f46270 */
[----:B------:R-:W-:Y:S02]  /*1ee60*/  IADD3 R13, R165, 0x11, RZ ;  /* 0x00000011a50d7810 */ /* 0x000fe40007ffe0ff */
[----:B------:R-:W-:Y:S02]  /*1ee70*/  FSEL R5, R5, -INF , !P1 ;  /* 0xff80000005057808 */ /* 0x000fe40004800000 */
[----:B------:R-:W-:Y:S01]  /*1ee80*/  FSEL R7, R7, -INF , !P6 ;  /* 0xff80000007077808 */ /* 0x000fe20007000000 */
[----:B--2---:R-:W-:Y:S01]  /*1ee90*/  HMMA.16816.F32 R28, R180, R20, R28 ;  /* 0x00000014b41c723c */ /* 0x004fe2000000181c */
[----:B------:R-:W-:Y:S02]  /*1eea0*/  FSEL R200, R176, -INF , !P2 ;  /* 0xff800000b0c87808 */ /* 0x000fe40005000000 */
[----:B------:R-:W-:-:S02]  /*1eeb0*/  ISETP.GE.AND P1, PT, R15, R2, PT ;  /* 0x000000020f00720c */ /* 0x000fc40003f26270 */
[C---:B------:R-:W-:Y:S02]  /*1eec0*/  ISETP.GE.AND P6, PT, R13.reuse, R0, PT ;  /* 0x000000000d00720c */ /* 0x040fe40003fc6270 */
[----:B------:R-:W-:Y:S01]  /*1eed0*/  ISETP.GE.AND P2, PT, R13, R2, PT ;  /* 0x000000020d00720c */ /* 0x000fe20003f46270 */
[----:B------:R-:W-:Y:S01]  /*1eee0*/  HMMA.16816.F32 R24, R180, R22, R24 ;  /* 0x00000016b418723c */ /* 0x000fe20000001818 */
[C---:B------:R-:W-:Y:S02]  /*1eef0*/  IADD3 R15, R165.reuse, 0x18, RZ ;  /* 0x00000018a50f7810 */ /* 0x040fe40007ffe0ff */
[----:B------:R-:W-:Y:S02]  /*1ef00*/  IADD3 R13, R165, 0x19, RZ ;  /* 0x00000019a50d7810 */ /* 0x000fe40007ffe0ff */
[----:B------:R-:W-:Y:S02]  /*1ef10*/  FSEL R178, R178, -INF , !P1 ;  /* 0xff800000b2b27808 */ /* 0x000fe40004800000 */
[----:B------:R-:W-:-:S02]  /*1ef20*/  FSEL R199, R177, -INF , !P6 ;  /* 0xff800000b1c77808 */ /* 0x000fc40007000000 */
[----:B------:R-:W-:Y:S02]  /*1ef30*/  FSEL R195, R179, -INF , !P2 ;  /* 0xff800000b3c37808 */ /* 0x000fe40005000000 */
[C---:B------:R-:W-:Y:S02]  /*1ef40*/  ISETP.GE.AND P1, PT, R15.reuse, R0, PT ;  /* 0x000000000f00720c */ /* 0x040fe40003f26270 */
[----:B------:R-:W-:Y:S02]  /*1ef50*/  ISETP.GE.AND P6, PT, R15, R2, PT ;  /* 0x000000020f00720c */ /* 0x000fe40003fc6270 */
[----:B------:R-:W-:Y:S02]  /*1ef60*/  ISETP.GE.AND P2, PT, R13, R0, PT ;  /* 0x000000000d00720c */ /* 0x000fe40003f46270 */
[----:B------:R-:W-:Y:S02]  /*1ef70*/  IADD3 R15, R165, 0x20, RZ ;  /* 0x00000020a50f7810 */ /* 0x000fe40007ffe0ff */
[----:B------:R-:W-:-:S02]  /*1ef80*/  FSEL R176, R172, -INF , !P1 ;  /* 0xff800000acb07808 */ /* 0x000fc40004800000 */
[----:B------:R-:W-:Y:S02]  /*1ef90*/  FSEL R194, R174, -INF , !P6 ;  /* 0xff800000aec27808 */ /* 0x000fe40007000000 */
[----:B------:R-:W-:Y:S02]  /*1efa0*/  FSEL R198, R173, -INF , !P2 ;  /* 0xff800000adc67808 */ /* 0x000fe40005000000 */
[----:B------:R-:W-:Y:S02]  /*1efb0*/  ISETP.GE.AND P1, PT, R13, R2, PT ;  /* 0x000000020d00720c */ /* 0x000fe40003f26270 */
[C---:B------:R-:W-:Y:S02]  /*1efc0*/  ISETP.GE.AND P6, PT, R15.reuse, R0, PT ;  /* 0x000000000f00720c */ /* 0x040fe40003fc6270 */
[----:B------:R-:W-:Y:S02]  /*1efd0*/  ISETP.GE.AND P2, PT, R15, R2, PT ;  /* 0x000000020f00720c */ /* 0x000fe40003f46270 */
[----:B------:R-:W-:-:S02]  /*1efe0*/  IADD3 R13, R165, 0x21, RZ ;  /* 0x00000021a50d7810 */ /* 0x000fc40007ffe0ff */
[----:B------:R-:W-:Y:S02]  /*1eff0*/  IADD3 R15, R165, 0x28, RZ ;  /* 0x00000028a50f7810 */ /* 0x000fe40007ffe0ff */
[----:B------:R-:W-:Y:S02]  /*1f000*/  FSEL R185, R175, -INF , !P1 ;  /* 0xff800000afb97808 */ /* 0x000fe40004800000 */
[----:B------:R-:W-:Y:S02]  /*1f010*/  FSEL R192, R168, -INF , !P6 ;  /* 0xff800000a8c07808 */ /* 0x000fe40007000000 */
[----:B------:R-:W-:Y:S02]  /*1f020*/  FSEL R184, R170, -INF , !P2 ;  /* 0xff800000aab87808 */ /* 0x000fe40005000000 */
[C---:B------:R-:W-:Y:S02]  /*1f030*/  ISETP.GE.AND P1, PT, R13.reuse, R0, PT ;  /* 0x000000000d00720c */ /* 0x040fe40003f26270 */
[----:B------:R-:W-:-:S02]  /*1f040*/  ISETP.GE.AND P6, PT, R13, R2, PT ;  /* 0x000000020d00720c */ /* 0x000fc40003fc6270 */
[----:B------:R-:W-:Y:S02]  /*1f050*/  ISETP.GE.AND P2, PT, R15, R0, PT ;  /* 0x000000000f00720c */ /* 0x000fe40003f46270 */
[----:B------:R-:W-:Y:S02]  /*1f060*/  IADD3 R13, R165, 0x29, RZ ;  /* 0x00000029a50d7810 */ /* 0x000fe40007ffe0ff */
[----:B------:R-:W-:Y:S02]  /*1f070*/  FSEL R190, R169, -INF , !P1 ;  /* 0xff800000a9be7808 */ /* 0x000fe40004800000 */
[----:B------:R-:W-:Y:S02]  /*1f080*/  FSEL R186, R171, -INF , !P6 ;  /* 0xff800000abba7808 */ /* 0x000fe40007000000 */
[----:B------:R-:W-:Y:S02]  /*1f090*/  FSEL R193, R32, -INF , !P2 ;  /* 0xff80000020c17808 */ /* 0x000fe40005000000 */
[----:B------:R-:W-:-:S02]  /*1f0a0*/  ISETP.GE.AND P1, PT, R15, R2, PT ;  /* 0x000000020f00720c */ /* 0x000fc40003f26270 */
[C---:B------:R-:W-:Y:S02]  /*1f0b0*/  ISETP.GE.AND P6, PT, R13.reuse, R0, PT ;  /* 0x000000000d00720c */ /* 0x040fe40003fc6270 */
[----:B------:R-:W-:Y:S02]  /*1f0c0*/  ISETP.GE.AND P2, PT, R13, R2, PT ;  /* 0x000000020d00720c */ /* 0x000fe40003f46270 */
        /* <DEDUP_REMOVED lines=11> */
[C---:B------:R-:W-:Y:S02]  /*1f180*/  ISETP.GE.AND P6, PT, R15.reuse, R0, PT ;  /* 0x000000000f00720c */ /* 0x040fe40003fc6270 */
[----:B------:R-:W-:Y:S02]  /*1f190*/  ISETP.GE.AND P2, PT, R15, R2, PT ;  /* 0x000000020f00720c */ /* 0x000fe40003f46270 */
[----:B------:R-:W-:Y:S02]  /*1f1a0*/  IADD3 R15, R165, 0x39, RZ ;  /* 0x00000039a50f7810 */ /* 0x000fe40007ffe0ff */
[----:B------:R-:W-:Y:S02]  /*1f1b0*/  FSEL R173, R24, -INF , !P6 ;  /* 0xff80000018ad7808 */ /* 0x000fe40007000000 */
[----:B------:R-:W-:-:S02]  /*1f1c0*/  ISETP.GE.AND P6, PT, R15, R0, PT ;  /* 0x000000000f00720c */ /* 0x000fc40003fc6270 */
[----:B------:R-:W-:Y:S02]  /*1f1d0*/  FSEL R172, R28, -INF , !P1 ;  /* 0xff8000001cac7808 */ /* 0x000fe40004800000 */
[----:B------:R-:W-:Y:S02]  /*1f1e0*/  FSEL R171, R25, -INF , !P6 ;  /* 0xff80000019ab7808 */ /* 0x000fe40007000000 */
[----:B------:R-:W-:Y:S02]  /*1f1f0*/  ISETP.GT.AND P6, PT, R250, R239, PT ;  /* 0x000000effa00720c */ /* 0x000fe40003fc4270 */
[----:B------:R-:W-:Y:S02]  /*1f200*/  ISETP.GE.AND P1, PT, R13, R2, PT ;  /* 0x000000020d00720c */ /* 0x000fe40003f26270 */
[----:B------:R-:W-:Y:S02]  /*1f210*/  FSEL R28, R26, -INF , !P2 ;  /* 0xff8000001a1c7808 */ /* 0x000fe40005000000 */
[----:B------:R-:W-:-:S02]  /*1f220*/  FSEL R30, R31, -INF , !P1 ;  /* 0xff8000001f1e7808 */ /* 0x000fc40004800000 */
[C---:B------:R-:W-:Y:S02]  /*1f230*/  ISETP.GE.AND P1, PT, R165.reuse, R0, PT ;  /* 0x00000000a500720c */ /* 0x040fe40003f26270 */
[-C--:B------:R-:W-:Y:S02]  /*1f240*/  ISETP.GE.AND P2, PT, R165, R2.reuse, PT ;  /* 0x00000002a500720c */ /* 0x080fe40003f46270 */
[----:B------:R-:W-:Y:S02]  /*1f250*/  FSEL R13, R8, -INF , !P1 ;  /* 0xff800000080d7808 */ /* 0x000fe40004800000 */
[----:B------:R-:W-:Y:S02]  /*1f260*/  ISETP.GE.AND P1, PT, R15, R2, PT ;  /* 0x000000020f00720c */ /* 0x000fe40003f26270 */
[----:B------:R-:W-:Y:S02]  /*1f270*/  FSEL R10, R10, -INF , !P2 ;  /* 0xff8000000a0a7808 */ /* 0x000fe40005000000 */
        /* <DEDUP_REMOVED lines=30> */
[----:B------:R-:W-:Y:S01]  /*1f460*/  @!P2 IMAD.IADD R15, R15, 0x1, -R12 ;  /* 0x000000010f0fa824 */ /* 0x000fe200078e0a0c */
[----:B------:R-:W-:-:S04]  /*1f470*/  @!P2 IADD3 R16, R16, 0x1, RZ ;  /* 0x000000011010a810 */ /* 0x000fc80007ffe0ff */
[-C--:B------:R-:W-:Y:S01]  /*1f480*/  ISETP.GE.U32.AND P1, PT, R15, R12.reuse, PT ;  /* 0x0000000c0f00720c */ /* 0x080fe20003f26070 */
[----:B------:R-:W-:Y:S01]  /*1f490*/  @!P0 IMAD.IADD R21, R21, 0x1, -R12 ;  /* 0x0000000115158824 */ /* 0x000fe200078e0a0c */
[----:B------:R-:W-:Y:S02]  /*1f4a0*/  @!P0 IADD3 R19, R19, 0x1, RZ ;  /* 0x0000000113138810 */ /* 0x000fe40007ffe0ff */
[----:B------:R-:W-:Y:S02]  /*1f4b0*/  ISETP.GE.AND P0, PT, R14, RZ, PT ;  /* 0x000000ff0e00720c */ /* 0x000fe40003f06270 */
[----:B------:R-:W-:Y:S02]  /*1f4c0*/  ISETP.GE.U32.AND P2, PT, R21, R12, PT ;  /* 0x0000000c1500720c */ /* 0x000fe40003f46070 */
[----:B------:R-:W-:Y:S01]  /*1f4d0*/  LOP3.LUT R15, RZ, R17, RZ, 0x33, !PT ;  /* 0x00000011ff0f7212 */ /* 0x000fe200078e33ff */
[----:B------:R-:W2:Y:S04]  /*1f4e0*/  LD.E.64 R20, [R196.64+0x38] ;  /* 0x00003804c4147980 */ /* 0x000ea8000c101b00 */
[----:B------:R-:W-:-:S02]  /*1f4f0*/  @P1 IADD3 R16, R16, 0x1, RZ ;  /* 0x0000000110101810 */ /* 0x000fc40007ffe0ff */
[----:B------:R-:W-:-:S04]  /*1f500*/  ISETP.GE.AND P1, PT, R2, RZ, PT ;  /* 0x000000ff0200720c */ /* 0x000fc80003f26270 */
[----:B------:R-:W-:Y:S02]  /*1f510*/  @P2 IADD3 R19, R19, 0x1, RZ ;  /* 0x0000000113132810 */ /* 0x000fe40007ffe0ff */
[----:B------:R-:W-:Y:S02]  /*1f520*/  ISETP.NE.AND P2, PT, R17, RZ, PT ;  /* 0x000000ff1100720c */ /* 0x000fe40003f45270 */
[----:B------:R-:W-:-:S05]  /*1f530*/  MOV R2, R19 ;  /* 0x0000001300027202 */ /* 0x000fca0000000f00 */
[----:B------:R-:W-:Y:S02]  /*1f540*/  @!P1 IMAD.MOV R16, RZ, RZ, -R16 ;  /* 0x000000ffff109224 */ /* 0x000fe400078e0a10 */
[----:B------:R-:W-:-:S03]  /*1f550*/  @!P0 IMAD.MOV R2, RZ, RZ, -R2 ;  /* 0x000000ffff028224 */ /* 0x000fc600078e0a02 */
[C---:B------:R-:W-:Y:S02]  /*1f560*/  SEL R19, R15.reuse, R16, !P2 ;  /* 0x000000100f137207 */ /* 0x040fe40005000000 */
[----:B------:R-:W-:-:S03]  /*1f570*/  SEL R2, R15, R2, !P2 ;  /* 0x000000020f027207 */ /* 0x000fc60005000000 */
[----:B------:R-:W-:-:S04]  /*1f580*/  IMAD.WIDE R26, R19, 0x4, R248 ;  /* 0x00000004131a7825 */ /* 0x000fc800078e02f8 */
[----:B------:R-:W-:Y:S01]  /*1f590*/  IMAD.WIDE R24, R2, 0x4, R248 ;  /* 0x0000000402187825 */ /* 0x000fe200078e02f8 */
[----:B------:R-:W4:Y:S04]  /*1f5a0*/  LD.E R15, [R26.64] ;  /* 0x000000041a0f7980 */ /* 0x000f28000c101900 */
        /* <DEDUP_REMOVED lines=16> */
.L_x_1946:
[----:B------:R-:W-:Y:S02]  /*1f6b0*/  ULDC.64 UR4, c[0x0][0x118] ;  /* 0x0000460000047ab9 */ /* 0x000fe40000000a00 */
[----:B------:R-:W2:Y:S02]  /*1f6c0*/  LD.E R8, [R196.64+0x38] ;  /* 0x00003804c4087980 */ /* 0x000ea4000c101900 */
[----:B--2---:R-:W-:-:S04]  /*1f6d0*/  LEA R8, -R8, RZ, 0x6 ;  /* 0x000000ff08087211 */ /* 0x004fc800078e31ff */
[----:B------:R-:W-:Y:S02]  /*1f6e0*/  SHF.R.S32.HI R19, RZ, 0x1f, R8 ;  /* 0x0000001fff137819 */ /* 0x000fe40000011408 */
.L_x_1947:
[----:B------:R-:W-:Y:S05]  /*1f6f0*/  BSYNC B0 ;  /* 0x0000000000007941 */ /* 0x000fea0003800000 */
.L_x_1945:
[C---:B------:R-:W-:Y:S01]  /*1f700*/  @P5 IADD3 R15, P0, R8.reuse, R237, RZ ;  /* 0x000000ed080f5210 */ /* 0x040fe20007f1e0ff */
[----:B------:R-:W-:Y:S01]  /*1f710*/  ULDC.64 UR4, c[0x0][0x118] ;  /* 0x0000460000047ab9 */ /* 0x000fe20000000a00 */
[CC--:B------:R-:W-:Y:S02]  /*1f720*/  LEA R26, P1, R8.reuse, R240.reuse, 0x1 ;  /* 0x000000f0081a7211 */ /* 0x0c0fe400078208ff */
[----:B------:R-:W-:Y:S01]  /*1f730*/  LOP3.LUT R2, R251, 0x1, RZ, 0xc0, !PT ;  /* 0x00000001fb027812 */ /* 0x000fe200078ec0ff */
[----:B------:R-:W-:Y:S01]  /*1f740*/  @P5 IMAD.X R0, R19, 0x1, R238, P0 ;  /* 0x0000000113005824 */ /* 0x000fe200000e06ee */
[C---:B------:R-:W-:Y:S02]  /*1f750*/  LEA.HI.X R27, R8.reuse, R241, R19, 0x1, P1 ;  /* 0x000000f1081b7211 */ /* 0x040fe400008f0c13 */
[----:B------:R-:W-:Y:S02]  /*1f760*/  @P5 LEA R22, P1, R15, R240, 0x1 ;  /* 0x000000f00f165211 */ /* 0x000fe400078208ff */
[----:B------:R-:W-:-:S02]  /*1f770*/  @P4 IADD3 R17, P0, R8, R237, RZ ;  /* 0x000000ed08114210 */ /* 0x000fc40007f1e0ff */
[----:B------:R-:W-:Y:S02]  /*1f780*/  ISETP.NE.U32.AND P2, PT, R2, 0x1, PT ;  /* 0x000000010200780c */ /* 0x000fe40003f45070 */
[----:B------:R-:W-:Y:S01]  /*1f790*/  @P5 LEA.HI.X R23, R15, R241, R0, 0x1, P1 ;  /* 0x000000f10f175211 */ /* 0x000fe200008f0c00 */
[----:B------:R-:W-:Y:S01]  /*1f7a0*/  @P4 IMAD.X R0, R19, 0x1, R238, P0 ;  /* 0x0000000113004824 */ /* 0x000fe200000e06ee */
[C---:B------:R-:W-:Y:S02]  /*1f7b0*/  @P4 LEA R20, P1, R17.reuse, R240, 0x1 ;  /* 0x000000f011144211 */ /* 0x040fe400078208ff */
[----:B------:R-:W-:Y:S02]  /*1f7c0*/  @P3 IADD3 R15, P0, R8, R237, RZ ;  /* 0x000000ed080f3210 */ /* 0x000fe40007f1e0ff */
[----:B------:R-:W-:-:S03]  /*1f7d0*/  @P4 LEA.HI.X R21, R17, R241, R0, 0x1, P1 ;  /* 0x000000f111154211 */ /* 0x000fc600008f0c00 */
[----:B------:R-:W-:Y:S01]  /*1f7e0*/  @P3 IMAD.X R0, R19, 0x1, R238, P0 ;  /* 0x0000000113003824 */ /* 0x000fe200000e06ee */
[----:B------:R-:W-:Y:S01]  /*1f7f0*/  IADD3 R17, P1, P0, R237, R237, R8 ;  /* 0x000000eded117210 */ /* 0x000fe2000783e008 */
[----:B------:R-:W-:Y:S01]  /*1f800*/  @!PT LDS RZ, [RZ] ;  /* 0x00000000fffff984 */ /* 0x000fe20000000800 */
[----:B------:R-:W-:Y:S01]  /*1f810*/  @!PT LDS RZ, [RZ] ;  /* 0x00000000fffff984 */ /* 0x000fe20000000800 */
[----:B------:R-:W-:Y:S01]  /*1f820*/  @!PT LDS RZ, [RZ] ;  /* 0x00000000fffff984 */ /* 0x000fe20000000800 */
[----:B------:R1:W-:Y:S03]  /*1f830*/  @!P2 LDGSTS.E.BYPASS.LTC128B.128 [R246+0x8000], [R26.64] ;  /* 0x080000001af6afae */ /* 0x0003e6000b901d44 */
[----:B------:R-:W-:Y:S01]  /*1f840*/  IADD3.X R2, R238, R238, R19, P1, P0 ;  /* 0x000000eeee027210 */ /* 0x000fe20000fe0413 */
[----:B------:R1:W-:Y:S01]  /*1f850*/  @P2 STS.128 [R246+0x8000], RZ ;  /* 0x008000fff6002388 */ /* 0x0003e20000000c00 */
[-C--:B------:R-:W-:Y:S02]  /*1f860*/  @P3 LEA R14, P0, R15, R240.reuse, 0x1 ;  /* 0x000000f00f0e3211 */ /* 0x080fe400078008ff */
[----:B------:R-:W-:Y:S01]  /*1f870*/  @!P2 LEA R24, P1, R17, R240, 0x1 ;  /* 0x000000f01118a211 */ /* 0x000fe200078208ff */
[----:B------:R-:W-:Y:S01]  /*1f880*/  @!PT LDS RZ, [RZ] ;  /* 0x00000000fffff984 */ /* 0x000fe20000000800 */
[----:B------:R-:W-:Y:S01]  /*1f890*/  @!PT LDS RZ, [RZ] ;  /* 0x00000000fffff984 */ /* 0x000fe20000000800 */
[----:B------:R-:W-:Y:S01]  /*1f8a0*/  @!PT LDS RZ, [RZ] ;  /* 0x00000000fffff984 */ /* 0x000fe20000000800 */
[----:B------:R1:W-:Y:S01]  /*1f8b0*/  @P5 LDGSTS.E.BYPASS.LTC128B.128 [R246+0xa000], [R26.64+0x80] ;  /* 0x0a0000801af65fae */ /* 0x0003e2000b901d44 */
[----:B------:R-:W-:-:S02]  /*1f8c0*/  @P3 LEA.HI.X R15, R15, R241, R0, 0x1, P0 ;  /* 0x000000f10f0f3211 */ /* 0x000fc400000f0c00 */
[CCC-:B------:R-:W-:Y:S01]  /*1f8d0*/  @!P2 LEA.HI.X R25, R17.reuse, R241.reuse, R2.reuse, 0x1, P1 ;  /* 0x000000f11119a211 */ /* 0x1c0fe200008f0c02 */
[----:B------:R1:W-:Y:S01]  /*1f8e0*/  @!P5 STS.128 [R246+0xa000], RZ ;  /* 0x00a000fff600d388 */ /* 0x0003e20000000c00 */
[CC--:B------:R-:W-:Y:S02]  /*1f8f0*/  @P5 LEA R34, P0, R17.reuse, R240.reuse, 0x1 ;  /* 0x000000f011225211 */ /* 0x0c0fe400078008ff */
[CC--:B------:R-:W-:Y:S01]  /*1f900*/  @P4 LEA R32, P1, R17.reuse, R240.reuse, 0x1 ;  /* 0x000000f011204211 */ /* 0x0c0fe200078208ff */
[----:B------:R-:W-:Y:S01]  /*1f910*/  @!PT LDS RZ, [RZ] ;  /* 0x00000000fffff984 */ /* 0x000fe20000000800 */
[----:B------:R-:W-:Y:S01]  /*1f920*/  @!PT LDS RZ, [RZ] ;  /* 0x00000000fffff984 */ /* 0x000fe20000000800 */
[----:B------:R-:W-:Y:S01]  /*1f930*/  @!PT LDS RZ, [RZ] ;  /* 0x00000000fffff984 */ /* 0x000fe20000000800 */
[----:B------:R1:W-:Y:S01]  /*1f940*/  @P4 LDGSTS.E.BYPASS.LTC128B.128 [R246+0xc000], [R26.64+0x100] ;  /* 0x0c0001001af64fae */ /* 0x0003e2000b901d44 */
[CCC-:B------:R-:W-:Y:S02]  /*1f950*/  @P5 LEA.HI.X R35, R17.reuse, R241.reuse, R2.reuse, 0x1, P0 ;  /* 0x000000f111235211 */ /* 0x1c0fe400000f0c02 */
[C---:B------:R-:W-:Y:S01]  /*1f960*/  @P4 LEA.HI.X R33, R17.reuse, R241, R2, 0x1, P1 ;  /* 0x000000f111214211 */ /* 0x040fe200008f0c02 */
[----:B------:R1:W-:Y:S01]  /*1f970*/  @!P4 STS.128 [R246+0xc000], RZ ;  /* 0x00c000fff600c388 */ /* 0x0003e20000000c00 */
[----:B------:R-:W-:-:S02]  /*1f980*/  @P3 LEA R16, P0, R17, R240, 0x1 ;  /* 0x000000f011103211 */ /* 0x000fc400078008ff */
[C---:B------:R-:W-:Y:S01]  /*1f990*/  IADD3 R0, P1, R17.reuse, R237, RZ ;  /* 0x000000ed11007210 */ /* 0x040fe20007f3e0ff */
[----:B------:R-:W-:Y:S01]  /*1f9a0*/  @!PT LDS RZ, [RZ] ;  /* 0x00000000fffff984 */ /* 0x000fe20000000800 */
[----:B------:R-:W-:Y:S01]  /*1f9b0*/  @!PT LDS RZ, [RZ] ;  /* 0x00000000fffff984 */ /* 0x000fe20000000800 */
[----:B------:R-:W-:Y:S01]  /*1f9c0*/  @!PT LDS RZ, [RZ] ;  /* 0x00000000fffff984 */ /* 0x000fe20000000800 */
[----:B------:R1:W-:Y:S01]  /*1f9d0*/  @P3 LDGSTS.E.BYPASS.LTC128B.128 [R246+0xe000], [R26.64+0x180] ;  /* 0x0e0001801af63fae */ /* 0x0003e2000b901d44 */
[----:B------:R-:W-:Y:S02]  /*1f9e0*/  @P3 LEA.HI.X R17, R17, R241, R2, 0x1, P0 ;  /* 0x000000f111113211 */ /* 0x000fe400000f0c02 */
[----:B------:R-:W-:Y:S01]  /*1f9f0*/  @!P2 IADD3 R8, P0, R8, R237, RZ ;  /* 0x000000ed0808a210 */ /* 0x000fe20007f1e0ff */
[--C-:B------:R-:W-:Y:S01]  /*1fa00*/  IMAD.X R2, R2, 0x1, R238.reuse, P1 ;  /* 0x0000000102027824 */ /* 0x100fe200008e06ee */
[C---:B------:R-:W-:Y:S01]  /*1fa10*/  @!P2 LEA R202, P1, R0.reuse, R240, 0x1 ;  /* 0x000000f000caa211 */ /* 0x040fe200078208ff */
[----:B------:R1:W-:Y:S02]  /*1fa20*/  @!P3 STS.128 [R246+0xe000], RZ ;  /* 0x00e000fff600b388 */ /* 0x0003e40000000c00 */
[----:B------:R-:W-:Y:S01]  /*1fa30*/  @!P2 IMAD.X R19, R19, 0x1, R238, P0 ;  /* 0x000000011313a824 */ /* 0x000fe200000e06ee */
[----:B------:R-:W-:-:S02]  /*1fa40*/  @!P2 LEA.HI.X R203, R0, R241, R2, 0x1, P1 ;  /* 0x000000f100cba211 */ /* 0x000fc400008f0c02 */
[CC--:B------:R-:W-:Y:S02]  /*1fa50*/  @P4 LEA R168, P1, R0.reuse, R240.reuse, 0x1 ;  /* 0x000000f000a84211 */ /* 0x0c0fe400078208ff */
[CC--:B------:R-:W-:Y:S02]  /*1fa60*/  @P5 LEA R180, P0, R0.reuse, R240.reuse, 0x1 ;  /* 0x000000f000b45211 */ /* 0x0c0fe400078008ff */
[-CC-:B------:R-:W-:Y:S02]  /*1fa70*/  @P4 LEA.HI.X R169, R0, R241.reuse, R2.reuse, 0x1, P1 ;  /* 0x000000f100a94211 */ /* 0x180fe400008f0c02 */
[----:B------:R-:W-:Y:S02]  /*1fa80*/  @!P2 LEA R18, P1, R8, R240, 0x1 ;  /* 0x000000f00812a211 */ /* 0x000fe400078208ff */
[-C--:B------:R-:W-:Y:S02]  /*1fa90*/  @P5 LEA.HI.X R181, R0, R241.reuse, R2, 0x1, P0 ;  /* 0x000000f100b55211 */ /* 0x080fe400000f0c02 */
[----:B------:R-:W-:-:S02]  /*1faa0*/  @!P2 LEA.HI.X R19, R8, R241, R19, 0x1, P1 ;  /* 0x000000f10813a211 */ /* 0x000fc400008f0c13 */
[C---:B------:R-:W-:Y:S01]  /*1fab0*/  @P3 LEA R166, P0, R0.reuse, R240, 0x1 ;  /* 0x000000f000a63211 */ /* 0x040fe200078008ff */
[----:B------:R-:W-:Y:S02]  /*1fac0*/  IMAD.MOV.U32 R240, RZ, RZ, R26 ;  /* 0x000000fffff07224 */ /* 0x000fe400078e001a */
[----:B------:R-:W-:Y:S01]  /*1fad0*/  @!PT LDS RZ, [RZ] ;  /* 0x00000000fffff984 */ /* 0x000fe20000000800 */
[----:B------:R-:W-:Y:S01]  /*1fae0*/  @!PT LDS RZ, [RZ] ;  /* 0x00000000fffff984 */ /* 0x000fe20000000800 */
[----:B------:R-:W-:Y:S01]  /*1faf0*/  @!PT LDS RZ, [RZ] ;  /* 0x00000000fffff984 */ /* 0x000fe20000000800 */
[----:B------:R1:W-:Y:S01]  /*1fb00*/  @!P2 LDGSTS.E.BYPASS.LTC128B.128 [R246+0x8800], [R18.64] ;  /* 0x0880000012f6afae */ /* 0x0003e2000b901d44 */
[----:B------:R-:W-:Y:S01]  /*1fb10*/  @P3 LEA.HI.X R167, R0, R241, R2, 0x1, P0 ;  /* 0x000000f100a73211 */ /* 0x000fe200000f0c02 */
[----:B------:R-:W-:Y:S02]  /*1fb20*/  IMAD.MOV.U32 R241, RZ, RZ, R27 ;  /* 0x000000fffff17224 */ /* 0x000fe400078e001b */
        /* <DEDUP_REMOVED lines=57> */
.L_x_1944:
[----:B------:R-:W-:Y:S05]  /*1fec0*/  BSYNC B1 ;  /* 0x0000000000017941 */ /* 0x000fea0003800000 */
.L_x_1943:
[----:B------:R-:W-:Y:S01]  /*1fed0*/  ULDC.64 UR4, c[0x0][0x118] ;  /* 0x0000460000047ab9 */ /* 0x000fe20000000a00 */
[----:B------:R-:W-:Y:S01]  /*1fee0*/  FMNMX.FTZ R0, R164, R13, !PT ;  /* 0x0000000da4007209 */ /* 0x000fe20007810000 */
[----:B-1----:R-:W2:Y:S03]  /*1fef0*/  LD.E R168, [R196.64+0xdc] ;  /* 0x0000dc04c4a87980 */ /* 0x002ea6000c101900 */
[----:B------:R-:W-:Y:S01]  /*1ff00*/  FMNMX.FTZ R15, R9, R0, !PT ;  /* 0x00000000090f7209 */ /* 0x000fe20007810000 */
[----:B------:R-:W-:Y:S03]  /*1ff10*/  LDSM.16.MT88.4 R20, [R231+0x16000] ;  /* 0x01600000e714783b */ /* 0x000fe60000004200 */
[----:B------:R-:W-:Y:S01]  /*1ff20*/  FMNMX.FTZ R0, R4, R15, !PT ;  /* 0x0000000f04007209 */ /* 0x000fe20007810000 */
[----:B------:R-:W-:Y:S03]  /*1ff30*/  LDSM.16.MT88.4 R24, [R231+0x11000] ;  /* 0x01100000e718783b */ /* 0x000fe60000004200 */
        /* <DEDUP_REMOVED lines=31> */
[----:B-1----:R-:W-:-:S03]  /*20130*/  FMNMX.FTZ R0, R17, R0, !PT ;  /* 0x0000000011007209 */ /* 0x002fc60007810000 */
[----:B------:R-:W-:Y:S04]  /*20140*/  LDSM.16.MT88.4 R16, [R234+0x10000] ;  /* 0x01000000ea10783b */ /* 0x000fe80000004200 */
[----:B------:R-:W1:Y:S01]  /*20150*/  SHFL.BFLY PT, R167, R0, 0x1, 0x1f ;  /* 0x0c201f0000a77f89 */ /* 0x000e6200000e0000 */
[----:B---3--:R-:W-:-:S05]  /*20160*/  FMNMX.FTZ R15, R2, R15, !PT ;  /* 0x0000000f020f7209 */ /* 0x008fca0007810000 */
[----:B------:R-:W3:Y:S01]  /*20170*/  SHFL.BFLY PT, R166, R15, 0x1, 0x1f ;  /* 0x0c201f000fa67f89 */ /* 0x000ee200000e0000 */
[----:B-1----:R-:W-:-:S04]  /*20180*/  FMNMX.FTZ R167, R0, R167, !PT ;  /* 0x000000a700a77209 */ /* 0x002fc80007810000 */
        /* <DEDUP_REMOVED lines=32> */
[-CC-:B------:R-:W-:Y:S02]  /*20390*/  FFMA.FTZ R178, R178, R168.reuse, -R31.reuse ;  /* 0x000000a8b2b27223 */ /* 0x180fe4000001081f */
[-CC-:B------:R-:W-:Y:S02]  /*203a0*/  FFMA.FTZ R183, R195, R168.reuse, -R31.reuse ;  /* 0x000000a8c3b77223 */ /* 0x180fe4000001081f */
[----:B------:R-:W-:-:S02]  /*203b0*/  FFMA.FTZ R180, R194, R168, -R31 ;  /* 0x000000a8c2b47223 */ /* 0x000fc4000001081f */
[----:B------:R-:W-:Y:S01]  /*203c0*/  MUFU.EX2 R33, R33 ;  /* 0x0000002100217308 */ /* 0x000fe20000000800 */
[-C--:B------:R-:W-:Y:S02]  /*203d0*/  FFMA.FTZ R185, R185, R168.reuse, -R31 ;  /* 0x000000a8b9b97223 */ /* 0x080fe4000001081f */
[-CC-:B------:R-:W-:Y:S02]  /*203e0*/  FFMA.FTZ R195, R190, R168.reuse, -R177.reuse ;  /* 0x000000a8bec37223 */ /* 0x180fe400000108b1 */
[-C--:B------:R-:W-:Y:S02]  /*203f0*/  FFMA.FTZ R190, R193, R168.reuse, -R177 ;  /* 0x000000a8c1be7223 */ /* 0x080fe400000108b1 */
[-CC-:B------:R-:W-:Y:S01]  /*20400*/  FFMA.FTZ R193, R186, R168.reuse, -R31.reuse ;  /* 0x000000a8bac17223 */ /* 0x180fe2000001081f */
[----:B------:R-:W3:Y:S01]  /*20410*/  MUFU.EX2 R2, R2 ;  /* 0x0000000200027308 */ /* 0x000ee20000000800 */
[----:B----4-:R-:W-:Y:S01]  /*20420*/  F2FP.PACK_AB R6, R32, R35 ;  /* 0x000000232006723e */ /* 0x010fe200000000ff */
[----:B------:R-:W-:-:S02]  /*20430*/  FFMA.FTZ R186, R187, R168, -R31 ;  /* 0x000000a8bbba7223 */ /* 0x000fc4000001081f */
[-CC-:B------:R-:W-:Y:S02]  /*20440*/  FFMA.FTZ R192, R192, R168.reuse, -R177.reuse ;  /* 0x000000a8c0c07223 */ /* 0x180fe400000108b1 */
[-C--:B------:R-:W-:Y:S02]  /*20450*/  FFMA.FTZ R191, R191, R168.reuse, -R177 ;  /* 0x000000a8bfbf7223 */ /* 0x080fe400000108b1 */
[----:B------:R-:W-:Y:S01]  /*20460*/  MUFU.EX2 R0, R0 ;  /* 0x0000000000007308 */ /* 0x000fe20000000800 */
[-CC-:B------:R-:W-:Y:S02]  /*20470*/  FFMA.FTZ R184, R184, R168.reuse, -R31.reuse ;  /* 0x000000a8b8b87223 */ /* 0x180fe4000001081f */
[-C--:B------:R-:W-:Y:S02]  /*20480*/  FFMA.FTZ R187, R182, R168.reuse, -R31 ;  /* 0x000000a8b6bb7223 */ /* 0x080fe4000001081f */
[-CC-:B------:R-:W-:Y:S02]  /*20490*/  FFMA.FTZ R172, R172, R168.reuse, -R177.reuse ;  /* 0x000000a8acac7223 */ /* 0x180fe400000108b1 */
[-CC-:B------:R-:W-:Y:S01]  /*204a0*/  FFMA.FTZ R175, R175, R168.reuse, -R177.reuse ;  /* 0x000000a8afaf7223 */ /* 0x180fe200000108b1 */
        /* <DEDUP_REMOVED lines=209> */
[----:B------:R-:W-:Y:S01]  /*211c0*/  FFMA.FTZ R165, R201, R164, R165 ;  /* 0x000000a4c9a57223 */ /* 0x000fe200000100a5 */
[----:B------:R-:W-:Y:S01]  /*211d0*/  MOV R164, R167 ;  /* 0x000000a700a47202 */ /* 0x000fe20000000f00 */
[----:B------:R-:W-:Y:S02]  /*211e0*/  FFMA.FTZ R3, R252, R3, R33 ;  /* 0x00000003fc037223 */ /* 0x000fe40000010021 */
[C---:B------:R-:W-:Y:S01]  /*211f0*/  HMMA.16816.F32 R148, R4.reuse, R20, R148 ;  /* 0x000000140494723c */ /* 0x040fe20000001894 */
[----:B------:R-:W-:Y:S02]  /*21200*/  FADD.FTZ R34, R34, R165 ;  /* 0x000000a522227221 */ /* 0x000fe40000010000 */
        /* <DEDUP_REMOVED lines=14> */
[----:B------:R-:W-:Y:S01]  /*212f0*/  FADD.FTZ R183, R183, R178 ;  /* 0x000000b2b7b77221 */ /* 0x000fe20000010000 */
[----:B------:R-:W-:Y:S01]  /*21300*/  MOV R3, R166 ;  /* 0x000000a600037202 */ /* 0x000fe20000000f00 */
        /* <DEDUP_REMOVED lines=122> */
[----:B---3--:R-:W-:Y:S01]  /*21ab0*/  HMMA.16816.F32 R160, R4, R16, R160 ;  /* 0x0000001004a0723c */ /* 0x008fe200000018a0 */
        /* <DEDUP_REMOVED lines=43> */
[----:B------:R-:W-:Y:S11]  /*21d70*/  HMMA.16816.F32 R144, R4, R18, R144 ;  /* 0x000000120490723c */ /* 0x000ff60000001890 */
[----:B------:R-:W-:Y:S08]  /*21d80*/  @!UPT UIADD3 URZ, URZ, URZ, URZ ;  /* 0x0000003f3f3ff290 */ /* 0x000ff0000fffe03f */
.L_x_1939:
[----:B------:R-:W-:Y:S05]  /*21d90*/  @!P6 BRA `(.L_x_1948) ;  /* 0x000044c00000e947 */ /* 0x000fea0003800000 */
[----:B------:R-:W-:Y:S02]  /*21da0*/  MOV R0, R3 ;  /* 0x0000000300007202 */ /* 0x000fe40000000f00 */
[----:B------:R-:W-:-:S02]  /*21db0*/  MOV R167, R164 ;  /* 0x000000a400a77202 */ /* 0x000fc40000000f00 */
.L_x_1957:
[----:B------:R-:W-:Y:S01]  /*21dc0*/  ULDC.64 UR4, c[0x0][0x40] ;  /* 0x0000100000047ab9 */ /* 0x000fe20000000a00 */
[----:B------:R-:W-:Y:S04]  /*21dd0*/  DEPBAR.LE SB0, 0x0 ;  /* 0x000080000000791a */ /* 0x000fe80000000000 */
[----:B------:R-:W-:Y:S01]  /*21de0*/  ISETP.NE.U32.AND P0, PT, R248, RZ, PT ;  /* 0x000000fff800720c */ /* 0x000fe20003f05070 */
[----:B------:R-:W-:Y:S01]  /*21df0*/  UIADD3 UR4, UP0, UR4, 0x160, URZ ;  /* 0x0000016004047890 */ /* 0x000fe2000ff1e03f */
[----:B------:R-:W-:Y:S02]  /*21e00*/  IADD3 R250, R250, -0x1, RZ ;  /* 0xfffffffffafa7810 */ /* 0x000fe40007ffe0ff */
        /* <DEDUP_REMOVED lines=8> */
[----:B------:R-:W-:Y:S02]  /*21e90*/  ULDC.64 UR4, c[0x0][0x118] ;  /* 0x0000460000047ab9 */ /* 0x000fe40000000a00 */
[----:B------:R-:W2:Y:S02]  /*21ea0*/  LD.E R11, [R2.64+0x170] ;  /* 0x00017004020b7980 */ /* 0x000ea4000c101900 */
[-C--:B--2---:R-:W-:Y:S02]  /*21eb0*/  IABS R8, R11.reuse ;  /* 0x0000000b00087213 */ /* 0x084fe40000000000 */
[-C--:B------:R-:W-:Y:S02]  /*21ec0*/  IABS R6, R11.reuse ;  /* 0x0000000b00067213 */ /* 0x080fe40000000000 */
[----:B------:R-:W1:Y:S03]  /*21ed0*/  I2F.RP R9, R8 ;  /* 0x0000000800097306 */ /* 0x000e660000209400 */
[----:B------:R-:W-:Y:S07]  /*21ee0*/  IMAD.MOV R6, RZ, RZ, -R6 ;  /* 0x000000ffff067224 */ /* 0x000fee00078e0a06 */
[----:B-1----:R-:W1:Y:S02]  /*21ef0*/  MUFU.RCP R4, R9 ;  /* 0x0000000900047308 */ /* 0x002e640000001000 */
[----:B-1----:R-:W-:Y:S01]  /*21f00*/  IADD3 R14, R4, 0xffffffe, RZ ;  /* 0x0ffffffe040e7810 */ /* 0x002fe20007ffe0ff */
[----:B------:R-:W-:Y:S07]  /*21f10*/  IMAD.SHL.U32 R4, R250, 0x40, RZ ;  /* 0x00000040fa047824 */ /* 0x000fee00078e00ff */
[----:B------:R-:W1:Y:S01]  /*21f20*/  F2I.FTZ.U32.TRUNC.NTZ R15, R14 ;  /* 0x0000000e000f7305 */ /* 0x000e62000021f000 */
[C---:B------:R-:W-:Y:S02]  /*21f30*/  IADD3 R12, R4.reuse, 0x40, RZ ;  /* 0x00000040040c7810 */ /* 0x040fe40007ffe0ff */
[----:B------:R-:W-:Y:S02]  /*21f40*/  IABS R5, R4 ;  /* 0x0000000400057213 */ /* 0x000fe40000000000 */
        /* <DEDUP_REMOVED lines=52> */
.L_x_1950:
[----:B------:R-:W-:Y:S02]  /*22290*/  ULDC.64 UR4, c[0x0][0x118] ;  /* 0x0000460000047ab9 */ /* 0x000fe40000000a00 */
[----:B------:R-:W2:Y:S02]  /*222a0*/  LD.E R8, [R2.64+0x40] ;  /* 0x0000400402087980 */ /* 0x000ea4000c101900 */
[----:B--2---:R-:W-:Y:S04]  /*222b0*/  LEA R8, -R8, RZ, 0x6 ;  /* 0x000000ff08087211 */ /* 0x004fe800078e31ff */
[----:B------:R-:W-:Y:S02]  /*222c0*/  SHF.R.S32.HI R4, RZ, 0x1f, R8 ;  /* 0x0000001fff047819 */ /* 0x000fe40000011408 */
.L_x_1951:
[----:B------:R-:W-:Y:S05]  /*222d0*/  BSYNC B0 ;  /* 0x0000000000007941 */ /* 0x000fea0003800000 */
.L_x_1949:
[C---:B------:R-:W-:Y:S01]  /*222e0*/  LOP3.LUT P6, RZ, R251.reuse, 0x1, RZ, 0xc0, !PT ;  /* 0x00000001fbff7812 */ /* 0x040fe200078cc0ff */
[----:B------:R-:W-:Y:S01]  /*222f0*/  ULDC.64 UR4, c[0x0][0x118] ;  /* 0x0000460000047ab9 */ /* 0x000fe20000000a00 */
[CC--:B------:R-:W-:Y:S01]  /*22300*/  LEA R164, P0, R8.reuse, R188.reuse, 0x1 ;  /* 0x000000bc08a47211 */ /* 0x0c0fe200078008ff */
[----:B------:R-:W-:Y:S01]  /*22310*/  BSSY B1, `(.L_x_1952) ;  /* 0x0000208000017945 */ /* 0x000fe20003800000 */
[C---:B------:R-:W-:Y:S02]  /*22320*/  LOP3.LUT P5, RZ, R251.reuse, 0x2, RZ, 0xc0, !PT ;  /* 0x00000002fbff7812 */ /* 0x040fe400078ac0ff */
[C---:B------:R-:W-:Y:S02]  /*22330*/  LEA.HI.X R165, R8.reuse, R189, R4, 0x1, P0 ;  /* 0x000000bd08a57211 */ /* 0x040fe400000f0c04 */
[C---:B------:R-:W-:Y:S02]  /*22340*/  LOP3.LUT P4, RZ, R251.reuse, 0x4, RZ, 0xc0, !PT ;  /* 0x00000004fbff7812 */ /* 0x040fe4000788c0ff */
[----:B------:R-:W-:Y:S02]  /*22350*/  LOP3.LUT P3, RZ, R251, 0x8, RZ, 0xc0, !PT ;  /* 0x00000008fbff7812 */ /* 0x000fe4000786c0ff */
[-C--:B------:R-:W-:Y:S01]  /*22360*/  IADD3 R7, P1, R8, R235.reuse, RZ ;  /* 0x000000eb08077210 */ /* 0x080fe20007f3e0ff */
[----:B------:R-:W-:Y:S01]  /*22370*/  @!PT LDS RZ, [RZ] ;  /* 0x00000000fffff984 */ /* 0x000fe20000000800 */
[----:B------:R-:W-:Y:S01]  /*22380*/  @!PT LDS RZ, [RZ] ;  /* 0x00000000fffff984 */ /* 0x000fe20000000800 */
[----:B------:R-:W-:Y:S01]  /*22390*/  @!PT LDS RZ, [RZ] ;  /* 0x00000000fffff984 */ /* 0x000fe20000000800 */
[----:B------:R1:W-:Y:S03]  /*223a0*/  @P6 LDGSTS.E.BYPASS.LTC128B.128 [R246+0x10000], [R164.64] ;  /* 0x10000000a4f66fae */ /* 0x0003e6000b901d44 */
[C---:B------:R-:W-:Y:S01]  /*223b0*/  IADD3 R5, P2, R7.reuse, R235, RZ ;  /* 0x000000eb07057210 */ /* 0x040fe20007f5e0ff */
[----:B------:R-:W-:Y:S01]  /*223c0*/  @!P6 STS.128 [R246+0x10000], RZ ;  /* 0x010000fff600e388 */ /* 0x000fe20000000c00 */
[--C-:B------:R-:W-:Y:S01]  /*223d0*/  IMAD.X R6, R4, 0x1, R236.reuse, P1 ;  /* 0x0000000104067824 */ /* 0x100fe200008e06ec */
[CC--:B------:R-:W-:Y:S02]  /*223e0*/  @P6 LEA R16, P1, R7.reuse, R188.reuse, 0x1 ;  /* 0x000000bc07106211 */ /* 0x0c0fe400078208ff */
[----:B------:R-:W-:Y:S01]  /*223f0*/  @!PT LDS RZ, [RZ] ;  /* 0x00000000fffff984 */ /* 0x000fe20000000800 */
[----:B------:R-:W-:Y:S01]  /*22400*/  @!PT LDS RZ, [RZ] ;  /* 0x00000000fffff984 */ /* 0x000fe20000000800 */
[----:B------:R-:W-:Y:S01]  /*22410*/  @!PT LDS RZ, [RZ] ;  /* 0x00000000fffff984 */ /* 0x000fe20000000800 */
[----:B------:R1:W-:Y:S01]  /*22420*/  @P5 LDGSTS.E.BYPASS.LTC128B.128 [R246+0x12000], [R164.64+0x80] ;  /* 0x12000080a4f65fae */ /* 0x0003e2000b901d44 */
[CC--:B------:R-:W-:Y:S01]  /*22430*/  @P5 LEA R12, P0, R7.reuse, R188.reuse, 0x1 ;  /* 0x000000bc070c5211 */ /* 0x0c0fe200078008ff */
[----:B------:R-:W-:Y:S01]  /*22440*/  IMAD.X R4, R6, 0x1, R236, P2 ;  /* 0x0000000106047824 */ /* 0x000fe200010e06ec */
[CCC-:B------:R-:W-:Y:S01]  /*22450*/  @P6 LEA.HI.X R17, R7.reuse, R189.reuse, R6.reuse, 0x1, P1 ;  /* 0x000000bd07116211 */ /* 0x1c0fe200008f0c06 */
[----:B------:R-:W-:Y:S01]  /*22460*/  @!P5 STS.128 [R246+0x12000], RZ ;  /* 0x012000fff600d388 */ /* 0x000fe20000000c00 */
        /* <DEDUP_REMOVED lines=8> */
[----:B------:R-:W-:Y:S01]  /*224f0*/  @!P4 STS.128 [R246+0x14000], RZ ;  /* 0x014000fff600c388 */ /* 0x000fe20000000c00 */
        /* <DEDUP_REMOVED lines=9> */
[CCC-:B------:R-:W-:Y:S02]  /*22590*/  @P5 LEA.HI.X R23, R5.reuse, R189.reuse, R4.reuse, 0x1, P2 ;  /* 0x000000bd05175211 */ /* 0x1c0fe400010f0c04 */
[CC--:B------:R-:W-:Y:S01]  /*225a0*/  @P4 LEA R20, P1, R5.reuse, R188.reuse, 0x1 ;  /* 0x000000bc05144211 */ /* 0x0c0fe200078208ff */
[----:B------:R-:W-:Y:S01]  /*225b0*/  @!PT LDS RZ, [RZ] ;  /* 0x00000000fffff984 */ /* 0x000fe20000000800 */
[----:B------:R-:W-:Y:S01]  /*225c0*/  @!PT LDS RZ, [RZ] ;  /* 0x00000000fffff984 */ /* 0x000fe20000000800 */
[----:B------:R-:W-:Y:S01]  /*225d0*/  @!PT LDS RZ, [RZ] ;  /* 0x00000000fffff984 */ /* 0x000fe20000000800 */
[----:B------:R2:W-:Y:S01]  /*225e0*/  @P6 LDGSTS.E.BYPASS.LTC128B.128 [R246+0x10800], [R16.64] ;  /* 0x1080000010f66fae */ /* 0x0005e2000b901d44 */
[CC--:B------:R-:W-:Y:S02]  /*225f0*/  @P3 LEA R18, P0, R5.reuse, R188.reuse, 0x1 ;  /* 0x000000bc05123211 */ /* 0x0c0fe400078008ff */
[C-C-:B------:R-:W-:Y:S01]  /*22600*/  @P4 LEA.HI.X R21, R5.reuse, R189, R4.reuse, 0x1, P1 ;  /* 0x000000bd05154211 */ /* 0x140fe200008f0c04 */
[----:B------:R-:W-:Y:S01]  /*22610*/  @!P6 STS.128 [R246+0x10800], RZ ;  /* 0x010800fff600e388 */ /* 0x000fe20000000c00 */
[C---:B------:R-:W-:Y:S02]  /*22620*/  IADD3 R6, P2, R5.reuse, R235, RZ ;  /* 0x000000eb05067210 */ /* 0x040fe40007f5e0ff */
[-C--:B------:R-:W-:Y:S01]  /*22630*/  @P3 LEA.HI.X R19, R5, R189.reuse, R4, 0x1, P0 ;  /* 0x000000bd05133211 */ /* 0x080fe200000f0c04 */
[----:B------:R-:W-:Y:S01]  /*22640*/  @!PT LDS RZ, [RZ] ;  /* 0x00000000fffff984 */ /* 0x000fe20000000800 */
[----:B------:R-:W-:Y:S01]  /*22650*/  @!PT LDS RZ, [RZ] ;  /* 0x00000000fffff984 */ /* 0x000fe20000000800 */
[----:B------:R-:W-:Y:S01]  /*22660*/  @!PT LDS RZ, [RZ] ;  /* 0x00000000fffff984 */ /* 0x000fe20000000800 */
[----:B------:R3:W-:Y:S01]  /*22670*/  @P5 LDGSTS.E.BYPASS.LTC128B.128 [R246+0x12800], [R12.64+0x80] ;  /* 0x128000800cf65fae */ /* 0x0007e2000b901d44 */
[-C--:B------:R-:W-:Y:S01]  /*22680*/  @P6 LEA R24, P0, R6, R188.reuse, 0x1 ;  /* 0x000000bc06186211 */ /* 0x080fe200078008ff */
[----:B------:R-:W-:Y:S01]  /*22690*/  IMAD.X R4, R4, 0x1, R236, P2 ;  /* 0x0000000104047824 */ /* 0x000fe200010e06ec */
[CC--:B------:R-:W-:Y:S01]  /*226a0*/  @P5 LEA R30, P2, R6.reuse, R188.reuse, 0x1 ;  /* 0x000000bc061e5211 */ /* 0x0c0fe200078408ff */
[----:B------:R-:W-:Y:S01]  /*226b0*/  @!P5 STS.128 [R246+0x12800], RZ ;  /* 0x012800fff600d388 */ /* 0x000fe20000000c00 */
[CC--:B------:R-:W-:Y:S02]  /*226c0*/  @P4 LEA R28, P1, R6.reuse, R188.reuse, 0x1 ;  /* 0x000000bc061c4211 */ /* 0x0c0fe400078208ff */
[CCC-:B------:R-:W-:Y:S01]  /*226d0*/  @P6 LEA.HI.X R25, R6.reuse, R189.reuse, R4.reuse, 0x1, P0 ;  /* 0x000000bd06196211 */ /* 0x1c0fe200000f0c04 */
[----:B------:R-:W-:Y:S01]  /*226e0*/  @!PT LDS RZ, [RZ] ;  /* 0x00000000fffff984 */ /* 0x000fe20000000800 */
[----:B------:R-:W-:Y:S01]  /*226f0*/  @!PT LDS RZ, [RZ] ;  /* 0x00000000fffff984 */ /* 0x000fe20000000800 */
[----:B------:R-:W-:Y:S01]  /*22700*/  @!PT LDS RZ, [RZ] ;  /* 0x00000000fffff984 */ /* 0x000fe20000000800 */
[----:B------:R4:W-:Y:S01]  /*22710*/  @P4 LDGSTS.E.BYPASS.LTC128B.128 [R246+0x14800], [R10.64+0x100] ;  /* 0x148001000af64fae */ /* 0x0009e2000b901d44 */
[CCC-:B------:R-:W-:Y:S02]  /*22720*/  @P5 LEA.HI.X R31, R6.reuse, R189.reuse, R4.reuse, 0x1, P2 ;  /* 0x000000bd061f5211 */ /* 0x1c0fe400010f0c04 */
[CCC-:B------:R-:W-:Y:S01]  /*22730*/  @P4 LEA.HI.X R29, R6.reuse, R189.reuse, R4.reuse, 0x1, P1 ;  /* 0x000000bd061d4211 */ /* 0x1c0fe200008f0c04 */
[----:B------:R-:W-:Y:S01]  /*22740*/  @!P4 STS.128 [R246+0x14800], RZ ;  /* 0x014800fff600c388 */ /* 0x000fe20000000c00 */
[C---:B------:R-:W-:Y:S03]  /*22750*/  @P3 LEA R188, P0, R6.reuse, R188, 0x1 ;  /* 0x000000bc06bc3211 */ /* 0x040fe600078008ff */
[----:B------:R-:W-:Y:S01]  /*22760*/  @!PT LDS RZ, [RZ] ;  /* 0x00000000fffff984 */ /* 0x000fe20000000800 */
[----:B------:R-:W-:Y:S01]  /*22770*/  @!PT LDS RZ, [RZ] ;  /* 0x00000000fffff984 */ /* 0x000fe20000000800 */
[----:B------:R-:W-:Y:S01]  /*22780*/  @!PT LDS RZ, [RZ] ;  /* 0x00000000fffff984 */ /* 0x000fe20000000800 */
[----:B------:R4:W-:Y:S01]  /*22790*/  @P3 LDGSTS.E.BYPASS.LTC128B.128 [R246+0x16800], [R8.64+0x180] ;  /* 0x1680018008f63fae */ /* 0x0009e2000b901d44 */
[----:B------:R-:W-:Y:S02]  /*227a0*/  @P3 LEA.HI.X R189, R6, R189, R4, 0x1, P0 ;  /* 0x000000bd06bd3211 */ /* 0x000fe400000f0c04 */
[----:B------:R-:W-:Y:S01]  /*227b0*/  ISETP.GT.AND P0, PT, R250, R239, PT ;  /* 0x000000effa00720c */ /* 0x000fe20003f04270 */
        /* <DEDUP_REMOVED lines=42> */
[----:B----4-:R-:W4:Y:S04]  /*22a60*/  LDSM.16.M88.4 R8, [R229+0x8000] ;  /* 0x00800000e508783b */ /* 0x010f280000000200 */
[----:B--2---:R-:W2:Y:S04]  /*22a70*/  LDSM.16.M88.4 R16, [R229+0x8800] ;  /* 0x00880000e510783b */ /* 0x004ea80000000200 */
[----:B-1----:R-:W5:Y:S04]  /*22a80*/  LDSM.16.M88.4 R24, [R229+0x9000] ;  /* 0x00900000e518783b */ /* 0x002f680000000200 */
[----:B------:R-:W0:Y:S04]  /*22a90*/  LDGDEPBAR ;  /* 0x00000000000079af */ /* 0x000e280000000000 */
[----:B------:R-:W1:Y:S04]  /*22aa0*/  LDSM.16.M88.4 R168, [R229+0x9800] ;  /* 0x00980000e5a8783b */ /* 0x000e680000000200 */
[----:B------:R-:W-:Y:S04]  /*22ab0*/  LDSM.16.M88.4 R172, [R228] ;  /* 0x00000000e4ac783b */ /* 0x000fe80000000200 */
[----:B------:R-:W1:Y:S04]  /*22ac0*/  LDSM.16.M88.4 R176, [R227] ;  /* 0x00000000e3b0783b */ /* 0x000e680000000200 */
[----:B------:R-:W1:Y:S04]  /*22ad0*/  LDSM.16.M88.4 R180, [R223] ;  /* 0x00000000dfb4783b */ /* 0x000e680000000200 */
[----:B------:R-:W1:Y:S04]  /*22ae0*/  LDSM.16.M88.4 R184, [R222] ;  /* 0x00000000deb8783b */ /* 0x000e680000000200 */
[----:B---3--:R-:W3:Y:S01]  /*22af0*/  LDSM.16.M88.4 R188, [R221] ;  /* 0x00000000ddbc783b */ /* 0x008ee20000000200 */
[C---:B----4-:R-:W-:Y:S03]  /*22b00*/  HMMA.16816.F32 R4, R32.reuse, R8, RZ ;  /* 0x000000082004723c */ /* 0x050fe600000018ff */
[----:B------:R-:W-:Y:S04]  /*22b10*/  LDSM.16.M88.4 R192, [R226] ;  /* 0x00000000e2c0783b */ /* 0x000fe80000000200 */
[----:B------:R-:W4:Y:S01]  /*22b20*/  LDSM.16.M88.4 R196, [R224+0x8000] ;  /* 0x00800000e0c4783b */ /* 0x000f220000000200 */
[C---:B------:R-:W-:Y:S03]  /*22b30*/  HMMA.16816.F32 R8, R32.reuse, R10, RZ ;  /* 0x0000000a2008723c */ /* 0x040fe600000018ff */
[----:B------:R-:W3:Y:S04]  /*22b40*/  LDSM.16.M88.4 R200, [R224+0x8800] ;  /* 0x00880000e0c8783b */ /* 0x000ee80000000200 */
[----:B------:R-:W-:Y:S01]  /*22b50*/  LDSM.16.M88.4 R204, [R224+0x9800] ;  /* 0x00980000e0cc783b */ /* 0x000fe20000000200 */
[C---:B--2---:R-:W-:Y:S08]  /*22b60*/  HMMA.16816.F32 R12, R32.reuse, R16, RZ ;  /* 0x00000010200c723c */ /* 0x044ff000000018ff */
[C---:B------:R-:W-:Y:S08]  /*22b70*/  HMMA.16816.F32 R16, R32.reuse, R18, RZ ;  /* 0x000000122010723c */ /* 0x040ff000000018ff */
[C---:B-----5:R-:W-:Y:S08]  /*22b80*/  HMMA.16816.F32 R20, R32.reuse, R24, RZ ;  /* 0x000000182014723c */ /* 0x060ff000000018ff */
[C---:B------:R-:W-:Y:S08]  /*22b90*/  HMMA.16816.F32 R24, R32.reuse, R26, RZ ;  /* 0x0000001a2018723c */ /* 0x040ff000000018ff */
[C---:B-1----:R-:W-:Y:S08]  /*22ba0*/  HMMA.16816.F32 R28, R32.reuse, R168, RZ ;  /* 0x000000a8201c723c */ /* 0x042ff000000018ff */
[----:B------:R-:W-:Y:S01]  /*22bb0*/  HMMA.16816.F32 R32, R32, R170, RZ ;  /* 0x000000aa2020723c */ /* 0x000fe200000018ff */
[----:B------:R-:W1:Y:S07]  /*22bc0*/  LDSM.16.M88.4 R168, [R224+0x9000] ;  /* 0x00900000e0a8783b */ /* 0x000e6e0000000200 */
[C---:B------:R-:W-:Y:S08]  /*22bd0*/  HMMA.16816.F32 R4, R172.reuse, R176, R4 ;  /* 0x000000b0ac04723c */ /* 0x040ff00000001804 */
[C---:B------:R-:W-:Y:S01]  /*22be0*/  HMMA.16816.F32 R8, R172.reuse, R178, R8 ;  /* 0x000000b2ac08723c */ /* 0x040fe20000001808 */
[----:B------:R-:W-:Y:S07]  /*22bf0*/  LDSM.16.M88.4 R176, [R225] ;  /* 0x00000000e1b0783b */ /* 0x000fee0000000200 */
[C---:B------:R-:W-:Y:S08]  /*22c00*/  HMMA.16816.F32 R12, R172.reuse, R180, R12 ;  /* 0x000000b4ac0c723c */ /* 0x040ff0000000180c */
[C---:B------:R-:W-:Y:S01]  /*22c10*/  HMMA.16816.F32 R16, R172.reuse, R182, R16 ;  /* 0x000000b6ac10723c */ /* 0x040fe20000001810 */
[----:B------:R-:W2:Y:S07]  /*22c20*/  LDSM.16.M88.4 R180, [R220] ;  /* 0x00000000dcb4783b */ /* 0x000eae0000000200 */
[C---:B------:R-:W-:Y:S08]  /*22c30*/  HMMA.16816.F32 R20, R172.reuse, R184, R20 ;  /* 0x000000b8ac14723c */ /* 0x040ff00000001814 */
[C---:B------:R-:W-:Y:S01]  /*22c40*/  HMMA.16816.F32 R24, R172.reuse, R186, R24 ;  /* 0x000000baac18723c */ /* 0x040fe20000001818 */
[----:B------:R-:W5:Y:S07]  /*22c50*/  LDSM.16.M88.4 R184, [R220+0x800] ;  /* 0x00080000dcb8783b */ /* 0x000f6e0000000200 */
[C---:B---3--:R-:W-:Y:S08]  /*22c60*/  HMMA.16816.F32 R28, R172.reuse, R188, R28 ;  /* 0x000000bcac1c723c */ /* 0x048ff0000000181c */
[----:B------:R-:W-:Y:S01]  /*22c70*/  HMMA.16816.F32 R32, R172, R190, R32 ;  /* 0x000000beac20723c */ /* 0x000fe20000001820 */
[----:B------:R-:W3:Y:S04]  /*22c80*/  LDSM.16.M88.4 R172, [R220+0x1000] ;  /* 0x00100000dcac783b */ /* 0x000ee80000000200 */
[----:B------:R-:W2:Y:S03]  /*22c90*/  LDSM.16.M88.4 R188, [R220+0x1800] ;  /* 0x00180000dcbc783b */ /* 0x000ea60000000200 */
[C---:B----4-:R-:W-:Y:S08]  /*22ca0*/  HMMA.16816.F32 R4, R192.reuse, R196, R4 ;  /* 0x000000c4c004723c */ /* 0x050ff00000001804 */
[C---:B------:R-:W-:Y:S01]  /*22cb0*/  HMMA.16816.F32 R8, R192.reuse, R198, R8 ;  /* 0x000000c6c008723c */ /* 0x040fe20000001808 */
[----:B------:R-:W-:Y:S07]  /*22cc0*/  LDSM.16.M88.4 R196, [R229+0xa000] ;  /* 0x00a00000e5c4783b */ /* 0x000fee0000000200 */
[C---:B------:R-:W-:Y:S08]  /*22cd0*/  HMMA.16816.F32 R12, R192.reuse, R200, R12 ;  /* 0x000000c8c00c723c */ /* 0x040ff0000000180c */
[C---:B------:R-:W-:Y:S01]  /*22ce0*/  HMMA.16816.F32 R16, R192.reuse, R202, R16 ;  /* 0x000000cac010723c */ /* 0x040fe20000001810 */
[----:B------:R-:W-:Y:S07]  /*22cf0*/  LDSM.16.M88.4 R200, [R229+0xa800] ;  /* 0x00a80000e5c8783b */ /* 0x000fee0000000200 */
[C---:B-1----:R-:W-:Y:S08]  /*22d00*/  HMMA.16816.F32 R20, R192.reuse, R168, R20 ;  /* 0x000000a8c014723c */ /* 0x042ff00000001814 */
[C---:B------:R-:W-:Y:S01]  /*22d10*/  HMMA.16816.F32 R24, R192.reuse, R170, R24 ;  /* 0x000000aac018723c */ /* 0x040fe20000001818 */
[----:B------:R-:W1:Y:S07]  /*22d20*/  LDSM.16.M88.4 R168, [R230+0x2000] ;  /* 0x00200000e6a8783b */ /* 0x000e6e0000000200 */
[C---:B------:R-:W-:Y:S08]  /*22d30*/  HMMA.16816.F32 R28, R192.reuse, R204, R28 ;  /* 0x000000ccc01c723c */ /* 0x040ff0000000181c */
[----:B------:R-:W-:Y:S01]  /*22d40*/  HMMA.16816.F32 R32, R192, R206, R32 ;  /* 0x000000cec020723c */ /* 0x000fe20000001820 */
[----:B------:R-:W4:Y:S04]  /*22d50*/  LDSM.16.M88.4 R192, [R229+0xb000] ;  /* 0x00b00000e5c0783b */ /* 0x000f280000000200 */
[----:B------:R-:W1:Y:S03]  /*22d60*/  LDSM.16.M88.4 R204, [R229+0xb800] ;  /* 0x00b80000e5cc783b */ /* 0x000e660000000200 */
[C---:B--2---:R-:W-:Y:S08]  /*22d70*/  HMMA.16816.F32 R4, R176.reuse, R180, R4 ;  /* 0x000000b4b004723c */ /* 0x044ff00000001804 */
[C---:B------:R-:W-:Y:S01]  /*22d80*/  HMMA.16816.F32 R8, R176.reuse, R182, R8 ;  /* 0x000000b6b008723c */ /* 0x040fe20000001808 */
[----:B------:R-:W-:Y:S07]  /*22d90*/  LDSM.16.M88.4 R180, [R219] ;  /* 0x00000000dbb4783b */ /* 0x000fee0000000200 */
[C---:B-----5:R-:W-:Y:S08]  /*22da0*/  HMMA.16816.F32 R12, R176.reuse, R184, R12 ;  /* 0x000000b8b00c723c */ /* 0x060ff0000000180c */
[C---:B------:R-:W-:Y:S01]  /*22db0*/  HMMA.16816.F32 R16, R176.reuse, R186, R16 ;  /* 0x000000bab010723c */ /* 0x040fe20000001810 */
[----:B------:R-:W-:Y:S07]  /*22dc0*/  LDSM.16.M88.4 R184, [R218] ;  /* 0x00000000dab8783b */ /* 0x000fee0000000200 */
[C---:B---3--:R-:W-:Y:S08]  /*22dd0*/  HMMA.16816.F32 R20, R176.reuse, R172, R20 ;  /* 0x000000acb014723c */ /* 0x048ff00000001814 */
[C---:B------:R-:W-:Y:S01]  /*22de0*/  HMMA.16816.F32 R24, R176.reuse, R174, R24 ;  /* 0x000000aeb018723c */ /* 0x040fe20000001818 */
[----:B------:R-:W2:Y:S07]  /*22df0*/  LDSM.16.M88.4 R172, [R228+0x2000] ;  /* 0x00200000e4ac783b */ /* 0x000eae0000000200 */
[C---:B------:R-:W-:Y:S08]  /*22e00*/  HMMA.16816.F32 R28, R176.reuse, R188, R28 ;  /* 0x000000bcb01c723c */ /* 0x040ff0000000181c */
[----:B------:R-:W-:Y:S01]  /*22e10*/  HMMA.16816.F32 R32, R176, R190, R32 ;  /* 0x000000beb020723c */ /* 0x000fe20000001820 */
[----:B------:R-:W3:Y:S04]  /*22e20*/  LDSM.16.M88.4 R176, [R217] ;  /* 0x00000000d9b0783b */ /* 0x000ee80000000200 */
[----:B------:R-:W5:Y:S03]  /*22e30*/  LDSM.16.M88.4 R188, [R216] ;  /* 0x00000000d8bc783b */ /* 0x000f660000000200 */
[C---:B-1----:R-:W-:Y:S08]  /*22e40*/  HMMA.16816.F32 R4, R168.reuse, R196, R4 ;  /* 0x000000c4a804723c */ /* 0x042ff00000001804 */
[C---:B------:R-:W-:Y:S01]  /*22e50*/  HMMA.16816.F32 R8, R168.reuse, R198, R8 ;  /* 0x000000c6a808723c */ /* 0x040fe20000001808 */
[----:B------:R-:W-:Y:S07]  /*22e60*/  LDSM.16.M88.4 R196, [R224+0xa000] ;  /* 0x00a00000e0c4783b */ /* 0x000fee0000000200 */
[C---:B------:R-:W-:Y:S08]  /*22e70*/  HMMA.16816.F32 R12, R168.reuse, R200, R12 ;  /* 0x000000c8a80c723c */ /* 0x040ff0000000180c */
[C---:B------:R-:W-:Y:S01]  /*22e80*/  HMMA.16816.F32 R16, R168.reuse, R202, R16 ;  /* 0x000000caa810723c */ /* 0x040fe20000001810 */
[----:B------:R-:W-:Y:S07]  /*22e90*/  LDSM.16.M88.4 R200, [R224+0xa800] ;  /* 0x00a80000e0c8783b */ /* 0x000fee0000000200 */
[C---:B----4-:R-:W-:Y:S08]  /*22ea0*/  HMMA.16816.F32 R20, R168.reuse, R192, R20 ;  /* 0x000000c0a814723c */ /* 0x050ff00000001814 */
        /* <DEDUP_REMOVED lines=15> */
[C---:B-----5:R-:W-:Y:S08]  /*22fa0*/  HMMA.16816.F32 R28, R172.reuse, R188, R28 ;  /* 0x000000bcac1c723c */ /* 0x060ff0000000181c */
[----:B------:R-:W-:Y:S01]  /*22fb0*/  HMMA.16816.F32 R32, R172, R190, R32 ;  /* 0x000000beac20723c */ /* 0x000fe20000001820 */
[----:B------:R-:W3:Y:S04]  /*22fc0*/  LDSM.16.M88.4 R172, [R220+0x3000] ;  /* 0x00300000dcac783b */ /* 0x000ee80000000200 */
[----:B------:R-:W5:Y:S03]  /*22fd0*/  LDSM.16.M88.4 R188, [R220+0x3800] ;  /* 0x00380000dcbc783b */ /* 0x000f660000000200 */
        /* <DEDUP_REMOVED lines=16> */
[C---:B------:R-:W-:Y:S08]  /*230e0*/  HMMA.16816.F32 R12, R176.reuse, R184, R12 ;  /* 0x000000b8b00c723c */ /* 0x040ff0000000180c */
[C---:B------:R-:W-:Y:S01]  /*230f0*/  HMMA.16816.F32 R16, R176.reuse, R186, R16 ;  /* 0x000000bab010723c */ /* 0x040fe20000001810 */
[----:B------:R-:W-:Y:S07]  /*23100*/  LDSM.16.M88.4 R184, [R214] ;  /* 0x00000000d6b8783b */ /* 0x000fee0000000200 */
[C---:B---3--:R-:W-:Y:S08]  /*23110*/  HMMA.16816.F32 R20, R176.reuse, R172, R20 ;  /* 0x000000acb014723c */ /* 0x048ff00000001814 */
[C---:B------:R-:W-:Y:S01]  /*23120*/  HMMA.16816.F32 R24, R176.reuse, R174, R24 ;  /* 0x000000aeb018723c */ /* 0x040fe20000001818 */
[----:B------:R-:W2:Y:S07]  /*23130*/  LDSM.16.M88.4 R172, [R228+0x4000] ;  /* 0x00400000e4ac783b */ /* 0x000eae0000000200 */
[C---:B-----5:R-:W-:Y:S08]  /*23140*/  HMMA.16816.F32 R28, R176.reuse, R188, R28 ;  /* 0x000000bcb01c723c */ /* 0x060ff0000000181c */
        /* <DEDUP_REMOVED lines=81> */
[C---:B-1----:R-:W-:Y:S01]  /*23660*/  HMMA.16816.F32 R4, R192.reuse, R196, R4 ;  /* 0x000000c4c004723c */ /* 0x042fe20000001804 */
[----:B------:R-:W-:Y:S04]  /*23670*/  DEPBAR.LE SB0, 0x0 ;  /* 0x000080000000791a */ /* 0x000fe80000000000 */
[----:B------:R-:W-:Y:S03]  /*23680*/  BAR.SYNC.DEFER_BLOCKING 0x0 ;  /* 0x0000000000007b1d */ /* 0x000fe60000010000 */
[C---:B------:R-:W-:Y:S08]  /*23690*/  HMMA.16816.F32 R8, R192.reuse, R198, R8 ;  /* 0x000000c6c008723c */ /* 0x040ff00000001808 */
[C---:B------:R-:W-:Y:S08]  /*236a0*/  HMMA.16816.F32 R12, R192.reuse, R200, R12 ;  /* 0x000000c8c00c723c */ /* 0x040ff0000000180c */
[C---:B------:R-:W-:Y:S08]  /*236b0*/  HMMA.16816.F32 R16, R192.reuse, R202, R16 ;  /* 0x000000cac010723c */ /* 0x040ff00000001810 */
[C---:B----4-:R-:W-:Y:S08]  /*236c0*/  HMMA.16816.F32 R20, R192.reuse, R168, R20 ;  /* 0x000000a8c014723c */ /* 0x050ff00000001814 */
        /* <DEDUP_REMOVED lines=9> */
[C---:B-----5:R-:W-:Y:S07]  /*23760*/  HMMA.16816.F32 R28, R176.reuse, R188, R28 ;  /* 0x000000bcb01c723c */ /* 0x060fee000000181c */
[----:B------:R-:W-:Y:S01]  /*23770*/  IMAD.MOV.U32 R188, RZ, RZ, R164 ;  /* 0x000000ffffbc7224 */ /* 0x000fe200078e00a4 */
[----:B------:R-:W-:Y:S04]  /*23780*/  HMMA.16816.F32 R32, R176, R190, R32 ;  /* 0x000000beb020723c */ /* 0x000fe80000001820 */
[----:B------:R-:W-:Y:S04]  /*23790*/  IMAD.MOV.U32 R189, RZ, RZ, R165 ;  /* 0x000000ffffbd7224 */ /* 0x000fe800078e00a5 */
[----:B------:R-:W-:-:S11]  /*237a0*/  @!P0 BRA `(.L_x_1953) ;  /* 0x00000be000008947 */ /* 0x000fd60003800000 */
[----:B------:R-:W-:Y:S01]  /*237b0*/  ISETP.NE.U32.AND P0, PT, R248, RZ, PT ;  /* 0x000000fff800720c */ /* 0x000fe20003f05070 */
        /* <DEDUP_REMOVED lines=8> */
[----:B------:R-:W3:Y:S02]  /*23840*/  LD.E.64 R176, [R2.64+0x20] ;  /* 0x0000200402b07980 */ /* 0x000ee4000c101b00 */
[----:B------:R-:W-:Y:S02]  /*23850*/  IABS R166, R170 ;  /* 0x000000aa00a67213 */ /* 0x000fe40000000000 */
[-C--:B--2---:R-:W-:Y:S02]  /*23860*/  IABS R171, R174.reuse ;  /* 0x000000ae00ab7213 */ /* 0x084fe40000000000 */
[-C--:B------:R-:W-:Y:S02]  /*23870*/  IABS R169, R174.reuse ;  /* 0x000000ae00a97213 */ /* 0x080fe40000000000 */
[----:B------:R-:W1:Y:S01]  /*23880*/  I2F.RP R168, R171 ;  /* 0x000000ab00a87306 */ /* 0x000e620000209400 */
[-C--:B------:R-:W-:Y:S02]  /*23890*/  LOP3.LUT R170, R170, R174.reuse, RZ, 0x3c, !PT ;  /* 0x000000aeaaaa7212 */ /* 0x080fe400078e3cff */
[----:B------:R-:W-:Y:S07]  /*238a0*/  IMAD.MOV R169, RZ, RZ, -R169 ;  /* 0x000000ffffa97224 */ /* 0x000fee00078e0aa9 */
[----:B-1----:R-:W1:Y:S02]  /*238b0*/  MUFU.RCP R164, R168 ;  /* 0x000000a800a47308 */ /* 0x002e640000001000 */
[----:B-1----:R-:W-:Y:S08]  /*238c0*/  IADD3 R172, R164, 0xffffffe, RZ ;  /* 0x0ffffffea4ac7810 */ /* 0x002ff00007ffe0ff */
[----:B------:R-:W1:Y:S02]  /*238d0*/  F2I.FTZ.U32.TRUNC.NTZ R173, R172 ;  /* 0x000000ac00ad7305 */ /* 0x000e64000021f000 */
[--C-:B-1----:R-:W-:Y:S02]  /*238e0*/  IMAD.MOV R164, RZ, RZ, -R173.reuse ;  /* 0x000000ffffa47224 */ /* 0x102fe400078e0aad */
[----:B------:R-:W-:Y:S02]  /*238f0*/  IMAD.MOV.U32 R172, RZ, RZ, RZ ;  /* 0x000000ffffac7224 */ /* 0x000fe400078e00ff */
[----:B------:R-:W-:Y:S01]  /*23900*/  IMAD R175, R164, R171, RZ ;  /* 0x000000aba4af7224 */ /* 0x000fe200078e02ff */
[----:B------:R-:W-:Y:S02]  /*23910*/  IABS R164, R165 ;  /* 0x000000a500a47213 */ /* 0x000fe40000000000 */
[----:B------:R-:W-:Y:S01]  /*23920*/  LOP3.LUT R165, R165, R174, RZ, 0x3c, !PT ;  /* 0x000000aea5a57212 */ /* 0x000fe200078e3cff */
[----:B------:R-:W-:Y:S06]  /*23930*/  IMAD.HI.U32 R173, R173, R175, R172 ;  /* 0x000000afadad7227 */ /* 0x000fec00078e00ac */
[C---:B------:R-:W-:Y:S04]  /*23940*/  IMAD.HI.U32 R168, R173.reuse, R166, RZ ;  /* 0x000000a6ada87227 */ /* 0x040fe800078e00ff */
        /* <DEDUP_REMOVED lines=12> */
[----:B------:R-:W-:Y:S01]  /*23a10*/  LOP3.LUT R164, RZ, R174, RZ, 0x33, !PT ;  /* 0x000000aeffa47212 */ /* 0x000fe200078e33ff */
[----:B------:R-:W2:Y:S04]  /*23a20*/  LD.E.64 R170, [R2.64+0x38] ;  /* 0x0000380402aa7980 */ /* 0x000ea8000c101b00 */
        /* <DEDUP_REMOVED lines=19> */
[----:B------:R-:W-:Y:S02]  /*23b60*/  IMAD R166, R170, R169, R166 ;  /* 0x000000a9aaa67224 */ /* 0x000fe400078e02a6 */
[----:B------:R-:W-:Y:S02]  /*23b70*/  IMAD.MOV.U32 R168, RZ, RZ, R174 ;  /* 0x000000ffffa87224 */ /* 0x000fe400078e00ae */
[----:B------:R-:W-:Y:S02]  /*23b80*/  IMAD.IADD R169, R175, 0x1, R166 ;  /* 0x00000001afa97824 */ /* 0x000fe400078e02a6 */
[----:B----4-:R-:W-:Y:S04]  /*23b90*/  IMAD.IADD R165, R164, 0x1, -R165 ;  /* 0x00000001a4a57824 */ /* 0x010fe800078e0aa5 */
[----:B---3--:R-:W-:Y:S01]  /*23ba0*/  IMAD R171, R177, R165, RZ ;  /* 0x000000a5b1ab7224 */ /* 0x008fe200078e02ff */
[----:B------:R-:W-:Y:S01]  /*23bb0*/  SHF.R.S32.HI R164, RZ, 0x1f, R165 ;  /* 0x0000001fffa47819 */ /* 0x000fe200000114a5 */
[----:B------:R-:W-:Y:S04]  /*23bc0*/  IMAD.WIDE.U32 R168, R165, R176, R168 ;  /* 0x000000b0a5a87225 */ /* 0x000fe800078e00a8 */
[----:B------:R-:W-:Y:S04]  /*23bd0*/  IMAD R171, R176, R164, R171 ;  /* 0x000000a4b0ab7224 */ /* 0x000fe800078e02ab */
[----:B------:R-:W-:Y:S01]  /*23be0*/  IMAD.IADD R164, R169, 0x1, R171 ;  /* 0x00000001a9a47824 */ /* 0x000fe200078e02ab */
[----:B------:R-:W-:-:S05]  /*23bf0*/  BRA `(.L_x_1956) ;  /* 0x0000004000007947 */ /* 0x000fca0003800000 */
.L_x_1955:
[----:B------:R-:W-:Y:S02]  /*23c00*/  ULDC.64 UR4, c[0x0][0x118] ;  /* 0x0000460000047ab9 */ /* 0x000fe40000000a00 */
[----:B------:R-:W2:Y:S02]  /*23c10*/  LD.E R168, [R2.64+0x38] ;  /* 0x0000380402a87980 */ /* 0x000ea4000c101900 */
[----:B--2---:R-:W-:Y:S04]  /*23c20*/  LEA R168, -R168, RZ, 0x6 ;  /* 0x000000ffa8a87211 */ /* 0x004fe800078e31ff */
[----:B------:R-:W-:Y:S02]  /*23c30*/  SHF.R.S32.HI R164, RZ, 0x1f, R168 ;  /* 0x0000001fffa47819 */ /* 0x000fe400000114a8 */
.L_x_1956:
[----:B------:R-:W-:Y:S05]  /*23c40*/  BSYNC B0 ;  /* 0x0000000000007941 */ /* 0x000fea0003800000 */
.L_x_1954:
[CC--:B------:R-:W-:Y:S01]  /*23c50*/  LEA R178, P0, R168.reuse, R240.reuse, 0x1 ;  /* 0x000000f0a8b27211 */ /* 0x0c0fe200078008ff */
        /* <DEDUP_REMOVED lines=13> */
[CC--:B------:R-:W-:Y:S01]  /*23d30*/  @P5 LEA.HI.X R173, R169.reuse, R241.reuse, R166, 0x1, P0 ;  /* 0x000000f1a9ad5211 */ /* 0x0c0fe200000f0ca6 */
        /* <DEDUP_REMOVED lines=101> */
.L_x_1953:
[----:B------:R-:W-:Y:S05]  /*24390*/  BSYNC B1 ;  /* 0x0000000000017941 */ /* 0x000fea0003800000 */
.L_x_1952:
[----:B------:R-:W-:Y:S01]  /*243a0*/  ULDC.64 UR4, c[0x0][0x118] ;  /* 0x0000460000047ab9 */ /* 0x000fe20000000a00 */
[----:B------:R-:W-:Y:S01]  /*243b0*/  FMNMX.FTZ R164, R4, R167, !PT ;  /* 0x000000a704a47209 */ /* 0x000fe20007810000 */
[----:B------:R2:W3:Y:S01]  /*243c0*/  LD.E R165, [R2.64+0xdc] ;  /* 0x0000dc0402a57980 */ /* 0x0004e2000c101900 */
[----:B------:R-:W-:Y:S02]  /*243d0*/  FMNMX.FTZ R166, R6, R0, !PT ;  /* 0x0000000006a67209 */ /* 0x000fe40007810000 */
[----:B-1----:R-:W-:Y:S01]  /*243e0*/  FMNMX.FTZ R169, R5, R164, !PT ;  /* 0x000000a405a97209 */ /* 0x002fe20007810000 */
        /* <DEDUP_REMOVED lines=11> */
[----:B--2---:R-:W-:Y:S02]  /*244a0*/  FMNMX.FTZ R2, R16, R169, !PT ;  /* 0x000000a910027209 */ /* 0x004fe40007810000 */
        /* <DEDUP_REMOVED lines=22> */
[----:B------:R-:W2:Y:S01]  /*24610*/  SHFL.BFLY PT, R2, R169, 0x2, 0x1f ;  /* 0x0c401f00a9027f89 */ /* 0x000ea200000e0000 */
[----:B-1----:R-:W-:Y:S07]  /*24620*/  FMNMX.FTZ R171, R168, R3, !PT ;  /* 0x00000003a8ab7209 */ /* 0x002fee0007810000 */
[----:B------:R-:W1:Y:S01]  /*24630*/  SHFL.BFLY PT, R164, R171, 0x1, 0x1f ;  /* 0x0c201f00aba47f89 */ /* 0x000e6200000e0000 */
[----:B--2---:R-:W-:Y:S07]  /*24640*/  FMNMX.FTZ R166, R169, R2, !PT ;  /* 0x00000002a9a67209 */ /* 0x004fee0007810000 */
[----:B------:R-:W2:Y:S01]  /*24650*/  SHFL.BFLY PT, R3, R166, 0x1, 0x1f ;  /* 0x0c201f00a6037f89 */ /* 0x000ea200000e0000 */
[----:B-1----:R-:W-:Y:S04]  /*24660*/  FMNMX.FTZ R164, R171, R164, !PT ;  /* 0x000000a4aba47209 */ /* 0x002fe80007810000 */
[C---:B------:R-:W-:Y:S01]  /*24670*/  FSETP.NEU.FTZ.AND P0, PT, R164.reuse, -INF , PT ;  /* 0xff800000a400780b */ /* 0x040fe20003f1d000 */
[----:B------:R-:W-:Y:S01]  /*24680*/  FADD.FTZ R2, -R164, R167 ;  /* 0x000000a7a4027221 */ /* 0x000fe20000010100 */
[----:B--2---:R-:W-:Y:S05]  /*24690*/  FMNMX.FTZ R3, R166, R3, !PT ;  /* 0x00000003a6037209 */ /* 0x004fea0007810000 */
[----:B------:R-:W-:Y:S02]  /*246a0*/  FADD.FTZ R168, -R3, R0 ;  /* 0x0000000003a87221 */ /* 0x000fe40000010100 */
[C---:B---3--:R-:W-:Y:S02]  /*246b0*/  FMUL.FTZ R167, R165.reuse, R2 ;  /* 0x00000002a5a77220 */ /* 0x048fe40000410000 */
[C---:B------:R-:W-:Y:S02]  /*246c0*/  FMUL.FTZ R198, R165.reuse, R164 ;  /* 0x000000a4a5c67220 */ /* 0x040fe40000410000 */
[----:B------:R1:W2:Y:S01]  /*246d0*/  MUFU.EX2 R2, R167 ;  /* 0x000000a700027308 */ /* 0x0002a20000000800 */
[C---:B------:R-:W-:Y:S02]  /*246e0*/  FMUL.FTZ R196, R165.reuse, R3 ;  /* 0x00000003a5c47220 */ /* 0x040fe40000410000 */
[----:B------:R-:W-:Y:S01]  /*246f0*/  FSEL R198, R198, RZ, P0 ;  /* 0x000000ffc6c67208 */ /* 0x000fe20000000000 */
[----:B------:R-:W-:Y:S01]  /*24700*/  FMUL.FTZ R0, R165, R168 ;  /* 0x000000a8a5007220 */ /* 0x000fe20000410000 */
[----:B------:R-:W-:Y:S01]  /*24710*/  FSETP.NEU.FTZ.AND P0, PT, R3, -INF , PT ;  /* 0xff8000000300780b */ /* 0x000fe20003f1d000 */
[----:B------:R-:W3:Y:S02]  /*24720*/  LDSM.16.MT88.4 R168, [R234+0x10000] ;  /* 0x01000000eaa8783b */ /* 0x000ee40000004200 */
[-CC-:B------:R-:W-:Y:S01]  /*24730*/  FFMA.FTZ R191, R4, R165.reuse, -R198.reuse ;  /* 0x000000a504bf7223 */ /* 0x180fe200000108c6 */
[----:B------:R-:W-:Y:S01]  /*24740*/  FSEL R196, R196, RZ, P0 ;  /* 0x000000ffc4c47208 */ /* 0x000fe20000000000 */
[-CC-:B------:R-:W-:Y:S01]  /*24750*/  FFMA.FTZ R166, R5, R165.reuse, -R198.reuse ;  /* 0x000000a505a67223 */ /* 0x180fe200000108c6 */
[----:B------:R-:W4:Y:S01]  /*24760*/  MUFU.EX2 R0, R0 ;  /* 0x0000000000007308 */ /* 0x000f220000000800 */
[----:B------:R-:W-:Y:S01]  /*24770*/  FFMA.FTZ R192, R8, R165, -R198 ;  /* 0x000000a508c07223 */ /* 0x000fe200000108c6 */
[----:B------:R-:W-:Y:S01]  /*24780*/  ISETP.GT.AND P0, PT, R250, R239, PT ;  /* 0x000000effa00720c */ /* 0x000fe20003f04270 */
[-C--:B------:R-:W-:Y:S02]  /*24790*/  FFMA.FTZ R190, R7, R165.reuse, -R196 ;  /* 0x000000a507be7223 */ /* 0x080fe400000108c4 */
[-C--:B------:R-:W-:Y:S02]  /*247a0*/  FFMA.FTZ R193, R9, R165.reuse, -R198 ;  /* 0x000000a509c17223 */ /* 0x080fe400000108c6 */
[-CC-:B------:R-:W-:Y:S02]  /*247b0*/  FFMA.FTZ R194, R10, R165.reuse, -R196.reuse ;  /* 0x000000a50ac27223 */ /* 0x180fe400000108c4 */
[-C--:B------:R-:W-:Y:S01]  /*247c0*/  FFMA.FTZ R195, R11, R165.reuse, -R196 ;  /* 0x000000a50bc37223 */ /* 0x080fe200000108c4 */
[----:B------:R-:W-:Y:S01]  /*247d0*/  MUFU.EX2 R191, R191 ;  /* 0x000000bf00bf7308 */ /* 0x000fe20000000800 */
[-C--:B------:R-:W-:Y:S02]  /*247e0*/  FFMA.FTZ R197, R12, R165.reuse, -R198 ;  /* 0x000000a50cc57223 */ /* 0x080fe400000108c6 */
[----:B-1----:R-:W-:Y:S02]  /*247f0*/  FFMA.FTZ R167, R6, R165, -R196 ;  /* 0x000000a506a77223 */ /* 0x002fe400000108c4 */
[C---:B--2---:R-:W-:Y:S02]  /*24800*/  FMUL.FTZ R4, R2.reuse, R160 ;  /* 0x000000a002047220 */ /* 0x044fe40000410000 */
[C---:B------:R-:W-:Y:S02]  /*24810*/  FMUL.FTZ R5, R2.reuse, R161 ;  /* 0x000000a102057220 */ /* 0x040fe40000410000 */
[C---:B------:R-:W-:Y:S01]  /*24820*/  FMUL.FTZ R8, R2.reuse, R156 ;  /* 0x0000009c02087220 */ /* 0x040fe20000410000 */
[----:B------:R-:W1:Y:S01]  /*24830*/  MUFU.EX2 R166, R166 ;  /* 0x000000a600a67308 */ /* 0x000e620000000800 */
[C---:B------:R-:W-:Y:S02]  /*24840*/  FMUL.FTZ R9, R2.reuse, R157 ;  /* 0x0000009d02097220 */ /* 0x040fe40000410000 */
[----:B------:R-:W-:Y:S02]  /*24850*/  FMUL.FTZ R36, R2, R36 ;  /* 0x0000002402247220 */ /* 0x000fe40000410000 */
[C---:B----4-:R-:W-:Y:S02]  /*24860*/  FMUL.FTZ R6, R0.reuse, R162 ;  /* 0x000000a200067220 */ /* 0x050fe40000410000 */
[C---:B------:R-:W-:Y:S02]  /*24870*/  FMUL.FTZ R7, R0.reuse, R163 ;  /* 0x000000a300077220 */ /* 0x040fe40000410000 */
[C---:B------:R-:W-:Y:S01]  /*24880*/  FMUL.FTZ R10, R0.reuse, R158 ;  /* 0x0000009e000a7220 */ /* 0x040fe20000410000 */
[----:B------:R-:W-:Y:S01]  /*24890*/  MUFU.EX2 R167, R167 ;  /* 0x000000a700a77308 */ /* 0x000fe20000000800 */
[----:B------:R-:W-:Y:S02]  /*248a0*/  FMUL.FTZ R11, R0, R159 ;  /* 0x0000009f000b7220 */ /* 0x000fe40000410000 */
[----:B------:R-:W2:Y:S01]  /*248b0*/  LDSM.16.MT88.4 R156, [R231+0x10000] ;  /* 0x01000000e79c783b */ /* 0x000ea20000004200 */
[----:B------:R-:W-:Y:S02]  /*248c0*/  FMUL.FTZ R37, R2, R37 ;  /* 0x0000002502257220 */ /* 0x000fe40000410000 */
[C---:B------:R-:W-:Y:S02]  /*248d0*/  FMUL.FTZ R38, R0.reuse, R38 ;  /* 0x0000002600267220 */ /* 0x040fe40000410000 */
[----:B------:R-:W-:Y:S02]  /*248e0*/  FMUL.FTZ R39, R0, R39 ;  /* 0x0000002700277220 */ /* 0x000fe40000410000 */
        /* <DEDUP_REMOVED lines=16> */
[----:B----4-:R-:W-:Y:S01]  /*249f0*/  F2FP.PACK_AB R161, R190, R167 ;  /* 0x000000a7bea1723e */ /* 0x010fe200000000ff */
        /* <DEDUP_REMOVED lines=9> */
[----:B------:R-:W4:Y:S01]  /*24a90*/  MUFU.EX2 R195, R195 ;  /* 0x000000c300c37308 */ /* 0x000f220000000800 */
[-C--:B------:R-:W-:Y:S02]  /*24aa0*/  FFMA.FTZ R200, R13, R165.reuse, -R198 ;  /* 0x000000a50dc87223 */ /* 0x080fe400000108c6 */
[-CC-:B------:R-:W-:Y:S01]  /*24ab0*/  FFMA.FTZ R199, R14, R165.reuse, -R196.reuse ;  /* 0x000000a50ec77223 */ /* 0x180fe200000108c4 */
[----:B-1----:R-:W-:Y:S01]  /*24ac0*/  F2FP.PACK_AB R162, R193, R192 ;  /* 0x000000c0c1a2723e */ /* 0x002fe200000000ff */
[----:B------:R-:W-:Y:S02]  /*24ad0*/  FFMA.FTZ R202, R15, R165, -R196 ;  /* 0x000000a50fca7223 */ /* 0x000fe400000108c4 */
[C---:B------:R-:W-:Y:S02]  /*24ae0*/  FMUL.FTZ R12, R2.reuse, R152 ;  /* 0x00000098020c7220 */ /* 0x040fe40000410000 */
[----:B------:R-:W-:Y:S01]  /*24af0*/  FMUL.FTZ R13, R2, R153 ;  /* 0x00000099020d7220 */ /* 0x000fe20000410000 */
[----:B------:R-:W-:Y:S01]  /*24b00*/  MUFU.EX2 R197, R197 ;  /* 0x000000c500c57308 */ /* 0x000fe20000000800 */
[C---:B------:R-:W-:Y:S02]  /*24b10*/  FMUL.FTZ R14, R0.reuse, R154 ;  /* 0x0000009a000e7220 */ /* 0x040fe40000410000 */
[----:B------:R-:W-:Y:S02]  /*24b20*/  FMUL.FTZ R15, R0, R155 ;  /* 0x0000009b000f7220 */ /* 0x000fe40000410000 */
[----:B------:R-:W-:Y:S01]  /*24b30*/  LDSM.16.MT88.4 R152, [R231+0x16000] ;  /* 0x01600000e798783b */ /* 0x000fe20000004200 */
[-CC-:B------:R-:W-:Y:S02]  /*24b40*/  FFMA.FTZ R201, R16, R165.reuse, -R198.reuse ;  /* 0x000000a510c97223 */ /* 0x180fe400000108c6 */
[-C--:B------:R-:W-:Y:S02]  /*24b50*/  FFMA.FTZ R204, R17, R165.reuse, -R198 ;  /* 0x000000a511cc7223 */ /* 0x080fe400000108c6 */
[-CC-:B------:R-:W-:Y:S01]  /*24b60*/  FFMA.FTZ R203, R18, R165.reuse, -R196.reuse ;  /* 0x000000a512cb7223 */ /* 0x180fe200000108c4 */
[----:B------:R-:W1:Y:S01]  /*24b70*/  MUFU.EX2 R200, R200 ;  /* 0x000000c800c87308 */ /* 0x000e620000000800 */
[-C--:B------:R-:W-:Y:S01]  /*24b80*/  FFMA.FTZ R206, R19, R165.reuse, -R196 ;  /* 0x000000a513ce7223 */ /* 0x080fe200000108c4 */
[----:B----4-:R-:W-:Y:S01]  /*24b90*/  F2FP.PACK_AB R163, R195, R194 ;  /* 0x000000c2c3a3723e */ /* 0x010fe200000000ff */
[-C--:B------:R-:W-:Y:S02]  /*24ba0*/  FFMA.FTZ R205, R32, R165.reuse, -R198 ;  /* 0x000000a520cd7223 */ /* 0x080fe400000108c6 */
[----:B------:R-:W-:Y:S02]  /*24bb0*/  FFMA.FTZ R207, R34, R165, -R196 ;  /* 0x000000a522cf7223 */ /* 0x000fe400000108c4 */
[C---:B------:R-:W-:Y:S02]  /*24bc0*/  FMUL.FTZ R60, R2.reuse, R60 ;  /* 0x0000003c023c7220 */ /* 0x040fe40000410000 */
[C---:B---3--:R-:W-:Y:S01]  /*24bd0*/  HMMA.16816.F32 R4, R160.reuse, R168, R4 ;  /* 0x000000a8a004723c */ /* 0x048fe20000001804 */
[----:B------:R-:W-:Y:S04]  /*24be0*/  MUFU.EX2 R199, R199 ;  /* 0x000000c700c77308 */ /* 0x000fe80000000800 */
[----:B------:R-:W-:Y:S02]  /*24bf0*/  FMUL.FTZ R61, R2, R61 ;  /* 0x0000003d023d7220 */ /* 0x000fe40000410000 */
[C---:B------:R-:W-:Y:S01]  /*24c00*/  FMUL.FTZ R62, R0.reuse, R62 ;  /* 0x0000003e003e7220 */ /* 0x040fe20000410000 */
[C---:B------:R-:W-:Y:S01]  /*24c10*/  HMMA.16816.F32 R8, R160.reuse, R170, R8 ;  /* 0x000000aaa008723c */ /* 0x040fe20000001808 */
[----:B------:R-:W3:Y:S02]  /*24c20*/  LDSM.16.MT88.4 R168, [R234+0x12000] ;  /* 0x01200000eaa8783b */ /* 0x000ee40000004200 */
[----:B------:R-:W4:Y:S01]  /*24c30*/  MUFU.EX2 R202, R202 ;  /* 0x000000ca00ca7308 */ /* 0x000f220000000800 */
[----:B------:R-:W-:Y:S02]  /*24c40*/  FMUL.FTZ R63, R0, R63 ;  /* 0x0000003f003f7220 */ /* 0x000fe40000410000 */
[C---:B------:R-:W-:Y:S02]  /*24c50*/  FMUL.FTZ R64, R2.reuse, R64 ;  /* 0x0000004002407220 */ /* 0x040fe40000410000 */
[C---:B------:R-:W-:Y:S04]  /*24c60*/  HMMA.16816.F32 R36, R160.reuse, R172, R36 ;  /* 0x000000aca024723c */ /* 0x040fe80000001824 */
[----:B------:R-:W-:Y:S01]  /*24c70*/  FMUL.FTZ R65, R2, R65 ;  /* 0x0000004102417220 */ /* 0x000fe20000410000 */
[----:B------:R-:W-:Y:S01]  /*24c80*/  MUFU.EX2 R201, R201 ;  /* 0x000000c900c97308 */ /* 0x000fe20000000800 */
[C---:B------:R-:W-:Y:S02]  /*24c90*/  FMUL.FTZ R66, R0.reuse, R66 ;  /* 0x0000004200427220 */ /* 0x040fe40000410000 */
[C---:B------:R-:W-:Y:S01]  /*24ca0*/  HMMA.16816.F32 R40, R160.reuse, R174, R40 ;  /* 0x000000aea028723c */ /* 0x040fe20000001828 */
[----:B------:R-:W5:Y:S03]  /*24cb0*/  LDSM.16.MT88.4 R172, [R233+0x12000] ;  /* 0x01200000e9ac783b */ /* 0x000f660000004200 */
[----:B------:R-:W-:Y:S02]  /*24cc0*/  FMUL.FTZ R67, R0, R67 ;  /* 0x0000004300437220 */ /* 0x000fe40000410000 */
[C---:B------:R-:W-:Y:S01]  /*24cd0*/  FMUL.FTZ R68, R2.reuse, R68 ;  /* 0x0000004402447220 */ /* 0x040fe20000410000 */
[----:B------:R-:W1:Y:S01]  /*24ce0*/  MUFU.EX2 R204, R204 ;  /* 0x000000cc00cc7308 */ /* 0x000e620000000800 */
[C---:B------:R-:W-:Y:S04]  /*24cf0*/  HMMA.16816.F32 R44, R160.reuse, R176, R44 ;  /* 0x000000b0a02c723c */ /* 0x040fe8000000182c */
[----:B------:R-:W-:Y:S02]  /*24d00*/  FMUL.FTZ R69, R2, R69 ;  /* 0x0000004502457220 */ /* 0x000fe40000410000 */
[C---:B------:R-:W-:Y:S02]  /*24d10*/  FMUL.FTZ R70, R0.reuse, R70 ;  /* 0x0000004600467220 */ /* 0x040fe40000410000 */
[C---:B------:R-:W-:Y:S01]  /*24d20*/  HMMA.16816.F32 R48, R160.reuse, R178, R48 ;  /* 0x000000b2a030723c */ /* 0x040fe20000001830 */
[----:B------:R-:W-:Y:S01]  /*24d30*/  LDSM.16.MT88.4 R176, [R231+0x10800] ;  /* 0x01080000e7b0783b */ /* 0x000fe20000004200 */
[----:B------:R-:W-:Y:S02]  /*24d40*/  MUFU.EX2 R203, R203 ;  /* 0x000000cb00cb7308 */ /* 0x000fe40000000800 */
[----:B------:R-:W-:Y:S02]  /*24d50*/  FMUL.FTZ R71, R0, R71 ;  /* 0x0000004700477220 */ /* 0x000fe40000410000 */
[C---:B------:R-:W-:Y:S02]  /*24d60*/  FMUL.FTZ R72, R2.reuse, R72 ;  /* 0x0000004802487220 */ /* 0x040fe40000410000 */
[C---:B--2---:R-:W-:Y:S04]  /*24d70*/  HMMA.16816.F32 R52, R160.reuse, R156, R52 ;  /* 0x0000009ca034723c */ /* 0x044fe80000001834 */
[----:B------:R-:W-:Y:S01]  /*24d80*/  FMUL.FTZ R73, R2, R73 ;  /* 0x0000004902497220 */ /* 0x000fe20000410000 */
[----:B------:R-:W2:Y:S01]  /*24d90*/  MUFU.EX2 R206, R206 ;  /* 0x000000ce00ce7308 */ /* 0x000ea20000000800 */
[C---:B------:R-:W-:Y:S02]  /*24da0*/  FMUL.FTZ R74, R0.reuse, R74 ;  /* 0x0000004a004a7220 */ /* 0x040fe40000410000 */
[C---:B------:R-:W-:Y:S01]  /*24db0*/  HMMA.16816.F32 R56, R160.reuse, R158, R56 ;  /* 0x0000009ea038723c */ /* 0x040fe20000001838 */
[----:B------:R-:W1:Y:S03]  /*24dc0*/  LDSM.16.MT88.4 R156, [R232+0x12000] ;  /* 0x01200000e89c783b */ /* 0x000e660000004200 */
[----:B------:R-:W-:Y:S02]  /*24dd0*/  FMUL.FTZ R75, R0, R75 ;  /* 0x0000004b004b7220 */ /* 0x000fe40000410000 */
[C---:B------:R-:W-:Y:S01]  /*24de0*/  FMUL.FTZ R76, R2.reuse, R76 ;  /* 0x0000004c024c7220 */ /* 0x040fe20000410000 */
[----:B------:R-:W-:Y:S01]  /*24df0*/  MUFU.EX2 R205, R205 ;  /* 0x000000cd00cd7308 */ /* 0x000fe20000000800 */
[C---:B---3--:R-:W-:Y:S04]  /*24e00*/  HMMA.16816.F32 R60, R160.reuse, R168, R60 ;  /* 0x000000a8a03c723c */ /* 0x048fe8000000183c */
[----:B------:R-:W-:Y:S02]  /*24e10*/  FMUL.FTZ R77, R2, R77 ;  /* 0x0000004d024d7220 */ /* 0x000fe40000410000 */
[C---:B------:R-:W-:Y:S02]  /*24e20*/  FMUL.FTZ R78, R0.reuse, R78 ;  /* 0x0000004e004e7220 */ /* 0x040fe40000410000 */
[C---:B------:R-:W-:Y:S01]  /*24e30*/  HMMA.16816.F32 R64, R160.reuse, R170, R64 ;  /* 0x000000aaa040723c */ /* 0x040fe20000001840 */
[----:B------:R-:W3:Y:S01]  /*24e40*/  LDSM.16.MT88.4 R168, [R231+0x12000] ;  /* 0x01200000e7a8783b */ /* 0x000ee20000004200 */
[----:B------:R-:W-:Y:S02]  /*24e50*/  MUFU.EX2 R207, R207 ;  /* 0x000000cf00cf7308 */ /* 0x000fe40000000800 */
        /* <DEDUP_REMOVED lines=21> */
[----:B------:R-:W-:Y:S03]  /*24fb0*/  FMUL.FTZ R93, R2, R93 ;  /* 0x0000005d025d7220 */ /* 0x000fe60000410000 */
[C---:B------:R-:W-:Y:S01]  /*24fc0*/  HMMA.16816.F32 R88, R160.reuse, R170, R88 ;  /* 0x000000aaa058723c */ /* 0x040fe20000001858 */
[----:B------:R-:W3:Y:S02]  /*24fd0*/  LDSM.16.MT88.4 R168, [R232+0x14000] ;  /* 0x01400000e8a8783b */ /* 0x000ee40000004200 */
[C---:B------:R-:W-:Y:S02]  /*24fe0*/  FMUL.FTZ R94, R0.reuse, R94 ;  /* 0x0000005e005e7220 */ /* 0x040fe40000410000 */
        /* <DEDUP_REMOVED lines=14> */
[C---:B-1----:R-:W-:Y:S03]  /*250d0*/  HMMA.16816.F32 R100, R160.reuse, R156, R100 ;  /* 0x0000009ca064723c */ /* 0x042fe60000001864 */
[C---:B------:R-:W-:Y:S02]  /*250e0*/  FMUL.FTZ R106, R0.reuse, R106 ;  /* 0x0000006a006a7220 */ /* 0x040fe40000410000 */
[----:B------:R-:W-:Y:S02]  /*250f0*/  FMUL.FTZ R107, R0, R107 ;  /* 0x0000006b006b7220 */ /* 0x000fe40000410000 */
[C---:B------:R-:W-:Y:S02]  /*25100*/  FMUL.FTZ R108, R2.reuse, R108 ;  /* 0x0000006c026c7220 */ /* 0x040fe40000410000 */
[----:B------:R-:W-:Y:S03]  /*25110*/  FMUL.FTZ R109, R2, R109 ;  /* 0x0000006d026d7220 */ /* 0x000fe60000410000 */
[C---:B------:R-:W-:Y:S01]  /*25120*/  HMMA.16816.F32 R104, R160.reuse, R158, R104 ;  /* 0x0000009ea068723c */ /* 0x040fe20000001868 */
[----:B------:R-:W1:Y:S02]  /*25130*/  LDSM.16.MT88.4 R156, [R234+0x16000] ;  /* 0x01600000ea9c783b */ /* 0x000e640000004200 */
[C---:B------:R-:W-:Y:S02]  /*25140*/  FMUL.FTZ R110, R0.reuse, R110 ;  /* 0x0000006e006e7220 */ /* 0x040fe40000410000 */
[----:B------:R-:W-:Y:S02]  /*25150*/  FMUL.FTZ R111, R0, R111 ;  /* 0x0000006f006f7220 */ /* 0x000fe40000410000 */
[C---:B------:R-:W-:Y:S02]  /*25160*/  FMUL.FTZ R112, R2.reuse, R112 ;  /* 0x0000007002707220 */ /* 0x040fe40000410000 */
[----:B------:R-:W-:Y:S03]  /*25170*/  FMUL.FTZ R113, R2, R113 ;  /* 0x0000007102717220 */ /* 0x000fe60000410000 */
[C---:B---3--:R-:W-:Y:S03]  /*25180*/  HMMA.16816.F32 R108, R160.reuse, R168, R108 ;  /* 0x000000a8a06c723c */ /* 0x048fe6000000186c */
[C---:B------:R-:W-:Y:S02]  /*25190*/  FMUL.FTZ R114, R0.reuse, R114 ;  /* 0x0000007200727220 */ /* 0x040fe40000410000 */
        /* <DEDUP_REMOVED lines=34> */
[C---:B------:R-:W-:Y:S01]  /*253c0*/  FMUL.FTZ R140, R2.reuse, R140 ;  /* 0x0000008c028c7220 */ /* 0x040fe20000410000 */
[C---:B------:R-:W-:Y:S01]  /*253d0*/  HMMA.16816.F32 R12, R160.reuse, R170, R12 ;  /* 0x000000aaa00c723c */ /* 0x040fe2000000180c */
[----:B------:R-:W3:Y:S03]  /*253e0*/  LDSM.16.MT88.4 R168, [R233+0x10800] ;  /* 0x01080000e9a8783b */ /* 0x000ee60000004200 */
[----:B------:R-:W-:Y:S02]  /*253f0*/  FMUL.FTZ R141, R2, R141 ;  /* 0x0000008d028d7220 */ /* 0x000fe40000410000 */
[C---:B------:R-:W-:Y:S02]  /*25400*/  FMUL.FTZ R142, R0.reuse, R142 ;  /* 0x0000008e008e7220 */ /* 0x040fe40000410000 */
[C---:B-----5:R-:W-:Y:S04]  /*25410*/  HMMA.16816.F32 R136, R160.reuse, R172, R136 ;  /* 0x000000aca088723c */ /* 0x060fe80000001888 */
[----:B------:R-:W-:Y:S02]  /*25420*/  FMUL.FTZ R143, R0, R143 ;  /* 0x0000008f008f7220 */ /* 0x000fe40000410000 */
[----:B------:R-:W-:Y:S01]  /*25430*/  FMUL.FTZ R16, R2, R148 ;  /* 0x0000009402107220 */ /* 0x000fe20000410000 */
[----:B------:R-:W-:Y:S01]  /*25440*/  F2FP.PACK_AB R148, R200, R197 ;  /* 0x000000c5c894723e */ /* 0x000fe200000000ff */
[----:B------:R-:W-:Y:S01]  /*25450*/  FMUL.FTZ R17, R2, R149 ;  /* 0x0000009502117220 */ /* 0x000fe20000410000 */
[----:B----4-:R-:W-:Y:S02]  /*25460*/  F2FP.PACK_AB R149, R202, R199 ;  /* 0x000000c7ca95723e */ /* 0x010fe400000000ff */
[C---:B------:R-:W-:Y:S01]  /*25470*/  HMMA.16816.F32 R140, R160.reuse, R174, R140 ;  /* 0x000000aea08c723c */ /* 0x040fe2000000188c */
[----:B------:R-:W4:Y:S02]  /*25480*/  LDSM.16.MT88.4 R172, [R232+0x10800] ;  /* 0x01080000e8ac783b */ /* 0x000f240000004200 */
[----:B------:R-:W-:Y:S01]  /*25490*/  FMUL.FTZ R18, R0, R150 ;  /* 0x0000009600127220 */ /* 0x000fe20000410000 */
[----:B------:R-:W-:Y:S01]  /*254a0*/  F2FP.PACK_AB R150, R204, R201 ;  /* 0x000000c9cc96723e */ /* 0x000fe200000000ff */
[----:B------:R-:W-:Y:S01]  /*254b0*/  FMUL.FTZ R19, R0, R151 ;  /* 0x0000009700137220 */ /* 0x000fe20000410000 */
[----:B--2---:R-:W-:Y:S01]  /*254c0*/  F2FP.PACK_AB R151, R206, R203 ;  /* 0x000000cbce97723e */ /* 0x004fe200000000ff */
[C---:B------:R-:W-:Y:S02]  /*254d0*/  FMUL.FTZ R144, R2.reuse, R144 ;  /* 0x0000009002907220 */ /* 0x040fe40000410000 */
[----:B------:R-:W-:Y:S03]  /*254e0*/  FMUL.FTZ R145, R2, R145 ;  /* 0x0000009102917220 */ /* 0x000fe60000410000 */
[C---:B------:R-:W-:Y:S03]  /*254f0*/  HMMA.16816.F32 R16, R160.reuse, R152, R16 ;  /* 0x00000098a010723c */ /* 0x040fe60000001810 */
[C---:B------:R-:W-:Y:S02]  /*25500*/  FMUL.FTZ R146, R0.reuse, R146 ;  /* 0x0000009200927220 */ /* 0x040fe40000410000 */
[C---:B------:R-:W-:Y:S02]  /*25510*/  FMUL.FTZ R147, R0.reuse, R147 ;  /* 0x0000009300937220 */ /* 0x040fe40000410000 */
[----:B------:R-:W-:Y:S05]  /*25520*/  FFMA.FTZ R167, R0, R252, R167 ;  /* 0x000000fc00a77223 */ /* 0x000fea00000100a7 */
[----:B------:R-:W-:Y:S01]  /*25530*/  HMMA.16816.F32 R144, R160, R154, R144 ;  /* 0x0000009aa090723c */ /* 0x000fe20000001890 */
[----:B------:R-:W2:Y:S02]  /*25540*/  LDSM.16.MT88.4 R152, [R234+0x12800] ;  /* 0x01280000ea98783b */ /* 0x000ea40000004200 */
[----:B------:R-:W-:Y:S05]  /*25550*/  FADD.FTZ R167, R190, R167 ;  /* 0x000000a7bea77221 */ /* 0x000fea0000010000 */
[C---:B-1----:R-:W-:Y:S01]  /*25560*/  HMMA.16816.F32 R4, R148.reuse, R156, R4 ;  /* 0x0000009c9404723c */ /* 0x042fe20000001804 */
[----:B------:R-:W1:Y:S07]  /*25570*/  LDSM.16.MT88.4 R160, [R233+0x12800] ;  /* 0x01280000e9a0783b */ /* 0x000e6e0000004200 */
        /* <DEDUP_REMOVED lines=32> */
[C---:B------:R-:W-:Y:S04]  /*25780*/  HMMA.16816.F32 R108, R148.reuse, R184, R108 ;  /* 0x000000b8946c723c */ /* 0x040fe8000000186c */
[-C--:B------:R-:W-:Y:S02]  /*25790*/  FFMA.FTZ R183, R23, R165.reuse, -R196 ;  /* 0x000000a517b77223 */ /* 0x080fe400000108c4 */
[----:B------:R-:W4:Y:S01]  /*257a0*/  LDSM.16.MT88.4 R20, [R231+0x16800] ;  /* 0x01680000e714783b */ /* 0x000f220000004200 */
[-CC-:B------:R-:W-:Y:S01]  /*257b0*/  FFMA.FTZ R184, R24, R165.reuse, -R198.reuse ;  /* 0x000000a518b87223 */ /* 0x180fe200000108c6 */
[C---:B------:R-:W-:Y:S01]  /*257c0*/  HMMA.16816.F32 R112, R148.reuse, R186, R112 ;  /* 0x000000ba9470723c */ /* 0x040fe20000001870 */
[----:B------:R-:W5:Y:S03]  /*257d0*/  MUFU.EX2 R181, R181 ;  /* 0x000000b500b57308 */ /* 0x000f660000000800 */
[-C--:B------:R-:W-:Y:S03]  /*257e0*/  FFMA.FTZ R185, R25, R165.reuse, -R198 ;  /* 0x000000a519b97223 */ /* 0x080fe600000108c6 */
[-CC-:B------:R-:W-:Y:S01]  /*257f0*/  FFMA.FTZ R186, R26, R165.reuse, -R196.reuse ;  /* 0x000000a51aba7223 */ /* 0x180fe200000108c4 */
[C---:B--2---:R-:W-:Y:S03]  /*25800*/  HMMA.16816.F32 R116, R148.reuse, R152, R116 ;  /* 0x000000989474723c */ /* 0x044fe60000001874 */
[----:B------:R-:W-:Y:S01]  /*25810*/  MUFU.EX2 R182, R182 ;  /* 0x000000b600b67308 */ /* 0x000fe20000000800 */
[-C--:B------:R-:W-:Y:S02]  /*25820*/  FFMA.FTZ R187, R27, R165.reuse, -R196 ;  /* 0x000000a51bbb7223 */ /* 0x080fe400000108c4 */
[----:B------:R-:W-:Y:S02]  /*25830*/  LDSM.16.MT88.4 R24, [R232+0x11000] ;  /* 0x01100000e818783b */ /* 0x000fe40000004200 */
[C---:B------:R-:W-:Y:S05]  /*25840*/  HMMA.16816.F32 R120, R148.reuse, R154, R120 ;  /* 0x0000009a9478723c */ /* 0x040fea0000001878 */
[----:B------:R-:W2:Y:S01]  /*25850*/  MUFU.EX2 R183, R183 ;  /* 0x000000b700b77308 */ /* 0x000ea20000000800 */
[----:B------:R-:W2:Y:S02]  /*25860*/  LDSM.16.MT88.4 R152, [R234+0x11000] ;  /* 0x01100000ea98783b */ /* 0x000ea40000004200 */
[C---:B-1----:R-:W-:Y:S07]  /*25870*/  HMMA.16816.F32 R124, R148.reuse, R156, R124 ;  /* 0x0000009c947c723c */ /* 0x042fee000000187c */
[----:B------:R-:W-:Y:S01]  /*25880*/  MUFU.EX2 R184, R184 ;  /* 0x000000b800b87308 */ /* 0x000fe20000000800 */
[C---:B------:R-:W-:Y:S01]  /*25890*/  HMMA.16816.F32 R128, R148.reuse, R158, R128 ;  /* 0x0000009e9480723c */ /* 0x040fe20000001880 */
[----:B------:R-:W1:Y:S07]  /*258a0*/  LDSM.16.MT88.4 R156, [R233+0x11000] ;  /* 0x01100000e99c783b */ /* 0x000e6e0000004200 */
[C---:B------:R-:W-:Y:S01]  /*258b0*/  HMMA.16816.F32 R132, R148.reuse, R160, R132 ;  /* 0x000000a09484723c */ /* 0x040fe20000001884 */
[----:B------:R-:W1:Y:S07]  /*258c0*/  MUFU.EX2 R185, R185 ;  /* 0x000000b900b97308 */ /* 0x000e6e0000000800 */
[C---:B------:R-:W-:Y:S01]  /*258d0*/  HMMA.16816.F32 R12, R148.reuse, R162, R12 ;  /* 0x000000a2940c723c */ /* 0x040fe2000000180c */
[----:B------:R-:W1:Y:S02]  /*258e0*/  LDSM.16.MT88.4 R160, [R231+0x11000] ;  /* 0x01100000e7a0783b */ /* 0x000e640000004200 */
[----:B------:R-:W-:Y:S05]  /*258f0*/  MUFU.EX2 R186, R186 ;  /* 0x000000ba00ba7308 */ /* 0x000fea0000000800 */
[C---:B---3--:R-:W-:Y:S05]  /*25900*/  HMMA.16816.F32 R136, R148.reuse, R168, R136 ;  /* 0x000000a89488723c */ /* 0x048fea0000001888 */
[----:B------:R-:W3:Y:S03]  /*25910*/  MUFU.EX2 R187, R187 ;  /* 0x000000bb00bb7308 */ /* 0x000ee60000000800 */
[C---:B------:R-:W-:Y:S01]  /*25920*/  HMMA.16816.F32 R140, R148.reuse, R170, R140 ;  /* 0x000000aa948c723c */ /* 0x040fe2000000188c */
[----:B------:R-:W-:Y:S07]  /*25930*/  LDSM.16.MT88.4 R168, [R233+0x13000] ;  /* 0x01300000e9a8783b */ /* 0x000fee0000004200 */
[C---:B----4-:R-:W-:Y:S07]  /*25940*/  HMMA.16816.F32 R16, R148.reuse, R20, R16 ;  /* 0x000000149410723c */ /* 0x050fee0000001810 */
[----:B-----5:R-:W-:Y:S01]  /*25950*/  F2FP.PACK_AB R20, R181, R180 ;  /* 0x000000b4b514723e */ /* 0x020fe200000000ff */
[----:B------:R-:W-:Y:S01]  /*25960*/  HMMA.16816.F32 R144, R148, R22, R144 ;  /* 0x000000169490723c */ /* 0x000fe20000001890 */
[----:B------:R-:W4:Y:S03]  /*25970*/  LDSM.16.MT88.4 R148, [R234+0x13000] ;  /* 0x01300000ea94783b */ /* 0x000f260000004200 */
[----:B--2---:R-:W-:Y:S03]  /*25980*/  F2FP.PACK_AB R21, R183, R182 ;  /* 0x000000b6b715723e */ /* 0x004fe600000000ff */
[----:B-1----:R-:W-:Y:S02]  /*25990*/  F2FP.PACK_AB R22, R185, R184 ;  /* 0x000000b8b916723e */ /* 0x002fe400000000ff */
[----:B---3--:R-:W-:Y:S07]  /*259a0*/  F2FP.PACK_AB R23, R187, R186 ;  /* 0x000000babb17723e */ /* 0x008fee00000000ff */
[C---:B------:R-:W-:Y:S08]  /*259b0*/  HMMA.16816.F32 R4, R20.reuse, R152, R4 ;  /* 0x000000981404723c */ /* 0x040ff00000001804 */
[C---:B------:R-:W-:Y:S01]  /*259c0*/  HMMA.16816.F32 R8, R20.reuse, R154, R8 ;  /* 0x0000009a1408723c */ /* 0x040fe20000001808 */
[----:B------:R-:W1:Y:S07]  /*259d0*/  LDSM.16.MT88.4 R152, [R231+0x13000] ;  /* 0x01300000e798783b */ /* 0x000e6e0000004200 */
[C---:B------:R-:W-:Y:S08]  /*259e0*/  HMMA.16816.F32 R36, R20.reuse, R156, R36 ;  /* 0x0000009c1424723c */ /* 0x040ff00000001824 */
[C---:B------:R-:W-:Y:S01]  /*259f0*/  HMMA.16816.F32 R40, R20.reuse, R158, R40 ;  /* 0x0000009e1428723c */ /* 0x040fe20000001828 */
[----:B------:R-:W-:Y:S07]  /*25a00*/  LDSM.16.MT88.4 R156, [R234+0x17000] ;  /* 0x01700000ea9c783b */ /* 0x000fee0000004200 */
[C---:B------:R-:W-:Y:S08]  /*25a10*/  HMMA.16816.F32 R44, R20.reuse, R24, R44 ;  /* 0x00000018142c723c */ /* 0x040ff0000000182c */
[C---:B------:R-:W-:Y:S01]  /*25a20*/  HMMA.16816.F32 R48, R20.reuse, R26, R48 ;  /* 0x0000001a1430723c */ /* 0x040fe20000001830 */
[----:B------:R-:W2:Y:S07]  /*25a30*/  LDSM.16.MT88.4 R24, [R233+0x15000] ;  /* 0x01500000e918783b */ /* 0x000eae0000004200 */
[C---:B------:R-:W-:Y:S08]  /*25a40*/  HMMA.16816.F32 R52, R20.reuse, R160, R52 ;  /* 0x000000a01434723c */ /* 0x040ff00000001834 */
[C---:B------:R-:W-:Y:S01]  /*25a50*/  HMMA.16816.F32 R56, R20.reuse, R162, R56 ;  /* 0x000000a21438723c */ /* 0x040fe20000001838 */
[----:B------:R-:W-:Y:S07]  /*25a60*/  LDSM.16.MT88.4 R160, [R231+0x17000] ;  /* 0x01700000e7a0783b */ /* 0x000fee0000004200 */
[C---:B----4-:R-:W-:Y:S08]  /*25a70*/  HMMA.16816.F32 R60, R20.reuse, R148, R60 ;  /* 0x00000094143c723c */ /* 0x050ff0000000183c */
        /* <DEDUP_REMOVED lines=8> */
[C---:B-1----:R-:W-:Y:S08]  /*25b00*/  HMMA.16816.F32 R84, R20.reuse, R152, R84 ;  /* 0x000000981454723c */ /* 0x042ff00000001854 */
[C---:B------:R-:W-:Y:S01]  /*25b10*/  HMMA.16816.F32 R88, R20.reuse, R154, R88 ;  /* 0x0000009a1458723c */ /* 0x040fe20000001858 */
[----:B------:R-:W1:Y:S07]  /*25b20*/  LDSM.16.MT88.4 R152, [R231+0x15000] ;  /* 0x01500000e798783b */ /* 0x000e6e0000004200 */
[C---:B------:R-:W-:Y:S07]  /*25b30*/  HMMA.16816.F32 R92, R20.reuse, R176, R92 ;  /* 0x000000b0145c723c */ /* 0x040fee000000185c */
[-CC-:B------:R-:W-:Y:S01]  /*25b40*/  FFMA.FTZ R176, R28, R165.reuse, -R198.reuse ;  /* 0x000000a51cb07223 */ /* 0x180fe200000108c6 */
[C---:B------:R-:W-:Y:S04]  /*25b50*/  HMMA.16816.F32 R96, R20.reuse, R178, R96 ;  /* 0x000000b21460723c */ /* 0x040fe80000001860 */
[-CC-:B------:R-:W-:Y:S01]  /*25b60*/  FFMA.FTZ R177, R29, R165.reuse, -R198.reuse ;  /* 0x000000a51db17223 */ /* 0x180fe200000108c6 */
[----:B------:R-:W-:Y:S01]  /*25b70*/  MUFU.EX2 R176, R176 ;  /* 0x000000b000b07308 */ /* 0x000fe20000000800 */
[-C--:B------:R-:W-:Y:S02]  /*25b80*/  FFMA.FTZ R198, R33, R165.reuse, -R198 ;  /* 0x000000a521c67223 */ /* 0x080fe400000108c6 */
[C---:B--2---:R-:W-:Y:S04]  /*25b90*/  HMMA.16816.F32 R100, R20.reuse, R24, R100 ;  /* 0x000000181464723c */ /* 0x044fe80000001864 */
[-CC-:B------:R-:W-:Y:S02]  /*25ba0*/  FFMA.FTZ R178, R30, R165.reuse, -R196.reuse ;  /* 0x000000a51eb27223 */ /* 0x180fe400000108c4 */
[-CC-:B------:R-:W-:Y:S01]  /*25bb0*/  FFMA.FTZ R179, R31, R165.reuse, -R196.reuse ;  /* 0x000000a51fb37223 */ /* 0x180fe200000108c4 */
[----:B------:R-:W-:Y:S01]  /*25bc0*/  MUFU.EX2 R198, R198 ;  /* 0x000000c600c67308 */ /* 0x000fe20000000800 */
[C---:B------:R-:W-:Y:S01]  /*25bd0*/  HMMA.16816.F32 R104, R20.reuse, R26, R104 ;  /* 0x0000001a1468723c */ /* 0x040fe20000001868 */
[----:B------:R-:W2:Y:S03]  /*25be0*/  LDSM.16.MT88.4 R24, [R233+0x17000] ;  /* 0x01700000e918783b */ /* 0x000ea60000004200 */
[----:B------:R-:W-:Y:S04]  /*25bf0*/  FFMA.FTZ R196, R35, R165, -R196 ;  /* 0x000000a523c47223 */ /* 0x000fe800000108c4 */
[C---:B---3--:R-:W-:Y:S01]  /*25c00*/  HMMA.16816.F32 R108, R20.reuse, R148, R108 ;  /* 0x00000094146c723c */ /* 0x048fe2000000186c */
[----:B------:R-:W3:Y:S01]  /*25c10*/  LDL.LU R165, [R1] ;  /* 0x0000000001a57983 */ /* 0x000ee20000300800 */
[----:B------:R-:W4:Y:S03]  /*25c20*/  MUFU.EX2 R177, R177 ;  /* 0x000000b100b17308 */ /* 0x000f260000000800 */
[----:B------:R-:W5:Y:S03]  /*25c30*/  LDSM.16.MT88.4 R28, [R232+0x17000] ;  /* 0x01700000e81c783b */ /* 0x000f660000004200 */
[C---:B------:R-:W-:Y:S04]  /*25c40*/  HMMA.16816.F32 R112, R20.reuse, R150, R112 ;  /* 0x000000961470723c */ /* 0x040fe80000001870 */
[----:B------:R-:W-:Y:S01]  /*25c50*/  MUFU.EX2 R178, R178 ;  /* 0x000000b200b27308 */ /* 0x000fe20000000800 */
[----:B------:R-:W4:Y:S03]  /*25c60*/  LDSM.16.MT88.4 R148, [R234+0x11800] ;  /* 0x01180000ea94783b */ /* 0x000f260000004200 */
[C---:B-1----:R-:W-:Y:S05]  /*25c70*/  HMMA.16816.F32 R116, R20.reuse, R152, R116 ;  /* 0x000000981474723c */ /* 0x042fea0000001874 */
[----:B------:R-:W1:Y:S01]  /*25c80*/  LDSM.16.MT88.4 R32, [R233+0x11800] ;  /* 0x01180000e920783b */ /* 0x000e620000004200 */
[----:B------:R-:W1:Y:S02]  /*25c90*/  MUFU.EX2 R179, R179 ;  /* 0x000000b300b37308 */ /* 0x000e640000000800 */
[C---:B------:R-:W-:Y:S05]  /*25ca0*/  HMMA.16816.F32 R120, R20.reuse, R154, R120 ;  /* 0x0000009a1478723c */ /* 0x040fea0000001878 */
[----:B------:R-:W1:Y:S03]  /*25cb0*/  LDSM.16.MT88.4 R152, [R232+0x11800] ;  /* 0x01180000e898783b */ /* 0x000e660000004200 */
[C---:B------:R-:W-:Y:S01]  /*25cc0*/  HMMA.16816.F32 R124, R20.reuse, R156, R124 ;  /* 0x0000009c147c723c */ /* 0x040fe2000000187c */
[----:B------:R-:W1:Y:S07]  /*25cd0*/  MUFU.EX2 R196, R196 ;  /* 0x000000c400c47308 */ /* 0x000e6e0000000800 */
[C---:B------:R-:W-:Y:S08]  /*25ce0*/  HMMA.16816.F32 R128, R20.reuse, R158, R128 ;  /* 0x0000009e1480723c */ /* 0x040ff00000001880 */
[C---:B--2---:R-:W-:Y:S08]  /*25cf0*/  HMMA.16816.F32 R132, R20.reuse, R24, R132 ;  /* 0x000000181484723c */ /* 0x044ff00000001884 */
[C---:B------:R-:W-:Y:S01]  /*25d00*/  HMMA.16816.F32 R12, R20.reuse, R26, R12 ;  /* 0x0000001a140c723c */ /* 0x040fe2000000180c */
[----:B------:R-:W2:Y:S07]  /*25d10*/  LDSM.16.MT88.4 R24, [R231+0x11800] ;  /* 0x01180000e718783b */ /* 0x000eae0000004200 */
[C---:B-----5:R-:W-:Y:S08]  /*25d20*/  HMMA.16816.F32 R136, R20.reuse, R28, R136 ;  /* 0x0000001c1488723c */ /* 0x060ff00000001888 */
[C---:B------:R-:W-:Y:S01]  /*25d30*/  HMMA.16816.F32 R140, R20.reuse, R30, R140 ;  /* 0x0000001e148c723c */ /* 0x040fe2000000188c */
[----:B------:R-:W5:Y:S07]  /*25d40*/  LDSM.16.MT88.4 R28, [R234+0x13800] ;  /* 0x01380000ea1c783b */ /* 0x000f6e0000004200 */
[C---:B------:R-:W-:Y:S08]  /*25d50*/  HMMA.16816.F32 R16, R20.reuse, R160, R16 ;  /* 0x000000a01410723c */ /* 0x040ff00000001810 */
[----:B------:R-:W-:Y:S07]  /*25d60*/  HMMA.16816.F32 R144, R20, R162, R144 ;  /* 0x000000a21490723c */ /* 0x000fee0000001890 */
[----:B----4-:R-:W-:Y:S02]  /*25d70*/  F2FP.PACK_AB R20, R177, R176 ;  /* 0x000000b0b114723e */ /* 0x010fe400000000ff */
[----:B-1----:R-:W-:Y:S03]  /*25d80*/  F2FP.PACK_AB R21, R179, R178 ;  /* 0x000000b2b315723e */ /* 0x002fe600000000ff */
[----:B------:R-:W-:Y:S02]  /*25d90*/  F2FP.PACK_AB R22, R198, R205 ;  /* 0x000000cdc616723e */ /* 0x000fe400000000ff */
[----:B------:R-:W-:Y:S07]  /*25da0*/  F2FP.PACK_AB R23, R196, R207 ;  /* 0x000000cfc417723e */ /* 0x000fee00000000ff */
[C---:B------:R-:W-:Y:S01]  /*25db0*/  HMMA.16816.F32 R160, R20.reuse, R148, R4 ;  /* 0x0000009414a0723c */ /* 0x040fe20000001804 */
[----:B------:R-:W1:Y:S07]  /*25dc0*/  LDSM.16.MT88.4 R4, [R233+0x13800] ;  /* 0x01380000e904783b */ /* 0x000e6e0000004200 */
[C---:B------:R-:W-:Y:S01]  /*25dd0*/  HMMA.16816.F32 R156, R20.reuse, R150, R8 ;  /* 0x00000096149c723c */ /* 0x040fe20000001808 */
[----:B------:R-:W4:Y:S07]  /*25de0*/  LDSM.16.MT88.4 R8, [R232+0x13800] ;  /* 0x01380000e808783b */ /* 0x000f2e0000004200 */
[C---:B------:R-:W-:Y:S01]  /*25df0*/  HMMA.16816.F32 R36, R20.reuse, R32, R36 ;  /* 0x000000201424723c */ /* 0x040fe20000001824 */
[----:B------:R-:W-:Y:S07]  /*25e00*/  LDSM.16.MT88.4 R148, [R234+0x15800] ;  /* 0x01580000ea94783b */ /* 0x000fee0000004200 */
        /* <DEDUP_REMOVED lines=12> */
[C---:B------:R-:W-:Y:S01]  /*25ed0*/  HMMA.16816.F32 R72, R20.reuse, R6, R72 ;  /* 0x000000061448723c */ /* 0x040fe20000001848 */
[----:B------:R-:W1:Y:S07]  /*25ee0*/  LDSM.16.MT88.4 R4, [R232+0x17800] ;  /* 0x01780000e804783b */ /* 0x000e6e0000004200 */
[C---:B----4-:R-:W-:Y:S08]  /*25ef0*/  HMMA.16816.F32 R76, R20.reuse, R8, R76 ;  /* 0x00000008144c723c */ /* 0x050ff0000000184c */
[C---:B------:R-:W-:Y:S01]  /*25f00*/  HMMA.16816.F32 R80, R20.reuse, R10, R80 ;  /* 0x0000000a1450723c */ /* 0x040fe20000001850 */
[----:B------:R-:W4:Y:S07]  /*25f10*/  LDSM.16.MT88.4 R8, [R231+0x17800] ;  /* 0x01780000e708783b */ /* 0x000f2e0000004200 */
[C---:B------:R-:W-:Y:S08]  /*25f20*/  HMMA.16816.F32 R84, R20.reuse, R32, R84 ;  /* 0x000000201454723c */ /* 0x040ff00000001854 */
        /* <DEDUP_REMOVED lines=9> */
[C---:B------:R-:W-:Y:S04]  /*25fc0*/  HMMA.16816.F32 R124, R20.reuse, R172, R124 ;  /* 0x000000ac147c723c */ /* 0x040fe8000000187c */
[----:B---3--:R-:W-:Y:S02]  /*25fd0*/  FFMA.FTZ R191, R2, R165, R191 ;  /* 0x000000a502bf7223 */ /* 0x008fe400000100bf */
[----:B------:R-:W-:Y:S01]  /*25fe0*/  FADD.FTZ R2, R194, R167 ;  /* 0x000000a7c2027221 */ /* 0x000fe20000010000 */
[----:B------:R-:W-:Y:S01]  /*25ff0*/  MOV R167, R164 ;  /* 0x000000a400a77202 */ /* 0x000fe20000000f00 */
[C---:B------:R-:W-:Y:S04]  /*26000*/  HMMA.16816.F32 R128, R20.reuse, R174, R128 ;  /* 0x000000ae1480723c */ /* 0x040fe80000001880 */
[----:B------:R-:W-:Y:S02]  /*26010*/  FADD.FTZ R191, R166, R191 ;  /* 0x000000bfa6bf7221 */ /* 0x000fe40000010000 */
[----:B------:R-:W-:Y:S02]  /*26020*/  FADD.FTZ R2, R195, R2 ;  /* 0x00000002c3027221 */ /* 0x000fe40000010000 */
[----:B------:R-:W-:Y:S01]  /*26030*/  FADD.FTZ R0, R192, R191 ;  /* 0x000000bfc0007221 */ /* 0x000fe20000010000 */
[C---:B-----5:R-:W-:Y:S03]  /*26040*/  HMMA.16816.F32 R132, R20.reuse, R28, R132 ;  /* 0x0000001c1484723c */ /* 0x060fe60000001884 */
[----:B------:R-:W-:Y:S02]  /*26050*/  FADD.FTZ R0, R193, R0 ;  /* 0x00000000c1007221 */ /* 0x000fe40000010000 */
[----:B------:R-:W-:Y:S02]  /*26060*/  FADD.FTZ R199, R199, R2 ;  /* 0x00000002c7c77221 */ /* 0x000fe40000010000 */
[----:B------:R-:W-:Y:S01]  /*26070*/  FADD.FTZ R197, R197, R0 ;  /* 0x00000000c5c57221 */ /* 0x000fe20000010000 */
[C---:B------:R-:W-:Y:S04]  /*26080*/  HMMA.16816.F32 R152, R20.reuse, R30, R12 ;  /* 0x0000001e1498723c */ /* 0x040fe8000000180c */
[----:B------:R-:W-:Y:S02]  /*26090*/  FADD.FTZ R200, R200, R197 ;  /* 0x000000c5c8c87221 */ /* 0x000fe40000010000 */
[----:B------:R-:W-:Y:S02]  /*260a0*/  FADD.FTZ R202, R202, R199 ;  /* 0x000000c7caca7221 */ /* 0x000fe40000010000 */
[C---:B-1----:R-:W-:Y:S04]  /*260b0*/  HMMA.16816.F32 R136, R20.reuse, R4, R136 ;  /* 0x000000041488723c */ /* 0x042fe80000001888 */
[----:B------:R-:W-:Y:S03]  /*260c0*/  FADD.FTZ R13, R203, R202 ;  /* 0x000000cacb0d7221 */ /* 0x000fe60000010000 */
[----:B------:R-:W-:Y:S01]  /*260d0*/  FADD.FTZ R5, R201, R200 ;  /* 0x000000c8c9057221 */ /* 0x000fe20000010000 */
[C---:B------:R-:W-:Y:S04]  /*260e0*/  HMMA.16816.F32 R140, R20.reuse, R6, R140 ;  /* 0x00000006148c723c */ /* 0x040fe8000000188c */
[----:B------:R-:W-:Y:S02]  /*260f0*/  FADD.FTZ R5, R204, R5 ;  /* 0x00000005cc057221 */ /* 0x000fe40000010000 */
[----:B------:R-:W-:Y:S02]  /*26100*/  FADD.FTZ R13, R206, R13 ;  /* 0x0000000dce0d7221 */ /* 0x000fe40000010000 */
[----:B------:R-:W-:Y:S01]  /*26110*/  FADD.FTZ R180, R180, R5 ;  /* 0x00000005b4b47221 */ /* 0x000fe20000010000 */
[C---:B----4-:R-:W-:Y:S03]  /*26120*/  HMMA.16816.F32 R148, R20.reuse, R8, R16 ;  /* 0x000000081494723c */ /* 0x050fe60000001810 */
[----:B------:R-:W-:Y:S02]  /*26130*/  FADD.FTZ R181, R181, R180 ;  /* 0x000000b4b5b57221 */ /* 0x000fe40000010000 */
[----:B------:R-:W-:Y:S02]  /*26140*/  FADD.FTZ R182, R182, R13 ;  /* 0x0000000db6b67221 */ /* 0x000fe40000010000 */
[----:B------:R-:W-:Y:S01]  /*26150*/  FADD.FTZ R184, R184, R181 ;  /* 0x000000b5b8b87221 */ /* 0x000fe20000010000 */
[----:B------:R-:W-:Y:S04]  /*26160*/  HMMA.16816.F32 R144, R20, R10, R144 ;  /* 0x0000000a1490723c */ /* 0x000fe80000001890 */
[----:B------:R-:W-:Y:S02]  /*26170*/  FADD.FTZ R185, R185, R184 ;  /* 0x000000b8b9b97221 */ /* 0x000fe40000010000 */
[----:B------:R-:W-:Y:S02]  /*26180*/  FADD.FTZ R183, R183, R182 ;  /* 0x000000b6b7b77221 */ /* 0x000fe40000010000 */
[----:B------:R-:W-:Y:S04]  /*26190*/  FADD.FTZ R176, R176, R185 ;  /* 0x000000b9b0b07221 */ /* 0x000fe80000010000 */
[----:B------:R-:W-:Y:S02]  /*261a0*/  FADD.FTZ R176, R177, R176 ;  /* 0x000000b0b1b07221 */ /* 0x000fe40000010000 */
[----:B------:R-:W-:Y:S02]  /*261b0*/  FADD.FTZ R186, R186, R183 ;  /* 0x000000b7baba7221 */ /* 0x000fe40000010000 */
[----:B------:R-:W-:Y:S02]  /*261c0*/  FADD.FTZ R205, R205, R176 ;  /* 0x000000b0cdcd7221 */ /* 0x000fe40000010000 */
[----:B------:R-:W-:Y:S02]  /*261d0*/  FADD.FTZ R187, R187, R186 ;  /* 0x000000babbbb7221 */ /* 0x000fe40000010000 */
[----:B------:R-:W-:Y:S02]  /*261e0*/  FADD.FTZ R0, R198, R205 ;  /* 0x000000cdc6007221 */ /* 0x000fe40000010000 */
[----:B------:R-:W-:Y:S03]  /*261f0*/  FADD.FTZ R178, R178, R187 ;  /* 0x000000bbb2b27221 */ /* 0x000fe60000010000 */
[----:B------:R1:W-:Y:S01]  /*26200*/  STL [R1], R0 ;  /* 0x0000000001007387 */ /* 0x0003e20000100800 */
[----:B------:R-:W-:Y:S04]  /*26210*/  FADD.FTZ R178, R179, R178 ;  /* 0x000000b2b3b27221 */ /* 0x000fe80000010000 */
[----:B------:R-:W-:Y:S04]  /*26220*/  FADD.FTZ R207, R207, R178 ;  /* 0x000000b2cfcf7221 */ /* 0x000fe80000010000 */
[----:B------:R-:W-:Y:S01]  /*26230*/  FADD.FTZ R252, R196, R207 ;  /* 0x000000cfc4fc7221 */ /* 0x000fe20000010000 */
[----:B-1----:R-:W-:Y:S01]  /*26240*/  MOV R0, R3 ;  /* 0x0000000300007202 */ /* 0x002fe20000000f00 */
[----:B------:R-:W-:-:S05]  /*26250*/  @P0 BRA `(.L_x_1957) ;  /* 0xffffbb6000000947 */ /* 0x000fca000383ffff */
.L_x_1948:
        /* <DEDUP_REMOVED lines=10> */
[----:B------:R-:W2:Y:S04]  /*26300*/  LDL R2, [R1] ;  /* 0x0000000001027983 */ /* 0x000ea80000100800 */
[----:B--2---:R2:W3:Y:S02]  /*26310*/  SHFL.BFLY PT, R9, R2, 0x2, 0x1f ;  /* 0x0c401f0002097f89 */ /* 0x0044e400000e0000 */
.L_x_1976:
        /* <DEDUP_REMOVED lines=8> */
.L_x_1977:
[----:B---3--:R-:W-:Y:S01]  /*263a0*/  FADD.FTZ R6, R9, R11 ;  /* 0x0000000b09067221 */ /* 0x008fe20000010000 */
[----:B------:R-:W-:Y:S01]  /*263b0*/  BAR.SYNC.DEFER_BLOCKING 0x0 ;  /* 0x0000000000007b1d */ /* 0x000fe20000010000 */
[----:B------:R-:W-:Y:S02]  /*263c0*/  FSETP.NE.FTZ.AND P4, PT, R2, RZ, PT ;  /* 0x000000ff0200720b */ /* 0x000fe40003f95000 */
[----:B------:R-:W-:Y:S02]  /*263d0*/  MOV R8, 0x3f800000 ;  /* 0x3f80000000087802 */ /* 0x000fe40000000f00 */
[----:B------:R-:W-:Y:S01]  /*263e0*/  FSETP.NE.FTZ.AND P3, PT, R6, RZ, PT ;  /* 0x000000ff0600720b */ /* 0x000fe20003f75000 */
[----:B------:R-:W3:Y:S01]  /*263f0*/  S2R R9, SR_TID.X ;  /* 0x0000000000097919 */ /* 0x000ee20000002100 */
[----:B------:R-:W-:Y:S01]  /*26400*/  MOV R7, 0x3f800000 ;  /* 0x3f80000000077802 */ /* 0x000fe20000000f00 */
[----:B------:R-:W-:-:S06]  /*26410*/  ULDC.64 UR4, c[0x0][0x118] ;  /* 0x0000460000047ab9 */ /* 0x000fcc0000000a00 */
[----:B------:R-:W4:Y:S08]  /*26420*/  @P4 MUFU.RCP R8, R2 ;  /* 0x0000000200084308 */ /* 0x000f300000001000 */
[----:B------:R-:W1:Y:S01]  /*26430*/  @P3 MUFU.RCP R7, R6 ;  /* 0x0000000600073308 */ /* 0x000e620000001000 */
[----:B---3--:R-:W-:Y:S01]  /*26440*/  SHF.R.S32.HI R10, RZ, 0x1f, R9 ;  /* 0x0000001fff0a7819 */ /* 0x008fe20000011409 */
[----:B----4-:R-:W-:-:S02]  /*26450*/  FMUL.FTZ R160, R8, R160 ;  /* 0x000000a008a07220 */ /* 0x010fc40000410000 */
[----:B------:R-:W-:Y:S01]  /*26460*/  FMUL.FTZ R161, R8, R161 ;  /* 0x000000a108a17220 */ /* 0x000fe20000410000 */
[----:B--2---:R-:W-:Y:S01]  /*26470*/  LEA.HI R11, R10, R9, RZ, 0x2 ;  /* 0x000000090a0b7211 */ /* 0x004fe200078f10ff */
[C---:B------:R-:W-:Y:S02]  /*26480*/  FMUL.FTZ R156, R8.reuse, R156 ;  /* 0x0000009c089c7220 */ /* 0x040fe40000410000 */
[C---:B------:R-:W-:Y:S01]  /*26490*/  FMUL.FTZ R157, R8.reuse, R157 ;  /* 0x0000009d089d7220 */ /* 0x040fe20000410000 */
[--C-:B------:R-:W-:Y:S01]  /*264a0*/  SHF.R.S32.HI R13, RZ, 0x2, R11.reuse ;  /* 0x00000002ff0d7819 */ /* 0x100fe2000001140b */
[C---:B------:R-:W-:Y:S01]  /*264b0*/  FMUL.FTZ R36, R8.reuse, R36 ;  /* 0x0000002408247220 */ /* 0x040fe20000410000 */
[----:B------:R-:W-:Y:S01]  /*264c0*/  SHF.R.S32.HI R12, RZ, 0x1f, R11 ;  /* 0x0000001fff0c7819 */ /* 0x000fe2000001140b */
[C---:B------:R-:W-:Y:S01]  /*264d0*/  FMUL.FTZ R37, R8.reuse, R37 ;  /* 0x0000002508257220 */ /* 0x040fe20000410000 */
[----:B------:R-:W-:Y:S01]  /*264e0*/  LOP3.LUT R14, R11, 0x1ffffffc, RZ, 0xc0, !PT ;  /* 0x1ffffffc0b0e7812 */ /* 0x000fe200078ec0ff */
[----:B------:R-:W-:Y:S01]  /*264f0*/  FMUL.FTZ R40, R8, R40 ;  /* 0x0000002808287220 */ /* 0x000fe20000410000 */
[----:B------:R-:W-:Y:S01]  /*26500*/  LEA.HI R12, R12, R13, RZ, 0x3 ;  /* 0x0000000d0c0c7211 */ /* 0x000fe200078f18ff */
[----:B------:R-:W-:Y:S01]  /*26510*/  FMUL.FTZ R41, R8, R41 ;  /* 0x0000002908297220 */ /* 0x000fe20000410000 */
[----:B------:R-:W-:Y:S01]  /*26520*/  IADD3 R14, -R14, R9, RZ ;  /* 0x000000090e0e7210 */ /* 0x000fe20007ffe1ff */
[----:B------:R-:W-:Y:S01]  /*26530*/  FMUL.FTZ R44, R8, R44 ;  /* 0x0000002c082c7220 */ /* 0x000fe20000410000 */
[----:B------:R-:W-:Y:S01]  /*26540*/  LOP3.LUT R12, R12, 0xfffffff8, RZ, 0xc0, !PT ;  /* 0xfffffff80c0c7812 */ /* 0x000fe200078ec0ff */
[----:B------:R-:W-:-:S02]  /*26550*/  FMUL.FTZ R45, R8, R45 ;  /* 0x0000002d082d7220 */ /* 0x000fc40000410000 */
[C---:B------:R-:W-:Y:S01]  /*26560*/  FMUL.FTZ R48, R8.reuse, R48 ;  /* 0x0000003008307220 */ /* 0x040fe20000410000 */
[----:B------:R-:W-:Y:S01]  /*26570*/  IADD3 R13, R13, -R12, RZ ;  /* 0x8000000c0d0d7210 */ /* 0x000fe20007ffe0ff */
[----:B------:R-:W-:Y:S01]  /*26580*/  FMUL.FTZ R49, R8, R49 ;  /* 0x0000003108317220 */ /* 0x000fe20000410000 */
[----:B------:R-:W-:Y:S01]  /*26590*/  LEA.HI R12, R10, R9, RZ, 0x5 ;  /* 0x000000090a0c7211 */ /* 0x000fe200078f28ff */
[C---:B------:R-:W-:Y:S01]  /*265a0*/  FMUL.FTZ R52, R8.reuse, R52 ;  /* 0x0000003408347220 */ /* 0x040fe20000410000 */
[----:B------:R-:W-:Y:S01]  /*265b0*/  SHF.L.U32 R15, R13, 0x6, RZ ;  /* 0x000000060d0f7819 */ /* 0x000fe200000006ff */
[C---:B------:R-:W-:Y:S01]  /*265c0*/  FMUL.FTZ R53, R8.reuse, R53 ;  /* 0x0000003508357220 */ /* 0x040fe20000410000 */
[----:B------:R-:W-:Y:S01]  /*265d0*/  SHF.R.S32.HI R11, RZ, 0x5, R12 ;  /* 0x00000005ff0b7819 */ /* 0x000fe2000001140c */
[C---:B------:R-:W-:Y:S01]  /*265e0*/  FMUL.FTZ R56, R8.reuse, R56 ;  /* 0x0000003808387220 */ /* 0x040fe20000410000 */
[----:B------:R-:W-:Y:S01]  /*265f0*/  LOP3.LUT R15, R15, 0x1c0, RZ, 0xc0, !PT ;  /* 0x000001c00f0f7812 */ /* 0x000fe200078ec0ff */
[C---:B------:R-:W-:Y:S01]  /*26600*/  FMUL.FTZ R57, R8.reuse, R57 ;  /* 0x0000003908397220 */ /* 0x040fe20000410000 */
[----:B------:R-:W-:Y:S01]  /*26610*/  LOP3.LUT R16, R13, 0x1, RZ, 0xc0, !PT ;  /* 0x000000010d107812 */ /* 0x000fe200078ec0ff */
[C---:B------:R-:W-:Y:S01]  /*26620*/  FMUL.FTZ R60, R8.reuse, R60 ;  /* 0x0000003c083c7220 */ /* 0x040fe20000410000 */
[----:B------:R-:W-:Y:S01]  /*26630*/  LEA R14, R11, R14, 0x9 ;  /* 0x0000000e0b0e7211 */ /* 0x000fe200078e48ff */
[C---:B------:R-:W-:Y:S01]  /*26640*/  FMUL.FTZ R61, R8.reuse, R61 ;  /* 0x0000003d083d7220 */ /* 0x040fe20000410000 */
[----:B------:R-:W-:Y:S01]  /*26650*/  LEA.HI R15, R15, R15, RZ, 0x1d ;  /* 0x0000000f0f0f7211 */ /* 0x000fe200078fe8ff */
[----:B------:R-:W-:Y:S01]  /*26660*/  FMUL.FTZ R64, R8, R64 ;  /* 0x0000004008407220 */ /* 0x000fe20000410000 */
[----:B------:R-:W-:Y:S01]  /*26670*/  ISETP.NE.U32.AND P0, PT, R16, 0x1, PT ;  /* 0x000000011000780c */ /* 0x000fe20003f05070 */
[----:B------:R-:W-:Y:S01]  /*26680*/  FMUL.FTZ R65, R8, R65 ;  /* 0x0000004108417220 */ /* 0x000fe20000410000 */
[----:B------:R-:W-:Y:S01]  /*26690*/  LEA R14, R14, R15, 0x1 ;  /* 0x0000000f0e0e7211 */ /* 0x000fe200078e08ff */
[C---:B------:R-:W-:Y:S01]  /*266a0*/  FMUL.FTZ R68, R8.reuse, R68 ;  /* 0x0000004408447220 */ /* 0x040fe20000410000 */
[----:B------:R-:W-:Y:S01]  /*266b0*/  R2P PR, R13, 0x6 ;  /* 0x000000060d007804 */ /* 0x000fe20000000000 */
[----:B------:R-:W-:Y:S01]  /*266c0*/  FMUL.FTZ R69, R8, R69 ;  /* 0x0000004508457220 */ /* 0x000fe20000410000 */
[----:B------:R-:W-:Y:S01]  /*266d0*/  SHF.L.U32 R13, R14, 0x2, RZ ;  /* 0x000000020e0d7819 */ /* 0x000fe200000006ff */
[C---:B------:R-:W-:Y:S01]  /*266e0*/  FMUL.FTZ R72, R8.reuse, R72 ;  /* 0x0000004808487220 */ /* 0x040fe20000410000 */
[----:B------:R-:W-:Y:S01]  /*266f0*/  STS.64 [R14.X4], R160 ;  /* 0x000000a00e007388 */ /* 0x000fe20000004a00 */
[C---:B------:R-:W-:Y:S01]  /*26700*/  FMUL.FTZ R73, R8.reuse, R73 ;  /* 0x0000004908497220 */ /* 0x040fe20000410000 */
[----:B------:R-:W-:Y:S01]  /*26710*/  IADD3 R15, R13, -0x20, RZ ;  /* 0xffffffe00d0f7810 */ /* 0x000fe20007ffe0ff */
[----:B------:R-:W-:-:S02]  /*26720*/  FMUL.FTZ R76, R8, R76 ;  /* 0x0000004c084c7220 */ /* 0x000fc40000410000 */
[C---:B------:R-:W-:Y:S01]  /*26730*/  FMUL.FTZ R77, R8.reuse, R77 ;  /* 0x0000004d084d7220 */ /* 0x040fe20000410000 */
[----:B------:R-:W-:Y:S01]  /*26740*/  @P0 IADD3 R15, R13, 0x20, RZ ;  /* 0x000000200d0f0810 */ /* 0x000fe20007ffe0ff */
[C---:B------:R-:W-:Y:S02]  /*26750*/  FMUL.FTZ R80, R8.reuse, R80 ;  /* 0x0000005008507220 */ /* 0x040fe40000410000 */
[C---:B------:R-:W-:Y:S02]  /*26760*/  FMUL.FTZ R81, R8.reuse, R81 ;  /* 0x0000005108517220 */ /* 0x040fe40000410000 */
[C---:B------:R-:W-:Y:S02]  /*26770*/  FMUL.FTZ R84, R8.reuse, R84 ;  /* 0x0000005408547220 */ /* 0x040fe40000410000 */
[C---:B------:R-:W-:Y:S02]  /*26780*/  FMUL.FTZ R85, R8.reuse, R85 ;  /* 0x0000005508557220 */ /* 0x040fe40000410000 */
[----:B------:R-:W-:-:S02]  /*26790*/  FMUL.FTZ R88, R8, R88 ;  /* 0x0000005808587220 */ /* 0x000fc40000410000 */
[C---:B------:R-:W-:Y:S02]  /*267a0*/  FMUL.FTZ R89, R8.reuse, R89 ;  /* 0x0000005908597220 */ /* 0x040fe40000410000 */
        /* <DEDUP_REMOVED lines=31> */
[----:B------:R-:W-:Y:S01]  /*269a0*/  FMUL.FTZ R145, R8, R145 ;  /* 0x0000009108917220 */ /* 0x000fe20000410000 */
[----:B------:R-:W-:Y:S01]  /*269b0*/  MOV R8, 0x40 ;  /* 0x0000004000087802 */ /* 0x000fe20000000f00 */
[C---:B-1----:R-:W-:Y:S02]  /*269c0*/  FMUL.FTZ R163, R7.reuse, R163 ;  /* 0x000000a307a37220 */ /* 0x042fe40000410000 */
[C---:B------:R-:W-:Y:S01]  /*269d0*/  FMUL.FTZ R162, R7.reuse, R162 ;  /* 0x000000a207a27220 */ /* 0x040fe20000410000 */
[----:B------:R-:W-:Y:S01]  /*269e0*/  SEL R8, R8, 0xffffffc0, !P1 ;  /* 0xffffffc008087807 */ /* 0x000fe20004800000 */
[----:B------:R-:W-:-:S02]  /*269f0*/  FMUL.FTZ R159, R7, R159 ;  /* 0x0000009f079f7220 */ /* 0x000fc40000410000 */
[----:B------:R-:W-:Y:S01]  /*26a00*/  FMUL.FTZ R158, R7, R158 ;  /* 0x0000009e079e7220 */ /* 0x000fe20000410000 */
[----:B------:R-:W-:Y:S01]  /*26a10*/  IADD3 R16, R13, R8, RZ ;  /* 0x000000080d107210 */ /* 0x000fe20007ffe0ff */
[C---:B------:R-:W-:Y:S01]  /*26a20*/  FMUL.FTZ R39, R7.reuse, R39 ;  /* 0x0000002707277220 */ /* 0x040fe20000410000 */
[----:B------:R-:W-:Y:S01]  /*26a30*/  STS.64 [R14.X4+0x800], R162 ;  /* 0x000800a20e007388 */ /* 0x000fe20000004a00 */
[C---:B------:R-:W-:Y:S02]  /*26a40*/  FMUL.FTZ R38, R7.reuse, R38 ;  /* 0x0000002607267220 */ /* 0x040fe40000410000 */
[C---:B------:R-:W-:Y:S01]  /*26a50*/  FMUL.FTZ R43, R7.reuse, R43 ;  /* 0x0000002b072b7220 */ /* 0x040fe20000410000 */
[----:B------:R-:W-:Y:S01]  /*26a60*/  STS.64 [R15], R156 ;  /* 0x0000009c0f007388 */ /* 0x000fe20000000a00 */
[C---:B------:R-:W-:Y:S02]  /*26a70*/  FMUL.FTZ R42, R7.reuse, R42 ;  /* 0x0000002a072a7220 */ /* 0x040fe40000410000 */
[C---:B------:R-:W-:Y:S01]  /*26a80*/  FMUL.FTZ R47, R7.reuse, R47 ;  /* 0x0000002f072f7220 */ /* 0x040fe20000410000 */
[----:B------:R-:W-:Y:S01]  /*26a90*/  STS.64 [R15+0x800], R158 ;  /* 0x0008009e0f007388 */ /* 0x000fe20000000a00 */
[----:B------:R-:W-:-:S02]  /*26aa0*/  FMUL.FTZ R46, R7, R46 ;  /* 0x0000002e072e7220 */ /* 0x000fc40000410000 */
[C---:B------:R-:W-:Y:S01]  /*26ab0*/  FMUL.FTZ R51, R7.reuse, R51 ;  /* 0x0000003307337220 */ /* 0x040fe20000410000 */
[----:B------:R-:W-:Y:S01]  /*26ac0*/  STS.64 [R16], R36 ;  /* 0x0000002410007388 */ /* 0x000fe20000000a00 */
[C---:B------:R-:W-:Y:S02]  /*26ad0*/  FMUL.FTZ R50, R7.reuse, R50 ;  /* 0x0000003207327220 */ /* 0x040fe40000410000 */
[C---:B------:R-:W-:Y:S01]  /*26ae0*/  FMUL.FTZ R55, R7.reuse, R55 ;  /* 0x0000003707377220 */ /* 0x040fe20000410000 */
[----:B------:R-:W-:Y:S01]  /*26af0*/  STS.64 [R16+0x800], R38 ;  /* 0x0008002610007388 */ /* 0x000fe20000000a00 */
        /* <DEDUP_REMOVED lines=50> */
[----:B------:R-:W-:Y:S01]  /*26e20*/  FMUL.FTZ R146, R7, R146 ;  /* 0x0000009207927220 */ /* 0x000fe20000410000 */
[----:B------:R-:W-:-:S04]  /*26e30*/  MOV R7, 0x80 ;  /* 0x0000008000077802 */ /* 0x000fc80000000f00 */
[----:B------:R-:W-:Y:S02]  /*26e40*/  SEL R18, R7, 0xffffff80, !P2 ;  /* 0xffffff8007127807 */ /* 0x000fe40005000000 */
[-C--:B------:R-:W-:Y:S02]  /*26e50*/  IADD3 R7, R8, R15.reuse, RZ ;  /* 0x0000000f08077210 */ /* 0x080fe40007ffe0ff */
[-C--:B------:R-:W-:Y:S02]  /*26e60*/  IADD3 R8, R13, R18.reuse, RZ ;  /* 0x000000120d087210 */ /* 0x080fe40007ffe0ff */
[----:B------:R-:W-:Y:S01]  /*26e70*/  IADD3 R17, R18, R15, RZ ;  /* 0x0000000f12117210 */ /* 0x000fe20007ffe0ff */
[----:B------:R-:W-:Y:S01]  /*26e80*/  STS.64 [R7], R40 ;  /* 0x0000002807007388 */ /* 0x000fe20000000a00 */
[-C--:B------:R-:W-:Y:S02]  /*26e90*/  IADD3 R19, R16, R18.reuse, RZ ;  /* 0x0000001210137210 */ /* 0x080fe40007ffe0ff */
[----:B------:R-:W-:Y:S01]  /*26ea0*/  IADD3 R18, R7, R18, RZ ;  /* 0x0000001207127210 */ /* 0x000fe20007ffe0ff */
        /* <DEDUP_REMOVED lines=44> */
[----:B------:R1:W-:Y:S04]  /*27170*/  STS.64 [R15+0xc800], R130 ;  /* 0x00c800820f007388 */ /* 0x0003e80000000a00 */
[----:B------:R-:W-:Y:S04]  /*27180*/  STS.64 [R16+0xc000], R132 ;  /* 0x00c0008410007388 */ /* 0x000fe80000000a00 */
[----:B------:R-:W-:Y:S04]  /*27190*/  STS.64 [R16+0xc800], R134 ;  /* 0x00c8008610007388 */ /* 0x000fe80000000a00 */
[----:B------:R2:W-:Y:S04]  /*271a0*/  STS.64 [R7+0xc000], R152 ;  /* 0x00c0009807007388 */ /* 0x0005e80000000a00 */
[----:B------:R-:W-:Y:S04]  /*271b0*/  STS.64 [R7+0xc800], R154 ;  /* 0x00c8009a07007388 */ /* 0x000fe80000000a00 */
[----:B------:R-:W-:Y:S04]  /*271c0*/  STS.64 [R8+0xc000], R136 ;  /* 0x00c0008808007388 */ /* 0x000fe80000000a00 */
[----:B------:R3:W-:Y:S04]  /*271d0*/  STS.64 [R8+0xc800], R138 ;  /* 0x00c8008a08007388 */ /* 0x0007e80000000a00 */
[----:B------:R-:W-:Y:S04]  /*271e0*/  STS.64 [R17+0xc000], R140 ;  /* 0x00c0008c11007388 */ /* 0x000fe80000000a00 */
[----:B------:R-:W-:Y:S04]  /*271f0*/  STS.64 [R17+0xc800], R142 ;  /* 0x00c8008e11007388 */ /* 0x000fe80000000a00 */
[----:B------:R-:W-:Y:S04]  /*27200*/  STS.64 [R19+0xc000], R148 ;  /* 0x00c0009413007388 */ /* 0x000fe80000000a00 */
[----:B------:R-:W-:Y:S04]  /*27210*/  STS.64 [R19+0xc800], R150 ;  /* 0x00c8009613007388 */ /* 0x000fe80000000a00 */
[----:B------:R3:W-:Y:S04]  /*27220*/  STS.64 [R18+0xc000], R144 ;  /* 0x00c0009012007388 */ /* 0x0007e80000000a00 */
[----:B------:R3:W-:Y:S04]  /*27230*/  STS.64 [R18+0xc800], R146 ;  /* 0x00c8009212007388 */ /* 0x0007e80000000a00 */
[----:B-1----:R-:W4:Y:S04]  /*27240*/  LD.E.64 R14, [R4.64+0xb0] ;  /* 0x0000b004040e7980 */ /* 0x002f28000c101b00 */
[----:B--2---:R-:W2:Y:S04]  /*27250*/  LD.E R152, [R4.64+0x60] ;  /* 0x0000600404987980 */ /* 0x004ea8000c101900 */
[----:B---3--:R-:W1:Y:S01]  /*27260*/  S2R R8, SR_TID.X ;  /* 0x0000000000087919 */ /* 0x008e620000002100 */
[----:B------:R-:W-:-:S03]  /*27270*/  LEA.HI R16, R10, R9, RZ, 0x4 ;  /* 0x000000090a107211 */ /* 0x000fc600078f20ff */
[----:B------:R3:W5:Y:S04]  /*27280*/  LD.E R13, [R4.64+0xcc] ;  /* 0x0000cc04040d7980 */ /* 0x000768000c101900 */
[----:B------:R3:W5:Y:S01]  /*27290*/  LD.E.64 R154, [R4.64+0x78] ;  /* 0x00007804049a7980 */ /* 0x000762000c101b00 */
[----:B------:R-:W-:-:S03]  /*272a0*/  LOP3.LUT R144, R16, 0xfffffff0, RZ, 0xc0, !PT ;  /* 0xfffffff010907812 */ /* 0x000fc600078ec0ff */
[----:B------:R3:W5:Y:S01]  /*272b0*/  LD.E.64 R156, [R4.64+0xa8] ;  /* 0x0000a804049c7980 */ /* 0x000762000c101b00 */
[----:B------:R-:W-:Y:S01]  /*272c0*/  LOP3.LUT R12, R12, 0xffffffe0, RZ, 0xc0, !PT ;  /* 0xffffffe00c0c7812 */ /* 0x000fe200078ec0ff */
[----:B------:R-:W-:Y:S01]  /*272d0*/  @P4 MUFU.LG2 R2, R2 ;  /* 0x0000000200024308 */ /* 0x000fe20000000c00 */
[-C--:B------:R-:W-:Y:S01]  /*272e0*/  IADD3 R144, -R144, R9.reuse, RZ ;  /* 0x0000000990907210 */ /* 0x080fe20007ffe1ff */
[----:B------:R-:W-:Y:S01]  /*272f0*/  BSSY B0, `(.L_x_1960) ;  /* 0x0000056000007945 */ /* 0x000fe20003800000 */
[----:B------:R-:W-:Y:S02]  /*27300*/  IADD3 R12, -R12, R9, RZ ;  /* 0x000000090c0c7210 */ /* 0x000fe40007ffe1ff */
[----:B------:R-:W-:Y:S02]  /*27310*/  LEA.HI R17, R144, R144, RZ, 0x1 ;  /* 0x0000009090117211 */ /* 0x000fe400078f08ff */
[----:B------:R-:W-:Y:S01]  /*27320*/  SHF.R.S32.HI R146, RZ, 0x1f, R11 ;  /* 0x0000001fff927819 */ /* 0x000fe2000001140b */
[----:B------:R-:W3:Y:S01]  /*27330*/  @P3 MUFU.LG2 R6, R6 ;  /* 0x0000000600063308 */ /* 0x000ee20000000c00 */
[----:B------:R-:W-:-:S02]  /*27340*/  SHF.L.U32 R19, R17, 0x2, RZ ;  /* 0x0000000211137819 */ /* 0x000fc400000006ff */
[----:B-1----:R-:W-:Y:S02]  /*27350*/  SHF.R.S32.HI R7, RZ, 0x1f, R8 ;  /* 0x0000001fff077819 */ /* 0x002fe40000011408 */
[----:B------:R-:W-:Y:S02]  /*27360*/  LOP3.LUT R17, R17, 0xffffffe, RZ, 0xc0, !PT ;  /* 0x0ffffffe11117812 */ /* 0x000fe400078ec0ff */
[CC--:B------:R-:W-:Y:S02]  /*27370*/  LEA.HI R10, R7.reuse, R8.reuse, RZ, 0x4 ;  /* 0x00000008070a7211 */ /* 0x0c0fe400078f20ff */
[----:B------:R-:W-:Y:S02]  /*27380*/  LEA.HI R7, R7, R8, RZ, 0x5 ;  /* 0x0000000807077211 */ /* 0x000fe400078f28ff */
[----:B------:R-:W-:Y:S02]  /*27390*/  SHF.R.S32.HI R10, RZ, 0x4, R10 ;  /* 0x00000004ff0a7819 */ /* 0x000fe4000001140a */
[----:B------:R-:W-:-:S02]  /*273a0*/  LOP3.LUT R7, R7, 0xffffffe0, RZ, 0xc0, !PT ;  /* 0xffffffe007077812 */ /* 0x000fc400078ec0ff */
[----:B------:R-:W-:Y:S01]  /*273b0*/  SHF.L.U32 R16, R10, 0x6, RZ ;  /* 0x000000060a107819 */ /* 0x000fe200000006ff */
[----:B---3--:R-:W-:Y:S01]  /*273c0*/  @P3 FMUL.FTZ R6, R6, 0.69314718246459960938 ;  /* 0x3f31721806063820 */ /* 0x008fe20000410000 */
[----:B------:R-:W-:Y:S02]  /*273d0*/  IADD3 R7, -R7, R8, RZ ;  /* 0x0000000807077210 */ /* 0x000fe40007ffe1ff */
[----:B------:R-:W-:Y:S02]  /*273e0*/  LOP3.LUT R16, R16, 0x1c0, RZ, 0xc0, !PT ;  /* 0x000001c010107812 */ /* 0x000fe400078ec0ff */
[----:B------:R-:W-:Y:S02]  /*273f0*/  LOP3.LUT P0, RZ, R12, 0x3, RZ, 0xc0, !PT ;  /* 0x000000030cff7812 */ /* 0x000fe4000780c0ff */
[----:B------:R-:W-:Y:S02]  /*27400*/  LOP3.LUT R19, R16, 0x38, R19, 0xf8, !PT ;  /* 0x0000003810137812 */ /* 0x000fe400078ef813 */
[----:B------:R-:W-:-:S02]  /*27410*/  SHF.R.U32.HI R16, RZ, 0x3, R16 ;  /* 0x00000003ff107819 */ /* 0x000fc40000011610 */
[----:B------:R-:W-:Y:S02]  /*27420*/  IADD3 R17, R144, -R17, RZ ;  /* 0x8000001190117210 */ /* 0x000fe40007ffe0ff */
[----:B------:R-:W-:Y:S02]  /*27430*/  LOP3.LUT R16, R19, R16, RZ, 0x3c, !PT ;  /* 0x0000001013107212 */ /* 0x000fe400078e3cff */
[----:B------:R-:W-:Y:S02]  /*27440*/  LEA.HI R146, R146, R11, RZ, 0x2 ;  /* 0x0000000b92927211 */ /* 0x000fe400078f10ff */
[----:B------:R-:W-:Y:S02]  /*27450*/  SHF.R.S32.HI R8, RZ, 0x1f, R7 ;  /* 0x0000001fff087819 */ /* 0x000fe40000011407 */
[----:B------:R-:W-:Y:S01]  /*27460*/  LEA R145, R17, R16, 0x2 ;  /* 0x0000001011917211 */ /* 0x000fe200078e10ff */
[----:B------:R-:W-:Y:S01]  /*27470*/  BAR.SYNC.DEFER_BLOCKING 0x0 ;  /* 0x0000000000007b1d */ /* 0x000fe20000010000 */
[----:B------:R-:W-:-:S02]  /*27480*/  LOP3.LUT R146, R146, 0xffffffc, RZ, 0xc0, !PT ;  /* 0x0ffffffc92927812 */ /* 0x000fc400078ec0ff */
[----:B------:R-:W-:Y:S02]  /*27490*/  LEA.HI R8, R8, R7, RZ, 0x2 ;  /* 0x0000000708087211 */ /* 0x000fe400078f10ff */
[----:B------:R-:W-:Y:S02]  /*274a0*/  SHF.L.U32 R7, R243, 0x6, RZ ;  /* 0x00000006f3077819 */ /* 0x000fe400000006ff */
[----:B------:R-:W-:Y:S02]  /*274b0*/  IADD3 R146, R11, -R146, RZ ;  /* 0x800000920b927210 */ /* 0x000fe40007ffe0ff */
[----:B------:R-:W-:Y:S02]  /*274c0*/  SHF.L.U32 R148, R144, 0x2, RZ ;  /* 0x0000000290947819 */ /* 0x000fe400000006ff */
[----:B------:R-:W-:Y:S02]  /*274d0*/  SHF.R.S32.HI R147, RZ, 0x2, R8 ;  /* 0x00000002ff937819 */ /* 0x000fe40000011408 */
[----:B------:R-:W-:-:S02]  /*274e0*/  MOV R9, 0xff800000 ;  /* 0xff80000000097802 */ /* 0x000fc40000000f00 */
[----:B------:R-:W-:Y:S01]  /*274f0*/  MOV R11, 0xff800000 ;  /* 0xff800000000b7802 */ /* 0x000fe20000000f00 */
[----:B-----5:R-:W-:Y:S01]  /*27500*/  @P3 FFMA.FTZ R11, R3, R0, R6 ;  /* 0x00000000030b3223 */ /* 0x020fe20000010006 */
[----:B------:R-:W-:Y:S02]  /*27510*/  SHF.R.S32.HI R149, RZ, 0x1f, R148 ;  /* 0x0000001fff957819 */ /* 0x000fe40000011494 */
[----:B------:R-:W-:Y:S01]  /*27520*/  LEA R146, R146, R147, 0x4 ;  /* 0x0000009392927211 */ /* 0x000fe200078e20ff */
[----:B------:R-:W1:Y:S04]  /*27530*/  LDS.128 R140, [R145.X4] ;  /* 0x00000000918c7984 */ /* 0x000e680000004c00 */
[----:B------:R-:W3:Y:S04]  /*27540*/  LDS.128 R136, [R145.X4+0x800] ;  /* 0x0008000091887984 */ /* 0x000ee80000004c00 */
        /* <DEDUP_REMOVED lines=30> */
[----:B---3--:R-:W-:-:S04]  /*27730*/  @P4 FMUL.FTZ R145, R2, 0.69314718246459960938 ;  /* 0x3f31721802914820 */ /* 0x008fc80000410000 */
[----:B------:R-:W-:Y:S02]  /*27740*/  @P4 FFMA.FTZ R9, R164, R0, R145 ;  /* 0x00000000a4094223 */ /* 0x000fe40000010091 */
[----:B----4-:R-:W-:-:S04]  /*27750*/  IMAD R14, R14, UR8, R247 ;  /* 0x000000080e0e7c24 */ /* 0x010fc8000f8e02f7 */
[----:B--2---:R-:W-:-:S04]  /*27760*/  IMAD R14, R14, R152, R245 ;  /* 0x000000980e0e7224 */ /* 0x004fc800078e02f5 */
[----:B------:R-:W-:Y:S01]  /*27770*/  IMAD R14, R15, R14, R7 ;  /* 0x0000000e0f0e7224 */ /* 0x000fe200078e0207 */
[----:B------:R-:W-:Y:S05]  /*27780*/  @P0 BRA `(.L_x_1961) ;  /* 0x000000c000000947 */ /* 0x000fea0003800000 */
[----:B-1----:R-:W-:Y:S01]  /*27790*/  IMAD R3, R243, -0x40, R244 ;  /* 0xffffffc0f3037824 */ /* 0x002fe200078e02f4 */
[----:B------:R-:W-:Y:S01]  /*277a0*/  IADD3 R2, R146, 0x8, RZ ;  /* 0x0000000892027810 */ /* 0x000fe20007ffe0ff */
[----:B------:R-:W-:Y:S01]  /*277b0*/  ULDC.64 UR4, c[0x0][0x118] ;  /* 0x0000460000047ab9 */ /* 0x000fe20000000a00 */
[----:B------:R-:W-:Y:S02]  /*277c0*/  SHF.R.S32.HI R7, RZ, 0x1f, R14 ;  /* 0x0000001fff077819 */ /* 0x000fe4000001140e */
[----:B------:R-:W-:Y:S02]  /*277d0*/  IADD3 R0, P0, R14, R146, RZ ;  /* 0x000000920e007210 */ /* 0x000fe40007f1e0ff */
[-C--:B------:R-:W-:Y:S02]  /*277e0*/  ISETP.GE.AND P2, PT, R146, R3.reuse, PT ;  /* 0x000000039200720c */ /* 0x080fe40003f46270 */
[----:B------:R-:W-:-:S02]  /*277f0*/  ISETP.GE.AND P1, PT, R2, R3, PT ;  /* 0x000000030200720c */ /* 0x000fc40003f26270 */
[----:B------:R-:W-:Y:S02]  /*27800*/  LEA.HI.X.SX32 R7, R146, R7, 0x1, P0 ;  /* 0x0000000792077211 */ /* 0x000fe400000f0eff */
[----:B------:R-:W-:-:S04]  /*27810*/  LEA R2, P0, R0, R156, 0x2 ;  /* 0x0000009c00027211 */ /* 0x000fc800078010ff */
[----:B------:R-:W-:-:S05]  /*27820*/  LEA.HI.X R3, R0, R157, R7, 0x2, P0 ;  /* 0x0000009d00037211 */ /* 0x000fca00000f1407 */
[----:B------:R1:W-:Y:S04]  /*27830*/  @!P2 ST.E [R2.64], R9 ;  /* 0x000000090200a985 */ /* 0x0003e8000c101904 */
[----:B------:R1:W-:Y:S02]  /*27840*/  @!P1 ST.E [R2.64+0x20], R11 ;  /* 0x0000200b02009985 */ /* 0x0003e4000c101904 */
.L_x_1961:
[----:B-1----:R-:W-:Y:S05]  /*27850*/  BSYNC B0 ;  /* 0x0000000000007941 */ /* 0x002fea0003800000 */
.L_x_1960:
[----:B------:R-:W-:Y:S01]  /*27860*/  IMAD R243, R243, -0x40, R244 ;  /* 0xffffffc0f3f37824 */ /* 0x000fe200078e02f4 */
[----:B------:R-:W-:Y:S01]  /*27870*/  ULDC.64 UR4, c[0x0][0x118] ;  /* 0x0000460000047ab9 */ /* 0x000fe20000000a00 */
[----:B------:R-:W-:Y:S01]  /*27880*/  IMAD R13, R14, R13, RZ ;  /* 0x0000000d0e0d7224 */ /* 0x000fe200078e02ff */
[----:B------:R1:W5:Y:S01]  /*27890*/  LD.E R4, [R4.64+0xc0] ;  /* 0x0000c00404047980 */ /* 0x000362000c101900 */
[C---:B------:R-:W-:Y:S01]  /*278a0*/  IMAD.WIDE R2, R10.reuse, 0x100, R148 ;  /* 0x000001000a027825 */ /* 0x040fe200078e0294 */
[----:B------:R-:W-:Y:S01]  /*278b0*/  ISETP.GE.AND P1, PT, R10, R243, PT ;  /* 0x000000f30a00720c */ /* 0x000fe20003f26270 */
[----:B------:R-:W-:Y:S03]  /*278c0*/  BSSY B0, `(.L_x_1962) ;  /* 0x0000013000007945 */ /* 0x000fe60003800000 */
[----:B------:R-:W-:-:S04]  /*278d0*/  IADD3 R0, P0, R2, R13, RZ ;  /* 0x0000000d02007210 */ /* 0x000fc80007f1e0ff */
[----:B------:R-:W-:Y:S02]  /*278e0*/  LEA.HI.X.SX32 R13, R13, R3, 0x1, P0 ;  /* 0x000000030d0d7211 */ /* 0x000fe400000f0eff */
[----:B------:R-:W-:Y:S02]  /*278f0*/  LEA R8, P0, R0, R154, 0x2 ;  /* 0x0000009a00087211 */ /* 0x000fe400078010ff */
[----:B------:R-:W-:Y:S02]  /*27900*/  IADD3 R3, R148, 0x40, RZ ;  /* 0x0000004094037810 */ /* 0x000fe40007ffe0ff */
[----:B------:R-:W-:Y:S01]  /*27910*/  LEA.HI.X R9, R0, R155, R13, 0x2, P0 ;  /* 0x0000009b00097211 */ /* 0x000fe200000f140d */
[----:B------:R-:W-:Y:S05]  /*27920*/  @P1 BRA `(.L_x_1963) ;  /* 0x000000c000001947 */ /* 0x000fea0003800000 */
[C---:B------:R-:W-:Y:S01]  /*27930*/  IADD3 R7, R3.reuse, 0x40, RZ ;  /* 0x0000004003077810 */ /* 0x040fe20007ffe0ff */
[----:B------:R-:W-:Y:S01]  /*27940*/  ULDC.64 UR4, c[0x0][0x118] ;  /* 0x0000460000047ab9 */ /* 0x000fe20000000a00 */
[C---:B-1----:R-:W-:Y:S02]  /*27950*/  IADD3 R5, R3.reuse, 0x80, RZ ;  /* 0x0000008003057810 */ /* 0x042fe40007ffe0ff */
[----:B-----5:R-:W-:-:S02]  /*27960*/  ISETP.GE.AND P2, PT, R3, R4, PT ;  /* 0x000000040300720c */ /* 0x020fc40003f46270 */
[-C--:B------:R-:W-:Y:S02]  /*27970*/  ISETP.GE.AND P3, PT, R148, R4.reuse, PT ;  /* 0x000000049400720c */ /* 0x080fe40003f66270 */
[-C--:B------:R-:W-:Y:S02]  /*27980*/  ISETP.GE.AND P1, PT, R7, R4.reuse, PT ;  /* 0x000000040700720c */ /* 0x080fe40003f26270 */
[----:B------:R-:W-:-:S07]  /*27990*/  ISETP.GE.AND P0, PT, R5, R4, PT ;  /* 0x000000040500720c */ /* 0x000fce0003f06270 */
[----:B------:R1:W-:Y:S04]  /*279a0*/  @!P2 ST.E.128 [R8.64+0x100], R108 ;  /* 0x0001006c0800a985 */ /* 0x0003e8000c101d04 */
[----:B------:R1:W-:Y:S04]  /*279b0*/  @!P3 ST.E.64 [R8.64], R140 ;  /* 0x0000008c0800b985 */ /* 0x0003e8000c101b04 */
[----:B------:R1:W-:Y:S04]  /*279c0*/  @!P3 ST.E.64 [R8.64+0x8], R142 ;  /* 0x0000088e0800b985 */ /* 0x0003e8000c101b04 */
[----:B------:R1:W-:Y:S04]  /*279d0*/  @!P1 ST.E.128 [R8.64+0x200], R76 ;  /* 0x0002004c08009985 */ /* 0x0003e8000c101d04 */
[----:B------:R1:W-:Y:S02]  /*279e0*/  @!P0 ST.E.128 [R8.64+0x300], R44 ;  /* 0x0003002c08008985 */ /* 0x0003e4000c101d04 */
.L_x_1963:
[----:B------:R-:W-:Y:S05]  /*279f0*/  BSYNC B0 ;  /* 0x0000000000007941 */ /* 0x000fea0003800000 */
.L_x_1962:
[----:B------:R-:W-:Y:S01]  /*27a00*/  IADD3 R0, R10, 0x8, RZ ;  /* 0x000000080a007810 */ /* 0x000fe20007ffe0ff */
[----:B------:R-:W-:Y:S03]  /*27a10*/  BSSY B0, `(.L_x_1964) ;  /* 0x000000e000007945 */ /* 0x000fe60003800000 */
[----:B------:R-:W-:-:S13]  /*27a20*/  ISETP.GE.AND P0, PT, R0, R243, PT ;  /* 0x000000f30000720c */ /* 0x000fda0003f06270 */
[----:B------:R-:W-:Y:S05]  /*27a30*/  @P0 BRA `(.L_x_1965) ;  /* 0x000000b000000947 */ /* 0x000fea0003800000 */
[C---:B------:R-:W-:Y:S01]  /*27a40*/  IADD3 R7, R3.reuse, 0x40, RZ ;  /* 0x0000004003077810 */ /* 0x040fe20007ffe0ff */
[----:B------:R-:W-:Y:S01]  /*27a50*/  ULDC.64 UR4, c[0x0][0x118] ;  /* 0x0000460000047ab9 */ /* 0x000fe20000000a00 */
[C---:B-1----:R-:W-:Y:S02]  /*27a60*/  IADD3 R5, R3.reuse, 0x80, RZ ;  /* 0x0000008003057810 */ /* 0x042fe40007ffe0ff */
[-C--:B-----5:R-:W-:Y:S02]  /*27a70*/  ISETP.GE.AND P3, PT, R148, R4.reuse, PT ;  /* 0x000000049400720c */ /* 0x0a0fe40003f66270 */
[-C--:B------:R-:W-:Y:S02]  /*27a80*/  ISETP.GE.AND P2, PT, R3, R4.reuse, PT ;  /* 0x000000040300720c */ /* 0x080fe40003f46270 */
[-C--:B------:R-:W-:Y:S02]  /*27a90*/  ISETP.GE.AND P1, PT, R7, R4.reuse, PT ;  /* 0x000000040700720c */ /* 0x080fe40003f26270 */
[----:B------:R-:W-:-:S07]  /*27aa0*/  ISETP.GE.AND P0, PT, R5, R4, PT ;  /* 0x000000040500720c */ /* 0x000fce0003f06270 */
[----:B------:R1:W-:Y:S04]  /*27ab0*/  @!P3 ST.E.128 [R8.64+0x2000], R136 ;  /* 0x002000880800b985 */ /* 0x0003e8000c101d04 */
[----:B------:R1:W-:Y:S04]  /*27ac0*/  @!P2 ST.E.128 [R8.64+0x2100], R104 ;  /* 0x002100680800a985 */ /* 0x0003e8000c101d04 */
[----:B------:R1:W-:Y:S04]  /*27ad0*/  @!P1 ST.E.128 [R8.64+0x2200], R72 ;  /* 0x0022004808009985 */ /* 0x0003e8000c101d04 */
[----:B------:R1:W-:Y:S02]  /*27ae0*/  @!P0 ST.E.128 [R8.64+0x2300], R40 ;  /* 0x0023002808008985 */ /* 0x0003e4000c101d04 */
.L_x_1965:
[----:B------:R-:W-:Y:S05]  /*27af0*/  BSYNC B0 ;  /* 0x0000000000007941 */ /* 0x000fea0003800000 */
.L_x_1964:
        /* <DEDUP_REMOVED lines=15> */
.L_x_1967:
[----:B------:R-:W-:Y:S05]  /*27bf0*/  BSYNC B0 ;  /* 0x0000000000007941 */ /* 0x000fea0003800000 */
.L_x_1966:
        /* <DEDUP_REMOVED lines=15> */
.L_x_1969:
[----:B------:R-:W-:Y:S05]  /*27cf0*/  BSYNC B0 ;  /* 0x0000000000007941 */ /* 0x000fea0003800000 */
.L_x_1968:
        /* <DEDUP_REMOVED lines=15> */
.L_x_1971:
[----:B------:R-:W-:Y:S05]  /*27df0*/  BSYNC B0 ;  /* 0x0000000000007941 */ /* 0x000fea0003800000 */
.L_x_1970:
        /* <DEDUP_REMOVED lines=15> */
.L_x_1973:
[----:B------:R-:W-:Y:S05]  /*27ef0*/  BSYNC B0 ;  /* 0x0000000000007941 */ /* 0x000fea0003800000 */
.L_x_1972:
        /* <DEDUP_REMOVED lines=15> */
.L_x_1975:
[----:B------:R-:W-:Y:S05]  /*27ff0*/  BSYNC B0 ;  /* 0x0000000000007941 */ /* 0x000fea0003800000 */
.L_x_1974:
[----:B------:R-:W-:-:S04]  /*28000*/  IADD3 R10, R10, 0x38, RZ ;  /* 0x000000380a0a7810 */ /* 0x000fc80007ffe0ff */
[----:B------:R-:W-:Y:S01]  /*28010*/  ISETP.GE.AND P0, PT, R10, R243, PT ;  /* 0x000000f30a00720c */ /* 0x000fe20003f06270 */
[----:B------:R-:W-:-:S12]  /*28020*/  IMAD.MOV.U32 R243, RZ, RZ, 0x0 ;  /* 0x00000000fff37424 */ /* 0x000fd800078e00ff */
[----:B------:R-:W-:Y:S05]  /*28030*/  @P0 RET.REL.NODEC R242 `(_ZN5flash24flash_fwd_splitkv_kernelI23Flash_fwd_kernel_traitsILi256ELi64ELi64ELi4ELb0ELb0EN7cutlass6half_tE19Flash_kernel_traitsILi256ELi64ELi64ELi4ES3_EELb1ELb0ELb0ELb0ELb0ELb0ELb1ELb1EEEvNS_16Flash_fwd_paramsE) ;  /* 0xfffd7fc0f2000950 */ /* 0x000fea0003c3ffff */
[C---:B-1----:R-:W-:Y:S01]  /*28040*/  IADD3 R5, R3.reuse, 0x40, RZ ;  /* 0x0000004003057810 */ /* 0x042fe20007ffe0ff */
[----:B------:R-:W-:Y:S01]  /*28050*/  ULDC.64 UR4, c[0x0][0x118] ;  /* 0x0000460000047ab9 */ /* 0x000fe20000000a00 */
[-C--:B-----5:R-:W-:Y:S01]  /*28060*/  ISETP.GE.AND P1, PT, R3, R4.reuse, PT ;  /* 0x000000040300720c */ /* 0x0a0fe20003f26270 */
[----:B------:R-:W-:Y:S01]  /*28070*/  IMAD.MOV.U32 R243, RZ, RZ, 0x0 ;  /* 0x00000000fff37424 */ /* 0x000fe200078e00ff */
[-C--:B------:R-:W-:Y:S02]  /*28080*/  ISETP.GE.AND P0, PT, R5, R4.reuse, PT ;  /* 0x000000040500720c */ /* 0x080fe40003f06270 */
[----:B------:R-:W-:Y:S02]  /*28090*/  IADD3 R3, R3, 0x80, RZ ;  /* 0x0000008003037810 */ /* 0x000fe40007ffe0ff */
[----:B------:R-:W-:-:S07]  /*280a0*/  ISETP.GE.AND P2, PT, R148, R4, PT ;  /* 0x000000049400720c */ /* 0x000fce0003f46270 */
[----:B------:R1:W-:Y:S04]  /*280b0*/  @!P1 ST.E.128 [R8.64+0xe100], R80 ;  /* 0x00e1005008009985 */ /* 0x0003e8000c101d04 */
[----:B------:R1:W-:Y:S01]  /*280c0*/  @!P0 ST.E.128 [R8.64+0xe200], R48 ;  /* 0x00e2003008008985 */ /* 0x0003e2000c101d04 */
[----:B------:R-:W-:-:S03]  /*280d0*/  ISETP.GE.AND P0, PT, R3, R4, PT ;  /* 0x000000040300720c */ /* 0x000fc60003f06270 */
[----:B------:R1:W-:Y:S10]  /*280e0*/  @!P2 ST.E.128 [R8.64+0xe000], R112 ;  /* 0x00e000700800a985 */ /* 0x0003f4000c101d04 */
[----:B------:R-:W-:Y:S05]  /*280f0*/  @P0 RET.REL.NODEC R242 `(_ZN5flash24flash_fwd_splitkv_kernelI23Flash_fwd_kernel_traitsILi256ELi64ELi64ELi4ELb0ELb0EN7cutlass6half_tE19Flash_kernel_traitsILi256ELi64ELi64ELi4ES3_EELb1ELb0ELb0ELb0ELb0ELb0ELb1ELb1EEEvNS_16Flash_fwd_paramsE) ;  /* 0xfffd7f00f2000950 */ /* 0x000fea0003c3ffff */
[----:B------:R-:W-:Y:S01]  /*28100*/  MOV R243, 0x0 ;  /* 0x0000000000f37802 */ /* 0x000fe20000000f00 */
[----:B------:R-:W-:-:S02]  /*28110*/  ULDC.64 UR4, c[0x0][0x118] ;  /* 0x0000460000047ab9 */ /* 0x000fc40000000a00 */
[----:B------:R2:W-:Y:S01]  /*28120*/  ST.E.128 [R8.64+0xe300], R16 ;  /* 0x00e3001008007985 */ /* 0x0005e2000c101d04 */
[----:B------:R-:W-:Y:S05]  /*28130*/  RET.REL.NODEC R242 `(_ZN5flash24flash_fwd_splitkv_kernelI23Flash_fwd_kernel_traitsILi256ELi64ELi64ELi4ELb0ELb0EN7cutlass6half_tE19Flash_kernel_traitsILi256ELi64ELi64ELi4ES3_EELb1ELb0ELb0ELb0ELb0ELb0ELb1ELb1EEEvNS_16Flash_fwd_paramsE) ;  /* 0xfffd7ec0f2007950 */ /* 0x000fea0003c3ffff */
.L_x_1958:
[----:B------:R2:W5:Y:S01]  /*28140*/  LDL R10, [R1] ;  /* 0x00000000010a7983 */ /* 0x0005620000100800 */
[----:B------:R-:W-:Y:S02]  /*28150*/  MOV R9, 0x2 ;  /* 0x0000000200097802 */ /* 0x000fe40000000f00 */
[----:B------:R-:W-:Y:S02]  /*28160*/  MOV R8, 0x28180 ;  /* 0x0002818000087802 */ /* 0x000fe40000000f00 */
[----:B-12--5:R-:W-:Y:S05]  /*28170*/  CALL.REL.NOINC `($__internal_16_$__cuda_sm70_shflsync_bfly_p) ;  /* 0x000000f000007944 */ /* 0x026fea0003c00000 */
[----:B-12---:R-:W-:Y:S05]  /*28180*/  BRA `(.L_x_1976) ;  /* 0xffffe19000007947 */ /* 0x006fea000383ffff */
.L_x_1959:
[----:B------:R-:W-:Y:S02]  /*28190*/  MOV R9, 0x1 ;  /* 0x0000000100097802 */ /* 0x000fe40000000f00 */
[----:B------:R-:W-:Y:S02]  /*281a0*/  MOV R8, 0x281c0 ;  /* 0x000281c000087802 */ /* 0x000fe40000000f00 */
[----:B-1---5:R-:W-:Y:S05]  /*281b0*/  CALL.REL.NOINC `($__internal_16_$__cuda_sm70_shflsync_bfly_p) ;  /* 0x000000b000007944 */ /* 0x022fea0003c00000 */
[----:B--2---:R-:W-:Y:S01]  /*281c0*/  FADD.FTZ R2, R10, R9 ;  /* 0x000000090a027221 */ /* 0x004fe20000010000 */
[----:B-1----:R-:W-:Y:S02]  /*281d0*/  MOV R10, R252 ;  /* 0x000000fc000a7202 */ /* 0x002fe40000000f00 */
[----:B------:R-:W-:Y:S02]  /*281e0*/  MOV R9, 0x2 ;  /* 0x0000000200097802 */ /* 0x000fe40000000f00 */
[----:B------:R-:W-:-:S02]  /*281f0*/  MOV R8, 0x28210 ;  /* 0x0002821000087802 */ /* 0x000fc40000000f00 */
[----:B------:R-:W-:Y:S05]  /*28200*/  CALL.REL.NOINC `($__internal_16_$__cuda_sm70_shflsync_bfly_p) ;  /* 0x0000006000007944 */ /* 0x000fea0003c00000 */
[----:B--2---:R-:W-:Y:S01]  /*28210*/  FADD.FTZ R11, R252, R9 ;  /* 0x00000009fc0b7221 */ /* 0x004fe20000010000 */
[----:B------:R-:W-:-:S02]  /*28220*/  MOV R9, 0x1 ;  /* 0x0000000100097802 */ /* 0x000fc40000000f00 */
[----:B------:R-:W-:Y:S02]  /*28230*/  MOV R8, 0x28260 ;  /* 0x0002826000087802 */ /* 0x000fe40000000f00 */
[----:B-1----:R-:W-:Y:S02]  /*28240*/  MOV R10, R11 ;  /* 0x0000000b000a7202 */ /* 0x002fe40000000f00 */
[----:B------:R-:W-:Y:S05]  /*28250*/  CALL.REL.NOINC `($__internal_16_$__cuda_sm70_shflsync_bfly_p) ;  /* 0x0000001000007944 */ /* 0x000fea0003c00000 */
[----:B-12---:R-:W-:Y:S05]  /*28260*/  BRA `(.L_x_1977) ;  /* 0xffffe13000007947 */ /* 0x006fea000383ffff */
        .weak           $__internal_16_$__cuda_sm70_shflsync_bfly_p
        .type           $__internal_16_$__cuda_sm70_shflsync_bfly_p,@function
        .size           $__internal_16_$__cuda_sm70_shflsync_bfly_p,(.L_x_4802 - $__internal_16_$__cuda_sm70_shflsync_bfly_p)
$__internal_16_$__cuda_sm70_shflsync_bfly_p:
[----:B------:R-:W-:Y:S01]  /*28270*/  MOV R12, R8 ;  /* 0x00000008000c7202 */ /* 0x000fe20000000f00 */
[----:B------:R-:W-:Y:S04]  /*28280*/  WARPSYNC R6 ;  /* 0x0000000600007348 */ /* 0x000fe80003800000 */
[----:B------:R-:W-:Y:S01]  /*28290*/  MOV R13, 0x0 ;  /* 0x00000000000d7802 */ /* 0x000fe20000000f00 */
[----:B------:R1:W2:Y:S03]  /*282a0*/  SHFL.BFLY PT, R9, R10, R9, R7 ;  /* 0x0c0000090a097389 */ /* 0x0002a600000e0007 */
[----:B------:R-:W-:Y:S05]  /*282b0*/  RET.REL.NODEC R12 `(_ZN5flash24flash_fwd_splitkv_kernelI23Flash_fwd_kernel_traitsILi256ELi64ELi64ELi4ELb0ELb0EN7cutlass6half_tE19Flash_kernel_traitsILi256ELi64ELi64ELi4ES3_EELb1ELb0ELb0ELb0ELb0ELb0ELb1ELb1EEEvNS_16Flash_fwd_paramsE) ;  /* 0xfffd7d400c007950 */ /* 0x000fea0003c3ffff */
.L_x_1978:
        /* <DEDUP_REMOVED lines=12> */
.L_x_4802:


//--------------------- .text._ZN5flash24flash_fwd_splitkv_kernelI23Flash_fwd_kernel_traitsILi256ELi64ELi64ELi4ELb0ELb0EN7cutlass6half_tE19Flash_kernel_traitsILi256ELi64ELi64ELi4ES3_EELb1ELb0ELb0ELb0ELb0ELb1ELb1ELb1EEEvNS_16Flash_fwd_paramsE --------------------------
	.section	.text._ZN5flash24flash_fwd_splitkv_kernelI23Flash_fwd_kernel_traitsILi256ELi64ELi64ELi4ELb0ELb0EN7cutlass6half_tE19Flash_kernel_traitsILi256ELi64ELi64ELi4ES3_EELb1ELb0ELb0ELb0ELb0ELb1ELb1ELb1EEEvNS_16Flash_fwd_paramsE,"ax",@progbits
	.sectioninfo	@"SHI_REGISTERS=255"
	.align	128
        .global         _ZN5flash24flash_fwd_splitkv_kernelI23Flash_fwd_kernel_traitsILi256ELi64ELi64ELi4ELb0ELb0EN7cutlass6half_tE19Flash_kernel_traitsILi256ELi64ELi64ELi4ES3_EELb1ELb0ELb0ELb0ELb0ELb1ELb1ELb1EEEvNS_16Flash_fwd_paramsE
        .type           _ZN5flash24flash_fwd_splitkv_kernelI23Flash_fwd_kernel_traitsILi256ELi64ELi64ELi4ELb0ELb0EN7cutlass6half_tE19Flash_kernel_traitsILi256ELi64ELi64ELi4ES3_EELb1ELb0ELb0ELb0ELb0ELb1ELb1ELb1EEEvNS_16Flash_fwd_paramsE,@function
        .size           _ZN5flash24flash_fwd_splitkv_kernelI23Flash_fwd_kernel_traitsILi256ELi64ELi64ELi4ELb0ELb0EN7cutlass6half_tE19Flash_kernel_traitsILi256ELi64ELi64ELi4ES3_EELb1ELb0ELb0ELb0ELb0ELb1ELb1ELb1EEEvNS_16Flash_fwd_paramsE,(.L_x_4804 - _ZN5flash24flash_fwd_splitkv_kernelI23Flash_fwd_kernel_traitsILi256ELi64ELi64ELi4ELb0ELb0EN7cutlass6half_tE19Flash_kernel_traitsILi256ELi64ELi64ELi4ES3_EELb1ELb0ELb0ELb0ELb0ELb1ELb1ELb1EEEvNS_16Flash_fwd_paramsE)
        .other          _ZN5flash24flash_fwd_splitkv_kernelI23Flash_fwd_kernel_traitsILi256ELi64ELi64ELi4ELb0ELb0EN7cutlass6half_tE19Flash_kernel_traitsILi256ELi64ELi64ELi4ES3_EELb1ELb0ELb0ELb0ELb0ELb1ELb1ELb1EEEvNS_16Flash_fwd_paramsE,@"STO_CUDA_ENTRY STV_DEFAULT"
_ZN5flash24flash_fwd_splitkv_kernelI23Flash_fwd_kernel_traitsILi256ELi64ELi64ELi4ELb0ELb0EN7cutlass6half_tE19Flash_kernel_traitsILi256ELi64ELi64ELi4ES3_EELb1ELb0ELb0ELb0ELb0ELb1ELb1ELb1EEEvNS_16Flash_fwd_paramsE:
.text._ZN5flash24flash_fwd_splitkv_kernelI23Flash_fwd_kernel_traitsILi256ELi64ELi64ELi4ELb0ELb0EN7cutlass6half_tE19Flash_kernel_traitsILi256ELi64ELi64ELi4ES3_EELb1ELb0ELb0ELb0ELb0ELb1ELb1ELb1EEEvNS_16Flash_fwd_paramsE:
[----:B------:R-:W-:Y:S02]  /*0000*/  MOV R1, c[0x0][0x28] ;  /* 0x00000a0000017a02 */ /* 0x000fe40000000f00 */
[----:B------:R-:W1:Y:S01]  /*0010*/  I2F.U32.RP R2, c[0x0][0x1c0] ;  /* 0x0000700000027b06 */ /* 0x000e620000209000 */
[----:B------:R-:W2:Y:S01]  /*0020*/  S2R R245, SR_CTAID.Z ;  /* 0x0000000000f57919 */ /* 0x000ea20000002700 */
[----:B------:R-:W-:Y:S01]  /*0030*/  ISETP.NE.U32.AND P0, PT, RZ, c[0x0][0x1c0], PT ;  /* 0x00007000ff007a0c */ /* 0x000fe20003f05070 */
[----:B------:R-:W3:Y:S01]  /*0040*/  S2UR UR8, SR_CTAID.Y ;  /* 0x00000000000879c3 */ /* 0x000ee20000002600 */
[----:B------:R-:W-:Y:S01]  /*0050*/  ULDC.64 UR4, c[0x0][0x40] ;  /* 0x0000100000047ab9 */ /* 0x000fe20000000a00 */
[----:B------:R-:W4:Y:S01]  /*0060*/  S2R R243, SR_CTAID.X ;  /* 0x0000000000f37919 */ /* 0x000f220000002500 */
        /* <DEDUP_REMOVED lines=8> */
[----:B-1----:R-:W-:Y:S02]  /*00f0*/  IMAD.MOV R0, RZ, RZ, -R3 ;  /* 0x000000ffff007224 */ /* 0x002fe400078e0a03 */
[----:B------:R-:W-:Y:S02]  /*0100*/  IMAD.MOV.U32 R2, RZ, RZ, RZ ;  /* 0x000000ffff027224 */ /* 0x000fe400078e00ff */
        /* <DEDUP_REMOVED lines=13> */
[----:B---34-:R-:W-:Y:S05]  /*01e0*/  CALL.REL.NOINC `($_ZN5flash24flash_fwd_splitkv_kernelI23Flash_fwd_kernel_traitsILi256ELi64ELi64ELi4ELb0ELb0EN7cutlass6half_tE19Flash_kernel_traitsILi256ELi64ELi64ELi4ES3_EELb1ELb0ELb0ELb0ELb0ELb1ELb1ELb1EEEvNS_16Flash_fwd_paramsE$_ZN5flash30compute_attn_1rowblock_splitkvI23Flash_fwd_kernel_traitsILi256ELi64ELi64ELi4ELb0ELb0EN7cutlass6half_tE19Flash_kernel_traitsILi256ELi64ELi64ELi4ES3_EELb1ELb0ELb0ELb0ELb0ELb1ELb1ELb1ENS_16Flash_fwd_paramsEEEvRKT8_iiiii) ;  /* 0x0000002000007944 */ /* 0x018fea0003c00000 */
[----:B------:R-:W-:Y:S05]  /*01f0*/  BSYNC B4 ;  /* 0x0000000000047941 */ /* 0x000fea0003800000 */
.L_x_1979:
[----:B------:R-:W-:Y:S05]  /*0200*/  EXIT ;  /* 0x000000000000794d */ /* 0x000fea0003800000 */
        .type           $_ZN5flash24flash_fwd_splitkv_kernelI23Flash_fwd_kernel_traitsILi256ELi64ELi64ELi4ELb0ELb0EN7cutlass6half_tE19Flash_kernel_traitsILi256ELi64ELi64ELi4ES3_EELb1ELb0ELb0ELb0ELb0ELb1ELb1ELb1EEEvNS_16Flash_fwd_paramsE$_ZN5flash30compute_attn_1rowblock_splitkvI23Flash_fwd_kernel_traitsILi256ELi64ELi64ELi4ELb0ELb0EN7cutlass6half_tE19Flash_kernel_traitsILi256ELi64ELi64ELi4ES3_EELb1ELb0ELb0ELb0ELb0ELb1ELb1ELb1ENS_16Flash_fwd_paramsEEEvRKT8_iiiii,@function
        .size           $_ZN5flash24flash_fwd_splitkv_kernelI23Flash_fwd_kernel_traitsILi256ELi64ELi64ELi4ELb0ELb0EN7cutlass6half_tE19Flash_kernel_traitsILi256ELi64ELi64ELi4ES3_EELb1ELb0ELb0ELb0ELb0ELb1ELb1ELb1EEEvNS_16Flash_fwd_paramsE$_ZN5flash30compute_attn_1rowblock_splitkvI23Flash_fwd_kernel_traitsILi256ELi64ELi64ELi4ELb0ELb0EN7cutlass6half_tE19Flash_kernel_traitsILi256ELi64ELi64ELi4ES3_EELb1ELb0ELb0ELb0ELb0ELb1ELb1ELb1ENS_16Flash_fwd_paramsEEEvRKT8_iiiii,($__internal_17_$__cuda_sm70_shflsync_bfly_p - $_ZN5flash24flash_fwd_splitkv_kernelI23Flash_fwd_kernel_traitsILi256ELi64ELi64ELi4ELb0ELb0EN7cutlass6half_tE19Flash_kernel_traitsILi256ELi64ELi64ELi4ES3_EELb1ELb0ELb0ELb0ELb0ELb1ELb1ELb1EEEvNS_16Flash_fwd_paramsE$_ZN5flash30compute_attn_1rowblock_splitkvI23Flash_fwd_kernel_traitsILi256ELi64ELi64ELi4ELb0ELb0EN7cutlass6half_tE19Flash_kernel_traitsILi256ELi64ELi64ELi4ES3_EELb1ELb0ELb0ELb0ELb0ELb1ELb1ELb1ENS_16Flash_fwd_paramsEEEvRKT8_iiiii)
$_ZN5flash24flash_fwd_splitkv_kernelI23Flash_fwd_kernel_traitsILi256ELi64ELi64ELi4ELb0ELb0EN7cutlass6half_tE19Flash_kernel_traitsILi256ELi64ELi64ELi4ES3_EELb1ELb0ELb0ELb0ELb0ELb1ELb1ELb1EEEvNS_16Flash_fwd_paramsE$_ZN5flash30compute_attn_1rowblock_splitkvI23Flash_fwd_kernel_traitsILi256ELi64ELi64ELi4ELb0ELb0EN7cutlass6half_tE19Flash_kernel_traitsILi256ELi64ELi64ELi4ES3_EELb1ELb0ELb0ELb0ELb0ELb1ELb1ELb1ENS_16Flash_fwd_paramsEEEvRKT8_iiiii:
        /* <DEDUP_REMOVED lines=20> */
.L_x_1981:
[----:B------:R-:W-:Y:S05]  /*0350*/  BSYNC B0 ;  /* 0x0000000000007941 */ /* 0x000fea0003800000 */
.L_x_1980:
[----:B------:R-:W3:Y:S04]  /*0360*/  LD.E.64 R18, [R20.64+0xf0] ;  /* 0x0000f00614127980 */ /* 0x000ee8000c101b00 */
[----:B------:R-:W4:Y:S01]  /*0370*/  @P1 LD.E R244, [R4.64+0x4] ;  /* 0x0000040604f41980 */ /* 0x000f22000c101900 */
        /* <DEDUP_REMOVED lines=9> */
[----:B------:R-:W4:Y:S02]  /*0410*/  LD.E.U8 R0, [R20.64+0x1b2] ;  /* 0x0001b20614007980 */ /* 0x000f24000c101100 */
[----:B----4-:R-:W-:-:S13]  /*0420*/  ISETP.NE.AND P0, PT, R0, RZ, PT ;  /* 0x000000ff0000720c */ /* 0x010fda0003f05270 */
[----:B------:R-:W4:Y:S02]  /*0430*/  @P0 LD.E R79, [R2.64+0x4] ;  /* 0x00000406024f0980 */ /* 0x000f24000c101900 */
[----:B----4-:R-:W-:-:S06]  /*0440*/  @P0 IADD3 R79, R79, -R14, RZ ;  /* 0x8000000e4f4f0210 */ /* 0x010fcc0007ffe0ff */
[----:B------:R4:W5:Y:S01]  /*0450*/  @!P0 LD.E R79, [R2.64] ;  /* 0x00000006024f8980 */ /* 0x000962000c101900 */
[----:B------:R-:W-:Y:S05]  /*0460*/  BRA `(.L_x_1984) ;  /* 0x0000001000007947 */ /* 0x000fea0003800000 */
.L_x_1983:
[----:B------:R4:W5:Y:S02]  /*0470*/  LD.E R79, [R20.64+0xb8] ;  /* 0x0000b806144f7980 */ /* 0x000964000c101900 */
.L_x_1984:
[----:B------:R-:W-:Y:S05]  /*0480*/  BSYNC B0 ;  /* 0x0000000000007941 */ /* 0x000fea0003800000 */
.L_x_1982:
[----:B--2-4-:R-:W2:Y:S01]  /*0490*/  LD.E.64 R2, [R20.64+0xf8] ;  /* 0x0000f80614027980 */ /* 0x014ea2000c101b00 */
        /* <DEDUP_REMOVED lines=9> */
.L_x_1986:
[----:B------:R-:W2:Y:S01]  /*0530*/  LD.E.64 R2, [R20.64+0x108] ;  /* 0x0001080614027980 */ /* 0x000ea2000c101b00 */
[----:B------:R-:W-:Y:S01]  /*0540*/  BSSY B0, `(.L_x_1988) ;  /* 0x0000006000007945 */ /* 0x000fe20003800000 */
[----:B------:R-:W-:Y:S01]  /*0550*/  IMAD.MOV.U32 R51, RZ, RZ, RZ ;  /* 0x000000ffff337224 */ /* 0x000fe200078e00ff */
[----:B--2---:R-:W-:-:S04]  /*0560*/  ISETP.NE.U32.AND P0, PT, R2, RZ, PT ;  /* 0x000000ff0200720c */ /* 0x004fc80003f05070 */
[----:B------:R-:W-:-:S13]  /*0570*/  ISETP.NE.AND.EX P0, PT, R3, RZ, PT, P0 ;  /* 0x000000ff0300720c */ /* 0x000fda0003f05300 */
[----:B------:R-:W-:Y:S05]  /*0580*/  @!P0 BRA `(.L_x_1989) ;  /* 0x0000001000008947 */ /* 0x000fea0003800000 */
[----:B------:R2:W5:Y:S02]  /*0590*/  LD.E R51, [R20.64+0xbc] ;  /* 0x0000bc0614337980 */ /* 0x000564000c101900 */
.L_x_1989:
[----:B------:R-:W-:Y:S05]  /*05a0*/  BSYNC B0 ;  /* 0x0000000000007941 */ /* 0x000fea0003800000 */
.L_x_1988:
[----:B-----5:R-:W-:Y:S02]  /*05b0*/  IADD3 R51, R79, R51, RZ ;  /* 0x000000334f337210 */ /* 0x020fe40007ffe0ff */
.L_x_1987:
[----:B------:R-:W-:Y:S05]  /*05c0*/  BSYNC B1 ;  /* 0x0000000000017941 */ /* 0x000fea0003800000 */
.L_x_1985:
[----:B------:R-:W-:Y:S01]  /*05d0*/  IMAD.SHL.U32 R50, R243, 0x40, RZ ;  /* 0x00000040f3327824 */ /* 0x000fe200078e00ff */
[----:B------:R-:W-:Y:S01]  /*05e0*/  MOV R2, R242 ;  /* 0x000000f200027202 */ /* 0x000fe20000000f00 */
[----:B------:R-:W-:-:S03]  /*05f0*/  IMAD.MOV.U32 R3, RZ, RZ, 0x0 ;  /* 0x00000000ff037424 */ /* 0x000fc600078e00ff */
[----:B------:R-:W-:-:S13]  /*0600*/  ISETP.GT.AND P0, PT, R244, R50, PT ;  /* 0x00000032f400720c */ /* 0x000fda0003f04270 */
[----:B------:R-:W-:Y:S05]  /*0610*/  @!P0 RET.REL.NODEC R2 `(_ZN5flash24flash_fwd_splitkv_kernelI23Flash_fwd_kernel_traitsILi256ELi64ELi64ELi4ELb0ELb0EN7cutlass6half_tE19Flash_kernel_traitsILi256ELi64ELi64ELi4ES3_EELb1ELb0ELb0ELb0ELb0ELb1ELb1ELb1EEEvNS_16Flash_fwd_paramsE) ;  /* 0xfffff9e002008950 */ /* 0x000fea0003c3ffff */
[----:B------:R-:W4:Y:S04]  /*0620*/  LD.E R0, [R20.64+0xb8] ;  /* 0x0000b80614007980 */ /* 0x000f28000c101900 */
[----:B-1----:R-:W5:Y:S01]  /*0630*/  LD.E R4, [R20.64+0x188] ;  /* 0x0001880614047980 */ /* 0x002f62000c101900 */
[----:B------:R-:W-:-:S03]  /*0640*/  IABS R3, c[0x0][0x10] ;  /* 0x0000040000037a13 */ /* 0x000fc60000000000 */
[----:B------:R-:W1:Y:S01]  /*0650*/  S2R R132, SR_TID.X ;  /* 0x0000000000847919 */ /* 0x000e620000002100 */
[----:B------:R-:W2:Y:S08]  /*0660*/  I2F.RP R8, R3 ;  /* 0x0000000300087306 */ /* 0x000eb00000209400 */
[----:B--2---:R-:W2:Y:S02]  /*0670*/  MUFU.RCP R8, R8 ;  /* 0x0000000800087308 */ /* 0x004ea40000001000 */
[----:B--2---:R-:W-:-:S06]  /*0680*/  IADD3 R8, R8, 0xffffffe, RZ ;  /* 0x0ffffffe08087810 */ /* 0x004fcc0007ffe0ff */
[----:B------:R-:W2:Y:S02]  /*0690*/  F2I.FTZ.U32.TRUNC.NTZ R9, R8 ;  /* 0x0000000800097305 */ /* 0x000ea4000021f000 */
[----:B--2---:R-:W-:Y:S02]  /*06a0*/  IMAD.MOV R5, RZ, RZ, -R9 ;  /* 0x000000ffff057224 */ /* 0x004fe400078e0a09 */
[----:B------:R-:W-:Y:S02]  /*06b0*/  IMAD.MOV.U32 R8, RZ, RZ, RZ ;  /* 0x000000ffff087224 */ /* 0x000fe400078e00ff */
[----:B------:R-:W-:-:S04]  /*06c0*/  IMAD R5, R5, R3, RZ ;  /* 0x0000000305057224 */ /* 0x000fc800078e02ff */
[----:B------:R-:W-:Y:S01]  /*06d0*/  IMAD.HI.U32 R5, R9, R5, R8 ;  /* 0x0000000509057227 */ /* 0x000fe200078e0008 */
[----:B----4-:R-:W-:-:S04]  /*06e0*/  IADD3 R0, R0, 0x3f, RZ ;  /* 0x0000003f00007810 */ /* 0x010fc80007ffe0ff */
        /* <DEDUP_REMOVED lines=10> */
[----:B------:R-:W-:Y:S01]  /*0790*/  IMAD R0, R5, R0, R2 ;  /* 0x0000000005007224 */ /* 0x000fe200078e0202 */
[----:B------:R-:W-:-:S04]  /*07a0*/  IADD3 R2, R51, 0x3f, RZ ;  /* 0x0000003f33027810 */ /* 0x000fc80007ffe0ff */
[----:B------:R-:W-:-:S13]  /*07b0*/  ISETP.GT.U32.AND P1, PT, R3, R0, PT ;  /* 0x000000000300720c */ /* 0x000fda0003f24070 */
[----:B------:R-:W-:Y:S01]  /*07c0*/  @!P1 IMAD.IADD R0, R0, 0x1, -R3 ;  /* 0x0000000100009824 */ /* 0x000fe200078e0a03 */
[----:B------:R-:W-:Y:S02]  /*07d0*/  @!P1 IADD3 R5, R5, 0x1, RZ ;  /* 0x0000000105059810 */ /* 0x000fe40007ffe0ff */
[----:B------:R-:W-:Y:S02]  /*07e0*/  ISETP.NE.AND P1, PT, RZ, c[0x0][0x10], PT ;  /* 0x00000400ff007a0c */ /* 0x000fe40003f25270 */
[----:B------:R-:W-:Y:S02]  /*07f0*/  ISETP.GE.U32.AND P2, PT, R0, R3, PT ;  /* 0x000000030000720c */ /* 0x000fe40003f46070 */
[----:B------:R-:W-:-:S04]  /*0800*/  IADD3 R3, -R244, 0x7f, R50 ;  /* 0x0000007ff4037810 */ /* 0x000fc80007ffe132 */
[----:B-----5:R-:W-:Y:S02]  /*0810*/  IADD3 R4, R4, R3, R51 ;  /* 0x0000000304047210 */ /* 0x020fe40007ffe033 */
[----:B------:R-:W-:Y:S02]  /*0820*/  SHF.R.S32.HI R3, RZ, 0x1f, R2 ;  /* 0x0000001fff037819 */ /* 0x000fe40000011402 */
[----:B------:R-:W-:Y:S02]  /*0830*/  SHF.R.S32.HI R165, RZ, 0x1f, R4 ;  /* 0x0000001fffa57819 */ /* 0x000fe40000011404 */
[----:B------:R-:W-:Y:S02]  /*0840*/  LEA.HI R2, R3, R2, RZ, 0x6 ;  /* 0x0000000203027211 */ /* 0x000fe400078f30ff */
[----:B------:R-:W-:Y:S02]  /*0850*/  @P2 IADD3 R5, R5, 0x1, RZ ;  /* 0x0000000105052810 */ /* 0x000fe40007ffe0ff */
[----:B------:R-:W-:-:S02]  /*0860*/  LEA.HI R165, R165, R4, RZ, 0x6 ;  /* 0x00000004a5a57211 */ /* 0x000fc400078f30ff */
[----:B------:R-:W-:Y:S01]  /*0870*/  SHF.R.S32.HI R2, RZ, 0x6, R2 ;  /* 0x00000006ff027819 */ /* 0x000fe20000011402 */
[----:B------:R-:W-:Y:S01]  /*0880*/  IMAD.MOV.U32 R0, RZ, RZ, R5 ;  /* 0x000000ffff007224 */ /* 0x000fe200078e0005 */
[----:B------:R-:W-:-:S03]  /*0890*/  SHF.R.S32.HI R165, RZ, 0x6, R165 ;  /* 0x00000006ffa57819 */ /* 0x000fc600000114a5 */
[----:B------:R-:W-:Y:S01]  /*08a0*/  @!P0 IMAD.MOV R0, RZ, RZ, -R0 ;  /* 0x000000ffff008224 */ /* 0x000fe200078e0a00 */
[----:B------:R-:W-:-:S05]  /*08b0*/  @!P1 LOP3.LUT R0, RZ, c[0x0][0x10], RZ, 0x33, !PT ;  /* 0x00000400ff009a12 */ /* 0x000fca00078e33ff */
[----:B------:R-:W-:-:S04]  /*08c0*/  IMAD R239, R0, UR8, RZ ;  /* 0x0000000800ef7c24 */ /* 0x000fc8000f8e02ff */
[----:B------:R-:W-:-:S05]  /*08d0*/  IMAD.IADD R0, R0, 0x1, R239 ;  /* 0x0000000100007824 */ /* 0x000fca00078e02ef */
[----:B------:R-:W-:-:S04]  /*08e0*/  IMNMX R0, R2, R0, PT ;  /* 0x0000000002007217 */ /* 0x000fc80003800200 */
[----:B------:R-:W-:-:S04]  /*08f0*/  IMNMX R165, R0, R165, PT ;  /* 0x000000a500a57217 */ /* 0x000fc80003800200 */
[----:B------:R-:W-:-:S13]  /*0900*/  ISETP.GE.AND P0, PT, R239, R165, PT ;  /* 0x000000a5ef00720c */ /* 0x000fda0003f06270 */
[----:B------:R-:W-:Y:S05]  /*0910*/  @!P0 BRA `(.L_x_1990) ;  /* 0x00000a4000008947 */ /* 0x000fea0003800000 */
[----:B-1----:R1:W2:Y:S04]  /*0920*/  LD.E.64 R2, [R20.64+0xb0] ;  /* 0x0000b00614027980 */ /* 0x0022a8000c101b00 */
[----:B------:R1:W4:Y:S04]  /*0930*/  LD.E R4, [R20.64+0x60] ;  /* 0x0000600614047980 */ /* 0x000328000c101900 */
[----:B---3--:R1:W3:Y:S04]  /*0940*/  LD.E R6, [R20.64+0xcc] ;  /* 0x0000cc0614067980 */ /* 0x0082e8000c101900 */
[----:B------:R1:W3:Y:S04]  /*0950*/  LD.E.64 R8, [R20.64+0x78] ;  /* 0x0000780614087980 */ /* 0x0002e8000c101b00 */
[----:B------:R1:W5:Y:S04]  /*0960*/  LD.E R0, [R20.64+0xc0] ;  /* 0x0000c00614007980 */ /* 0x000368000c101900 */
[----:B-1----:R-:W5:Y:S01]  /*0970*/  LD.E.64 R20, [R20.64+0xa8] ;  /* 0x0000a80614147980 */ /* 0x002f62000c101b00 */
[----:B------:R-:W-:Y:S01]  /*0980*/  SHF.R.S32.HI R7, RZ, 0x1f, R132 ;  /* 0x0000001fff077819 */ /* 0x000fe20000011484 */
[----:B------:R-:W-:Y:S03]  /*0990*/  BSSY B0, `(.L_x_1991) ;  /* 0x000001e000007945 */ /* 0x000fe60003800000 */
[----:B------:R-:W-:-:S04]  /*09a0*/  LEA.HI R7, R7, R132, RZ, 0x4 ;  /* 0x0000008407077211 */ /* 0x000fc800078f20ff */
[----:B------:R-:W-:-:S05]  /*09b0*/  LOP3.LUT R5, R7, 0xfffffff0, RZ, 0xc0, !PT ;  /* 0xfffffff007057812 */ /* 0x000fca00078ec0ff */
[----:B------:R-:W-:Y:S02]  /*09c0*/  IMAD.IADD R132, R132, 0x1, -R5 ;  /* 0x0000000184847824 */ /* 0x000fe400078e0a05 */
[----:B--2---:R-:W-:-:S04]  /*09d0*/  IMAD R2, R2, UR8, R246 ;  /* 0x0000000802027c24 */ /* 0x004fc8000f8e02f6 */
[----:B----4-:R-:W-:Y:S02]  /*09e0*/  IMAD R2, R2, R4, R245 ;  /* 0x0000000402027224 */ /* 0x010fe400078e02f5 */
[----:B------:R-:W-:Y:S02]  /*09f0*/  IMAD.SHL.U32 R4, R132, 0x4, RZ ;  /* 0x0000000484047824 */ /* 0x000fe400078e00ff */
[--C-:B------:R-:W-:Y:S01]  /*0a00*/  IMAD R3, R3, R2, R50.reuse ;  /* 0x0000000203037224 */ /* 0x100fe200078e0232 */
[----:B------:R-:W-:Y:S01]  /*0a10*/  SHF.R.S32.HI R2, RZ, 0x4, R7 ;  /* 0x00000004ff027819 */ /* 0x000fe20000011407 */
[----:B------:R-:W-:Y:S01]  /*0a20*/  IMAD.IADD R50, R244, 0x1, -R50 ;  /* 0x00000001f4327824 */ /* 0x000fe200078e0a32 */
[--C-:B------:R-:W-:Y:S01]  /*0a30*/  SHF.R.S32.HI R5, RZ, 0x1f, R4.reuse ;  /* 0x0000001fff057819 */ /* 0x100fe20000011404 */
[----:B---3--:R-:W-:Y:S01]  /*0a40*/  IMAD R7, R3, R6, RZ ;  /* 0x0000000603077224 */ /* 0x008fe200078e02ff */
[----:B------:R-:W-:Y:S02]  /*0a50*/  IADD3 R15, R4, 0x40, RZ ;  /* 0x00000040040f7810 */ /* 0x000fe40007ffe0ff */
[C---:B------:R-:W-:Y:S01]  /*0a60*/  ISETP.GE.AND P1, PT, R2.reuse, R50, PT ;  /* 0x000000320200720c */ /* 0x040fe20003f26270 */
[----:B------:R-:W-:Y:S01]  /*0a70*/  IMAD.WIDE R10, R2, 0x100, R4 ;  /* 0x00000100020a7825 */ /* 0x000fe200078e0204 */
[----:B------:R-:W-:-:S02]  /*0a80*/  IADD3 R14, R4, 0x80, RZ ;  /* 0x00000080040e7810 */ /* 0x000fc40007ffe0ff */
[----:B------:R-:W-:Y:S02]  /*0a90*/  IADD3 R13, R4, 0xc0, RZ ;  /* 0x000000c0040d7810 */ /* 0x000fe40007ffe0ff */
[----:B------:R-:W-:-:S04]  /*0aa0*/  IADD3 R6, P0, R7, R10, RZ ;  /* 0x0000000a07067210 */ /* 0x000fc80007f1e0ff */
[----:B------:R-:W-:Y:S02]  /*0ab0*/  LEA.HI.X.SX32 R7, R7, R11, 0x1, P0 ;  /* 0x0000000b07077211 */ /* 0x000fe400000f0eff */
[----:B------:R-:W-:-:S04]  /*0ac0*/  LEA R16, P0, R6, R8, 0x2 ;  /* 0x0000000806107211 */ /* 0x000fc800078010ff */
[----:B------:R-:W-:Y:S01]  /*0ad0*/  LEA.HI.X R17, R6, R9, R7, 0x2, P0 ;  /* 0x0000000906117211 */ /* 0x000fe200000f1407 */
[----:B------:R-:W-:Y:S05]  /*0ae0*/  @P1 BRA `(.L_x_1992) ;  /* 0x0000008000001947 */ /* 0x000fea0003800000 */
[-C--:B-----5:R-:W-:Y:S02]  /*0af0*/  ISETP.GE.AND P3, PT, R4, R0.reuse, PT ;  /* 0x000000000400720c */ /* 0x0a0fe40003f66270 */
[-C--:B------:R-:W-:Y:S02]  /*0b00*/  ISETP.GE.AND P2, PT, R15, R0.reuse, PT ;  /* 0x000000000f00720c */ /* 0x080fe40003f46270 */
[-C--:B------:R-:W-:Y:S02]  /*0b10*/  ISETP.GE.AND P1, PT, R14, R0.reuse, PT ;  /* 0x000000000e00720c */ /* 0x080fe40003f26270 */
[----:B------:R-:W-:-:S07]  /*0b20*/  ISETP.GE.AND P0, PT, R13, R0, PT ;  /* 0x000000000d00720c */ /* 0x000fce0003f06270 */
[----:B------:R1:W-:Y:S04]  /*0b30*/  @!P3 ST.E.128 [R16.64], RZ ;  /* 0x000000ff1000b985 */ /* 0x0003e8000c101d06 */
[----:B------:R1:W-:Y:S04]  /*0b40*/  @!P2 ST.E.128 [R16.64+0x100], RZ ;  /* 0x000100ff1000a985 */ /* 0x0003e8000c101d06 */
[----:B------:R1:W-:Y:S04]  /*0b50*/  @!P1 ST.E.128 [R16.64+0x200], RZ ;  /* 0x000200ff10009985 */ /* 0x0003e8000c101d06 */
[----:B------:R1:W-:Y:S02]  /*0b60*/  @!P0 ST.E.128 [R16.64+0x300], RZ ;  /* 0x000300ff10008985 */ /* 0x0003e4000c101d06 */
.L_x_1992:
[----:B------:R-:W-:Y:S05]  /*0b70*/  BSYNC B0 ;  /* 0x0000000000007941 */ /* 0x000fea0003800000 */
.L_x_1991:
        /* <DEDUP_REMOVED lines=12> */
.L_x_1994:
[----:B------:R-:W-:Y:S05]  /*0c40*/  BSYNC B0 ;  /* 0x0000000000007941 */ /* 0x000fea0003800000 */
.L_x_1993:
        /* <DEDUP_REMOVED lines=12> */
.L_x_1996:
[----:B------:R-:W-:Y:S05]  /*0d10*/  BSYNC B0 ;  /* 0x0000000000007941 */ /* 0x000fea0003800000 */
.L_x_1995:
        /* <DEDUP_REMOVED lines=12> */
.L_x_1998:
[----:B------:R-:W-:Y:S05]  /*0de0*/  BSYNC B0 ;  /* 0x0000000000007941 */ /* 0x000fea0003800000 */
.L_x_1997:
        /* <DEDUP_REMOVED lines=12> */
.L_x_2000:
[----:B------:R-:W-:Y:S05]  /*0eb0*/  BSYNC B0 ;  /* 0x0000000000007941 */ /* 0x000fea0003800000 */
.L_x_1999:
        /* <DEDUP_REMOVED lines=12> */
.L_x_2002:
[----:B------:R-:W-:Y:S05]  /*0f80*/  BSYNC B0 ;  /* 0x0000000000007941 */ /* 0x000fea0003800000 */
.L_x_2001:
        /* <DEDUP_REMOVED lines=12> */
.L_x_2004:
[----:B------:R-:W-:Y:S05]  /*1050*/  BSYNC B0 ;  /* 0x0000000000007941 */ /* 0x000fea0003800000 */
.L_x_2003:
        /* <DEDUP_REMOVED lines=12> */
.L_x_2006:
[----:B------:R-:W-:Y:S05]  /*1120*/  BSYNC B0 ;  /* 0x0000000000007941 */ /* 0x000fea0003800000 */
.L_x_2005:
[----:B------:R-:W-:Y:S02]  /*1130*/  ISETP.NE.AND P6, PT, R132, RZ, PT ;  /* 0x000000ff8400720c */ /* 0x000fe40003fc5270 */
[----:B-----5:R-:W-:-:S02]  /*1140*/  SHF.R.S32.HI R0, RZ, 0x1f, R3 ;  /* 0x0000001fff007819 */ /* 0x020fc40000011403 */
[----:B------:R-:W-:Y:S02]  /*1150*/  ISETP.GE.OR P0, PT, R2, R50, P6 ;  /* 0x000000320200720c */ /* 0x000fe40003706670 */
[----:B------:R-:W-:Y:S02]  /*1160*/  IADD3 R3, P1, R3, R2, RZ ;  /* 0x0000000203037210 */ /* 0x000fe40007f3e0ff */
[----:B------:R-:W-:Y:S02]  /*1170*/  ISETP.GE.OR P5, PT, R12, R50, P6 ;  /* 0x000000320c00720c */ /* 0x000fe400037a6670 */
[----:B------:R-:W-:Y:S02]  /*1180*/  LEA.HI.X.SX32 R0, R2, R0, 0x1, P1 ;  /* 0x0000000002007211 */ /* 0x000fe400008f0eff */
[----:B------:R-:W-:Y:S02]  /*1190*/  LEA R2, P1, R3, R20, 0x2 ;  /* 0x0000001403027211 */ /* 0x000fe400078210ff */
[----:B------:R-:W-:-:S02]  /*11a0*/  ISETP.GE.OR P2, PT, R9, R50, P6 ;  /* 0x000000320900720c */ /* 0x000fc40003746670 */
[----:B------:R-:W-:Y:S01]  /*11b0*/  LEA.HI.X R3, R3, R21, R0, 0x2, P1 ;  /* 0x0000001503037211 */ /* 0x000fe200008f1400 */
[----:B------:R-:W-:Y:S01]  /*11c0*/  @!P0 IMAD.MOV.U32 R0, RZ, RZ, -0x800000 ;  /* 0xff800000ff008424 */ /* 0x000fe200078e00ff */
[-C--:B------:R-:W-:Y:S02]  /*11d0*/  ISETP.GE.OR P1, PT, R8, R50.reuse, P6 ;  /* 0x000000320800720c */ /* 0x080fe40003726670 */
[-C--:B------:R-:W-:Y:S02]  /*11e0*/  ISETP.GE.OR P4, PT, R11, R50.reuse, P6 ;  /* 0x000000320b00720c */ /* 0x080fe40003786670 */
[----:B------:R1:W-:Y:S01]  /*11f0*/  @!P0 ST.E [R2.64], R0 ;  /* 0x0000000002008985 */ /* 0x0003e2000c101906 */
[-C--:B------:R-:W-:Y:S02]  /*1200*/  ISETP.GE.OR P3, PT, R10, R50.reuse, P6 ;  /* 0x000000320a00720c */ /* 0x080fe40003766670 */
[-C--:B------:R-:W-:Y:S02]  /*1210*/  ISETP.GE.OR P0, PT, R7, R50.reuse, P6 ;  /* 0x000000320700720c */ /* 0x080fe40003706670 */
[----:B------:R-:W-:Y:S01]  /*1220*/  ISETP.GE.OR P6, PT, R6, R50, P6 ;  /* 0x000000320600720c */ /* 0x000fe200037c6670 */
[----:B------:R-:W-:-:S03]  /*1230*/  @!P2 IMAD.MOV.U32 R5, RZ, RZ, -0x800000 ;  /* 0xff800000ff05a424 */ /* 0x000fc600078e00ff */
[----:B------:R-:W-:Y:S02]  /*1240*/  @!P1 IMAD.MOV.U32 R4, RZ, RZ, -0x800000 ;  /* 0xff800000ff049424 */ /* 0x000fe400078e00ff */
[----:B------:R-:W-:Y:S01]  /*1250*/  @!P4 IMAD.MOV.U32 R8, RZ, RZ, -0x800000 ;  /* 0xff800000ff08c424 */ /* 0x000fe200078e00ff */
[----:B------:R2:W-:Y:S02]  /*1260*/  @!P2 ST.E [R2.64+0x80], R5 ;  /* 0x000080050200a985 */ /* 0x0005e4000c101906 */
[----:B------:R-:W-:Y:S02]  /*1270*/  @!P3 IMAD.MOV.U32 R7, RZ, RZ, -0x800000 ;  /* 0xff800000ff07b424 */ /* 0x000fe400078e00ff */
[----:B------:R3:W-:Y:S04]  /*1280*/  @!P1 ST.E [R2.64+0xa0], R4 ;  /* 0x0000a00402009985 */ /* 0x0007e8000c101906 */
[----:B------:R-:W-:Y:S04]  /*1290*/  @!P4 ST.E [R2.64+0x40], R8 ;  /* 0x000040080200c985 */ /* 0x000fe8000c101906 */
[----:B------:R-:W-:Y:S01]  /*12a0*/  @!P3 ST.E [R2.64+0x60], R7 ;  /* 0x000060070200b985 */ /* 0x000fe2000c101906 */
[----:B-1----:R-:W-:-:S05]  /*12b0*/  @!P5 IMAD.MOV.U32 R0, RZ, RZ, -0x800000 ;  /* 0xff800000ff00d424 */ /* 0x002fca00078e00ff */
[----:B------:R1:W-:Y:S01]  /*12c0*/  @!P5 ST.E [R2.64+0x20], R0 ;  /* 0x000020000200d985 */ /* 0x0003e2000c101906 */
[----:B--2---:R-:W-:Y:S02]  /*12d0*/  IMAD.MOV.U32 R5, RZ, RZ, 0x0 ;  /* 0x00000000ff057424 */ /* 0x004fe400078e00ff */
[----:B---3--:R-:W-:Y:S02]  /*12e0*/  IMAD.MOV.U32 R4, RZ, RZ, R242 ;  /* 0x000000ffff047224 */ /* 0x008fe400078e00f2 */
[----:B-1----:R-:W-:-:S05]  /*12f0*/  @!P0 IMAD.MOV.U32 R0, RZ, RZ, -0x800000 ;  /* 0xff800000ff008424 */ /* 0x002fca00078e00ff */
[----:B------:R1:W-:Y:S01]  /*1300*/  @!P0 ST.E [R2.64+0xc0], R0 ;  /* 0x0000c00002008985 */ /* 0x0003e2000c101906 */
[----:B------:R-:W-:Y:S05]  /*1310*/  @P6 RET.REL.NODEC R4 `(_ZN5flash24flash_fwd_splitkv_kernelI23Flash_fwd_kernel_traitsILi256ELi64ELi64ELi4ELb0ELb0EN7cutlass6half_tE19Flash_kernel_traitsILi256ELi64ELi64ELi4ES3_EELb1ELb0ELb0ELb0ELb0ELb1ELb1ELb1EEEvNS_16Flash_fwd_paramsE) ;  /* 0xffffece004006950 */ /* 0x000fea0003c3ffff */
[----:B-1----:R-:W-:Y:S02]  /*1320*/  MOV R0, 0xff800000 ;  /* 0xff80000000007802 */ /* 0x002fe40000000f00 */
[----:B------:R-:W-:-:S03]  /*1330*/  MOV R243, 0x0 ;  /* 0x0000000000f37802 */ /* 0x000fc60000000f00 */
[----:B------:R1:W-:Y:S01]  /*1340*/  ST.E [R2.64+0xe0], R0 ;  /* 0x0000e00002007985 */ /* 0x0003e2000c101906 */
[----:B------:R-:W-:Y:S05]  /*1350*/  RET.REL.NODEC R242 `(_ZN5flash24flash_fwd_splitkv_kernelI23Flash_fwd_kernel_traitsILi256ELi64ELi64ELi4ELb0ELb0EN7cutlass6half_tE19Flash_kernel_traitsILi256ELi64ELi64ELi4ES3_EELb1ELb0ELb0ELb0ELb0ELb1ELb1ELb1EEEvNS_16Flash_fwd_paramsE) ;  /* 0xffffeca0f2007950 */ /* 0x000fea0003c3ffff */
.L_x_1990:
        /* <DEDUP_REMOVED lines=14> */
[----:B-1----:R-:W-:-:S04]  /*1440*/  @P1 IMAD.WIDE.U32 R2, R10, R246, RZ ;  /* 0x000000f60a021225 */ /* 0x002fc800078e00ff */
[----:B------:R-:W-:Y:S01]  /*1450*/  @P1 IMAD R0, R10, R4, R0 ;  /* 0x000000040a001224 */ /* 0x000fe200078e0200 */
[----:B------:R-:W-:-:S03]  /*1460*/  @P1 LEA R249, P0, R2, R8, 0x2 ;  /* 0x0000000802f91211 */ /* 0x000fc600078010ff */
[----:B------:R-:W-:-:S05]  /*1470*/  @P1 IMAD.IADD R0, R3, 0x1, R0 ;  /* 0x0000000103001824 */ /* 0x000fca00078e0200 */
[----:B------:R-:W-:-:S04]  /*1480*/  @P1 LEA.HI.X R248, R2, R9, R0, 0x2, P0 ;  /* 0x0000000902f81211 */ /* 0x000fc800000f1400 */
[----:B------:R-:W-:-:S04]  /*1490*/  LOP3.LUT R249, R249, R248, RZ, 0x3c, !PT ;  /* 0x000000f8f9f97212 */ /* 0x000fc800078e3cff */
[----:B------:R-:W-:-:S04]  /*14a0*/  LOP3.LUT R248, R249, R248, RZ, 0x3c, !PT ;  /* 0x000000f8f9f87212 */ /* 0x000fc800078e3cff */
[----:B------:R-:W-:Y:S02]  /*14b0*/  LOP3.LUT R249, R249, R248, RZ, 0x3c, !PT ;  /* 0x000000f8f9f97212 */ /* 0x000fe400078e3cff */
[----:B------:R-:W-:-:S04]  /*14c0*/  ISETP.NE.U32.AND P0, PT, R248, RZ, PT ;  /* 0x000000fff800720c */ /* 0x000fc80003f05070 */
[----:B------:R-:W-:-:S13]  /*14d0*/  ISETP.NE.AND.EX P0, PT, R249, RZ, PT, P0 ;  /* 0x000000fff900720c */ /* 0x000fda0003f05300 */
[----:B------:R-:W-:Y:S05]  /*14e0*/  @!P0 BRA `(.L_x_2008) ;  /* 0x0000055000008947 */ /* 0x000fea0003800000 */
[----:B------:R-:W2:Y:S04]  /*14f0*/  LD.E R9, [R20.64+0x170] ;  /* 0x0001700614097980 */ /* 0x000ea8000c101900 */
[----:B------:R-:W4:Y:S01]  /*1500*/  LD.E R4, [R20.64+0x68] ;  /* 0x0000680614047980 */ /* 0x000f22000c101900 */
[----:B------:R-:W-:-:S03]  /*1510*/  LEA R2, R165, 0xffffffc0, 0x6 ;  /* 0xffffffc0a5027811 */ /* 0x000fc600078e30ff */
[----:B---3-5:R-:W3:Y:S01]  /*1520*/  LD.E.64 R12, [R20.64+0x20] ;  /* 0x00002006140c7980 */ /* 0x028ee2000c101b00 */
[----:B------:R-:W-:-:S03]  /*1530*/  IABS R3, R2 ;  /* 0x0000000200037213 */ /* 0x000fc60000000000 */
[----:B------:R-:W3:Y:S04]  /*1540*/  LD.E.64 R46, [R20.64+0x38] ;  /* 0x00003806142e7980 */ /* 0x000ee8000c101b00 */
[----:B------:R-:W3:Y:S04]  /*1550*/  LD.E.64 R16, [R20.64+0x50] ;  /* 0x0000500614107980 */ /* 0x000ee8000c101b00 */
[----:B------:R1:W5:Y:S04]  /*1560*/  LD.E.64 R28, [R20.64+0x58] ;  /* 0x00005806141c7980 */ /* 0x000368000c101b00 */
[----:B------:R1:W5:Y:S01]  /*1570*/  LD.E.64 R48, [R20.64+0x40] ;  /* 0x0000400614307980 */ /* 0x000362000c101b00 */
[----:B--2---:R-:W-:-:S04]  /*1580*/  IABS R5, R9 ;  /* 0x0000000900057213 */ /* 0x004fc80000000000 */
[----:B------:R-:W2:Y:S08]  /*1590*/  I2F.RP R10, R5 ;  /* 0x00000005000a7306 */ /* 0x000eb00000209400 */
[----:B--2---:R-:W2:Y:S02]  /*15a0*/  MUFU.RCP R10, R10 ;  /* 0x0000000a000a7308 */ /* 0x004ea40000001000 */
[----:B--2---:R-:W-:-:S06]  /*15b0*/  IADD3 R10, R10, 0xffffffe, RZ ;  /* 0x0ffffffe0a0a7810 */ /* 0x004fcc0007ffe0ff */
[----:B------:R-:W2:Y:S01]  /*15c0*/  F2I.FTZ.U32.TRUNC.NTZ R11, R10 ;  /* 0x0000000a000b7305 */ /* 0x000ea2000021f000 */
[----:B------:R-:W-:Y:S01]  /*15d0*/  IABS R0, R9 ;  /* 0x0000000900007213 */ /* 0x000fe20000000000 */
[----:B--2---:R-:W-:Y:S02]  /*15e0*/  IMAD.MOV R6, RZ, RZ, -R11 ;  /* 0x000000ffff067224 */ /* 0x004fe400078e0a0b */
[----:B------:R-:W-:Y:S02]  /*15f0*/  IMAD.MOV.U32 R10, RZ, RZ, RZ ;  /* 0x000000ffff0a7224 */ /* 0x000fe400078e00ff */
[----:B------:R-:W-:-:S04]  /*1600*/  IMAD R6, R6, R5, RZ ;  /* 0x0000000506067224 */ /* 0x000fc800078e02ff */
        /* <DEDUP_REMOVED lines=11> */
[----:B------:R-:W-:-:S05]  /*16c0*/  @P2 IADD3 R6, R6, 0x1, RZ ;  /* 0x0000000106062810 */ /* 0x000fca0007ffe0ff */
[----:B------:R-:W-:-:S05]  /*16d0*/  IMAD.MOV.U32 R8, RZ, RZ, R6 ;  /* 0x000000ffff087224 */ /* 0x000fca00078e0006 */
[----:B------:R-:W-:Y:S02]  /*16e0*/  @!P0 IADD3 R8, -R8, RZ, RZ ;  /* 0x000000ff08088210 */ /* 0x000fe40007ffe1ff */
[----:B------:R-:W-:-:S05]  /*16f0*/  @!P1 LOP3.LUT R8, RZ, R9, RZ, 0x33, !PT ;  /* 0x00000009ff089212 */ /* 0x000fca00078e33ff */
[----:B------:R-:W-:-:S05]  /*1700*/  IMAD.WIDE R10, R8, 0x4, R248 ;  /* 0x00000004080a7825 */ /* 0x000fca00078e02f8 */
[----:B------:R2:W3:Y:S04]  /*1710*/  LD.E R3, [R10.64] ;  /* 0x000000060a037980 */ /* 0x0004e8000c101900 */
[----:B--2---:R-:W2:Y:S01]  /*1720*/  LD.E.64 R10, [R20.64+0x28] ;  /* 0x00002806140a7980 */ /* 0x004ea2000c101b00 */
[----:B----4-:R-:W-:-:S04]  /*1730*/  IABS R6, R4 ;  /* 0x0000000400067213 */ /* 0x010fc80000000000 */
[----:B------:R-:W4:Y:S08]  /*1740*/  I2F.RP R0, R6 ;  /* 0x0000000600007306 */ /* 0x000f300000209400 */
[----:B----4-:R-:W4:Y:S02]  /*1750*/  MUFU.RCP R0, R0 ;  /* 0x0000000000007308 */ /* 0x010f240000001000 */
[----:B----4-:R-:W-:-:S06]  /*1760*/  IADD3 R0, R0, 0xffffffe, RZ ;  /* 0x0ffffffe00007810 */ /* 0x010fcc0007ffe0ff */
[----:B------:R-:W4:Y:S01]  /*1770*/  F2I.FTZ.U32.TRUNC.NTZ R23, R0 ;  /* 0x0000000000177305 */ /* 0x000f22000021f000 */
[----:B------:R-:W-:Y:S01]  /*1780*/  IMAD.MOV.U32 R22, RZ, RZ, RZ ;  /* 0x000000ffff167224 */ /* 0x000fe200078e00ff */
[----:B------:R-:W-:Y:S01]  /*1790*/  IABS R5, R245 ;  /* 0x000000f500057213 */ /* 0x000fe20000000000 */
[----:B----4-:R-:W-:-:S04]  /*17a0*/  IMAD.MOV R0, RZ, RZ, -R23 ;  /* 0x000000ffff007224 */ /* 0x010fc800078e0a17 */
[----:B------:R-:W-:Y:S01]  /*17b0*/  IMAD R14, R0, R6, RZ ;  /* 0x00000006000e7224 */ /* 0x000fe200078e02ff */
[----:B------:R-:W-:-:S03]  /*17c0*/  IABS R0, R4 ;  /* 0x0000000400007213 */ /* 0x000fc60000000000 */
[----:B------:R-:W-:Y:S01]  /*17d0*/  IMAD.HI.U32 R14, R23, R14, R22 ;  /* 0x0000000e170e7227 */ /* 0x000fe200078e0016 */
[----:B------:R-:W-:-:S05]  /*17e0*/  IADD3 R0, RZ, -R0, RZ ;  /* 0x80000000ff007210 */ /* 0x000fca0007ffe0ff */
[----:B------:R-:W-:-:S04]  /*17f0*/  IMAD.HI.U32 R14, R14, R5, RZ ;  /* 0x000000050e0e7227 */ /* 0x000fc800078e00ff */
[----:B------:R-:W-:-:S05]  /*1800*/  IMAD R0, R14, R0, R5 ;  /* 0x000000000e007224 */ /* 0x000fca00078e0205 */
[----:B------:R-:W-:Y:S02]  /*1810*/  ISETP.GT.U32.AND P1, PT, R6, R0, PT ;  /* 0x000000000600720c */ /* 0x000fe40003f24070 */
[----:B------:R-:W-:-:S11]  /*1820*/  IADD3 R8, -R8, RZ, RZ ;  /* 0x000000ff08087210 */ /* 0x000fd60007ffe1ff */
[----:B------:R-:W-:-:S05]  /*1830*/  @!P1 IMAD.IADD R0, R0, 0x1, -R6 ;  /* 0x0000000100009824 */ /* 0x000fca00078e0a06 */
[----:B------:R-:W-:Y:S02]  /*1840*/  ISETP.GE.U32.AND P2, PT, R0, R6, PT ;  /* 0x000000060000720c */ /* 0x000fe40003f46070 */
[----:B------:R-:W-:Y:S02]  /*1850*/  LOP3.LUT R6, R245, R4, RZ, 0x3c, !PT ;  /* 0x00000004f5067212 */ /* 0x000fe400078e3cff */
[----:B------:R-:W-:Y:S02]  /*1860*/  @!P1 IADD3 R14, R14, 0x1, RZ ;  /* 0x000000010e0e9810 */ /* 0x000fe40007ffe0ff */
[----:B------:R-:W-:Y:S02]  /*1870*/  ISETP.GE.AND P0, PT, R6, RZ, PT ;  /* 0x000000ff0600720c */ /* 0x000fe40003f06270 */
[----:B------:R-:W-:Y:S01]  /*1880*/  ISETP.NE.AND P1, PT, R4, RZ, PT ;  /* 0x000000ff0400720c */ /* 0x000fe20003f25270 */
[----:B------:R-:W-:-:S04]  /*1890*/  IMAD R9, R9, R8, R2 ;  /* 0x0000000809097224 */ /* 0x000fc800078e0202 */
[----:B------:R-:W-:Y:S02]  /*18a0*/  @P2 IADD3 R14, R14, 0x1, RZ ;  /* 0x000000010e0e2810 */ /* 0x000fe40007ffe0ff */
[----:B------:R-:W-:-:S04]  /*18b0*/  SHF.R.S32.HI R8, RZ, 0x1f, R9 ;  /* 0x0000001fff087819 */ /* 0x000fc80000011409 */
[----:B------:R-:W-:Y:S02]  /*18c0*/  @!P0 IADD3 R14, -R14, RZ, RZ ;  /* 0x000000ff0e0e8210 */ /* 0x000fe40007ffe1ff */
[----:B------:R-:W-:Y:S02]  /*18d0*/  @!P1 LOP3.LUT R14, RZ, R4, RZ, 0x33, !PT ;  /* 0x00000004ff0e9212 */ /* 0x000fe400078e33ff */
[----:B---3--:R-:W-:Y:S01]  /*18e0*/  SHF.R.S32.HI R0, RZ, 0x1f, R3 ;  /* 0x0000001fff007819 */ /* 0x008fe20000011403 */
[----:B------:R-:W-:-:S04]  /*18f0*/  IMAD R5, R13, R3, RZ ;  /* 0x000000030d057224 */ /* 0x000fc800078e02ff */
[C---:B------:R-:W-:Y:S02]  /*1900*/  IMAD R5, R12.reuse, R0, R5 ;  /* 0x000000000c057224 */ /* 0x040fe400078e0205 */
[----:B------:R-:W-:-:S04]  /*1910*/  IMAD.WIDE.U32 R12, R12, R3, RZ ;  /* 0x000000030c0c7225 */ /* 0x000fc800078e00ff */
[----:B------:R-:W-:Y:S02]  /*1920*/  IMAD.IADD R13, R13, 0x1, R5 ;  /* 0x000000010d0d7824 */ /* 0x000fe400078e0205 */
[----:B------:R-:W-:Y:S02]  /*1930*/  IMAD R5, R47, R9, RZ ;  /* 0x000000092f057224 */ /* 0x000fe400078e02ff */
[----:B------:R-:W-:-:S04]  /*1940*/  IMAD.WIDE.U32 R12, R9, R46, R12 ;  /* 0x0000002e090c7225 */ /* 0x000fc800078e000c */
[----:B------:R-:W-:Y:S02]  /*1950*/  IMAD R5, R46, R8, R5 ;  /* 0x000000082e057224 */ /* 0x000fe400078e0205 */
[-C--:B--2---:R-:W-:Y:S02]  /*1960*/  IMAD R4, R11, R3.reuse, RZ ;  /* 0x000000030b047224 */ /* 0x084fe400078e02ff */
[----:B------:R-:W-:Y:S01]  /*1970*/  IMAD.IADD R11, R13, 0x1, R5 ;  /* 0x000000010d0b7824 */ /* 0x000fe200078e0205 */
[----:B------:R-:W-:Y:S01]  /*1980*/  SHF.R.S32.HI R13, RZ, 0x1f, R14 ;  /* 0x0000001fff0d7819 */ /* 0x000fe2000001140e */
[----:B------:R-:W-:-:S04]  /*1990*/  IMAD.WIDE.U32 R22, R10, R3, RZ ;  /* 0x000000030a167225 */ /* 0x000fc800078e00ff */
[----:B------:R-:W-:Y:S01]  /*19a0*/  IMAD R4, R10, R0, R4 ;  /* 0x000000000a047224 */ /* 0x000fe200078e0204 */
[----:B------:R-:W-:Y:S01]  /*19b0*/  MOV R10, R12 ;  /* 0x0000000c000a7202 */ /* 0x000fe20000000f00 */
[----:B------:R-:W-:-:S04]  /*19c0*/  IMAD R5, R17, R14, RZ ;  /* 0x0000000e11057224 */ /* 0x000fc800078e02ff */
[----:B------:R-:W-:Y:S02]  /*19d0*/  IMAD R5, R16, R13, R5 ;  /* 0x0000000d10057224 */ /* 0x000fe400078e0205 */
[----:B------:R-:W-:Y:S01]  /*19e0*/  IMAD.WIDE.U32 R16, R14, R16, R10 ;  /* 0x000000100e107225 */ /* 0x000fe200078e000a */
[----:B------:R-:W-:-:S03]  /*19f0*/  IADD3 R15, R23, R4, RZ ;  /* 0x00000004170f7210 */ /* 0x000fc60007ffe0ff */
[----:B------:R-:W-:Y:S01]  /*1a00*/  IMAD.MOV.U32 R11, RZ, RZ, R22 ;  /* 0x000000ffff0b7224 */ /* 0x000fe200078e0016 */
[----:B------:R-:W-:Y:S01]  /*1a10*/  MOV R3, R16 ;  /* 0x0000001000037202 */ /* 0x000fe20000000f00 */
[----:B------:R-:W-:Y:S01]  /*1a20*/  IMAD.IADD R0, R17, 0x1, R5 ;  /* 0x0000000111007824 */ /* 0x000fe200078e0205 */
[----:B------:R-:W-:Y:S05]  /*1a30*/  BRA `(.L_x_2009) ;  /* 0x0000052000007947 */ /* 0x000fea0003800000 */
.L_x_2008:
[----:B------:R-:W2:Y:S01]  /*1a40*/  LD.E R5, [R20.64+0x68] ;  /* 0x0000680614057980 */ /* 0x000ea2000c101900 */
        /* <DEDUP_REMOVED lines=8> */
[----:B------:R-:W-:-:S02]  /*1ad0*/  IABS R8, R245 ;  /* 0x000000f500087213 */ /* 0x000fc40000000000 */
[----:B------:R-:W-:Y:S02]  /*1ae0*/  @!P3 SHF.R.S32.HI R6, RZ, 0x1f, R13 ;  /* 0x0000001fff06b819 */ /* 0x000fe4000001140d */
[----:B--2---:R-:W-:-:S04]  /*1af0*/  IABS R3, R5 ;  /* 0x0000000500037213 */ /* 0x004fc80000000000 */
[----:B------:R-:W2:Y:S08]  /*1b00*/  I2F.RP R0, R3 ;  /* 0x0000000300007306 */ /* 0x000eb00000209400 */
[----:B--2---:R-:W2:Y:S02]  /*1b10*/  MUFU.RCP R0, R0 ;  /* 0x0000000000007308 */ /* 0x004ea40000001000 */
[----:B--2---:R-:W-:-:S06]  /*1b20*/  IADD3 R0, R0, 0xffffffe, RZ ;  /* 0x0ffffffe00007810 */ /* 0x004fcc0007ffe0ff */
[----:B------:R-:W2:Y:S02]  /*1b30*/  F2I.FTZ.U32.TRUNC.NTZ R11, R0 ;  /* 0x00000000000b7305 */ /* 0x000ea4000021f000 */
[----:B--2---:R-:W-:-:S05]  /*1b40*/  IADD3 R0, RZ, -R11, RZ ;  /* 0x8000000bff007210 */ /* 0x004fca0007ffe0ff */
[----:B------:R-:W-:Y:S01]  /*1b50*/  IMAD R4, R0, R3, RZ ;  /* 0x0000000300047224 */ /* 0x000fe200078e02ff */
[----:B------:R-:W-:-:S03]  /*1b60*/  IABS R0, R5 ;  /* 0x0000000500007213 */ /* 0x000fc60000000000 */
[----:B------:R-:W-:Y:S01]  /*1b70*/  IMAD.HI.U32 R4, R11, R4, R10 ;  /* 0x000000040b047227 */ /* 0x000fe200078e000a */
[----:B------:R-:W-:-:S03]  /*1b80*/  IADD3 R0, RZ, -R0, RZ ;  /* 0x80000000ff007210 */ /* 0x000fc60007ffe0ff */
[----:B----4-:R-:W-:Y:S02]  /*1b90*/  @!P3 IMAD R2, R47, R13, RZ ;  /* 0x0000000d2f02b224 */ /* 0x010fe400078e02ff */
[----:B------:R-:W-:-:S04]  /*1ba0*/  IMAD.HI.U32 R4, R4, R8, RZ ;  /* 0x0000000804047227 */ /* 0x000fc800078e00ff */
[----:B------:R-:W-:Y:S02]  /*1bb0*/  IMAD R0, R4, R0, R8 ;  /* 0x0000000004007224 */ /* 0x000fe400078e0208 */
[----:B------:R-:W-:Y:S02]  /*1bc0*/  @!P3 IMAD R2, R6, R46, R2 ;  /* 0x0000002e0602b224 */ /* 0x000fe400078e0202 */
[----:B------:R-:W-:Y:S01]  /*1bd0*/  @!P3 IMAD.WIDE.U32 R30, R46, R13, RZ ;  /* 0x0000000d2e1eb225 */ /* 0x000fe200078e00ff */
[----:B------:R-:W-:-:S03]  /*1be0*/  ISETP.GT.U32.AND P0, PT, R3, R0, PT ;  /* 0x000000000300720c */ /* 0x000fc60003f04070 */
[----:B------:R-:W-:Y:S01]  /*1bf0*/  @P3 IMAD.IADD R8, R13, 0x1, R14 ;  /* 0x000000010d083824 */ /* 0x000fe200078e020e */
[----:B-----5:R-:W-:Y:S02]  /*1c00*/  @!P3 SHF.R.S32.HI R6, RZ, 0x1f, R12 ;  /* 0x0000001fff06b819 */ /* 0x020fe4000001140c */
[----:B------:R-:W-:Y:S01]  /*1c10*/  @!P3 IADD3 R9, R31, R2, RZ ;  /* 0x000000021f09b210 */ /* 0x000fe20007ffe0ff */
[-C--:B------:R-:W-:Y:S02]  /*1c20*/  @P3 IMAD R10, R47, R8.reuse, RZ ;  /* 0x000000082f0a3224 */ /* 0x080fe400078e02ff */
[----:B------:R-:W-:-:S04]  /*1c30*/  @P3 IMAD.WIDE.U32 R26, R46, R8, RZ ;  /* 0x000000082e1a3225 */ /* 0x000fc800078e00ff */
[----:B---3--:R-:W-:Y:S02]  /*1c40*/  @!P3 IMAD R2, R25, R12, RZ ;  /* 0x0000000c1902b224 */ /* 0x008fe400078e02ff */
[----:B------:R-:W-:Y:S02]  /*1c50*/  @!P3 IMAD.MOV.U32 R8, RZ, RZ, R30 ;  /* 0x000000ffff08b224 */ /* 0x000fe400078e001e */
[C---:B------:R-:W-:Y:S02]  /*1c60*/  @!P3 IMAD R2, R24.reuse, R6, R2 ;  /* 0x000000061802b224 */ /* 0x040fe400078e0202 */
[----:B------:R-:W-:Y:S01]  /*1c70*/  @!P3 IMAD.WIDE.U32 R8, R24, R12, R8 ;  /* 0x0000000c1808b225 */ /* 0x000fe200078e0008 */
[----:B------:R-:W-:-:S03]  /*1c80*/  @P3 IADD3 R10, R27, R10, RZ ;  /* 0x0000000a1b0a3210 */ /* 0x000fc60007ffe0ff */
[----:B------:R-:W-:Y:S01]  /*1c90*/  @P3 IMAD.MOV.U32 R11, RZ, RZ, R26 ;  /* 0x000000ffff0b3224 */ /* 0x000fe200078e001a */
[----:B------:R-:W-:Y:S01]  /*1ca0*/  @!P3 MOV R11, R8 ;  /* 0x00000008000bb202 */ /* 0x000fe20000000f00 */
[----:B------:R-:W-:Y:S01]  /*1cb0*/  @!P3 IMAD.IADD R10, R9, 0x1, R2 ;  /* 0x00000001090ab824 */ /* 0x000fe200078e0202 */
[----:B------:R-:W-:-:S04]  /*1cc0*/  @!P0 IADD3 R0, R0, -R3, RZ ;  /* 0x8000000300008210 */ /* 0x000fc80007ffe0ff */
[-C--:B------:R-:W-:Y:S02]  /*1cd0*/  LOP3.LUT R11, R11, R10.reuse, RZ, 0x3c, !PT ;  /* 0x0000000a0b0b7212 */ /* 0x080fe400078e3cff */
[----:B------:R-:W-:Y:S02]  /*1ce0*/  ISETP.GE.U32.AND P2, PT, R0, R3, PT ;  /* 0x000000030000720c */ /* 0x000fe40003f46070 */
[----:B------:R-:W-:Y:S02]  /*1cf0*/  LOP3.LUT R3, R245, R5, RZ, 0x3c, !PT ;  /* 0x00000005f5037212 */ /* 0x000fe400078e3cff */
[----:B------:R-:W-:Y:S02]  /*1d00*/  LOP3.LUT R10, R11, R10, RZ, 0x3c, !PT ;  /* 0x0000000a0b0a7212 */ /* 0x000fe400078e3cff */
[----:B------:R-:W-:Y:S02]  /*1d10*/  ISETP.GE.AND P1, PT, R3, RZ, PT ;  /* 0x000000ff0300720c */ /* 0x000fe40003f26270 */
[----:B------:R-:W-:-:S02]  /*1d20*/  @!P0 IADD3 R4, R4, 0x1, RZ ;  /* 0x0000000104048810 */ /* 0x000fc40007ffe0ff */
[----:B------:R-:W-:Y:S02]  /*1d30*/  LEA R2, R165, 0xffffffc0, 0x6 ;  /* 0xffffffc0a5027811 */ /* 0x000fe400078e30ff */
[----:B------:R-:W-:Y:S02]  /*1d40*/  LOP3.LUT R11, R11, R10, RZ, 0x3c, !PT ;  /* 0x0000000a0b0b7212 */ /* 0x000fe400078e3cff */
        /* <DEDUP_REMOVED lines=10> */
[----:B------:R-:W-:Y:S01]  /*1df0*/  @P3 IMAD.IADD R13, R13, 0x1, R14 ;  /* 0x000000010d0d3824 */ /* 0x000fe200078e020e */
[----:B------:R-:W-:Y:S01]  /*1e00*/  @!P1 IADD3 R4, -R4, RZ, RZ ;  /* 0x000000ff04049210 */ /* 0x000fe20007ffe1ff */
[----:B------:R-:W-:Y:S01]  /*1e10*/  IMAD R9, R8, R46, R9 ;  /* 0x0000002e08097224 */ /* 0x000fe200078e0209 */
[----:B------:R-:W-:Y:S01]  /*1e20*/  @!P3 SHF.R.S32.HI R0, RZ, 0x1f, R12 ;  /* 0x0000001fff00b819 */ /* 0x000fe2000001140c */
[----:B------:R-:W-:Y:S01]  /*1e30*/  @!P3 IMAD R3, R23, R12, RZ ;  /* 0x0000000c1703b224 */ /* 0x000fe200078e02ff */
[----:B------:R-:W-:Y:S01]  /*1e40*/  @!P0 LOP3.LUT R4, RZ, R5, RZ, 0x33, !PT ;  /* 0x00000005ff048212 */ /* 0x000fe200078e33ff */
[-C--:B------:R-:W-:Y:S02]  /*1e50*/  @P3 IMAD R15, R49, R13.reuse, RZ ;  /* 0x0000000d310f3224 */ /* 0x080fe400078e02ff */
[----:B------:R-:W-:Y:S01]  /*1e60*/  @P3 IMAD.WIDE.U32 R26, R48, R13, RZ ;  /* 0x0000000d301a3225 */ /* 0x000fe200078e00ff */
[----:B------:R-:W-:-:S03]  /*1e70*/  SHF.R.S32.HI R13, RZ, 0x1f, R4 ;  /* 0x0000001fff0d7819 */ /* 0x000fc60000011404 */
[----:B------:R-:W-:Y:S02]  /*1e80*/  IMAD.IADD R25, R25, 0x1, R9 ;  /* 0x0000000119197824 */ /* 0x000fe400078e0209 */
[C---:B------:R-:W-:Y:S02]  /*1e90*/  @!P3 IMAD R0, R22.reuse, R0, R3 ;  /* 0x000000001600b224 */ /* 0x040fe400078e0203 */
[----:B------:R-:W-:Y:S02]  /*1ea0*/  IMAD R3, R17, R4, RZ ;  /* 0x0000000411037224 */ /* 0x000fe400078e02ff */
[----:B------:R-:W-:-:S04]  /*1eb0*/  @!P3 IMAD.WIDE.U32 R22, R22, R12, R10 ;  /* 0x0000000c1616b225 */ /* 0x000fc800078e000a */
[----:B------:R-:W-:Y:S01]  /*1ec0*/  IMAD.WIDE.U32 R24, R16, R4, R24 ;  /* 0x0000000410187225 */ /* 0x000fe200078e0018 */
[----:B------:R-:W-:-:S03]  /*1ed0*/  @P3 MOV R11, R26 ;  /* 0x0000001a000b3202 */ /* 0x000fc60000000f00 */
[----:B------:R-:W-:Y:S02]  /*1ee0*/  IMAD R16, R16, R13, R3 ;  /* 0x0000000d10107224 */ /* 0x000fe400078e0203 */
[----:B------:R-:W-:Y:S01]  /*1ef0*/  @P3 IMAD.IADD R15, R27, 0x1, R15 ;  /* 0x000000011b0f3824 */ /* 0x000fe200078e020f */
[----:B------:R-:W-:Y:S01]  /*1f00*/  @!P3 MOV R11, R22 ;  /* 0x00000016000bb202 */ /* 0x000fe20000000f00 */
[----:B------:R-:W-:Y:S01]  /*1f10*/  @!P3 IMAD.IADD R15, R23, 0x1, R0 ;  /* 0x00000001170fb824 */ /* 0x000fe200078e0200 */
[----:B------:R-:W-:Y:S01]  /*1f20*/  MOV R3, R24 ;  /* 0x0000001800037202 */ /* 0x000fe20000000f00 */
[----:B------:R-:W-:Y:S01]  /*1f30*/  IMAD.IADD R0, R25, 0x1, R16 ;  /* 0x0000000119007824 */ /* 0x000fe200078e0210 */
[----:B------:R-:W-:Y:S02]  /*1f40*/  MOV R9, R2 ;  /* 0x0000000200097202 */ /* 0x000fe40000000f00 */
[----:B------:R-:W-:Y:S02]  /*1f50*/  MOV R14, R4 ;  /* 0x00000004000e7202 */ /* 0x000fe40000000f00 */
.L_x_2009:
[----:B-1----:R-:W-:Y:S05]  /*1f60*/  BSYNC B0 ;  /* 0x0000000000007941 */ /* 0x002fea0003800000 */
.L_x_2007:
        /* <DEDUP_REMOVED lines=12> */
[----:B------:R-:W-:-:S03]  /*2030*/  LOP3.LUT R52, R52, 0xfffffff8, RZ, 0xc0, !PT ;  /* 0xfffffff834347812 */ /* 0x000fc600078ec0ff */
[----:B------:R-:W-:Y:S02]  /*2040*/  IMAD.SHL.U32 R156, R160, 0x40, RZ ;  /* 0x00000040a09c7824 */ /* 0x000fe400078e00ff */
[----:B------:R-:W-:Y:S01]  /*2050*/  IMAD.IADD R52, R132, 0x1, -R52 ;  /* 0x0000000184347824 */ /* 0x000fe200078e0a34 */
[----:B-1----:R-:W-:-:S03]  /*2060*/  LEA.HI R19, R45, R132, RZ, 0x4 ;  /* 0x000000842d137211 */ /* 0x002fc600078f20ff */
[----:B------:R-:W-:Y:S01]  /*2070*/  IMAD.SHL.U32 R16, R52, 0x8, RZ ;  /* 0x0000000834107824 */ /* 0x000fe200078e00ff */
[----:B------:R-:W-:Y:S02]  /*2080*/  LOP3.LUT R156, R156, 0x1c0, RZ, 0xc0, !PT ;  /* 0x000001c09c9c7812 */ /* 0x000fe400078ec0ff */
[----:B------:R-:W-:Y:S02]  /*2090*/  LOP3.LUT R10, R19, 0xfffffff0, RZ, 0xc0, !PT ;  /* 0xfffffff0130a7812 */ /* 0x000fe400078ec0ff */
[----:B------:R-:W-:Y:S02]  /*20a0*/  LOP3.LUT R6, R156, 0x38, R16, 0xf8, !PT ;  /* 0x000000389c067812 */ /* 0x000fe400078ef810 */
[----:B------:R-:W-:Y:S01]  /*20b0*/  SHF.R.U32.HI R156, RZ, 0x3, R156 ;  /* 0x00000003ff9c7819 */ /* 0x000fe2000001169c */
[----:B------:R-:W-:-:S03]  /*20c0*/  IMAD.IADD R10, R132, 0x1, -R10 ;  /* 0x00000001840a7824 */ /* 0x000fc600078e0a0a */
[----:B------:R-:W-:Y:S02]  /*20d0*/  LOP3.LUT R156, R6, R156, RZ, 0x3c, !PT ;  /* 0x0000009c069c7212 */ /* 0x000fe400078e3cff */
[----:B------:R-:W-:Y:S02]  /*20e0*/  SHF.R.S32.HI R6, RZ, 0x1f, R10 ;  /* 0x0000001fff067819 */ /* 0x000fe4000001140a */
[----:B------:R-:W-:Y:S02]  /*20f0*/  SHF.R.S32.HI R53, RZ, 0x4, R19 ;  /* 0x00000004ff357819 */ /* 0x000fe40000011413 */
[----:B------:R-:W-:Y:S02]  /*2100*/  LEA.HI R6, R6, R10, RZ, 0x3 ;  /* 0x0000000a06067211 */ /* 0x000fe400078f18ff */
[----:B------:R-:W-:Y:S02]  /*2110*/  IADD3 R30, P1, R16, R11, RZ ;  /* 0x0000000b101e7210 */ /* 0x000fe40007f3e0ff */
[----:B------:R-:W-:-:S02]  /*2120*/  LEA.HI R19, R19, R53, RZ, 0x1 ;  /* 0x0000003513137211 */ /* 0x000fc400078f08ff */
[----:B------:R-:W-:Y:S02]  /*2130*/  LOP3.LUT R11, R6, 0xfffffff8, RZ, 0xc0, !PT ;  /* 0xfffffff8060b7812 */ /* 0x000fe400078ec0ff */
[----:B------:R-:W-:Y:S02]  /*2140*/  LEA.HI R12, R45, R132, RZ, 0x6 ;  /* 0x000000842d0c7211 */ /* 0x000fe400078f30ff */
[----:B------:R-:W-:Y:S01]  /*2150*/  SHF.R.S32.HI R17, RZ, 0x1f, R16 ;  /* 0x0000001fff117819 */ /* 0x000fe20000011410 */
[----:B------:R-:W-:Y:S01]  /*2160*/  IMAD.IADD R11, R10, 0x1, -R11 ;  /* 0x000000010a0b7824 */ /* 0x000fe200078e0a0b */
[----:B------:R-:W-:Y:S01]  /*2170*/  LOP3.LUT R19, R19, 0xfffffffe, RZ, 0xc0, !PT ;  /* 0xfffffffe13137812 */ /* 0x000fe200078ec0ff */
[----:B------:R-:W-:Y:S02]  /*2180*/  IMAD.SHL.U32 R12, R12, 0x8, RZ ;  /* 0x000000080c0c7824 */ /* 0x000fe400078e00ff */
[----:B-----5:R-:W-:Y:S02]  /*2190*/  IMAD R8, R8, R48, RZ ;  /* 0x0000003008087224 */ /* 0x020fe400078e02ff */
[----:B------:R-:W-:-:S02]  /*21a0*/  IMAD.X R31, R17, 0x1, R15, P1 ;  /* 0x00000001111f7824 */ /* 0x000fc400008e060f */
[----:B------:R-:W-:Y:S02]  /*21b0*/  IMAD.IADD R53, R53, 0x1, -R19 ;  /* 0x0000000135357824 */ /* 0x000fe400078e0a13 */
[----:B------:R-:W-:Y:S01]  /*21c0*/  IMAD.SHL.U32 R15, R11, 0x40, RZ ;  /* 0x000000400b0f7824 */ /* 0x000fe200078e00ff */
[----:B------:R-:W-:Y:S01]  /*21d0*/  LOP3.LUT R156, R156, 0xfffffe00, R12, 0xf8, !PT ;  /* 0xfffffe009c9c7812 */ /* 0x000fe200078ef80c */
[C---:B------:R-:W-:Y:S01]  /*21e0*/  IMAD R8, R9.reuse, R49, R8 ;  /* 0x0000003109087224 */ /* 0x040fe200078e0208 */
[----:B------:R-:W-:Y:S01]  /*21f0*/  SHF.R.S32.HI R54, RZ, 0x1f, R246 ;  /* 0x0000001fff367819 */ /* 0x000fe200000114f6 */
[----:B------:R-:W-:Y:S01]  /*2200*/  IMAD.WIDE.U32 R30, R9, R48, R30 ;  /* 0x00000030091e7225 */ /* 0x000fe200078e001e */
[----:B------:R-:W-:-:S03]  /*2210*/  LOP3.LUT R15, R15, 0x1c0, RZ, 0xc0, !PT ;  /* 0x000001c00f0f7812 */ /* 0x000fc600078ec0ff */
[----:B------:R-:W-:-:S05]  /*2220*/  IMAD.SHL.U32 R12, R53, 0x8, RZ ;  /* 0x00000008350c7824 */ /* 0x000fca00078e00ff */
[----:B------:R-:W-:Y:S02]  /*2230*/  LOP3.LUT R12, R15, 0x8, R12, 0xf8, !PT ;  /* 0x000000080f0c7812 */ /* 0x000fe400078ef80c */
[----:B------:R-:W-:-:S04]  /*2240*/  SHF.R.U32.HI R15, RZ, 0x3, R15 ;  /* 0x00000003ff0f7819 */ /* 0x000fc8000001160f */
[----:B------:R-:W-:Y:S01]  /*2250*/  LOP3.LUT R12, R12, R15, RZ, 0x3c, !PT ;  /* 0x0000000f0c0c7212 */ /* 0x000fe200078e3cff */
[----:B------:R-:W-:Y:S02]  /*2260*/  IMAD.IADD R31, R31, 0x1, R8 ;  /* 0x000000011f1f7824 */ /* 0x000fe400078e0208 */
[----:B------:R-:W-:-:S04]  /*2270*/  IMAD R8, R29, R14, RZ ;  /* 0x0000000e1d087224 */ /* 0x000fc800078e02ff */
[-C--:B------:R-:W-:Y:S02]  /*2280*/  IMAD R8, R13, R28.reuse, R8 ;  /* 0x0000001c0d087224 */ /* 0x080fe400078e0208 */
[----:B------:R-:W-:Y:S01]  /*2290*/  IMAD.WIDE.U32 R28, R14, R28, R30 ;  /* 0x0000001c0e1c7225 */ /* 0x000fe200078e001e */
[C---:B------:R-:W-:Y:S02]  /*22a0*/  LOP3.LUT P3, RZ, R11.reuse, 0x4, RZ, 0xc0, !PT ;  /* 0x000000040bff7812 */ /* 0x040fe4000786c0ff */
[----:B------:R-:W-:Y:S01]  /*22b0*/  LOP3.LUT P2, RZ, R11, 0x2, RZ, 0xc0, !PT ;  /* 0x000000020bff7812 */ /* 0x000fe2000784c0ff */
[----:B------:R-:W-:Y:S01]  /*22c0*/  IMAD R184, R49, R160, RZ ;  /* 0x000000a031b87224 */ /* 0x000fe200078e02ff */
[----:B------:R-:W-:Y:S02]  /*22d0*/  SHF.R.S32.HI R161, RZ, 0x1f, R160 ;  /* 0x0000001fffa17819 */ /* 0x000fe400000114a0 */
[----:B------:R-:W-:Y:S02]  /*22e0*/  IADD3 R11, R16, 0x80, RZ ;  /* 0x00000080100b7810 */ /* 0x000fe40007ffe0ff */
[----:B------:R-:W-:Y:S01]  /*22f0*/  SHF.R.S32.HI R78, RZ, 0x1f, R79 ;  /* 0x0000001fff4e7819 */ /* 0x000fe2000001144f */
[----:B------:R-:W-:-:S03]  /*2300*/  IMAD R184, R161, R48, R184 ;  /* 0x00000030a1b87224 */ /* 0x000fc600078e02b8 */
[----:B------:R-:W-:-:S04]  /*2310*/  LEA.HI R78, R78, R79, RZ, 0x6 ;  /* 0x0000004f4e4e7211 */ /* 0x000fc800078f30ff */
[----:B------:R-:W-:-:S04]  /*2320*/  SHF.R.S32.HI R78, RZ, 0x6, R78 ;  /* 0x00000006ff4e7819 */ /* 0x000fc8000001144e */
[----:B------:R-:W-:Y:S01]  /*2330*/  IMNMX R78, R239, R78, !PT ;  /* 0x0000004eef4e7217 */ /* 0x000fe20007800200 */
[----:B------:R-:W-:Y:S01]  /*2340*/  IMAD R157, R47, R160, RZ ;  /* 0x000000a02f9d7224 */ /* 0x000fe200078e02ff */
[----:B------:R-:W-:-:S03]  /*2350*/  LEA.HI R45, R45, R132, RZ, 0x5 ;  /* 0x000000842d2d7211 */ /* 0x000fc600078f28ff */
[----:B------:R-:W-:Y:S01]  /*2360*/  IMAD R157, R161, R46, R157 ;  /* 0x0000002ea19d7224 */ /* 0x000fe200078e029d */
[----:B------:R-:W-:Y:S01]  /*2370*/  LOP3.LUT R154, R45, 0xffffffe0, RZ, 0xc0, !PT ;  /* 0xffffffe02d9a7812 */ /* 0x000fe200078ec0ff */
[C---:B------:R-:W-:Y:S01]  /*2380*/  IMAD.SHL.U32 R237, R46.reuse, 0x10, RZ ;  /* 0x000000102eed7824 */ /* 0x040fe200078e00ff */
[----:B------:R-:W-:Y:S01]  /*2390*/  SHF.L.U64.HI R238, R46, 0x4, R47 ;  /* 0x000000042eee7819 */ /* 0x000fe2000001022f */
[C---:B------:R-:W-:Y:S01]  /*23a0*/  IMAD.SHL.U32 R235, R48.reuse, 0x10, RZ ;  /* 0x0000001030eb7824 */ /* 0x040fe200078e00ff */
[----:B------:R-:W-:Y:S01]  /*23b0*/  SHF.L.U64.HI R236, R48, 0x4, R49 ;  /* 0x0000000430ec7819 */ /* 0x000fe20000010231 */
[----:B------:R-:W-:Y:S01]  /*23c0*/  IMAD.IADD R154, R132, 0x1, -R154 ;  /* 0x00000001849a7824 */ /* 0x000fe200078e0a9a */
[----:B------:R-:W-:Y:S01]  /*23d0*/  SHF.R.S32.HI R45, RZ, 0x5, R45 ;  /* 0x00000005ff2d7819 */ /* 0x000fe2000001142d */
[----:B------:R-:W-:Y:S02]  /*23e0*/  IMAD.SHL.U32 R152, R52, 0x4, RZ ;  /* 0x0000000434987824 */ /* 0x000fe400078e00ff */
        /* <DEDUP_REMOVED lines=10> */
[----:B------:R-:W-:Y:S01]  /*2490*/  IMAD.SHL.U32 R35, R6, 0x40, RZ ;  /* 0x0000004006237824 */ /* 0x000fe200078e00ff */
[----:B------:R-:W-:Y:S01]  /*24a0*/  SHF.R.S32.HI R10, RZ, 0x1f, R245 ;  /* 0x0000001fff0a7819 */ /* 0x000fe200000114f5 */
[----:B------:R-:W-:-:S02]  /*24b0*/  IMAD R7, R25, R245, RZ ;  /* 0x000000f519077224 */ /* 0x000fc400078e02ff */
[----:B------:R-:W-:Y:S01]  /*24c0*/  IMAD.X R27, R17, 0x1, R9, P1 ;  /* 0x00000001111b7824 */ /* 0x000fe200008e0609 */
[----:B------:R-:W-:Y:S02]  /*24d0*/  LOP3.LUT R35, R12, 0xfffffe00, R35, 0xf8, !PT ;  /* 0xfffffe000c237812 */ /* 0x000fe400078ef823 */
[----:B------:R-:W-:Y:S01]  /*24e0*/  IADD3 R12, R16, 0x40, RZ ;  /* 0x00000040100c7810 */ /* 0x000fe20007ffe0ff */
[----:B------:R-:W-:Y:S02]  /*24f0*/  @P0 IMAD.MOV.U32 R170, RZ, RZ, R22 ;  /* 0x000000ffffaa0224 */ /* 0x000fe400078e0016 */
[----:B------:R-:W-:Y:S02]  /*2500*/  @P0 IMAD.MOV.U32 R171, RZ, RZ, R23 ;  /* 0x000000ffffab0224 */ /* 0x000fe400078e0017 */
[----:B------:R-:W-:Y:S02]  /*2510*/  IMAD R7, R24, R10, R7 ;  /* 0x0000000a18077224 */ /* 0x000fe400078e0207 */
[----:B------:R-:W-:-:S04]  /*2520*/  IMAD.WIDE.U32 R26, R245, R24, R26 ;  /* 0x00000018f51a7225 */ /* 0x000fc800078e001a */
[----:B------:R-:W-:Y:S02]  /*2530*/  @!P0 IMAD.MOV.U32 R170, RZ, RZ, R22 ;  /* 0x000000ffffaa8224 */ /* 0x000fe400078e0016 */
[----:B------:R-:W-:Y:S01]  /*2540*/  @!P0 IMAD.MOV.U32 R171, RZ, RZ, R23 ;  /* 0x000000ffffab8224 */ /* 0x000fe200078e0017 */
[-C--:B----4-:R-:W-:Y:S01]  /*2550*/  ISETP.GE.AND P0, PT, R12, R155.reuse, PT ;  /* 0x0000009b0c00720c */ /* 0x090fe20003f06270 */
[----:B------:R-:W-:Y:S01]  /*2560*/  IMAD.IADD R167, R27, 0x1, R7 ;  /* 0x000000011ba77824 */ /* 0x000fe200078e0207 */
[-C--:B------:R-:W-:Y:S02]  /*2570*/  ISETP.GE.AND P1, PT, R16, R155.reuse, PT ;  /* 0x0000009b1000720c */ /* 0x080fe40003f26270 */
[----:B------:R-:W-:Y:S01]  /*2580*/  SEL R7, RZ, 0xffffffff, P0 ;  /* 0xffffffffff077807 */ /* 0x000fe20000000000 */
[----:B------:R-:W-:Y:S02]  /*2590*/  IMAD.IADD R9, R29, 0x1, R8 ;  /* 0x000000011d097824 */ /* 0x000fe400078e0208 */
[----:B------:R-:W-:Y:S01]  /*25a0*/  IMAD.MOV.U32 R8, RZ, RZ, R28 ;  /* 0x000000ffff087224 */ /* 0x000fe200078e001c */
[----:B------:R-:W-:Y:S01]  /*25b0*/  SEL R6, RZ, 0x1, P1 ;  /* 0x00000001ff067807 */ /* 0x000fe20000800000 */
[----:B------:R-:W-:Y:S01]  /*25c0*/  IMAD.SHL.U32 R7, R7, 0x2, RZ ;  /* 0x0000000207077824 */ /* 0x000fe200078e00ff */
[----:B------:R-:W-:Y:S01]  /*25d0*/  ISETP.GE.AND P0, PT, R11, R155, PT ;  /* 0x0000009b0b00720c */ /* 0x000fe20003f06270 */
[----:B------:R-:W-:Y:S01]  /*25e0*/  IMAD.WIDE.U32 R8, R160, R48, R8 ;  /* 0x00000030a0087225 */ /* 0x000fe200078e0008 */
[----:B------:R-:W-:-:S02]  /*25f0*/  IADD3 R10, R16, 0xc0, RZ ;  /* 0x000000c0100a7810 */ /* 0x000fc40007ffe0ff */
[----:B------:R-:W-:Y:S01]  /*2600*/  LOP3.LUT R7, R7, 0x2, R6, 0xe2, !PT ;  /* 0x0000000207077812 */ /* 0x000fe200078ee206 */
[----:B------:R-:W-:Y:S01]  /*2610*/  IMAD.IADD R184, R9, 0x1, R184 ;  /* 0x0000000109b87824 */ /* 0x000fe200078e02b8 */
[----:B------:R-:W-:Y:S02]  /*2620*/  SEL R6, RZ, 0x4, P0 ;  /* 0x00000004ff067807 */ /* 0x000fe40000000000 */
[----:B------:R-:W-:Y:S02]  /*2630*/  LEA R185, P0, R8, R4, 0x1 ;  /* 0x0000000408b97211 */ /* 0x000fe400078008ff */
[----:B------:R-:W-:Y:S02]  /*2640*/  ISETP.GE.AND P1, PT, R10, R155, PT ;  /* 0x0000009b0a00720c */ /* 0x000fe40003f26270 */
[----:B------:R-:W-:Y:S02]  /*2650*/  LEA.HI.X R184, R8, R5, R184, 0x1, P0 ;  /* 0x0000000508b87211 */ /* 0x000fe400000f0cb8 */
[----:B------:R-:W-:-:S02]  /*2660*/  IADD3 R158, P0, R16, R3, RZ ;  /* 0x00000003109e7210 */ /* 0x000fc40007f1e0ff */
[----:B------:R-:W-:Y:S02]  /*2670*/  SEL R153, RZ, 0x8, P1 ;  /* 0x00000008ff997807 */ /* 0x000fe40000800000 */
[----:B------:R-:W-:Y:S01]  /*2680*/  ISETP.GT.AND P1, PT, R165, R78, PT ;  /* 0x0000004ea500720c */ /* 0x000fe20003f24270 */
[----:B------:R-:W-:Y:S02]  /*2690*/  IMAD.X R159, R17, 0x1, R0, P0 ;  /* 0x00000001119f7824 */ /* 0x000fe400000e0600 */
[----:B------:R-:W-:-:S04]  /*26a0*/  IMAD.WIDE R22, R243, 0x40, R160 ;  /* 0x00000040f3167825 */ /* 0x000fc800078e02a0 */
[----:B------:R-:W-:-:S04]  /*26b0*/  IMAD.WIDE.U32 R158, R160, R46, R158 ;  /* 0x0000002ea09e7225 */ /* 0x000fc800078e009e */
[----:B------:R-:W-:Y:S02]  /*26c0*/  IMAD.MOV.U32 R166, RZ, RZ, R26 ;  /* 0x000000ffffa67224 */ /* 0x000fe400078e001a */
[----:B------:R-:W-:Y:S01]  /*26d0*/  IMAD R168, R23, R170, RZ ;  /* 0x000000aa17a87224 */ /* 0x000fe200078e02ff */
[----:B------:R-:W-:Y:S01]  /*26e0*/  LEA R241, P0, R158, R162, 0x1 ;  /* 0x000000a29ef17211 */ /* 0x000fe200078008ff */
[----:B------:R-:W-:Y:S02]  /*26f0*/  IMAD.MOV.U32 R34, RZ, RZ, 0x10 ;  /* 0x00000010ff227424 */ /* 0x000fe400078e00ff */
[----:B------:R-:W-:Y:S02]  /*2700*/  IMAD.MOV.U32 R33, RZ, RZ, 0x20 ;  /* 0x00000020ff217424 */ /* 0x000fe400078e00ff */
[----:B------:R-:W-:Y:S02]  /*2710*/  IMAD.IADD R157, R159, 0x1, R157 ;  /* 0x000000019f9d7824 */ /* 0x000fe400078e029d */
[----:B------:R-:W-:-:S02]  /*2720*/  IMAD R168, R22, R171, R168 ;  /* 0x000000ab16a87224 */ /* 0x000fc400078e02a8 */
[----:B------:R-:W-:Y:S01]  /*2730*/  IMAD.WIDE.U32 R166, R22, R170, R166 ;  /* 0x000000aa16a67225 */ /* 0x000fe200078e00a6 */
[----:B------:R-:W-:Y:S02]  /*2740*/  LOP3.LUT R153, R153, R7, R6, 0xfe, !PT ;  /* 0x0000000799997212 */ /* 0x000fe400078efe06 */
[----:B------:R-:W-:Y:S01]  /*2750*/  SEL R34, R34, 0xfffffff0, !P2 ;  /* 0xfffffff022227807 */ /* 0x000fe20005000000 */
[----:B------:R-:W-:Y:S01]  /*2760*/  @!P4 IMAD.MOV.U32 R18, RZ, RZ, RZ ;  /* 0x000000ffff12c224 */ /* 0x000fe200078e00ff */
[----:B------:R-:W-:Y:S01]  /*2770*/  SEL R33, R33, 0xffffffe0, !P3 ;  /* 0xffffffe021217807 */ /* 0x000fe20005800000 */
[----:B------:R-:W-:Y:S01]  /*2780*/  IMAD.IADD R169, R167, 0x1, R168 ;  /* 0x00000001a7a97824 */ /* 0x000fe200078e02a8 */
[----:B------:R-:W-:Y:S01]  /*2790*/  LEA.HI.X R240, R158, R163, R157, 0x1, P0 ;  /* 0x000000a39ef07211 */ /* 0x000fe200000f0c9d */
[----:B------:R-:W-:Y:S05]  /*27a0*/  @!P1 BRA `(.L_x_2010) ;  /* 0x0000c58000009947 */ /* 0x000fea0003800000 */
[----:B------:R-:W2:Y:S04]  /*27b0*/  LD.E.64 R36, [R20.64+0x120] ;  /* 0x0001200614247980 */ /* 0x000ea8000c101b00 */
[----:B------:R-:W3:Y:S04]  /*27c0*/  LD.E.64 R38, [R20.64+0x118] ;  /* 0x0001180614267980 */ /* 0x000ee8000c101b00 */
[----:B------:R-:W4:Y:S04]  /*27d0*/  LD.E.64 R176, [R20.64+0x130] ;  /* 0x0001300614b07980 */ /* 0x000f28000c101b00 */
[----:B------:R-:W5:Y:S04]  /*27e0*/  LD.E.64 R178, [R20.64+0x128] ;  /* 0x0001280614b27980 */ /* 0x000f68000c101b00 */
[----:B------:R-:W4:Y:S04]  /*27f0*/  LD.E.64 R28, [R20.64+0x140] ;  /* 0x00014006141c7980 */ /* 0x000f28000c101b00 */
[----:B------:R-:W4:Y:S04]  /*2800*/  LD.E R15, [R20.64+0xd0] ;  /* 0x0000d006140f7980 */ /* 0x000f28000c101900 */
[----:B------:R-:W5:Y:S04]  /*2810*/  LD.E.64 R26, [R20.64+0x138] ;  /* 0x00013806141a7980 */ /* 0x000f68000c101b00 */
[----:B------:R-:W5:Y:S04]  /*2820*/  LD.E.64 R24, [R20.64+0x108] ;  /* 0x0001080614187980 */ /* 0x000f68000c101b00 */
[----:B------:R-:W5:Y:S04]  /*2830*/  LD.E.64 R22, [R20.64+0x110] ;  /* 0x0001100614167980 */ /* 0x000f68000c101b00 */
[----:B------:R-:W5:Y:S04]  /*2840*/  LD.E.64 R8, [R20.64+0x150] ;  /* 0x0001500614087980 */ /* 0x000f68000c101b00 */
[----:B------:R-:W5:Y:S01]  /*2850*/  LD.E.64 R6, [R20.64+0x148] ;  /* 0x0001480614067980 */ /* 0x000f62000c101b00 */
[----:B------:R-:W-:Y:S01]  /*2860*/  IADD3 R18, R18, R2, RZ ;  /* 0x0000000212127210 */ /* 0x000fe20007ffe0ff */
        /* <DEDUP_REMOVED lines=14> */
[C---:B------:R-:W-:Y:S01]  /*2950*/  IADD3 R147, R160.reuse, 0x20, RZ ;  /* 0x00000020a0937810 */ /* 0x040fe20007ffe0ff */
[----:B------:R-:W-:Y:S01]  /*2960*/  IMAD.MOV.U32 R118, RZ, RZ, R184 ;  /* 0x000000ffff767224 */ /* 0x000fe200078e00b8 */
[----:B------:R-:W-:Y:S01]  /*2970*/  IADD3 R145, R160, 0x30, RZ ;  /* 0x00000030a0917810 */ /* 0x000fe20007ffe0ff */
[----:B------:R-:W-:Y:S01]  /*2980*/  IMAD.IADD R55, R175, 0x1, R55 ;  /* 0x00000001af377824 */ /* 0x000fe200078e0237 */
[----:B------:R-:W-:-:S02]  /*2990*/  SHF.L.U64.HI R77, R46, 0x5, R47 ;  /* 0x000000052e4d7819 */ /* 0x000fc4000001022f */
[----:B------:R-:W-:Y:S02]  /*29a0*/  LOP3.LUT R144, R144, 0x8, RZ, 0xc0, !PT ;  /* 0x0000000890907812 */ /* 0x000fe400078ec0ff */
[----:B------:R-:W-:Y:S01]  /*29b0*/  SHF.L.U32 R56, R56, 0x1, RZ ;  /* 0x0000000138387819 */ /* 0x000fe200000006ff */
[----:B--2---:R-:W-:-:S04]  /*29c0*/  IMAD R0, R37, R246, RZ ;  /* 0x000000f625007224 */ /* 0x004fc800078e02ff */
[----:B------:R-:W-:Y:S02]  /*29d0*/  IMAD R0, R36, R54, R0 ;  /* 0x0000003624007224 */ /* 0x000fe400078e0200 */
[----:B---3--:R-:W-:Y:S02]  /*29e0*/  IMAD R4, R39, R246, RZ ;  /* 0x000000f627047224 */ /* 0x008fe400078e02ff */
[----:B------:R-:W-:-:S04]  /*29f0*/  IMAD.WIDE.U32 R36, R246, R36, R16 ;  /* 0x00000024f6247225 */ /* 0x000fc800078e0010 */
[----:B------:R-:W-:-:S04]  /*2a00*/  IMAD.WIDE.U32 R30, R246, R38, R16 ;  /* 0x00000026f61e7225 */ /* 0x000fc800078e0010 */
[----:B------:R-:W-:Y:S02]  /*2a10*/  IMAD R4, R38, R54, R4 ;  /* 0x0000003626047224 */ /* 0x000fe400078e0204 */
[----:B------:R-:W-:Y:S01]  /*2a20*/  IMAD.IADD R37, R37, 0x1, R0 ;  /* 0x0000000125257824 */ /* 0x000fe200078e0200 */
[----:B------:R-:W-:Y:S01]  /*2a30*/  SHF.R.S32.HI R0, RZ, 0x1f, R2 ;  /* 0x0000001fff007819 */ /* 0x000fe20000011402 */
[-C--:B----4-:R-:W-:Y:S02]  /*2a40*/  IMAD R5, R177, R2.reuse, RZ ;  /* 0x00000002b1057224 */ /* 0x090fe400078e02ff */
[----:B-----5:R-:W-:Y:S02]  /*2a50*/  IMAD R3, R179, R2, RZ ;  /* 0x00000002b3037224 */ /* 0x020fe400078e02ff */
[----:B------:R-:W-:Y:S02]  /*2a60*/  IMAD.IADD R31, R31, 0x1, R4 ;  /* 0x000000011f1f7824 */ /* 0x000fe400078e0204 */
[----:B------:R-:W-:-:S02]  /*2a70*/  IMAD R5, R176, R0, R5 ;  /* 0x00000000b0057224 */ /* 0x000fc400078e0205 */
[----:B------:R-:W-:Y:S01]  /*2a80*/  IMAD.WIDE.U32 R36, R176, R2, R36 ;  /* 0x00000002b0247225 */ /* 0x000fe200078e0024 */
[----:B------:R-:W-:-:S03]  /*2a90*/  LEA.HI R141, R15, R15, RZ, 0x1 ;  /* 0x0000000f0f8d7211 */ /* 0x000fc600078f08ff */
[C---:B------:R-:W-:Y:S02]  /*2aa0*/  IMAD R3, R178.reuse, R0, R3 ;  /* 0x00000000b2037224 */ /* 0x040fe400078e0203 */
[----:B------:R-:W-:Y:S01]  /*2ab0*/  IMAD.WIDE.U32 R30, R178, R2, R30 ;  /* 0x00000002b21e7225 */ /* 0x000fe200078e001e */
[----:B------:R-:W-:-:S03]  /*2ac0*/  IADD3 R0, P0, -R79, R160, RZ ;  /* 0x000000a04f007210 */ /* 0x000fc60007f1e1ff */
[-C--:B------:R-:W-:Y:S02]  /*2ad0*/  IMAD R4, R29, R14.reuse, RZ ;  /* 0x0000000e1d047224 */ /* 0x080fe400078e02ff */
[----:B------:R-:W-:Y:S01]  /*2ae0*/  IMAD.IADD R37, R37, 0x1, R5 ;  /* 0x0000000125257824 */ /* 0x000fe200078e0205 */
[----:B------:R-:W-:Y:S01]  /*2af0*/  SHF.R.S32.HI R5, RZ, 0x1f, R79 ;  /* 0x0000001fff057819 */ /* 0x000fe2000001144f */
[----:B------:R-:W-:Y:S02]  /*2b00*/  IMAD.IADD R31, R31, 0x1, R3 ;  /* 0x000000011f1f7824 */ /* 0x000fe400078e0203 */
[-C--:B------:R-:W-:Y:S01]  /*2b10*/  IMAD R3, R27, R14.reuse, RZ ;  /* 0x0000000e1b037224 */ /* 0x080fe200078e02ff */
[----:B------:R-:W-:Y:S01]  /*2b20*/  SHF.R.S32.HI R141, RZ, 0x1, R141 ;  /* 0x00000001ff8d7819 */ /* 0x000fe2000001148d */
[C---:B------:R-:W-:Y:S02]  /*2b30*/  IMAD R4, R28.reuse, R13, R4 ;  /* 0x0000000d1c047224 */ /* 0x040fe400078e0204 */
[----:B------:R-:W-:-:S04]  /*2b40*/  IMAD.WIDE.U32 R28, R28, R14, R36 ;  /* 0x0000000e1c1c7225 */ /* 0x000fc800078e0024 */
[C---:B------:R-:W-:Y:S02]  /*2b50*/  IMAD R3, R26.reuse, R13, R3 ;  /* 0x0000000d1a037224 */ /* 0x040fe400078e0203 */
[----:B------:R-:W-:-:S04]  /*2b60*/  IMAD.WIDE.U32 R26, R26, R14, R30 ;  /* 0x0000000e1a1a7225 */ /* 0x000fc800078e001e */
[----:B------:R-:W-:Y:S02]  /*2b70*/  IMAD.X R5, R161, 0x1, ~R5, P0 ;  /* 0x00000001a1057824 */ /* 0x000fe400000e0e05 */
[----:B------:R-:W-:Y:S02]  /*2b80*/  IMAD.IADD R15, R29, 0x1, R4 ;  /* 0x000000011d0f7824 */ /* 0x000fe400078e0204 */
[----:B------:R-:W-:Y:S02]  /*2b90*/  IMAD R4, R160, R141, R152 ;  /* 0x0000008da0047224 */ /* 0x000fe400078e0298 */
[----:B------:R-:W-:Y:S02]  /*2ba0*/  IMAD.IADD R27, R27, 0x1, R3 ;  /* 0x000000011b1b7824 */ /* 0x000fe400078e0203 */
[C---:B------:R-:W-:Y:S02]  /*2bb0*/  IMAD R110, R5.reuse, R178, RZ ;  /* 0x000000b2056e7224 */ /* 0x040fe400078e02ff */
[----:B------:R-:W-:-:S02]  /*2bc0*/  IMAD R107, R5, R176, RZ ;  /* 0x000000b0056b7224 */ /* 0x000fc400078e02ff */
[----:B------:R-:W-:Y:S02]  /*2bd0*/  IMAD.MOV.U32 R14, RZ, RZ, R28 ;  /* 0x000000ffff0e7224 */ /* 0x000fe400078e001c */
[----:B------:R-:W-:Y:S02]  /*2be0*/  IMAD R114, R141, R18, RZ ;  /* 0x000000128d727224 */ /* 0x000fe400078e02ff */
[----:B------:R-:W-:Y:S02]  /*2bf0*/  IMAD.IADD R3, R152, 0x1, R4 ;  /* 0x0000000198037824 */ /* 0x000fe400078e0204 */
[-C--:B------:R-:W-:Y:S02]  /*2c00*/  IMAD R110, R179, R0.reuse, R110 ;  /* 0x00000000b36e7224 */ /* 0x080fe400078e026e */
[----:B------:R-:W-:Y:S01]  /*2c10*/  IMAD.WIDE.U32 R18, R178, R0, R26 ;  /* 0x00000000b2127225 */ /* 0x000fe200078e001a */
[----:B------:R-:W-:-:S03]  /*2c20*/  SHF.R.S32.HI R2, RZ, 0x1f, R114 ;  /* 0x0000001fff027819 */ /* 0x000fc60000011472 */
[-C--:B------:R-:W-:Y:S02]  /*2c30*/  IMAD R107, R177, R0.reuse, R107 ;  /* 0x00000000b16b7224 */ /* 0x080fe400078e026b */
[----:B------:R-:W-:Y:S01]  /*2c40*/  IMAD.WIDE.U32 R14, R176, R0, R14 ;  /* 0x00000000b00e7225 */ /* 0x000fe200078e000e */
[C---:B------:R-:W-:Y:S02]  /*2c50*/  IADD3 R0, P3, R114.reuse, R4, RZ ;  /* 0x0000000472007210 */ /* 0x040fe40007f7e0ff */
[----:B------:R-:W-:Y:S01]  /*2c60*/  IADD3 R114, P2, R114, R3, RZ ;  /* 0x0000000372727210 */ /* 0x000fe20007f5e0ff */
[----:B------:R-:W-:Y:S01]  /*2c70*/  IMAD.IADD R110, R19, 0x1, R110 ;  /* 0x00000001136e7824 */ /* 0x000fe200078e026e */
[----:B------:R-:W-:Y:S02]  /*2c80*/  LEA R111, P0, R18, R24, 0x1 ;  /* 0x00000018126f7211 */ /* 0x000fe400078008ff */
[----:B------:R-:W-:Y:S01]  /*2c90*/  LEA.HI.X.SX32 R4, R4, R2, 0x1, P3 ;  /* 0x0000000204047211 */ /* 0x000fe200018f0eff */
[----:B------:R-:W-:Y:S01]  /*2ca0*/  IMAD.SHL.U32 R115, R114, 0x2, RZ ;  /* 0x0000000272737824 */ /* 0x000fe200078e00ff */
[----:B------:R-:W-:Y:S01]  /*2cb0*/  LEA.HI.X R110, R18, R25, R110, 0x1, P0 ;  /* 0x00000019126e7211 */ /* 0x000fe200000f0c6e */
[----:B------:R-:W-:Y:S01]  /*2cc0*/  IMAD.SHL.U32 R18, R0, 0x2, RZ ;  /* 0x0000000200127824 */ /* 0x000fe200078e00ff */
[----:B------:R-:W-:-:S02]  /*2cd0*/  IADD3 R107, R15, R107, RZ ;  /* 0x0000006b0f6b7210 */ /* 0x000fc40007ffe0ff */
[----:B------:R-:W-:Y:S02]  /*2ce0*/  LEA R108, P1, R14, R22, 0x1 ;  /* 0x000000160e6c7211 */ /* 0x000fe400078208ff */
[----:B------:R-:W-:Y:S02]  /*2cf0*/  LEA.HI.X.SX32 R2, R3, R2, 0x1, P2 ;  /* 0x0000000203027211 */ /* 0x000fe400010f0eff */
[----:B------:R-:W-:Y:S02]  /*2d00*/  IADD3 R113, P3, R8, R115, RZ ;  /* 0x0000007308717210 */ /* 0x000fe40007f7e0ff */
[----:B------:R-:W-:Y:S02]  /*2d10*/  LEA.HI.X R107, R14, R23, R107, 0x1, P1 ;  /* 0x000000170e6b7211 */ /* 0x000fe400008f0c6b */
[----:B------:R-:W-:Y:S02]  /*2d20*/  SHF.L.U64.HI R114, R114, 0x1, R2 ;  /* 0x0000000172727819 */ /* 0x000fe40000010202 */
[----:B------:R-:W-:-:S02]  /*2d30*/  IADD3 R115, P2, R6, R115, RZ ;  /* 0x0000007306737210 */ /* 0x000fc40007f5e0ff */
[----:B------:R-:W-:Y:S02]  /*2d40*/  SHF.L.U64.HI R0, R0, 0x1, R4 ;  /* 0x0000000100007819 */ /* 0x000fe40000010204 */
[-C--:B------:R-:W-:Y:S02]  /*2d50*/  IADD3 R36, P1, R8, R18.reuse, RZ ;  /* 0x0000001208247210 */ /* 0x080fe40007f3e0ff */
[----:B------:R-:W-:Y:S02]  /*2d60*/  IADD3 R18, P0, R6, R18, RZ ;  /* 0x0000001206127210 */ /* 0x000fe40007f1e0ff */
[----:B------:R-:W-:Y:S01]  /*2d70*/  IADD3.X R112, R9, R114, RZ, P3, !PT ;  /* 0x0000007209707210 */ /* 0x000fe20001ffe4ff */
[----:B------:R-:W-:Y:S01]  /*2d80*/  IMAD.X R114, R7, 0x1, R114, P2 ;  /* 0x0000000107727824 */ /* 0x000fe200010e0672 */
[----:B------:R-:W-:Y:S01]  /*2d90*/  IADD3 R75, P2, R237, 0x40, RZ ;  /* 0x00000040ed4b7810 */ /* 0x000fe20007f5e0ff */
[--C-:B------:R-:W-:Y:S01]  /*2da0*/  IMAD.X R37, R9, 0x1, R0.reuse, P1 ;  /* 0x0000000109257824 */ /* 0x100fe200008e0600 */
[----:B------:R-:W-:Y:S01]  /*2db0*/  IADD3 R71, P1, R237, 0x80, RZ ;  /* 0x00000080ed477810 */ /* 0x000fe20007f3e0ff */
[----:B------:R-:W-:Y:S01]  /*2dc0*/  IMAD.X R19, R7, 0x1, R0, P0 ;  /* 0x0000000107137824 */ /* 0x000fe200000e0600 */
[----:B------:R-:W-:Y:S01]  /*2dd0*/  IADD3 R65, P0, R237, 0xc0, RZ ;  /* 0x000000c0ed417810 */ /* 0x000fe20007f1e0ff */
[----:B------:R-:W-:-:S02]  /*2de0*/  IMAD.SHL.U32 R151, R141, 0x10, RZ ;  /* 0x000000108d977824 */ /* 0x000fc400078e00ff */
[--C-:B------:R-:W-:Y:S01]  /*2df0*/  IMAD.X R74, RZ, RZ, R238.reuse, P2 ;  /* 0x000000ffff4a7224 */ /* 0x100fe200010e06ee */
[-C--:B------:R-:W-:Y:S01]  /*2e00*/  IADD3 R73, P2, R75, R237.reuse, RZ ;  /* 0x000000ed4b497210 */ /* 0x080fe20007f5e0ff */
[--C-:B------:R-:W-:Y:S01]  /*2e10*/  IMAD.X R70, RZ, RZ, R238.reuse, P1 ;  /* 0x000000ffff467224 */ /* 0x100fe200008e06ee */
[-C--:B------:R-:W-:Y:S01]  /*2e20*/  IADD3 R69, P1, R71, R237.reuse, RZ ;  /* 0x000000ed47457210 */ /* 0x080fe20007f3e0ff */
[--C-:B------:R-:W-:Y:S01]  /*2e30*/  IMAD.X R64, RZ, RZ, R238.reuse, P0 ;  /* 0x000000ffff407224 */ /* 0x100fe200000e06ee */
[-C--:B------:R-:W-:Y:S01]  /*2e40*/  IADD3 R63, P0, R65, R237.reuse, RZ ;  /* 0x000000ed413f7210 */ /* 0x080fe20007f1e0ff */
[----:B------:R-:W-:Y:S01]  /*2e50*/  IMAD.SHL.U32 R81, R178, 0x10, RZ ;  /* 0x00000010b2517824 */ /* 0x000fe200078e00ff */
[C---:B------:R-:W-:Y:S02]  /*2e60*/  IADD3 R142, R151.reuse, 0x40, RZ ;  /* 0x00000040978e7810 */ /* 0x040fe40007ffe0ff */
[C---:B------:R-:W-:Y:S02]  /*2e70*/  IADD3 R140, R151.reuse, 0x80, RZ ;  /* 0x00000080978c7810 */ /* 0x040fe40007ffe0ff */
[----:B------:R-:W-:Y:S01]  /*2e80*/  IADD3 R138, R151, 0xc0, RZ ;  /* 0x000000c0978a7810 */ /* 0x000fe20007ffe0ff */
[--C-:B------:R-:W-:Y:S01]  /*2e90*/  IMAD.X R72, R74, 0x1, R238.reuse, P2 ;  /* 0x000000014a487824 */ /* 0x100fe200010e06ee */
[----:B------:R-:W-:Y:S01]  /*2ea0*/  IADD3.X R68, R70, R238, RZ, P1, !PT ;  /* 0x000000ee46447210 */ /* 0x000fe20000ffe4ff */
[C---:B------:R-:W-:Y:S01]  /*2eb0*/  IMAD.SHL.U32 R91, R178.reuse, 0x20, RZ ;  /* 0x00000020b25b7824 */ /* 0x040fe200078e00ff */
[----:B------:R-:W-:Y:S01]  /*2ec0*/  SHF.L.U64.HI R80, R178, 0x4, R179 ;  /* 0x00000004b2507819 */ /* 0x000fe200000102b3 */
[----:B------:R-:W-:Y:S01]  /*2ed0*/  IMAD.X R62, R64, 0x1, R238, P0 ;  /* 0x00000001403e7824 */ /* 0x000fe200000e06ee */
[----:B------:R-:W-:-:S02]  /*2ee0*/  IADD3 R61, P3, R69, R237, RZ ;  /* 0x000000ed453d7210 */ /* 0x000fc40007f7e0ff */
[-C--:B------:R-:W-:Y:S02]  /*2ef0*/  IADD3 R59, P2, R63, R237.reuse, RZ ;  /* 0x000000ed3f3b7210 */ /* 0x080fe40007f5e0ff */
[C---:B------:R-:W-:Y:S02]  /*2f00*/  IADD3 R83, P5, R81.reuse, 0x40, RZ ;  /* 0x0000004051537810 */ /* 0x040fe40007fbe0ff */
[----:B------:R-:W-:Y:S01]  /*2f10*/  IADD3 R87, P1, R81, 0x80, RZ ;  /* 0x0000008051577810 */ /* 0x000fe20007f3e0ff */
[----:B------:R-:W-:Y:S01]  /*2f20*/  IMAD.IADD R139, R151, 0x1, R142 ;  /* 0x00000001978b7824 */ /* 0x000fe200078e028e */
[----:B------:R-:W-:Y:S01]  /*2f30*/  IADD3 R67, P4, R73, R237, RZ ;  /* 0x000000ed49437210 */ /* 0x000fe20007f9e0ff */
[----:B------:R-:W-:Y:S01]  /*2f40*/  IMAD.IADD R137, R151, 0x1, R140 ;  /* 0x0000000197897824 */ /* 0x000fe200078e028c */
[----:B------:R-:W-:Y:S01]  /*2f50*/  IADD3 R95, P0, R81, 0xc0, RZ ;  /* 0x000000c0515f7810 */ /* 0x000fe20007f1e0ff */
[----:B------:R-:W-:Y:S01]  /*2f60*/  IMAD.IADD R135, R151, 0x1, R138 ;  /* 0x0000000197877824 */ /* 0x000fe200078e028a */
[C-C-:B------:R-:W-:Y:S01]  /*2f70*/  SHF.L.U64.HI R102, R176.reuse, 0x4, R177.reuse ;  /* 0x00000004b0667819 */ /* 0x140fe200000102b1 */
[C---:B------:R-:W-:Y:S01]  /*2f80*/  IMAD.SHL.U32 R105, R176.reuse, 0x20, RZ ;  /* 0x00000020b0697824 */ /* 0x040fe200078e00ff */
[----:B------:R-:W-:Y:S01]  /*2f90*/  SHF.L.U32 R103, R176, 0x4, RZ ;  /* 0x00000004b0677819 */ /* 0x000fe200000006ff */
[--C-:B------:R-:W-:Y:S01]  /*2fa0*/  IMAD.X R60, R68, 0x1, R238.reuse, P3 ;  /* 0x00000001443c7824 */ /* 0x100fe200018e06ee */
[----:B------:R-:W-:Y:S01]  /*2fb0*/  SHF.L.U64.HI R104, R176, 0x5, R177 ;  /* 0x00000005b0687819 */ /* 0x000fe200000102b1 */
[----:B------:R-:W-:Y:S01]  /*2fc0*/  IMAD.X R58, R62, 0x1, R238, P2 ;  /* 0x000000013e3a7824 */ /* 0x000fe200010e06ee */
[----:B------:R-:W-:Y:S01]  /*2fd0*/  SHF.L.U64.HI R90, R178, 0x5, R179 ;  /* 0x00000005b25a7819 */ /* 0x000fe200000102b3 */
[--C-:B------:R-:W-:Y:S01]  /*2fe0*/  IMAD.X R82, RZ, RZ, R80.reuse, P5 ;  /* 0x000000ffff527224 */ /* 0x100fe200028e0650 */
[----:B------:R-:W-:Y:S01]  /*2ff0*/  IADD3.X R66, R72, R238, RZ, P4, !PT ;  /* 0x000000ee48427210 */ /* 0x000fe200027fe4ff */
[----:B------:R-:W-:Y:S01]  /*3000*/  IMAD.X R86, RZ, RZ, R80, P1 ;  /* 0x000000ffff567224 */ /* 0x000fe200008e0650 */
[----:B------:R-:W-:Y:S01]  /*3010*/  IADD3 R85, P5, R83, R81, RZ ;  /* 0x0000005153557210 */ /* 0x000fe20007fbe0ff */
[----:B------:R-:W-:Y:S01]  /*3020*/  IMAD.SHL.U32 R143, R141, 0x20, RZ ;  /* 0x000000208d8f7824 */ /* 0x000fe200078e00ff */
[----:B------:R-:W-:Y:S01]  /*3030*/  IADD3 R93, P3, R91, R83, RZ ;  /* 0x000000535b5d7210 */ /* 0x000fe20007f7e0ff */
[----:B------:R-:W-:Y:S01]  /*3040*/  IMAD R106, R177, 0x60, RZ ;  /* 0x00000060b16a7824 */ /* 0x000fe200078e02ff */
[----:B------:R-:W-:Y:S01]  /*3050*/  IADD3.X R94, RZ, R80, RZ, P0, !PT ;  /* 0x00000050ff5e7210 */ /* 0x000fe200007fe4ff */
[----:B------:R-:W-:Y:S01]  /*3060*/  IMAD R141, R141, 0x30, RZ ;  /* 0x000000308d8d7824 */ /* 0x000fe200078e02ff */
[----:B------:R-:W-:Y:S01]  /*3070*/  IADD3 R97, P2, R95, R81, RZ ;  /* 0x000000515f617210 */ /* 0x000fe20007f5e0ff */
[----:B------:R-:W-:Y:S01]  /*3080*/  IMAD.IADD R134, R151, 0x1, R137 ;  /* 0x0000000197867824 */ /* 0x000fe200078e0289 */
[----:B------:R-:W-:Y:S01]  /*3090*/  IADD3 R99, P1, R91, R87, RZ ;  /* 0x000000575b637210 */ /* 0x000fe20007f3e0ff */
[----:B------:R-:W-:Y:S01]  /*30a0*/  IMAD.IADD R133, R151, 0x1, R135 ;  /* 0x0000000197857824 */ /* 0x000fe200078e0287 */
[----:B------:R-:W-:Y:S01]  /*30b0*/  IADD3 R89, P4, R87, R81, RZ ;  /* 0x0000005157597210 */ /* 0x000fe20007f9e0ff */
[----:B------:R-:W-:Y:S01]  /*30c0*/  IMAD.WIDE.U32 R176, R176, 0x60, RZ ;  /* 0x00000060b0b07825 */ /* 0x000fe200078e00ff */
[----:B------:R-:W-:-:S02]  /*30d0*/  IADD3 R101, P0, R95, R91, RZ ;  /* 0x0000005b5f657210 */ /* 0x000fc40007f1e0ff */
[----:B------:R-:W-:Y:S01]  /*30e0*/  IADD3 R136, R151, R139, RZ ;  /* 0x0000008b97887210 */ /* 0x000fe20007ffe0ff */
[----:B------:R-:W-:Y:S01]  /*30f0*/  IMAD.IADD R106, R177, 0x1, R106 ;  /* 0x00000001b16a7824 */ /* 0x000fe200078e026a */
[C---:B------:R-:W-:Y:S01]  /*3100*/  SHF.L.U64.HI R102, R103.reuse, 0x1, R102 ;  /* 0x0000000167667819 */ /* 0x040fe20000010266 */
[----:B------:R-:W-:Y:S01]  /*3110*/  IMAD.SHL.U32 R103, R103, 0x2, RZ ;  /* 0x0000000267677824 */ /* 0x000fe200078e00ff */
[C---:B------:R-:W-:Y:S01]  /*3120*/  SHF.L.U64.HI R104, R105.reuse, 0x1, R104 ;  /* 0x0000000169687819 */ /* 0x040fe20000010268 */
[----:B------:R-:W-:Y:S01]  /*3130*/  IMAD.SHL.U32 R105, R105, 0x2, RZ ;  /* 0x0000000269697824 */ /* 0x000fe200078e00ff */
[----:B------:R-:W-:Y:S01]  /*3140*/  MOV R9, R165 ;  /* 0x000000a500097202 */ /* 0x000fe20000000f00 */
[----:B------:R-:W-:Y:S01]  /*3150*/  IMAD.X R84, R82, 0x1, R80, P5 ;  /* 0x0000000152547824 */ /* 0x000fe200028e0650 */
[----:B------:R-:W-:Y:S01]  /*3160*/  IADD3.X R88, R86, R80, RZ, P4, !PT ;  /* 0x0000005056587210 */ /* 0x000fe200027fe4ff */
[----:B------:R-:W-:Y:S01]  /*3170*/  IMAD.X R92, R90, 0x1, R82, P3 ;  /* 0x000000015a5c7824 */ /* 0x000fe200018e0652 */
        /* <DEDUP_REMOVED lines=10> */
[----:B------:R-:W-:-:S02]  /*3220*/  SHF.R.S32.HI R124, RZ, 0x1f, R137 ;  /* 0x0000001fff7c7819 */ /* 0x000fc40000011489 */
[----:B------:R-:W-:Y:S02]  /*3230*/  SHF.R.S32.HI R122, RZ, 0x1f, R135 ;  /* 0x0000001fff7a7819 */ /* 0x000fe40000011487 */
[----:B------:R-:W-:Y:S02]  /*3240*/  SHF.R.S32.HI R123, RZ, 0x1f, R136 ;  /* 0x0000001fff7b7819 */ /* 0x000fe40000011488 */
[----:B------:R-:W-:Y:S02]  /*3250*/  SHF.R.S32.HI R121, RZ, 0x1f, R134 ;  /* 0x0000001fff797819 */ /* 0x000fe40000011486 */
[----:B------:R-:W-:Y:S02]  /*3260*/  SHF.R.S32.HI R120, RZ, 0x1f, R133 ;  /* 0x0000001fff787819 */ /* 0x000fe40000011485 */
.L_x_2128:
        /* <DEDUP_REMOVED lines=9> */
[----:B---3--:R-:W-:-:S05]  /*3300*/  @!P2 BRA `(.L_x_2012) ;  /* 0x000001400000a947 */ /* 0x008fca0003800000 */
[----:B------:R-:W-:Y:S02]  /*3310*/  ISETP.NE.AND P1, PT, R150, RZ, PT ;  /* 0x000000ff9600720c */ /* 0x000fe40003f25270 */
[----:B------:R-:W-:Y:S11]  /*3320*/  ISETP.NE.AND P0, PT, R148, RZ, PT ;  /* 0x000000ff9400720c */ /* 0x000ff60003f05270 */
[----:B------:R-:W2:Y:S01]  /*3330*/  @P1 LD.E.128 R4, [R108.64] ;  /* 0x000000066c041980 */ /* 0x000ea2000c101d00 */
[--C-:B------:R-:W-:Y:S02]  /*3340*/  @P1 IMAD.MOV.U32 R2, RZ, RZ, R119.reuse ;  /* 0x000000ffff021224 */ /* 0x100fe400078e0077 */
[--C-:B------:R-:W-:Y:S05]  /*3350*/  @P1 IMAD.MOV.U32 R3, RZ, RZ, R118.reuse ;  /* 0x000000ffff031224 */ /* 0x100fea00078e0076 */
[----:B--2---:R1:W-:Y:S01]  /*3360*/  @P1 ST.E.128 [R2.64], R4 ;  /* 0x0000000402001985 */ /* 0x0043e2000c101d06 */
[----:B------:R-:W-:Y:S03]  /*3370*/  ISETP.NE.AND P1, PT, R146, RZ, PT ;  /* 0x000000ff9200720c */ /* 0x000fe60003f25270 */
[----:B-1----:R-:W2:Y:S01]  /*3380*/  @P0 LD.E.128 R4, [R108.64+0x80] ;  /* 0x000080066c040980 */ /* 0x002ea2000c101d00 */
[----:B------:R-:W-:Y:S01]  /*3390*/  @P0 MOV R2, R119 ;  /* 0x0000007700020202 */ /* 0x000fe20000000f00 */
[----:B------:R-:W-:Y:S05]  /*33a0*/  @P0 IMAD.MOV.U32 R3, RZ, RZ, R118 ;  /* 0x000000ffff030224 */ /* 0x000fea00078e0076 */
[----:B--2---:R1:W-:Y:S01]  /*33b0*/  @P0 ST.E.128 [R2.64+0x80], R4 ;  /* 0x0000800402000985 */ /* 0x0043e2000c101d06 */
[----:B------:R-:W-:Y:S03]  /*33c0*/  ISETP.NE.AND P0, PT, R144, RZ, PT ;  /* 0x000000ff9000720c */ /* 0x000fe60003f05270 */
[----:B-1----:R-:W2:Y:S01]  /*33d0*/  @P1 LD.E.128 R4, [R108.64+0x100] ;  /* 0x000100066c041980 */ /* 0x002ea2000c101d00 */
[--C-:B------:R-:W-:Y:S01]  /*33e0*/  @P1 IMAD.MOV.U32 R2, RZ, RZ, R119.reuse ;  /* 0x000000ffff021224 */ /* 0x100fe200078e0077 */
[-C--:B------:R-:W-:Y:S05]  /*33f0*/  @P1 MOV R3, R118.reuse ;  /* 0x0000007600031202 */ /* 0x080fea0000000f00 */
[----:B--2---:R1:W-:Y:S04]  /*3400*/  @P1 ST.E.128 [R2.64+0x100], R4 ;  /* 0x0001000402001985 */ /* 0x0043e8000c101d06 */
[----:B-1----:R-:W2:Y:S01]  /*3410*/  @P0 LD.E.128 R4, [R108.64+0x180] ;  /* 0x000180066c040980 */ /* 0x002ea2000c101d00 */
[----:B------:R-:W-:Y:S01]  /*3420*/  @P0 IMAD.MOV.U32 R2, RZ, RZ, R119 ;  /* 0x000000ffff020224 */ /* 0x000fe200078e0077 */
[----:B------:R-:W-:Y:S05]  /*3430*/  @P0 MOV R3, R118 ;  /* 0x0000007600030202 */ /* 0x000fea0000000f00 */
[----:B--2---:R1:W-:Y:S02]  /*3440*/  @P0 ST.E.128 [R2.64+0x180], R4 ;  /* 0x0001800402000985 */ /* 0x0043e4000c101d06 */
.L_x_2012:
[----:B------:R-:W-:Y:S05]  /*3450*/  BSYNC B0 ;  /* 0x0000000000007941 */ /* 0x000fea0003800000 */
.L_x_2011:
[C---:B------:R-:W-:Y:S01]  /*3460*/  ISETP.GE.AND P0, PT, R149.reuse, R180, PT ;  /* 0x000000b49500720c */ /* 0x040fe20003f06270 */
[----:B------:R-:W-:Y:S03]  /*3470*/  BSSY B0, `(.L_x_2013) ;  /* 0x0000014000007945 */ /* 0x000fe60003800000 */
[----:B------:R-:W-:Y:S11]  /*3480*/  ISETP.GE.AND P0, PT, R149, R164, !P0 ;  /* 0x000000a49500720c */ /* 0x000ff60004706270 */
[----:B------:R-:W-:Y:S02]  /*3490*/  @!UPT UIADD3 URZ, URZ, URZ, URZ ;  /* 0x0000003f3f3ff290 */ /* 0x000fe4000fffe03f */
[----:B------:R-:W-:-:S05]  /*34a0*/  @!P0 BRA `(.L_x_2014) ;  /* 0x0000010000008947 */ /* 0x000fca0003800000 */
[----:B------:R-:W-:Y:S02]  /*34b0*/  ISETP.NE.AND P1, PT, R150, RZ, PT ;  /* 0x000000ff9600720c */ /* 0x000fe40003f25270 */
[----:B------:R-:W-:Y:S02]  /*34c0*/  IADD3 R22, P0, R108, R103, RZ ;  /* 0x000000676c167210 */ /* 0x000fe40007f1e0ff */
[----:B-1----:R-:W-:Y:S03]  /*34d0*/  LEA R2, P3, R235, R119, 0x1 ;  /* 0x00000077eb027211 */ /* 0x002fe600078608ff */
[----:B------:R-:W-:Y:S01]  /*34e0*/  IMAD.X R23, R109, 0x1, R102, P0 ;  /* 0x000000016d177824 */ /* 0x000fe200000e0666 */
[----:B------:R-:W-:Y:S02]  /*34f0*/  ISETP.NE.AND P0, PT, R148, RZ, PT ;  /* 0x000000ff9400720c */ /* 0x000fe40003f05270 */
[----:B------:R-:W-:Y:S03]  /*3500*/  LEA.HI.X R3, R235, R118, R236, 0x1, P3 ;  /* 0x00000076eb037211 */ /* 0x000fe600018f0cec */
[----:B------:R-:W2:Y:S04]  /*3510*/  @P1 LD.E.128 R24, [R22.64] ;  /* 0x0000000616181980 */ /* 0x000ea8000c101d00 */
[----:B--2---:R-:W-:Y:S01]  /*3520*/  @P1 ST.E.128 [R2.64], R24 ;  /* 0x0000001802001985 */ /* 0x004fe2000c101d06 */
[----:B------:R-:W-:Y:S03]  /*3530*/  ISETP.NE.AND P1, PT, R146, RZ, PT ;  /* 0x000000ff9200720c */ /* 0x000fe60003f25270 */
[----:B------:R-:W2:Y:S04]  /*3540*/  @P0 LD.E.128 R4, [R22.64+0x80] ;  /* 0x0000800616040980 */ /* 0x000ea8000c101d00 */
[----:B--2---:R1:W-:Y:S01]  /*3550*/  @P0 ST.E.128 [R2.64+0x80], R4 ;  /* 0x0000800402000985 */ /* 0x0043e2000c101d06 */
[----:B------:R-:W-:Y:S05]  /*3560*/  ISETP.NE.AND P0, PT, R144, RZ, PT ;  /* 0x000000ff9000720c */ /* 0x000fea0003f05270 */
[----:B-1----:R-:W2:Y:S04]  /*3570*/  @P1 LD.E.128 R4, [R22.64+0x100] ;  /* 0x0001000616041980 */ /* 0x002ea8000c101d00 */
[----:B--2---:R1:W-:Y:S04]  /*3580*/  @P1 ST.E.128 [R2.64+0x100], R4 ;  /* 0x0001000402001985 */ /* 0x0043e8000c101d06 */
[----:B-1----:R-:W2:Y:S04]  /*3590*/  @P0 LD.E.128 R4, [R22.64+0x180] ;  /* 0x0001800616040980 */ /* 0x002ea8000c101d00 */
[----:B--2---:R1:W-:Y:S02]  /*35a0*/  @P0 ST.E.128 [R2.64+0x180], R4 ;  /* 0x0001800402000985 */ /* 0x0043e4000c101d06 */
.L_x_2014:
[----:B------:R-:W-:Y:S05]  /*35b0*/  BSYNC B0 ;  /* 0x0000000000007941 */ /* 0x000fea0003800000 */
.L_x_2013:
        /* <DEDUP_REMOVED lines=21> */
.L_x_2016:
[----:B------:R-:W-:Y:S05]  /*3710*/  BSYNC B0 ;  /* 0x0000000000007941 */ /* 0x000fea0003800000 */
.L_x_2015:
        /* <DEDUP_REMOVED lines=21> */
.L_x_2018:
[----:B------:R-:W-:Y:S05]  /*3870*/  BSYNC B0 ;  /* 0x0000000000007941 */ /* 0x000fea0003800000 */
.L_x_2017:
        /* <DEDUP_REMOVED lines=19> */
[----:B-1----:R-:W-:Y:S02]  /*39b0*/  MOV R2, R111 ;  /* 0x0000006f00027202 */ /* 0x002fe40000000f00 */
[----:B------:R-:W-:Y:S02]  /*39c0*/  MOV R3, R110 ;  /* 0x0000006e00037202 */ /* 0x000fe40000000f00 */
[----:B------:R-:W-:Y:S03]  /*39d0*/  ISETP.GE.AND P0, PT, R16, R15, PT ;  /* 0x0000000f1000720c */ /* 0x000fe60003f06270 */
[----:B------:R1:W2:Y:S10]  /*39e0*/  LD.E.128 R24, [R2.64] ;  /* 0x0000000602187980 */ /* 0x0002b4000c101d00 */
[----:B------:R-:W3:Y:S06]  /*39f0*/  @!P0 LD.E.64 R30, [R36.64] ;  /* 0x00000006241e8980 */ /* 0x000eec000c101b00 */
[----:B-1----:R-:W4:Y:S02]  /*3a00*/  @!P0 LD.E.64 R2, [R18.64] ;  /* 0x0000000612028980 */ /* 0x002f24000c101b00 */
[--C-:B----4-:R-:W-:Y:S01]  /*3a10*/  @!P0 HADD2.F32 R8, -RZ, R2.reuse.H0_H0 ;  /* 0x20000002ff088230 */ /* 0x110fe20000004100 */
[----:B--2---:R-:W-:Y:S01]  /*3a20*/  @!P0 MOV R0, R24 ;  /* 0x0000001800008202 */ /* 0x004fe20000000f00 */
[----:B------:R-:W-:Y:S01]  /*3a30*/  @!P0 HADD2.F32 R6, -RZ, R2.H1_H1 ;  /* 0x30000002ff068230 */ /* 0x000fe20000004100 */
[----:B------:R-:W-:Y:S01]  /*3a40*/  @!P0 MOV R7, R25 ;  /* 0x0000001900078202 */ /* 0x000fe20000000f00 */
[----:B---3--:R-:W-:Y:S02]  /*3a50*/  @!P0 HADD2.F32 R22, -RZ, R30.H0_H0 ;  /* 0x2000001eff168230 */ /* 0x008fe40000004100 */
[--C-:B------:R-:W-:Y:S02]  /*3a60*/  @!P0 HADD2.F32 R2, -RZ, R0.reuse.H1_H1 ;  /* 0x30000000ff028230 */ /* 0x100fe40000004100 */
[----:B------:R-:W-:Y:S02]  /*3a70*/  @!P0 HADD2.F32 R23, -RZ, R0.H0_H0 ;  /* 0x20000000ff178230 */ /* 0x000fe40000004100 */
[--C-:B------:R-:W-:Y:S01]  /*3a80*/  @!P0 HADD2.F32 R4, -RZ, R3.reuse.H0_H0 ;  /* 0x20000003ff048230 */ /* 0x100fe20000004100 */
[C---:B------:R-:W-:Y:S01]  /*3a90*/  @!P0 FMUL.FTZ R0, R2.reuse, R8 ;  /* 0x0000000802008220 */ /* 0x040fe20000410000 */
[----:B------:R-:W-:Y:S01]  /*3aa0*/  @!P0 HADD2.F32 R5, -RZ, R3.H1_H1 ;  /* 0x30000003ff058230 */ /* 0x000fe20000004100 */
[----:B------:R-:W-:Y:S01]  /*3ab0*/  @!P0 FMUL.FTZ R3, R2, R22 ;  /* 0x0000001602038220 */ /* 0x000fe20000410000 */
[----:B------:R-:W-:Y:S01]  /*3ac0*/  @!P0 HADD2.F32 R28, -RZ, R30.H1_H1 ;  /* 0x3000001eff1c8230 */ /* 0x000fe20000004100 */
[----:B------:R-:W-:Y:S01]  /*3ad0*/  @!P0 FFMA.FTZ R0, R22, R23, R0 ;  /* 0x0000001716008223 */ /* 0x000fe20000010000 */
[--C-:B------:R-:W-:Y:S02]  /*3ae0*/  @!P0 HADD2.F32 R29, -RZ, R31.reuse.H0_H0 ;  /* 0x2000001fff1d8230 */ /* 0x100fe40000004100 */
[----:B------:R-:W-:Y:S01]  /*3af0*/  @!P0 HADD2.F32 R30, -RZ, R31.H1_H1 ;  /* 0x3000001fff1e8230 */ /* 0x000fe20000004100 */
[----:B------:R-:W-:Y:S01]  /*3b00*/  @!P0 FFMA.FTZ R31, R23, R8, -R3 ;  /* 0x00000008171f8223 */ /* 0x000fe20000010803 */
[----:B------:R-:W-:Y:S01]  /*3b10*/  @!P0 MOV R8, R26 ;  /* 0x0000001a00088202 */ /* 0x000fe20000000f00 */
[--C-:B------:R-:W-:Y:S01]  /*3b20*/  @!P0 HADD2.F32 R2, -RZ, R7.reuse.H1_H1 ;  /* 0x30000007ff028230 */ /* 0x100fe20000004100 */
[----:B------:R-:W-:Y:S01]  /*3b30*/  @!P0 MOV R3, R27 ;  /* 0x0000001b00038202 */ /* 0x000fe20000000f00 */
[----:B------:R-:W-:Y:S01]  /*3b40*/  @!P0 HADD2.F32 R23, -RZ, R7.H0_H0 ;  /* 0x20000007ff178230 */ /* 0x000fe20000004100 */
[----:B------:R-:W-:Y:S01]  /*3b50*/  @!P0 F2FP.PACK_AB R0, R0, R31 ;  /* 0x0000001f0000823e */ /* 0x000fe200000000ff */
[--C-:B------:R-:W-:Y:S01]  /*3b60*/  @!P0 HADD2.F32 R22, -RZ, R8.reuse.H1_H1 ;  /* 0x30000008ff168230 */ /* 0x100fe20000004100 */
[C---:B------:R-:W-:Y:S01]  /*3b70*/  @!P0 FMUL.FTZ R32, R2.reuse, R28 ;  /* 0x0000001c02208220 */ /* 0x040fe20000410000 */
[--C-:B------:R-:W-:Y:S01]  /*3b80*/  @!P0 HADD2.F32 R7, -RZ, R3.reuse.H1_H1 ;  /* 0x30000003ff078230 */ /* 0x100fe20000004100 */
[----:B------:R-:W-:Y:S01]  /*3b90*/  @!P0 FMUL.FTZ R2, R2, R6 ;  /* 0x0000000602028220 */ /* 0x000fe20000410000 */
[----:B------:R-:W-:Y:S01]  /*3ba0*/  @!P0 MOV R24, R0 ;  /* 0x0000000000188202 */ /* 0x000fe20000000f00 */
[----:B------:R-:W-:Y:S01]  /*3bb0*/  @!P0 FFMA.FTZ R32, R23, R6, -R32 ;  /* 0x0000000617208223 */ /* 0x000fe20000010820 */
[----:B------:R-:W-:Y:S01]  /*3bc0*/  @!P0 HADD2.F32 R6, -RZ, R8.H0_H0 ;  /* 0x20000008ff068230 */ /* 0x000fe20000004100 */
[C---:B------:R-:W-:Y:S01]  /*3bd0*/  @!P0 FMUL.FTZ R39, R22.reuse, R29 ;  /* 0x0000001d16278220 */ /* 0x040fe20000410000 */
[----:B------:R-:W-:Y:S01]  /*3be0*/  @!P0 HADD2.F32 R8, -RZ, R3.H0_H0 ;  /* 0x20000003ff088230 */ /* 0x000fe20000004100 */
[----:B------:R-:W-:Y:S02]  /*3bf0*/  @!P0 FMUL.FTZ R3, R22, R4 ;  /* 0x0000000416038220 */ /* 0x000fe40000410000 */
[C---:B------:R-:W-:Y:S02]  /*3c00*/  @!P0 FMUL.FTZ R38, R7.reuse, R30 ;  /* 0x0000001e07268220 */ /* 0x040fe40000410000 */
[----:B------:R-:W-:Y:S02]  /*3c10*/  @!P0 FFMA.FTZ R22, R6, R4, -R39 ;  /* 0x0000000406168223 */ /* 0x000fe40000010827 */
[----:B------:R-:W-:Y:S02]  /*3c20*/  @!P0 FFMA.FTZ R2, R28, R23, R2 ;  /* 0x000000171c028223 */ /* 0x000fe40000010002 */
[-C--:B------:R-:W-:Y:S02]  /*3c30*/  @!P0 FMUL.FTZ R4, R7, R5.reuse ;  /* 0x0000000507048220 */ /* 0x080fe40000410000 */
[----:B------:R-:W-:Y:S01]  /*3c40*/  @!P0 FFMA.FTZ R3, R29, R6, R3 ;  /* 0x000000061d038223 */ /* 0x000fe20000010003 */
[----:B------:R-:W-:Y:S01]  /*3c50*/  @!P0 F2FP.PACK_AB R2, R2, R32 ;  /* 0x000000200202823e */ /* 0x000fe200000000ff */
[----:B------:R-:W-:Y:S02]  /*3c60*/  @!P0 FFMA.FTZ R38, R8, R5, -R38 ;  /* 0x0000000508268223 */ /* 0x000fe40000010826 */
[----:B------:R-:W-:Y:S01]  /*3c70*/  @!P0 FFMA.FTZ R4, R30, R8, R4 ;  /* 0x000000081e048223 */ /* 0x000fe20000010004 */
[----:B------:R-:W-:Y:S02]  /*3c80*/  @!P0 F2FP.PACK_AB R3, R3, R22 ;  /* 0x000000160303823e */ /* 0x000fe400000000ff */
[----:B------:R-:W-:Y:S02]  /*3c90*/  @!P0 MOV R25, R2 ;  /* 0x0000000200198202 */ /* 0x000fe40000000f00 */
[----:B------:R-:W-:Y:S02]  /*3ca0*/  @!P0 F2FP.PACK_AB R4, R4, R38 ;  /* 0x000000260404823e */ /* 0x000fe400000000ff */
[----:B------:R-:W-:Y:S02]  /*3cb0*/  @!P0 MOV R26, R3 ;  /* 0x00000003001a8202 */ /* 0x000fe40000000f00 */
[----:B------:R-:W-:Y:S05]  /*3cc0*/  @!P0 MOV R27, R4 ;  /* 0x00000004001b8202 */ /* 0x000fea0000000f00 */
[----:B------:R1:W-:Y:S02]  /*3cd0*/  ST.E.128 [R116.64], R24 ;  /* 0x0000001874007985 */ /* 0x0003e4000c101d06 */
.L_x_2025:
[----:B------:R-:W-:Y:S05]  /*3ce0*/  BSYNC B0 ;  /* 0x0000000000007941 */ /* 0x000fea0003800000 */
.L_x_2024:
[----:B------:R-:W-:Y:S01]  /*3cf0*/  ISETP.GE.AND P0, PT, R12, R109, PT ;  /* 0x0000006d0c00720c */ /* 0x000fe20003f06270 */
[----:B------:R-:W-:Y:S01]  /*3d00*/  @!UPT UIADD3 URZ, URZ, URZ, URZ ;  /* 0x0000003f3f3ff290 */ /* 0x000fe2000fffe03f */
[----:B------:R-:W-:Y:S11]  /*3d10*/  BSSY B0, `(.L_x_2026) ;  /* 0x0000035000007945 */ /* 0x000ff60003800000 */
[----:B------:R-:W-:-:S05]  /*3d20*/  @P0 BRA `(.L_x_2027) ;  /* 0x0000033000000947 */ /* 0x000fca0003800000 */
[----:B-1----:R-:W-:Y:S02]  /*3d30*/  MOV R2, R111 ;  /* 0x0000006f00027202 */ /* 0x002fe40000000f00 */
[----:B------:R-:W-:Y:S02]  /*3d40*/  MOV R3, R110 ;  /* 0x0000006e00037202 */ /* 0x000fe40000000f00 */
[----:B------:R-:W-:Y:S03]  /*3d50*/  ISETP.GE.AND P0, PT, R12, R15, PT ;  /* 0x0000000f0c00720c */ /* 0x000fe60003f06270 */
[----:B------:R1:W2:Y:S10]  /*3d60*/  LD.E.128 R24, [R2.64+0x80] ;  /* 0x0000800602187980 */ /* 0x0002b4000c101d00 */
[----:B------:R-:W3:Y:S06]  /*3d70*/  @!P0 LD.E.64 R30, [R36.64+0x40] ;  /* 0x00004006241e8980 */ /* 0x000eec000c101b00 */
[----:B-1----:R-:W4:Y:S02]  /*3d80*/  @!P0 LD.E.64 R2, [R18.64+0x40] ;  /* 0x0000400612028980 */ /* 0x002f24000c101b00 */
        /* <DEDUP_REMOVED lines=44> */
[----:B------:R1:W-:Y:S02]  /*4050*/  ST.E.128 [R116.64+0x80], R24 ;  /* 0x0000801874007985 */ /* 0x0003e4000c101d06 */
.L_x_2027:
[----:B------:R-:W-:Y:S05]  /*4060*/  BSYNC B0 ;  /* 0x0000000000007941 */ /* 0x000fea0003800000 */
.L_x_2026:
        /* <DEDUP_REMOVED lines=55> */
.L_x_2029:
[----:B------:R-:W-:Y:S05]  /*43e0*/  BSYNC B0 ;  /* 0x0000000000007941 */ /* 0x000fea0003800000 */
.L_x_2028:
[----:B------:R-:W-:Y:S11]  /*43f0*/  ISETP.GE.AND P0, PT, R10, R109, PT ;  /* 0x0000006d0a00720c */ /* 0x000ff60003f06270 */
[----:B------:R-:W-:Y:S02]  /*4400*/  @!UPT UIADD3 URZ, URZ, URZ, URZ ;  /* 0x0000003f3f3ff290 */ /* 0x000fe4000fffe03f */
        /* <DEDUP_REMOVED lines=52> */
.L_x_2023:
[----:B------:R-:W-:Y:S05]  /*4750*/  BSYNC B1 ;  /* 0x0000000000017941 */ /* 0x000fea0003800000 */
.L_x_2022:
        /* <DEDUP_REMOVED lines=9> */
[-C--:B-1----:R-:W-:Y:S02]  /*47f0*/  IADD3 R6, P2, R18, R38.reuse, RZ ;  /* 0x0000002612067210 */ /* 0x082fe40007f5e0ff */
[----:B------:R-:W-:Y:S03]  /*4800*/  IADD3 R38, P1, R36, R38, RZ ;  /* 0x0000002624267210 */ /* 0x000fe60007f3e0ff */
[--C-:B------:R-:W-:Y:S02]  /*4810*/  IMAD.X R7, R19, 0x1, R0.reuse, P2 ;  /* 0x0000000113077824 */ /* 0x100fe400010e0600 */
[----:B------:R-:W-:Y:S01]  /*4820*/  IMAD.X R39, R37, 0x1, R0, P1 ;  /* 0x0000000125277824 */ /* 0x000fe200008e0600 */
[----:B------:R-:W-:-:S05]  /*4830*/  @P0 BRA `(.L_x_2033) ;  /* 0x0000035000000947 */ /* 0x000fca0003800000 */
[C---:B------:R-:W-:Y:S02]  /*4840*/  LEA R24, P1, R81.reuse, R111, 0x1 ;  /* 0x0000006f51187211 */ /* 0x040fe400078208ff */
[----:B------:R-:W-:Y:S02]  /*4850*/  ISETP.GE.AND P0, PT, R16, R15, PT ;  /* 0x0000000f1000720c */ /* 0x000fe40003f06270 */
[----:B------:R-:W-:Y:S06]  /*4860*/  LEA.HI.X R25, R81, R110, R80, 0x1, P1 ;  /* 0x0000006e51197211 */ /* 0x000fec00008f0c50 */
[----:B------:R-:W2:Y:S08]  /*4870*/  LD.E.128 R24, [R24.64] ;  /* 0x0000000618187980 */ /* 0x000eb0000c101d00 */
[----:B------:R-:W3:Y:S06]  /*4880*/  @!P0 LD.E.64 R2, [R6.64] ;  /* 0x0000000606028980 */ /* 0x000eec000c101b00 */
[----:B------:R-:W4:Y:S01]  /*4890*/  @!P0 LD.E.64 R40, [R38.64] ;  /* 0x0000000626288980 */ /* 0x000f22000c101b00 */
[--C-:B---3--:R-:W-:Y:S01]  /*48a0*/  @!P0 HADD2.F32 R23, -RZ, R2.reuse.H0_H0 ;  /* 0x20000002ff178230 */ /* 0x108fe20000004100 */
[----:B--2---:R-:W-:Y:S01]  /*48b0*/  @!P0 MOV R0, R24 ;  /* 0x0000001800008202 */ /* 0x004fe20000000f00 */
[----:B------:R-:W-:Y:S01]  /*48c0*/  @!P0 HADD2.F32 R8, -RZ, R2.H1_H1 ;  /* 0x30000002ff088230 */ /* 0x000fe20000004100 */
[----:B------:R-:W-:Y:S01]  /*48d0*/  @!P0 MOV R22, R25 ;  /* 0x0000001900168202 */ /* 0x000fe20000000f00 */
[--C-:B------:R-:W-:Y:S02]  /*48e0*/  @!P0 HADD2.F32 R4, -RZ, R3.reuse.H0_H0 ;  /* 0x20000003ff048230 */ /* 0x100fe40000004100 */
[----:B----4-:R-:W-:Y:S02]  /*48f0*/  @!P0 HADD2.F32 R28, -RZ, R40.H0_H0 ;  /* 0x20000028ff1c8230 */ /* 0x010fe40000004100 */
[--C-:B------:R-:W-:Y:S02]  /*4900*/  @!P0 HADD2.F32 R2, -RZ, R0.reuse.H1_H1 ;  /* 0x30000000ff028230 */ /* 0x100fe40000004100 */
[----:B------:R-:W-:Y:S02]  /*4910*/  @!P0 HADD2.F32 R29, -RZ, R0.H0_H0 ;  /* 0x20000000ff1d8230 */ /* 0x000fe40000004100 */
[----:B------:R-:W-:Y:S01]  /*4920*/  @!P0 HADD2.F32 R30, -RZ, R40.H1_H1 ;  /* 0x30000028ff1e8230 */ /* 0x000fe20000004100 */
[C---:B------:R-:W-:Y:S01]  /*4930*/  @!P0 FMUL.FTZ R40, R2.reuse, R28 ;  /* 0x0000001c02288220 */ /* 0x040fe20000410000 */
[----:B------:R-:W-:Y:S01]  /*4940*/  @!P0 HADD2.F32 R5, -RZ, R3.H1_H1 ;  /* 0x30000003ff058230 */ /* 0x000fe20000004100 */
[----:B------:R-:W-:Y:S01]  /*4950*/  @!P0 FMUL.FTZ R0, R2, R23 ;  /* 0x0000001702008220 */ /* 0x000fe20000410000 */
[----:B------:R-:W-:Y:S01]  /*4960*/  @!P0 MOV R3, R27 ;  /* 0x0000001b00038202 */ /* 0x000fe20000000f00 */
[----:B------:R-:W-:Y:S01]  /*4970*/  @!P0 FFMA.FTZ R40, R29, R23, -R40 ;  /* 0x000000171d288223 */ /* 0x000fe20000010828 */
[----:B------:R-:W-:Y:S01]  /*4980*/  @!P0 MOV R23, R26 ;  /* 0x0000001a00178202 */ /* 0x000fe20000000f00 */
[----:B------:R-:W-:Y:S01]  /*4990*/  @!P0 FFMA.FTZ R0, R28, R29, R0 ;  /* 0x0000001d1c008223 */ /* 0x000fe20000010000 */
[--C-:B------:R-:W-:Y:S02]  /*49a0*/  @!P0 HADD2.F32 R2, -RZ, R22.reuse.H1_H1 ;  /* 0x30000016ff028230 */ /* 0x100fe40000004100 */
[----:B------:R-:W-:Y:S02]  /*49b0*/  @!P0 HADD2.F32 R29, -RZ, R22.H0_H0 ;  /* 0x20000016ff1d8230 */ /* 0x000fe40000004100 */
[----:B------:R-:W-:Y:S01]  /*49c0*/  @!P0 HADD2.F32 R32, -RZ, R41.H1_H1 ;  /* 0x30000029ff208230 */ /* 0x000fe20000004100 */
[----:B------:R-:W-:Y:S01]  /*49d0*/  @!P0 F2FP.PACK_AB R0, R0, R40 ;  /* 0x000000280000823e */ /* 0x000fe200000000ff */
[----:B------:R-:W-:Y:S02]  /*49e0*/  @!P0 HADD2.F32 R28, -RZ, R23.H1_H1 ;  /* 0x30000017ff1c8230 */ /* 0x000fe40000004100 */
[----:B------:R-:W-:Y:S01]  /*49f0*/  @!P0 HADD2.F32 R31, -RZ, R41.H0_H0 ;  /* 0x20000029ff1f8230 */ /* 0x000fe20000004100 */
[C---:B------:R-:W-:Y:S01]  /*4a00*/  @!P0 FMUL.FTZ R41, R2.reuse, R30 ;  /* 0x0000001e02298220 */ /* 0x040fe20000410000 */
[----:B------:R-:W-:Y:S01]  /*4a10*/  @!P0 MOV R24, R0 ;  /* 0x0000000000188202 */ /* 0x000fe20000000f00 */
[-C--:B------:R-:W-:Y:S01]  /*4a20*/  @!P0 FMUL.FTZ R2, R2, R8.reuse ;  /* 0x0000000802028220 */ /* 0x080fe20000410000 */
[----:B------:R-:W-:Y:S01]  /*4a30*/  @!P0 HADD2.F32 R22, -RZ, R3.H1_H1 ;  /* 0x30000003ff168230 */ /* 0x000fe20000004100 */
[----:B------:R-:W-:Y:S01]  /*4a40*/  @!P0 FFMA.FTZ R41, R29, R8, -R41 ;  /* 0x000000081d298223 */ /* 0x000fe20000010829 */
[----:B------:R-:W-:Y:S01]  /*4a50*/  @!P0 HADD2.F32 R8, -RZ, R23.H0_H0 ;  /* 0x20000017ff088230 */ /* 0x000fe20000004100 */
[C---:B------:R-:W-:Y:S01]  /*4a60*/  @!P0 FMUL.FTZ R43, R28.reuse, R31 ;  /* 0x0000001f1c2b8220 */ /* 0x040fe20000410000 */
[----:B------:R-:W-:Y:S01]  /*4a70*/  @!P0 HADD2.F32 R23, -RZ, R3.H0_H0 ;  /* 0x20000003ff178230 */ /* 0x000fe20000004100 */
[----:B------:R-:W-:Y:S02]  /*4a80*/  @!P0 FMUL.FTZ R3, R28, R4 ;  /* 0x000000041c038220 */ /* 0x000fe40000410000 */
[----:B------:R-:W-:Y:S02]  /*4a90*/  @!P0 FMUL.FTZ R42, R22, R32 ;  /* 0x00000020162a8220 */ /* 0x000fe40000410000 */
[----:B------:R-:W-:Y:S02]  /*4aa0*/  @!P0 FFMA.FTZ R28, R8, R4, -R43 ;  /* 0x00000004081c8223 */ /* 0x000fe4000001082b */
[----:B------:R-:W-:Y:S01]  /*4ab0*/  @!P0 FMUL.FTZ R4, R22, R5 ;  /* 0x0000000516048220 */ /* 0x000fe20000410000 */
[----:B------:R-:W-:Y:S01]  /*4ac0*/  LEA R22, P1, R237, R116, 0x1 ;  /* 0x00000074ed167211 */ /* 0x000fe200078208ff */
[----:B------:R-:W-:Y:S02]  /*4ad0*/  @!P0 FFMA.FTZ R2, R30, R29, R2 ;  /* 0x0000001d1e028223 */ /* 0x000fe40000010002 */
[----:B------:R-:W-:Y:S02]  /*4ae0*/  @!P0 FFMA.FTZ R3, R31, R8, R3 ;  /* 0x000000081f038223 */ /* 0x000fe40000010003 */
[----:B------:R-:W-:Y:S01]  /*4af0*/  @!P0 FFMA.FTZ R42, R23, R5, -R42 ;  /* 0x00000005172a8223 */ /* 0x000fe2000001082a */
[----:B------:R-:W-:Y:S01]  /*4b00*/  @!P0 F2FP.PACK_AB R2, R2, R41 ;  /* 0x000000290202823e */ /* 0x000fe200000000ff */
[----:B------:R-:W-:Y:S01]  /*4b10*/  @!P0 FFMA.FTZ R4, R32, R23, R4 ;  /* 0x0000001720048223 */ /* 0x000fe20000010004 */
[----:B------:R-:W-:Y:S02]  /*4b20*/  @!P0 F2FP.PACK_AB R3, R3, R28 ;  /* 0x0000001c0303823e */ /* 0x000fe400000000ff */
[----:B------:R-:W-:Y:S02]  /*4b30*/  LEA.HI.X R23, R237, R117, R238, 0x1, P1 ;  /* 0x00000075ed177211 */ /* 0x000fe400008f0cee */
[----:B------:R-:W-:Y:S02]  /*4b40*/  @!P0 F2FP.PACK_AB R4, R4, R42 ;  /* 0x0000002a0404823e */ /* 0x000fe400000000ff */
[----:B------:R-:W-:Y:S02]  /*4b50*/  @!P0 MOV R25, R2 ;  /* 0x0000000200198202 */ /* 0x000fe40000000f00 */
[----:B------:R-:W-:Y:S02]  /*4b60*/  @!P0 MOV R26, R3 ;  /* 0x00000003001a8202 */ /* 0x000fe40000000f00 */
[----:B------:R-:W-:Y:S05]  /*4b70*/  @!P0 MOV R27, R4 ;  /* 0x00000004001b8202 */ /* 0x000fea0000000f00 */
[----:B------:R1:W-:Y:S02]  /*4b80*/  ST.E.128 [R22.64], R24 ;  /* 0x0000001816007985 */ /* 0x0003e4000c101d06 */
.L_x_2033:
[----:B------:R-:W-:Y:S05]  /*4b90*/  BSYNC B0 ;  /* 0x0000000000007941 */ /* 0x000fea0003800000 */
.L_x_2032:
[----:B------:R-:W-:Y:S01]  /*4ba0*/  ISETP.GE.AND P0, PT, R12, R109, PT ;  /* 0x0000006d0c00720c */ /* 0x000fe20003f06270 */
[----:B------:R-:W-:Y:S01]  /*4bb0*/  @!UPT UIADD3 URZ, URZ, URZ, URZ ;  /* 0x0000003f3f3ff290 */ /* 0x000fe2000fffe03f */
[----:B------:R-:W-:Y:S11]  /*4bc0*/  BSSY B0, `(.L_x_2034) ;  /* 0x0000037000007945 */ /* 0x000ff60003800000 */
[----:B------:R-:W-:-:S05]  /*4bd0*/  @P0 BRA `(.L_x_2035) ;  /* 0x0000035000000947 */ /* 0x000fca0003800000 */
[C---:B-1----:R-:W-:Y:S02]  /*4be0*/  LEA R24, P1, R83.reuse, R111, 0x1 ;  /* 0x0000006f53187211 */ /* 0x042fe400078208ff */
[----:B------:R-:W-:Y:S02]  /*4bf0*/  ISETP.GE.AND P0, PT, R12, R15, PT ;  /* 0x0000000f0c00720c */ /* 0x000fe40003f06270 */
[----:B------:R-:W-:Y:S06]  /*4c00*/  LEA.HI.X R25, R83, R110, R82, 0x1, P1 ;  /* 0x0000006e53197211 */ /* 0x000fec00008f0c52 */
[----:B------:R-:W2:Y:S08]  /*4c10*/  LD.E.128 R24, [R24.64] ;  /* 0x0000000618187980 */ /* 0x000eb0000c101d00 */
[----:B------:R-:W3:Y:S06]  /*4c20*/  @!P0 LD.E.64 R2, [R6.64+0x40] ;  /* 0x0000400606028980 */ /* 0x000eec000c101b00 */
[----:B------:R-:W4:Y:S01]  /*4c30*/  @!P0 LD.E.64 R40, [R38.64+0x40] ;  /* 0x0000400626288980 */ /* 0x000f22000c101b00 */
        /* <DEDUP_REMOVED lines=47> */
.L_x_2035:
[----:B------:R-:W-:Y:S05]  /*4f30*/  BSYNC B0 ;  /* 0x0000000000007941 */ /* 0x000fea0003800000 */
.L_x_2034:
[----:B------:R-:W-:Y:S01]  /*4f40*/  ISETP.GE.AND P0, PT, R11, R109, PT ;  /* 0x0000006d0b00720c */ /* 0x000fe20003f06270 */
[----:B------:R-:W-:Y:S01]  /*4f50*/  @!UPT UIADD3 URZ, URZ, URZ, URZ ;  /* 0x0000003f3f3ff290 */ /* 0x000fe2000fffe03f */
[----:B------:R-:W-:Y:S11]  /*4f60*/  BSSY B0, `(.L_x_2036) ;  /* 0x0000037000007945 */ /* 0x000ff60003800000 */
[----:B------:R-:W-:-:S05]  /*4f70*/  @P0 BRA `(.L_x_2037) ;  /* 0x0000035000000947 */ /* 0x000fca0003800000 */
[----:B-1----:R-:W-:Y:S02]  /*4f80*/  LEA R24, P1, R87, R111, 0x1 ;  /* 0x0000006f57187211 */ /* 0x002fe400078208ff */
        /* <DEDUP_REMOVED lines=52> */
.L_x_2037:
[----:B------:R-:W-:Y:S05]  /*52d0*/  BSYNC B0 ;  /* 0x0000000000007941 */ /* 0x000fea0003800000 */
.L_x_2036:
[----:B------:R-:W-:Y:S11]  /*52e0*/  ISETP.GE.AND P0, PT, R10, R109, PT ;  /* 0x0000006d0a00720c */ /* 0x000ff60003f06270 */
[----:B------:R-:W-:Y:S02]  /*52f0*/  @!UPT UIADD3 URZ, URZ, URZ, URZ ;  /* 0x0000003f3f3ff290 */ /* 0x000fe4000fffe03f */
        /* <DEDUP_REMOVED lines=18> */
[-C--:B------:R-:W-:Y:S01]  /*5420*/  @!P0 FMUL.FTZ R0, R2, R8.reuse ;  /* 0x0000000802008220 */ /* 0x080fe20000410000 */
[----:B------:R-:W-:Y:S01]  /*5430*/  @!P0 MOV R3, R27 ;  /* 0x0000001b00038202 */ /* 0x000fe20000000f00 */
[----:B------:R-:W-:Y:S01]  /*5440*/  @!P0 FFMA.FTZ R31, R23, R8, -R31 ;  /* 0x00000008171f8223 */ /* 0x000fe2000001081f */
[----:B------:R-:W-:Y:S01]  /*5450*/  @!P0 MOV R8, R26 ;  /* 0x0000001a00088202 */ /* 0x000fe20000000f00 */
[----:B------:R-:W-:Y:S01]  /*5460*/  @!P0 FFMA.FTZ R0, R22, R23, R0 ;  /* 0x0000001716008223 */ /* 0x000fe20000010000 */
[--C-:B------:R-:W-:Y:S02]  /*5470*/  @!P0 HADD2.F32 R2, -RZ, R7.reuse.H1_H1 ;  /* 0x30000007ff028230 */ /* 0x100fe40000004100 */
[----:B------:R-:W-:Y:S02]  /*5480*/  @!P0 HADD2.F32 R23, -RZ, R7.H0_H0 ;  /* 0x20000007ff178230 */ /* 0x000fe40000004100 */
[----:B------:R-:W-:Y:S01]  /*5490*/  @!P0 HADD2.F32 R7, -RZ, R3.H1_H1 ;  /* 0x30000003ff078230 */ /* 0x000fe20000004100 */
[C---:B------:R-:W-:Y:S01]  /*54a0*/  @!P0 FMUL.FTZ R32, R2.reuse, R28 ;  /* 0x0000001c02208220 */ /* 0x040fe20000410000 */
[--C-:B------:R-:W-:Y:S01]  /*54b0*/  @!P0 HADD2.F32 R29, -RZ, R39.reuse.H0_H0 ;  /* 0x20000027ff1d8230 */ /* 0x100fe20000004100 */
[-C--:B------:R-:W-:Y:S01]  /*54c0*/  @!P0 FMUL.FTZ R2, R2, R6.reuse ;  /* 0x0000000602028220 */ /* 0x080fe20000410000 */
[----:B------:R-:W-:Y:S01]  /*54d0*/  @!P0 F2FP.PACK_AB R0, R0, R31 ;  /* 0x0000001f0000823e */ /* 0x000fe200000000ff */
[----:B------:R-:W-:Y:S01]  /*54e0*/  @!P0 FFMA.FTZ R32, R23, R6, -R32 ;  /* 0x0000000617208223 */ /* 0x000fe20000010820 */
[--C-:B------:R-:W-:Y:S01]  /*54f0*/  @!P0 HADD2.F32 R22, -RZ, R8.reuse.H1_H1 ;  /* 0x30000008ff168230 */ /* 0x100fe20000004100 */
[----:B------:R-:W-:Y:S01]  /*5500*/  @!P0 FFMA.FTZ R2, R28, R23, R2 ;  /* 0x000000171c028223 */ /* 0x000fe20000010002 */
[----:B------:R-:W-:Y:S01]  /*5510*/  @!P0 MOV R24, R0 ;  /* 0x0000000000188202 */ /* 0x000fe20000000f00 */
[----:B------:R-:W-:Y:S02]  /*5520*/  @!P0 HADD2.F32 R6, -RZ, R8.H0_H0 ;  /* 0x20000008ff068230 */ /* 0x000fe40000004100 */
[----:B------:R-:W-:Y:S01]  /*5530*/  @!P0 HADD2.F32 R30, -RZ, R39.H1_H1 ;  /* 0x30000027ff1e8230 */ /* 0x000fe20000004100 */
[----:B------:R-:W-:Y:S01]  /*5540*/  @!P0 F2FP.PACK_AB R2, R2, R32 ;  /* 0x000000200202823e */ /* 0x000fe200000000ff */
[C---:B------:R-:W-:Y:S01]  /*5550*/  @!P0 FMUL.FTZ R39, R22.reuse, R29 ;  /* 0x0000001d16278220 */ /* 0x040fe20000410000 */
[----:B------:R-:W-:Y:S01]  /*5560*/  @!P0 HADD2.F32 R8, -RZ, R3.H0_H0 ;  /* 0x20000003ff088230 */ /* 0x000fe20000004100 */
[----:B------:R-:W-:Y:S01]  /*5570*/  @!P0 FMUL.FTZ R3, R22, R4 ;  /* 0x0000000416038220 */ /* 0x000fe20000410000 */
[----:B------:R-:W-:Y:S01]  /*5580*/  @!P0 MOV R25, R2 ;  /* 0x0000000200198202 */ /* 0x000fe20000000f00 */
[C---:B------:R-:W-:Y:S02]  /*5590*/  @!P0 FMUL.FTZ R38, R7.reuse, R30 ;  /* 0x0000001e07268220 */ /* 0x040fe40000410000 */
[----:B------:R-:W-:Y:S02]  /*55a0*/  @!P0 FFMA.FTZ R22, R6, R4, -R39 ;  /* 0x0000000406168223 */ /* 0x000fe40000010827 */
[-C--:B------:R-:W-:Y:S02]  /*55b0*/  @!P0 FMUL.FTZ R4, R7, R5.reuse ;  /* 0x0000000507048220 */ /* 0x080fe40000410000 */
[----:B------:R-:W-:Y:S01]  /*55c0*/  @!P0 FFMA.FTZ R3, R29, R6, R3 ;  /* 0x000000061d038223 */ /* 0x000fe20000010003 */
[----:B------:R-:W-:Y:S01]  /*55d0*/  LEA R6, P1, R65, R116, 0x1 ;  /* 0x0000007441067211 */ /* 0x000fe200078208ff */
[----:B------:R-:W-:Y:S02]  /*55e0*/  @!P0 FFMA.FTZ R38, R8, R5, -R38 ;  /* 0x0000000508268223 */ /* 0x000fe40000010826 */
[----:B------:R-:W-:Y:S01]  /*55f0*/  @!P0 FFMA.FTZ R4, R30, R8, R4 ;  /* 0x000000081e048223 */ /* 0x000fe20000010004 */
[----:B------:R-:W-:Y:S02]  /*5600*/  @!P0 F2FP.PACK_AB R3, R3, R22 ;  /* 0x000000160303823e */ /* 0x000fe400000000ff */
[----:B------:R-:W-:Y:S02]  /*5610*/  LEA.HI.X R7, R65, R117, R64, 0x1, P1 ;  /* 0x0000007541077211 */ /* 0x000fe400008f0c40 */
[----:B------:R-:W-:Y:S02]  /*5620*/  @!P0 F2FP.PACK_AB R4, R4, R38 ;  /* 0x000000260404823e */ /* 0x000fe400000000ff */
[----:B------:R-:W-:Y:S02]  /*5630*/  @!P0 MOV R26, R3 ;  /* 0x00000003001a8202 */ /* 0x000fe40000000f00 */
[----:B------:R-:W-:Y:S05]  /*5640*/  @!P0 MOV R27, R4 ;  /* 0x00000004001b8202 */ /* 0x000fea0000000f00 */
[----:B------:R1:W-:Y:S02]  /*5650*/  ST.E.128 [R6.64], R24 ;  /* 0x0000001806007985 */ /* 0x0003e4000c101d06 */
.L_x_2031:
[----:B------:R-:W-:Y:S05]  /*5660*/  BSYNC B1 ;  /* 0x0000000000017941 */ /* 0x000fea0003800000 */
.L_x_2030:
        /* <DEDUP_REMOVED lines=67> */
.L_x_2041:
[----:B------:R-:W-:Y:S05]  /*5aa0*/  BSYNC B0 ;  /* 0x0000000000007941 */ /* 0x000fea0003800000 */
.L_x_2040:
        /* <DEDUP_REMOVED lines=57> */
.L_x_2043:
[----:B------:R-:W-:Y:S05]  /*5e40*/  BSYNC B0 ;  /* 0x0000000000007941 */ /* 0x000fea0003800000 */
.L_x_2042:
        /* <DEDUP_REMOVED lines=57> */
.L_x_2045:
[----:B------:R-:W-:Y:S05]  /*61e0*/  BSYNC B0 ;  /* 0x0000000000007941 */ /* 0x000fea0003800000 */
.L_x_2044:
        /* <DEDUP_REMOVED lines=56> */
.L_x_2039:
[----:B------:R-:W-:Y:S05]  /*6570*/  BSYNC B1 ;  /* 0x0000000000017941 */ /* 0x000fea0003800000 */
.L_x_2038:
        /* <DEDUP_REMOVED lines=14> */
[----:B------:R-:W-:Y:S01]  /*6660*/  IMAD R0, R179, 0x60, RZ ;  /* 0x00000060b3007824 */ /* 0x000fe200078e02ff */
[----:B------:R-:W-:Y:S01]  /*6670*/  MOV R2, R111 ;  /* 0x0000006f00027202 */ /* 0x000fe20000000f00 */
[----:B------:R-:W-:Y:S01]  /*6680*/  IMAD.WIDE.U32 R180, R46, 0x60, R116 ;  /* 0x000000602eb47825 */ /* 0x000fe200078e0074 */
[----:B------:R-:W-:Y:S02]  /*6690*/  MOV R3, R110 ;  /* 0x0000006e00037202 */ /* 0x000fe40000000f00 */
[----:B------:R-:W-:Y:S03]  /*66a0*/  ISETP.GE.AND P0, PT, R16, R15, PT ;  /* 0x0000000f1000720c */ /* 0x000fe60003f06270 */
[----:B------:R-:W-:Y:S05]  /*66b0*/  IMAD.WIDE.U32 R2, R178, 0x60, R2 ;  /* 0x00000060b2027825 */ /* 0x000fea00078e0002 */
[----:B------:R-:W-:Y:S05]  /*66c0*/  IADD3 R3, R3, R0, RZ ;  /* 0x0000000003037210 */ /* 0x000fea0007ffe0ff */
[----:B------:R1:W2:Y:S08]  /*66d0*/  LD.E.128 R24, [R2.64] ;  /* 0x0000000602187980 */ /* 0x0002b0000c101d00 */
        /* <DEDUP_REMOVED lines=9> */
[----:B------:R-:W-:Y:S01]  /*6770*/  @!P0 HADD2.F32 R30, -RZ, R40.H1_H1 ;  /* 0x30000028ff1e8230 */ /* 0x000fe20000004100 */
[C---:B------:R-:W-:Y:S01]  /*6780*/  @!P0 FMUL.FTZ R40, R2.reuse, R28 ;  /* 0x0000001c02288220 */ /* 0x040fe20000410000 */
[--C-:B------:R-:W-:Y:S01]  /*6790*/  @!P0 HADD2.F32 R4, -RZ, R3.reuse.H0_H0 ;  /* 0x20000003ff048230 */ /* 0x100fe20000004100 */
[-C--:B------:R-:W-:Y:S01]  /*67a0*/  @!P0 FMUL.FTZ R0, R2, R23.reuse ;  /* 0x0000001702008220 */ /* 0x080fe20000410000 */
[----:B------:R-:W-:Y:S01]  /*67b0*/  @!P0 HADD2.F32 R5, -RZ, R3.H1_H1 ;  /* 0x30000003ff058230 */ /* 0x000fe20000004100 */
[----:B------:R-:W-:Y:S01]  /*67c0*/  @!P0 FFMA.FTZ R40, R29, R23, -R40 ;  /* 0x000000171d288223 */ /* 0x000fe20000010828 */
[----:B------:R-:W-:Y:S01]  /*67d0*/  @!P0 MOV R23, R26 ;  /* 0x0000001a00178202 */ /* 0x000fe20000000f00 */
[----:B------:R-:W-:Y:S01]  /*67e0*/  @!P0 FFMA.FTZ R0, R28, R29, R0 ;  /* 0x0000001d1c008223 */ /* 0x000fe20000010000 */
[--C-:B------:R-:W-:Y:S01]  /*67f0*/  @!P0 HADD2.F32 R2, -RZ, R22.reuse.H1_H1 ;  /* 0x30000016ff028230 */ /* 0x100fe20000004100 */
[----:B------:R-:W-:Y:S01]  /*6800*/  @!P0 MOV R3, R27 ;  /* 0x0000001b00038202 */ /* 0x000fe20000000f00 */
[----:B------:R-:W-:Y:S02]  /*6810*/  @!P0 HADD2.F32 R29, -RZ, R22.H0_H0 ;  /* 0x20000016ff1d8230 */ /* 0x000fe40000004100 */
[--C-:B------:R-:W-:Y:S01]  /*6820*/  @!P0 HADD2.F32 R31, -RZ, R41.reuse.H0_H0 ;  /* 0x20000029ff1f8230 */ /* 0x100fe20000004100 */
[----:B------:R-:W-:Y:S01]  /*6830*/  @!P0 F2FP.PACK_AB R0, R0, R40 ;  /* 0x000000280000823e */ /* 0x000fe200000000ff */
[----:B------:R-:W-:Y:S01]  /*6840*/  @!P0 HADD2.F32 R32, -RZ, R41.H1_H1 ;  /* 0x30000029ff208230 */ /* 0x000fe20000004100 */
[C---:B------:R-:W-:Y:S01]  /*6850*/  @!P0 FMUL.FTZ R41, R2.reuse, R30 ;  /* 0x0000001e02298220 */ /* 0x040fe20000410000 */
[----:B------:R-:W-:Y:S01]  /*6860*/  @!P0 HADD2.F32 R28, -RZ, R23.H1_H1 ;  /* 0x30000017ff1c8230 */ /* 0x000fe20000004100 */
[----:B------:R-:W-:Y:S01]  /*6870*/  @!P0 FMUL.FTZ R2, R2, R8 ;  /* 0x0000000802028220 */ /* 0x000fe20000410000 */
[----:B------:R-:W-:Y:S01]  /*6880*/  @!P0 MOV R24, R0 ;  /* 0x0000000000188202 */ /* 0x000fe20000000f00 */
[----:B------:R-:W-:Y:S01]  /*6890*/  @!P0 FFMA.FTZ R41, R29, R8, -R41 ;  /* 0x000000081d298223 */ /* 0x000fe20000010829 */
[----:B------:R-:W-:Y:S01]  /*68a0*/  @!P0 HADD2.F32 R22, -RZ, R3.H1_H1 ;  /* 0x30000003ff168230 */ /* 0x000fe20000004100 */
[----:B------:R-:W-:Y:S01]  /*68b0*/  @!P0 FMUL.FTZ R43, R28, R31 ;  /* 0x0000001f1c2b8220 */ /* 0x000fe20000410000 */
[----:B------:R-:W-:Y:S01]  /*68c0*/  @!P0 HADD2.F32 R8, -RZ, R23.H0_H0 ;  /* 0x20000017ff088230 */ /* 0x000fe20000004100 */
[----:B------:R-:W-:Y:S01]  /*68d0*/  @!P0 FFMA.FTZ R2, R30, R29, R2 ;  /* 0x0000001d1e028223 */ /* 0x000fe20000010002 */
[----:B------:R-:W-:Y:S01]  /*68e0*/  @!P0 HADD2.F32 R23, -RZ, R3.H0_H0 ;  /* 0x20000003ff178230 */ /* 0x000fe20000004100 */
[-C--:B------:R-:W-:Y:S02]  /*68f0*/  @!P0 FMUL.FTZ R3, R28, R4.reuse ;  /* 0x000000041c038220 */ /* 0x080fe40000410000 */
[----:B------:R-:W-:Y:S01]  /*6900*/  @!P0 FFMA.FTZ R28, R8, R4, -R43 ;  /* 0x00000004081c8223 */ /* 0x000fe2000001082b */
[----:B------:R-:W-:Y:S01]  /*6910*/  @!P0 F2FP.PACK_AB R2, R2, R41 ;  /* 0x000000290202823e */ /* 0x000fe200000000ff */
[CC--:B------:R-:W-:Y:S02]  /*6920*/  @!P0 FMUL.FTZ R4, R22.reuse, R5.reuse ;  /* 0x0000000516048220 */ /* 0x0c0fe40000410000 */
[----:B------:R-:W-:Y:S01]  /*6930*/  @!P0 FMUL.FTZ R42, R22, R32 ;  /* 0x00000020162a8220 */ /* 0x000fe20000410000 */
[----:B------:R-:W-:Y:S01]  /*6940*/  @!P0 MOV R25, R2 ;  /* 0x0000000200198202 */ /* 0x000fe20000000f00 */
[----:B------:R-:W-:Y:S02]  /*6950*/  @!P0 FFMA.FTZ R3, R31, R8, R3 ;  /* 0x000000081f038223 */ /* 0x000fe40000010003 */
[----:B------:R-:W-:Y:S02]  /*6960*/  @!P0 FFMA.FTZ R42, R23, R5, -R42 ;  /* 0x00000005172a8223 */ /* 0x000fe4000001082a */
[----:B------:R-:W-:Y:S01]  /*6970*/  @!P0 FFMA.FTZ R4, R32, R23, R4 ;  /* 0x0000001720048223 */ /* 0x000fe20000010004 */
[----:B------:R-:W-:Y:S01]  /*6980*/  @!P0 F2FP.PACK_AB R3, R3, R28 ;  /* 0x0000001c0303823e */ /* 0x000fe200000000ff */
[----:B------:R-:W-:Y:S03]  /*6990*/  IMAD R5, R47, 0x60, RZ ;  /* 0x000000602f057824 */ /* 0x000fe600078e02ff */
[----:B------:R-:W-:Y:S02]  /*69a0*/  @!P0 F2FP.PACK_AB R4, R4, R42 ;  /* 0x0000002a0404823e */ /* 0x000fe400000000ff */
[----:B------:R-:W-:Y:S02]  /*69b0*/  IADD3 R181, R181, R5, RZ ;  /* 0x00000005b5b57210 */ /* 0x000fe40007ffe0ff */
[----:B------:R-:W-:Y:S02]  /*69c0*/  @!P0 MOV R26, R3 ;  /* 0x00000003001a8202 */ /* 0x000fe40000000f00 */
[----:B------:R-:W-:Y:S05]  /*69d0*/  @!P0 MOV R27, R4 ;  /* 0x00000004001b8202 */ /* 0x000fea0000000f00 */
[----:B------:R1:W-:Y:S02]  /*69e0*/  ST.E.128 [R180.64], R24 ;  /* 0x00000018b4007985 */ /* 0x0003e4000c101d06 */
.L_x_2049:
[----:B------:R-:W-:Y:S05]  /*69f0*/  BSYNC B0 ;  /* 0x0000000000007941 */ /* 0x000fea0003800000 */
.L_x_2048:
        /* <DEDUP_REMOVED lines=57> */
.L_x_2051:
[----:B------:R-:W-:Y:S05]  /*6d90*/  BSYNC B0 ;  /* 0x0000000000007941 */ /* 0x000fea0003800000 */
.L_x_2050:
        /* <DEDUP_REMOVED lines=57> */
.L_x_2053:
[----:B------:R-:W-:Y:S05]  /*7130*/  BSYNC B0 ;  /* 0x0000000000007941 */ /* 0x000fea0003800000 */
.L_x_2052:
        /* <DEDUP_REMOVED lines=19> */
[----:B------:R-:W-:Y:S01]  /*7270*/  @!P0 MOV R3, R27 ;  /* 0x0000001b00038202 */ /* 0x000fe20000000f00 */
[-C--:B------:R-:W-:Y:S01]  /*7280*/  @!P0 FMUL.FTZ R0, R2, R8.reuse ;  /* 0x0000000802008220 */ /* 0x080fe20000410000 */
[--C-:B------:R-:W-:Y:S01]  /*7290*/  @!P0 HADD2.F32 R2, -RZ, R7.reuse.H1_H1 ;  /* 0x30000007ff028230 */ /* 0x100fe20000004100 */
[----:B------:R-:W-:Y:S01]  /*72a0*/  @!P0 FFMA.FTZ R30, R22, R8, -R30 ;  /* 0x00000008161e8223 */ /* 0x000fe2000001081e */
[----:B------:R-:W-:Y:S01]  /*72b0*/  @!P0 MOV R8, R26 ;  /* 0x0000001a00088202 */ /* 0x000fe20000000f00 */
[----:B------:R-:W-:Y:S01]  /*72c0*/  @!P0 FFMA.FTZ R0, R15, R22, R0 ;  /* 0x000000160f008223 */ /* 0x000fe20000010000 */
[----:B------:R-:W-:Y:S02]  /*72d0*/  @!P0 HADD2.F32 R23, -RZ, R38.H1_H1 ;  /* 0x30000026ff178230 */ /* 0x000fe40000004100 */
[----:B------:R-:W-:Y:S02]  /*72e0*/  @!P0 HADD2.F32 R22, -RZ, R7.H0_H0 ;  /* 0x20000007ff168230 */ /* 0x000fe40000004100 */
[----:B------:R-:W-:Y:S01]  /*72f0*/  @!P0 HADD2.F32 R7, -RZ, R3.H1_H1 ;  /* 0x30000003ff078230 */ /* 0x000fe20000004100 */
[C---:B------:R-:W-:Y:S01]  /*7300*/  @!P0 FMUL.FTZ R31, R2.reuse, R23 ;  /* 0x00000017021f8220 */ /* 0x040fe20000410000 */
[--C-:B------:R-:W-:Y:S01]  /*7310*/  @!P0 HADD2.F32 R28, -RZ, R39.reuse.H0_H0 ;  /* 0x20000027ff1c8230 */ /* 0x100fe20000004100 */
[----:B------:R-:W-:Y:S01]  /*7320*/  @!P0 FMUL.FTZ R2, R2, R6 ;  /* 0x0000000602028220 */ /* 0x000fe20000410000 */
        /* <DEDUP_REMOVED lines=25> */
.L_x_2047:
[----:B------:R-:W-:Y:S05]  /*74c0*/  BSYNC B1 ;  /* 0x0000000000017941 */ /* 0x000fea0003800000 */
.L_x_2046:
[----:B------:R-:W2:Y:S02]  /*74d0*/  LD.E R0, [R20.64+0xd0] ;  /* 0x0000d00614007980 */ /* 0x000ea4000c101900 */
[----:B--2---:R-:W-:Y:S05]  /*74e0*/  IMAD.U32 R0, R0, -0x20, RZ ;  /* 0xffffffe000007824 */ /* 0x004fea00078e00ff */
[C---:B------:R-:W-:Y:S02]  /*74f0*/  LEA R18, P1, R0.reuse, R18, 0x1 ;  /* 0x0000001200127211 */ /* 0x040fe400078208ff */
[C---:B------:R-:W-:Y:S02]  /*7500*/  LEA R36, P0, R0.reuse, R36, 0x1 ;  /* 0x0000002400247211 */ /* 0x040fe400078008ff */
[C---:B------:R-:W-:Y:S02]  /*7510*/  LEA.HI.X.SX32 R19, R0.reuse, R19, 0x1, P1 ;  /* 0x0000001300137211 */ /* 0x040fe400008f0eff */
[----:B------:R-:W-:Y:S01]  /*7520*/  LEA.HI.X.SX32 R37, R0, R37, 0x1, P0 ;  /* 0x0000002500257211 */ /* 0x000fe200000f0eff */
[----:B------:R-:W-:-:S05]  /*7530*/  BRA `(.L_x_2054) ;  /* 0x0000714000007947 */ /* 0x000fca0003800000 */
.L_x_2021:
[----:B---3--:R-:W-:Y:S01]  /*7540*/  BSSY B2, `(.L_x_2055) ;  /* 0x0000198000027945 */ /* 0x008fe20003800000 */
[----:B------:R-:W-:-:S05]  /*7550*/  @!P2 BRA `(.L_x_2056) ;  /* 0x000019600000a947 */ /* 0x000fca0003800000 */
[----:B-----5:R-:W-:Y:S01]  /*7560*/  ISETP.GE.AND P0, PT, R16, R109, PT ;  /* 0x0000006d1000720c */ /* 0x020fe20003f06270 */
[----:B------:R-:W-:Y:S01]  /*7570*/  @!UPT UIADD3 URZ, URZ, URZ, URZ ;  /* 0x0000003f3f3ff290 */ /* 0x000fe2000fffe03f */
[----:B------:R-:W-:Y:S11]  /*7580*/  BSSY B1, `(.L_x_2057) ;  /* 0x0000063000017945 */ /* 0x000ff60003800000 */
[----:B------:R-:W-:-:S05]  /*7590*/  @P0 BRA `(.L_x_2058) ;  /* 0x0000061000000947 */ /* 0x000fca0003800000 */
[----:B-1----:R-:W-:Y:S01]  /*75a0*/  IMAD.MOV.U32 R4, RZ, RZ, R111 ;  /* 0x000000ffff047224 */ /* 0x002fe200078e006f */
[----:B------:R-:W-:Y:S01]  /*75b0*/  MOV R5, R110 ;  /* 0x0000006e00057202 */ /* 0x000fe20000000f00 */
[----:B------:R-:W-:Y:S01]  /*75c0*/  BSSY B0, `(.L_x_2059) ;  /* 0x000005d000007945 */ /* 0x000fe20003800000 */
[----:B------:R-:W-:Y:S03]  /*75d0*/  ISETP.GE.AND P0, PT, R16, R15, PT ;  /* 0x0000000f1000720c */ /* 0x000fe60003f06270 */
[----:B------:R1:W5:Y:S10]  /*75e0*/  LD.E.128 R28, [R4.64] ;  /* 0x00000006041c7980 */ /* 0x000374000c101d00 */
[----:B------:R-:W-:-:S05]  /*75f0*/  @P0 BRA `(.L_x_2060) ;  /* 0x0000059000000947 */ /* 0x000fca0003800000 */
[----:B------:R-:W-:Y:S01]  /*7600*/  LEA.HI R8, R15, R15, RZ, 0x1 ;  /* 0x0000000f0f087211 */ /* 0x000fe200078f08ff */
[----:B------:R-:W-:Y:S01]  /*7610*/  IMAD.MOV.U32 R6, RZ, RZ, R113 ;  /* 0x000000ffff067224 */ /* 0x000fe200078e0071 */
[----:B------:R-:W-:Y:S01]  /*7620*/  MOV R0, RZ ;  /* 0x000000ff00007202 */ /* 0x000fe20000000f00 */
[----:B-----5:R-:W-:Y:S01]  /*7630*/  IMAD.MOV.U32 R38, RZ, RZ, R31 ;  /* 0x000000ffff267224 */ /* 0x020fe200078e001f */
[----:B------:R-:W-:Y:S02]  /*7640*/  SHF.R.S32.HI R8, RZ, 0x1, R8 ;  /* 0x00000001ff087819 */ /* 0x000fe40000011408 */
[----:B------:R-:W-:Y:S02]  /*7650*/  MOV R7, R112 ;  /* 0x0000007000077202 */ /* 0x000fe40000000f00 */
[-C--:B------:R-:W-:Y:S02]  /*7660*/  ISETP.GE.AND P2, PT, R16, R8.reuse, PT ;  /* 0x000000081000720c */ /* 0x080fe40003f46270 */
[----:B------:R-:W-:Y:S02]  /*7670*/  MOV R3, R8 ;  /* 0x0000000800037202 */ /* 0x000fe40000000f00 */
[----:B------:R-:W-:Y:S02]  /*7680*/  MOV R44, R29 ;  /* 0x0000001d002c7202 */ /* 0x000fe40000000f00 */
[----:B------:R-:W-:Y:S07]  /*7690*/  MOV R39, R30 ;  /* 0x0000001e00277202 */ /* 0x000fee0000000f00 */
[C---:B------:R-:W-:Y:S02]  /*76a0*/  @P2 IADD3 R3, -R8.reuse, RZ, RZ ;  /* 0x000000ff08032210 */ /* 0x040fe40007ffe1ff */
[----:B------:R-:W-:Y:S02]  /*76b0*/  @P2 IADD3 R0, -R8, RZ, RZ ;  /* 0x000000ff08002210 */ /* 0x000fe40007ffe1ff */
[C---:B------:R-:W-:Y:S02]  /*76c0*/  LEA R2, P1, R3.reuse, R4, 0x1 ;  /* 0x0000000403027211 */ /* 0x040fe400078208ff */
[C---:B------:R-:W-:Y:S02]  /*76d0*/  LEA R188, P0, R0.reuse, R6, 0x1 ;  /* 0x0000000600bc7211 */ /* 0x040fe400078008ff */
[----:B------:R-:W-:Y:S02]  /*76e0*/  LEA.HI.X.SX32 R3, R3, R5, 0x1, P1 ;  /* 0x0000000503037211 */ /* 0x000fe400008f0eff */
[----:B------:R-:W-:Y:S02]  /*76f0*/  LEA.HI.X.SX32 R189, R0, R7, 0x1, P0 ;  /* 0x0000000700bd7211 */ /* 0x000fe400000f0eff */
[----:B------:R-:W-:Y:S01]  /*7700*/  MOV R0, RZ ;  /* 0x000000ff00007202 */ /* 0x000fe20000000f00 */
[----:B-1----:R1:W2:Y:S01]  /*7710*/  LD.E.128 R4, [R2.64] ;  /* 0x0000000602047980 */ /* 0x0022a2000c101d00 */
[----:B------:R-:W-:Y:S07]  /*7720*/  @P2 IADD3 R0, -R8, RZ, RZ ;  /* 0x000000ff08002210 */ /* 0x000fee0007ffe1ff */
[----:B------:R-:W3:Y:S01]  /*7730*/  LD.E.128 R188, [R188.64] ;  /* 0x00000006bcbc7980 */ /* 0x000ee2000c101d00 */
[----:B-1----:R-:W-:Y:S01]  /*7740*/  IMAD.MOV.U32 R2, RZ, RZ, R115 ;  /* 0x000000ffff027224 */ /* 0x002fe200078e0073 */
[----:B------:R-:W-:Y:S04]  /*7750*/  MOV R3, R114 ;  /* 0x0000007200037202 */ /* 0x000fe80000000f00 */
[C---:B------:R-:W-:Y:S04]  /*7760*/  LEA R2, P0, R0.reuse, R2, 0x1 ;  /* 0x0000000200027211 */ /* 0x040fe800078008ff */
[----:B------:R-:W-:Y:S05]  /*7770*/  LEA.HI.X.SX32 R3, R0, R3, 0x1, P0 ;  /* 0x0000000300037211 */ /* 0x000fea00000f0eff */
[----:B------:R3:W4:Y:S02]  /*7780*/  LD.E.128 R40, [R2.64] ;  /* 0x0000000602287980 */ /* 0x000724000c101d00 */
[----:B---3--:R-:W-:Y:S01]  /*7790*/  HADD2.F32 R3, -RZ, R189.H0_H0 ;  /* 0x200000bdff037230 */ /* 0x008fe20000004100 */
[----:B--2---:R-:W-:Y:S01]  /*77a0*/  MOV R24, R5 ;  /* 0x0000000500187202 */ /* 0x004fe20000000f00 */
[----:B------:R-:W-:Y:S01]  /*77b0*/  HADD2.F32 R8, -RZ, R191.H1_H1 ;  /* 0x300000bfff087230 */ /* 0x000fe20000004100 */
[----:B------:R-:W-:Y:S01]  /*77c0*/  MOV R26, R4 ;  /* 0x00000004001a7202 */ /* 0x000fe20000000f00 */
[----:B------:R-:W-:Y:S01]  /*77d0*/  HADD2.F32 R4, -RZ, R189.H1_H1 ;  /* 0x300000bdff047230 */ /* 0x000fe20000004100 */
[----:B------:R-:W-:Y:S01]  /*77e0*/  MOV R23, R6 ;  /* 0x0000000600177202 */ /* 0x000fe20000000f00 */
[--C-:B------:R-:W-:Y:S01]  /*77f0*/  HADD2.F32 R25, -RZ, R24.reuse.H0_H0 ;  /* 0x20000018ff197230 */ /* 0x100fe20000004100 */
[----:B------:R-:W-:Y:S01]  /*7800*/  MOV R22, R7 ;  /* 0x0000000700167202 */ /* 0x000fe20000000f00 */
[----:B------:R-:W-:Y:S01]  /*7810*/  HADD2.F32 R24, -RZ, R24.H1_H1 ;  /* 0x30000018ff187230 */ /* 0x000fe20000004100 */
[----:B------:R-:W-:Y:S01]  /*7820*/  @!P2 FADD.FTZ R3, -R3, -RZ ;  /* 0x800000ff0303a221 */ /* 0x000fe20000010100 */
[----:B------:R-:W-:Y:S01]  /*7830*/  HADD2.F32 R7, -RZ, R191.H0_H0 ;  /* 0x200000bfff077230 */ /* 0x000fe20000004100 */
        /* <DEDUP_REMOVED lines=20> */
[----:B------:R-:W-:Y:S01]  /*7980*/  FMUL.FTZ R8, R22, R8 ;  /* 0x0000000816087220 */ /* 0x000fe20000410000 */
[----:B------:R-:W-:Y:S01]  /*7990*/  HADD2.F32 R22, -RZ, R28.H0_H0 ;  /* 0x2000001cff167230 */ /* 0x000fe20000004100 */
[----:B------:R-:W-:Y:S01]  /*79a0*/  FMUL.FTZ R0, R27, R0 ;  /* 0x000000001b007220 */ /* 0x000fe20000410000 */
[--C-:B----4-:R-:W-:Y:S01]  /*79b0*/  HADD2.F32 R23, -RZ, R40.reuse.H0_H0 ;  /* 0x20000028ff177230 */ /* 0x110fe20000004100 */
[----:B------:R-:W-:Y:S01]  /*79c0*/  FMUL.FTZ R5, R25, R5 ;  /* 0x0000000519057220 */ /* 0x000fe20000410000 */
[----:B------:R-:W-:Y:S01]  /*79d0*/  HADD2.F32 R25, -RZ, R40.H1_H1 ;  /* 0x30000028ff197230 */ /* 0x000fe20000004100 */
[----:B------:R-:W-:Y:S01]  /*79e0*/  FMUL.FTZ R6, R24, R6 ;  /* 0x0000000618067220 */ /* 0x000fe20000410000 */
[----:B------:R-:W-:Y:S01]  /*79f0*/  HADD2.F32 R24, -RZ, R28.H1_H1 ;  /* 0x3000001cff187230 */ /* 0x000fe20000004100 */
[----:B------:R-:W-:Y:S01]  /*7a00*/  FMUL.FTZ R2, R26, R2 ;  /* 0x000000021a027220 */ /* 0x000fe20000410000 */
[--C-:B------:R-:W-:Y:S01]  /*7a10*/  HADD2.F32 R26, -RZ, R44.reuse.H0_H0 ;  /* 0x2000002cff1a7230 */ /* 0x100fe20000004100 */
[----:B------:R-:W-:Y:S01]  /*7a20*/  FFMA.FTZ R0, R22, R23, R0 ;  /* 0x0000001716007223 */ /* 0x000fe20000010000 */
[--C-:B------:R-:W-:Y:S01]  /*7a30*/  HADD2.F32 R27, -RZ, R41.reuse.H0_H0 ;  /* 0x20000029ff1b7230 */ /* 0x100fe20000004100 */
[----:B------:R-:W-:Y:S01]  /*7a40*/  FFMA.FTZ R2, R24, R25, R2 ;  /* 0x0000001918027223 */ /* 0x000fe20000010002 */
[----:B------:R-:W-:Y:S02]  /*7a50*/  HADD2.F32 R28, -RZ, R41.H1_H1 ;  /* 0x30000029ff1c7230 */ /* 0x000fe40000004100 */
[----:B------:R-:W-:Y:S01]  /*7a60*/  HADD2.F32 R22, -RZ, R44.H1_H1 ;  /* 0x3000002cff167230 */ /* 0x000fe20000004100 */
[----:B------:R-:W-:Y:S01]  /*7a70*/  FFMA.FTZ R3, R26, R27, R3 ;  /* 0x0000001b1a037223 */ /* 0x000fe20000010003 */
[--C-:B------:R-:W-:Y:S02]  /*7a80*/  HADD2.F32 R29, -RZ, R42.reuse.H0_H0 ;  /* 0x2000002aff1d7230 */ /* 0x100fe40000004100 */
[--C-:B------:R-:W-:Y:S01]  /*7a90*/  HADD2.F32 R23, -RZ, R39.reuse.H0_H0 ;  /* 0x20000027ff177230 */ /* 0x100fe20000004100 */
[----:B------:R-:W-:Y:S01]  /*7aa0*/  FFMA.FTZ R4, R22, R28, R4 ;  /* 0x0000001c16047223 */ /* 0x000fe20000010004 */
[----:B------:R-:W-:Y:S01]  /*7ab0*/  HADD2.F32 R30, -RZ, R42.H1_H1 ;  /* 0x3000002aff1e7230 */ /* 0x000fe20000004100 */
[----:B------:R-:W-:Y:S01]  /*7ac0*/  F2FP.PACK_AB R28, R2, R0 ;  /* 0x00000000021c723e */ /* 0x000fe200000000ff */
[----:B------:R-:W-:Y:S01]  /*7ad0*/  HADD2.F32 R24, -RZ, R39.H1_H1 ;  /* 0x30000027ff187230 */ /* 0x000fe20000004100 */
[----:B------:R-:W-:Y:S01]  /*7ae0*/  FFMA.FTZ R5, R23, R29, R5 ;  /* 0x0000001d17057223 */ /* 0x000fe20000010005 */
[--C-:B------:R-:W-:Y:S01]  /*7af0*/  HADD2.F32 R31, -RZ, R43.reuse.H0_H0 ;  /* 0x2000002bff1f7230 */ /* 0x100fe20000004100 */
[----:B------:R-:W-:Y:S01]  /*7b00*/  F2FP.PACK_AB R29, R4, R3 ;  /* 0x00000003041d723e */ /* 0x000fe200000000ff */
[--C-:B------:R-:W-:Y:S01]  /*7b10*/  HADD2.F32 R25, -RZ, R38.reuse.H0_H0 ;  /* 0x20000026ff197230 */ /* 0x100fe20000004100 */
[----:B------:R-:W-:Y:S01]  /*7b20*/  FFMA.FTZ R6, R24, R30, R6 ;  /* 0x0000001e18067223 */ /* 0x000fe20000010006 */
[----:B------:R-:W-:Y:S02]  /*7b30*/  HADD2.F32 R32, -RZ, R43.H1_H1 ;  /* 0x3000002bff207230 */ /* 0x000fe40000004100 */
[----:B------:R-:W-:Y:S01]  /*7b40*/  HADD2.F32 R26, -RZ, R38.H1_H1 ;  /* 0x30000026ff1a7230 */ /* 0x000fe20000004100 */
[----:B------:R-:W-:Y:S01]  /*7b50*/  FFMA.FTZ R7, R25, R31, R7 ;  /* 0x0000001f19077223 */ /* 0x000fe20000010007 */
[----:B------:R-:W-:Y:S03]  /*7b60*/  F2FP.PACK_AB R30, R6, R5 ;  /* 0x00000005061e723e */ /* 0x000fe600000000ff */
[----:B------:R-:W-:Y:S05]  /*7b70*/  FFMA.FTZ R8, R26, R32, R8 ;  /* 0x000000201a087223 */ /* 0x000fea0000010008 */
[----:B------:R-:W-:Y:S02]  /*7b80*/  F2FP.PACK_AB R31, R8, R7 ;  /* 0x00000007081f723e */ /* 0x000fe400000000ff */
.L_x_2060:
[----:B------:R-:W-:Y:S05]  /*7b90*/  BSYNC B0 ;  /* 0x0000000000007941 */ /* 0x000fea0003800000 */
.L_x_2059:
[----:B-----5:R2:W-:Y:S02]  /*7ba0*/  ST.E.128 [R116.64], R28 ;  /* 0x0000001c74007985 */ /* 0x0205e4000c101d06 */
.L_x_2058:
[----:B------:R-:W-:Y:S05]  /*7bb0*/  BSYNC B1 ;  /* 0x0000000000017941 */ /* 0x000fea0003800000 */
.L_x_2057:
[----:B------:R-:W-:Y:S01]  /*7bc0*/  ISETP.GE.AND P0, PT, R12, R109, PT ;  /* 0x0000006d0c00720c */ /* 0x000fe20003f06270 */
[----:B------:R-:W-:Y:S01]  /*7bd0*/  @!UPT UIADD3 URZ, URZ, URZ, URZ ;  /* 0x0000003f3f3ff290 */ /* 0x000fe2000fffe03f */
[----:B------:R-:W-:Y:S11]  /*7be0*/  BSSY B1, `(.L_x_2061) ;  /* 0x0000063000017945 */ /* 0x000ff60003800000 */
[----:B------:R-:W-:-:S05]  /*7bf0*/  @P0 BRA `(.L_x_2062) ;  /* 0x0000061000000947 */ /* 0x000fca0003800000 */
[----:B------:R-:W-:Y:S01]  /*7c00*/  IMAD.MOV.U32 R22, RZ, RZ, R111 ;  /* 0x000000ffff167224 */ /* 0x000fe200078e006f */
[----:B------:R-:W-:Y:S01]  /*7c10*/  MOV R23, R110 ;  /* 0x0000006e00177202 */ /* 0x000fe20000000f00 */
[----:B------:R-:W-:Y:S01]  /*7c20*/  BSSY B0, `(.L_x_2063) ;  /* 0x000005d000007945 */ /* 0x000fe20003800000 */
[----:B------:R-:W-:Y:S03]  /*7c30*/  ISETP.GE.AND P0, PT, R12, R15, PT ;  /* 0x0000000f0c00720c */ /* 0x000fe60003f06270 */
[----:B--2---:R2:W5:Y:S10]  /*7c40*/  LD.E.128 R28, [R22.64+0x80] ;  /* 0x00008006161c7980 */ /* 0x004574000c101d00 */
[----:B------:R-:W-:-:S05]  /*7c50*/  @P0 BRA `(.L_x_2064) ;  /* 0x0000059000000947 */ /* 0x000fca0003800000 */
[----:B------:R-:W-:Y:S01]  /*7c60*/  LEA.HI R0, R15, R15, RZ, 0x1 ;  /* 0x0000000f0f007211 */ /* 0x000fe200078f08ff */
[----:B-1----:R-:W-:Y:S01]  /*7c70*/  IMAD.MOV.U32 R6, RZ, RZ, R113 ;  /* 0x000000ffff067224 */ /* 0x002fe200078e0071 */
        /* <DEDUP_REMOVED lines=10> */
[C---:B------:R-:W-:Y:S01]  /*7d20*/  LEA R2, P1, R3.reuse, R22, 0x1 ;  /* 0x0000001603027211 */ /* 0x040fe200078208ff */
[----:B--2---:R-:W-:Y:S01]  /*7d30*/  IMAD.MOV.U32 R22, RZ, RZ, R115 ;  /* 0x000000ffff167224 */ /* 0x004fe200078e0073 */
[C---:B------:R-:W-:Y:S02]  /*7d40*/  LEA R188, P0, R4.reuse, R6, 0x1 ;  /* 0x0000000604bc7211 */ /* 0x040fe400078008ff */
[----:B------:R-:W-:Y:S02]  /*7d50*/  LEA.HI.X.SX32 R3, R3, R23, 0x1, P1 ;  /* 0x0000001703037211 */ /* 0x000fe400008f0eff */
[----:B------:R-:W-:Y:S02]  /*7d60*/  LEA.HI.X.SX32 R189, R4, R7, 0x1, P0 ;  /* 0x0000000704bd7211 */ /* 0x000fe400000f0eff */
[----:B------:R-:W-:Y:S01]  /*7d70*/  MOV R23, R114 ;  /* 0x0000007200177202 */ /* 0x000fe20000000f00 */
[----:B------:R1:W2:Y:S08]  /*7d80*/  LD.E.128 R4, [R2.64+0x80] ;  /* 0x0000800602047980 */ /* 0x0002b0000c101d00 */
[----:B------:R-:W3:Y:S01]  /*7d90*/  LD.E.128 R188, [R188.64+0x80] ;  /* 0x00008006bcbc7980 */ /* 0x000ee2000c101d00 */
[----:B-1----:R-:W-:Y:S02]  /*7da0*/  MOV R3, RZ ;  /* 0x000000ff00037202 */ /* 0x002fe40000000f00 */
[----:B------:R-:W-:Y:S04]  /*7db0*/  @P2 IADD3 R3, -R0, RZ, RZ ;  /* 0x000000ff00032210 */ /* 0x000fe80007ffe1ff */
[C---:B------:R-:W-:Y:S04]  /*7dc0*/  LEA R2, P0, R3.reuse, R22, 0x1 ;  /* 0x0000001603027211 */ /* 0x040fe800078008ff */
[----:B------:R-:W-:Y:S05]  /*7dd0*/  LEA.HI.X.SX32 R3, R3, R23, 0x1, P0 ;  /* 0x0000001703037211 */ /* 0x000fea00000f0eff */
[----:B------:R3:W4:Y:S02]  /*7de0*/  LD.E.128 R40, [R2.64+0x80] ;  /* 0x0000800602287980 */ /* 0x000724000c101d00 */
        /* <DEDUP_REMOVED lines=64> */
.L_x_2064:
[----:B------:R-:W-:Y:S05]  /*81f0*/  BSYNC B0 ;  /* 0x0000000000007941 */ /* 0x000fea0003800000 */
.L_x_2063:
[----:B-----5:R3:W-:Y:S02]  /*8200*/  ST.E.128 [R116.64+0x80], R28 ;  /* 0x0000801c74007985 */ /* 0x0207e4000c101d06 */
.L_x_2062:
[----:B------:R-:W-:Y:S05]  /*8210*/  BSYNC B1 ;  /* 0x0000000000017941 */ /* 0x000fea0003800000 */
.L_x_2061:
[----:B------:R-:W-:Y:S01]  /*8220*/  ISETP.GE.AND P0, PT, R11, R109, PT ;  /* 0x0000006d0b00720c */ /* 0x000fe20003f06270 */
[----:B------:R-:W-:Y:S01]  /*8230*/  @!UPT UIADD3 URZ, URZ, URZ, URZ ;  /* 0x0000003f3f3ff290 */ /* 0x000fe2000fffe03f */
[----:B------:R-:W-:Y:S11]  /*8240*/  BSSY B1, `(.L_x_2065) ;  /* 0x0000063000017945 */ /* 0x000ff60003800000 */
[----:B------:R-:W-:-:S05]  /*8250*/  @P0 BRA `(.L_x_2066) ;  /* 0x0000061000000947 */ /* 0x000fca0003800000 */
[----:B--2---:R-:W-:Y:S01]  /*8260*/  IMAD.MOV.U32 R22, RZ, RZ, R111 ;  /* 0x000000ffff167224 */ /* 0x004fe200078e006f */
[----:B------:R-:W-:Y:S01]  /*8270*/  MOV R23, R110 ;  /* 0x0000006e00177202 */ /* 0x000fe20000000f00 */
[----:B------:R-:W-:Y:S01]  /*8280*/  BSSY B0, `(.L_x_2067) ;  /* 0x000005d000007945 */ /* 0x000fe20003800000 */
[----:B------:R-:W-:Y:S03]  /*8290*/  ISETP.GE.AND P0, PT, R11, R15, PT ;  /* 0x0000000f0b00720c */ /* 0x000fe60003f06270 */
[----:B---3--:R2:W5:Y:S10]  /*82a0*/  LD.E.128 R28, [R22.64+0x100] ;  /* 0x00010006161c7980 */ /* 0x008574000c101d00 */
        /* <DEDUP_REMOVED lines=90> */
.L_x_2068:
[----:B------:R-:W-:Y:S05]  /*8850*/  BSYNC B0 ;  /* 0x0000000000007941 */ /* 0x000fea0003800000 */
.L_x_2067:
[----:B-----5:R3:W-:Y:S02]  /*8860*/  ST.E.128 [R116.64+0x100], R28 ;  /* 0x0001001c74007985 */ /* 0x0207e4000c101d06 */
.L_x_2066:
[----:B------:R-:W-:Y:S05]  /*8870*/  BSYNC B1 ;  /* 0x0000000000017941 */ /* 0x000fea0003800000 */
.L_x_2065:
[----:B------:R-:W-:Y:S11]  /*8880*/  ISETP.GE.AND P0, PT, R10, R109, PT ;  /* 0x0000006d0a00720c */ /* 0x000ff60003f06270 */
[----:B------:R-:W-:Y:S02]  /*8890*/  @!UPT UIADD3 URZ, URZ, URZ, URZ ;  /* 0x0000003f3f3ff290 */ /* 0x000fe4000fffe03f */
        /* <DEDUP_REMOVED lines=96> */
.L_x_2070:
[----:B------:R-:W-:Y:S05]  /*8ea0*/  BSYNC B0 ;  /* 0x0000000000007941 */ /* 0x000fea0003800000 */
.L_x_2069:
[----:B-----5:R3:W-:Y:S02]  /*8eb0*/  ST.E.128 [R116.64+0x180], R28 ;  /* 0x0001801c74007985 */ /* 0x0207e4000c101d06 */
.L_x_2056:
[----:B------:R-:W-:Y:S05]  /*8ec0*/  BSYNC B2 ;  /* 0x0000000000027941 */ /* 0x000fea0003800000 */
.L_x_2055:
        /* <DEDUP_REMOVED lines=9> */
[C---:B-1----:R-:W-:Y:S01]  /*8f60*/  LEA R6, P0, R81.reuse, R111, 0x1 ;  /* 0x0000006f51067211 */ /* 0x042fe200078008ff */
[----:B------:R-:W-:Y:S03]  /*8f70*/  BSSY B0, `(.L_x_2075) ;  /* 0x000005e000007945 */ /* 0x000fe60003800000 */
[----:B------:R-:W-:Y:S02]  /*8f80*/  LEA.HI.X R7, R81, R110, R80, 0x1, P0 ;  /* 0x0000006e51077211 */ /* 0x000fe400000f0c50 */
[----:B------:R-:W-:Y:S03]  /*8f90*/  ISETP.GE.AND P0, PT, R16, R15, PT ;  /* 0x0000000f1000720c */ /* 0x000fe60003f06270 */
[----:B--23--:R1:W5:Y:S10]  /*8fa0*/  LD.E.128 R28, [R6.64] ;  /* 0x00000006061c7980 */ /* 0x00c374000c101d00 */
[----:B------:R-:W-:-:S05]  /*8fb0*/  @P0 BRA `(.L_x_2076) ;  /* 0x0000059000000947 */ /* 0x000fca0003800000 */
[----:B------:R-:W-:Y:S01]  /*8fc0*/  LEA.HI R0, R15, R15, RZ, 0x1 ;  /* 0x0000000f0f007211 */ /* 0x000fe200078f08ff */
[----:B-----5:R-:W-:Y:S01]  /*8fd0*/  IMAD.MOV.U32 R44, RZ, RZ, R29 ;  /* 0x000000ffff2c7224 */ /* 0x020fe200078e001d */
[----:B------:R-:W-:Y:S02]  /*8fe0*/  MOV R5, RZ ;  /* 0x000000ff00057202 */ /* 0x000fe40000000f00 */
[----:B------:R-:W-:Y:S02]  /*8ff0*/  SHF.R.S32.HI R0, RZ, 0x1, R0 ;  /* 0x00000001ff007819 */ /* 0x000fe40000011400 */
[----:B------:R-:W-:Y:S02]  /*9000*/  MOV R39, R30 ;  /* 0x0000001e00277202 */ /* 0x000fe40000000f00 */
[-C--:B------:R-:W-:Y:S02]  /*9010*/  ISETP.GE.AND P1, PT, R16, R0.reuse, PT ;  /* 0x000000001000720c */ /* 0x080fe40003f26270 */
[----:B------:R-:W-:Y:S02]  /*9020*/  MOV R3, R0 ;  /* 0x0000000000037202 */ /* 0x000fe40000000f00 */
[----:B------:R-:W-:Y:S09]  /*9030*/  MOV R38, R31 ;  /* 0x0000001f00267202 */ /* 0x000ff20000000f00 */
[----:B------:R-:W-:Y:S01]  /*9040*/  @P1 IMAD.MOV R5, RZ, RZ, -R0 ;  /* 0x000000ffff051224 */ /* 0x000fe200078e0a00 */
[----:B------:R-:W-:Y:S04]  /*9050*/  @P1 IADD3 R3, -R0, RZ, RZ ;  /* 0x000000ff00031210 */ /* 0x000fe80007ffe1ff */
[----:B------:R-:W-:Y:S02]  /*9060*/  LEA R2, P0, R3, R6, 0x1 ;  /* 0x0000000603027211 */ /* 0x000fe400078008ff */
[----:B------:R-:W-:Y:S02]  /*9070*/  IADD3 R4, P2, R151, R5, RZ ;  /* 0x0000000597047210 */ /* 0x000fe40007f5e0ff */
[----:B------:R-:W-:Y:S02]  /*9080*/  LEA.HI.X.SX32 R3, R3, R7, 0x1, P0 ;  /* 0x0000000703037211 */ /* 0x000fe400000f0eff */
[----:B------:R-:W-:Y:S02]  /*9090*/  LEA.HI.X.SX32 R5, R5, R131, 0x1, P2 ;  /* 0x0000008305057211 */ /* 0x000fe400010f0eff */
[C---:B------:R-:W-:Y:S04]  /*90a0*/  LEA R188, P0, R4.reuse, R113, 0x1 ;  /* 0x0000007104bc7211 */ /* 0x040fe800078008ff */
[----:B------:R-:W-:Y:S02]  /*90b0*/  LEA.HI.X R189, R4, R112, R5, 0x1, P0 ;  /* 0x0000007004bd7211 */ /* 0x000fe400000f0c05 */
[----:B-1----:R1:W2:Y:S08]  /*90c0*/  LD.E.128 R4, [R2.64] ;  /* 0x0000000602047980 */ /* 0x0022b0000c101d00 */
[----:B------:R-:W3:Y:S01]  /*90d0*/  LD.E.128 R188, [R188.64] ;  /* 0x00000006bcbc7980 */ /* 0x000ee2000c101d00 */
[----:B-1----:R-:W-:Y:S02]  /*90e0*/  MOV R2, RZ ;  /* 0x000000ff00027202 */ /* 0x002fe40000000f00 */
[----:B------:R-:W-:Y:S04]  /*90f0*/  @P1 IADD3 R2, -R0, RZ, RZ ;  /* 0x000000ff00021210 */ /* 0x000fe80007ffe1ff */
[----:B------:R-:W-:Y:S04]  /*9100*/  IADD3 R3, P0, R151, R2, RZ ;  /* 0x0000000297037210 */ /* 0x000fe80007f1e0ff */
[----:B------:R-:W-:Y:S02]  /*9110*/  LEA.HI.X.SX32 R0, R2, R131, 0x1, P0 ;  /* 0x0000008302007211 */ /* 0x000fe400000f0eff */
[C---:B------:R-:W-:Y:S04]  /*9120*/  LEA R2, P0, R3.reuse, R115, 0x1 ;  /* 0x0000007303027211 */ /* 0x040fe800078008ff */
[----:B------:R-:W-:Y:S05]  /*9130*/  LEA.HI.X R3, R3, R114, R0, 0x1, P0 ;  /* 0x0000007203037211 */ /* 0x000fea00000f0c00 */
[----:B------:R3:W4:Y:S02]  /*9140*/  LD.E.128 R40, [R2.64] ;  /* 0x0000000602287980 */ /* 0x000724000c101d00 */
[----:B---3--:R-:W-:Y:S01]  /*9150*/  HADD2.F32 R3, -RZ, R189.H0_H0 ;  /* 0x200000bdff037230 */ /* 0x008fe20000004100 */
[----:B--2---:R-:W-:Y:S01]  /*9160*/  MOV R24, R5 ;  /* 0x0000000500187202 */ /* 0x004fe20000000f00 */
[----:B------:R-:W-:Y:S01]  /*9170*/  HADD2.F32 R8, -RZ, R191.H1_H1 ;  /* 0x300000bfff087230 */ /* 0x000fe20000004100 */
[----:B------:R-:W-:Y:S01]  /*9180*/  IMAD.MOV.U32 R26, RZ, RZ, R4 ;  /* 0x000000ffff1a7224 */ /* 0x000fe200078e0004 */
        /* <DEDUP_REMOVED lines=29> */
[----:B------:R-:W-:Y:S02]  /*9360*/  FMUL.FTZ R0, R27, R0 ;  /* 0x000000001b007220 */ /* 0x000fe40000410000 */
[----:B------:R-:W-:Y:S02]  /*9370*/  FMUL.FTZ R5, R25, R5 ;  /* 0x0000000519057220 */ /* 0x000fe40000410000 */
[----:B------:R-:W-:Y:S01]  /*9380*/  FMUL.FTZ R6, R24, R6 ;  /* 0x0000000618067220 */ /* 0x000fe20000410000 */
[----:B----4-:R-:W-:Y:S01]  /*9390*/  HADD2.F32 R23, -RZ, R40.H0_H0 ;  /* 0x20000028ff177230 */ /* 0x010fe20000004100 */
[----:B------:R-:W-:Y:S01]  /*93a0*/  FMUL.FTZ R2, R26, R2 ;  /* 0x000000021a027220 */ /* 0x000fe20000410000 */
[----:B------:R-:W-:Y:S02]  /*93b0*/  HADD2.F32 R24, -RZ, R28.H1_H1 ;  /* 0x3000001cff187230 */ /* 0x000fe40000004100 */
[----:B------:R-:W-:Y:S01]  /*93c0*/  HADD2.F32 R25, -RZ, R40.H1_H1 ;  /* 0x30000028ff197230 */ /* 0x000fe20000004100 */
[----:B------:R-:W-:Y:S01]  /*93d0*/  FFMA.FTZ R0, R22, R23, R0 ;  /* 0x0000001716007223 */ /* 0x000fe20000010000 */
[--C-:B------:R-:W-:Y:S02]  /*93e0*/  HADD2.F32 R26, -RZ, R44.reuse.H0_H0 ;  /* 0x2000002cff1a7230 */ /* 0x100fe40000004100 */
        /* <DEDUP_REMOVED lines=22> */
.L_x_2076:
[----:B------:R-:W-:Y:S05]  /*9550*/  BSYNC B0 ;  /* 0x0000000000007941 */ /* 0x000fea0003800000 */
.L_x_2075:
[C---:B------:R-:W-:Y:S04]  /*9560*/  LEA R2, P0, R237.reuse, R116, 0x1 ;  /* 0x00000074ed027211 */ /* 0x040fe800078008ff */
[----:B------:R-:W-:Y:S05]  /*9570*/  LEA.HI.X R3, R237, R117, R238, 0x1, P0 ;  /* 0x00000075ed037211 */ /* 0x000fea00000f0cee */
[----:B-----5:R2:W-:Y:S04]  /*9580*/  ST.E.128 [R2.64], R28 ;  /* 0x0000001c02007985 */ /* 0x0205e8000c101d06 */
.L_x_2074:
[----:B------:R-:W-:Y:S05]  /*9590*/  BSYNC B1 ;  /* 0x0000000000017941 */ /* 0x000fea0003800000 */
.L_x_2073:
[----:B------:R-:W-:Y:S01]  /*95a0*/  ISETP.GE.AND P0, PT, R12, R109, PT ;  /* 0x0000006d0c00720c */ /* 0x000fe20003f06270 */
        /* <DEDUP_REMOVED lines=19> */
[C---:B------:R-:W-:Y:S02]  /*96e0*/  LEA R2, P0, R3.reuse, R6, 0x1 ;  /* 0x0000000603027211 */ /* 0x040fe400078008ff */
        /* <DEDUP_REMOVED lines=78> */
.L_x_2080:
[----:B------:R-:W-:Y:S05]  /*9bd0*/  BSYNC B0 ;  /* 0x0000000000007941 */ /* 0x000fea0003800000 */
.L_x_2079:
[C---:B------:R-:W-:Y:S04]  /*9be0*/  LEA R2, P0, R75.reuse, R116, 0x1 ;  /* 0x000000744b027211 */ /* 0x040fe800078008ff */
[----:B------:R-:W-:Y:S05]  /*9bf0*/  LEA.HI.X R3, R75, R117, R74, 0x1, P0 ;  /* 0x000000754b037211 */ /* 0x000fea00000f0c4a */
[----:B-----5:R2:W-:Y:S04]  /*9c00*/  ST.E.128 [R2.64], R28 ;  /* 0x0000001c02007985 */ /* 0x0205e8000c101d06 */
.L_x_2078:
[----:B------:R-:W-:Y:S05]  /*9c10*/  BSYNC B1 ;  /* 0x0000000000017941 */ /* 0x000fea0003800000 */
.L_x_2077:
        /* <DEDUP_REMOVED lines=99> */
.L_x_2084:
[----:B------:R-:W-:Y:S05]  /*a250*/  BSYNC B0 ;  /* 0x0000000000007941 */ /* 0x000fea0003800000 */
.L_x_2083:
[C---:B------:R-:W-:Y:S04]  /*a260*/  LEA R2, P0, R71.reuse, R116, 0x1 ;  /* 0x0000007447027211 */ /* 0x040fe800078008ff */
[----:B------:R-:W-:Y:S05]  /*a270*/  LEA.HI.X R3, R71, R117, R70, 0x1, P0 ;  /* 0x0000007547037211 */ /* 0x000fea00000f0c46 */
[----:B-----5:R2:W-:Y:S04]  /*a280*/  ST.E.128 [R2.64], R28 ;  /* 0x0000001c02007985 */ /* 0x0205e8000c101d06 */
.L_x_2082:
[----:B------:R-:W-:Y:S05]  /*a290*/  BSYNC B1 ;  /* 0x0000000000017941 */ /* 0x000fea0003800000 */
.L_x_2081:
[----:B------:R-:W-:Y:S11]  /*a2a0*/  ISETP.GE.AND P0, PT, R10, R109, PT ;  /* 0x0000006d0a00720c */ /* 0x000ff60003f06270 */
[----:B------:R-:W-:Y:S02]  /*a2b0*/  @!UPT UIADD3 URZ, URZ, URZ, URZ ;  /* 0x0000003f3f3ff290 */ /* 0x000fe4000fffe03f */
        /* <DEDUP_REMOVED lines=96> */
.L_x_2086:
[----:B------:R-:W-:Y:S05]  /*a8c0*/  BSYNC B0 ;  /* 0x0000000000007941 */ /* 0x000fea0003800000 */
.L_x_2085:
[C---:B------:R-:W-:Y:S04]  /*a8d0*/  LEA R2, P0, R65.reuse, R116, 0x1 ;  /* 0x0000007441027211 */ /* 0x040fe800078008ff */
[----:B------:R-:W-:Y:S05]  /*a8e0*/  LEA.HI.X R3, R65, R117, R64, 0x1, P0 ;  /* 0x0000007541037211 */ /* 0x000fea00000f0c40 */
[----:B-----5:R2:W-:Y:S04]  /*a8f0*/  ST.E.128 [R2.64], R28 ;  /* 0x0000001c02007985 */ /* 0x0205e8000c101d06 */
.L_x_2072:
[----:B------:R-:W-:Y:S05]  /*a900*/  BSYNC B2 ;  /* 0x0000000000027941 */ /* 0x000fea0003800000 */
.L_x_2071:
        /* <DEDUP_REMOVED lines=104> */
.L_x_2092:
[----:B------:R-:W-:Y:S05]  /*af90*/  BSYNC B0 ;  /* 0x0000000000007941 */ /* 0x000fea0003800000 */
.L_x_2091:
[C---:B------:R-:W-:Y:S04]  /*afa0*/  LEA R2, P0, R76.reuse, R116, 0x1 ;  /* 0x000000744c027211 */ /* 0x040fe800078008ff */
[----:B------:R-:W-:Y:S05]  /*afb0*/  LEA.HI.X R3, R76, R117, R77, 0x1, P0 ;  /* 0x000000754c037211 */ /* 0x000fea00000f0c4d */
[----:B-----5:R2:W-:Y:S04]  /*afc0*/  ST.E.128 [R2.64], R28 ;  /* 0x0000001c02007985 */ /* 0x0205e8000c101d06 */
.L_x_2090:
[----:B------:R-:W-:Y:S05]  /*afd0*/  BSYNC B1 ;  /* 0x0000000000017941 */ /* 0x000fea0003800000 */
.L_x_2089:
        /* <DEDUP_REMOVED lines=99> */
.L_x_2096:
[----:B------:R-:W-:Y:S05]  /*b610*/  BSYNC B0 ;  /* 0x0000000000007941 */ /* 0x000fea0003800000 */
.L_x_2095:
[C---:B------:R-:W-:Y:S04]  /*b620*/  LEA R2, P0, R73.reuse, R116, 0x1 ;  /* 0x0000007449027211 */ /* 0x040fe800078008ff */
[----:B------:R-:W-:Y:S05]  /*b630*/  LEA.HI.X R3, R73, R117, R72, 0x1, P0 ;  /* 0x0000007549037211 */ /* 0x000fea00000f0c48 */
[----:B-----5:R2:W-:Y:S04]  /*b640*/  ST.E.128 [R2.64], R28 ;  /* 0x0000001c02007985 */ /* 0x0205e8000c101d06 */
.L_x_2094:
[----:B------:R-:W-:Y:S05]  /*b650*/  BSYNC B1 ;  /* 0x0000000000017941 */ /* 0x000fea0003800000 */
.L_x_2093:
        /* <DEDUP_REMOVED lines=99> */
.L_x_2100:
[----:B------:R-:W-:Y:S05]  /*bc90*/  BSYNC B0 ;  /* 0x0000000000007941 */ /* 0x000fea0003800000 */
.L_x_2099:
[C---:B------:R-:W-:Y:S04]  /*bca0*/  LEA R2, P0, R69.reuse, R116, 0x1 ;  /* 0x0000007445027211 */ /* 0x040fe800078008ff */
[----:B------:R-:W-:Y:S05]  /*bcb0*/  LEA.HI.X R3, R69, R117, R68, 0x1, P0 ;  /* 0x0000007545037211 */ /* 0x000fea00000f0c44 */
[----:B-----5:R2:W-:Y:S04]  /*bcc0*/  ST.E.128 [R2.64], R28 ;  /* 0x0000001c02007985 */ /* 0x0205e8000c101d06 */
.L_x_2098:
[----:B------:R-:W-:Y:S05]  /*bcd0*/  BSYNC B1 ;  /* 0x0000000000017941 */ /* 0x000fea0003800000 */
.L_x_2097:
        /* <DEDUP_REMOVED lines=98> */
.L_x_2102:
[----:B------:R-:W-:Y:S05]  /*c300*/  BSYNC B0 ;  /* 0x0000000000007941 */ /* 0x000fea0003800000 */
.L_x_2101:
[C---:B------:R-:W-:Y:S04]  /*c310*/  LEA R2, P0, R63.reuse, R116, 0x1 ;  /* 0x000000743f027211 */ /* 0x040fe800078008ff */
[----:B------:R-:W-:Y:S05]  /*c320*/  LEA.HI.X R3, R63, R117, R62, 0x1, P0 ;  /* 0x000000753f037211 */ /* 0x000fea00000f0c3e */
[----:B-----5:R2:W-:Y:S04]  /*c330*/  ST.E.128 [R2.64], R28 ;  /* 0x0000001c02007985 */ /* 0x0205e8000c101d06 */
.L_x_2088:
[----:B------:R-:W-:Y:S05]  /*c340*/  BSYNC B2 ;  /* 0x0000000000027941 */ /* 0x000fea0003800000 */
.L_x_2087:
        /* <DEDUP_REMOVED lines=9> */
[----:B-1----:R-:W-:Y:S01]  /*c3e0*/  MOV R6, R111 ;  /* 0x0000006f00067202 */ /* 0x002fe20000000f00 */
[----:B------:R-:W-:Y:S01]  /*c3f0*/  IMAD R0, R179, 0x60, RZ ;  /* 0x00000060b3007824 */ /* 0x000fe200078e02ff */
[----:B------:R-:W-:Y:S01]  /*c400*/  MOV R7, R110 ;  /* 0x0000006e00077202 */ /* 0x000fe20000000f00 */
[----:B------:R-:W-:Y:S01]  /*c410*/  BSSY B0, `(.L_x_2107) ;  /* 0x000005f000007945 */ /* 0x000fe20003800000 */
[----:B------:R-:W-:Y:S03]  /*c420*/  ISETP.GE.AND P0, PT, R16, R15, PT ;  /* 0x0000000f1000720c */ /* 0x000fe60003f06270 */
[----:B------:R-:W-:Y:S05]  /*c430*/  IMAD.WIDE.U32 R6, R178, 0x60, R6 ;  /* 0x00000060b2067825 */ /* 0x000fea00078e0006 */
[----:B------:R-:W-:Y:S05]  /*c440*/  IADD3 R7, R7, R0, RZ ;  /* 0x0000000007077210 */ /* 0x000fea0007ffe0ff */
[----:B--23--:R1:W5:Y:S01]  /*c450*/  LD.E.128 R28, [R6.64] ;  /* 0x00000006061c7980 */ /* 0x00c362000c101d00 */
        /* <DEDUP_REMOVED lines=90> */
.L_x_2108:
[----:B------:R-:W-:Y:S05]  /*ca00*/  BSYNC B0 ;  /* 0x0000000000007941 */ /* 0x000fea0003800000 */
.L_x_2107:
[----:B------:R-:W-:Y:S02]  /*ca10*/  IMAD R0, R47, 0x60, RZ ;  /* 0x000000602f007824 */ /* 0x000fe400078e02ff */
[----:B------:R-:W-:Y:S05]  /*ca20*/  IMAD.WIDE.U32 R2, R46, 0x60, R116 ;  /* 0x000000602e027825 */ /* 0x000fea00078e0074 */
[----:B------:R-:W-:Y:S05]  /*ca30*/  IADD3 R3, R3, R0, RZ ;  /* 0x0000000003037210 */ /* 0x000fea0007ffe0ff */
[----:B-----5:R2:W-:Y:S02]  /*ca40*/  ST.E.128 [R2.64], R28 ;  /* 0x0000001c02007985 */ /* 0x0205e4000c101d06 */
.L_x_2106:
[----:B------:R-:W-:Y:S05]  /*ca50*/  BSYNC B1 ;  /* 0x0000000000017941 */ /* 0x000fea0003800000 */
.L_x_2105:
        /* <DEDUP_REMOVED lines=99> */
.L_x_2112:
[----:B------:R-:W-:Y:S05]  /*d090*/  BSYNC B0 ;  /* 0x0000000000007941 */ /* 0x000fea0003800000 */
.L_x_2111:
[C---:B------:R-:W-:Y:S04]  /*d0a0*/  LEA R2, P0, R67.reuse, R116, 0x1 ;  /* 0x0000007443027211 */ /* 0x040fe800078008ff */
[----:B------:R-:W-:Y:S05]  /*d0b0*/  LEA.HI.X R3, R67, R117, R66, 0x1, P0 ;  /* 0x0000007543037211 */ /* 0x000fea00000f0c42 */
[----:B-----5:R2:W-:Y:S04]  /*d0c0*/  ST.E.128 [R2.64], R28 ;  /* 0x0000001c02007985 */ /* 0x0205e8000c101d06 */
.L_x_2110:
[----:B------:R-:W-:Y:S05]  /*d0d0*/  BSYNC B1 ;  /* 0x0000000000017941 */ /* 0x000fea0003800000 */
.L_x_2109:
        /* <DEDUP_REMOVED lines=99> */
.L_x_2116:
[----:B------:R-:W-:Y:S05]  /*d710*/  BSYNC B0 ;  /* 0x0000000000007941 */ /* 0x000fea0003800000 */
.L_x_2115:
[C---:B------:R-:W-:Y:S04]  /*d720*/  LEA R2, P0, R61.reuse, R116, 0x1 ;  /* 0x000000743d027211 */ /* 0x040fe800078008ff */
[----:B------:R-:W-:Y:S05]  /*d730*/  LEA.HI.X R3, R61, R117, R60, 0x1, P0 ;  /* 0x000000753d037211 */ /* 0x000fea00000f0c3c */
[----:B-----5:R2:W-:Y:S04]  /*d740*/  ST.E.128 [R2.64], R28 ;  /* 0x0000001c02007985 */ /* 0x0205e8000c101d06 */
.L_x_2114:
[----:B------:R-:W-:Y:S05]  /*d750*/  BSYNC B1 ;  /* 0x0000000000017941 */ /* 0x000fea0003800000 */
.L_x_2113:
[----:B------:R-:W-:Y:S11]  /*d760*/  ISETP.GE.AND P0, PT, R10, R109, PT ;  /* 0x0000006d0a00720c */ /* 0x000ff60003f06270 */
[----:B------:R-:W-:Y:S02]  /*d770*/  @!UPT UIADD3 URZ, URZ, URZ, URZ ;  /* 0x0000003f3f3ff290 */ /* 0x000fe4000fffe03f */
[----:B------:R-:W-:-:S05]  /*d780*/  @P0 BRA `(.L_x_2104) ;  /* 0x0000064000000947 */ /* 0x000fca0003800000 */
[C---:B-1----:R-:W-:Y:S01]  /*d790*/  LEA R6, P0, R101.reuse, R111, 0x1 ;  /* 0x0000006f65067211 */ /* 0x042fe200078008ff */
[----:B------:R-:W-:Y:S03]  /*d7a0*/  BSSY B0, `(.L_x_2117) ;  /* 0x000005f000007945 */ /* 0x000fe60003800000 */
[----:B------:R-:W-:Y:S02]  /*d7b0*/  LEA.HI.X R7, R101, R110, R100, 0x1, P0 ;  /* 0x0000006e65077211 */ /* 0x000fe400000f0c64 */
[----:B------:R-:W-:Y:S03]  /*d7c0*/  ISETP.GE.AND P0, PT, R10, R15, PT ;  /* 0x0000000f0a00720c */ /* 0x000fe60003f06270 */
[----:B------:R1:W5:Y:S10]  /*d7d0*/  LD.E.128 R40, [R6.64] ;  /* 0x0000000606287980 */ /* 0x000374000c101d00 */
[----:B------:R-:W-:-:S05]  /*d7e0*/  @P0 BRA `(.L_x_2118) ;  /* 0x000005a000000947 */ /* 0x000fca0003800000 */
[----:B------:R-:W-:Y:S01]  /*d7f0*/  LEA.HI R0, R15, R15, RZ, 0x1 ;  /* 0x0000000f0f007211 */ /* 0x000fe200078f08ff */
[----:B-----5:R-:W-:Y:S01]  /*d800*/  IMAD.MOV.U32 R27, RZ, RZ, R40 ;  /* 0x000000ffff1b7224 */ /* 0x020fe200078e0028 */
[----:B------:R-:W-:Y:S02]  /*d810*/  MOV R5, RZ ;  /* 0x000000ff00057202 */ /* 0x000fe40000000f00 */
[----:B------:R-:W-:Y:S02]  /*d820*/  SHF.R.S32.HI R0, RZ, 0x1, R0 ;  /* 0x00000001ff007819 */ /* 0x000fe40000011400 */
[----:B------:R-:W-:Y:S02]  /*d830*/  MOV R39, R41 ;  /* 0x0000002900277202 */ /* 0x000fe40000000f00 */
[-C--:B------:R-:W-:Y:S02]  /*d840*/  ISETP.GE.AND P1, PT, R10, R0.reuse, PT ;  /* 0x000000000a00720c */ /* 0x080fe40003f26270 */
[----:B--2---:R-:W-:Y:S02]  /*d850*/  MOV R3, R0 ;  /* 0x0000000000037202 */ /* 0x004fe40000000f00 */
[----:B------:R-:W-:Y:S02]  /*d860*/  MOV R38, R42 ;  /* 0x0000002a00267202 */ /* 0x000fe40000000f00 */
[----:B------:R-:W-:Y:S07]  /*d870*/  MOV R32, R43 ;  /* 0x0000002b00207202 */ /* 0x000fee0000000f00 */
        /* <DEDUP_REMOVED lines=9> */
[----:B------:R-:W4:Y:S01]  /*d910*/  LD.E.128 R180, [R180.64] ;  /* 0x00000006b4b47980 */ /* 0x000f22000c101d00 */
[----:B-1----:R-:W-:Y:S02]  /*d920*/  MOV R2, RZ ;  /* 0x000000ff00027202 */ /* 0x002fe40000000f00 */
[----:B------:R-:W-:Y:S04]  /*d930*/  @P1 IADD3 R2, -R0, RZ, RZ ;  /* 0x000000ff00021210 */ /* 0x000fe80007ffe1ff */
[----:B------:R-:W-:Y:S04]  /*d940*/  IADD3 R3, P0, R133, R2, RZ ;  /* 0x0000000285037210 */ /* 0x000fe80007f1e0ff */
[----:B------:R-:W-:Y:S02]  /*d950*/  LEA.HI.X.SX32 R0, R2, R120, 0x1, P0 ;  /* 0x0000007802007211 */ /* 0x000fe400000f0eff */
[C---:B------:R-:W-:Y:S04]  /*d960*/  LEA R2, P0, R3.reuse, R115, 0x1 ;  /* 0x0000007303027211 */ /* 0x040fe800078008ff */
[----:B------:R-:W-:Y:S05]  /*d970*/  LEA.HI.X R3, R3, R114, R0, 0x1, P0 ;  /* 0x0000007203037211 */ /* 0x000fea00000f0c00 */
[----:B---3--:R4:W3:Y:S02]  /*d980*/  LD.E.128 R28, [R2.64] ;  /* 0x00000006021c7980 */ /* 0x0088e4000c101d00 */
[----:B----4-:R-:W-:Y:S01]  /*d990*/  HADD2.F32 R3, -RZ, R181.H0_H0 ;  /* 0x200000b5ff037230 */ /* 0x010fe20000004100 */
        /* <DEDUP_REMOVED lines=31> */
[--C-:B------:R-:W-:Y:S01]  /*db90*/  HADD2.F32 R15, -RZ, R27.reuse.H0_H0 ;  /* 0x2000001bff0f7230 */ /* 0x100fe20000004100 */
[----:B------:R-:W-:Y:S02]  /*dba0*/  FMUL.FTZ R0, R26, R0 ;  /* 0x000000001a007220 */ /* 0x000fe40000410000 */
[----:B------:R-:W-:Y:S02]  /*dbb0*/  FMUL.FTZ R5, R24, R5 ;  /* 0x0000000518057220 */ /* 0x000fe40000410000 */
[----:B------:R-:W-:Y:S01]  /*dbc0*/  FMUL.FTZ R6, R23, R6 ;  /* 0x0000000617067220 */ /* 0x000fe20000410000 */
[--C-:B---3--:R-:W-:Y:S01]  /*dbd0*/  HADD2.F32 R22, -RZ, R28.reuse.H0_H0 ;  /* 0x2000001cff167230 */ /* 0x108fe20000004100 */
[----:B------:R-:W-:Y:S01]  /*dbe0*/  FMUL.FTZ R2, R25, R2 ;  /* 0x0000000219027220 */ /* 0x000fe20000410000 */
[----:B------:R-:W-:Y:S02]  /*dbf0*/  HADD2.F32 R23, -RZ, R27.H1_H1 ;  /* 0x3000001bff177230 */ /* 0x000fe40000004100 */
[----:B------:R-:W-:Y:S01]  /*dc00*/  HADD2.F32 R24, -RZ, R28.H1_H1 ;  /* 0x3000001cff187230 */ /* 0x000fe20000004100 */
[----:B------:R-:W-:Y:S01]  /*dc10*/  FFMA.FTZ R0, R15, R22, R0 ;  /* 0x000000160f007223 */ /* 0x000fe20000010000 */
[----:B------:R-:W-:Y:S02]  /*dc20*/  HADD2.F32 R25, -RZ, R39.H0_H0 ;  /* 0x20000027ff197230 */ /* 0x000fe40000004100 */
[--C-:B------:R-:W-:Y:S01]  /*dc30*/  HADD2.F32 R26, -RZ, R29.reuse.H0_H0 ;  /* 0x2000001dff1a7230 */ /* 0x100fe20000004100 */
[----:B------:R-:W-:Y:S01]  /*dc40*/  FFMA.FTZ R2, R23, R24, R2 ;  /* 0x0000001817027223 */ /* 0x000fe20000010002 */
[----:B------:R-:W-:Y:S02]  /*dc50*/  HADD2.F32 R27, -RZ, R29.H1_H1 ;  /* 0x3000001dff1b7230 */ /* 0x000fe40000004100 */
[----:B------:R-:W-:Y:S01]  /*dc60*/  HADD2.F32 R15, -RZ, R39.H1_H1 ;  /* 0x30000027ff0f7230 */ /* 0x000fe20000004100 */
[----:B------:R-:W-:Y:S01]  /*dc70*/  FFMA.FTZ R3, R25, R26, R3 ;  /* 0x0000001a19037223 */ /* 0x000fe20000010003 */
[----:B------:R-:W-:Y:S01]  /*dc80*/  HADD2.F32 R28, -RZ, R30.H0_H0 ;  /* 0x2000001eff1c7230 */ /* 0x000fe20000004100 */
[----:B------:R-:W-:Y:S01]  /*dc90*/  F2FP.PACK_AB R40, R2, R0 ;  /* 0x000000000228723e */ /* 0x000fe200000000ff */
[----:B------:R-:W-:Y:S01]  /*dca0*/  HADD2.F32 R22, -RZ, R38.H0_H0 ;  /* 0x20000026ff167230 */ /* 0x000fe20000004100 */
[----:B------:R-:W-:Y:S01]  /*dcb0*/  FFMA.FTZ R4, R15, R27, R4 ;  /* 0x0000001b0f047223 */ /* 0x000fe20000010004 */
[----:B------:R-:W-:Y:S02]  /*dcc0*/  HADD2.F32 R29, -RZ, R30.H1_H1 ;  /* 0x3000001eff1d7230 */ /* 0x000fe40000004100 */
        /* <DEDUP_REMOVED lines=12> */
.L_x_2118:
[----:B------:R-:W-:Y:S05]  /*dd90*/  BSYNC B0 ;  /* 0x0000000000007941 */ /* 0x000fea0003800000 */
.L_x_2117:
[C---:B--2---:R-:W-:Y:S04]  /*dda0*/  LEA R2, P0, R59.reuse, R116, 0x1 ;  /* 0x000000743b027211 */ /* 0x044fe800078008ff */
[----:B------:R-:W-:Y:S05]  /*ddb0*/  LEA.HI.X R3, R59, R117, R58, 0x1, P0 ;  /* 0x000000753b037211 */ /* 0x000fea00000f0c3a */
[----:B-----5:R2:W-:Y:S04]  /*ddc0*/  ST.E.128 [R2.64], R40 ;  /* 0x0000002802007985 */ /* 0x0205e8000c101d06 */
.L_x_2104:
[----:B------:R-:W-:Y:S05]  /*ddd0*/  BSYNC B2 ;  /* 0x0000000000027941 */ /* 0x000fea0003800000 */
.L_x_2103:
[----:B-1----:R-:W-:Y:S01]  /*dde0*/  MOV R5, R114 ;  /* 0x0000007200057202 */ /* 0x002fe20000000f00 */
[----:B------:R-:W4:Y:S01]  /*ddf0*/  LD.E R0, [R20.64+0xd0] ;  /* 0x0000d00614007980 */ /* 0x000f22000c101900 */
[----:B--2---:R-:W-:Y:S01]  /*de00*/  MOV R3, R112 ;  /* 0x0000007000037202 */ /* 0x004fe20000000f00 */
[----:B------:R-:W-:Y:S02]  /*de10*/  IMAD.MOV.U32 R4, RZ, RZ, R115 ;  /* 0x000000ffff047224 */ /* 0x000fe400078e0073 */
[----:B------:R-:W-:Y:S02]  /*de20*/  IMAD.MOV.U32 R2, RZ, RZ, R113 ;  /* 0x000000ffff027224 */ /* 0x000fe400078e0071 */
[----:B----4-:R-:W-:Y:S05]  /*de30*/  IMAD.U32 R0, R0, -0x20, RZ ;  /* 0xffffffe000007824 */ /* 0x010fea00078e00ff */
[C---:B------:R-:W-:Y:S02]  /*de40*/  LEA R115, P1, R0.reuse, R4, 0x1 ;  /* 0x0000000400737211 */ /* 0x040fe400078208ff */
[C---:B------:R-:W-:Y:S02]  /*de50*/  LEA R113, P0, R0.reuse, R2, 0x1 ;  /* 0x0000000200717211 */ /* 0x040fe400078008ff */
[C---:B------:R-:W-:Y:S02]  /*de60*/  LEA.HI.X.SX32 R114, R0.reuse, R5, 0x1, P1 ;  /* 0x0000000500727211 */ /* 0x040fe400008f0eff */
[----:B------:R-:W-:Y:S01]  /*de70*/  LEA.HI.X.SX32 R112, R0, R3, 0x1, P0 ;  /* 0x0000000300707211 */ /* 0x000fe200000f0eff */
[----:B------:R-:W-:-:S05]  /*de80*/  BRA `(.L_x_2054) ;  /* 0x000007f000007947 */ /* 0x000fca0003800000 */
.L_x_2020:
[----:B------:R-:W-:Y:S01]  /*de90*/  BSSY B0, `(.L_x_2119) ;  /* 0x0000016000007945 */ /* 0x000fe20003800000 */
[----:B------:R-:W-:-:S05]  /*dea0*/  @!P2 BRA `(.L_x_2120) ;  /* 0x000001400000a947 */ /* 0x000fca0003800000 */
[----:B------:R-:W-:Y:S02]  /*deb0*/  ISETP.NE.AND P1, PT, R150, RZ, PT ;  /* 0x000000ff9600720c */ /* 0x000fe40003f25270 */
[----:B------:R-:W-:Y:S11]  /*dec0*/  ISETP.NE.AND P0, PT, R148, RZ, PT ;  /* 0x000000ff9400720c */ /* 0x000ff60003f05270 */
[--C-:B-1----:R-:W-:Y:S02]  /*ded0*/  @P1 IMAD.MOV.U32 R2, RZ, RZ, R111.reuse ;  /* 0x000000ffff021224 */ /* 0x102fe400078e006f */
[--C-:B------:R-:W-:Y:S05]  /*dee0*/  @P1 IMAD.MOV.U32 R3, RZ, RZ, R110.reuse ;  /* 0x000000ffff031224 */ /* 0x100fea00078e006e */
[----:B------:R1:W2:Y:S02]  /*def0*/  @P1 LD.E.128 R4, [R2.64] ;  /* 0x0000000602041980 */ /* 0x0002a4000c101d00 */
[----:B-1----:R-:W-:Y:S01]  /*df00*/  @P0 MOV R2, R111 ;  /* 0x0000006f00020202 */ /* 0x002fe20000000f00 */
[----:B------:R-:W-:Y:S01]  /*df10*/  @P0 IMAD.MOV.U32 R3, RZ, RZ, R110 ;  /* 0x000000ffff030224 */ /* 0x000fe200078e006e */
[----:B--2---:R1:W-:Y:S01]  /*df20*/  @P1 ST.E.128 [R116.64], R4 ;  /* 0x0000000474001985 */ /* 0x0043e2000c101d06 */
[----:B------:R-:W-:Y:S03]  /*df30*/  ISETP.NE.AND P1, PT, R146, RZ, PT ;  /* 0x000000ff9200720c */ /* 0x000fe60003f25270 */
[----:B-1----:R1:W2:Y:S10]  /*df40*/  @P0 LD.E.128 R4, [R2.64+0x80] ;  /* 0x0000800602040980 */ /* 0x0022b4000c101d00 */
[--C-:B-1----:R-:W-:Y:S01]  /*df50*/  @P1 IMAD.MOV.U32 R2, RZ, RZ, R111.reuse ;  /* 0x000000ffff021224 */ /* 0x102fe200078e006f */
[-C--:B------:R-:W-:Y:S01]  /*df60*/  @P1 MOV R3, R110.reuse ;  /* 0x0000006e00031202 */ /* 0x080fe20000000f00 */
[----:B--2---:R1:W-:Y:S01]  /*df70*/  @P0 ST.E.128 [R116.64+0x80], R4 ;  /* 0x0000800474000985 */ /* 0x0043e2000c101d06 */
[----:B------:R-:W-:Y:S03]  /*df80*/  ISETP.NE.AND P0, PT, R144, RZ, PT ;  /* 0x000000ff9000720c */ /* 0x000fe60003f05270 */
[----:B-1----:R1:W2:Y:S10]  /*df90*/  @P1 LD.E.128 R4, [R2.64+0x100] ;  /* 0x0001000602041980 */ /* 0x0022b4000c101d00 */
[----:B-1----:R-:W-:Y:S01]  /*dfa0*/  @P0 IMAD.MOV.U32 R2, RZ, RZ, R111 ;  /* 0x000000ffff020224 */ /* 0x002fe200078e006f */
[----:B------:R-:W-:Y:S01]  /*dfb0*/  @P0 MOV R3, R110 ;  /* 0x0000006e00030202 */ /* 0x000fe20000000f00 */
[----:B--2---:R1:W-:Y:S04]  /*dfc0*/  @P1 ST.E.128 [R116.64+0x100], R4 ;  /* 0x0001000474001985 */ /* 0x0043e8000c101d06 */
[----:B-1----:R-:W2:Y:S04]  /*dfd0*/  @P0 LD.E.128 R4, [R2.64+0x180] ;  /* 0x0001800602040980 */ /* 0x002ea8000c101d00 */
[----:B--2---:R1:W-:Y:S02]  /*dfe0*/  @P0 ST.E.128 [R116.64+0x180], R4 ;  /* 0x0001800474000985 */ /* 0x0043e4000c101d06 */
.L_x_2120:
[----:B------:R-:W-:Y:S05]  /*dff0*/  BSYNC B0 ;  /* 0x0000000000007941 */ /* 0x000fea0003800000 */
.L_x_2119:
        /* <DEDUP_REMOVED lines=9> */
[-C--:B------:R-:W-:Y:S02]  /*e090*/  @P3 LEA.HI.X R5, R81, R110.reuse, R80, 0x1, P0 ;  /* 0x0000006e51053211 */ /* 0x080fe400000f0c50 */
[----:B------:R-:W-:Y:S02]  /*e0a0*/  @P3 LEA.HI.X R23, R237, R117, R238, 0x1, P1 ;  /* 0x00000075ed173211 */ /* 0x000fe400008f0cee */
[C---:B------:R-:W-:Y:S02]  /*e0b0*/  @P2 LEA R2, P0, R83.reuse, R111, 0x1 ;  /* 0x0000006f53022211 */ /* 0x040fe400078008ff */
[----:B------:R-:W2:Y:S02]  /*e0c0*/  @P3 LD.E.128 R4, [R4.64] ;  /* 0x0000000604043980 */ /* 0x000ea4000c101d00 */
[----:B------:R-:W-:Y:S02]  /*e0d0*/  @P2 LEA.HI.X R3, R83, R110, R82, 0x1, P0 ;  /* 0x0000006e53032211 */ /* 0x000fe400000f0c52 */
[----:B--2---:R1:W-:Y:S01]  /*e0e0*/  @P3 ST.E.128 [R22.64], R4 ;  /* 0x0000000416003985 */ /* 0x0043e2000c101d06 */
[----:B------:R-:W-:Y:S03]  /*e0f0*/  ISETP.NE.AND P3, PT, R146, RZ, PT ;  /* 0x000000ff9200720c */ /* 0x000fe60003f65270 */
[----:B-1----:R1:W2:Y:S01]  /*e100*/  @P2 LD.E.128 R4, [R2.64] ;  /* 0x0000000602042980 */ /* 0x0022a2000c101d00 */
[C---:B------:R-:W-:Y:S04]  /*e110*/  @P2 LEA R22, P1, R75.reuse, R116, 0x1 ;  /* 0x000000744b162211 */ /* 0x040fe800078208ff */
[----:B------:R-:W-:Y:S02]  /*e120*/  @P2 LEA.HI.X R23, R75, R117, R74, 0x1, P1 ;  /* 0x000000754b172211 */ /* 0x000fe400008f0c4a */
[----:B------:R-:W-:Y:S03]  /*e130*/  ISETP.NE.AND P1, PT, R144, RZ, PT ;  /* 0x000000ff9000720c */ /* 0x000fe60003f25270 */
[C---:B-1----:R-:W-:Y:S04]  /*e140*/  @P3 LEA R2, P0, R87.reuse, R111, 0x1 ;  /* 0x0000006f57023211 */ /* 0x042fe800078008ff */
[----:B------:R-:W-:Y:S01]  /*e150*/  @P3 LEA.HI.X R3, R87, R110, R86, 0x1, P0 ;  /* 0x0000006e57033211 */ /* 0x000fe200000f0c56 */
[----:B--2---:R1:W-:Y:S04]  /*e160*/  @P2 ST.E.128 [R22.64], R4 ;  /* 0x0000000416002985 */ /* 0x0043e8000c101d06 */
[----:B-1----:R1:W2:Y:S01]  /*e170*/  @P3 LD.E.128 R4, [R2.64] ;  /* 0x0000000602043980 */ /* 0x0022a2000c101d00 */
[C---:B------:R-:W-:Y:S04]  /*e180*/  @P3 LEA R22, P2, R71.reuse, R116, 0x1 ;  /* 0x0000007447163211 */ /* 0x040fe800078408ff */
[----:B------:R-:W-:Y:S02]  /*e190*/  @P3 LEA.HI.X R23, R71, R117, R70, 0x1, P2 ;  /* 0x0000007547173211 */ /* 0x000fe400010f0c46 */
[C---:B-1----:R-:W-:Y:S04]  /*e1a0*/  @P1 LEA R2, P0, R95.reuse, R111, 0x1 ;  /* 0x0000006f5f021211 */ /* 0x042fe800078008ff */
[----:B------:R-:W-:Y:S01]  /*e1b0*/  @P1 LEA.HI.X R3, R95, R110, R94, 0x1, P0 ;  /* 0x0000006e5f031211 */ /* 0x000fe200000f0c5e */
[----:B--2---:R1:W-:Y:S04]  /*e1c0*/  @P3 ST.E.128 [R22.64], R4 ;  /* 0x0000000416003985 */ /* 0x0043e8000c101d06 */
[----:B-1----:R1:W2:Y:S02]  /*e1d0*/  @P1 LD.E.128 R4, [R2.64] ;  /* 0x0000000602041980 */ /* 0x0022a4000c101d00 */
[C---:B-1----:R-:W-:Y:S04]  /*e1e0*/  @P1 LEA R2, P0, R65.reuse, R116, 0x1 ;  /* 0x0000007441021211 */ /* 0x042fe800078008ff */
[----:B------:R-:W-:Y:S05]  /*e1f0*/  @P1 LEA.HI.X R3, R65, R117, R64, 0x1, P0 ;  /* 0x0000007541031211 */ /* 0x000fea00000f0c40 */
[----:B--2---:R1:W-:Y:S04]  /*e200*/  @P1 ST.E.128 [R2.64], R4 ;  /* 0x0000000402001985 */ /* 0x0043e8000c101d06 */
.L_x_2122:
[----:B------:R-:W-:Y:S05]  /*e210*/  BSYNC B0 ;  /* 0x0000000000007941 */ /* 0x000fea0003800000 */
.L_x_2121:
        /* <DEDUP_REMOVED lines=33> */
.L_x_2124:
[----:B------:R-:W-:Y:S05]  /*e430*/  BSYNC B0 ;  /* 0x0000000000007941 */ /* 0x000fea0003800000 */
.L_x_2123:
[C---:B------:R-:W-:Y:S04]  /*e440*/  ISETP.GE.AND P0, PT, R145.reuse, R180, PT ;  /* 0x000000b49100720c */ /* 0x040fe80003f06270 */
[----:B------:R-:W-:Y:S11]  /*e450*/  ISETP.GE.AND P0, PT, R145, R164, !P0 ;  /* 0x000000a49100720c */ /* 0x000ff60004706270 */
[----:B------:R-:W-:Y:S02]  /*e460*/  @!UPT UIADD3 URZ, URZ, URZ, URZ ;  /* 0x0000003f3f3ff290 */ /* 0x000fe4000fffe03f */
[----:B------:R-:W-:-:S05]  /*e470*/  @!P0 BRA `(.L_x_2054) ;  /* 0x0000020000008947 */ /* 0x000fca0003800000 */
[----:B------:R-:W-:Y:S02]  /*e480*/  ISETP.NE.AND P1, PT, R150, RZ, PT ;  /* 0x000000ff9600720c */ /* 0x000fe40003f25270 */
[----:B------:R-:W-:Y:S02]  /*e490*/  ISETP.NE.AND P2, PT, R148, RZ, PT ;  /* 0x000000ff9400720c */ /* 0x000fe40003f45270 */
[----:B------:R-:W-:Y:S09]  /*e4a0*/  ISETP.NE.AND P3, PT, R146, RZ, PT ;  /* 0x000000ff9200720c */ /* 0x000ff20003f65270 */
[----:B-1----:R-:W-:Y:S02]  /*e4b0*/  @P1 IMAD.MOV.U32 R2, RZ, RZ, R111 ;  /* 0x000000ffff021224 */ /* 0x002fe400078e006f */
[----:B------:R-:W-:Y:S02]  /*e4c0*/  @P1 IMAD.MOV.U32 R3, RZ, RZ, R110 ;  /* 0x000000ffff031224 */ /* 0x000fe400078e006e */
[----:B------:R-:W-:Y:S02]  /*e4d0*/  @P1 IMAD R0, R179, 0x60, RZ ;  /* 0x00000060b3001824 */ /* 0x000fe400078e02ff */
[----:B------:R-:W-:Y:S04]  /*e4e0*/  @P1 IMAD.WIDE.U32 R2, R178, 0x60, R2 ;  /* 0x00000060b2021825 */ /* 0x000fe800078e0002 */
[----:B------:R-:W-:Y:S02]  /*e4f0*/  @P1 IMAD.IADD R3, R3, 0x1, R0 ;  /* 0x0000000103031824 */ /* 0x000fe400078e0200 */
[----:B------:R-:W-:Y:S03]  /*e500*/  @P1 IMAD.WIDE.U32 R22, R46, 0x60, R116 ;  /* 0x000000602e161825 */ /* 0x000fe600078e0074 */
[----:B------:R1:W2:Y:S01]  /*e510*/  @P1 LD.E.128 R4, [R2.64] ;  /* 0x0000000602041980 */ /* 0x0002a2000c101d00 */
[----:B------:R-:W-:Y:S04]  /*e520*/  @P1 IMAD R0, R47, 0x60, RZ ;  /* 0x000000602f001824 */ /* 0x000fe800078e02ff */
[----:B------:R-:W-:Y:S01]  /*e530*/  @P1 IMAD.IADD R23, R23, 0x1, R0 ;  /* 0x0000000117171824 */ /* 0x000fe200078e0200 */
[C---:B-1----:R-:W-:Y:S04]  /*e540*/  @P2 LEA R2, P0, R93.reuse, R111, 0x1 ;  /* 0x0000006f5d022211 */ /* 0x042fe800078008ff */
[----:B------:R-:W-:Y:S01]  /*e550*/  @P2 LEA.HI.X R3, R93, R110, R92, 0x1, P0 ;  /* 0x0000006e5d032211 */ /* 0x000fe200000f0c5c */
[----:B--2---:R1:W-:Y:S04]  /*e560*/  @P1 ST.E.128 [R22.64], R4 ;  /* 0x0000000416001985 */ /* 0x0043e8000c101d06 */
[----:B-1----:R1:W2:Y:S01]  /*e570*/  @P2 LD.E.128 R4, [R2.64] ;  /* 0x0000000602042980 */ /* 0x0022a2000c101d00 */
[C---:B------:R-:W-:Y:S04]  /*e580*/  @P2 LEA R22, P1, R67.reuse, R116, 0x1 ;  /* 0x0000007443162211 */ /* 0x040fe800078208ff */
[----:B------:R-:W-:Y:S02]  /*e590*/  @P2 LEA.HI.X R23, R67, R117, R66, 0x1, P1 ;  /* 0x0000007543172211 */ /* 0x000fe400008f0c42 */
[----:B------:R-:W-:Y:S02]  /*e5a0*/  ISETP.NE.AND P1, PT, R144, RZ, PT ;  /* 0x000000ff9000720c */ /* 0x000fe40003f25270 */
        /* <DEDUP_REMOVED lines=13> */
.L_x_2054:
[----:B------:R-:W-:Y:S05]  /*e680*/  BSYNC B3 ;  /* 0x0000000000037941 */ /* 0x000fea0003800000 */
.L_x_2019:
[----:B------:R-:W-:Y:S01]  /*e690*/  ISETP.NE.U32.AND P1, PT, R248, RZ, PT ;  /* 0x000000fff800720c */ /* 0x000fe20003f25070 */
[----:B------:R-:W2:Y:S01]  /*e6a0*/  LD.E R0, [R20.64+0x128] ;  /* 0x0001280614007980 */ /* 0x000ea2000c101900 */
[----:B-1----:R-:W-:Y:S01]  /*e6b0*/  IMAD.MOV.U32 R2, RZ, RZ, R111 ;  /* 0x000000ffff027224 */ /* 0x002fe200078e006f */
[----:B------:R-:W-:Y:S01]  /*e6c0*/  BSSY B0, `(.L_x_2125) ;  /* 0x0000062000007945 */ /* 0x000fe20003800000 */
[----:B------:R-:W-:Y:S01]  /*e6d0*/  ISETP.NE.AND.EX P1, PT, R249, RZ, PT, P1 ;  /* 0x000000fff900720c */ /* 0x000fe20003f25310 */
[----:B------:R-:W-:Y:S02]  /*e6e0*/  IMAD.MOV.U32 R3, RZ, RZ, R110 ;  /* 0x000000ffff037224 */ /* 0x000fe400078e006e */
[----:B--2---:R-:W-:Y:S05]  /*e6f0*/  IMAD.U32 R0, R0, -0x40, RZ ;  /* 0xffffffc000007824 */ /* 0x004fea00078e00ff */
[C---:B------:R-:W-:Y:S04]  /*e700*/  LEA R111, P0, R0.reuse, R2, 0x1 ;  /* 0x00000002006f7211 */ /* 0x040fe800078008ff */
[----:B------:R-:W-:Y:S01]  /*e710*/  LEA.HI.X.SX32 R110, R0, R3, 0x1, P0 ;  /* 0x00000003006e7211 */ /* 0x000fe200000f0eff */
[----:B------:R-:W-:-:S05]  /*e720*/  @!P1 BRA `(.L_x_2126) ;  /* 0x0000051000009947 */ /* 0x000fca0003800000 */
[----:B------:R-:W-:Y:S04]  /*e730*/  IADD3 R0, R9, -0x1, RZ ;  /* 0xffffffff09007810 */ /* 0x000fe80007ffe0ff */
[----:B------:R-:W-:Y:S11]  /*e740*/  ISETP.GT.AND P0, PT, R0, R78, PT ;  /* 0x0000004e0000720c */ /* 0x000ff60003f04270 */
[----:B------:R-:W-:Y:S02]  /*e750*/  @!UPT UIADD3 URZ, URZ, URZ, URZ ;  /* 0x0000003f3f3ff290 */ /* 0x000fe4000fffe03f */
[----:B------:R-:W-:-:S05]  /*e760*/  @!P0 BRA `(.L_x_2127) ;  /* 0x0000057000008947 */ /* 0x000fca0003800000 */
[----:B------:R-:W2:Y:S01]  /*e770*/  LD.E R3, [R20.64+0x170] ;  /* 0x0001700614037980 */ /* 0x000ea2000c101900 */
[----:B------:R-:W-:Y:S02]  /*e780*/  IADD3 R0, R14, -0x80, RZ ;  /* 0xffffff800e007810 */ /* 0x000fe40007ffe0ff */
[----:B------:R-:W-:Y:S01]  /*e790*/  IABS R8, R13 ;  /* 0x0000000d00087213 */ /* 0x000fe20000000000 */
[----:B------:R-:W4:Y:S01]  /*e7a0*/  LD.E.64 R26, [R20.64+0x40] ;  /* 0x00004006141a7980 */ /* 0x000f22000c101b00 */
[----:B------:R-:W-:Y:S05]  /*e7b0*/  IABS R6, R0 ;  /* 0x0000000000067213 */ /* 0x000fea0000000000 */
[----:B---3--:R-:W3:Y:S06]  /*e7c0*/  LD.E.64 R24, [R20.64+0x20] ;  /* 0x0000200614187980 */ /* 0x008eec000c101b00 */
[----:B------:R-:W3:Y:S01]  /*e7d0*/  LD.E.64 R22, [R20.64+0x28] ;  /* 0x0000280614167980 */ /* 0x000ee2000c101b00 */
[-C--:B--2---:R-:W-:Y:S02]  /*e7e0*/  IABS R2, R3.reuse ;  /* 0x0000000300027213 */ /* 0x084fe40000000000 */
[----:B------:R-:W-:Y:S02]  /*e7f0*/  IABS R7, R3 ;  /* 0x0000000300077213 */ /* 0x000fe40000000000 */
[----:B------:R-:W1:Y:S03]  /*e800*/  I2F.RP R4, R2 ;  /* 0x0000000200047306 */ /* 0x000e660000209400 */
[----:B------:R-:W-:Y:S07]  /*e810*/  IMAD.MOV R7, RZ, RZ, -R7 ;  /* 0x000000ffff077224 */ /* 0x000fee00078e0a07 */
[----:B-1----:R-:W1:Y:S02]  /*e820*/  MUFU.RCP R4, R4 ;  /* 0x0000000400047308 */ /* 0x002e640000001000 */
[----:B-1----:R-:W-:Y:S08]  /*e830*/  IADD3 R4, R4, 0xffffffe, RZ ;  /* 0x0ffffffe04047810 */ /* 0x002ff00007ffe0ff */
[----:B------:R-:W1:Y:S02]  /*e840*/  F2I.FTZ.U32.TRUNC.NTZ R5, R4 ;  /* 0x0000000400057305 */ /* 0x000e64000021f000 */
[--C-:B-1----:R-:W-:Y:S04]  /*e850*/  IMAD.MOV R4, RZ, RZ, -R5.reuse ;  /* 0x000000ffff047224 */ /* 0x102fe800078e0a05 */
[----:B------:R-:W-:Y:S02]  /*e860*/  IMAD R14, R4, R2, RZ ;  /* 0x00000002040e7224 */ /* 0x000fe400078e02ff */
[----:B------:R-:W-:Y:S04]  /*e870*/  IMAD.MOV.U32 R4, RZ, RZ, RZ ;  /* 0x000000ffff047224 */ /* 0x000fe800078e00ff */
[----:B------:R-:W-:Y:S06]  /*e880*/  IMAD.HI.U32 R5, R5, R14, R4 ;  /* 0x0000000e05057227 */ /* 0x000fec00078e0004 */
[C---:B------:R-:W-:Y:S04]  /*e890*/  IMAD.HI.U32 R4, R5.reuse, R6, RZ ;  /* 0x0000000605047227 */ /* 0x040fe800078e00ff */
[----:B------:R-:W-:Y:S04]  /*e8a0*/  IMAD.HI.U32 R5, R5, R8, RZ ;  /* 0x0000000805057227 */ /* 0x000fe800078e00ff */
[-C--:B------:R-:W-:Y:S02]  /*e8b0*/  IMAD R6, R4, R7.reuse, R6 ;  /* 0x0000000704067224 */ /* 0x080fe400078e0206 */
[C---:B------:R-:W-:Y:S03]  /*e8c0*/  IMAD R8, R5.reuse, R7, R8 ;  /* 0x0000000705087224 */ /* 0x040fe600078e0208 */
        /* <DEDUP_REMOVED lines=14> */
[----:B------:R-:W-:Y:S02]  /*e9b0*/  LOP3.LUT R2, RZ, R3, RZ, 0x33, !PT ;  /* 0x00000003ff027212 */ /* 0x000fe400078e33ff */
[----:B------:R-:W-:Y:S02]  /*e9c0*/  @P5 IADD3 R5, R5, 0x1, RZ ;  /* 0x0000000105055810 */ /* 0x000fe40007ffe0ff */
[----:B------:R-:W-:Y:S01]  /*e9d0*/  IADD3 R0, -R13, R0, RZ ;  /* 0x000000000d007210 */ /* 0x000fe20007ffe1ff */
[----:B------:R-:W-:Y:S02]  /*e9e0*/  @!P1 IMAD.MOV R4, RZ, RZ, -R4 ;  /* 0x000000ffff049224 */ /* 0x000fe400078e0a04 */
[----:B------:R-:W-:Y:S03]  /*e9f0*/  @!P2 IMAD.MOV R5, RZ, RZ, -R5 ;  /* 0x000000ffff05a224 */ /* 0x000fe600078e0a05 */
[C---:B------:R-:W-:Y:S02]  /*ea00*/  SEL R4, R2.reuse, R4, !P0 ;  /* 0x0000000402047207 */ /* 0x040fe40004000000 */
[----:B------:R-:W-:Y:S02]  /*ea10*/  SEL R2, R2, R5, !P0 ;  /* 0x0000000502027207 */ /* 0x000fe40004000000 */
[-C--:B------:R-:W-:Y:S02]  /*ea20*/  LEA R14, P1, R4, R248.reuse, 0x2 ;  /* 0x000000f8040e7211 */ /* 0x080fe400078210ff */
[----:B------:R-:W-:Y:S02]  /*ea30*/  LEA R6, P0, R2, R248, 0x2 ;  /* 0x000000f802067211 */ /* 0x000fe400078010ff */
[-C--:B------:R-:W-:Y:S02]  /*ea40*/  LEA.HI.X.SX32 R15, R4, R249.reuse, 0x2, P1 ;  /* 0x000000f9040f7211 */ /* 0x080fe400008f16ff */
[C---:B------:R-:W-:Y:S01]  /*ea50*/  LEA.HI.X.SX32 R7, R2.reuse, R249, 0x2, P0 ;  /* 0x000000f902077211 */ /* 0x040fe200000f16ff */
[----:B------:R-:W-:Y:S02]  /*ea60*/  IMAD.IADD R2, R2, 0x1, -R4 ;  /* 0x0000000102027824 */ /* 0x000fe400078e0a04 */
[----:B------:R1:W2:Y:S02]  /*ea70*/  LD.E R5, [R14.64] ;  /* 0x000000060e057980 */ /* 0x0002a4000c101900 */
[----:B------:R-:W-:Y:S02]  /*ea80*/  IMAD R0, R2, R3, R0 ;  /* 0x0000000302007224 */ /* 0x000fe400078e0200 */
[----:B------:R-:W2:Y:S02]  /*ea90*/  LD.E R6, [R6.64] ;  /* 0x0000000606067980 */ /* 0x000ea4000c101900 */
[-C--:B----4-:R-:W-:Y:S01]  /*eaa0*/  IMAD R4, R27, R0.reuse, RZ ;  /* 0x000000001b047224 */ /* 0x090fe200078e02ff */
[----:B------:R-:W-:Y:S01]  /*eab0*/  SHF.R.S32.HI R2, RZ, 0x1f, R0 ;  /* 0x0000001fff027819 */ /* 0x000fe20000011400 */
[C---:B------:R-:W-:Y:S04]  /*eac0*/  IMAD.WIDE.U32 R28, R26.reuse, R0, RZ ;  /* 0x000000001a1c7225 */ /* 0x040fe800078e00ff */
[----:B------:R-:W-:Y:S01]  /*ead0*/  IMAD R4, R26, R2, R4 ;  /* 0x000000021a047224 */ /* 0x000fe200078e0204 */
[----:B-1----:R-:W4:Y:S01]  /*eae0*/  LD.E.64 R14, [R20.64+0x38] ;  /* 0x00003806140e7980 */ /* 0x002f22000c101b00 */
[----:B--2---:R-:W-:Y:S04]  /*eaf0*/  IMAD.IADD R6, R5, 0x1, -R6 ;  /* 0x0000000105067824 */ /* 0x004fe800078e0a06 */
[-C--:B---3--:R-:W-:Y:S01]  /*eb00*/  IMAD R3, R25, R6.reuse, RZ ;  /* 0x0000000619037224 */ /* 0x088fe200078e02ff */
[----:B------:R-:W-:Y:S01]  /*eb10*/  SHF.R.S32.HI R5, RZ, 0x1f, R6 ;  /* 0x0000001fff057819 */ /* 0x000fe20000011406 */
[C---:B------:R-:W-:Y:S04]  /*eb20*/  IMAD.WIDE.U32 R26, R24.reuse, R6, RZ ;  /* 0x00000006181a7225 */ /* 0x040fe800078e00ff */
[----:B------:R-:W-:Y:S01]  /*eb30*/  IMAD R3, R24, R5, R3 ;  /* 0x0000000518037224 */ /* 0x000fe200078e0203 */
[----:B------:R-:W-:Y:S01]  /*eb40*/  MOV R24, R28 ;  /* 0x0000001c00187202 */ /* 0x000fe20000000f00 */
[----:B------:R-:W-:Y:S02]  /*eb50*/  IMAD.IADD R25, R29, 0x1, R4 ;  /* 0x000000011d197824 */ /* 0x000fe400078e0204 */
[----:B------:R-:W-:Y:S02]  /*eb60*/  IMAD.IADD R27, R27, 0x1, R3 ;  /* 0x000000011b1b7824 */ /* 0x000fe400078e0203 */
[----:B------:R-:W-:Y:S04]  /*eb70*/  IMAD.WIDE.U32 R24, R6, R22, R24 ;  /* 0x0000001606187225 */ /* 0x000fe800078e0018 */
[----:B------:R-:W-:Y:S01]  /*eb80*/  IMAD R6, R23, R6, RZ ;  /* 0x0000000617067224 */ /* 0x000fe200078e02ff */
[----:B------:R-:W-:Y:S01]  /*eb90*/  LEA R119, P1, R24, R119, 0x1 ;  /* 0x0000007718777211 */ /* 0x000fe200078208ff */
[----:B----4-:R-:W-:Y:S02]  /*eba0*/  IMAD R3, R15, R0, RZ ;  /* 0x000000000f037224 */ /* 0x010fe400078e02ff */
        /* <DEDUP_REMOVED lines=9> */
.L_x_2126:
[----:B------:R-:W2:Y:S01]  /*ec40*/  LD.E R2, [R20.64+0x40] ;  /* 0x0000400614027980 */ /* 0x000ea2000c101900 */
[----:B------:R-:W-:Y:S02]  /*ec50*/  IMAD.MOV.U32 R4, RZ, RZ, R119 ;  /* 0x000000ffff047224 */ /* 0x000fe400078e0077 */
[----:B------:R-:W-:Y:S01]  /*ec60*/  IMAD.MOV.U32 R5, RZ, RZ, R118 ;  /* 0x000000ffff057224 */ /* 0x000fe200078e0076 */
[----:B------:R-:W4:Y:S02]  /*ec70*/  LD.E R0, [R20.64+0x38] ;  /* 0x0000380614007980 */ /* 0x000f24000c101900 */
[----:B----4-:R-:W-:Y:S02]  /*ec80*/  IMAD.U32 R0, R0, -0x40, RZ ;  /* 0xffffffc000007824 */ /* 0x010fe400078e00ff */
[----:B--2---:R-:W-:Y:S03]  /*ec90*/  IMAD.U32 R2, R2, -0x40, RZ ;  /* 0xffffffc002027824 */ /* 0x004fe600078e00ff */
[----:B---3--:R-:W-:Y:S02]  /*eca0*/  LEA R116, P0, R0, R116, 0x1 ;  /* 0x0000007400747211 */ /* 0x008fe400078008ff */
[----:B------:R-:W-:Y:S02]  /*ecb0*/  LEA R119, P1, R2, R4, 0x1 ;  /* 0x0000000402777211 */ /* 0x000fe400078208ff */
[----:B------:R-:W-:Y:S02]  /*ecc0*/  LEA.HI.X.SX32 R117, R0, R117, 0x1, P0 ;  /* 0x0000007500757211 */ /* 0x000fe400000f0eff */
[----:B------:R-:W-:Y:S04]  /*ecd0*/  LEA.HI.X.SX32 R118, R2, R5, 0x1, P1 ;  /* 0x0000000502767211 */ /* 0x000fe800008f0eff */
.L_x_2127:
[----:B------:R-:W-:Y:S05]  /*ece0*/  BSYNC B0 ;  /* 0x0000000000007941 */ /* 0x000fea0003800000 */
.L_x_2125:
[----:B------:R-:W-:Y:S04]  /*ecf0*/  IADD3 R9, R9, -0x1, RZ ;  /* 0xffffffff09097810 */ /* 0x000fe80007ffe0ff */
[----:B------:R-:W-:Y:S11]  /*ed00*/  ISETP.GT.AND P0, PT, R9, R78, PT ;  /* 0x0000004e0900720c */ /* 0x000ff60003f04270 */
[----:B------:R-:W-:Y:S02]  /*ed10*/  @!UPT UIADD3 URZ, URZ, URZ, URZ ;  /* 0x0000003f3f3ff290 */ /* 0x000fe4000fffe03f */
[----:B------:R-:W-:-:S05]  /*ed20*/  @P0 BRA `(.L_x_2128) ;  /* 0xffff454000000947 */ /* 0x000fca000383ffff */
.L_x_2010:
        /* <DEDUP_REMOVED lines=11> */
[----:B------:R-:W4:Y:S04]  /*ede0*/  LD.E.U8 R4, [R20.64+0x1b3] ;  /* 0x0001b30614047980 */ /* 0x000f28000c101100 */
[----:B------:R1:W5:Y:S04]  /*edf0*/  LD.E.64 R22, [R20.64+0x148] ;  /* 0x0001480614167980 */ /* 0x000368000c101b00 */
[----:B---3--:R1:W5:Y:S01]  /*ee00*/  LD.E.64 R28, [R20.64+0x150] ;  /* 0x00015006141c7980 */ /* 0x008362000c101b00 */
[----:B--2---:R-:W-:-:S04]  /*ee10*/  ISETP.NE.U32.AND P1, PT, R2, RZ, PT ;  /* 0x000000ff0200720c */ /* 0x004fc80003f25070 */
[----:B------:R-:W-:-:S13]  /*ee20*/  ISETP.NE.AND.EX P1, PT, R3, RZ, PT, P1 ;  /* 0x000000ff0300720c */ /* 0x000fda0003f25310 */
[----:B------:R-:W-:-:S04]  /*ee30*/  @P1 LEA R2, P0, R246, R2, 0x2 ;  /* 0x00000002f6021211 */ /* 0x000fc800078010ff */
[----:B------:R-:W-:-:S05]  /*ee40*/  @P1 LEA.HI.X R3, R246, R3, R54, 0x2, P0 ;  /* 0x00000003f6031211 */ /* 0x000fca00000f1436 */
[----:B------:R2:W3:Y:S04]  /*ee50*/  @P1 LD.E R7, [R2.64] ;  /* 0x0000000602071980 */ /* 0x0004e8000c101900 */
[----:B--2---:R1:W5:Y:S01]  /*ee60*/  LD.E R2, [R20.64+0xc0] ;  /* 0x0000c00614027980 */ /* 0x004362000c101900 */
        /* <DEDUP_REMOVED lines=8> */
[----:B----4-:R-:W-:Y:S01]  /*eef0*/  ISETP.NE.AND P4, PT, R4, RZ, PT ;  /* 0x000000ff0400720c */ /* 0x010fe20003f85270 */
        /* <DEDUP_REMOVED lines=16> */
[----:B---3--:R-:W-:-:S05]  /*f000*/  IADD3 R5, R7, R79, R50 ;  /* 0x0000004f07057210 */ /* 0x008fca0007ffe032 */
        /* <DEDUP_REMOVED lines=25> */
[----:B-----5:R-:W-:Y:S02]  /*f1a0*/  MOV R56, R41 ;  /* 0x0000002900387202 */ /* 0x020fe40000000f00 */
[----:B------:R-:W-:Y:S02]  /*f1b0*/  MOV R26, R43 ;  /* 0x0000002b001a7202 */ /* 0x000fe40000000f00 */
[----:B------:R-:W-:Y:S01]  /*f1c0*/  MOV R43, R42 ;  /* 0x0000002a002b7202 */ /* 0x000fe20000000f00 */
[----:B------:R-:W-:Y:S01]  /*f1d0*/  HADD2.F32 R44, -RZ, R56.H0_H0 ;  /* 0x20000038ff2c7230 */ /* 0x000fe20000004100 */
[----:B------:R-:W-:Y:S01]  /*f1e0*/  MOV R27, R40 ;  /* 0x00000028001b7202 */ /* 0x000fe20000000f00 */
[----:B------:R-:W-:-:S02]  /*f1f0*/  HADD2.F32 R42, -RZ, R26.H1_H1 ;  /* 0x3000001aff2a7230 */ /* 0x000fc40000004100 */
[----:B------:R-:W-:Y:S02]  /*f200*/  HADD2.F32 R56, -RZ, R56.H1_H1 ;  /* 0x30000038ff387230 */ /* 0x000fe40000004100 */
[----:B------:R-:W-:Y:S02]  /*f210*/  HADD2.F32 R58, -RZ, R26.H0_H0 ;  /* 0x2000001aff3a7230 */ /* 0x000fe40000004100 */
[----:B---3--:R-:W-:Y:S02]  /*f220*/  HADD2.F32 R30, -RZ, R5.H1_H1 ;  /* 0x30000005ff1e7230 */ /* 0x008fe40000004100 */
[----:B------:R-:W-:Y:S02]  /*f230*/  HADD2.F32 R32, -RZ, R4.H1_H1 ;  /* 0x30000004ff207230 */ /* 0x000fe40000004100 */
[----:B----4-:R-:W-:Y:S01]  /*f240*/  HADD2.F32 R40, -RZ, R7.H1_H1 ;  /* 0x30000007ff287230 */ /* 0x010fe20000004100 */
[----:B------:R-:W-:Y:S01]  /*f250*/  FMUL.FTZ R26, R42, R30 ;  /* 0x0000001e2a1a7220 */ /* 0x000fe20000410000 */
[--C-:B------:R-:W-:Y:S01]  /*f260*/  HADD2.F32 R41, -RZ, R6.reuse.H1_H1 ;  /* 0x30000006ff297230 */ /* 0x100fe20000004100 */
[----:B------:R-:W-:Y:S01]  /*f270*/  FMUL.FTZ R57, R56, R32 ;  /* 0x0000002038397220 */ /* 0x000fe20000410000 */
[----:B------:R-:W-:Y:S01]  /*f280*/  HADD2.F32 R6, -RZ, R6.H0_H0 ;  /* 0x20000006ff067230 */ /* 0x000fe20000004100 */
[----:B------:R-:W-:Y:S01]  /*f290*/  FMUL.FTZ R42, R42, R40 ;  /* 0x000000282a2a7220 */ /* 0x000fe20000410000 */
[----:B------:R-:W-:Y:S01]  /*f2a0*/  HADD2.F32 R4, -RZ, R4.H0_H0 ;  /* 0x20000004ff047230 */ /* 0x000fe20000004100 */
[-C--:B------:R-:W-:Y:S01]  /*f2b0*/  FMUL.FTZ R56, R56, R41.reuse ;  /* 0x0000002938387220 */ /* 0x080fe20000410000 */
[----:B------:R-:W-:Y:S01]  /*f2c0*/  HADD2.F32 R5, -RZ, R5.H0_H0 ;  /* 0x20000005ff057230 */ /* 0x000fe20000004100 */
[----:B------:R-:W-:Y:S01]  /*f2d0*/  FFMA.FTZ R42, R58, R30, R42 ;  /* 0x0000001e3a2a7223 */ /* 0x000fe2000001002a */
[----:B------:R-:W-:Y:S01]  /*f2e0*/  HADD2.F32 R30, -RZ, R27.H1_H1 ;  /* 0x3000001bff1e7230 */ /* 0x000fe20000004100 */
[C---:B------:R-:W-:Y:S01]  /*f2f0*/  FFMA.FTZ R56, R44.reuse, R32, R56 ;  /* 0x000000202c387223 */ /* 0x040fe20000010038 */
[----:B------:R-:W-:Y:S01]  /*f300*/  HADD2.F32 R32, -RZ, R43.H1_H1 ;  /* 0x3000002bff207230 */ /* 0x000fe20000004100 */
[----:B------:R-:W-:Y:S01]  /*f310*/  FFMA.FTZ R57, R44, R41, -R57 ;  /* 0x000000292c397223 */ /* 0x000fe20000010839 */
        /* <DEDUP_REMOVED lines=11> */
[----:B------:R-:W-:Y:S01]  /*f3d0*/  FFMA.FTZ R32, R43, R5, R32 ;  /* 0x000000052b207223 */ /* 0x000fe20000010020 */
[----:B------:R-:W-:Y:S01]  /*f3e0*/  MOV R43, R42 ;  /* 0x0000002a002b7202 */ /* 0x000fe20000000f00 */
[C---:B------:R-:W-:Y:S02]  /*f3f0*/  FFMA.FTZ R40, R27.reuse, R6, -R40 ;  /* 0x000000061b287223 */ /* 0x040fe40000010828 */
[----:B------:R-:W-:Y:S01]  /*f400*/  FFMA.FTZ R41, R27, R4, R41 ;  /* 0x000000041b297223 */ /* 0x000fe20000010029 */
[----:B------:R-:W-:-:S04]  /*f410*/  F2FP.PACK_AB R30, R32, R30 ;  /* 0x0000001e201e723e */ /* 0x000fc800000000ff */
[----:B------:R-:W-:Y:S02]  /*f420*/  F2FP.PACK_AB R40, R41, R40 ;  /* 0x000000282928723e */ /* 0x000fe400000000ff */
[----:B------:R-:W-:Y:S02]  /*f430*/  MOV R41, R56 ;  /* 0x0000003800297202 */ /* 0x000fe40000000f00 */
[----:B------:R-:W-:Y:S02]  /*f440*/  MOV R42, R30 ;  /* 0x0000001e002a7202 */ /* 0x000fe40000000f00 */
.L_x_2137:
[----:B------:R-:W-:Y:S05]  /*f450*/  BSYNC B0 ;  /* 0x0000000000007941 */ /* 0x000fea0003800000 */
.L_x_2136:
[----:B-----5:R3:W-:Y:S02]  /*f460*/  STS.128 [R247], R40 ;  /* 0x00000028f7007388 */ /* 0x0207e40000000c00 */
.L_x_2135:
[----:B------:R-:W-:Y:S05]  /*f470*/  BSYNC B1 ;  /* 0x0000000000017941 */ /* 0x000fea0003800000 */
.L_x_2134:
        /* <DEDUP_REMOVED lines=18> */
[----:B--2---:R-:W-:Y:S02]  /*f5a0*/  HADD2.F32 R30, -RZ, R5.H1_H1 ;  /* 0x30000005ff1e7230 */ /* 0x004fe40000004100 */
[----:B------:R-:W-:Y:S02]  /*f5b0*/  HADD2.F32 R32, -RZ, R4.H1_H1 ;  /* 0x30000004ff207230 */ /* 0x000fe40000004100 */
[----:B---3--:R-:W-:Y:S01]  /*f5c0*/  HADD2.F32 R40, -RZ, R7.H1_H1 ;  /* 0x30000007ff287230 */ /* 0x008fe20000004100 */
        /* <DEDUP_REMOVED lines=32> */
.L_x_2141:
[----:B------:R-:W-:Y:S05]  /*f7d0*/  BSYNC B0 ;  /* 0x0000000000007941 */ /* 0x000fea0003800000 */
.L_x_2140:
[----:B-----5:R1:W-:Y:S02]  /*f7e0*/  STS.128 [R247+0x2000], R40 ;  /* 0x00200028f7007388 */ /* 0x0203e40000000c00 */
.L_x_2139:
[----:B------:R-:W-:Y:S05]  /*f7f0*/  BSYNC B1 ;  /* 0x0000000000017941 */ /* 0x000fea0003800000 */
.L_x_2138:
        /* <DEDUP_REMOVED lines=20> */
[----:B--2---:R-:W-:Y:S01]  /*f940*/  HADD2.F32 R40, -RZ, R7.H1_H1 ;  /* 0x30000007ff287230 */ /* 0x004fe20000004100 */
        /* <DEDUP_REMOVED lines=32> */
.L_x_2145:
[----:B------:R-:W-:Y:S05]  /*fb50*/  BSYNC B0 ;  /* 0x0000000000007941 */ /* 0x000fea0003800000 */
.L_x_2144:
[----:B-----5:R3:W-:Y:S02]  /*fb60*/  STS.128 [R247+0x4000], R40 ;  /* 0x00400028f7007388 */ /* 0x0207e40000000c00 */
.L_x_2143:
[----:B------:R-:W-:Y:S05]  /*fb70*/  BSYNC B1 ;  /* 0x0000000000017941 */ /* 0x000fea0003800000 */
.L_x_2142:
        /* <DEDUP_REMOVED lines=8> */
[----:B--2---:R1:W2:Y:S02]  /*fc00*/  LD.E.64 R6, [R8.64+0xc0] ;  /* 0x0000c00608067980 */ /* 0x0042a4000c101b00 */
[----:B-1---5:R-:W-:Y:S02]  /*fc10*/  MOV R39, R42 ;  /* 0x0000002a00277202 */ /* 0x022fe40000000f00 */
[----:B------:R-:W-:Y:S02]  /*fc20*/  MOV R8, R43 ;  /* 0x0000002b00087202 */ /* 0x000fe40000000f00 */
[----:B------:R-:W-:Y:S01]  /*fc30*/  MOV R9, R40 ;  /* 0x0000002800097202 */ /* 0x000fe20000000f00 */
[----:B------:R-:W-:-:S02]  /*fc40*/  HADD2.F32 R40, -RZ, R41.H0_H0 ;  /* 0x20000029ff287230 */ /* 0x000fc40000004100 */
[--C-:B------:R-:W-:Y:S02]  /*fc50*/  HADD2.F32 R38, -RZ, R8.reuse.H1_H1 ;  /* 0x30000008ff267230 */ /* 0x100fe40000004100 */
[----:B------:R-:W-:Y:S02]  /*fc60*/  HADD2.F32 R41, -RZ, R41.H1_H1 ;  /* 0x30000029ff297230 */ /* 0x000fe40000004100 */
[----:B------:R-:W-:Y:S02]  /*fc70*/  HADD2.F32 R43, -RZ, R8.H0_H0 ;  /* 0x20000008ff2b7230 */ /* 0x000fe40000004100 */
[----:B---3--:R-:W-:Y:S02]  /*fc80*/  HADD2.F32 R26, -RZ, R5.H1_H1 ;  /* 0x30000005ff1a7230 */ /* 0x008fe40000004100 */
[----:B------:R-:W-:Y:S02]  /*fc90*/  HADD2.F32 R27, -RZ, R4.H1_H1 ;  /* 0x30000004ff1b7230 */ /* 0x000fe40000004100 */
[----:B--2---:R-:W-:Y:S01]  /*fca0*/  HADD2.F32 R30, -RZ, R7.H1_H1 ;  /* 0x30000007ff1e7230 */ /* 0x004fe20000004100 */
[C---:B------:R-:W-:Y:S01]  /*fcb0*/  FMUL.FTZ R8, R38.reuse, R26 ;  /* 0x0000001a26087220 */ /* 0x040fe20000410000 */
[--C-:B------:R-:W-:Y:S01]  /*fcc0*/  HADD2.F32 R32, -RZ, R6.reuse.H1_H1 ;  /* 0x30000006ff207230 */ /* 0x100fe20000004100 */
[CC--:B------:R-:W-:Y:S01]  /*fcd0*/  FMUL.FTZ R42, R41.reuse, R27.reuse ;  /* 0x0000001b292a7220 */ /* 0x0c0fe20000410000 */
[----:B------:R-:W-:Y:S01]  /*fce0*/  HADD2.F32 R6, -RZ, R6.H0_H0 ;  /* 0x20000006ff067230 */ /* 0x000fe20000004100 */
[----:B------:R-:W-:Y:S01]  /*fcf0*/  FMUL.FTZ R38, R38, R30 ;  /* 0x0000001e26267220 */ /* 0x000fe20000410000 */
[----:B------:R-:W-:Y:S01]  /*fd00*/  HADD2.F32 R4, -RZ, R4.H0_H0 ;  /* 0x20000004ff047230 */ /* 0x000fe20000004100 */
[----:B------:R-:W-:Y:S01]  /*fd10*/  FMUL.FTZ R41, R41, R32 ;  /* 0x0000002029297220 */ /* 0x000fe20000410000 */
[----:B------:R-:W-:Y:S01]  /*fd20*/  HADD2.F32 R5, -RZ, R5.H0_H0 ;  /* 0x20000005ff057230 */ /* 0x000fe20000004100 */
[C---:B------:R-:W-:Y:S01]  /*fd30*/  FFMA.FTZ R38, R43.reuse, R26, R38 ;  /* 0x0000001a2b267223 */ /* 0x040fe20000010026 */
        /* <DEDUP_REMOVED lines=13> */
[----:B------:R-:W-:Y:S01]  /*fe10*/  FMUL.FTZ R27, R27, R7 ;  /* 0x000000071b1b7220 */ /* 0x000fe20000410000 */
[----:B------:R-:W-:Y:S01]  /*fe20*/  MOV R43, R8 ;  /* 0x00000008002b7202 */ /* 0x000fe20000000f00 */
[----:B------:R-:W-:-:S02]  /*fe30*/  FFMA.FTZ R30, R9, R6, -R30 ;  /* 0x00000006091e7223 */ /* 0x000fc4000001081e */
[----:B------:R-:W-:Y:S02]  /*fe40*/  FFMA.FTZ R32, R9, R4, R32 ;  /* 0x0000000409207223 */ /* 0x000fe40000010020 */
[C---:B------:R-:W-:Y:S02]  /*fe50*/  FFMA.FTZ R26, R39.reuse, R7, -R26 ;  /* 0x00000007271a7223 */ /* 0x040fe4000001081a */
[----:B------:R-:W-:Y:S01]  /*fe60*/  FFMA.FTZ R27, R39, R5, R27 ;  /* 0x00000005271b7223 */ /* 0x000fe2000001001b */
[----:B------:R-:W-:-:S04]  /*fe70*/  F2FP.PACK_AB R30, R32, R30 ;  /* 0x0000001e201e723e */ /* 0x000fc800000000ff */
[----:B------:R-:W-:Y:S02]  /*fe80*/  F2FP.PACK_AB R26, R27, R26 ;  /* 0x0000001a1b1a723e */ /* 0x000fe400000000ff */
[----:B------:R-:W-:Y:S02]  /*fe90*/  MOV R40, R30 ;  /* 0x0000001e00287202 */ /* 0x000fe40000000f00 */
[----:B------:R-:W-:Y:S02]  /*fea0*/  MOV R42, R26 ;  /* 0x0000001a002a7202 */ /* 0x000fe40000000f00 */
.L_x_2147:
[----:B------:R-:W-:Y:S05]  /*feb0*/  BSYNC B0 ;  /* 0x0000000000007941 */ /* 0x000fea0003800000 */
.L_x_2146:
[----:B-----5:R3:W-:Y:S02]  /*fec0*/  STS.128 [R247+0x6000], R40 ;  /* 0x00600028f7007388 */ /* 0x0207e40000000c00 */
.L_x_2133:
[----:B------:R-:W-:Y:S05]  /*fed0*/  BSYNC B2 ;  /* 0x0000000000027941 */ /* 0x000fea0003800000 */
.L_x_2132:
        /* <DEDUP_REMOVED lines=9> */
[----:B-123--:R-:W-:-:S03]  /*ff70*/  IMAD.SHL.U32 R38, R4, 0x2, RZ ;  /* 0x0000000204267824 */ /* 0x00efc600078e00ff */
[----:B------:R-:W-:Y:S02]  /*ff80*/  SHF.L.U64.HI R4, R4, 0x1, R31 ;  /* 0x0000000104047819 */ /* 0x000fe4000001021f */
[-C--:B------:R-:W-:Y:S01]  /*ff90*/  IADD3 R8, P2, R22, R38.reuse, RZ ;  /* 0x0000002616087210 */ /* 0x080fe20007f5e0ff */
[----:B------:R1:W-:Y:S01]  /*ffa0*/  @P0 STS.128 [R247+0x800], RZ ;  /* 0x000800fff7000388 */ /* 0x0003e20000000c00 */
        /* <DEDUP_REMOVED lines=27> */
[----:B------:R-:W-:Y:S01]  /*10160*/  FMUL.FTZ R54, R54, R41 ;  /* 0x0000002936367220 */ /* 0x000fe20000410000 */
        /* <DEDUP_REMOVED lines=25> */
.L_x_2153:
[----:B------:R-:W-:Y:S05]  /*10300*/  BSYNC B0 ;  /* 0x0000000000007941 */ /* 0x000fea0003800000 */
.L_x_2152:
[----:B-----5:R3:W-:Y:S02]  /*10310*/  STS.128 [R247+0x800], R40 ;  /* 0x00080028f7007388 */ /* 0x0207e40000000c00 */
.L_x_2151:
[----:B------:R-:W-:Y:S05]  /*10320*/  BSYNC B1 ;  /* 0x0000000000017941 */ /* 0x000fea0003800000 */
.L_x_2150:
        /* <DEDUP_REMOVED lines=53> */
.L_x_2157:
[----:B------:R-:W-:Y:S05]  /*10680*/  BSYNC B0 ;  /* 0x0000000000007941 */ /* 0x000fea0003800000 */
.L_x_2156:
[----:B-----5:R1:W-:Y:S02]  /*10690*/  STS.128 [R247+0x2800], R40 ;  /* 0x00280028f7007388 */ /* 0x0203e40000000c00 */
.L_x_2155:
[----:B------:R-:W-:Y:S05]  /*106a0*/  BSYNC B1 ;  /* 0x0000000000017941 */ /* 0x000fea0003800000 */
.L_x_2154:
        /* <DEDUP_REMOVED lines=53> */
.L_x_2161:
[----:B------:R-:W-:Y:S05]  /*10a00*/  BSYNC B0 ;  /* 0x0000000000007941 */ /* 0x000fea0003800000 */
.L_x_2160:
[----:B-----5:R3:W-:Y:S02]  /*10a10*/  STS.128 [R247+0x4800], R40 ;  /* 0x00480028f7007388 */ /* 0x0207e40000000c00 */
.L_x_2159:
[----:B------:R-:W-:Y:S05]  /*10a20*/  BSYNC B1 ;  /* 0x0000000000017941 */ /* 0x000fea0003800000 */
.L_x_2158:
        /* <DEDUP_REMOVED lines=8> */
[----:B----4-:R1:W4:Y:S01]  /*10ab0*/  LD.E.64 R6, [R8.64+0xc0] ;  /* 0x0000c00608067980 */ /* 0x010322000c101b00 */
[----:B-----5:R-:W-:Y:S02]  /*10ac0*/  MOV R32, R42 ;  /* 0x0000002a00207202 */ /* 0x020fe40000000f00 */
[----:B---3--:R-:W-:Y:S02]  /*10ad0*/  MOV R39, R41 ;  /* 0x0000002900277202 */ /* 0x008fe40000000f00 */
[----:B-1----:R-:W-:-:S03]  /*10ae0*/  MOV R8, R43 ;  /* 0x0000002b00087202 */ /* 0x002fc60000000f00 */
[--C-:B------:R-:W-:Y:S01]  /*10af0*/  HADD2.F32 R38, -RZ, R39.reuse.H0_H0 ;  /* 0x20000027ff267230 */ /* 0x100fe20000004100 */
[----:B------:R-:W-:Y:S01]  /*10b00*/  MOV R9, R40 ;  /* 0x0000002800097202 */ /* 0x000fe20000000f00 */
[----:B------:R-:W-:Y:S02]  /*10b10*/  HADD2.F32 R39, -RZ, R39.H1_H1 ;  /* 0x30000027ff277230 */ /* 0x000fe40000004100 */
[--C-:B------:R-:W-:Y:S02]  /*10b20*/  HADD2.F32 R31, -RZ, R8.reuse.H1_H1 ;  /* 0x30000008ff1f7230 */ /* 0x100fe40000004100 */
[----:B------:R-:W-:Y:S02]  /*10b30*/  HADD2.F32 R41, -RZ, R8.H0_H0 ;  /* 0x20000008ff297230 */ /* 0x000fe40000004100 */
[----:B--2---:R-:W-:Y:S02]  /*10b40*/  HADD2.F32 R18, -RZ, R5.H1_H1 ;  /* 0x30000005ff127230 */ /* 0x004fe40000004100 */
[----:B------:R-:W-:-:S02]  /*10b50*/  HADD2.F32 R19, -RZ, R4.H1_H1 ;  /* 0x30000004ff137230 */ /* 0x000fc40000004100 */
[----:B----4-:R-:W-:Y:S01]  /*10b60*/  HADD2.F32 R26, -RZ, R7.H1_H1 ;  /* 0x30000007ff1a7230 */ /* 0x010fe20000004100 */
        /* <DEDUP_REMOVED lines=24> */
[C---:B------:R-:W-:Y:S01]  /*10cf0*/  FFMA.FTZ R26, R9.reuse, R6, -R26 ;  /* 0x00000006091a7223 */ /* 0x040fe2000001081a */
[----:B------:R-:W-:Y:S01]  /*10d00*/  MOV R43, R8 ;  /* 0x00000008002b7202 */ /* 0x000fe20000000f00 */
[----:B------:R-:W-:-:S02]  /*10d10*/  FFMA.FTZ R27, R9, R4, R27 ;  /* 0x00000004091b7223 */ /* 0x000fc4000001001b */
[C---:B------:R-:W-:Y:S02]  /*10d20*/  FFMA.FTZ R18, R32.reuse, R7, -R18 ;  /* 0x0000000720127223 */ /* 0x040fe40000010812 */
[----:B------:R-:W-:Y:S01]  /*10d30*/  FFMA.FTZ R19, R32, R5, R19 ;  /* 0x0000000520137223 */ /* 0x000fe20000010013 */
[----:B------:R-:W-:-:S04]  /*10d40*/  F2FP.PACK_AB R26, R27, R26 ;  /* 0x0000001a1b1a723e */ /* 0x000fc800000000ff */
[----:B------:R-:W-:Y:S02]  /*10d50*/  F2FP.PACK_AB R18, R19, R18 ;  /* 0x000000121312723e */ /* 0x000fe400000000ff */
[----:B------:R-:W-:Y:S02]  /*10d60*/  MOV R40, R26 ;  /* 0x0000001a00287202 */ /* 0x000fe40000000f00 */
[----:B------:R-:W-:Y:S02]  /*10d70*/  MOV R42, R18 ;  /* 0x00000012002a7202 */ /* 0x000fe40000000f00 */
.L_x_2163:
[----:B------:R-:W-:Y:S05]  /*10d80*/  BSYNC B0 ;  /* 0x0000000000007941 */ /* 0x000fea0003800000 */
.L_x_2162:
[----:B-----5:R3:W-:Y:S02]  /*10d90*/  STS.128 [R247+0x6800], R40 ;  /* 0x00680028f7007388 */ /* 0x0207e40000000c00 */
.L_x_2149:
[----:B------:R-:W-:Y:S05]  /*10da0*/  BSYNC B2 ;  /* 0x0000000000027941 */ /* 0x000fea0003800000 */
.L_x_2148:
[----:B------:R-:W-:Y:S01]  /*10db0*/  IADD3 R31, R160, 0x20, RZ ;  /* 0x00000020a01f7810 */ /* 0x000fe20007ffe0ff */
        /* <DEDUP_REMOVED lines=26> */
[----:B------:R-:W-:-:S02]  /*10f60*/  HADD2.F32 R43, -RZ, R44.H0_H0 ;  /* 0x2000002cff2b7230 */ /* 0x000fc40000004100 */
[----:B------:R-:W-:Y:S02]  /*10f70*/  HADD2.F32 R41, -RZ, R18.H1_H1 ;  /* 0x30000012ff297230 */ /* 0x000fe40000004100 */
[----:B------:R-:W-:Y:S02]  /*10f80*/  HADD2.F32 R44, -RZ, R44.H1_H1 ;  /* 0x3000002cff2c7230 */ /* 0x000fe40000004100 */
[----:B------:R-:W-:Y:S02]  /*10f90*/  HADD2.F32 R55, -RZ, R18.H0_H0 ;  /* 0x20000012ff377230 */ /* 0x000fe40000004100 */
        /* <DEDUP_REMOVED lines=11> */
[----:B------:R-:W-:Y:S01]  /*11050*/  FFMA.FTZ R41, R55, R32, R41 ;  /* 0x0000002037297223 */ /* 0x000fe20000010029 */
        /* <DEDUP_REMOVED lines=13> */
[-C--:B------:R-:W-:Y:S01]  /*11130*/  FMUL.FTZ R38, R38, R7.reuse ;  /* 0x0000000726267220 */ /* 0x080fe20000410000 */
        /* <DEDUP_REMOVED lines=9> */
.L_x_2169:
[----:B------:R-:W-:Y:S05]  /*111d0*/  BSYNC B0 ;  /* 0x0000000000007941 */ /* 0x000fea0003800000 */
.L_x_2168:
[----:B-----5:R3:W-:Y:S02]  /*111e0*/  STS.128 [R247+0x1000], R40 ;  /* 0x00100028f7007388 */ /* 0x0207e40000000c00 */
.L_x_2167:
[----:B------:R-:W-:Y:S05]  /*111f0*/  BSYNC B1 ;  /* 0x0000000000017941 */ /* 0x000fea0003800000 */
.L_x_2166:
        /* <DEDUP_REMOVED lines=52> */
.L_x_2173:
[----:B------:R-:W-:Y:S05]  /*11540*/  BSYNC B0 ;  /* 0x0000000000007941 */ /* 0x000fea0003800000 */
.L_x_2172:
[----:B-----5:R3:W-:Y:S02]  /*11550*/  STS.128 [R247+0x3000], R40 ;  /* 0x00300028f7007388 */ /* 0x0207e40000000c00 */
.L_x_2171:
[----:B------:R-:W-:Y:S05]  /*11560*/  BSYNC B1 ;  /* 0x0000000000017941 */ /* 0x000fea0003800000 */
.L_x_2170:
        /* <DEDUP_REMOVED lines=52> */
.L_x_2177:
[----:B------:R-:W-:Y:S05]  /*118b0*/  BSYNC B0 ;  /* 0x0000000000007941 */ /* 0x000fea0003800000 */
.L_x_2176:
[----:B-----5:R3:W-:Y:S02]  /*118c0*/  STS.128 [R247+0x5000], R40 ;  /* 0x00500028f7007388 */ /* 0x0207e40000000c00 */
.L_x_2175:
[----:B------:R-:W-:Y:S05]  /*118d0*/  BSYNC B1 ;  /* 0x0000000000017941 */ /* 0x000fea0003800000 */
.L_x_2174:
        /* <DEDUP_REMOVED lines=9> */
[----:B-----5:R-:W-:-:S05]  /*11970*/  MOV R38, R41 ;  /* 0x0000002900267202 */ /* 0x020fca0000000f00 */
[--C-:B------:R-:W-:Y:S02]  /*11980*/  HADD2.F32 R32, -RZ, R38.reuse.H0_H0 ;  /* 0x20000026ff207230 */ /* 0x100fe40000004100 */
[----:B------:R-:W-:Y:S01]  /*11990*/  HADD2.F32 R38, -RZ, R38.H1_H1 ;  /* 0x30000026ff267230 */ /* 0x000fe20000004100 */
[----:B---3--:R-:W-:Y:S02]  /*119a0*/  MOV R27, R42 ;  /* 0x0000002a001b7202 */ /* 0x008fe40000000f00 */
[----:B-1----:R-:W-:Y:S02]  /*119b0*/  MOV R8, R43 ;  /* 0x0000002b00087202 */ /* 0x002fe40000000f00 */
[----:B------:R-:W-:-:S03]  /*119c0*/  MOV R9, R40 ;  /* 0x0000002800097202 */ /* 0x000fc60000000f00 */
[--C-:B------:R-:W-:Y:S02]  /*119d0*/  HADD2.F32 R26, -RZ, R8.reuse.H1_H1 ;  /* 0x30000008ff1a7230 */ /* 0x100fe40000004100 */
[----:B------:R-:W-:Y:S02]  /*119e0*/  HADD2.F32 R40, -RZ, R8.H0_H0 ;  /* 0x20000008ff287230 */ /* 0x000fe40000004100 */
[----:B--2---:R-:W-:Y:S02]  /*119f0*/  HADD2.F32 R14, -RZ, R5.H1_H1 ;  /* 0x30000005ff0e7230 */ /* 0x004fe40000004100 */
        /* <DEDUP_REMOVED lines=35> */
.L_x_2179:
[----:B------:R-:W-:Y:S05]  /*11c30*/  BSYNC B0 ;  /* 0x0000000000007941 */ /* 0x000fea0003800000 */
.L_x_2178:
[----:B-----5:R3:W-:Y:S02]  /*11c40*/  STS.128 [R247+0x7000], R40 ;  /* 0x00700028f7007388 */ /* 0x0207e40000000c00 */
.L_x_2165:
[----:B------:R-:W-:Y:S05]  /*11c50*/  BSYNC B2 ;  /* 0x0000000000027941 */ /* 0x000fea0003800000 */
.L_x_2164:
[----:B------:R-:W-:-:S04]  /*11c60*/  IADD3 R32, R160, 0x30, RZ ;  /* 0x00000030a0207810 */ /* 0x000fc80007ffe0ff */
        /* <DEDUP_REMOVED lines=20> */
[----:B--2---:R-:W2:Y:S04]  /*11db0*/  LD.E.64 R4, [R22.64] ;  /* 0x0000000616047980 */ /* 0x004ea8000c101b00 */
[----:B---3--:R-:W3:Y:S01]  /*11dc0*/  LD.E.64 R6, [R8.64] ;  /* 0x0000000608067980 */ /* 0x008ee2000c101b00 */
[----:B-----5:R-:W-:Y:S02]  /*11dd0*/  MOV R3, R27 ;  /* 0x0000001b00037202 */ /* 0x020fe40000000f00 */
[----:B------:R-:W-:Y:S01]  /*11de0*/  MOV R13, R24 ;  /* 0x00000018000d7202 */ /* 0x000fe20000000f00 */
[----:B------:R-:W-:Y:S01]  /*11df0*/  HADD2.F32 R24, -RZ, R25.H0_H0 ;  /* 0x20000019ff187230 */ /* 0x000fe20000004100 */
[----:B-1----:R-:W-:Y:S01]  /*11e00*/  MOV R19, R26 ;  /* 0x0000001a00137202 */ /* 0x002fe20000000f00 */
[----:B------:R-:W-:-:S02]  /*11e10*/  HADD2.F32 R18, -RZ, R3.H1_H1 ;  /* 0x30000003ff127230 */ /* 0x000fc40000004100 */
[----:B------:R-:W-:Y:S02]  /*11e20*/  HADD2.F32 R25, -RZ, R25.H1_H1 ;  /* 0x30000019ff197230 */ /* 0x000fe40000004100 */
[----:B------:R-:W-:Y:S02]  /*11e30*/  HADD2.F32 R27, -RZ, R3.H0_H0 ;  /* 0x20000003ff1b7230 */ /* 0x000fe40000004100 */
[----:B--2---:R-:W-:Y:S02]  /*11e40*/  HADD2.F32 R14, -RZ, R5.H1_H1 ;  /* 0x30000005ff0e7230 */ /* 0x004fe40000004100 */
[----:B------:R-:W-:Y:S02]  /*11e50*/  HADD2.F32 R15, -RZ, R4.H1_H1 ;  /* 0x30000004ff0f7230 */ /* 0x000fe40000004100 */
[----:B---3--:R-:W-:Y:S01]  /*11e60*/  HADD2.F32 R16, -RZ, R7.H1_H1 ;  /* 0x30000007ff107230 */ /* 0x008fe20000004100 */
[C---:B------:R-:W-:Y:S01]  /*11e70*/  FMUL.FTZ R3, R18.reuse, R14 ;  /* 0x0000000e12037220 */ /* 0x040fe20000410000 */
[--C-:B------:R-:W-:Y:S01]  /*11e80*/  HADD2.F32 R17, -RZ, R6.reuse.H1_H1 ;  /* 0x30000006ff117230 */ /* 0x100fe20000004100 */
[C---:B------:R-:W-:Y:S01]  /*11e90*/  FMUL.FTZ R26, R25.reuse, R15 ;  /* 0x0000000f191a7220 */ /* 0x040fe20000410000 */
        /* <DEDUP_REMOVED lines=29> */
.L_x_2184:
[----:B------:R-:W-:Y:S05]  /*12070*/  BSYNC B0 ;  /* 0x0000000000007941 */ /* 0x000fea0003800000 */
.L_x_2183:
[----:B-----5:R1:W-:Y:S02]  /*12080*/  STS.128 [R247+0x1800], R24 ;  /* 0x00180018f7007388 */ /* 0x0203e40000000c00 */
.L_x_2182:
[----:B------:R-:W-:Y:S05]  /*12090*/  BSYNC B1 ;  /* 0x0000000000017941 */ /* 0x000fea0003800000 */
.L_x_2181:
[----:B------:R-:W-:Y:S01]  /*120a0*/  ISETP.GE.AND P0, PT, R12, R2, PT ;  /* 0x000000020c00720c */ /* 0x000fe20003f06270 */
[----:B------:R-:W-:-:S12]  /*120b0*/  BSSY B1, `(.L_x_2185) ;  /* 0x0000035000017945 */ /* 0x000fd80003800000 */
[----:B------:R1:W-:Y:S01]  /*120c0*/  @P0 STS.128 [R247+0x3800], RZ ;  /* 0x003800fff7000388 */ /* 0x0003e20000000c00 */
[----:B------:R-:W-:Y:S05]  /*120d0*/  @P0 BRA `(.L_x_2186) ;  /* 0x0000032000000947 */ /* 0x000fea0003800000 */
[----:B-123--:R1:W5:Y:S01]  /*120e0*/  LD.E.128 R16, [R36.64+0x80] ;  /* 0x0000800624107980 */ /* 0x00e362000c101d00 */
[----:B------:R-:W-:Y:S01]  /*120f0*/  ISETP.GE.AND P0, PT, R12, R0, PT ;  /* 0x000000000c00720c */ /* 0x000fe20003f06270 */
[----:B------:R-:W-:-:S12]  /*12100*/  BSSY B0, `(.L_x_2187) ;  /* 0x000002e000007945 */ /* 0x000fd80003800000 */
[----:B------:R-:W-:Y:S05]  /*12110*/  @P0 BRA `(.L_x_2188) ;  /* 0x000002c000000947 */ /* 0x000fea0003800000 */
[----:B------:R-:W2:Y:S04]  /*12120*/  LD.E.64 R4, [R22.64+0x40] ;  /* 0x0000400616047980 */ /* 0x000ea8000c101b00 */
[----:B------:R-:W3:Y:S01]  /*12130*/  LD.E.64 R6, [R8.64+0x40] ;  /* 0x0000400608067980 */ /* 0x000ee2000c101b00 */
[----:B-----5:R-:W-:Y:S02]  /*12140*/  MOV R24, R17 ;  /* 0x0000001100187202 */ /* 0x020fe40000000f00 */
[----:B------:R-:W-:Y:S02]  /*12150*/  MOV R3, R19 ;  /* 0x0000001300037202 */ /* 0x000fe40000000f00 */
[----:B------:R-:W-:Y:S01]  /*12160*/  MOV R12, R16 ;  /* 0x00000010000c7202 */ /* 0x000fe20000000f00 */
[----:B------:R-:W-:-:S02]  /*12170*/  HADD2.F32 R19, -RZ, R24.H0_H0 ;  /* 0x20000018ff137230 */ /* 0x000fc40000004100 */
[--C-:B------:R-:W-:Y:S02]  /*12180*/  HADD2.F32 R17, -RZ, R3.reuse.H1_H1 ;  /* 0x30000003ff117230 */ /* 0x100fe40000004100 */
        /* <DEDUP_REMOVED lines=37> */
.L_x_2188:
[----:B------:R-:W-:Y:S05]  /*123e0*/  BSYNC B0 ;  /* 0x0000000000007941 */ /* 0x000fea0003800000 */
.L_x_2187:
[----:B-----5:R2:W-:Y:S02]  /*123f0*/  STS.128 [R247+0x3800], R16 ;  /* 0x00380010f7007388 */ /* 0x0205e40000000c00 */
.L_x_2186:
[----:B------:R-:W-:Y:S05]  /*12400*/  BSYNC B1 ;  /* 0x0000000000017941 */ /* 0x000fea0003800000 */
.L_x_2185:
        /* <DEDUP_REMOVED lines=13> */
[----:B------:R-:W-:Y:S01]  /*124e0*/  HADD2.F32 R16, -RZ, R3.H1_H1 ;  /* 0x30000003ff107230 */ /* 0x000fe20000004100 */
[----:B------:R-:W-:Y:S01]  /*124f0*/  MOV R17, R14 ;  /* 0x0000000e00117202 */ /* 0x000fe20000000f00 */
[----:B------:R-:W-:-:S02]  /*12500*/  HADD2.F32 R18, -RZ, R19.H0_H0 ;  /* 0x20000013ff127230 */ /* 0x000fc40000004100 */
        /* <DEDUP_REMOVED lines=34> */
[----:B------:R-:W-:Y:S02]  /*12730*/  MOV R12, R15 ;  /* 0x0000000f000c7202 */ /* 0x000fe40000000f00 */
[----:B------:R-:W-:Y:S02]  /*12740*/  MOV R13, R19 ;  /* 0x00000013000d7202 */ /* 0x000fe40000000f00 */
[----:B------:R-:W-:Y:S02]  /*12750*/  MOV R15, R3 ;  /* 0x00000003000f7202 */ /* 0x000fe40000000f00 */
.L_x_2192:
[----:B------:R-:W-:Y:S05]  /*12760*/  BSYNC B0 ;  /* 0x0000000000007941 */ /* 0x000fea0003800000 */
.L_x_2191:
[----:B-----5:R1:W-:Y:S02]  /*12770*/  STS.128 [R247+0x5800], R12 ;  /* 0x0058000cf7007388 */ /* 0x0203e40000000c00 */
.L_x_2190:
[----:B------:R-:W-:Y:S05]  /*12780*/  BSYNC B1 ;  /* 0x0000000000017941 */ /* 0x000fea0003800000 */
.L_x_2189:
        /* <DEDUP_REMOVED lines=8> */
[----:B------:R1:W3:Y:S01]  /*12810*/  LD.E.64 R4, [R8.64+0xc0] ;  /* 0x0000c00608047980 */ /* 0x0002e2000c101b00 */
        /* <DEDUP_REMOVED lines=9> */
[----:B-1----:R-:W-:Y:S02]  /*128b0*/  HADD2.F32 R8, -RZ, R2.H1_H1 ;  /* 0x30000002ff087230 */ /* 0x002fe40000004100 */
        /* <DEDUP_REMOVED lines=34> */
.L_x_2194:
[----:B------:R-:W-:Y:S05]  /*12ae0*/  BSYNC B0 ;  /* 0x0000000000007941 */ /* 0x000fea0003800000 */
.L_x_2193:
[----:B-----5:R1:W-:Y:S01]  /*12af0*/  STS.128 [R247+0x7800], R36 ;  /* 0x00780024f7007388 */ /* 0x0203e20000000c00 */
[----:B------:R-:W-:Y:S05]  /*12b00*/  BRA `(.L_x_2180) ;  /* 0x000070e000007947 */ /* 0x000fea0003800000 */
.L_x_2131:
        /* <DEDUP_REMOVED lines=18> */
[----:B------:R-:W-:-:S03]  /*12c30*/  LEA R24, P0, R5, R28, 0x1 ;  /* 0x0000001c05187211 */ /* 0x000fc600078008ff */
[----:B------:R-:W3:Y:S01]  /*12c40*/  LD.E.128 R40, [R40.64] ;  /* 0x0000000628287980 */ /* 0x000ee2000c101d00 */
[----:B------:R-:W-:-:S05]  /*12c50*/  LEA.HI.X R25, R5, R29, R4, 0x1, P0 ;  /* 0x0000001d05197211 */ /* 0x000fca00000f0c04 */
[----:B--2---:R4:W2:Y:S02]  /*12c60*/  LD.E.128 R4, [R24.64] ;  /* 0x0000000618047980 */ /* 0x0048a4000c101d00 */
[----:B----4-:R-:W-:Y:S02]  /*12c70*/  MOV R24, RZ ;  /* 0x000000ff00187202 */ /* 0x010fe40000000f00 */
[----:B------:R-:W-:-:S04]  /*12c80*/  @P1 IADD3 R24, -R3, RZ, RZ ;  /* 0x000000ff03181210 */ /* 0x000fc80007ffe1ff */
[----:B------:R-:W-:-:S04]  /*12c90*/  IADD3 R25, P0, R24, R8, RZ ;  /* 0x0000000818197210 */ /* 0x000fc80007f1e0ff */
[----:B------:R-:W-:Y:S02]  /*12ca0*/  LEA.HI.X.SX32 R24, R24, R9, 0x1, P0 ;  /* 0x0000000918187211 */ /* 0x000fe400000f0eff */
[----:B------:R-:W-:-:S04]  /*12cb0*/  LEA R26, P0, R25, R22, 0x1 ;  /* 0x00000016191a7211 */ /* 0x000fc800078008ff */
[----:B------:R-:W-:-:S06]  /*12cc0*/  LEA.HI.X R27, R25, R23, R24, 0x1, P0 ;  /* 0x00000017191b7211 */ /* 0x000fcc00000f0c18 */
[----:B------:R-:W4:Y:S01]  /*12cd0*/  LD.E.128 R24, [R26.64] ;  /* 0x000000061a187980 */ /* 0x000f22000c101d00 */
[----:B-----5:R-:W-:Y:S01]  /*12ce0*/  IMAD.MOV.U32 R44, RZ, RZ, R56 ;  /* 0x000000ffff2c7224 */ /* 0x020fe200078e0038 */
[----:B------:R-:W-:Y:S02]  /*12cf0*/  MOV R32, R59 ;  /* 0x0000003b00207202 */ /* 0x000fe40000000f00 */
[----:B------:R-:W-:Y:S02]  /*12d00*/  MOV R30, R57 ;  /* 0x00000039001e7202 */ /* 0x000fe40000000f00 */
[----:B------:R-:W-:Y:S02]  /*12d10*/  MOV R54, R58 ;  /* 0x0000003a00367202 */ /* 0x000fe40000000f00 */
[----:B---3--:R-:W-:Y:S01]  /*12d20*/  MOV R55, R41 ;  /* 0x0000002900377202 */ /* 0x008fe20000000f00 */
[----:B------:R-:W-:Y:S01]  /*12d30*/  IMAD.MOV.U32 R41, RZ, RZ, R42 ;  /* 0x000000ffff297224 */ /* 0x000fe200078e002a */
[----:B--2---:R-:W-:-:S02]  /*12d40*/  HADD2.F32 R42, -RZ, R5.H0_H0 ;  /* 0x20000005ff2a7230 */ /* 0x004fc40000004100 */
[----:B------:R-:W-:Y:S02]  /*12d50*/  HADD2.F32 R56, -RZ, R5.H1_H1 ;  /* 0x30000005ff387230 */ /* 0x000fe40000004100 */
[--C-:B------:R-:W-:Y:S02]  /*12d60*/  HADD2.F32 R5, -RZ, R7.reuse.H0_H0 ;  /* 0x20000007ff057230 */ /* 0x100fe40000004100 */
[----:B------:R-:W-:Y:S02]  /*12d70*/  HADD2.F32 R7, -RZ, R7.H1_H1 ;  /* 0x30000007ff077230 */ /* 0x000fe40000004100 */
[--C-:B------:R-:W-:Y:S02]  /*12d80*/  HADD2.F32 R59, -RZ, R55.reuse.H0_H0 ;  /* 0x20000037ff3b7230 */ /* 0x100fe40000004100 */
[----:B------:R-:W-:Y:S02]  /*12d90*/  HADD2.F32 R60, -RZ, R55.H1_H1 ;  /* 0x30000037ff3c7230 */ /* 0x000fe40000004100 */
        /* <DEDUP_REMOVED lines=9> */
[--C-:B------:R-:W-:Y:S01]  /*12e30*/  HADD2.F32 R5, -RZ, R41.reuse.H0_H0 ;  /* 0x20000029ff057230 */ /* 0x100fe20000004100 */
[----:B------:R-:W-:Y:S01]  /*12e40*/  FMUL.FTZ R43, R43, R7 ;  /* 0x000000072b2b7220 */ /* 0x000fe20000410000 */
[--C-:B------:R-:W-:Y:S01]  /*12e50*/  HADD2.F32 R7, -RZ, R40.reuse.H0_H0 ;  /* 0x20000028ff077230 */ /* 0x100fe20000004100 */
[----:B------:R-:W-:Y:S01]  /*12e60*/  @!P1 FADD.FTZ R57, -R57, -RZ ;  /* 0x800000ff39399221 */ /* 0x000fe20000010100 */
[----:B------:R-:W-:Y:S01]  /*12e70*/  HADD2.F32 R40, -RZ, R40.H1_H1 ;  /* 0x30000028ff287230 */ /* 0x000fe20000004100 */
[----:B------:R-:W-:Y:S01]  /*12e80*/  @!P1 FADD.FTZ R58, -R58, -RZ ;  /* 0x800000ff3a3a9221 */ /* 0x000fe20000010100 */
[----:B------:R-:W-:Y:S01]  /*12e90*/  HADD2.F32 R41, -RZ, R41.H1_H1 ;  /* 0x30000029ff297230 */ /* 0x000fe20000004100 */
[----:B------:R-:W-:-:S02]  /*12ea0*/  @!P1 FADD.FTZ R4, -R4, -RZ ;  /* 0x800000ff04049221 */ /* 0x000fc40000010100 */
[----:B------:R-:W-:Y:S02]  /*12eb0*/  @!P1 FADD.FTZ R6, -R6, -RZ ;  /* 0x800000ff06069221 */ /* 0x000fe40000010100 */
[----:B------:R-:W-:Y:S02]  /*12ec0*/  @!P1 FADD.FTZ R42, -R42, -RZ ;  /* 0x800000ff2a2a9221 */ /* 0x000fe40000010100 */
[----:B------:R-:W-:Y:S02]  /*12ed0*/  FMUL.FTZ R57, R7, R57 ;  /* 0x0000003907397220 */ /* 0x000fe40000410000 */
[----:B------:R-:W-:Y:S01]  /*12ee0*/  FMUL.FTZ R58, R40, R58 ;  /* 0x0000003a283a7220 */ /* 0x000fe20000410000 */
[--C-:B------:R-:W-:Y:S01]  /*12ef0*/  HADD2.F32 R40, -RZ, R30.reuse.H1_H1 ;  /* 0x3000001eff287230 */ /* 0x100fe20000004100 */
[----:B------:R-:W-:Y:S01]  /*12f00*/  FMUL.FTZ R4, R5, R4 ;  /* 0x0000000405047220 */ /* 0x000fe20000410000 */
[----:B------:R-:W-:Y:S01]  /*12f10*/  HADD2.F32 R5, -RZ, R30.H0_H0 ;  /* 0x2000001eff057230 */ /* 0x000fe20000004100 */
[----:B------:R-:W-:Y:S01]  /*12f20*/  FMUL.FTZ R6, R41, R6 ;  /* 0x0000000629067220 */ /* 0x000fe20000410000 */
[----:B------:R-:W-:Y:S01]  /*12f30*/  HADD2.F32 R30, -RZ, R32.H0_H0 ;  /* 0x20000020ff1e7230 */ /* 0x000fe20000004100 */
[----:B------:R-:W-:Y:S01]  /*12f40*/  @!P1 FADD.FTZ R56, -R56, -RZ ;  /* 0x800000ff38389221 */ /* 0x000fe20000010100 */
[----:B----4-:R-:W-:-:S02]  /*12f50*/  HADD2.F32 R7, -RZ, R25.H0_H0 ;  /* 0x20000019ff077230 */ /* 0x010fc40000004100 */
[----:B------:R-:W-:Y:S01]  /*12f60*/  HADD2.F32 R41, -RZ, R25.H1_H1 ;  /* 0x30000019ff297230 */ /* 0x000fe20000004100 */
[----:B------:R-:W-:Y:S01]  /*12f70*/  FMUL.FTZ R59, R59, R42 ;  /* 0x0000002a3b3b7220 */ /* 0x000fe20000410000 */
[----:B------:R-:W-:Y:S01]  /*12f80*/  HADD2.F32 R25, -RZ, R27.H0_H0 ;  /* 0x2000001bff197230 */ /* 0x000fe20000004100 */
[----:B------:R-:W-:Y:S01]  /*12f90*/  FMUL.FTZ R60, R60, R56 ;  /* 0x000000383c3c7220 */ /* 0x000fe20000410000 */
[--C-:B------:R-:W-:Y:S01]  /*12fa0*/  HADD2.F32 R42, -RZ, R24.reuse.H0_H0 ;  /* 0x20000018ff2a7230 */ /* 0x100fe20000004100 */
[----:B------:R-:W-:Y:S01]  /*12fb0*/  FFMA.FTZ R5, R5, R7, R59 ;  /* 0x0000000705057223 */ /* 0x000fe2000001003b */
[----:B------:R-:W-:Y:S01]  /*12fc0*/  HADD2.F32 R56, -RZ, R24.H1_H1 ;  /* 0x30000018ff387230 */ /* 0x000fe20000004100 */
[----:B------:R-:W-:Y:S01]  /*12fd0*/  FFMA.FTZ R25, R30, R25, R55 ;  /* 0x000000191e197223 */ /* 0x000fe20000010037 */
[----:B------:R-:W-:Y:S02]  /*12fe0*/  HADD2.F32 R24, -RZ, R26.H0_H0 ;  /* 0x2000001aff187230 */ /* 0x000fe40000004100 */
[----:B------:R-:W-:-:S02]  /*12ff0*/  HADD2.F32 R7, -RZ, R44.H0_H0 ;  /* 0x2000002cff077230 */ /* 0x000fc40000004100 */
[----:B------:R-:W-:Y:S02]  /*13000*/  HADD2.F32 R30, -RZ, R54.H0_H0 ;  /* 0x20000036ff1e7230 */ /* 0x000fe40000004100 */
[----:B------:R-:W-:Y:S02]  /*13010*/  HADD2.F32 R27, -RZ, R27.H1_H1 ;  /* 0x3000001bff1b7230 */ /* 0x000fe40000004100 */
        /* <DEDUP_REMOVED lines=14> */
[----:B------:R-:W-:Y:S02]  /*13100*/  MOV R56, R7 ;  /* 0x0000000700387202 */ /* 0x000fe40000000f00 */
[----:B------:R-:W-:Y:S02]  /*13110*/  MOV R57, R5 ;  /* 0x0000000500397202 */ /* 0x000fe40000000f00 */
[----:B------:R-:W-:Y:S02]  /*13120*/  MOV R58, R4 ;  /* 0x00000004003a7202 */ /* 0x000fe40000000f00 */
[----:B------:R-:W-:-:S02]  /*13130*/  MOV R59, R25 ;  /* 0x00000019003b7202 */ /* 0x000fc40000000f00 */
.L_x_2200:
[----:B------:R-:W-:Y:S05]  /*13140*/  BSYNC B0 ;  /* 0x0000000000007941 */ /* 0x000fea0003800000 */
.L_x_2199:
[----:B-----5:R3:W-:Y:S02]  /*13150*/  STS.128 [R247], R56 ;  /* 0x00000038f7007388 */ /* 0x0207e40000000c00 */
.L_x_2198:
[----:B------:R-:W-:Y:S05]  /*13160*/  BSYNC B1 ;  /* 0x0000000000017941 */ /* 0x000fea0003800000 */
.L_x_2197:
        /* <DEDUP_REMOVED lines=17> */
[----:B--2---:R-:W2:Y:S01]  /*13280*/  LD.E.128 R40, [R40.64+0x80] ;  /* 0x0000800628287980 */ /* 0x004ea2000c101d00 */
[----:B------:R-:W-:-:S05]  /*13290*/  LEA.HI.X R25, R5, R29, R4, 0x1, P0 ;  /* 0x0000001d05197211 */ /* 0x000fca00000f0c04 */
[----:B---3--:R1:W3:Y:S02]  /*132a0*/  LD.E.128 R4, [R24.64+0x80] ;  /* 0x0000800618047980 */ /* 0x0082e4000c101d00 */
[----:B-1----:R-:W-:Y:S02]  /*132b0*/  MOV R24, RZ ;  /* 0x000000ff00187202 */ /* 0x002fe40000000f00 */
[----:B------:R-:W-:-:S04]  /*132c0*/  @P1 IADD3 R24, -R3, RZ, RZ ;  /* 0x000000ff03181210 */ /* 0x000fc80007ffe1ff */
[----:B------:R-:W-:-:S04]  /*132d0*/  IADD3 R25, P0, R24, R8, RZ ;  /* 0x0000000818197210 */ /* 0x000fc80007f1e0ff */
[----:B------:R-:W-:Y:S02]  /*132e0*/  LEA.HI.X.SX32 R24, R24, R9, 0x1, P0 ;  /* 0x0000000918187211 */ /* 0x000fe400000f0eff */
[----:B------:R-:W-:-:S04]  /*132f0*/  LEA R26, P0, R25, R22, 0x1 ;  /* 0x00000016191a7211 */ /* 0x000fc800078008ff */
[----:B------:R-:W-:-:S06]  /*13300*/  LEA.HI.X R27, R25, R23, R24, 0x1, P0 ;  /* 0x00000017191b7211 */ /* 0x000fcc00000f0c18 */
[----:B----4-:R-:W4:Y:S01]  /*13310*/  LD.E.128 R24, [R26.64+0x80] ;  /* 0x000080061a187980 */ /* 0x010f22000c101d00 */
[----:B-----5:R-:W-:Y:S01]  /*13320*/  IMAD.MOV.U32 R44, RZ, RZ, R56 ;  /* 0x000000ffff2c7224 */ /* 0x020fe200078e0038 */
[----:B------:R-:W-:Y:S02]  /*13330*/  MOV R32, R59 ;  /* 0x0000003b00207202 */ /* 0x000fe40000000f00 */
[----:B------:R-:W-:Y:S02]  /*13340*/  MOV R30, R57 ;  /* 0x00000039001e7202 */ /* 0x000fe40000000f00 */
[----:B------:R-:W-:Y:S02]  /*13350*/  MOV R54, R58 ;  /* 0x0000003a00367202 */ /* 0x000fe40000000f00 */
[----:B--2---:R-:W-:Y:S01]  /*13360*/  MOV R55, R41 ;  /* 0x0000002900377202 */ /* 0x004fe20000000f00 */
[----:B------:R-:W-:Y:S01]  /*13370*/  IMAD.MOV.U32 R41, RZ, RZ, R42 ;  /* 0x000000ffff297224 */ /* 0x000fe200078e002a */
[----:B---3--:R-:W-:-:S02]  /*13380*/  HADD2.F32 R42, -RZ, R5.H0_H0 ;  /* 0x20000005ff2a7230 */ /* 0x008fc40000004100 */
        /* <DEDUP_REMOVED lines=63> */
.L_x_2204:
[----:B------:R-:W-:Y:S05]  /*13780*/  BSYNC B0 ;  /* 0x0000000000007941 */ /* 0x000fea0003800000 */
.L_x_2203:
[----:B-----5:R1:W-:Y:S02]  /*13790*/  STS.128 [R247+0x2000], R56 ;  /* 0x00200038f7007388 */ /* 0x0203e40000000c00 */
.L_x_2202:
[----:B------:R-:W-:Y:S05]  /*137a0*/  BSYNC B1 ;  /* 0x0000000000017941 */ /* 0x000fea0003800000 */
.L_x_2201:
        /* <DEDUP_REMOVED lines=17> */
[----:B------:R-:W3:Y:S01]  /*138c0*/  LD.E.128 R40, [R40.64+0x100] ;  /* 0x0001000628287980 */ /* 0x000ee2000c101d00 */
[----:B------:R-:W-:-:S05]  /*138d0*/  LEA.HI.X R25, R5, R29, R4, 0x1, P0 ;  /* 0x0000001d05197211 */ /* 0x000fca00000f0c04 */
[----:B--2---:R1:W2:Y:S02]  /*138e0*/  LD.E.128 R4, [R24.64+0x100] ;  /* 0x0001000618047980 */ /* 0x0042a4000c101d00 */
        /* <DEDUP_REMOVED lines=77> */
.L_x_2208:
[----:B------:R-:W-:Y:S05]  /*13dc0*/  BSYNC B0 ;  /* 0x0000000000007941 */ /* 0x000fea0003800000 */
.L_x_2207:
[----:B-----5:R3:W-:Y:S02]  /*13dd0*/  STS.128 [R247+0x4000], R56 ;  /* 0x00400038f7007388 */ /* 0x0207e40000000c00 */
.L_x_2206:
[----:B------:R-:W-:Y:S05]  /*13de0*/  BSYNC B1 ;  /* 0x0000000000017941 */ /* 0x000fea0003800000 */
.L_x_2205:
        /* <DEDUP_REMOVED lines=26> */
[----:B-----5:R-:W-:Y:S02]  /*13f90*/  MOV R30, R57 ;  /* 0x00000039001e7202 */ /* 0x020fe40000000f00 */
[----:B------:R-:W-:Y:S01]  /*13fa0*/  MOV R44, R58 ;  /* 0x0000003a002c7202 */ /* 0x000fe20000000f00 */
[----:B------:R-:W-:Y:S01]  /*13fb0*/  IMAD.MOV.U32 R38, RZ, RZ, R56 ;  /* 0x000000ffff267224 */ /* 0x000fe200078e0038 */
[----:B------:R-:W-:Y:S02]  /*13fc0*/  MOV R32, R59 ;  /* 0x0000003b00207202 */ /* 0x000fe40000000f00 */
[----:B---3--:R-:W-:Y:S01]  /*13fd0*/  MOV R39, R40 ;  /* 0x0000002800277202 */ /* 0x008fe20000000f00 */
[----:B------:R-:W-:Y:S01]  /*13fe0*/  IMAD.MOV.U32 R40, RZ, RZ, R42 ;  /* 0x000000ffff287224 */ /* 0x000fe200078e002a */
[--C-:B--2---:R-:W-:Y:S02]  /*13ff0*/  HADD2.F32 R42, -RZ, R4.reuse.H0_H0 ;  /* 0x20000004ff2a7230 */ /* 0x104fe40000004100 */
[----:B------:R-:W-:-:S02]  /*14000*/  HADD2.F32 R54, -RZ, R4.H1_H1 ;  /* 0x30000004ff367230 */ /* 0x000fc40000004100 */
[----:B------:R-:W-:Y:S02]  /*14010*/  HADD2.F32 R4, -RZ, R5.H0_H0 ;  /* 0x20000005ff047230 */ /* 0x000fe40000004100 */
[--C-:B------:R-:W-:Y:S02]  /*14020*/  HADD2.F32 R57, -RZ, R39.reuse.H0_H0 ;  /* 0x20000027ff397230 */ /* 0x100fe40000004100 */
[----:B------:R-:W-:Y:S01]  /*14030*/  HADD2.F32 R58, -RZ, R39.H1_H1 ;  /* 0x30000027ff3a7230 */ /* 0x000fe20000004100 */
[----:B------:R-:W-:Y:S01]  /*14040*/  @!P1 FADD.FTZ R42, -R42, -RZ ;  /* 0x800000ff2a2a9221 */ /* 0x000fe20000010100 */
[----:B------:R-:W-:Y:S01]  /*14050*/  HADD2.F32 R55, -RZ, R5.H1_H1 ;  /* 0x30000005ff377230 */ /* 0x000fe20000004100 */
[----:B------:R-:W-:Y:S01]  /*14060*/  @!P1 FADD.FTZ R4, -R4, -RZ ;  /* 0x800000ff04049221 */ /* 0x000fe20000010100 */
[----:B------:R-:W-:Y:S02]  /*14070*/  HADD2.F32 R39, -RZ, R41.H0_H0 ;  /* 0x20000029ff277230 */ /* 0x000fe40000004100 */
        /* <DEDUP_REMOVED lines=19> */
[----:B------:R-:W-:Y:S01]  /*141b0*/  HADD2.F32 R41, -RZ, R41.H1_H1 ;  /* 0x30000029ff297230 */ /* 0x000fe20000004100 */
[----:B------:R-:W-:Y:S02]  /*141c0*/  @!P1 FADD.FTZ R54, -R54, -RZ ;  /* 0x800000ff36369221 */ /* 0x000fe40000010100 */
[----:B------:R-:W-:Y:S01]  /*141d0*/  FMUL.FTZ R56, R40, R56 ;  /* 0x0000003828387220 */ /* 0x000fe20000410000 */
[----:B------:R-:W-:Y:S01]  /*141e0*/  HADD2.F32 R40, -RZ, R30.H0_H0 ;  /* 0x2000001eff287230 */ /* 0x000fe20000004100 */
[----:B------:R-:W-:Y:S01]  /*141f0*/  @!P1 FADD.FTZ R55, -R55, -RZ ;  /* 0x800000ff37379221 */ /* 0x000fe20000010100 */
[----:B----4-:R-:W-:-:S02]  /*14200*/  HADD2.F32 R38, -RZ, R24.H0_H0 ;  /* 0x20000018ff267230 */ /* 0x010fc40000004100 */
[----:B------:R-:W-:Y:S02]  /*14210*/  HADD2.F32 R43, -RZ, R24.H1_H1 ;  /* 0x30000018ff2b7230 */ /* 0x000fe40000004100 */
[--C-:B------:R-:W-:Y:S01]  /*14220*/  HADD2.F32 R24, -RZ, R25.reuse.H0_H0 ;  /* 0x20000019ff187230 */ /* 0x100fe20000004100 */
[----:B------:R-:W-:Y:S01]  /*14230*/  FMUL.FTZ R58, R58, R54 ;  /* 0x000000363a3a7220 */ /* 0x000fe20000410000 */
[----:B------:R-:W-:Y:S01]  /*14240*/  HADD2.F32 R54, -RZ, R25.H1_H1 ;  /* 0x30000019ff367230 */ /* 0x000fe20000004100 */
[----:B------:R-:W-:Y:S01]  /*14250*/  FMUL.FTZ R41, R41, R55 ;  /* 0x0000003729297220 */ /* 0x000fe20000410000 */
[--C-:B------:R-:W-:Y:S01]  /*14260*/  HADD2.F32 R25, -RZ, R26.reuse.H0_H0 ;  /* 0x2000001aff197230 */ /* 0x100fe20000004100 */
[----:B------:R-:W-:Y:S01]  /*14270*/  FFMA.FTZ R4, R4, R38, R57 ;  /* 0x0000002604047223 */ /* 0x000fe20000010039 */
[----:B------:R-:W-:Y:S01]  /*14280*/  HADD2.F32 R55, -RZ, R26.H1_H1 ;  /* 0x3000001aff377230 */ /* 0x000fe20000004100 */
[----:B------:R-:W-:Y:S01]  /*14290*/  FFMA.FTZ R24, R40, R24, R39 ;  /* 0x0000001828187223 */ /* 0x000fe20000010027 */
[----:B------:R-:W-:-:S02]  /*142a0*/  HADD2.F32 R38, -RZ, R30.H1_H1 ;  /* 0x3000001eff267230 */ /* 0x000fc40000004100 */
[--C-:B------:R-:W-:Y:S02]  /*142b0*/  HADD2.F32 R26, -RZ, R27.reuse.H0_H0 ;  /* 0x2000001bff1a7230 */ /* 0x100fe40000004100 */
[----:B------:R-:W-:Y:S02]  /*142c0*/  HADD2.F32 R30, -RZ, R44.H0_H0 ;  /* 0x2000002cff1e7230 */ /* 0x000fe40000004100 */
[----:B------:R-:W-:Y:S02]  /*142d0*/  HADD2.F32 R39, -RZ, R32.H0_H0 ;  /* 0x20000020ff277230 */ /* 0x000fe40000004100 */
        /* <DEDUP_REMOVED lines=17> */
.L_x_2210:
[----:B------:R-:W-:Y:S05]  /*143f0*/  BSYNC B0 ;  /* 0x0000000000007941 */ /* 0x000fea0003800000 */
.L_x_2209:
[----:B-----5:R3:W-:Y:S02]  /*14400*/  STS.128 [R247+0x6000], R56 ;  /* 0x00600038f7007388 */ /* 0x0207e40000000c00 */
.L_x_2196:
[----:B------:R-:W-:Y:S05]  /*14410*/  BSYNC B2 ;  /* 0x0000000000027941 */ /* 0x000fea0003800000 */
.L_x_2195:
        /* <DEDUP_REMOVED lines=27> */
[----:B-1----:R-:W-:Y:S01]  /*145d0*/  IMAD.MOV.U32 R26, RZ, RZ, RZ ;  /* 0x000000ffff1a7224 */ /* 0x002fe200078e00ff */
[----:B------:R-:W-:-:S04]  /*145e0*/  @P0 IADD3 R26, -R3, RZ, RZ ;  /* 0x000000ff031a0210 */ /* 0x000fc80007ffe1ff */
[----:B------:R-:W-:-:S04]  /*145f0*/  IADD3 R25, P1, R26, R25, RZ ;  /* 0x000000191a197210 */ /* 0x000fc80007f3e0ff */
[----:B------:R-:W-:Y:S02]  /*14600*/  LEA.HI.X.SX32 R24, R26, R24, 0x1, P1 ;  /* 0x000000181a187211 */ /* 0x000fe400008f0eff */
[----:B------:R-:W-:-:S04]  /*14610*/  LEA R26, P1, R25, R22, 0x1 ;  /* 0x00000016191a7211 */ /* 0x000fc800078208ff */
[----:B------:R-:W-:-:S06]  /*14620*/  LEA.HI.X R27, R25, R23, R24, 0x1, P1 ;  /* 0x00000017191b7211 */ /* 0x000fcc00008f0c18 */
[----:B----4-:R-:W4:Y:S01]  /*14630*/  LD.E.128 R24, [R26.64] ;  /* 0x000000061a187980 */ /* 0x010f22000c101d00 */
[----:B-----5:R-:W-:Y:S01]  /*14640*/  IMAD.MOV.U32 R38, RZ, RZ, R59 ;  /* 0x000000ffff267224 */ /* 0x020fe200078e003b */
[----:B------:R-:W-:Y:S02]  /*14650*/  MOV R44, R58 ;  /* 0x0000003a002c7202 */ /* 0x000fe40000000f00 */
[----:B------:R-:W-:Y:S02]  /*14660*/  MOV R39, R56 ;  /* 0x0000003800277202 */ /* 0x000fe40000000f00 */
[----:B------:R-:W-:Y:S02]  /*14670*/  MOV R32, R57 ;  /* 0x0000003900207202 */ /* 0x000fe40000000f00 */
[----:B---3--:R-:W-:Y:S02]  /*14680*/  MOV R54, R41 ;  /* 0x0000002900367202 */ /* 0x008fe40000000f00 */
[----:B------:R-:W-:Y:S01]  /*14690*/  MOV R41, R42 ;  /* 0x0000002a00297202 */ /* 0x000fe20000000f00 */
[----:B--2---:R-:W-:-:S02]  /*146a0*/  HADD2.F32 R42, -RZ, R4.H0_H0 ;  /* 0x20000004ff2a7230 */ /* 0x004fc40000004100 */
[----:B------:R-:W-:Y:S02]  /*146b0*/  HADD2.F32 R55, -RZ, R4.H1_H1 ;  /* 0x30000004ff377230 */ /* 0x000fe40000004100 */
[--C-:B------:R-:W-:Y:S02]  /*146c0*/  HADD2.F32 R4, -RZ, R5.reuse.H0_H0 ;  /* 0x20000005ff047230 */ /* 0x100fe40000004100 */
[--C-:B------:R-:W-:Y:S02]  /*146d0*/  HADD2.F32 R58, -RZ, R40.reuse.H0_H0 ;  /* 0x20000028ff3a7230 */ /* 0x100fe40000004100 */
[----:B------:R-:W-:Y:S01]  /*146e0*/  HADD2.F32 R59, -RZ, R40.H1_H1 ;  /* 0x30000028ff3b7230 */ /* 0x000fe20000004100 */
[----:B------:R-:W-:Y:S01]  /*146f0*/  @!P0 FADD.FTZ R42, -R42, -RZ ;  /* 0x800000ff2a2a8221 */ /* 0x000fe20000010100 */
[----:B------:R-:W-:Y:S01]  /*14700*/  HADD2.F32 R56, -RZ, R5.H1_H1 ;  /* 0x30000005ff387230 */ /* 0x000fe20000004100 */
[----:B------:R-:W-:Y:S01]  /*14710*/  @!P0 FADD.FTZ R4, -R4, -RZ ;  /* 0x800000ff04048221 */ /* 0x000fe20000010100 */
[----:B------:R-:W-:-:S02]  /*14720*/  HADD2.F32 R40, -RZ, R54.H0_H0 ;  /* 0x20000036ff287230 */ /* 0x000fc40000004100 */
[--C-:B------:R-:W-:Y:S02]  /*14730*/  HADD2.F32 R5, -RZ, R6.reuse.H0_H0 ;  /* 0x20000006ff057230 */ /* 0x100fe40000004100 */
[----:B------:R-:W-:Y:S02]  /*14740*/  HADD2.F32 R57, -RZ, R6.H1_H1 ;  /* 0x30000006ff397230 */ /* 0x000fe40000004100 */
[--C-:B------:R-:W-:Y:S02]  /*14750*/  HADD2.F32 R6, -RZ, R7.reuse.H0_H0 ;  /* 0x20000007ff067230 */ /* 0x100fe40000004100 */
        /* <DEDUP_REMOVED lines=47> */
[----:B------:R-:W-:Y:S01]  /*14a50*/  F2FP.PACK_AB R6, R7, R6 ;  /* 0x000000060706723e */ /* 0x000fe200000000ff */
[----:B------:R-:W-:Y:S01]  /*14a60*/  IMAD.MOV.U32 R56, RZ, RZ, R4 ;  /* 0x000000ffff387224 */ /* 0x000fe200078e0004 */
[----:B------:R-:W-:Y:S02]  /*14a70*/  MOV R57, R24 ;  /* 0x0000001800397202 */ /* 0x000fe40000000f00 */
[----:B------:R-:W-:Y:S02]  /*14a80*/  MOV R58, R5 ;  /* 0x00000005003a7202 */ /* 0x000fe40000000f00 */
[----:B------:R-:W-:Y:S02]  /*14a90*/  MOV R59, R6 ;  /* 0x00000006003b7202 */ /* 0x000fe40000000f00 */
.L_x_2216:
[----:B------:R-:W-:Y:S05]  /*14aa0*/  BSYNC B0 ;  /* 0x0000000000007941 */ /* 0x000fea0003800000 */
.L_x_2215:
[----:B-----5:R3:W-:Y:S02]  /*14ab0*/  STS.128 [R247+0x800], R56 ;  /* 0x00080038f7007388 */ /* 0x0207e40000000c00 */
.L_x_2214:
[----:B------:R-:W-:Y:S05]  /*14ac0*/  BSYNC B1 ;  /* 0x0000000000017941 */ /* 0x000fea0003800000 */
.L_x_2213:
        /* <DEDUP_REMOVED lines=100> */
.L_x_2220:
[----:B------:R-:W-:Y:S05]  /*15110*/  BSYNC B0 ;  /* 0x0000000000007941 */ /* 0x000fea0003800000 */
.L_x_2219:
[----:B-----5:R3:W-:Y:S02]  /*15120*/  STS.128 [R247+0x2800], R56 ;  /* 0x00280038f7007388 */ /* 0x0207e40000000c00 */
.L_x_2218:
[----:B------:R-:W-:Y:S05]  /*15130*/  BSYNC B1 ;  /* 0x0000000000017941 */ /* 0x000fea0003800000 */
.L_x_2217:
        /* <DEDUP_REMOVED lines=100> */
.L_x_2224:
[----:B------:R-:W-:Y:S05]  /*15780*/  BSYNC B0 ;  /* 0x0000000000007941 */ /* 0x000fea0003800000 */
.L_x_2223:
[----:B-----5:R3:W-:Y:S02]  /*15790*/  STS.128 [R247+0x4800], R56 ;  /* 0x00480038f7007388 */ /* 0x0207e40000000c00 */
.L_x_2222:
[----:B------:R-:W-:Y:S05]  /*157a0*/  BSYNC B1 ;  /* 0x0000000000017941 */ /* 0x000fea0003800000 */
.L_x_2221:
        /* <DEDUP_REMOVED lines=13> */
[----:B------:R-:W-:Y:S01]  /*15880*/  @P0 IADD3 R4, -R3, RZ, RZ ;  /* 0x000000ff03040210 */ /* 0x000fe20007ffe1ff */
[----:B------:R-:W-:-:S03]  /*15890*/  @P0 IMAD.MOV R6, RZ, RZ, -R3 ;  /* 0x000000ffff060224 */ /* 0x000fc600078e0a03 */
[----:B------:R-:W-:Y:S01]  /*158a0*/  IADD3 R5, P1, R4, R25, RZ ;  /* 0x0000001904057210 */ /* 0x000fe20007f3e0ff */
[----:B-1-3--:R-:W-:-:S03]  /*158b0*/  IMAD.WIDE R56, R6, 0x2, R18 ;  /* 0x0000000206387825 */ /* 0x00afc600078e0212 */
[----:B------:R-:W-:Y:S02]  /*158c0*/  LEA.HI.X.SX32 R4, R4, R24, 0x1, P1 ;  /* 0x0000001804047211 */ /* 0x000fe400008f0eff */
[C---:B------:R-:W-:Y:S01]  /*158d0*/  LEA R26, P1, R5.reuse, R28, 0x1 ;  /* 0x0000001c051a7211 */ /* 0x040fe200078208ff */
[----:B------:R-:W3:Y:S03]  /*158e0*/  LD.E.128 R56, [R56.64+0x180] ;  /* 0x0001800638387980 */ /* 0x000ee6000c101d00 */
[----:B------:R-:W-:Y:S02]  /*158f0*/  LEA.HI.X R27, R5, R29, R4, 0x1, P1 ;  /* 0x0000001d051b7211 */ /* 0x000fe400008f0c04 */
[----:B------:R-:W-:Y:S02]  /*15900*/  MOV R18, RZ ;  /* 0x000000ff00127202 */ /* 0x000fe40000000f00 */
[----:B------:R-:W-:Y:S01]  /*15910*/  @P0 IADD3 R18, -R3, RZ, RZ ;  /* 0x000000ff03120210 */ /* 0x000fe20007ffe1ff */
[----:B--2---:R1:W2:Y:S03]  /*15920*/  LD.E.128 R4, [R26.64] ;  /* 0x000000061a047980 */ /* 0x0042a6000c101d00 */
[----:B------:R-:W-:-:S04]  /*15930*/  IADD3 R25, P1, R18, R25, RZ ;  /* 0x0000001912197210 */ /* 0x000fc80007f3e0ff */
[----:B------:R-:W-:Y:S02]  /*15940*/  LEA.HI.X.SX32 R18, R18, R24, 0x1, P1 ;  /* 0x0000001812127211 */ /* 0x000fe400008f0eff */
[----:B------:R-:W-:-:S04]  /*15950*/  LEA R24, P1, R25, R22, 0x1 ;  /* 0x0000001619187211 */ /* 0x000fc800078208ff */
[----:B------:R-:W-:-:S06]  /*15960*/  LEA.HI.X R25, R25, R23, R18, 0x1, P1 ;  /* 0x0000001719197211 */ /* 0x000fcc00008f0c12 */
[----:B-1--4-:R-:W4:Y:S01]  /*15970*/  LD.E.128 R24, [R24.64] ;  /* 0x0000000618187980 */ /* 0x012f22000c101d00 */
[----:B-----5:R-:W-:Y:S01]  /*15980*/  IMAD.MOV.U32 R18, RZ, RZ, R41 ;  /* 0x000000ffff127224 */ /* 0x020fe200078e0029 */
[----:B------:R-:W-:Y:S02]  /*15990*/  MOV R31, R40 ;  /* 0x00000028001f7202 */ /* 0x000fe40000000f00 */
[----:B------:R-:W-:Y:S02]  /*159a0*/  MOV R19, R43 ;  /* 0x0000002b00137202 */ /* 0x000fe40000000f00 */
[----:B------:R-:W-:Y:S01]  /*159b0*/  MOV R38, R42 ;  /* 0x0000002a00267202 */ /* 0x000fe20000000f00 */
[----:B---3--:R-:W-:Y:S01]  /*159c0*/  IMAD.MOV.U32 R32, RZ, RZ, R56 ;  /* 0x000000ffff207224 */ /* 0x008fe200078e0038 */
[----:B------:R-:W-:Y:S01]  /*159d0*/  MOV R40, R57 ;  /* 0x0000003900287202 */ /* 0x000fe20000000f00 */
[--C-:B--2---:R-:W-:Y:S02]  /*159e0*/  HADD2.F32 R41, -RZ, R4.reuse.H0_H0 ;  /* 0x20000004ff297230 */ /* 0x104fe40000004100 */
[----:B------:R-:W-:-:S02]  /*159f0*/  HADD2.F32 R43, -RZ, R4.H1_H1 ;  /* 0x30000004ff2b7230 */ /* 0x000fc40000004100 */
[--C-:B------:R-:W-:Y:S02]  /*15a00*/  HADD2.F32 R4, -RZ, R5.reuse.H0_H0 ;  /* 0x20000005ff047230 */ /* 0x100fe40000004100 */
[--C-:B------:R-:W-:Y:S02]  /*15a10*/  HADD2.F32 R55, -RZ, R32.reuse.H0_H0 ;  /* 0x20000020ff377230 */ /* 0x100fe40000004100 */
[----:B------:R-:W-:Y:S01]  /*15a20*/  HADD2.F32 R56, -RZ, R32.H1_H1 ;  /* 0x30000020ff387230 */ /* 0x000fe20000004100 */
[----:B------:R-:W-:Y:S01]  /*15a30*/  MOV R39, R58 ;  /* 0x0000003a00277202 */ /* 0x000fe20000000f00 */
[----:B------:R-:W-:Y:S01]  /*15a40*/  HADD2.F32 R44, -RZ, R5.H1_H1 ;  /* 0x30000005ff2c7230 */ /* 0x000fe20000004100 */
[----:B------:R-:W-:Y:S01]  /*15a50*/  MOV R42, R59 ;  /* 0x0000003b002a7202 */ /* 0x000fe20000000f00 */
[----:B------:R-:W-:Y:S01]  /*15a60*/  HADD2.F32 R32, -RZ, R40.H0_H0 ;  /* 0x20000028ff207230 */ /* 0x000fe20000004100 */
[----:B------:R-:W-:Y:S01]  /*15a70*/  @!P0 FADD.FTZ R41, -R41, -RZ ;  /* 0x800000ff29298221 */ /* 0x000fe20000010100 */
[--C-:B------:R-:W-:Y:S01]  /*15a80*/  HADD2.F32 R5, -RZ, R6.reuse.H0_H0 ;  /* 0x20000006ff057230 */ /* 0x100fe20000004100 */
[----:B------:R-:W-:Y:S01]  /*15a90*/  @!P0 FADD.FTZ R4, -R4, -RZ ;  /* 0x800000ff04048221 */ /* 0x000fe20000010100 */
[----:B------:R-:W-:-:S02]  /*15aa0*/  HADD2.F32 R54, -RZ, R6.H1_H1 ;  /* 0x30000006ff367230 */ /* 0x000fc40000004100 */
        /* <DEDUP_REMOVED lines=18> */
[----:B------:R-:W-:Y:S01]  /*15bd0*/  @!P0 FADD.FTZ R43, -R43, -RZ ;  /* 0x800000ff2b2b8221 */ /* 0x000fe20000010100 */
[--C-:B----4-:R-:W-:Y:S01]  /*15be0*/  HADD2.F32 R31, -RZ, R24.reuse.H0_H0 ;  /* 0x20000018ff1f7230 */ /* 0x110fe20000004100 */
[----:B------:R-:W-:Y:S01]  /*15bf0*/  FMUL.FTZ R54, R39, R54 ;  /* 0x0000003627367220 */ /* 0x000fe20000410000 */
[----:B------:R-:W-:Y:S01]  /*15c00*/  HADD2.F32 R42, -RZ, R24.H1_H1 ;  /* 0x30000018ff2a7230 */ /* 0x000fe20000004100 */
[----:B------:R-:W-:Y:S01]  /*15c10*/  @!P0 FADD.FTZ R44, -R44, -RZ ;  /* 0x800000ff2c2c8221 */ /* 0x000fe20000010100 */
[----:B------:R-:W-:-:S02]  /*15c20*/  HADD2.F32 R39, -RZ, R18.H0_H0 ;  /* 0x20000012ff277230 */ /* 0x000fc40000004100 */
        /* <DEDUP_REMOVED lines=8> */
[----:B------:R-:W-:Y:S02]  /*15cb0*/  HADD2.F32 R31, -RZ, R18.H1_H1 ;  /* 0x30000012ff1f7230 */ /* 0x000fe40000004100 */
[----:B------:R-:W-:-:S02]  /*15cc0*/  HADD2.F32 R26, -RZ, R27.H0_H0 ;  /* 0x2000001bff1a7230 */ /* 0x000fc40000004100 */
[--C-:B------:R-:W-:Y:S02]  /*15cd0*/  HADD2.F32 R18, -RZ, R38.reuse.H0_H0 ;  /* 0x20000026ff127230 */ /* 0x100fe40000004100 */
[----:B------:R-:W-:Y:S02]  /*15ce0*/  HADD2.F32 R32, -RZ, R19.H0_H0 ;  /* 0x20000013ff207230 */ /* 0x000fe40000004100 */
[----:B------:R-:W-:Y:S02]  /*15cf0*/  HADD2.F32 R27, -RZ, R27.H1_H1 ;  /* 0x3000001bff1b7230 */ /* 0x000fe40000004100 */
[----:B------:R-:W-:Y:S02]  /*15d00*/  HADD2.F32 R38, -RZ, R38.H1_H1 ;  /* 0x30000026ff267230 */ /* 0x000fe40000004100 */
[----:B------:R-:W-:Y:S01]  /*15d10*/  HADD2.F32 R19, -RZ, R19.H1_H1 ;  /* 0x30000013ff137230 */ /* 0x000fe20000004100 */
        /* <DEDUP_REMOVED lines=9> */
[----:B------:R-:W-:Y:S01]  /*15db0*/  F2FP.PACK_AB R6, R7, R6 ;  /* 0x000000060706723e */ /* 0x000fe200000000ff */
[----:B------:R-:W-:Y:S01]  /*15dc0*/  IMAD.MOV.U32 R40, RZ, RZ, R41 ;  /* 0x000000ffff287224 */ /* 0x000fe200078e0029 */
[----:B------:R-:W-:Y:S02]  /*15dd0*/  MOV R41, R24 ;  /* 0x0000001800297202 */ /* 0x000fe40000000f00 */
[----:B------:R-:W-:Y:S02]  /*15de0*/  MOV R42, R5 ;  /* 0x00000005002a7202 */ /* 0x000fe40000000f00 */
[----:B------:R-:W-:Y:S02]  /*15df0*/  MOV R43, R6 ;  /* 0x00000006002b7202 */ /* 0x000fe40000000f00 */
.L_x_2226:
[----:B------:R-:W-:Y:S05]  /*15e00*/  BSYNC B0 ;  /* 0x0000000000007941 */ /* 0x000fea0003800000 */
.L_x_2225:
[----:B-----5:R1:W-:Y:S02]  /*15e10*/  STS.128 [R247+0x6800], R40 ;  /* 0x00680028f7007388 */ /* 0x0203e40000000c00 */
.L_x_2212:
[----:B------:R-:W-:Y:S05]  /*15e20*/  BSYNC B2 ;  /* 0x0000000000027941 */ /* 0x000fea0003800000 */
.L_x_2211:
        /* <DEDUP_REMOVED lines=19> */
[----:B------:R-:W-:Y:S01]  /*15f60*/  @P0 IADD3 R4, -R3, RZ, RZ ;  /* 0x000000ff03040210 */ /* 0x000fe20007ffe1ff */
[----:B------:R-:W-:-:S03]  /*15f70*/  @P0 IMAD.MOV R6, RZ, RZ, -R3 ;  /* 0x000000ffff060224 */ /* 0x000fc600078e0a03 */
[----:B------:R-:W-:Y:S01]  /*15f80*/  IADD3 R5, P1, R4, R19, RZ ;  /* 0x0000001304057210 */ /* 0x000fe20007f3e0ff */
[----:B------:R-:W-:-:S03]  /*15f90*/  IMAD.WIDE R40, R6, 0x2, R14 ;  /* 0x0000000206287825 */ /* 0x000fc600078e020e */
[----:B------:R-:W-:Y:S02]  /*15fa0*/  LEA.HI.X.SX32 R4, R4, R18, 0x1, P1 ;  /* 0x0000001204047211 */ /* 0x000fe400008f0eff */
[C---:B------:R-:W-:Y:S01]  /*15fb0*/  LEA R24, P1, R5.reuse, R28, 0x1 ;  /* 0x0000001c05187211 */ /* 0x040fe200078208ff */
[----:B------:R-:W3:Y:S03]  /*15fc0*/  LD.E.128 R40, [R40.64] ;  /* 0x0000000628287980 */ /* 0x000ee6000c101d00 */
[----:B------:R-:W-:-:S05]  /*15fd0*/  LEA.HI.X R25, R5, R29, R4, 0x1, P1 ;  /* 0x0000001d05197211 */ /* 0x000fca00008f0c04 */
[----:B--2---:R1:W2:Y:S02]  /*15fe0*/  LD.E.128 R4, [R24.64] ;  /* 0x0000000618047980 */ /* 0x0042a4000c101d00 */
[----:B-1----:R-:W-:Y:S02]  /*15ff0*/  MOV R24, RZ ;  /* 0x000000ff00187202 */ /* 0x002fe40000000f00 */
[----:B------:R-:W-:-:S04]  /*16000*/  @P0 IADD3 R24, -R3, RZ, RZ ;  /* 0x000000ff03180210 */ /* 0x000fc80007ffe1ff */
[----:B------:R-:W-:-:S04]  /*16010*/  IADD3 R19, P1, R24, R19, RZ ;  /* 0x0000001318137210 */ /* 0x000fc80007f3e0ff */
[----:B------:R-:W-:Y:S02]  /*16020*/  LEA.HI.X.SX32 R18, R24, R18, 0x1, P1 ;  /* 0x0000001218127211 */ /* 0x000fe400008f0eff */
[----:B------:R-:W-:-:S04]  /*16030*/  LEA R24, P1, R19, R22, 0x1 ;  /* 0x0000001613187211 */ /* 0x000fc800078208ff */
[----:B------:R-:W-:-:S06]  /*16040*/  LEA.HI.X R25, R19, R23, R18, 0x1, P1 ;  /* 0x0000001713197211 */ /* 0x000fcc00008f0c12 */
[----:B----4-:R-:W4:Y:S01]  /*16050*/  LD.E.128 R24, [R24.64] ;  /* 0x0000000618187980 */ /* 0x010f22000c101d00 */
[----:B-----5:R-:W-:Y:S01]  /*16060*/  MOV R18, R57 ;  /* 0x0000003900127202 */ /* 0x020fe20000000f00 */
[----:B------:R-:W-:Y:S01]  /*16070*/  IMAD.MOV.U32 R32, RZ, RZ, R56 ;  /* 0x000000ffff207224 */ /* 0x000fe200078e0038 */
[----:B------:R-:W-:Y:S02]  /*16080*/  MOV R19, R59 ;  /* 0x0000003b00137202 */ /* 0x000fe40000000f00 */
[----:B------:R-:W-:Y:S02]  /*16090*/  MOV R39, R58 ;  /* 0x0000003a00277202 */ /* 0x000fe40000000f00 */
[----:B---3--:R-:W-:Y:S01]  /*160a0*/  MOV R38, R40 ;  /* 0x0000002800267202 */ /* 0x008fe20000000f00 */
[----:B------:R-:W-:Y:S01]  /*160b0*/  IMAD.MOV.U32 R40, RZ, RZ, R42 ;  /* 0x000000ffff287224 */ /* 0x000fe200078e002a */
[--C-:B--2---:R-:W-:Y:S02]  /*160c0*/  HADD2.F32 R42, -RZ, R4.reuse.H0_H0 ;  /* 0x20000004ff2a7230 */ /* 0x104fe40000004100 */
[----:B------:R-:W-:-:S02]  /*160d0*/  HADD2.F32 R44, -RZ, R4.H1_H1 ;  /* 0x30000004ff2c7230 */ /* 0x000fc40000004100 */
[--C-:B------:R-:W-:Y:S02]  /*160e0*/  HADD2.F32 R4, -RZ, R5.reuse.H0_H0 ;  /* 0x20000005ff047230 */ /* 0x100fe40000004100 */
        /* <DEDUP_REMOVED lines=41> */
[----:B------:R-:W-:Y:S02]  /*16380*/  HADD2.F32 R26, -RZ, R27.H0_H0 ;  /* 0x2000001bff1a7230 */ /* 0x000fe40000004100 */
        /* <DEDUP_REMOVED lines=19> */
.L_x_2232:
[----:B------:R-:W-:Y:S05]  /*164c0*/  BSYNC B0 ;  /* 0x0000000000007941 */ /* 0x000fea0003800000 */
.L_x_2231:
[----:B-----5:R3:W-:Y:S02]  /*164d0*/  STS.128 [R247+0x1000], R56 ;  /* 0x00100038f7007388 */ /* 0x0207e40000000c00 */
.L_x_2230:
[----:B------:R-:W-:Y:S05]  /*164e0*/  BSYNC B1 ;  /* 0x0000000000017941 */ /* 0x000fea0003800000 */
.L_x_2229:
        /* <DEDUP_REMOVED lines=30> */
[----:B-----5:R-:W-:Y:S02]  /*166d0*/  MOV R18, R57 ;  /* 0x0000003900127202 */ /* 0x020fe40000000f00 */
[----:B------:R-:W-:Y:S01]  /*166e0*/  MOV R32, R56 ;  /* 0x0000003800207202 */ /* 0x000fe20000000f00 */
[----:B------:R-:W-:Y:S01]  /*166f0*/  IMAD.MOV.U32 R19, RZ, RZ, R59 ;  /* 0x000000ffff137224 */ /* 0x000fe200078e003b */
        /* <DEDUP_REMOVED lines=67> */
.L_x_2236:
[----:B------:R-:W-:Y:S05]  /*16b30*/  BSYNC B0 ;  /* 0x0000000000007941 */ /* 0x000fea0003800000 */
.L_x_2235:
[----:B-----5:R3:W-:Y:S02]  /*16b40*/  STS.128 [R247+0x3000], R56 ;  /* 0x00300038f7007388 */ /* 0x0207e40000000c00 */
.L_x_2234:
[----:B------:R-:W-:Y:S05]  /*16b50*/  BSYNC B1 ;  /* 0x0000000000017941 */ /* 0x000fea0003800000 */
.L_x_2233:
        /* <DEDUP_REMOVED lines=100> */
.L_x_2240:
[----:B------:R-:W-:Y:S05]  /*171a0*/  BSYNC B0 ;  /* 0x0000000000007941 */ /* 0x000fea0003800000 */
.L_x_2239:
[----:B-----5:R3:W-:Y:S02]  /*171b0*/  STS.128 [R247+0x5000], R56 ;  /* 0x00500038f7007388 */ /* 0x0207e40000000c00 */
.L_x_2238:
[----:B------:R-:W-:Y:S05]  /*171c0*/  BSYNC B1 ;  /* 0x0000000000017941 */ /* 0x000fea0003800000 */
.L_x_2237:
[----:B------:R-:W-:-:S13]  /*171d0*/  ISETP.GE.AND P0, PT, R10, R2, PT ;  /* 0x000000020a00720c */ /* 0x000fda0003f06270 */
        /* <DEDUP_REMOVED lines=12> */
[----:B------:R-:W-:Y:S01]  /*172a0*/  @P0 IADD3 R4, -R3, RZ, RZ ;  /* 0x000000ff03040210 */ /* 0x000fe20007ffe1ff */
[----:B------:R-:W-:-:S03]  /*172b0*/  @P0 IMAD.MOV R6, RZ, RZ, -R3 ;  /* 0x000000ffff060224 */ /* 0x000fc600078e0a03 */
[----:B------:R-:W-:Y:S01]  /*172c0*/  IADD3 R5, P1, R4, R19, RZ ;  /* 0x0000001304057210 */ /* 0x000fe20007f3e0ff */
[----:B---3--:R-:W-:-:S03]  /*172d0*/  IMAD.WIDE R56, R6, 0x2, R14 ;  /* 0x0000000206387825 */ /* 0x008fc600078e020e */
[----:B------:R-:W-:Y:S02]  /*172e0*/  LEA.HI.X.SX32 R4, R4, R18, 0x1, P1 ;  /* 0x0000001204047211 */ /* 0x000fe400008f0eff */
[C---:B------:R-:W-:Y:S01]  /*172f0*/  LEA R24, P1, R5.reuse, R28, 0x1 ;  /* 0x0000001c05187211 */ /* 0x040fe200078208ff */
[----:B------:R-:W3:Y:S03]  /*17300*/  LD.E.128 R56, [R56.64+0x180] ;  /* 0x0001800638387980 */ /* 0x000ee6000c101d00 */
[----:B------:R-:W-:Y:S02]  /*17310*/  LEA.HI.X R25, R5, R29, R4, 0x1, P1 ;  /* 0x0000001d05197211 */ /* 0x000fe400008f0c04 */
[----:B-1----:R-:W-:Y:S02]  /*17320*/  MOV R14, RZ ;  /* 0x000000ff000e7202 */ /* 0x002fe40000000f00 */
[----:B------:R-:W-:Y:S01]  /*17330*/  @P0 IADD3 R14, -R3, RZ, RZ ;  /* 0x000000ff030e0210 */ /* 0x000fe20007ffe1ff */
[----:B--2---:R1:W2:Y:S03]  /*17340*/  LD.E.128 R4, [R24.64] ;  /* 0x0000000618047980 */ /* 0x0042a6000c101d00 */
[----:B------:R-:W-:-:S04]  /*17350*/  IADD3 R19, P1, R14, R19, RZ ;  /* 0x000000130e137210 */ /* 0x000fc80007f3e0ff */
[----:B------:R-:W-:Y:S02]  /*17360*/  LEA.HI.X.SX32 R14, R14, R18, 0x1, P1 ;  /* 0x000000120e0e7211 */ /* 0x000fe400008f0eff */
[----:B-1----:R-:W-:-:S04]  /*17370*/  LEA R24, P1, R19, R22, 0x1 ;  /* 0x0000001613187211 */ /* 0x002fc800078208ff */
[----:B------:R-:W-:-:S06]  /*17380*/  LEA.HI.X R25, R19, R23, R14, 0x1, P1 ;  /* 0x0000001713197211 */ /* 0x000fcc00008f0c0e */
[----:B----4-:R-:W4:Y:S01]  /*17390*/  LD.E.128 R24, [R24.64] ;  /* 0x0000000618187980 */ /* 0x010f22000c101d00 */
[----:B-----5:R-:W-:Y:S01]  /*173a0*/  MOV R18, R40 ;  /* 0x0000002800127202 */ /* 0x020fe20000000f00 */
[----:B------:R-:W-:Y:S01]  /*173b0*/  IMAD.MOV.U32 R32, RZ, RZ, R42 ;  /* 0x000000ffff207224 */ /* 0x000fe200078e002a */
[----:B------:R-:W-:Y:S01]  /*173c0*/  MOV R15, R43 ;  /* 0x0000002b000f7202 */ /* 0x000fe20000000f00 */
[----:B------:R-:W-:Y:S01]  /*173d0*/  IMAD.MOV.U32 R14, RZ, RZ, R41 ;  /* 0x000000ffff0e7224 */ /* 0x000fe200078e0029 */
[----:B---3--:R-:W-:Y:S02]  /*173e0*/  MOV R19, R56 ;  /* 0x0000003800137202 */ /* 0x008fe40000000f00 */
[----:B------:R-:W-:Y:S01]  /*173f0*/  MOV R39, R57 ;  /* 0x0000003900277202 */ /* 0x000fe20000000f00 */
[--C-:B--2---:R-:W-:Y:S02]  /*17400*/  HADD2.F32 R40, -RZ, R4.reuse.H0_H0 ;  /* 0x20000004ff287230 */ /* 0x104fe40000004100 */
[----:B------:R-:W-:-:S02]  /*17410*/  HADD2.F32 R42, -RZ, R4.H1_H1 ;  /* 0x30000004ff2a7230 */ /* 0x000fc40000004100 */
[----:B------:R-:W-:Y:S02]  /*17420*/  HADD2.F32 R4, -RZ, R5.H0_H0 ;  /* 0x20000005ff047230 */ /* 0x000fe40000004100 */
[--C-:B------:R-:W-:Y:S02]  /*17430*/  HADD2.F32 R54, -RZ, R19.reuse.H0_H0 ;  /* 0x20000013ff367230 */ /* 0x100fe40000004100 */
[----:B------:R-:W-:Y:S01]  /*17440*/  HADD2.F32 R55, -RZ, R19.H1_H1 ;  /* 0x30000013ff377230 */ /* 0x000fe20000004100 */
[----:B------:R-:W-:Y:S01]  /*17450*/  MOV R38, R58 ;  /* 0x0000003a00267202 */ /* 0x000fe20000000f00 */
[----:B------:R-:W-:Y:S01]  /*17460*/  HADD2.F32 R43, -RZ, R5.H1_H1 ;  /* 0x30000005ff2b7230 */ /* 0x000fe20000004100 */
[----:B------:R-:W-:Y:S01]  /*17470*/  IMAD.MOV.U32 R41, RZ, RZ, R59 ;  /* 0x000000ffff297224 */ /* 0x000fe200078e003b */
        /* <DEDUP_REMOVED lines=48> */
[----:B------:R-:W-:Y:S01]  /*17780*/  FFMA.FTZ R7, R15, R27, R7 ;  /* 0x0000001b0f077223 */ /* 0x000fe20000010007 */
[----:B------:R-:W-:Y:S01]  /*17790*/  F2FP.PACK_AB R18, R18, R19 ;  /* 0x000000131212723e */ /* 0x000fe200000000ff */
[----:B------:R-:W-:Y:S01]  /*177a0*/  FFMA.FTZ R40, R40, R41, R55 ;  /* 0x0000002928287223 */ /* 0x000fe20000010037 */
[----:B------:R-:W-:Y:S02]  /*177b0*/  F2FP.PACK_AB R5, R32, R5 ;  /* 0x000000052005723e */ /* 0x000fe400000000ff */
[----:B------:R-:W-:Y:S02]  /*177c0*/  F2FP.PACK_AB R6, R7, R6 ;  /* 0x000000060706723e */ /* 0x000fe400000000ff */
[----:B------:R-:W-:-:S02]  /*177d0*/  F2FP.PACK_AB R40, R40, R4 ;  /* 0x000000042828723e */ /* 0x000fc400000000ff */
[----:B------:R-:W-:Y:S02]  /*177e0*/  MOV R41, R18 ;  /* 0x0000001200297202 */ /* 0x000fe40000000f00 */
[----:B------:R-:W-:Y:S02]  /*177f0*/  MOV R42, R5 ;  /* 0x00000005002a7202 */ /* 0x000fe40000000f00 */
[----:B------:R-:W-:Y:S02]  /*17800*/  MOV R43, R6 ;  /* 0x00000006002b7202 */ /* 0x000fe40000000f00 */
.L_x_2242:
[----:B------:R-:W-:Y:S05]  /*17810*/  BSYNC B0 ;  /* 0x0000000000007941 */ /* 0x000fea0003800000 */
.L_x_2241:
[----:B-----5:R1:W-:Y:S02]  /*17820*/  STS.128 [R247+0x7000], R40 ;  /* 0x00700028f7007388 */ /* 0x0203e40000000c00 */
.L_x_2228:
[----:B------:R-:W-:Y:S05]  /*17830*/  BSYNC B2 ;  /* 0x0000000000027941 */ /* 0x000fea0003800000 */
.L_x_2227:
[----:B------:R-:W-:-:S04]  /*17840*/  IADD3 R32, R160, 0x30, RZ ;  /* 0x00000030a0207810 */ /* 0x000fc80007ffe0ff */
        /* <DEDUP_REMOVED lines=15> */
[----:B-1----:R-:W-:-:S04]  /*17940*/  IADD3 R14, P1, R13, R8, RZ ;  /* 0x000000080d0e7210 */ /* 0x002fc80007f3e0ff */
        /* <DEDUP_REMOVED lines=9> */
[----:B------:R-:W-:Y:S01]  /*179e0*/  LEA.HI.X R17, R5, R29, R4, 0x1, P1 ;  /* 0x0000001d05117211 */ /* 0x000fe200008f0c04 */
[----:B------:R-:W-:-:S04]  /*179f0*/  @P0 IMAD.MOV R15, RZ, RZ, -R3 ;  /* 0x000000ffff0f0224 */ /* 0x000fc800078e0a03 */
[----:B---3--:R1:W3:Y:S01]  /*17a00*/  LD.E.128 R4, [R16.64] ;  /* 0x0000000610047980 */ /* 0x0082e2000c101d00 */
[----:B------:R-:W-:-:S04]  /*17a10*/  IADD3 R14, P1, R15, R14, RZ ;  /* 0x0000000e0f0e7210 */ /* 0x000fc80007f3e0ff */
[----:B------:R-:W-:Y:S02]  /*17a20*/  LEA.HI.X.SX32 R13, R15, R13, 0x1, P1 ;  /* 0x0000000d0f0d7211 */ /* 0x000fe400008f0eff */
[----:B-1----:R-:W-:-:S04]  /*17a30*/  LEA R16, P1, R14, R22, 0x1 ;  /* 0x000000160e107211 */ /* 0x002fc800078208ff */
[----:B------:R-:W-:-:S06]  /*17a40*/  LEA.HI.X R17, R14, R23, R13, 0x1, P1 ;  /* 0x000000170e117211 */ /* 0x000fcc00008f0c0d */
[----:B----4-:R-:W4:Y:S01]  /*17a50*/  LD.E.128 R16, [R16.64] ;  /* 0x0000000610107980 */ /* 0x010f22000c101d00 */
[----:B-----5:R-:W-:Y:S02]  /*17a60*/  MOV R15, R24 ;  /* 0x00000018000f7202 */ /* 0x020fe40000000f00 */
[----:B------:R-:W-:Y:S02]  /*17a70*/  MOV R14, R27 ;  /* 0x0000001b000e7202 */ /* 0x000fe40000000f00 */
[----:B------:R-:W-:Y:S01]  /*17a80*/  MOV R13, R25 ;  /* 0x00000019000d7202 */ /* 0x000fe20000000f00 */
[----:B------:R-:W-:Y:S01]  /*17a90*/  IMAD.MOV.U32 R25, RZ, RZ, R26 ;  /* 0x000000ffff197224 */ /* 0x000fe200078e001a */
[----:B--2---:R-:W-:Y:S02]  /*17aa0*/  MOV R24, R40 ;  /* 0x0000002800187202 */ /* 0x004fe40000000f00 */
[----:B------:R-:W-:Y:S01]  /*17ab0*/  MOV R27, R41 ;  /* 0x00000029001b7202 */ /* 0x000fe20000000f00 */
[----:B------:R-:W-:Y:S01]  /*17ac0*/  IMAD.MOV.U32 R39, RZ, RZ, R43 ;  /* 0x000000ffff277224 */ /* 0x000fe200078e002b */
[----:B---3--:R-:W-:-:S02]  /*17ad0*/  HADD2.F32 R38, -RZ, R4.H0_H0 ;  /* 0x20000004ff267230 */ /* 0x008fc40000004100 */
[----:B------:R-:W-:Y:S02]  /*17ae0*/  HADD2.F32 R40, -RZ, R4.H1_H1 ;  /* 0x30000004ff287230 */ /* 0x000fe40000004100 */
[--C-:B------:R-:W-:Y:S01]  /*17af0*/  HADD2.F32 R4, -RZ, R5.reuse.H0_H0 ;  /* 0x20000005ff047230 */ /* 0x100fe20000004100 */
[----:B------:R-:W-:Y:S01]  /*17b00*/  MOV R26, R42 ;  /* 0x0000002a001a7202 */ /* 0x000fe20000000f00 */
        /* <DEDUP_REMOVED lines=42> */
[----:B------:R-:W-:Y:S02]  /*17db0*/  HADD2.F32 R13, -RZ, R25.H0_H0 ;  /* 0x20000019ff0d7230 */ /* 0x000fe40000004100 */
[--C-:B------:R-:W-:Y:S02]  /*17dc0*/  HADD2.F32 R24, -RZ, R14.reuse.H0_H0 ;  /* 0x2000000eff187230 */ /* 0x100fe40000004100 */
        /* <DEDUP_REMOVED lines=13> */
[----:B------:R-:W-:Y:S02]  /*17ea0*/  MOV R24, R4 ;  /* 0x0000000400187202 */ /* 0x000fe40000000f00 */
[----:B------:R-:W-:Y:S02]  /*17eb0*/  MOV R25, R15 ;  /* 0x0000000f00197202 */ /* 0x000fe40000000f00 */
[----:B------:R-:W-:Y:S02]  /*17ec0*/  MOV R26, R5 ;  /* 0x00000005001a7202 */ /* 0x000fe40000000f00 */
[----:B------:R-:W-:Y:S02]  /*17ed0*/  MOV R27, R6 ;  /* 0x00000006001b7202 */ /* 0x000fe40000000f00 */
.L_x_2246:
[----:B------:R-:W-:Y:S05]  /*17ee0*/  BSYNC B0 ;  /* 0x0000000000007941 */ /* 0x000fea0003800000 */
.L_x_2245:
[----:B-----5:R1:W-:Y:S02]  /*17ef0*/  STS.128 [R247+0x1800], R24 ;  /* 0x00180018f7007388 */ /* 0x0203e40000000c00 */
.L_x_2244:
[----:B------:R-:W-:Y:S05]  /*17f00*/  BSYNC B1 ;  /* 0x0000000000017941 */ /* 0x000fea0003800000 */
.L_x_2243:
        /* <DEDUP_REMOVED lines=13> */
[C---:B------:R-:W-:Y:S02]  /*17fe0*/  IADD3 R13, P1, R12.reuse, R8, RZ ;  /* 0x000000080c0d7210 */ /* 0x040fe40007f3e0ff */
[C---:B------:R-:W-:Y:S02]  /*17ff0*/  @P0 IADD3 R4, -R3.reuse, RZ, RZ ;  /* 0x000000ff03040210 */ /* 0x040fe40007ffe1ff */
[----:B------:R-:W-:Y:S02]  /*18000*/  LEA.HI.X.SX32 R12, R12, R9, 0x1, P1 ;  /* 0x000000090c0c7211 */ /* 0x000fe400008f0eff */
[C---:B------:R-:W-:Y:S02]  /*18010*/  IADD3 R5, P1, R4.reuse, R13, RZ ;  /* 0x0000000d04057210 */ /* 0x040fe40007f3e0ff */
[----:B------:R-:W-:Y:S02]  /*18020*/  @P0 IADD3 R6, -R3, RZ, RZ ;  /* 0x000000ff03060210 */ /* 0x000fe40007ffe1ff */
[----:B------:R-:W-:-:S02]  /*18030*/  LEA.HI.X.SX32 R4, R4, R12, 0x1, P1 ;  /* 0x0000000c04047211 */ /* 0x000fc400008f0eff */
[----:B------:R-:W-:Y:S01]  /*18040*/  LEA R14, P1, R5, R28, 0x1 ;  /* 0x0000001c050e7211 */ /* 0x000fe200078208ff */
[----:B------:R-:W-:-:S03]  /*18050*/  IMAD.WIDE R24, R6, 0x2, R36 ;  /* 0x0000000206187825 */ /* 0x000fc600078e0224 */
[----:B------:R-:W-:-:S03]  /*18060*/  LEA.HI.X R15, R5, R29, R4, 0x1, P1 ;  /* 0x0000001d050f7211 */ /* 0x000fc600008f0c04 */
[----:B--2---:R-:W2:Y:S04]  /*18070*/  LD.E.128 R24, [R24.64+0x80] ;  /* 0x0000800618187980 */ /* 0x004ea8000c101d00 */
[----:B---3--:R1:W3:Y:S02]  /*18080*/  LD.E.128 R4, [R14.64] ;  /* 0x000000060e047980 */ /* 0x0082e4000c101d00 */
[----:B-1----:R-:W-:Y:S02]  /*18090*/  MOV R14, RZ ;  /* 0x000000ff000e7202 */ /* 0x002fe40000000f00 */
        /* <DEDUP_REMOVED lines=9> */
[----:B--2---:R-:W-:Y:S01]  /*18130*/  MOV R18, R24 ;  /* 0x0000001800127202 */ /* 0x004fe20000000f00 */
[----:B------:R-:W-:Y:S01]  /*18140*/  IMAD.MOV.U32 R24, RZ, RZ, R26 ;  /* 0x000000ffff187224 */ /* 0x000fe200078e001a */
[--C-:B---3--:R-:W-:Y:S02]  /*18150*/  HADD2.F32 R26, -RZ, R4.reuse.H0_H0 ;  /* 0x20000004ff1a7230 */ /* 0x108fe40000004100 */
[----:B------:R-:W-:-:S02]  /*18160*/  HADD2.F32 R39, -RZ, R4.H1_H1 ;  /* 0x30000004ff277230 */ /* 0x000fc40000004100 */
[--C-:B------:R-:W-:Y:S01]  /*18170*/  HADD2.F32 R4, -RZ, R5.reuse.H0_H0 ;  /* 0x20000005ff047230 */ /* 0x100fe20000004100 */
        /* <DEDUP_REMOVED lines=9> */
[--C-:B------:R-:W-:Y:S01]  /*18210*/  HADD2.F32 R5, -RZ, R6.reuse.H0_H0 ;  /* 0x20000006ff057230 */ /* 0x100fe20000004100 */
[----:B------:R-:W-:Y:S01]  /*18220*/  @!P0 FADD.FTZ R40, -R40, -RZ ;  /* 0x800000ff28288221 */ /* 0x000fe20000010100 */
[----:B------:R-:W-:Y:S01]  /*18230*/  HADD2.F32 R41, -RZ, R6.H1_H1 ;  /* 0x30000006ff297230 */ /* 0x000fe20000004100 */
[----:B------:R-:W-:Y:S01]  /*18240*/  FMUL.FTZ R18, R18, R4 ;  /* 0x0000000412127220 */ /* 0x000fe20000410000 */
[--C-:B------:R-:W-:Y:S01]  /*18250*/  HADD2.F32 R6, -RZ, R7.reuse.H0_H0 ;  /* 0x20000007ff067230 */ /* 0x100fe20000004100 */
[----:B------:R-:W-:Y:S01]  /*18260*/  @!P0 FADD.FTZ R5, -R5, -RZ ;  /* 0x800000ff05058221 */ /* 0x000fe20000010100 */
[----:B------:R-:W-:Y:S01]  /*18270*/  HADD2.F32 R7, -RZ, R7.H1_H1 ;  /* 0x30000007ff077230 */ /* 0x000fe20000004100 */
[----:B------:R-:W-:Y:S01]  /*18280*/  @!P0 FADD.FTZ R41, -R41, -RZ ;  /* 0x800000ff29298221 */ /* 0x000fe20000010100 */
[--C-:B------:R-:W-:Y:S01]  /*18290*/  HADD2.F32 R26, -RZ, R24.reuse.H0_H0 ;  /* 0x20000018ff1a7230 */ /* 0x100fe20000004100 */
        /* <DEDUP_REMOVED lines=10> */
[----:B------:R-:W-:Y:S01]  /*18340*/  FMUL.FTZ R7, R27, R7 ;  /* 0x000000071b077220 */ /* 0x000fe20000410000 */
[----:B------:R-:W-:-:S02]  /*18350*/  HADD2.F32 R4, -RZ, R38.H0_H0 ;  /* 0x20000026ff047230 */ /* 0x000fc40000004100 */
[----:B------:R-:W-:Y:S01]  /*18360*/  HADD2.F32 R38, -RZ, R38.H1_H1 ;  /* 0x30000026ff267230 */ /* 0x000fe20000004100 */
[----:B------:R-:W-:Y:S01]  /*18370*/  FMUL.FTZ R25, R25, R40 ;  /* 0x0000002819197220 */ /* 0x000fe20000410000 */
[--C-:B----4-:R-:W-:Y:S02]  /*18380*/  HADD2.F32 R24, -RZ, R12.reuse.H0_H0 ;  /* 0x2000000cff187230 */ /* 0x110fe40000004100 */
[----:B------:R-:W-:Y:S02]  /*18390*/  HADD2.F32 R27, -RZ, R12.H1_H1 ;  /* 0x3000000cff1b7230 */ /* 0x000fe40000004100 */
[--C-:B------:R-:W-:Y:S01]  /*183a0*/  HADD2.F32 R12, -RZ, R13.reuse.H0_H0 ;  /* 0x2000000dff0c7230 */ /* 0x100fe20000004100 */
[----:B------:R-:W-:Y:S01]  /*183b0*/  FFMA.FTZ R4, R4, R24, R42 ;  /* 0x0000001804047223 */ /* 0x000fe2000001002a */
[----:B------:R-:W-:Y:S01]  /*183c0*/  HADD2.F32 R39, -RZ, R13.H1_H1 ;  /* 0x3000000dff277230 */ /* 0x000fe20000004100 */
[----:B------:R-:W-:Y:S01]  /*183d0*/  FFMA.FTZ R27, R38, R27, R43 ;  /* 0x0000001b261b7223 */ /* 0x000fe2000001002b */
[----:B------:R-:W-:Y:S01]  /*183e0*/  HADD2.F32 R13, -RZ, R14.H0_H0 ;  /* 0x2000000eff0d7230 */ /* 0x000fe20000004100 */
[----:B------:R-:W-:Y:S01]  /*183f0*/  FFMA.FTZ R12, R26, R12, R18 ;  /* 0x0000000c1a0c7223 */ /* 0x000fe20000010012 */
[----:B------:R-:W-:-:S02]  /*18400*/  HADD2.F32 R18, -RZ, R17.H1_H1 ;  /* 0x30000011ff127230 */ /* 0x000fc40000004100 */
[----:B------:R-:W-:Y:S01]  /*18410*/  HADD2.F32 R40, -RZ, R14.H1_H1 ;  /* 0x3000000eff287230 */ /* 0x000fe20000004100 */
[----:B------:R-:W-:Y:S01]  /*18420*/  F2FP.PACK_AB R4, R27, R4 ;  /* 0x000000041b04723e */ /* 0x000fe200000000ff */
[--C-:B------:R-:W-:Y:S01]  /*18430*/  HADD2.F32 R17, -RZ, R19.reuse.H0_H0 ;  /* 0x20000013ff117230 */ /* 0x100fe20000004100 */
[----:B------:R-:W-:Y:S01]  /*18440*/  FFMA.FTZ R18, R18, R39, R25 ;  /* 0x0000002712127223 */ /* 0x000fe20000010019 */
[----:B------:R-:W-:Y:S02]  /*18450*/  HADD2.F32 R24, -RZ, R19.H1_H1 ;  /* 0x30000013ff187230 */ /* 0x000fe40000004100 */
[--C-:B------:R-:W-:Y:S01]  /*18460*/  HADD2.F32 R14, -RZ, R15.reuse.H0_H0 ;  /* 0x2000000fff0e7230 */ /* 0x100fe20000004100 */
[----:B------:R-:W-:Y:S01]  /*18470*/  FFMA.FTZ R5, R17, R13, R5 ;  /* 0x0000000d11057223 */ /* 0x000fe20000010005 */
[--C-:B------:R-:W-:Y:S01]  /*18480*/  HADD2.F32 R19, -RZ, R16.reuse.H0_H0 ;  /* 0x20000010ff137230 */ /* 0x100fe20000004100 */
[----:B------:R-:W-:Y:S01]  /*18490*/  FFMA.FTZ R24, R24, R40, R41 ;  /* 0x0000002818187223 */ /* 0x000fe20000010029 */
[----:B------:R-:W-:Y:S01]  /*184a0*/  HADD2.F32 R15, -RZ, R15.H1_H1 ;  /* 0x3000000fff0f7230 */ /* 0x000fe20000004100 */
[----:B------:R-:W-:Y:S01]  /*184b0*/  F2FP.PACK_AB R12, R18, R12 ;  /* 0x0000000c120c723e */ /* 0x000fe200000000ff */
[----:B------:R-:W-:Y:S01]  /*184c0*/  HADD2.F32 R16, -RZ, R16.H1_H1 ;  /* 0x30000010ff107230 */ /* 0x000fe20000004100 */
[----:B------:R-:W-:Y:S01]  /*184d0*/  FFMA.FTZ R6, R19, R14, R6 ;  /* 0x0000000e13067223 */ /* 0x000fe20000010006 */
[----:B------:R-:W-:-:S02]  /*184e0*/  F2FP.PACK_AB R5, R24, R5 ;  /* 0x000000051805723e */ /* 0x000fc400000000ff */
[----:B------:R-:W-:Y:S01]  /*184f0*/  MOV R17, R12 ;  /* 0x0000000c00117202 */ /* 0x000fe20000000f00 */
[----:B------:R-:W-:Y:S01]  /*18500*/  FFMA.FTZ R7, R16, R15, R7 ;  /* 0x0000000f10077223 */ /* 0x000fe20000010007 */
[----:B------:R-:W-:Y:S02]  /*18510*/  MOV R16, R4 ;  /* 0x0000000400107202 */ /* 0x000fe40000000f00 */
[----:B------:R-:W-:Y:S02]  /*18520*/  MOV R18, R5 ;  /* 0x0000000500127202 */ /* 0x000fe40000000f00 */
[----:B------:R-:W-:-:S04]  /*18530*/  F2FP.PACK_AB R6, R7, R6 ;  /* 0x000000060706723e */ /* 0x000fc800000000ff */
[----:B------:R-:W-:Y:S02]  /*18540*/  MOV R19, R6 ;  /* 0x0000000600137202 */ /* 0x000fe40000000f00 */
.L_x_2250:
[----:B------:R-:W-:Y:S05]  /*18550*/  BSYNC B0 ;  /* 0x0000000000007941 */ /* 0x000fea0003800000 */
.L_x_2249:
[----:B-----5:R1:W-:Y:S02]  /*18560*/  STS.128 [R247+0x3800], R16 ;  /* 0x00380010f7007388 */ /* 0x0203e40000000c00 */
.L_x_2248:
[----:B------:R-:W-:Y:S05]  /*18570*/  BSYNC B1 ;  /* 0x0000000000017941 */ /* 0x000fea0003800000 */
.L_x_2247:
        /* <DEDUP_REMOVED lines=16> */
[C---:B------:R-:W-:Y:S02]  /*18680*/  IADD3 R5, P1, R4.reuse, R12, RZ ;  /* 0x0000000c04057210 */ /* 0x040fe40007f3e0ff */
        /* <DEDUP_REMOVED lines=8> */
[----:B---3--:R1:W3:Y:S01]  /*18710*/  LD.E.128 R4, [R14.64] ;  /* 0x000000060e047980 */ /* 0x0082e2000c101d00 */
[----:B------:R-:W-:-:S04]  /*18720*/  IADD3 R12, P1, R13, R12, RZ ;  /* 0x0000000c0d0c7210 */ /* 0x000fc80007f3e0ff */
[----:B------:R-:W-:Y:S02]  /*18730*/  LEA.HI.X.SX32 R11, R13, R11, 0x1, P1 ;  /* 0x0000000b0d0b7211 */ /* 0x000fe400008f0eff */
[----:B-1----:R-:W-:-:S04]  /*18740*/  LEA R14, P1, R12, R22, 0x1 ;  /* 0x000000160c0e7211 */ /* 0x002fc800078208ff */
[----:B------:R-:W-:-:S06]  /*18750*/  LEA.HI.X R15, R12, R23, R11, 0x1, P1 ;  /* 0x000000170c0f7211 */ /* 0x000fcc00008f0c0b */
[----:B----4-:R-:W4:Y:S01]  /*18760*/  LD.E.128 R12, [R14.64] ;  /* 0x000000060e0c7980 */ /* 0x010f22000c101d00 */
[----:B-----5:R-:W-:Y:S01]  /*18770*/  IMAD.MOV.U32 R11, RZ, RZ, R17 ;  /* 0x000000ffff0b7224 */ /* 0x020fe200078e0011 */
[----:B------:R-:W-:Y:S02]  /*18780*/  MOV R17, R16 ;  /* 0x0000001000117202 */ /* 0x000fe40000000f00 */
[----:B------:R-:W-:Y:S02]  /*18790*/  MOV R16, R19 ;  /* 0x0000001300107202 */ /* 0x000fe40000000f00 */
[----:B------:R-:W-:Y:S01]  /*187a0*/  MOV R19, R18 ;  /* 0x0000001200137202 */ /* 0x000fe20000000f00 */
[----:B--2---:R-:W-:Y:S01]  /*187b0*/  IMAD.MOV.U32 R18, RZ, RZ, R24 ;  /* 0x000000ffff127224 */ /* 0x004fe200078e0018 */
[----:B------:R-:W-:Y:S01]  /*187c0*/  MOV R24, R26 ;  /* 0x0000001a00187202 */ /* 0x000fe20000000f00 */
        /* <DEDUP_REMOVED lines=28> */
[--C-:B------:R-:W-:Y:S01]  /*18990*/  HADD2.F32 R4, -RZ, R17.reuse.H0_H0 ;  /* 0x20000011ff047230 */ /* 0x100fe20000004100 */
[----:B------:R-:W-:Y:S01]  /*189a0*/  FMUL.FTZ R7, R27, R7 ;  /* 0x000000071b077220 */ /* 0x000fe20000410000 */
[----:B------:R-:W-:Y:S01]  /*189b0*/  HADD2.F32 R26, -RZ, R17.H1_H1 ;  /* 0x30000011ff1a7230 */ /* 0x000fe20000004100 */
[----:B------:R-:W-:Y:S01]  /*189c0*/  FMUL.FTZ R40, R24, R40 ;  /* 0x0000002818287220 */ /* 0x000fe20000410000 */
[----:B------:R-:W-:-:S02]  /*189d0*/  HADD2.F32 R25, -RZ, R25.H1_H1 ;  /* 0x30000019ff197230 */ /* 0x000fc40000004100 */
[--C-:B----4-:R-:W-:Y:S02]  /*189e0*/  HADD2.F32 R17, -RZ, R12.reuse.H0_H0 ;  /* 0x2000000cff117230 */ /* 0x110fe40000004100 */
[----:B------:R-:W-:Y:S01]  /*189f0*/  HADD2.F32 R27, -RZ, R12.H1_H1 ;  /* 0x3000000cff1b7230 */ /* 0x000fe20000004100 */
[----:B------:R-:W-:Y:S01]  /*18a00*/  FMUL.FTZ R25, R25, R39 ;  /* 0x0000002719197220 */ /* 0x000fe20000410000 */
[----:B------:R-:W-:Y:S01]  /*18a10*/  HADD2.F32 R24, -RZ, R11.H0_H0 ;  /* 0x2000000bff187230 */ /* 0x000fe20000004100 */
[----:B------:R-:W-:Y:S01]  /*18a20*/  FFMA.FTZ R4, R4, R17, R41 ;  /* 0x0000001104047223 */ /* 0x000fe20000010029 */
[--C-:B------:R-:W-:Y:S01]  /*18a30*/  HADD2.F32 R12, -RZ, R13.reuse.H0_H0 ;  /* 0x2000000dff0c7230 */ /* 0x100fe20000004100 */
[----:B------:R-:W-:Y:S01]  /*18a40*/  FFMA.FTZ R26, R26, R27, R42 ;  /* 0x0000001b1a1a7223 */ /* 0x000fe2000001002a */
[----:B------:R-:W-:Y:S02]  /*18a50*/  HADD2.F32 R38, -RZ, R13.H1_H1 ;  /* 0x3000000dff267230 */ /* 0x000fe40000004100 */
[----:B------:R-:W-:Y:S01]  /*18a60*/  HADD2.F32 R17, -RZ, R11.H1_H1 ;  /* 0x3000000bff117230 */ /* 0x000fe20000004100 */
[----:B------:R-:W-:Y:S01]  /*18a70*/  FFMA.FTZ R12, R24, R12, R18 ;  /* 0x0000000c180c7223 */ /* 0x000fe20000010012 */
[--C-:B------:R-:W-:Y:S01]  /*18a80*/  HADD2.F32 R13, -RZ, R14.reuse.H0_H0 ;  /* 0x2000000eff0d7230 */ /* 0x100fe20000004100 */
[----:B------:R-:W-:Y:S01]  /*18a90*/  F2FP.PACK_AB R4, R26, R4 ;  /* 0x000000041a04723e */ /* 0x000fe200000000ff */
[----:B------:R-:W-:Y:S01]  /*18aa0*/  HADD2.F32 R39, -RZ, R14.H1_H1 ;  /* 0x3000000eff277230 */ /* 0x000fe20000004100 */
[----:B------:R-:W-:Y:S01]  /*18ab0*/  FFMA.FTZ R17, R17, R38, R25 ;  /* 0x0000002611117223 */ /* 0x000fe20000010019 */
[----:B------:R-:W-:-:S02]  /*18ac0*/  HADD2.F32 R11, -RZ, R19.H0_H0 ;  /* 0x20000013ff0b7230 */ /* 0x000fc40000004100 */
[----:B------:R-:W-:Y:S02]  /*18ad0*/  HADD2.F32 R14, -RZ, R15.H0_H0 ;  /* 0x2000000fff0e7230 */ /* 0x000fe40000004100 */
[----:B------:R-:W-:Y:S01]  /*18ae0*/  HADD2.F32 R19, -RZ, R19.H1_H1 ;  /* 0x30000013ff137230 */ /* 0x000fe20000004100 */
[----:B------:R-:W-:Y:S01]  /*18af0*/  FFMA.FTZ R5, R11, R13, R5 ;  /* 0x0000000d0b057223 */ /* 0x000fe20000010005 */
[--C-:B------:R-:W-:Y:S01]  /*18b00*/  HADD2.F32 R18, -RZ, R16.reuse.H0_H0 ;  /* 0x20000010ff127230 */ /* 0x100fe20000004100 */
[----:B------:R-:W-:Y:S01]  /*18b10*/  F2FP.PACK_AB R17, R17, R12 ;  /* 0x0000000c1111723e */ /* 0x000fe200000000ff */
[----:B------:R-:W-:Y:S01]  /*18b20*/  HADD2.F32 R15, -RZ, R15.H1_H1 ;  /* 0x3000000fff0f7230 */ /* 0x000fe20000004100 */
[----:B------:R-:W-:Y:S01]  /*18b30*/  FFMA.FTZ R19, R19, R39, R40 ;  /* 0x0000002713137223 */ /* 0x000fe20000010028 */
[----:B------:R-:W-:Y:S01]  /*18b40*/  HADD2.F32 R16, -RZ, R16.H1_H1 ;  /* 0x30000010ff107230 */ /* 0x000fe20000004100 */
[----:B------:R-:W-:-:S03]  /*18b50*/  FFMA.FTZ R6, R18, R14, R6 ;  /* 0x0000000e12067223 */ /* 0x000fc60000010006 */
[----:B------:R-:W-:Y:S01]  /*18b60*/  F2FP.PACK_AB R19, R19, R5 ;  /* 0x000000051313723e */ /* 0x000fe200000000ff */
[----:B------:R-:W-:Y:S01]  /*18b70*/  FFMA.FTZ R7, R16, R15, R7 ;  /* 0x0000000f10077223 */ /* 0x000fe20000010007 */
[----:B------:R-:W-:Y:S02]  /*18b80*/  MOV R16, R4 ;  /* 0x0000000400107202 */ /* 0x000fe40000000f00 */
[----:B------:R-:W-:Y:S02]  /*18b90*/  MOV R18, R19 ;  /* 0x0000001300127202 */ /* 0x000fe40000000f00 */
[----:B------:R-:W-:-:S04]  /*18ba0*/  F2FP.PACK_AB R6, R7, R6 ;  /* 0x000000060706723e */ /* 0x000fc800000000ff */
[----:B------:R-:W-:Y:S02]  /*18bb0*/  MOV R19, R6 ;  /* 0x0000000600137202 */ /* 0x000fe40000000f00 */
.L_x_2254:
[----:B------:R-:W-:Y:S05]  /*18bc0*/  BSYNC B0 ;  /* 0x0000000000007941 */ /* 0x000fea0003800000 */
.L_x_2253:
[----:B-----5:R1:W-:Y:S02]  /*18bd0*/  STS.128 [R247+0x5800], R16 ;  /* 0x00580010f7007388 */ /* 0x0203e40000000c00 */
.L_x_2252:
[----:B------:R-:W-:Y:S05]  /*18be0*/  BSYNC B1 ;  /* 0x0000000000017941 */ /* 0x000fea0003800000 */
.L_x_2251:
[----:B------:R-:W-:-:S13]  /*18bf0*/  ISETP.GE.AND P0, PT, R10, R2, PT ;  /* 0x000000020a00720c */ /* 0x000fda0003f06270 */
[----:B------:R1:W-:Y:S01]  /*18c00*/  @P0 STS.128 [R247+0x7800], RZ ;  /* 0x007800fff7000388 */ /* 0x0003e20000000c00 */
[----:B------:R-:W-:Y:S05]  /*18c10*/  @P0 BRA `(.L_x_2180) ;  /* 0x00000fd000000947 */ /* 0x000fea0003800000 */
[----:B-1----:R1:W5:Y:S01]  /*18c20*/  LD.E.128 R12, [R36.64+0x180] ;  /* 0x00018006240c7980 */ /* 0x002362000c101d00 */
[----:B------:R-:W-:Y:S01]  /*18c30*/  ISETP.GE.AND P0, PT, R10, R0, PT ;  /* 0x000000000a00720c */ /* 0x000fe20003f06270 */
[----:B------:R-:W-:Y:S01]  /*18c40*/  BSSY B0, `(.L_x_2255) ;  /* 0x0000063000007945 */ /* 0x000fe20003800000 */
[----:B------:R-:W-:-:S05]  /*18c50*/  IADD3 R6, P1, R36, 0x180, RZ ;  /* 0x0000018024067810 */ /* 0x000fca0007f3e0ff */
[----:B------:R-:W-:-:S06]  /*18c60*/  IMAD.X R7, RZ, RZ, R37, P1 ;  /* 0x000000ffff077224 */ /* 0x000fcc00008e0625 */
[----:B------:R-:W-:Y:S05]  /*18c70*/  @P0 BRA `(.L_x_2256) ;  /* 0x000005f000000947 */ /* 0x000fea0003800000 */
[----:B------:R-:W-:Y:S01]  /*18c80*/  ISETP.GE.AND P0, PT, R10, R3, PT ;  /* 0x000000030a00720c */ /* 0x000fe20003f06270 */
[----:B------:R-:W-:Y:S01]  /*18c90*/  IMAD.MOV.U32 R4, RZ, RZ, R3 ;  /* 0x000000ffff047224 */ /* 0x000fe200078e0003 */
[----:B------:R-:W-:Y:S02]  /*18ca0*/  MOV R2, 0x30 ;  /* 0x0000003000027802 */ /* 0x000fe40000000f00 */
[----:B------:R-:W-:-:S03]  /*18cb0*/  MOV R0, RZ ;  /* 0x000000ff00007202 */ /* 0x000fc60000000f00 */
        /* <DEDUP_REMOVED lines=11> */
[----:B--2---:R1:W2:Y:S01]  /*18d70*/  LD.E.128 R16, [R6.64] ;  /* 0x0000000606107980 */ /* 0x0042a2000c101d00 */
[----:B------:R-:W-:-:S04]  /*18d80*/  @P0 IADD3 R0, -R3, RZ, RZ ;  /* 0x000000ff03000210 */ /* 0x000fc80007ffe1ff */
[----:B------:R-:W-:-:S04]  /*18d90*/  IADD3 R8, P1, R0, R8, RZ ;  /* 0x0000000800087210 */ /* 0x000fc80007f3e0ff */
[----:B------:R-:W-:Y:S01]  /*18da0*/  LEA.HI.X.SX32 R0, R0, R9, 0x1, P1 ;  /* 0x0000000900007211 */ /* 0x000fe200008f0eff */
[----:B-1-3--:R1:W3:Y:S02]  /*18db0*/  LD.E.128 R4, [R10.64] ;  /* 0x000000060a047980 */ /* 0x00a2e4000c101d00 */
        /* <DEDUP_REMOVED lines=8> */
[----:B------:R-:W-:Y:S02]  /*18e40*/  MOV R14, R18 ;  /* 0x00000012000e7202 */ /* 0x000fe40000000f00 */
[----:B------:R-:W-:-:S02]  /*18e50*/  MOV R15, R17 ;  /* 0x00000011000f7202 */ /* 0x000fc40000000f00 */
[----:B------:R-:W-:Y:S01]  /*18e60*/  MOV R17, R19 ;  /* 0x0000001300117202 */ /* 0x000fe20000000f00 */
[--C-:B------:R-:W-:Y:S02]  /*18e70*/  HADD2.F32 R23, -RZ, R12.reuse.H0_H0 ;  /* 0x2000000cff177230 */ /* 0x100fe40000004100 */
[----:B------:R-:W-:Y:S02]  /*18e80*/  HADD2.F32 R24, -RZ, R12.H1_H1 ;  /* 0x3000000cff187230 */ /* 0x000fe40000004100 */
[--C-:B------:R-:W-:Y:S02]  /*18e90*/  HADD2.F32 R12, -RZ, R15.reuse.H0_H0 ;  /* 0x2000000fff0c7230 */ /* 0x100fe40000004100 */
[----:B------:R-:W-:Y:S02]  /*18ea0*/  HADD2.F32 R15, -RZ, R15.H1_H1 ;  /* 0x3000000fff0f7230 */ /* 0x000fe40000004100 */
[--C-:B---3--:R-:W-:Y:S02]  /*18eb0*/  HADD2.F32 R16, -RZ, R4.reuse.H0_H0 ;  /* 0x20000004ff107230 */ /* 0x108fe40000004100 */
[----:B------:R-:W-:-:S02]  /*18ec0*/  HADD2.F32 R18, -RZ, R4.H1_H1 ;  /* 0x30000004ff127230 */ /* 0x000fc40000004100 */
        /* <DEDUP_REMOVED lines=20> */
[--C-:B------:R-:W-:Y:S01]  /*19010*/  HADD2.F32 R16, -RZ, R3.reuse.H1_H1 ;  /* 0x30000003ff107230 */ /* 0x100fe20000004100 */
[----:B------:R-:W-:Y:S01]  /*19020*/  FMUL.FTZ R6, R4, R6 ;  /* 0x0000000604067220 */ /* 0x000fe20000410000 */
[----:B------:R-:W-:Y:S01]  /*19030*/  HADD2.F32 R4, -RZ, R3.H0_H0 ;  /* 0x20000003ff047230 */ /* 0x000fe20000004100 */
[----:B------:R-:W-:-:S02]  /*19040*/  FMUL.FTZ R7, R17, R7 ;  /* 0x0000000711077220 */ /* 0x000fc40000410000 */
[----:B------:R-:W-:Y:S01]  /*19050*/  FMUL.FTZ R22, R14, R22 ;  /* 0x000000160e167220 */ /* 0x000fe20000410000 */
[----:B------:R-:W-:Y:S01]  /*19060*/  HADD2.F32 R14, -RZ, R0.H0_H0 ;  /* 0x20000000ff0e7230 */ /* 0x000fe20000004100 */
[----:B------:R-:W-:Y:S02]  /*19070*/  @!P0 FADD.FTZ R19, -R19, -RZ ;  /* 0x800000ff13138221 */ /* 0x000fe40000010100 */
[----:B------:R-:W-:Y:S01]  /*19080*/  FMUL.FTZ R24, R24, R18 ;  /* 0x0000001218187220 */ /* 0x000fe20000410000 */
[--C-:B----4-:R-:W-:Y:S01]  /*19090*/  HADD2.F32 R3, -RZ, R8.reuse.H0_H0 ;  /* 0x20000008ff037230 */ /* 0x110fe20000004100 */
[----:B------:R-:W-:Y:S01]  /*190a0*/  FMUL.FTZ R15, R15, R19 ;  /* 0x000000130f0f7220 */ /* 0x000fe20000410000 */
[----:B------:R-:W-:Y:S02]  /*190b0*/  HADD2.F32 R17, -RZ, R8.H1_H1 ;  /* 0x30000008ff117230 */ /* 0x000fe40000004100 */
[--C-:B------:R-:W-:Y:S01]  /*190c0*/  HADD2.F32 R8, -RZ, R9.reuse.H0_H0 ;  /* 0x20000009ff087230 */ /* 0x100fe20000004100 */
[----:B------:R-:W-:Y:S01]  /*190d0*/  FFMA.FTZ R3, R4, R3, R23 ;  /* 0x0000000304037223 */ /* 0x000fe20000010017 */
[----:B------:R-:W-:Y:S01]  /*190e0*/  HADD2.F32 R18, -RZ, R9.H1_H1 ;  /* 0x30000009ff127230 */ /* 0x000fe20000004100 */
[----:B------:R-:W-:Y:S01]  /*190f0*/  FFMA.FTZ R16, R16, R17, R24 ;  /* 0x0000001110107223 */ /* 0x000fe20000010018 */
[--C-:B------:R-:W-:Y:S01]  /*19100*/  HADD2.F32 R9, -RZ, R10.reuse.H0_H0 ;  /* 0x2000000aff097230 */ /* 0x100fe20000004100 */
[----:B------:R-:W-:Y:S01]  /*19110*/  FFMA.FTZ R8, R14, R8, R12 ;  /* 0x000000080e087223 */ /* 0x000fe2000001000c */
[----:B------:R-:W-:-:S02]  /*19120*/  HADD2.F32 R19, -RZ, R10.H1_H1 ;  /* 0x3000000aff137230 */ /* 0x000fc40000004100 */
[----:B------:R-:W-:Y:S01]  /*19130*/  HADD2.F32 R12, -RZ, R0.H1_H1 ;  /* 0x30000000ff0c7230 */ /* 0x000fe20000004100 */
[----:B------:R-:W-:Y:S01]  /*19140*/  F2FP.PACK_AB R3, R16, R3 ;  /* 0x000000031003723e */ /* 0x000fe200000000ff */
[----:B------:R-:W-:Y:S02]  /*19150*/  HADD2.F32 R10, -RZ, R11.H0_H0 ;  /* 0x2000000bff0a7230 */ /* 0x000fe40000004100 */
[----:B------:R-:W-:Y:S01]  /*19160*/  HADD2.F32 R4, -RZ, R13.H0_H0 ;  /* 0x2000000dff047230 */ /* 0x000fe20000004100 */
[----:B------:R-:W-:Y:S01]  /*19170*/  FFMA.FTZ R12, R12, R18, R15 ;  /* 0x000000120c0c7223 */ /* 0x000fe2000001000f */
[--C-:B------:R-:W-:Y:S02]  /*19180*/  HADD2.F32 R0, -RZ, R2.reuse.H0_H0 ;  /* 0x20000002ff007230 */ /* 0x100fe40000004100 */
[----:B------:R-:W-:Y:S01]  /*19190*/  HADD2.F32 R11, -RZ, R11.H1_H1 ;  /* 0x3000000bff0b7230 */ /* 0x000fe20000004100 */
[----:B------:R-:W-:Y:S01]  /*191a0*/  FFMA.FTZ R4, R4, R9, R5 ;  /* 0x0000000904047223 */ /* 0x000fe20000010005 */
[----:B------:R-:W-:Y:S01]  /*191b0*/  HADD2.F32 R2, -RZ, R2.H1_H1 ;  /* 0x30000002ff027230 */ /* 0x000fe20000004100 */
[----:B------:R-:W-:Y:S01]  /*191c0*/  FFMA.FTZ R0, R0, R10, R6 ;  /* 0x0000000a00007223 */ /* 0x000fe20000010006 */
[----:B------:R-:W-:Y:S01]  /*191d0*/  HADD2.F32 R13, -RZ, R13.H1_H1 ;  /* 0x3000000dff0d7230 */ /* 0x000fe20000004100 */
[----:B------:R-:W-:-:S02]  /*191e0*/  F2FP.PACK_AB R12, R12, R8 ;  /* 0x000000080c0c723e */ /* 0x000fc400000000ff */
[----:B------:R-:W-:Y:S02]  /*191f0*/  FFMA.FTZ R2, R2, R11, R7 ;  /* 0x0000000b02027223 */ /* 0x000fe40000010007 */
[----:B------:R-:W-:-:S03]  /*19200*/  FFMA.FTZ R13, R13, R19, R22 ;  /* 0x000000130d0d7223 */ /* 0x000fc60000010016 */
[----:B------:R-:W-:Y:S02]  /*19210*/  F2FP.PACK_AB R0, R2, R0 ;  /* 0x000000000200723e */ /* 0x000fe400000000ff */
[----:B------:R-:W-:Y:S01]  /*19220*/  F2FP.PACK_AB R4, R13, R4 ;  /* 0x000000040d04723e */ /* 0x000fe200000000ff */
[----:B------:R-:W-:Y:S01]  /*19230*/  IMAD.MOV.U32 R13, RZ, RZ, R12 ;  /* 0x000000ffff0d7224 */ /* 0x000fe200078e000c */
[----:B------:R-:W-:Y:S02]  /*19240*/  MOV R12, R3 ;  /* 0x00000003000c7202 */ /* 0x000fe40000000f00 */
[----:B------:R-:W-:Y:S02]  /*19250*/  MOV R14, R4 ;  /* 0x00000004000e7202 */ /* 0x000fe40000000f00 */
[----:B------:R-:W-:Y:S02]  /*19260*/  MOV R15, R0 ;  /* 0x00000000000f7202 */ /* 0x000fe40000000f00 */
.L_x_2256:
[----:B------:R-:W-:Y:S05]  /*19270*/  BSYNC B0 ;  /* 0x0000000000007941 */ /* 0x000fea0003800000 */
.L_x_2255:
[----:B-----5:R1:W-:Y:S01]  /*19280*/  STS.128 [R247+0x7800], R12 ;  /* 0x0078000cf7007388 */ /* 0x0203e20000000c00 */
[----:B------:R-:W-:Y:S05]  /*19290*/  BRA `(.L_x_2180) ;  /* 0x0000095000007947 */ /* 0x000fea0003800000 */
.L_x_2130:
[----:B------:R-:W-:Y:S01]  /*192a0*/  IMAD.IADD R0, R244, 0x1, -R50 ;  /* 0x00000001f4007824 */ /* 0x000fe200078e0a32 */
[----:B------:R-:W-:Y:S01]  /*192b0*/  BSSY B0, `(.L_x_2257) ;  /* 0x0000024000007945 */ /* 0x000fe20003800000 */
[----:B------:R-:W-:-:S02]  /*192c0*/  ISETP.GE.AND P2, PT, R11, R155, PT ;  /* 0x0000009b0b00720c */ /* 0x000fc40003f46270 */
[-C--:B------:R-:W-:Y:S02]  /*192d0*/  ISETP.GE.AND P1, PT, R10, R155.reuse, PT ;  /* 0x0000009b0a00720c */ /* 0x080fe40003f26270 */
[----:B------:R-:W-:Y:S02]  /*192e0*/  ISETP.GE.AND P3, PT, R160, R0, PT ;  /* 0x00000000a000720c */ /* 0x000fe40003f66270 */
[----:B------:R-:W-:-:S11]  /*192f0*/  ISETP.GE.AND P0, PT, R12, R155, PT ;  /* 0x0000009b0c00720c */ /* 0x000fd60003f06270 */
[----:B------:R-:W-:Y:S05]  /*19300*/  @P3 BRA `(.L_x_2258) ;  /* 0x000001e000003947 */ /* 0x000fea0003800000 */
[----:B------:R-:W-:Y:S02]  /*19310*/  ISETP.GE.AND P6, PT, R16, R155, PT ;  /* 0x0000009b1000720c */ /* 0x000fe40003fc6270 */
[CC--:B------:R-:W-:Y:S02]  /*19320*/  @!P0 LEA R6, P4, R166.reuse, R172.reuse, 0x1 ;  /* 0x000000aca6068211 */ /* 0x0c0fe400078808ff */
        /* <DEDUP_REMOVED lines=28> */
.L_x_2258:
[----:B------:R-:W-:Y:S05]  /*194f0*/  BSYNC B0 ;  /* 0x0000000000007941 */ /* 0x000fea0003800000 */
.L_x_2257:
[----:B---3--:R-:W-:Y:S01]  /*19500*/  IADD3 R30, R160, 0x10, RZ ;  /* 0x00000010a01e7810 */ /* 0x008fe20007ffe0ff */
[----:B------:R-:W-:Y:S03]  /*19510*/  BSSY B0, `(.L_x_2259) ;  /* 0x0000023000007945 */ /* 0x000fe60003800000 */
[----:B------:R-:W-:-:S13]  /*19520*/  ISETP.GE.AND P3, PT, R30, R0, PT ;  /* 0x000000001e00720c */ /* 0x000fda0003f66270 */
[----:B------:R-:W-:Y:S05]  /*19530*/  @P3 BRA `(.L_x_2260) ;  /* 0x0000020000003947 */ /* 0x000fea0003800000 */
[----:B------:R-:W-:Y:S02]  /*19540*/  ISETP.GE.AND P5, PT, R16, R155, PT ;  /* 0x0000009b1000720c */ /* 0x000fe40003fa6270 */
[----:B------:R-:W-:-:S04]  /*19550*/  IADD3 R5, P3, R5, R166, RZ ;  /* 0x000000a605057210 */ /* 0x000fc80007f7e0ff */
[-C--:B-1----:R-:W-:Y:S01]  /*19560*/  @!P0 LEA R6, P4, R5, R172.reuse, 0x1 ;  /* 0x000000ac05068211 */ /* 0x082fe200078808ff */
        /* <DEDUP_REMOVED lines=29> */
.L_x_2260:
[----:B------:R-:W-:Y:S05]  /*19740*/  BSYNC B0 ;  /* 0x0000000000007941 */ /* 0x000fea0003800000 */
.L_x_2259:
[----:B------:R-:W-:Y:S01]  /*19750*/  IADD3 R31, R160, 0x20, RZ ;  /* 0x00000020a01f7810 */ /* 0x000fe20007ffe0ff */
[----:B------:R-:W-:Y:S03]  /*19760*/  BSSY B0, `(.L_x_2261) ;  /* 0x0000023000007945 */ /* 0x000fe60003800000 */
[----:B------:R-:W-:-:S13]  /*19770*/  ISETP.GE.AND P3, PT, R31, R0, PT ;  /* 0x000000001f00720c */ /* 0x000fda0003f66270 */
[----:B------:R-:W-:Y:S05]  /*19780*/  @P3 BRA `(.L_x_2262) ;  /* 0x0000020000003947 */ /* 0x000fea0003800000 */
[----:B------:R-:W-:Y:S02]  /*19790*/  ISETP.GE.AND P5, PT, R16, R155, PT ;  /* 0x0000009b1000720c */ /* 0x000fe40003fa6270 */
[----:B-1----:R-:W-:-:S04]  /*197a0*/  LEA R3, P3, R170, R166, 0x5 ;  /* 0x000000a6aa037211 */ /* 0x002fc800078628ff */
[----:B------:R-:W-:Y:S02]  /*197b0*/  LEA.HI.X R2, R170, R169, R171, 0x5, P3 ;  /* 0x000000a9aa027211 */ /* 0x000fe400018f2cab */
[CC--:B------:R-:W-:Y:S02]  /*197c0*/  @!P0 LEA R6, P4, R3.reuse, R172.reuse, 0x1 ;  /* 0x000000ac03068211 */ /* 0x0c0fe400078808ff */
        /* <DEDUP_REMOVED lines=28> */
.L_x_2262:
[----:B------:R-:W-:Y:S05]  /*19990*/  BSYNC B0 ;  /* 0x0000000000007941 */ /* 0x000fea0003800000 */
.L_x_2261:
        /* <DEDUP_REMOVED lines=8> */
[CC--:B-1----:R-:W-:Y:S02]  /*19a20*/  @!P0 LEA R4, P4, R170.reuse, R172.reuse, 0x1 ;  /* 0x000000acaa048211 */ /* 0x0c2fe400078808ff */
        /* <DEDUP_REMOVED lines=28> */
.L_x_2180:
[----:B------:R-:W-:Y:S05]  /*19bf0*/  BSYNC B3 ;  /* 0x0000000000037941 */ /* 0x000fea0003800000 */
.L_x_2129:
[----:B------:R-:W-:Y:S01]  /*19c00*/  IADD3 R250, R165, -0x1, RZ ;  /* 0xffffffffa5fa7810 */ /* 0x000fe20007ffe0ff */
[----:B------:R-:W-:Y:S01]  /*19c10*/  BSSY B0, `(.L_x_2263) ;  /* 0x0000025000007945 */ /* 0x000fe20003800000 */
[----:B------:R-:W-:-:S03]  /*19c20*/  LOP3.LUT R251, R153, 0xff, RZ, 0xc0, !PT ;  /* 0x000000ff99fb7812 */ /* 0x000fc600078ec0ff */
[----:B-1----:R-:W-:-:S04]  /*19c30*/  IMAD.SHL.U32 R3, R250, 0x40, RZ ;  /* 0x00000040fa037824 */ /* 0x002fc800078e00ff */
        /* <DEDUP_REMOVED lines=34> */
.L_x_2264:
[----:B------:R-:W-:Y:S05]  /*19e60*/  BSYNC B0 ;  /* 0x0000000000007941 */ /* 0x000fea0003800000 */
.L_x_2263:
        /* <DEDUP_REMOVED lines=10> */
[CC--:B------:R-:W-:Y:S02]  /*19f10*/  @P4 LEA R10, P6, R4.reuse, R162.reuse, 0x1 ;  /* 0x000000a2040a4211 */ /* 0x0c0fe400078c08ff */
[C---:B------:R-:W-:Y:S02]  /*19f20*/  @!P5 LEA R12, P0, R237.reuse, R241, 0x1 ;  /* 0x000000f1ed0cd211 */ /* 0x040fe400078008ff */
[C---:B------:R-:W-:Y:S02]  /*19f30*/  @P3 LEA R8, P2, R4.reuse, R162, 0x1 ;  /* 0x000000a204083211 */ /* 0x040fe400078408ff */
        /* <DEDUP_REMOVED lines=25> */
.L_x_2266:
[----:B------:R-:W-:Y:S05]  /*1a0d0*/  BSYNC B0 ;  /* 0x0000000000007941 */ /* 0x000fea0003800000 */
.L_x_2265:
        /* <DEDUP_REMOVED lines=9> */
[----:B--2---:R-:W-:-:S02]  /*1a170*/  SHF.L.U64.HI R4, R46, 0x5, R47 ;  /* 0x000000052e047819 */ /* 0x004fc4000001022f */
[----:B------:R-:W-:-:S04]  /*1a180*/  LEA R5, P0, R46, R158, 0x5 ;  /* 0x0000009e2e057211 */ /* 0x000fc800078028ff */
[----:B-1----:R-:W-:Y:S02]  /*1a190*/  @P4 LEA R10, P6, R5, R162, 0x1 ;  /* 0x000000a2050a4211 */ /* 0x002fe400078c08ff */
        /* <DEDUP_REMOVED lines=28> */
.L_x_2268:
[----:B------:R-:W-:Y:S05]  /*1a360*/  BSYNC B0 ;  /* 0x0000000000007941 */ /* 0x000fea0003800000 */
.L_x_2267:
        /* <DEDUP_REMOVED lines=10> */
[----:B------:R-:W-:-:S03]  /*1a410*/  LOP3.LUT P1, RZ, R251, 0x8, RZ, 0xc0, !PT ;  /* 0x00000008fbff7812 */ /* 0x000fc6000782c0ff */
[----:B------:R-:W-:-:S04]  /*1a420*/  IMAD.IADD R2, R157, 0x1, R2 ;  /* 0x000000019d027824 */ /* 0x000fc800078e0202 */
[CC--:B-12---:R-:W-:Y:S02]  /*1a430*/  @P4 LEA R8, P6, R156.reuse, R162.reuse, 0x1 ;  /* 0x000000a29c084211 */ /* 0x0c6fe400078c08ff */
[----:B------:R-:W-:Y:S02]  /*1a440*/  @!P5 IMAD.MOV.U32 R4, RZ, RZ, R241 ;  /* 0x000000ffff04d224 */ /* 0x000fe400078e00f1 */
[----:B------:R-:W-:Y:S01]  /*1a450*/  @!P5 IMAD.MOV.U32 R5, RZ, RZ, R240 ;  /* 0x000000ffff05d224 */ /* 0x000fe200078e00f0 */
[CC--:B------:R-:W-:Y:S01]  /*1a460*/  @P3 LEA R6, P2, R156.reuse, R162.reuse, 0x1 ;  /* 0x000000a29c063211 */ /* 0x0c0fe200078408ff */
[----:B------:R-:W-:Y:S01]  /*1a470*/  @!P5 IMAD R47, R47, 0x60, RZ ;  /* 0x000000602f2fd824 */ /* 0x000fe200078e02ff */
[----:B------:R-:W-:Y:S01]  /*1a480*/  @P1 LEA R10, P0, R156, R162, 0x1 ;  /* 0x000000a29c0a1211 */ /* 0x000fe200078008ff */
[----:B------:R-:W-:Y:S01]  /*1a490*/  @!P5 IMAD.WIDE.U32 R4, R46, 0x60, R4 ;  /* 0x000000602e04d825 */ /* 0x000fe200078e0004 */
[CCC-:B------:R-:W-:Y:S02]  /*1a4a0*/  @P4 LEA.HI.X R9, R156.reuse, R163.reuse, R2.reuse, 0x1, P6 ;  /* 0x000000a39c094211 */ /* 0x1c0fe400030f0c02 */
[CCC-:B------:R-:W-:Y:S01]  /*1a4b0*/  @P3 LEA.HI.X R7, R156.reuse, R163.reuse, R2.reuse, 0x1, P2 ;  /* 0x000000a39c073211 */ /* 0x1c0fe200010f0c02 */
[----:B------:R-:W-:Y:S01]  /*1a4c0*/  @!P5 IMAD.IADD R5, R47, 0x1, R5 ;  /* 0x000000012f05d824 */ /* 0x000fe200078e0205 */
[----:B------:R-:W-:-:S04]  /*1a4d0*/  @P1 LEA.HI.X R11, R156, R163, R2, 0x1, P0 ;  /* 0x000000a39c0b1211 */ /* 0x000fc800000f0c02 */
        /* <DEDUP_REMOVED lines=20> */
.L_x_2270:
[----:B------:R-:W-:Y:S05]  /*1a620*/  BSYNC B0 ;  /* 0x0000000000007941 */ /* 0x000fea0003800000 */
.L_x_2269:
        /* <DEDUP_REMOVED lines=40> */
[----:B--2---:R-:W-:Y:S01]  /*1a8b0*/  @P3 MOV R4, R185 ;  /* 0x000000b900043202 */ /* 0x004fe20000000f00 */
[----:B------:R-:W-:-:S05]  /*1a8c0*/  @P3 IMAD.MOV.U32 R5, RZ, RZ, R184 ;  /* 0x000000ffff053224 */ /* 0x000fca00078e00b8 */
[----:B------:R-:W-:Y:S01]  /*1a8d0*/  @!PT LDS RZ, [RZ] ;  /* 0x00000000fffff984 */ /* 0x000fe20000000800 */
[----:B------:R-:W-:Y:S01]  /*1a8e0*/  @!PT LDS RZ, [RZ] ;  /* 0x00000000fffff984 */ /* 0x000fe20000000800 */
[----:B------:R-:W-:Y:S01]  /*1a8f0*/  @!PT LDS RZ, [RZ] ;  /* 0x00000000fffff984 */ /* 0x000fe20000000800 */
[----:B------:R1:W-:Y:S04]  /*1a900*/  @P3 LDGSTS.E.BYPASS.LTC128B.128 [R247+0x16000], [R4.64+0x180] ;  /* 0x1600018004f73fae */ /* 0x0003e8000b901d46 */
[----:B------:R1:W-:Y:S02]  /*1a910*/  @!P3 STS.128 [R247+0x16000], RZ ;  /* 0x016000fff700b388 */ /* 0x0003e40000000c00 */
.L_x_2272:
[----:B------:R-:W-:Y:S05]  /*1a920*/  BSYNC B0 ;  /* 0x0000000000007941 */ /* 0x000fea0003800000 */
.L_x_2271:
[----:B------:R-:W-:Y:S01]  /*1a930*/  ISETP.GE.AND P0, PT, R30, R0, PT ;  /* 0x000000001e00720c */ /* 0x000fe20003f06270 */
[----:B------:R-:W-:-:S12]  /*1a940*/  BSSY B0, `(.L_x_2273) ;  /* 0x0000027000007945 */ /* 0x000fd80003800000 */
[----:B------:R2:W-:Y:S04]  /*1a950*/  @P0 STS.128 [R247+0x10800], RZ ;  /* 0x010800fff7000388 */ /* 0x0005e80000000c00 */
[----:B------:R2:W-:Y:S04]  /*1a960*/  @P0 STS.128 [R247+0x12800], RZ ;  /* 0x012800fff7000388 */ /* 0x0005e80000000c00 */
[----:B------:R2:W-:Y:S04]  /*1a970*/  @P0 STS.128 [R247+0x14800], RZ ;  /* 0x014800fff7000388 */ /* 0x0005e80000000c00 */
[----:B------:R2:W-:Y:S01]  /*1a980*/  @P0 STS.128 [R247+0x16800], RZ ;  /* 0x016800fff7000388 */ /* 0x0005e20000000c00 */
[----:B------:R-:W-:Y:S05]  /*1a990*/  @P0 BRA `(.L_x_2274) ;  /* 0x0000021000000947 */ /* 0x000fea0003800000 */
[C---:B-1----:R-:W-:Y:S02]  /*1a9a0*/  LOP3.LUT R4, R251.reuse, 0x1, RZ, 0xc0, !PT ;  /* 0x00000001fb047812 */ /* 0x042fe400078ec0ff */
        /* <DEDUP_REMOVED lines=32> */
.L_x_2274:
[----:B------:R-:W-:Y:S05]  /*1abb0*/  BSYNC B0 ;  /* 0x0000000000007941 */ /* 0x000fea0003800000 */
.L_x_2273:
        /* <DEDUP_REMOVED lines=42> */
.L_x_2276:
[----:B------:R-:W-:Y:S05]  /*1ae60*/  BSYNC B0 ;  /* 0x0000000000007941 */ /* 0x000fea0003800000 */
.L_x_2275:
        /* <DEDUP_REMOVED lines=10> */
[----:B-1----:R-:W-:Y:S01]  /*1af10*/  @P1 MOV R8, R185 ;  /* 0x000000b900081202 */ /* 0x002fe20000000f00 */
[--C-:B------:R-:W-:Y:S01]  /*1af20*/  @P2 IMAD.MOV.U32 R6, RZ, RZ, R185.reuse ;  /* 0x000000ffff062224 */ /* 0x100fe200078e00b9 */
[-C--:B------:R-:W-:Y:S01]  /*1af30*/  @P1 MOV R9, R184.reuse ;  /* 0x000000b800091202 */ /* 0x080fe20000000f00 */
[----:B------:R-:W-:Y:S01]  /*1af40*/  @P3 IMAD.MOV.U32 R4, RZ, RZ, R185 ;  /* 0x000000ffff043224 */ /* 0x000fe200078e00b9 */
[-C--:B------:R-:W-:Y:S01]  /*1af50*/  @P2 MOV R7, R184.reuse ;  /* 0x000000b800072202 */ /* 0x080fe20000000f00 */
[----:B------:R-:W-:Y:S01]  /*1af60*/  @P3 IMAD R0, R49, 0x60, RZ ;  /* 0x0000006031003824 */ /* 0x000fe200078e02ff */
[----:B------:R-:W-:Y:S01]  /*1af70*/  @P3 MOV R5, R184 ;  /* 0x000000b800053202 */ /* 0x000fe20000000f00 */
[----:B------:R-:W-:-:S04]  /*1af80*/  @P1 IMAD.WIDE.U32 R10, R48, 0x60, R8 ;  /* 0x00000060300a1825 */ /* 0x000fc800078e0008 */
[----:B------:R-:W-:-:S04]  /*1af90*/  @P2 IMAD.WIDE.U32 R8, R48, 0x60, R6 ;  /* 0x0000006030082825 */ /* 0x000fc800078e0006 */
[----:B------:R-:W-:Y:S01]  /*1afa0*/  @P3 IMAD.WIDE.U32 R6, R48, 0x60, R4 ;  /* 0x0000006030063825 */ /* 0x000fe200078e0004 */
[----:B------:R-:W-:-:S03]  /*1afb0*/  @!P0 MOV R4, R185 ;  /* 0x000000b900048202 */ /* 0x000fc60000000f00 */
[----:B------:R-:W-:Y:S02]  /*1afc0*/  @!P0 IMAD.MOV.U32 R5, RZ, RZ, R184 ;  /* 0x000000ffff058224 */ /* 0x000fe400078e00b8 */
[----:B------:R-:W-:Y:S02]  /*1afd0*/  @P3 IMAD.IADD R0, R0, 0x1, R7 ;  /* 0x0000000100003824 */ /* 0x000fe400078e0207 */
[----:B------:R-:W-:-:S03]  /*1afe0*/  @!P0 IMAD.WIDE.U32 R12, R48, 0x60, R4 ;  /* 0x00000060300c8825 */ /* 0x000fc600078e0004 */
[----:B------:R-:W-:Y:S01]  /*1aff0*/  @P3 MOV R7, R0 ;  /* 0x0000000000073202 */ /* 0x000fe20000000f00 */
[C---:B------:R-:W-:Y:S02]  /*1b000*/  @P1 IMAD R5, R49.reuse, 0x60, RZ ;  /* 0x0000006031051824 */ /* 0x040fe400078e02ff */
[C---:B------:R-:W-:Y:S02]  /*1b010*/  @P2 IMAD R4, R49.reuse, 0x60, RZ ;  /* 0x0000006031042824 */ /* 0x040fe400078e02ff */
[----:B------:R-:W-:Y:S01]  /*1b020*/  @!P0 IMAD R49, R49, 0x60, RZ ;  /* 0x0000006031318824 */ /* 0x000fe200078e02ff */
[----:B------:R-:W-:Y:S02]  /*1b030*/  @P1 IADD3 R5, R5, R11, RZ ;  /* 0x0000000b05051210 */ /* 0x000fe40007ffe0ff */
[----:B------:R-:W-:Y:S02]  /*1b040*/  @P2 IADD3 R4, R4, R9, RZ ;  /* 0x0000000904042210 */ /* 0x000fe40007ffe0ff */
[----:B------:R-:W-:-:S02]  /*1b050*/  @!P0 IADD3 R13, R49, R13, RZ ;  /* 0x0000000d310d8210 */ /* 0x000fc40007ffe0ff */
[----:B------:R-:W-:Y:S01]  /*1b060*/  @P1 MOV R11, R5 ;  /* 0x00000005000b1202 */ /* 0x000fe20000000f00 */
[----:B------:R-:W-:Y:S01]  /*1b070*/  @P2 IMAD.MOV.U32 R5, RZ, RZ, R4 ;  /* 0x000000ffff052224 */ /* 0x000fe200078e0004 */
[----:B------:R-:W-:Y:S01]  /*1b080*/  @P2 MOV R4, R8 ;  /* 0x0000000800042202 */ /* 0x000fe20000000f00 */
        /* <DEDUP_REMOVED lines=20> */
.L_x_2278:
[----:B------:R-:W-:Y:S05]  /*1b1d0*/  BSYNC B0 ;  /* 0x0000000000007941 */ /* 0x000fea0003800000 */
.L_x_2277:
        /* <DEDUP_REMOVED lines=14> */
[----:B---3--:R-:W-:Y:S01]  /*1b2c0*/  LDSM.16.M88.4 R40, [R228] ;  /* 0x00000000e428783b */ /* 0x008fe20000000200 */
[----:B------:R-:W-:Y:S01]  /*1b2d0*/  LEA R225, R33, R228, 0x1 ;  /* 0x000000e421e17211 */ /* 0x000fe200078e08ff */
[----:B------:R-:W-:-:S02]  /*1b2e0*/  IMAD R229, R53, 0x200, R229 ;  /* 0x0000020035e57824 */ /* 0x000fc400078e02e5 */
[----:B------:R-:W-:Y:S02]  /*1b2f0*/  LDSM.16.M88.4 R68, [R226] ;  /* 0x00000000e244783b */ /* 0x000fe40000000200 */
[----:B------:R-:W-:Y:S02]  /*1b300*/  IMAD.SHL.U32 R229, R229, 0x2, RZ ;  /* 0x00000002e5e57824 */ /* 0x000fe400078e00ff */
[----:B------:R-:W-:Y:S03]  /*1b310*/  LDSM.16.M88.4 R52, [R225] ;  /* 0x00000000e134783b */ /* 0x000fe60000000200 */
[C---:B------:R-:W-:Y:S01]  /*1b320*/  IADD3 R0, R229.reuse, 0x8000, RZ ;  /* 0x00008000e5007810 */ /* 0x040fe20007ffe0ff */
[----:B-1----:R-:W1:Y:S01]  /*1b330*/  LDSM.16.M88.4 R12, [R229+0x8000] ;  /* 0x00800000e50c783b */ /* 0x002e620000000200 */
[----:B------:R-:W-:Y:S02]  /*1b340*/  IADD3 R227, R229, 0x8020, RZ ;  /* 0x00008020e5e37810 */ /* 0x000fe40007ffe0ff */
[----:B------:R-:W-:Y:S01]  /*1b350*/  @P1 IADD3 R227, R0, -0x20, RZ ;  /* 0xffffffe000e31810 */ /* 0x000fe20007ffe0ff */
[----:B------:R-:W3:Y:S01]  /*1b360*/  LDSM.16.M88.4 R56, [R229+0x8800] ;  /* 0x00880000e538783b */ /* 0x000ee20000000200 */
[----:B------:R-:W-:-:S03]  /*1b370*/  IMAD.MOV.U32 R0, RZ, RZ, 0x40 ;  /* 0x00000040ff007424 */ /* 0x000fc600078e00ff */
[----:B------:R-:W4:Y:S02]  /*1b380*/  LDSM.16.M88.4 R76, [R229+0x9000] ;  /* 0x00900000e54c783b */ /* 0x000f240000000200 */
[----:B------:R-:W-:Y:S02]  /*1b390*/  SEL R0, R0, 0xffffffc0, !P2 ;  /* 0xffffffc000007807 */ /* 0x000fe40005000000 */
[----:B------:R-:W3:Y:S03]  /*1b3a0*/  LDSM.16.M88.4 R28, [R229+0x9800] ;  /* 0x00980000e51c783b */ /* 0x000ee60000000200 */
[----:B------:R-:W-:Y:S01]  /*1b3b0*/  IMAD.IADD R224, R229, 0x1, R0 ;  /* 0x00000001e5e07824 */ /* 0x000fe200078e0200 */
[----:B------:R-:W3:Y:S01]  /*1b3c0*/  LDSM.16.M88.4 R4, [R227] ;  /* 0x00000000e304783b */ /* 0x000ee20000000200 */
[----:B------:R-:W-:-:S03]  /*1b3d0*/  IMAD.IADD R220, R0, 0x1, R227 ;  /* 0x0000000100dc7824 */ /* 0x000fc600078e02e3 */
[----:B------:R-:W4:Y:S04]  /*1b3e0*/  LDSM.16.M88.4 R92, [R227+0x800] ;  /* 0x00080000e35c783b */ /* 0x000f280000000200 */
[----:B------:R-:W4:Y:S04]  /*1b3f0*/  LDSM.16.M88.4 R88, [R227+0x1000] ;  /* 0x00100000e358783b */ /* 0x000f280000000200 */
[----:B------:R-:W4:Y:S04]  /*1b400*/  LDSM.16.M88.4 R84, [R227+0x1800] ;  /* 0x00180000e354783b */ /* 0x000f280000000200 */
[----:B------:R-:W4:Y:S04]  /*1b410*/  LDSM.16.M88.4 R8, [R224+0x8000] ;  /* 0x00800000e008783b */ /* 0x000f280000000200 */
[----:B------:R-:W4:Y:S01]  /*1b420*/  LDSM.16.M88.4 R64, [R224+0x8800] ;  /* 0x00880000e040783b */ /* 0x000f220000000200 */
[C---:B-1----:R-:W-:Y:S03]  /*1b430*/  HMMA.16816.F32 R16, R24.reuse, R12, RZ ;  /* 0x0000000c1810723c */ /* 0x042fe600000018ff */
[----:B------:R-:W1:Y:S04]  /*1b440*/  LDSM.16.M88.4 R60, [R224+0x9000] ;  /* 0x00900000e03c783b */ /* 0x000e680000000200 */
[----:B------:R-:W-:Y:S01]  /*1b450*/  LDSM.16.M88.4 R100, [R220+0x4800] ;  /* 0x00480000dc64783b */ /* 0x000fe20000000200 */
[C---:B------:R-:W-:Y:S03]  /*1b460*/  HMMA.16816.F32 R12, R24.reuse, R14, RZ ;  /* 0x0000000e180c723c */ /* 0x040fe600000018ff */
[----:B------:R-:W-:Y:S05]  /*1b470*/  LDSM.16.M88.4 R96, [R229+0xe800] ;  /* 0x00e80000e560783b */ /* 0x000fea0000000200 */
[C---:B---3--:R-:W-:Y:S08]  /*1b480*/  HMMA.16816.F32 R36, R24.reuse, R56, RZ ;  /* 0x000000381824723c */ /* 0x048ff000000018ff */
[C---:B----4-:R-:W-:Y:S08]  /*1b490*/  HMMA.16816.F32 R80, R24.reuse, R76, RZ ;  /* 0x0000004c1850723c */ /* 0x050ff000000018ff */
[C---:B------:R-:W-:Y:S08]  /*1b4a0*/  HMMA.16816.F32 R56, R24.reuse, R58, RZ ;  /* 0x0000003a1838723c */ /* 0x040ff000000018ff */
[C---:B------:R-:W-:Y:S08]  /*1b4b0*/  HMMA.16816.F32 R76, R24.reuse, R78, RZ ;  /* 0x0000004e184c723c */ /* 0x040ff000000018ff */
[C---:B------:R-:W-:Y:S08]  /*1b4c0*/  HMMA.16816.F32 R72, R24.reuse, R28, RZ ;  /* 0x0000001c1848723c */ /* 0x040ff000000018ff */
        /* <DEDUP_REMOVED lines=105> */
[----:B--2---:R-:W-:Y:S08]  /*1bb60*/  HMMA.16816.F32 R16, R4, R8, R16 ;  /* 0x000000080410723c */ /* 0x004ff00000001810 */
[C---:B------:R-:W-:Y:S08]  /*1bb70*/  HMMA.16816.F32 R72, R40.reuse, R64, R72 ;  /* 0x000000402848723c */ /* 0x040ff00000001848 */
[----:B------:R-:W-:Y:S01]  /*1bb80*/  HMMA.16816.F32 R68, R40, R66, R68 ;  /* 0x000000422844723c */ /* 0x000fe20000001844 */
[----:B------:R-:W-:Y:S04]  /*1bb90*/  LDSM.16.M88.4 R64, [R230+0x6000] ;  /* 0x00600000e640783b */ /* 0x000fe80000000200 */
[----:B------:R-:W2:Y:S03]  /*1bba0*/  LDSM.16.M88.4 R40, [R229+0xe000] ;  /* 0x00e00000e528783b */ /* 0x000ea60000000200 */
[----:B------:R-:W-:Y:S01]  /*1bbb0*/  HMMA.16816.F32 R12, R4, R10, R12 ;  /* 0x0000000a040c723c */ /* 0x000fe2000000180c */
[----:B------:R-:W-:Y:S07]  /*1bbc0*/  LDSM.16.M88.4 R8, [R224+0xd800] ;  /* 0x00d80000e008783b */ /* 0x000fee0000000200 */
[C---:B---3--:R-:W-:Y:S08]  /*1bbd0*/  HMMA.16816.F32 R36, R52.reuse, R28, R36 ;  /* 0x0000001c3424723c */ /* 0x048ff00000001824 */
[C---:B------:R-:W-:Y:S01]  /*1bbe0*/  HMMA.16816.F32 R56, R52.reuse, R30, R56 ;  /* 0x0000001e3438723c */ /* 0x040fe20000001838 */
[----:B------:R-:W3:Y:S07]  /*1bbf0*/  LDSM.16.M88.4 R28, [R224+0xc800] ;  /* 0x00c80000e01c783b */ /* 0x000eee0000000200 */
[C---:B----4-:R-:W-:Y:S08]  /*1bc00*/  HMMA.16816.F32 R80, R52.reuse, R24, R80 ;  /* 0x000000183450723c */ /* 0x050ff00000001850 */
[----:B------:R-:W-:Y:S01]  /*1bc10*/  HMMA.16816.F32 R76, R52, R26, R76 ;  /* 0x0000001a344c723c */ /* 0x000fe2000000184c */
[----:B------:R-:W4:Y:S07]  /*1bc20*/  LDSM.16.M88.4 R24, [R224+0xd000] ;  /* 0x00d00000e018783b */ /* 0x000f2e0000000200 */
[----:B------:R-:W-:Y:S08]  /*1bc30*/  HMMA.16816.F32 R16, R92, R84, R16 ;  /* 0x000000545c10723c */ /* 0x000ff00000001810 */
[C---:B-1----:R-:W-:Y:S08]  /*1bc40*/  HMMA.16816.F32 R72, R52.reuse, R60, R72 ;  /* 0x0000003c3448723c */ /* 0x042ff00000001848 */
[----:B------:R-:W-:Y:S01]  /*1bc50*/  HMMA.16816.F32 R68, R52, R62, R68 ;  /* 0x0000003e3444723c */ /* 0x000fe20000001844 */
[----:B------:R-:W-:Y:S04]  /*1bc60*/  LDSM.16.M88.4 R52, [R228+0x6000] ;  /* 0x00600000e434783b */ /* 0x000fe80000000200 */
[----:B------:R-:W1:Y:S03]  /*1bc70*/  LDSM.16.M88.4 R60, [R227+0x6000] ;  /* 0x00600000e33c783b */ /* 0x000e660000000200 */
[----:B------:R-:W-:Y:S01]  /*1bc80*/  HMMA.16816.F32 R12, R92, R86, R12 ;  /* 0x000000565c0c723c */ /* 0x000fe2000000180c */
[----:B------:R-:W-:Y:S07]  /*1bc90*/  LDSM.16.M88.4 R84, [R220+0x5800] ;  /* 0x00580000dc54783b */ /* 0x000fee0000000200 */
[----:B--2---:R-:W-:Y:S08]  /*1bca0*/  HMMA.16816.F32 R16, R64, R40, R16 ;  /* 0x000000284010723c */ /* 0x004ff00000001810 */
[C---:B---3--:R-:W-:Y:S08]  /*1bcb0*/  HMMA.16816.F32 R36, R4.reuse, R28, R36 ;  /* 0x0000001c0424723c */ /* 0x048ff00000001824 */
[C---:B------:R-:W-:Y:S01]  /*1bcc0*/  HMMA.16816.F32 R56, R4.reuse, R30, R56 ;  /* 0x0000001e0438723c */ /* 0x040fe20000001838 */
[----:B------:R-:W-:Y:S07]  /*1bcd0*/  LDSM.16.M88.4 R28, [R226+0x6000] ;  /* 0x00600000e21c783b */ /* 0x000fee0000000200 */
[C---:B----4-:R-:W-:Y:S08]  /*1bce0*/  HMMA.16816.F32 R80, R4.reuse, R24, R80 ;  /* 0x000000180450723c */ /* 0x050ff00000001850 */
[----:B------:R-:W-:Y:S01]  /*1bcf0*/  HMMA.16816.F32 R76, R4, R26, R76 ;  /* 0x0000001a044c723c */ /* 0x000fe2000000184c */
[----:B------:R-:W2:Y:S07]  /*1bd00*/  LDSM.16.M88.4 R24, [R224+0xe000] ;  /* 0x00e00000e018783b */ /* 0x000eae0000000200 */
[----:B------:R-:W-:Y:S01]  /*1bd10*/  HMMA.16816.F32 R12, R64, R42, R12 ;  /* 0x0000002a400c723c */ /* 0x000fe2000000180c */
[----:B------:R-:W-:Y:S07]  /*1bd20*/  LDSM.16.M88.4 R40, [R227+0x6800] ;  /* 0x00680000e328783b */ /* 0x000fee0000000200 */
[----:B-1----:R-:W-:Y:S08]  /*1bd30*/  HMMA.16816.F32 R16, R52, R60, R16 ;  /* 0x0000003c3410723c */ /* 0x002ff00000001810 */
[C---:B------:R-:W-:Y:S08]  /*1bd40*/  HMMA.16816.F32 R72, R4.reuse, R8, R72 ;  /* 0x000000080448723c */ /* 0x040ff00000001848 */
[----:B------:R-:W-:Y:S01]  /*1bd50*/  HMMA.16816.F32 R68, R4, R10, R68 ;  /* 0x0000000a0444723c */ /* 0x000fe20000001844 */
[----:B------:R-:W-:Y:S04]  /*1bd60*/  LDSM.16.M88.4 R8, [R225+0x6000] ;  /* 0x00600000e108783b */ /* 0x000fe80000000200 */
[----:B------:R-:W1:Y:S03]  /*1bd70*/  LDSM.16.M88.4 R4, [R220+0x6000] ;  /* 0x00600000dc04783b */ /* 0x000e660000000200 */
[----:B------:R-:W-:Y:S01]  /*1bd80*/  HMMA.16816.F32 R12, R52, R62, R12 ;  /* 0x0000003e340c723c */ /* 0x000fe2000000180c */
[----:B------:R-:W3:Y:S07]  /*1bd90*/  LDSM.16.M88.4 R60, [R229+0xf000] ;  /* 0x00f00000e53c783b */ /* 0x000eee0000000200 */
[----:B--2---:R-:W-:Y:S08]  /*1bda0*/  HMMA.16816.F32 R16, R28, R24, R16 ;  /* 0x000000181c10723c */ /* 0x004ff00000001810 */
[C---:B------:R-:W-:Y:S08]  /*1bdb0*/  HMMA.16816.F32 R36, R92.reuse, R100, R36 ;  /* 0x000000645c24723c */ /* 0x040ff00000001824 */
[C---:B------:R-:W-:Y:S08]  /*1bdc0*/  HMMA.16816.F32 R56, R92.reuse, R102, R56 ;  /* 0x000000665c38723c */ /* 0x040ff00000001838 */
[----:B------:R-:W-:Y:S01]  /*1bdd0*/  HMMA.16816.F32 R100, R92, R88, R80 ;  /* 0x000000585c64723c */ /* 0x000fe20000001850 */
[----:B------:R-:W-:Y:S07]  /*1bde0*/  LDSM.16.M88.4 R80, [R224+0xe800] ;  /* 0x00e80000e050783b */ /* 0x000fee0000000200 */
[----:B------:R-:W-:Y:S01]  /*1bdf0*/  HMMA.16816.F32 R12, R28, R26, R12 ;  /* 0x0000001a1c0c723c */ /* 0x000fe2000000180c */
[----:B------:R-:W2:Y:S07]  /*1be00*/  LDSM.16.M88.4 R24, [R227+0x7000] ;  /* 0x00700000e318783b */ /* 0x000eae0000000200 */
[----:B-1----:R-:W-:Y:S08]  /*1be10*/  HMMA.16816.F32 R16, R8, R4, R16 ;  /* 0x000000040810723c */ /* 0x002ff00000001810 */
[----:B------:R-:W-:Y:S01]  /*1be20*/  HMMA.16816.F32 R76, R92, R90, R76 ;  /* 0x0000005a5c4c723c */ /* 0x000fe2000000184c */
[----:B------:R-:W1:Y:S07]  /*1be30*/  LDSM.16.M88.4 R88, [R229+0xf800] ;  /* 0x00f80000e558783b */ /* 0x000e6e0000000200 */
[----:B---3--:R-:W-:Y:S08]  /*1be40*/  HMMA.16816.F32 R100, R64, R60, R100 ;  /* 0x0000003c4064723c */ /* 0x008ff00000001864 */
[----:B------:R-:W-:Y:S01]  /*1be50*/  HMMA.16816.F32 R72, R92, R84, R72 ;  /* 0x000000545c48723c */ /* 0x000fe20000001848 */
[----:B------:R-:W-:-:S02]  /*1be60*/  FMUL.FTZ R16, R16, R32 ;  /* 0x0000002010107220 */ /* 0x000fc40000410000 */
[-C--:B------:R-:W-:Y:S02]  /*1be70*/  FMUL.FTZ R17, R17, R32.reuse ;  /* 0x0000002011117220 */ /* 0x080fe40000410000 */
[----:B------:R-:W-:-:S03]  /*1be80*/  FMUL.FTZ R18, R18, R32 ;  /* 0x0000002012127220 */ /* 0x000fc60000410000 */
[----:B------:R-:W-:Y:S01]  /*1be90*/  HMMA.16816.F32 R84, R92, R86, R68 ;  /* 0x000000565c54723c */ /* 0x000fe20000001844 */
[----:B------:R-:W3:Y:S01]  /*1bea0*/  MUFU.TANH R44, R16 ;  /* 0x00000010002c7308 */ /* 0x000ee20000002400 */
[----:B------:R-:W-:Y:S06]  /*1beb0*/  LDSM.16.M88.4 R68, [R220+0x6800] ;  /* 0x00680000dc44783b */ /* 0x000fec0000000200 */
[----:B------:R-:W-:Y:S01]  /*1bec0*/  HMMA.16816.F32 R12, R8, R6, R12 ;  /* 0x00000006080c723c */ /* 0x000fe2000000180c */
[----:B------:R-:W4:Y:S01]  /*1bed0*/  MUFU.TANH R46, R17 ;  /* 0x00000011002e7308 */ /* 0x000f220000002400 */
[----:B------:R-:W-:Y:S06]  /*1bee0*/  LDSM.16.M88.4 R4, [R224+0xf000] ;  /* 0x00f00000e004783b */ /* 0x000fec0000000200 */
[----:B------:R-:W-:Y:S08]  /*1bef0*/  HMMA.16816.F32 R76, R64, R62, R76 ;  /* 0x0000003e404c723c */ /* 0x000ff0000000184c */
[----:B--2---:R-:W-:Y:S01]  /*1bf00*/  HMMA.16816.F32 R100, R52, R24, R100 ;  /* 0x000000183464723c */ /* 0x004fe20000001864 */
[----:B------:R2:W1:Y:S06]  /*1bf10*/  MUFU.TANH R24, R18 ;  /* 0x0000001200187308 */ /* 0x00046c0000002400 */
[----:B------:R-:W-:-:S02]  /*1bf20*/  FMUL.FTZ R25, R19, R32 ;  /* 0x0000002013197220 */ /* 0x000fc40000410000 */
[----:B--2---:R-:W2:Y:S01]  /*1bf30*/  LDSM.16.M88.4 R16, [R227+0x7800] ;  /* 0x00780000e310783b */ /* 0x004ea20000000200 */
[----:B------:R-:W-:Y:S01]  /*1bf40*/  HMMA.16816.F32 R36, R64, R96, R36 ;  /* 0x000000604024723c */ /* 0x000fe20000001824 */
[-C--:B------:R-:W-:Y:S02]  /*1bf50*/  FMUL.FTZ R12, R12, R32.reuse ;  /* 0x000000200c0c7220 */ /* 0x080fe40000410000 */
[-C--:B------:R-:W-:Y:S02]  /*1bf60*/  FMUL.FTZ R13, R13, R32.reuse ;  /* 0x000000200d0d7220 */ /* 0x080fe40000410000 */
[----:B------:R-:W-:-:S03]  /*1bf70*/  FMUL.FTZ R14, R14, R32 ;  /* 0x000000200e0e7220 */ /* 0x000fc60000410000 */
[C---:B------:R-:W-:Y:S01]  /*1bf80*/  HMMA.16816.F32 R56, R64.reuse, R98, R56 ;  /* 0x000000624038723c */ /* 0x040fe20000001838 */
[----:B------:R-:W2:Y:S07]  /*1bf90*/  MUFU.TANH R47, R12 ;  /* 0x0000000c002f7308 */ /* 0x000eae0000002400 */
[C---:B-1----:R-:W-:Y:S01]  /*1bfa0*/  HMMA.16816.F32 R84, R64.reuse, R90, R84 ;  /* 0x0000005a4054723c */ /* 0x042fe20000001854 */
[----:B------:R-:W1:Y:S07]  /*1bfb0*/  MUFU.TANH R48, R13 ;  /* 0x0000000d00307308 */ /* 0x000e6e0000002400 */
[----:B------:R-:W-:Y:S08]  /*1bfc0*/  HMMA.16816.F32 R72, R64, R88, R72 ;  /* 0x000000584048723c */ /* 0x000ff00000001848 */
[----:B------:R-:W-:Y:S01]  /*1bfd0*/  HMMA.16816.F32 R76, R52, R26, R76 ;  /* 0x0000001a344c723c */ /* 0x000fe2000000184c */
[----:B------:R1:W1:Y:S06]  /*1bfe0*/  MUFU.TANH R26, R14 ;  /* 0x0000000e001a7308 */ /* 0x00026c0000002400 */
[----:B------:R-:W-:-:S02]  /*1bff0*/  FMUL.FTZ R27, R15, R32 ;  /* 0x000000200f1b7220 */ /* 0x000fc40000410000 */
[----:B-1----:R-:W1:Y:S01]  /*1c000*/  LDSM.16.M88.4 R12, [R224+0xf800] ;  /* 0x00f80000e00c783b */ /* 0x002e620000000200 */
[C---:B------:R-:W-:Y:S08]  /*1c010*/  HMMA.16816.F32 R36, R52.reuse, R40, R36 ;  /* 0x000000283424723c */ /* 0x040ff00000001824 */
[C---:B------:R-:W-:Y:S01]  /*1c020*/  HMMA.16816.F32 R56, R52.reuse, R42, R56 ;  /* 0x0000002a3438723c */ /* 0x040fe20000001838 */
[----:B------:R-:W-:Y:S07]  /*1c030*/  LDSM.16.M88.4 R40, [R220+0x7000] ;  /* 0x00700000dc28783b */ /* 0x000fee0000000200 */
[C---:B--2---:R-:W-:Y:S08]  /*1c040*/  HMMA.16816.F32 R84, R52.reuse, R18, R84 ;  /* 0x000000123454723c */ /* 0x044ff00000001854 */
[----:B------:R-:W-:Y:S08]  /*1c050*/  HMMA.16816.F32 R72, R52, R16, R72 ;  /* 0x000000103448723c */ /* 0x000ff00000001848 */
[C---:B------:R-:W-:Y:S08]  /*1c060*/  HMMA.16816.F32 R100, R28.reuse, R4, R100 ;  /* 0x000000041c64723c */ /* 0x040ff00000001864 */
[----:B------:R-:W-:Y:S01]  /*1c070*/  HMMA.16816.F32 R76, R28, R6, R76 ;  /* 0x000000061c4c723c */ /* 0x000fe2000000184c */
[----:B------:R-:W2:Y:S01]  /*1c080*/  LDSM.16.M88.4 R4, [R220+0x7800] ;  /* 0x00780000dc04783b */ /* 0x000ea20000000200 */
[----:B------:R-:W-:-:S02]  /*1c090*/  LEA R23, R45, R23, 0x4 ;  /* 0x000000172d177211 */ /* 0x000fc400078e20ff */
[----:B------:R-:W-:Y:S01]  /*1c0a0*/  ISETP.GT.AND P6, PT, R250, R239, PT ;  /* 0x000000effa00720c */ /* 0x000fe20003fc4270 */
[----:B------:R-:W1:Y:S03]  /*1c0b0*/  MUFU.TANH R25, R25 ;  /* 0x0000001900197308 */ /* 0x000e660000002400 */
[----:B------:R-:W-:Y:S01]  /*1c0c0*/  HMMA.16816.F32 R36, R28, R80, R36 ;  /* 0x000000501c24723c */ /* 0x000fe20000001824 */
[----:B------:R-:W-:Y:S01]  /*1c0d0*/  ISETP.NE.U32.AND P0, PT, R248, RZ, PT ;  /* 0x000000fff800720c */ /* 0x000fe20003f05070 */
[----:B------:R-:W-:-:S06]  /*1c0e0*/  DEPBAR.LE SB0, 0x0 ;  /* 0x000080000000791a */ /* 0x000fcc0000000000 */
[C---:B------:R-:W-:Y:S08]  /*1c0f0*/  HMMA.16816.F32 R56, R28.reuse, R82, R56 ;  /* 0x000000521c38723c */ /* 0x040ff00000001838 */
[C---:B-1----:R-:W-:Y:S08]  /*1c100*/  HMMA.16816.F32 R84, R28.reuse, R14, R84 ;  /* 0x0000000e1c54723c */ /* 0x042ff00000001854 */
[----:B------:R-:W-:Y:S08]  /*1c110*/  HMMA.16816.F32 R72, R28, R12, R72 ;  /* 0x0000000c1c48723c */ /* 0x000ff00000001848 */
[C---:B------:R-:W-:Y:S08]  /*1c120*/  HMMA.16816.F32 R36, R8.reuse, R68, R36 ;  /* 0x000000440824723c */ /* 0x040ff00000001824 */
[C---:B------:R-:W-:Y:S08]  /*1c130*/  HMMA.16816.F32 R56, R8.reuse, R70, R56 ;  /* 0x000000460838723c */ /* 0x040ff00000001838 */
[C---:B--2---:R-:W-:Y:S08]  /*1c140*/  HMMA.16816.F32 R84, R8.reuse, R6, R84 ;  /* 0x000000060854723c */ /* 0x044ff00000001854 */
        /* <DEDUP_REMOVED lines=82> */
[----:B------:R-:W-:Y:S02]  /*1c670*/  IABS R4, R10 ;  /* 0x0000000a00047213 */ /* 0x000fe40000000000 */
[-C--:B--2---:R-:W-:Y:S02]  /*1c680*/  IABS R8, R6.reuse ;  /* 0x0000000600087213 */ /* 0x084fe40000000000 */
[-C--:B------:R-:W-:Y:S02]  /*1c690*/  IABS R5, R6.reuse ;  /* 0x0000000600057213 */ /* 0x080fe40000000000 */
[----:B------:R-:W1:Y:S01]  /*1c6a0*/  I2F.RP R14, R8 ;  /* 0x00000008000e7306 */ /* 0x000e620000209400 */
[----:B------:R-:W-:Y:S02]  /*1c6b0*/  LOP3.LUT R10, R10, R6, RZ, 0x3c, !PT ;  /* 0x000000060a0a7212 */ /* 0x000fe400078e3cff */
[----:B------:R-:W-:-:S02]  /*1c6c0*/  IMAD.MOV R5, RZ, RZ, -R5 ;  /* 0x000000ffff057224 */ /* 0x000fc400078e0a05 */
[----:B------:R-:W-:-:S03]  /*1c6d0*/  ISETP.GE.AND P1, PT, R10, RZ, PT ;  /* 0x000000ff0a00720c */ /* 0x000fc60003f26270 */
        /* <DEDUP_REMOVED lines=14> */
[----:B------:R-:W-:Y:S02]  /*1c7c0*/  @!P2 IADD3 R9, R9, 0x1, RZ ;  /* 0x000000010909a810 */ /* 0x000fe40007ffe0ff */
[----:B------:R-:W-:Y:S02]  /*1c7d0*/  ISETP.NE.AND P2, PT, R6, RZ, PT ;  /* 0x000000ff0600720c */ /* 0x000fe40003f45270 */
[-C--:B------:R-:W-:Y:S02]  /*1c7e0*/  ISETP.GE.U32.AND P4, PT, R4, R8.reuse, PT ;  /* 0x000000080400720c */ /* 0x080fe40003f86070 */
[----:B------:R-:W-:Y:S02]  /*1c7f0*/  @!P3 IADD3 R5, R5, -R8, RZ ;  /* 0x800000080505b210 */ /* 0x000fe40007ffe0ff */
[----:B------:R-:W-:Y:S02]  /*1c800*/  LOP3.LUT R4, R3, R6, RZ, 0x3c, !PT ;  /* 0x0000000603047212 */ /* 0x000fe400078e3cff */
[----:B------:R-:W-:-:S02]  /*1c810*/  ISETP.GE.U32.AND P5, PT, R5, R8, PT ;  /* 0x000000080500720c */ /* 0x000fc40003fa6070 */
[----:B------:R-:W-:Y:S02]  /*1c820*/  @!P3 IADD3 R11, R11, 0x1, RZ ;  /* 0x000000010b0bb810 */ /* 0x000fe40007ffe0ff */
[----:B------:R-:W-:Y:S02]  /*1c830*/  ISETP.GE.AND P3, PT, R4, RZ, PT ;  /* 0x000000ff0400720c */ /* 0x000fe40003f66270 */
[----:B------:R-:W-:Y:S02]  /*1c840*/  LOP3.LUT R4, RZ, R6, RZ, 0x33, !PT ;  /* 0x00000006ff047212 */ /* 0x000fe400078e33ff */
[----:B------:R-:W-:-:S05]  /*1c850*/  @P4 IADD3 R9, R9, 0x1, RZ ;  /* 0x0000000109094810 */ /* 0x000fca0007ffe0ff */
[----:B------:R-:W-:Y:S01]  /*1c860*/  IMAD.MOV.U32 R5, RZ, RZ, R9 ;  /* 0x000000ffff057224 */ /* 0x000fe200078e0009 */
[----:B------:R-:W-:-:S03]  /*1c870*/  @P5 IADD3 R11, R11, 0x1, RZ ;  /* 0x000000010b0b5810 */ /* 0x000fc60007ffe0ff */
[----:B------:R-:W-:Y:S01]  /*1c880*/  @!P1 IMAD.MOV R5, RZ, RZ, -R5 ;  /* 0x000000ffff059224 */ /* 0x000fe200078e0a05 */
[----:B------:R-:W-:-:S04]  /*1c890*/  @!P3 IADD3 R11, -R11, RZ, RZ ;  /* 0x000000ff0b0bb210 */ /* 0x000fc80007ffe1ff */
[C---:B------:R-:W-:Y:S02]  /*1c8a0*/  SEL R5, R4.reuse, R5, !P2 ;  /* 0x0000000504057207 */ /* 0x040fe40005000000 */
[----:B------:R-:W-:Y:S02]  /*1c8b0*/  SEL R4, R4, R11, !P2 ;  /* 0x0000000b04047207 */ /* 0x000fe40005000000 */
[----:B------:R-:W2:Y:S01]  /*1c8c0*/  LD.E.64 R10, [R20.64+0x38] ;  /* 0x00003806140a7980 */ /* 0x000ea2000c101b00 */
[----:B------:R-:W-:-:S04]  /*1c8d0*/  IMAD.WIDE R14, R5, 0x4, R248 ;  /* 0x00000004050e7825 */ /* 0x000fc800078e02f8 */
[C---:B------:R-:W-:Y:S01]  /*1c8e0*/  IMAD.WIDE R8, R4.reuse, 0x4, R248 ;  /* 0x0000000404087825 */ /* 0x040fe200078e02f8 */
[----:B------:R1:W3:Y:S05]  /*1c8f0*/  LD.E R7, [R14.64] ;  /* 0x000000060e077980 */ /* 0x0002ea000c101900 */
[----:B------:R-:W3:Y:S04]  /*1c900*/  LD.E R8, [R8.64] ;  /* 0x0000000608087980 */ /* 0x000ee8000c101900 */
[----:B-1----:R-:W4:Y:S01]  /*1c910*/  LD.E.64 R14, [R20.64+0x20] ;  /* 0x00002006140e7980 */ /* 0x002f22000c101b00 */
[----:B------:R-:W-:-:S04]  /*1c920*/  IMAD.IADD R4, R4, 0x1, -R5 ;  /* 0x0000000104047824 */ /* 0x000fc800078e0a05 */
[----:B------:R-:W-:-:S05]  /*1c930*/  IMAD R6, R6, R4, -0x40 ;  /* 0xffffffc006067424 */ /* 0x000fca00078e0204 */
[----:B------:R-:W-:Y:S01]  /*1c940*/  SHF.R.S32.HI R5, RZ, 0x1f, R6 ;  /* 0x0000001fff057819 */ /* 0x000fe20000011406 */
[----:B--2---:R-:W-:-:S04]  /*1c950*/  IMAD R4, R11, R6, RZ ;  /* 0x000000060b047224 */ /* 0x004fc800078e02ff */
[C---:B------:R-:W-:Y:S02]  /*1c960*/  IMAD R5, R10.reuse, R5, R4 ;  /* 0x000000050a057224 */ /* 0x040fe400078e0204 */
[----:B---3--:R-:W-:Y:S02]  /*1c970*/  IMAD.IADD R7, R7, 0x1, -R8 ;  /* 0x0000000107077824 */ /* 0x008fe400078e0a08 */
[----:B------:R-:W-:-:S03]  /*1c980*/  IMAD.WIDE.U32 R8, R10, R6, RZ ;  /* 0x000000060a087225 */ /* 0x000fc600078e00ff */
[----:B------:R-:W-:Y:S02]  /*1c990*/  SHF.R.S32.HI R6, RZ, 0x1f, R7 ;  /* 0x0000001fff067819 */ /* 0x000fe40000011407 */
[----:B------:R-:W-:Y:S01]  /*1c9a0*/  IADD3 R9, R9, R5, RZ ;  /* 0x0000000509097210 */ /* 0x000fe20007ffe0ff */
[----:B----4-:R-:W-:-:S04]  /*1c9b0*/  IMAD R4, R15, R7, RZ ;  /* 0x000000070f047224 */ /* 0x010fc800078e02ff */
[----:B------:R-:W-:Y:S02]  /*1c9c0*/  IMAD R4, R14, R6, R4 ;  /* 0x000000060e047224 */ /* 0x000fe400078e0204 */
[----:B------:R-:W-:-:S04]  /*1c9d0*/  IMAD.WIDE.U32 R6, R7, R14, R8 ;  /* 0x0000000e07067225 */ /* 0x000fc800078e0008 */
[----:B------:R-:W-:Y:S01]  /*1c9e0*/  IMAD.IADD R4, R7, 0x1, R4 ;  /* 0x0000000107047824 */ /* 0x000fe200078e0204 */
[----:B------:R-:W-:Y:S05]  /*1c9f0*/  BRA `(.L_x_2283) ;  /* 0x0000003000007947 */ /* 0x000fea0003800000 */
.L_x_2282:
[----:B------:R-:W2:Y:S02]  /*1ca00*/  LD.E R6, [R20.64+0x38] ;  /* 0x0000380614067980 */ /* 0x000ea4000c101900 */
[----:B--2---:R-:W-:-:S04]  /*1ca10*/  LEA R6, -R6, RZ, 0x6 ;  /* 0x000000ff06067211 */ /* 0x004fc800078e31ff */
[----:B------:R-:W-:Y:S02]  /*1ca20*/  SHF.R.S32.HI R4, RZ, 0x1f, R6 ;  /* 0x0000001fff047819 */ /* 0x000fe40000011406 */
.L_x_2283:
[----:B------:R-:W-:Y:S05]  /*1ca30*/  BSYNC B0 ;  /* 0x0000000000007941 */ /* 0x000fea0003800000 */
.L_x_2281:
        /* <DEDUP_REMOVED lines=125> */
.L_x_2280:
[----:B-1234-:R-:W-:Y:S05]  /*1d210*/  BSYNC B1 ;  /* 0x0000000000017941 */ /* 0x01efea0003800000 */
.L_x_2279:
[----:B------:R1:W2:Y:S01]  /*1d220*/  LD.E R29, [R20.64+0xdc] ;  /* 0x0000dc06141d7980 */ /* 0x0002a2000c101900 */
[----:B------:R-:W-:-:S02]  /*1d230*/  IMAD.IADD R22, R3, 0x1, R22 ;  /* 0x0000000103167824 */ /* 0x000fc400078e0216 */
[----:B------:R-:W-:-:S03]  /*1d240*/  IMAD.SHL.U32 R234, R35, 0x2, RZ ;  /* 0x0000000223ea7824 */ /* 0x000fc600078e00ff */
[----:B------:R-:W-:Y:S01]  /*1d250*/  IADD3 R3, R22, 0x1, RZ ;  /* 0x0000000116037810 */ /* 0x000fe20007ffe0ff */
[--C-:B------:R-:W-:Y:S01]  /*1d260*/  IMAD R233, R34, 0x2, R234.reuse ;  /* 0x0000000222e97824 */ /* 0x100fe200078e02ea */
[C---:B------:R-:W-:Y:S01]  /*1d270*/  IADD3 R4, R22.reuse, 0x8, RZ ;  /* 0x0000000816047810 */ /* 0x040fe20007ffe0ff */
        /* <DEDUP_REMOVED lines=18> */
[----:B------:R-:W-:Y:S01]  /*1d3a0*/  FSEL R47, R47, -INF , !P2 ;  /* 0xff8000002f2f7808 */ /* 0x000fe20005000000 */
        /* <DEDUP_REMOVED lines=11> */
[----:B------:R-:W-:Y:S01]  /*1d460*/  IADD3 R3, R22, 0x19, RZ ;  /* 0x0000001916037810 */ /* 0x000fe20007ffe0ff */
        /* <DEDUP_REMOVED lines=8> */
[----:B------:R-:W-:Y:S01]  /*1d4f0*/  FSEL R9, R17, -INF , !P5 ;  /* 0xff80000011097808 */ /* 0x000fe20006800000 */
[----:B------:R-:W-:Y:S01]  /*1d500*/  LDSM.16.MT88.4 R120, [R232+0x16000] ;  /* 0x01600000e878783b */ /* 0x000fe20000004200 */
[----:B------:R-:W-:Y:S02]  /*1d510*/  ISETP.GE.AND P3, PT, R3, R2, PT ;  /* 0x000000020300720c */ /* 0x000fe40003f66270 */
[C---:B------:R-:W-:Y:S02]  /*1d520*/  ISETP.GE.AND P5, PT, R22.reuse, R0, PT ;  /* 0x000000001600720c */ /* 0x040fe40003fa6270 */
[----:B------:R-:W-:-:S02]  /*1d530*/  IADD3 R6, R22, 0x20, RZ ;  /* 0x0000002016067810 */ /* 0x000fc40007ffe0ff */
[----:B------:R-:W-:Y:S02]  /*1d540*/  FSEL R8, R12, -INF , !P1 ;  /* 0xff8000000c087808 */ /* 0x000fe40004800000 */
[----:B------:R-:W-:Y:S02]  /*1d550*/  FSEL R44, R44, -INF , !P5 ;  /* 0xff8000002c2c7808 */ /* 0x000fe40006800000 */
[----:B------:R-:W-:Y:S02]  /*1d560*/  FSEL R12, R40, -INF , !P3 ;  /* 0xff800000280c7808 */ /* 0x000fe40005800000 */
[----:B------:R-:W-:Y:S01]  /*1d570*/  ISETP.GE.AND P3, PT, R22, R2, PT ;  /* 0x000000021600720c */ /* 0x000fe20003f66270 */
[----:B------:R-:W-:Y:S01]  /*1d580*/  LDSM.16.MT88.4 R40, [R234+0x12000] ;  /* 0x01200000ea28783b */ /* 0x000fe20000004200 */
[----:B------:R-:W-:Y:S02]  /*1d590*/  FSEL R13, R39, -INF , !P4 ;  /* 0xff800000270d7808 */ /* 0x000fe40006000000 */
[----:B------:R-:W-:-:S02]  /*1d5a0*/  ISETP.GE.AND P4, PT, R6, R0, PT ;  /* 0x000000000600720c */ /* 0x000fc40003f86270 */
[----:B------:R-:W-:Y:S02]  /*1d5b0*/  ISETP.GE.AND P1, PT, R6, R2, PT ;  /* 0x000000020600720c */ /* 0x000fe40003f26270 */
[----:B------:R-:W-:Y:S02]  /*1d5c0*/  FSEL R10, R16, -INF , !P2 ;  /* 0xff800000100a7808 */ /* 0x000fe40005000000 */
[----:B------:R-:W-:Y:S01]  /*1d5d0*/  FMNMX.FTZ R6, R44, R46, !PT ;  /* 0x0000002e2c067209 */ /* 0x000fe20007810000 */
[----:B------:R-:W-:Y:S01]  /*1d5e0*/  LDSM.16.MT88.4 R16, [R234+0x10800] ;  /* 0x01080000ea10783b */ /* 0x000fe20000004200 */
[----:B------:R-:W-:Y:S02]  /*1d5f0*/  ISETP.GE.AND P2, PT, R3, R0, PT ;  /* 0x000000000300720c */ /* 0x000fe40003f46270 */
[----:B------:R-:W-:Y:S02]  /*1d600*/  FSEL R24, R24, -INF , !P3 ;  /* 0xff80000018187808 */ /* 0x000fe40005800000 */
[----:B------:R-:W-:-:S02]  /*1d610*/  IADD3 R3, R22, 0x21, RZ ;  /* 0x0000002116037810 */ /* 0x000fc40007ffe0ff */
[----:B------:R-:W-:Y:S02]  /*1d620*/  FMNMX.FTZ R6, R47, R6, !PT ;  /* 0x000000062f067209 */ /* 0x000fe40007810000 */
[----:B------:R-:W-:Y:S02]  /*1d630*/  FSEL R11, R38, -INF , !P2 ;  /* 0xff800000260b7808 */ /* 0x000fe40005000000 */
[----:B------:R-:W-:Y:S02]  /*1d640*/  FMNMX.FTZ R14, R24, R25, !PT ;  /* 0x00000019180e7209 */ /* 0x000fe40007810000 */
[C---:B------:R-:W-:Y:S02]  /*1d650*/  ISETP.GE.AND P5, PT, R3.reuse, R0, PT ;  /* 0x000000000300720c */ /* 0x040fe40003fa6270 */
[----:B------:R-:W-:Y:S02]  /*1d660*/  ISETP.GE.AND P2, PT, R3, R2, PT ;  /* 0x000000020300720c */ /* 0x000fe40003f46270 */
[----:B------:R-:W-:-:S02]  /*1d670*/  IADD3 R3, R22, 0x28, RZ ;  /* 0x0000002816037810 */ /* 0x000fc40007ffe0ff */
[----:B------:R-:W-:Y:S02]  /*1d680*/  FMNMX.FTZ R6, R48, R6, !PT ;  /* 0x0000000630067209 */ /* 0x000fe40007810000 */
[----:B------:R-:W-:Y:S02]  /*1d690*/  FMNMX.FTZ R14, R26, R14, !PT ;  /* 0x0000000e1a0e7209 */ /* 0x000fe40007810000 */
[----:B------:R-:W-:Y:S02]  /*1d6a0*/  FSEL R178, R178, -INF , !P4 ;  /* 0xff800000b2b27808 */ /* 0x000fe40006000000 */
[----:B------:R-:W-:Y:S02]  /*1d6b0*/  FSEL R182, R182, -INF , !P1 ;  /* 0xff800000b6b67808 */ /* 0x000fe40004800000 */
[C---:B------:R-:W-:Y:S02]  /*1d6c0*/  ISETP.GE.AND P4, PT, R3.reuse, R0, PT ;  /* 0x000000000300720c */ /* 0x040fe40003f86270 */
[----:B------:R-:W-:-:S02]  /*1d6d0*/  ISETP.GE.AND P1, PT, R3, R2, PT ;  /* 0x000000020300720c */ /* 0x000fc40003f26270 */
        /* <DEDUP_REMOVED lines=8> */
[----:B------:R-:W-:Y:S02]  /*1d760*/  IADD3 R6, R22, 0x29, RZ ;  /* 0x0000002916067810 */ /* 0x000fe40007ffe0ff */
[----:B------:R-:W-:Y:S02]  /*1d770*/  FSEL R179, R179, -INF , !P5 ;  /* 0xff800000b3b37808 */ /* 0x000fe40006800000 */
[----:B------:R-:W-:Y:S02]  /*1d780*/  FMNMX.FTZ R15, R178, R15, !PT ;  /* 0x0000000fb20f7209 */ /* 0x000fe40007810000 */
[----:B------:R-:W-:-:S02]  /*1d790*/  FMNMX.FTZ R14, R12, R14, !PT ;  /* 0x0000000e0c0e7209 */ /* 0x000fc40007810000 */
[----:B------:R-:W-:Y:S02]  /*1d7a0*/  IADD3 R7, R22, 0x30, RZ ;  /* 0x0000003016077810 */ /* 0x000fe40007ffe0ff */
[----:B------:R-:W-:Y:S02]  /*1d7b0*/  ISETP.GE.AND P5, PT, R6, R0, PT ;  /* 0x000000000600720c */ /* 0x000fe40003fa6270 */
[----:B------:R-:W-:Y:S02]  /*1d7c0*/  FSEL R180, R180, -INF , !P4 ;  /* 0xff800000b4b47808 */ /* 0x000fe40006000000 */
[----:B------:R-:W-:Y:S02]  /*1d7d0*/  FMNMX.FTZ R15, R179, R15, !PT ;  /* 0x0000000fb30f7209 */ /* 0x000fe40007810000 */
[----:B------:R-:W-:Y:S02]  /*1d7e0*/  FSEL R183, R183, -INF , !P2 ;  /* 0xff800000b7b77808 */ /* 0x000fe40005000000 */
[----:B------:R-:W-:-:S02]  /*1d7f0*/  FMNMX.FTZ R14, R182, R14, !PT ;  /* 0x0000000eb60e7209 */ /* 0x000fc40007810000 */
[----:B------:R-:W-:Y:S02]  /*1d800*/  ISETP.GE.AND P3, PT, R6, R2, PT ;  /* 0x000000020600720c */ /* 0x000fe40003f66270 */
[----:B------:R-:W-:Y:S02]  /*1d810*/  ISETP.GE.AND P2, PT, R7, R0, PT ;  /* 0x000000000700720c */ /* 0x000fe40003f46270 */
[C---:B------:R-:W-:Y:S02]  /*1d820*/  IADD3 R6, R22.reuse, 0x31, RZ ;  /* 0x0000003116067810 */ /* 0x040fe40007ffe0ff */
[----:B------:R-:W-:Y:S02]  /*1d830*/  IADD3 R3, R22, 0x38, RZ ;  /* 0x0000003816037810 */ /* 0x000fe40007ffe0ff */
[----:B------:R-:W-:Y:S02]  /*1d840*/  FSEL R181, R181, -INF , !P5 ;  /* 0xff800000b5b57808 */ /* 0x000fe40006800000 */
[----:B------:R-:W-:-:S02]  /*1d850*/  FMNMX.FTZ R15, R180, R15, !PT ;  /* 0x0000000fb40f7209 */ /* 0x000fc40007810000 */
[----:B------:R-:W-:Y:S02]  /*1d860*/  FSEL R186, R186, -INF , !P1 ;  /* 0xff800000baba7808 */ /* 0x000fe40004800000 */
[----:B------:R-:W-:Y:S02]  /*1d870*/  FMNMX.FTZ R14, R183, R14, !PT ;  /* 0x0000000eb70e7209 */ /* 0x000fe40007810000 */
[----:B------:R-:W-:Y:S02]  /*1d880*/  FSEL R194, R194, -INF , !P2 ;  /* 0xff800000c2c27808 */ /* 0x000fe40005000000 */
[-C--:B------:R-:W-:Y:S02]  /*1d890*/  ISETP.GE.AND P4, PT, R6, R0.reuse, PT ;  /* 0x000000000600720c */ /* 0x080fe40003f86270 */
[----:B------:R-:W-:Y:S02]  /*1d8a0*/  FMNMX.FTZ R15, R181, R15, !PT ;  /* 0x0000000fb50f7209 */ /* 0x000fe40007810000 */
[----:B------:R-:W-:-:S02]  /*1d8b0*/  ISETP.GE.AND P2, PT, R3, R0, PT ;  /* 0x000000000300720c */ /* 0x000fc40003f46270 */
[----:B------:R-:W-:Y:S02]  /*1d8c0*/  ISETP.GE.AND P1, PT, R7, R2, PT ;  /* 0x000000020700720c */ /* 0x000fe40003f26270 */
[----:B------:R-:W-:Y:S02]  /*1d8d0*/  FSEL R187, R187, -INF , !P3 ;  /* 0xff800000bbbb7808 */ /* 0x000fe40005800000 */
        /* <DEDUP_REMOVED lines=16> */
[----:B------:R-:W-:Y:S01]  /*1d9e0*/  FSEL R31, R31, -INF , !P1 ;  /* 0xff8000001f1f7808 */ /* 0x000fe20004800000 */
[----:B-1----:R-:W-:Y:S01]  /*1d9f0*/  LDSM.16.MT88.4 R20, [R231+0x10800] ;  /* 0x01080000e714783b */ /* 0x002fe20000004200 */
        /* <DEDUP_REMOVED lines=51> */
[-CC-:B------:R-:W-:Y:S01]  /*1dd30*/  FFMA.FTZ R183, R183, R29.reuse, -R28.reuse ;  /* 0x0000001db7b77223 */ /* 0x180fe2000001081c */
        /* <DEDUP_REMOVED lines=54> */
[----:B------:R-:W1:Y:S05]  /*1e0a0*/  MUFU.EX2 R194, R194 ;  /* 0x000000c200c27308 */ /* 0x000e6a0000000800 */
[C---:B------:R-:W-:Y:S03]  /*1e0b0*/  HMMA.16816.F32 R116, R128.reuse, R120, RZ ;  /* 0x000000788074723c */ /* 0x040fe600000018ff */
[----:B------:R-:W1:Y:S05]  /*1e0c0*/  MUFU.EX2 R193, R193 ;  /* 0x000000c100c17308 */ /* 0x000e6a0000000800 */
[C---:B------:R-:W-:Y:S03]  /*1e0d0*/  HMMA.16816.F32 R156, R128.reuse, R158, RZ ;  /* 0x0000009e809c723c */ /* 0x040fe600000018ff */
[----:B------:R-:W-:Y:S05]  /*1e0e0*/  MUFU.EX2 R192, R192 ;  /* 0x000000c000c07308 */ /* 0x000fea0000000800 */
        /* <DEDUP_REMOVED lines=92> */
[----:B------:R-:W-:Y:S02]  /*1e6b0*/  FADD.FTZ R180, R194, R180 ;  /* 0x000000b4c2b47221 */ /* 0x000fe40000010000 */
[----:B------:R-:W-:Y:S01]  /*1e6c0*/  FADD.FTZ R186, R187, R186 ;  /* 0x000000babbba7221 */ /* 0x000fe20000010000 */
[----:B------:R-:W-:Y:S01]  /*1e6d0*/  HMMA.16816.F32 R148, R4, R10, R148 ;  /* 0x0000000a0494723c */ /* 0x000fe20000001894 */
[----:B------:R-:W1:Y:S01]  /*1e6e0*/  LDSM.16.MT88.4 R8, [R233+0x13000] ;  /* 0x01300000e908783b */ /* 0x000e620000004200 */
[----:B------:R-:W-:Y:S02]  /*1e6f0*/  FADD.FTZ R180, R193, R180 ;  /* 0x000000b4c1b47221 */ /* 0x000fe40000010000 */
[----:B------:R-:W-:Y:S02]  /*1e700*/  FADD.FTZ R186, R189, R186 ;  /* 0x000000babdba7221 */ /* 0x000fe40000010000 */
[----:B------:R-:W-:-:S02]  /*1e710*/  FADD.FTZ R180, R192, R180 ;  /* 0x000000b4c0b47221 */ /* 0x000fc40000010000 */
[----:B--2---:R-:W-:Y:S01]  /*1e720*/  HMMA.16816.F32 R144, R4, R12, R144 ;  /* 0x0000000c0490723c */ /* 0x004fe20000001890 */
[----:B------:R-:W-:Y:S02]  /*1e730*/  FADD.FTZ R186, R188, R186 ;  /* 0x000000babcba7221 */ /* 0x000fe40000010000 */
[----:B------:R-:W-:Y:S02]  /*1e740*/  FADD.FTZ R202, R190, R180 ;  /* 0x000000b4beca7221 */ /* 0x000fe40000010000 */
[----:B------:R-:W-:-:S03]  /*1e750*/  FADD.FTZ R186, R191, R186 ;  /* 0x000000babfba7221 */ /* 0x000fc60000010000 */
[C---:B------:R-:W-:Y:S01]  /*1e760*/  HMMA.16816.F32 R140, R4.reuse, R14, R140 ;  /* 0x0000000e048c723c */ /* 0x040fe2000000188c */
[----:B------:R-:W2:Y:S04]  /*1e770*/  LDSM.16.MT88.4 R12, [R231+0x13000] ;  /* 0x01300000e70c783b */ /* 0x000ea80000004200 */
[----:B------:R-:W-:Y:S03]  /*1e780*/  STL [R1], R202 ;  /* 0x000000ca01007387 */ /* 0x000fe60000100800 */
        /* <DEDUP_REMOVED lines=42> */
[----:B------:R-:W-:-:S02]  /*1ea30*/  F2FP.PACK_AB R4, R193, R194 ;  /* 0x000000c2c104723e */ /* 0x000fc400000000ff */
[----:B------:R-:W-:Y:S02]  /*1ea40*/  F2FP.PACK_AB R6, R190, R192 ;  /* 0x000000c0be06723e */ /* 0x000fe400000000ff */
[----:B------:R-:W-:Y:S02]  /*1ea50*/  F2FP.PACK_AB R5, R188, R189 ;  /* 0x000000bdbc05723e */ /* 0x000fe400000000ff */
[C---:B------:R-:W-:Y:S01]  /*1ea60*/  F2FP.PACK_AB R7, R252.reuse, R191 ;  /* 0x000000bffc07723e */ /* 0x040fe200000000ff */
[----:B------:R-:W-:-:S06]  /*1ea70*/  FADD.FTZ R252, R252, R186 ;  /* 0x000000bafcfc7221 */ /* 0x000fcc0000010000 */
        /* <DEDUP_REMOVED lines=58> */
[----:B------:R-:W-:Y:S02]  /*1ee20*/  IABS R5, R4 ;  /* 0x0000000400057213 */ /* 0x000fe40000000000 */
[----:B------:R-:W-:-:S04]  /*1ee30*/  IADD3 R12, R4, 0x40, RZ ;  /* 0x00000040040c7810 */ /* 0x000fc80007ffe0ff */
[----:B------:R-:W-:Y:S02]  /*1ee40*/  IABS R7, R12 ;  /* 0x0000000c00077213 */ /* 0x000fe40000000000 */
[-C--:B--2---:R-:W-:Y:S02]  /*1ee50*/  IABS R8, R11.reuse ;  /* 0x0000000b00087213 */ /* 0x084fe40000000000 */
[-C--:B------:R-:W-:Y:S02]  /*1ee60*/  IABS R6, R11.reuse ;  /* 0x0000000b00067213 */ /* 0x080fe40000000000 */
[----:B------:R-:W1:Y:S01]  /*1ee70*/  I2F.RP R14, R8 ;  /* 0x00000008000e7306 */ /* 0x000e620000209400 */
[-C--:B------:R-:W-:Y:S02]  /*1ee80*/  LOP3.LUT R4, R4, R11.reuse, RZ, 0x3c, !PT ;  /* 0x0000000b04047212 */ /* 0x080fe400078e3cff */
[----:B------:R-:W-:Y:S01]  /*1ee90*/  IMAD.MOV R6, RZ, RZ, -R6 ;  /* 0x000000ffff067224 */ /* 0x000fe200078e0a06 */
[----:B------:R-:W-:-:S02]  /*1eea0*/  LOP3.LUT R12, R12, R11, RZ, 0x3c, !PT ;  /* 0x0000000b0c0c7212 */ /* 0x000fc400078e3cff */
[----:B------:R-:W-:Y:S02]  /*1eeb0*/  ISETP.GE.AND P1, PT, R4, RZ, PT ;  /* 0x000000ff0400720c */ /* 0x000fe40003f26270 */
[----:B------:R-:W-:Y:S01]  /*1eec0*/  ISETP.GE.AND P3, PT, R12, RZ, PT ;  /* 0x000000ff0c00720c */ /* 0x000fe20003f66270 */
        /* <DEDUP_REMOVED lines=17> */
[----:B------:R-:W-:Y:S02]  /*1efe0*/  @!P4 IADD3 R10, R10, 0x1, RZ ;  /* 0x000000010a0ac810 */ /* 0x000fe40007ffe0ff */
[----:B------:R-:W-:Y:S02]  /*1eff0*/  ISETP.NE.AND P2, PT, R11, RZ, PT ;  /* 0x000000ff0b00720c */ /* 0x000fe40003f45270 */
[----:B------:R-:W-:-:S02]  /*1f000*/  ISETP.GE.U32.AND P6, PT, R6, R8, PT ;  /* 0x000000080600720c */ /* 0x000fc40003fc6070 */
[----:B------:R-:W-:-:S04]  /*1f010*/  LOP3.LUT R6, RZ, R11, RZ, 0x33, !PT ;  /* 0x0000000bff067212 */ /* 0x000fc800078e33ff */
[----:B------:R-:W-:-:S05]  /*1f020*/  @P5 IADD3 R9, R9, 0x1, RZ ;  /* 0x0000000109095810 */ /* 0x000fca0007ffe0ff */
[----:B------:R-:W-:Y:S02]  /*1f030*/  IMAD.MOV.U32 R7, RZ, RZ, R9 ;  /* 0x000000ffff077224 */ /* 0x000fe400078e0009 */
[----:B------:R-:W-:Y:S01]  /*1f040*/  @P6 IADD3 R10, R10, 0x1, RZ ;  /* 0x000000010a0a6810 */ /* 0x000fe20007ffe0ff */
[----:B------:R-:W2:Y:S01]  /*1f050*/  LD.E.64 R8, [R166.64+0x40] ;  /* 0x00004004a6087980 */ /* 0x000ea2000c101b00 */
[----:B------:R-:W-:Y:S02]  /*1f060*/  @!P1 IMAD.MOV R7, RZ, RZ, -R7 ;  /* 0x000000ffff079224 */ /* 0x000fe400078e0a07 */
[----:B------:R-:W-:-:S03]  /*1f070*/  @!P3 IADD3 R10, -R10, RZ, RZ ;  /* 0x000000ff0a0ab210 */ /* 0x000fc60007ffe1ff */
[C---:B------:R-:W-:Y:S02]  /*1f080*/  SEL R7, R6.reuse, R7, !P2 ;  /* 0x0000000706077207 */ /* 0x040fe40005000000 */
[----:B------:R-:W-:-:S03]  /*1f090*/  SEL R6, R6, R10, !P2 ;  /* 0x0000000a06067207 */ /* 0x000fc60005000000 */
[----:B------:R-:W-:-:S04]  /*1f0a0*/  IMAD.WIDE R4, R7, 0x4, R248 ;  /* 0x0000000407047825 */ /* 0x000fc800078e02f8 */
[C---:B------:R-:W-:Y:S02]  /*1f0b0*/  IMAD.WIDE R12, R6.reuse, 0x4, R248 ;  /* 0x00000004060c7825 */ /* 0x040fe400078e02f8 */
[----:B------:R1:W3:Y:S04]  /*1f0c0*/  LD.E R4, [R4.64] ;  /* 0x0000000404047980 */ /* 0x0002e8000c101900 */
[----:B-1----:R1:W3:Y:S04]  /*1f0d0*/  LD.E R5, [R12.64] ;  /* 0x000000040c057980 */ /* 0x0022e8000c101900 */
[----:B-1----:R-:W4:Y:S01]  /*1f0e0*/  LD.E.64 R12, [R166.64+0x28] ;  /* 0x00002804a60c7980 */ /* 0x002f22000c101b00 */
[----:B------:R-:W-:-:S04]  /*1f0f0*/  IMAD.IADD R6, R6, 0x1, -R7 ;  /* 0x0000000106067824 */ /* 0x000fc800078e0a07 */
[----:B------:R-:W-:-:S05]  /*1f100*/  IMAD R11, R11, R6, -0x40 ;  /* 0xffffffc00b0b7424 */ /* 0x000fca00078e0206 */
[----:B------:R-:W-:Y:S01]  /*1f110*/  SHF.R.S32.HI R7, RZ, 0x1f, R11 ;  /* 0x0000001fff077819 */ /* 0x000fe2000001140b */
[-C--:B--2---:R-:W-:Y:S02]  /*1f120*/  IMAD R6, R9, R11.reuse, RZ ;  /* 0x0000000b09067224 */ /* 0x084fe400078e02ff */
[----:B------:R-:W-:-:S04]  /*1f130*/  IMAD.WIDE.U32 R10, R8, R11, RZ ;  /* 0x0000000b080a7225 */ /* 0x000fc800078e00ff */
[----:B------:R-:W-:-:S05]  /*1f140*/  IMAD R6, R8, R7, R6 ;  /* 0x0000000708067224 */ /* 0x000fca00078e0206 */
[----:B------:R-:W-:Y:S01]  /*1f150*/  IADD3 R11, R11, R6, RZ ;  /* 0x000000060b0b7210 */ /* 0x000fe20007ffe0ff */
[----:B---3--:R-:W-:-:S05]  /*1f160*/  IMAD.IADD R4, R4, 0x1, -R5 ;  /* 0x0000000104047824 */ /* 0x008fca00078e0a05 */
[----:B------:R-:W-:Y:S01]  /*1f170*/  SHF.R.S32.HI R7, RZ, 0x1f, R4 ;  /* 0x0000001fff077819 */ /* 0x000fe20000011404 */
[----:B----4-:R-:W-:-:S04]  /*1f180*/  IMAD R5, R13, R4, RZ ;  /* 0x000000040d057224 */ /* 0x010fc800078e02ff */
[----:B------:R-:W-:Y:S02]  /*1f190*/  IMAD R5, R12, R7, R5 ;  /* 0x000000070c057224 */ /* 0x000fe400078e0205 */
[----:B------:R-:W-:-:S04]  /*1f1a0*/  IMAD.WIDE.U32 R6, R4, R12, R10 ;  /* 0x0000000c04067225 */ /* 0x000fc800078e000a */
[----:B------:R-:W-:Y:S01]  /*1f1b0*/  IMAD.IADD R5, R7, 0x1, R5 ;  /* 0x0000000107057824 */ /* 0x000fe200078e0205 */
[----:B------:R-:W-:Y:S05]  /*1f1c0*/  BRA `(.L_x_2287) ;  /* 0x0000004000007947 */ /* 0x000fea0003800000 */
.L_x_2286:
[----:B------:R-:W-:Y:S02]  /*1f1d0*/  ULDC.64 UR4, c[0x0][0x118] ;  /* 0x0000460000047ab9 */ /* 0x000fe40000000a00 */
[----:B------:R-:W2:Y:S02]  /*1f1e0*/  LD.E R6, [R166.64+0x40] ;  /* 0x00004004a6067980 */ /* 0x000ea4000c101900 */
[----:B--2---:R-:W-:-:S04]  /*1f1f0*/  LEA R6, -R6, RZ, 0x6 ;  /* 0x000000ff06067211 */ /* 0x004fc800078e31ff */
[----:B------:R-:W-:Y:S02]  /*1f200*/  SHF.R.S32.HI R5, RZ, 0x1f, R6 ;  /* 0x0000001fff057819 */ /* 0x000fe40000011406 */
.L_x_2287:
[----:B------:R-:W-:Y:S05]  /*1f210*/  BSYNC B0 ;  /* 0x0000000000007941 */ /* 0x000fea0003800000 */
.L_x_2285:
        /* <DEDUP_REMOVED lines=19> */
[CCC-:B------:R-:W-:Y:S02]  /*1f350*/  @P4 LEA.HI.X R11, R4.reuse, R184.reuse, R5.reuse, 0x1, P2 ;  /* 0x000000b8040b4211 */ /* 0x1c0fe400010f0c05 */
        /* <DEDUP_REMOVED lines=12> */
[----:B------:R-:W-:Y:S02]  /*1f420*/  @P3 LEA.HI.X R17, R6, R184, R5, 0x1, P1 ;  /* 0x000000b806113211 */ /* 0x000fe400008f0c05 */
[CC--:B------:R-:W-:Y:S01]  /*1f430*/  @P5 LEA R24, P1, R4.reuse, R185.reuse, 0x1 ;  /* 0x000000b904185211 */ /* 0x0c0fe200078208ff */
        /* <DEDUP_REMOVED lines=8> */
[----:B------:R-:W-:-:S02]  /*1f4c0*/  @P5 IMAD.MOV.U32 R4, RZ, RZ, R200 ;  /* 0x000000ffff045224 */ /* 0x000fc400078e00c8 */
        /* <DEDUP_REMOVED lines=81> */
[----:B----4-:R-:W2:Y:S04]  /*1f9e0*/  LDSM.16.M88.4 R8, [R229+0x8000] ;  /* 0x00800000e508783b */ /* 0x010ea80000000200 */
[----:B-----5:R-:W-:Y:S04]  /*1f9f0*/  LDSM.16.M88.4 R20, [R229+0x9000] ;  /* 0x00900000e514783b */ /* 0x020fe80000000200 */
[----:B------:R-:W-:Y:S04]  /*1fa00*/  LDSM.16.M88.4 R188, [R229+0x9800] ;  /* 0x00980000e5bc783b */ /* 0x000fe80000000200 */
[----:B------:R-:W-:Y:S04]  /*1fa10*/  LDSM.16.M88.4 R168, [R228] ;  /* 0x00000000e4a8783b */ /* 0x000fe80000000200 */
[----:B-1----:R-:W1:Y:S04]  /*1fa20*/  LDSM.16.M88.4 R28, [R229+0x8800] ;  /* 0x00880000e51c783b */ /* 0x002e680000000200 */
[----:B------:R-:W4:Y:S04]  /*1fa30*/  LDSM.16.M88.4 R16, [R227] ;  /* 0x00000000e310783b */ /* 0x000f280000000200 */
[----:B---3--:R-:W3:Y:S04]  /*1fa40*/  LDSM.16.M88.4 R12, [R223] ;  /* 0x00000000df0c783b */ /* 0x008ee80000000200 */
[----:B------:R-:W5:Y:S04]  /*1fa50*/  LDSM.16.M88.4 R176, [R222] ;  /* 0x00000000deb0783b */ /* 0x000f680000000200 */
[----:B------:R-:W3:Y:S04]  /*1fa60*/  LDSM.16.M88.4 R172, [R221] ;  /* 0x00000000ddac783b */ /* 0x000ee80000000200 */
[----:B------:R-:W-:Y:S01]  /*1fa70*/  LDSM.16.M88.4 R192, [R224+0xa000] ;  /* 0x00a00000e0c0783b */ /* 0x000fe20000000200 */
[C---:B--2---:R-:W-:Y:S03]  /*1fa80*/  HMMA.16816.F32 R4, R180.reuse, R8, RZ ;  /* 0x00000008b404723c */ /* 0x044fe600000018ff */
[----:B------:R-:W2:Y:S04]  /*1fa90*/  LD.E R165, [R166.64+0x18c] ;  /* 0x00018c04a6a57980 */ /* 0x000ea8000c101900 */
[----:B------:R-:W-:Y:S01]  /*1faa0*/  LDSM.16.M88.4 R196, [R220+0x6000] ;  /* 0x00600000dcc4783b */ /* 0x000fe20000000200 */
[C---:B------:R-:W-:Y:S03]  /*1fab0*/  HMMA.16816.F32 R8, R180.reuse, R10, RZ ;  /* 0x0000000ab408723c */ /* 0x040fe600000018ff */
[----:B------:R-:W0:Y:S05]  /*1fac0*/  LDGDEPBAR ;  /* 0x00000000000079af */ /* 0x000e2a0000000000 */
[C---:B-1----:R-:W-:Y:S08]  /*1fad0*/  HMMA.16816.F32 R32, R180.reuse, R28, RZ ;  /* 0x0000001cb420723c */ /* 0x042ff000000018ff */
[C---:B------:R-:W-:Y:S08]  /*1fae0*/  HMMA.16816.F32 R28, R180.reuse, R30, RZ ;  /* 0x0000001eb41c723c */ /* 0x040ff000000018ff */
[C---:B------:R-:W-:Y:S08]  /*1faf0*/  HMMA.16816.F32 R24, R180.reuse, R20, RZ ;  /* 0x00000014b418723c */ /* 0x040ff000000018ff */
[C---:B------:R-:W-:Y:S08]  /*1fb00*/  HMMA.16816.F32 R20, R180.reuse, R22, RZ ;  /* 0x00000016b414723c */ /* 0x040ff000000018ff */
[C---:B------:R-:W-:Y:S08]  /*1fb10*/  HMMA.16816.F32 R184, R180.reuse, R188, RZ ;  /* 0x000000bcb4b8723c */ /* 0x040ff000000018ff */
[----:B------:R-:W-:Y:S01]  /*1fb20*/  HMMA.16816.F32 R180, R180, R190, RZ ;  /* 0x000000beb4b4723c */ /* 0x000fe200000018ff */
[----:B------:R-:W-:Y:S07]  /*1fb30*/  LDSM.16.M88.4 R188, [R224+0x8800] ;  /* 0x00880000e0bc783b */ /* 0x000fee0000000200 */
[C---:B----4-:R-:W-:Y:S08]  /*1fb40*/  HMMA.16816.F32 R4, R168.reuse, R16, R4 ;  /* 0x00000010a804723c */ /* 0x050ff00000001804 */
[C---:B------:R-:W-:Y:S01]  /*1fb50*/  HMMA.16816.F32 R8, R168.reuse, R18, R8 ;  /* 0x00000012a808723c */ /* 0x040fe20000001808 */
[----:B------:R-:W1:Y:S07]  /*1fb60*/  LDSM.16.M88.4 R16, [R226] ;  /* 0x00000000e210783b */ /* 0x000e6e0000000200 */
[C---:B---3--:R-:W-:Y:S08]  /*1fb70*/  HMMA.16816.F32 R32, R168.reuse, R12, R32 ;  /* 0x0000000ca820723c */ /* 0x048ff00000001820 */
[C---:B------:R-:W-:Y:S01]  /*1fb80*/  HMMA.16816.F32 R28, R168.reuse, R14, R28 ;  /* 0x0000000ea81c723c */ /* 0x040fe2000000181c */
[----:B------:R-:W3:Y:S07]  /*1fb90*/  LDSM.16.M88.4 R12, [R224+0x8000] ;  /* 0x00800000e00c783b */ /* 0x000eee0000000200 */
[C---:B-----5:R-:W-:Y:S08]  /*1fba0*/  HMMA.16816.F32 R24, R168.reuse, R176, R24 ;  /* 0x000000b0a818723c */ /* 0x060ff00000001818 */
[C---:B------:R-:W-:Y:S01]  /*1fbb0*/  HMMA.16816.F32 R20, R168.reuse, R178, R20 ;  /* 0x000000b2a814723c */ /* 0x040fe20000001814 */
[----:B------:R-:W4:Y:S07]  /*1fbc0*/  LDSM.16.M88.4 R176, [R224+0x9000] ;  /* 0x00900000e0b0783b */ /* 0x000f2e0000000200 */
[C---:B------:R-:W-:Y:S08]  /*1fbd0*/  HMMA.16816.F32 R184, R168.reuse, R172, R184 ;  /* 0x000000aca8b8723c */ /* 0x040ff000000018b8 */
[----:B------:R-:W-:Y:S01]  /*1fbe0*/  HMMA.16816.F32 R180, R168, R174, R180 ;  /* 0x000000aea8b4723c */ /* 0x000fe200000018b4 */
[----:B------:R-:W5:Y:S04]  /*1fbf0*/  LDSM.16.M88.4 R172, [R224+0x9800] ;  /* 0x00980000e0ac783b */ /* 0x000f680000000200 */
[----:B------:R-:W-:Y:S03]  /*1fc00*/  LDSM.16.M88.4 R168, [R225] ;  /* 0x00000000e1a8783b */ /* 0x000fe60000000200 */
[C---:B-1----:R-:W-:Y:S08]  /*1fc10*/  HMMA.16816.F32 R32, R16.reuse, R188, R32 ;  /* 0x000000bc1020723c */ /* 0x042ff00000001820 */
[C---:B---3--:R-:W-:Y:S08]  /*1fc20*/  HMMA.16816.F32 R4, R16.reuse, R12, R4 ;  /* 0x0000000c1004723c */ /* 0x048ff00000001804 */
[C---:B------:R-:W-:Y:S01]  /*1fc30*/  HMMA.16816.F32 R8, R16.reuse, R14, R8 ;  /* 0x0000000e1008723c */ /* 0x040fe20000001808 */
[----:B------:R-:W1:Y:S07]  /*1fc40*/  LDSM.16.M88.4 R12, [R220] ;  /* 0x00000000dc0c783b */ /* 0x000e6e0000000200 */
[C---:B------:R-:W-:Y:S01]  /*1fc50*/  HMMA.16816.F32 R28, R16.reuse, R190, R28 ;  /* 0x000000be101c723c */ /* 0x040fe2000000181c */
[----:B------:R-:W3:Y:S07]  /*1fc60*/  LDSM.16.M88.4 R188, [R220+0x800] ;  /* 0x00080000dcbc783b */ /* 0x000eee0000000200 */
[C---:B----4-:R-:W-:Y:S08]  /*1fc70*/  HMMA.16816.F32 R24, R16.reuse, R176, R24 ;  /* 0x000000b01018723c */ /* 0x050ff00000001818 */
[C---:B------:R-:W-:Y:S01]  /*1fc80*/  HMMA.16816.F32 R20, R16.reuse, R178, R20 ;  /* 0x000000b21014723c */ /* 0x040fe20000001814 */
[----:B------:R-:W4:Y:S07]  /*1fc90*/  LDSM.16.M88.4 R176, [R220+0x1000] ;  /* 0x00100000dcb0783b */ /* 0x000f2e0000000200 */
[C---:B-----5:R-:W-:Y:S08]  /*1fca0*/  HMMA.16816.F32 R184, R16.reuse, R172, R184 ;  /* 0x000000ac10b8723c */ /* 0x060ff000000018b8 */
[----:B------:R-:W-:Y:S01]  /*1fcb0*/  HMMA.16816.F32 R180, R16, R174, R180 ;  /* 0x000000ae10b4723c */ /* 0x000fe200000018b4 */
[----:B------:R-:W5:Y:S04]  /*1fcc0*/  LDSM.16.M88.4 R172, [R220+0x1800] ;  /* 0x00180000dcac783b */ /* 0x000f680000000200 */
[----:B------:R-:W-:Y:S03]  /*1fcd0*/  LDSM.16.M88.4 R16, [R230+0x2000] ;  /* 0x00200000e610783b */ /* 0x000fe60000000200 */
[C---:B-1----:R-:W-:Y:S08]  /*1fce0*/  HMMA.16816.F32 R4, R168.reuse, R12, R4 ;  /* 0x0000000ca804723c */ /* 0x042ff00000001804 */
[C---:B------:R-:W-:Y:S01]  /*1fcf0*/  HMMA.16816.F32 R8, R168.reuse, R14, R8 ;  /* 0x0000000ea808723c */ /* 0x040fe20000001808 */
[----:B------:R-:W1:Y:S07]  /*1fd00*/  LDSM.16.M88.4 R12, [R229+0xa000] ;  /* 0x00a00000e50c783b */ /* 0x000e6e0000000200 */
[C---:B---3--:R-:W-:Y:S08]  /*1fd10*/  HMMA.16816.F32 R32, R168.reuse, R188, R32 ;  /* 0x000000bca820723c */ /* 0x048ff00000001820 */
[C---:B------:R-:W-:Y:S01]  /*1fd20*/  HMMA.16816.F32 R28, R168.reuse, R190, R28 ;  /* 0x000000bea81c723c */ /* 0x040fe2000000181c */
[----:B------:R-:W-:Y:S07]  /*1fd30*/  LDSM.16.M88.4 R188, [R219] ;  /* 0x00000000dbbc783b */ /* 0x000fee0000000200 */
[C---:B----4-:R-:W-:Y:S08]  /*1fd40*/  HMMA.16816.F32 R24, R168.reuse, R176, R24 ;  /* 0x000000b0a818723c */ /* 0x050ff00000001818 */
[C---:B------:R-:W-:Y:S01]  /*1fd50*/  HMMA.16816.F32 R20, R168.reuse, R178, R20 ;  /* 0x000000b2a814723c */ /* 0x040fe20000001814 */
[----:B------:R-:W3:Y:S07]  /*1fd60*/  LDSM.16.M88.4 R176, [R229+0xa800] ;  /* 0x00a80000e5b0783b */ /* 0x000eee0000000200 */
[C---:B-----5:R-:W-:Y:S08]  /*1fd70*/  HMMA.16816.F32 R184, R168.reuse, R172, R184 ;  /* 0x000000aca8b8723c */ /* 0x060ff000000018b8 */
[----:B------:R-:W-:Y:S01]  /*1fd80*/  HMMA.16816.F32 R180, R168, R174, R180 ;  /* 0x000000aea8b4723c */ /* 0x000fe200000018b4 */
[----:B------:R-:W4:Y:S04]  /*1fd90*/  LDSM.16.M88.4 R172, [R229+0xb000] ;  /* 0x00b00000e5ac783b */ /* 0x000f280000000200 */
[----:B------:R-:W5:Y:S03]  /*1fda0*/  LDSM.16.M88.4 R168, [R229+0xb800] ;  /* 0x00b80000e5a8783b */ /* 0x000f660000000200 */
[C---:B-1----:R-:W-:Y:S08]  /*1fdb0*/  HMMA.16816.F32 R4, R16.reuse, R12, R4 ;  /* 0x0000000c1004723c */ /* 0x042ff00000001804 */
[C---:B------:R-:W-:Y:S01]  /*1fdc0*/  HMMA.16816.F32 R8, R16.reuse, R14, R8 ;  /* 0x0000000e1008723c */ /* 0x040fe20000001808 */
[----:B------:R-:W1:Y:S07]  /*1fdd0*/  LDSM.16.M88.4 R12, [R228+0x2000] ;  /* 0x00200000e40c783b */ /* 0x000e6e0000000200 */
[C---:B---3--:R-:W-:Y:S08]  /*1fde0*/  HMMA.16816.F32 R32, R16.reuse, R176, R32 ;  /* 0x000000b01020723c */ /* 0x048ff00000001820 */
[C---:B------:R-:W-:Y:S01]  /*1fdf0*/  HMMA.16816.F32 R28, R16.reuse, R178, R28 ;  /* 0x000000b2101c723c */ /* 0x040fe2000000181c */
[----:B------:R-:W3:Y:S07]  /*1fe00*/  LDSM.16.M88.4 R176, [R218] ;  /* 0x00000000dab0783b */ /* 0x000eee0000000200 */
[C---:B----4-:R-:W-:Y:S08]  /*1fe10*/  HMMA.16816.F32 R24, R16.reuse, R172, R24 ;  /* 0x000000ac1018723c */ /* 0x050ff00000001818 */
[C---:B------:R-:W-:Y:S01]  /*1fe20*/  HMMA.16816.F32 R20, R16.reuse, R174, R20 ;  /* 0x000000ae1014723c */ /* 0x040fe20000001814 */
[----:B------:R-:W4:Y:S07]  /*1fe30*/  LDSM.16.M88.4 R172, [R217] ;  /* 0x00000000d9ac783b */ /* 0x000f2e0000000200 */
[C---:B-----5:R-:W-:Y:S08]  /*1fe40*/  HMMA.16816.F32 R184, R16.reuse, R168, R184 ;  /* 0x000000a810b8723c */ /* 0x060ff000000018b8 */
[----:B------:R-:W-:Y:S01]  /*1fe50*/  HMMA.16816.F32 R180, R16, R170, R180 ;  /* 0x000000aa10b4723c */ /* 0x000fe200000018b4 */
[----:B------:R-:W5:Y:S04]  /*1fe60*/  LDSM.16.M88.4 R16, [R216] ;  /* 0x00000000d810783b */ /* 0x000f680000000200 */
        /* <DEDUP_REMOVED lines=8> */
[C---:B------:R-:W-:Y:S01]  /*1fef0*/  HMMA.16816.F32 R20, R12.reuse, R174, R20 ;  /* 0x000000ae0c14723c */ /* 0x040fe20000001814 */
[----:B------:R-:W4:Y:S07]  /*1ff00*/  LDSM.16.M88.4 R172, [R224+0xb800] ;  /* 0x00b80000e0ac783b */ /* 0x000f2e0000000200 */
[C---:B-----5:R-:W-:Y:S08]  /*1ff10*/  HMMA.16816.F32 R184, R12.reuse, R16, R184 ;  /* 0x000000100cb8723c */ /* 0x060ff000000018b8 */
[----:B------:R-:W-:Y:S01]  /*1ff20*/  HMMA.16816.F32 R180, R12, R18, R180 ;  /* 0x000000120cb4723c */ /* 0x000fe200000018b4 */
[----:B------:R-:W-:Y:S04]  /*1ff30*/  LDSM.16.M88.4 R16, [R225+0x2000] ;  /* 0x00200000e110783b */ /* 0x000fe80000000200 */
[----:B------:R-:W5:Y:S03]  /*1ff40*/  LDSM.16.M88.4 R12, [R220+0x2000] ;  /* 0x00200000dc0c783b */ /* 0x000f660000000200 */
[C---:B--2---:R-:W-:Y:S08]  /*1ff50*/  HMMA.16816.F32 R4, R168.reuse, R192, R4 ;  /* 0x000000c0a804723c */ /* 0x044ff00000001804 */
[C---:B------:R-:W-:Y:S01]  /*1ff60*/  HMMA.16816.F32 R8, R168.reuse, R194, R8 ;  /* 0x000000c2a808723c */ /* 0x040fe20000001808 */
[----:B------:R-:W-:Y:S07]  /*1ff70*/  LDSM.16.M88.4 R192, [R229+0xc800] ;  /* 0x00c80000e5c0783b */ /* 0x000fee0000000200 */
[C---:B-1----:R-:W-:Y:S08]  /*1ff80*/  HMMA.16816.F32 R32, R168.reuse, R188, R32 ;  /* 0x000000bca820723c */ /* 0x042ff00000001820 */
[C---:B------:R-:W-:Y:S01]  /*1ff90*/  HMMA.16816.F32 R28, R168.reuse, R190, R28 ;  /* 0x000000bea81c723c */ /* 0x040fe2000000181c */
[----:B------:R-:W1:Y:S07]  /*1ffa0*/  LDSM.16.M88.4 R188, [R220+0x2800] ;  /* 0x00280000dcbc783b */ /* 0x000e6e0000000200 */
[C---:B---3--:R-:W-:Y:S08]  /*1ffb0*/  HMMA.16816.F32 R24, R168.reuse, R176, R24 ;  /* 0x000000b0a818723c */ /* 0x048ff00000001818 */
[C---:B------:R-:W-:Y:S01]  /*1ffc0*/  HMMA.16816.F32 R20, R168.reuse, R178, R20 ;  /* 0x000000b2a814723c */ /* 0x040fe20000001814 */
[----:B------:R-:W2:Y:S07]  /*1ffd0*/  LDSM.16.M88.4 R176, [R220+0x3000] ;  /* 0x00300000dcb0783b */ /* 0x000eae0000000200 */
[C---:B----4-:R-:W-:Y:S08]  /*1ffe0*/  HMMA.16816.F32 R184, R168.reuse, R172, R184 ;  /* 0x000000aca8b8723c */ /* 0x050ff000000018b8 */
[----:B------:R-:W-:Y:S01]  /*1fff0*/  HMMA.16816.F32 R180, R168, R174, R180 ;  /* 0x000000aea8b4723c */ /* 0x000fe200000018b4 */
[----:B------:R-:W3:Y:S04]  /*20000*/  LDSM.16.M88.4 R168, [R220+0x3800] ;  /* 0x00380000dca8783b */ /* 0x000ee80000000200 */
[----:B------:R-:W-:Y:S03]  /*20010*/  LDSM.16.M88.4 R172, [R230+0x4000] ;  /* 0x00400000e6ac783b */ /* 0x000fe60000000200 */
[C---:B-----5:R-:W-:Y:S08]  /*20020*/  HMMA.16816.F32 R4, R16.reuse, R12, R4 ;  /* 0x0000000c1004723c */ /* 0x060ff00000001804 */
[C---:B------:R-:W-:Y:S01]  /*20030*/  HMMA.16816.F32 R8, R16.reuse, R14, R8 ;  /* 0x0000000e1008723c */ /* 0x040fe20000001808 */
[----:B------:R-:W4:Y:S07]  /*20040*/  LDSM.16.M88.4 R12, [R229+0xc000] ;  /* 0x00c00000e50c783b */ /* 0x000f2e0000000200 */
[C---:B-1----:R-:W-:Y:S08]  /*20050*/  HMMA.16816.F32 R32, R16.reuse, R188, R32 ;  /* 0x000000bc1020723c */ /* 0x042ff00000001820 */
[C---:B------:R-:W-:Y:S01]  /*20060*/  HMMA.16816.F32 R28, R16.reuse, R190, R28 ;  /* 0x000000be101c723c */ /* 0x040fe2000000181c */
[----:B------:R-:W1:Y:S07]  /*20070*/  LDSM.16.M88.4 R188, [R229+0xd000] ;  /* 0x00d00000e5bc783b */ /* 0x000e6e0000000200 */
[C---:B--2---:R-:W-:Y:S08]  /*20080*/  HMMA.16816.F32 R24, R16.reuse, R176, R24 ;  /* 0x000000b01018723c */ /* 0x044ff00000001818 */
[C---:B------:R-:W-:Y:S01]  /*20090*/  HMMA.16816.F32 R20, R16.reuse, R178, R20 ;  /* 0x000000b21014723c */ /* 0x040fe20000001814 */
[----:B------:R-:W2:Y:S07]  /*200a0*/  LDSM.16.M88.4 R176, [R229+0xd800] ;  /* 0x00d80000e5b0783b */ /* 0x000eae0000000200 */
[C---:B---3--:R-:W-:Y:S08]  /*200b0*/  HMMA.16816.F32 R184, R16.reuse, R168, R184 ;  /* 0x000000a810b8723c */ /* 0x048ff000000018b8 */
[----:B------:R-:W-:Y:S01]  /*200c0*/  HMMA.16816.F32 R180, R16, R170, R180 ;  /* 0x000000aa10b4723c */ /* 0x000fe200000018b4 */
[----:B------:R-:W-:Y:S04]  /*200d0*/  LDSM.16.M88.4 R168, [R228+0x4000] ;  /* 0x00400000e4a8783b */ /* 0x000fe80000000200 */
[----:B------:R-:W-:Y:S03]  /*200e0*/  LDSM.16.M88.4 R16, [R215] ;  /* 0x00000000d710783b */ /* 0x000fe60000000200 */
[C---:B----4-:R-:W-:Y:S08]  /*200f0*/  HMMA.16816.F32 R4, R172.reuse, R12, R4 ;  /* 0x0000000cac04723c */ /* 0x050ff00000001804 */
[C---:B------:R-:W-:Y:S01]  /*20100*/  HMMA.16816.F32 R8, R172.reuse, R14, R8 ;  /* 0x0000000eac08723c */ /* 0x040fe20000001808 */
[----:B------:R-:W3:Y:S07]  /*20110*/  LDSM.16.M88.4 R12, [R214] ;  /* 0x00000000d60c783b */ /* 0x000eee0000000200 */
[C---:B------:R-:W-:Y:S08]  /*20120*/  HMMA.16816.F32 R32, R172.reuse, R192, R32 ;  /* 0x000000c0ac20723c */ /* 0x040ff00000001820 */
[C---:B------:R-:W-:Y:S01]  /*20130*/  HMMA.16816.F32 R28, R172.reuse, R194, R28 ;  /* 0x000000c2ac1c723c */ /* 0x040fe2000000181c */
[----:B------:R-:W-:Y:S07]  /*20140*/  LDSM.16.M88.4 R192, [R224+0xd000] ;  /* 0x00d00000e0c0783b */ /* 0x000fee0000000200 */
        /* <DEDUP_REMOVED lines=10> */
[C---:B------:R-:W-:Y:S08]  /*201f0*/  HMMA.16816.F32 R4, R168.reuse, R16, R4 ;  /* 0x00000010a804723c */ /* 0x040ff00000001804 */
[C---:B------:R-:W-:Y:S01]  /*20200*/  HMMA.16816.F32 R8, R168.reuse, R18, R8 ;  /* 0x00000012a808723c */ /* 0x040fe20000001808 */
[----:B------:R-:W4:Y:S07]  /*20210*/  LDSM.16.M88.4 R16, [R224+0xc000] ;  /* 0x00c00000e010783b */ /* 0x000f2e0000000200 */
[C---:B-1----:R-:W-:Y:S08]  /*20220*/  HMMA.16816.F32 R24, R168.reuse, R188, R24 ;  /* 0x000000bca818723c */ /* 0x042ff00000001818 */
[C---:B------:R-:W-:Y:S01]  /*20230*/  HMMA.16816.F32 R20, R168.reuse, R190, R20 ;  /* 0x000000bea814723c */ /* 0x040fe20000001814 */
[----:B------:R-:W-:Y:S07]  /*20240*/  LDSM.16.M88.4 R188, [R225+0x4000] ;  /* 0x00400000e1bc783b */ /* 0x000fee0000000200 */
[C---:B--2---:R-:W-:Y:S08]  /*20250*/  HMMA.16816.F32 R184, R168.reuse, R176, R184 ;  /* 0x000000b0a8b8723c */ /* 0x044ff000000018b8 */
[----:B------:R-:W-:Y:S01]  /*20260*/  HMMA.16816.F32 R180, R168, R178, R180 ;  /* 0x000000b2a8b4723c */ /* 0x000fe200000018b4 */
[----:B------:R-:W1:Y:S04]  /*20270*/  LDSM.16.M88.4 R176, [R224+0xd800] ;  /* 0x00d80000e0b0783b */ /* 0x000e680000000200 */
[----:B------:R-:W-:Y:S03]  /*20280*/  LDSM.16.M88.4 R168, [R220+0x4000] ;  /* 0x00400000dca8783b */ /* 0x000fe60000000200 */
[C---:B---3--:R-:W-:Y:S08]  /*20290*/  HMMA.16816.F32 R32, R172.reuse, R12, R32 ;  /* 0x0000000cac20723c */ /* 0x048ff00000001820 */
[C---:B------:R-:W-:Y:S01]  /*202a0*/  HMMA.16816.F32 R28, R172.reuse, R14, R28 ;  /* 0x0000000eac1c723c */ /* 0x040fe2000000181c */
[----:B------:R-:W2:Y:S07]  /*202b0*/  LDSM.16.M88.4 R12, [R220+0x4800] ;  /* 0x00480000dc0c783b */ /* 0x000eae0000000200 */
[C---:B----4-:R-:W-:Y:S08]  /*202c0*/  HMMA.16816.F32 R4, R172.reuse, R16, R4 ;  /* 0x00000010ac04723c */ /* 0x050ff00000001804 */
[C---:B------:R-:W-:Y:S01]  /*202d0*/  HMMA.16816.F32 R8, R172.reuse, R18, R8 ;  /* 0x00000012ac08723c */ /* 0x040fe20000001808 */
[----:B------:R-:W3:Y:S07]  /*202e0*/  LDSM.16.M88.4 R16, [R220+0x5000] ;  /* 0x00500000dc10783b */ /* 0x000eee0000000200 */
[C---:B------:R-:W-:Y:S08]  /*202f0*/  HMMA.16816.F32 R24, R172.reuse, R192, R24 ;  /* 0x000000c0ac18723c */ /* 0x040ff00000001818 */
[C---:B------:R-:W-:Y:S01]  /*20300*/  HMMA.16816.F32 R20, R172.reuse, R194, R20 ;  /* 0x000000c2ac14723c */ /* 0x040fe20000001814 */
[----:B------:R-:W4:Y:S07]  /*20310*/  LDSM.16.M88.4 R192, [R220+0x5800] ;  /* 0x00580000dcc0783b */ /* 0x000f2e0000000200 */
[C---:B-1----:R-:W-:Y:S08]  /*20320*/  HMMA.16816.F32 R184, R172.reuse, R176, R184 ;  /* 0x000000b0acb8723c */ /* 0x042ff000000018b8 */
[----:B------:R-:W-:Y:S01]  /*20330*/  HMMA.16816.F32 R180, R172, R178, R180 ;  /* 0x000000b2acb4723c */ /* 0x000fe200000018b4 */
[----:B------:R-:W-:Y:S04]  /*20340*/  LDSM.16.M88.4 R172, [R229+0xe000] ;  /* 0x00e00000e5ac783b */ /* 0x000fe80000000200 */
[----:B------:R-:W-:Y:S03]  /*20350*/  LDSM.16.M88.4 R176, [R229+0xf800] ;  /* 0x00f80000e5b0783b */ /* 0x000fe60000000200 */
[C---:B--2---:R-:W-:Y:S08]  /*20360*/  HMMA.16816.F32 R32, R188.reuse, R12, R32 ;  /* 0x0000000cbc20723c */ /* 0x044ff00000001820 */
[C---:B------:R-:W-:Y:S01]  /*20370*/  HMMA.16816.F32 R28, R188.reuse, R14, R28 ;  /* 0x0000000ebc1c723c */ /* 0x040fe2000000181c */
[----:B------:R-:W1:Y:S07]  /*20380*/  LDSM.16.M88.4 R12, [R230+0x6000] ;  /* 0x00600000e60c783b */ /* 0x000e6e0000000200 */
[C---:B---3--:R-:W-:Y:S08]  /*20390*/  HMMA.16816.F32 R24, R188.reuse, R16, R24 ;  /* 0x00000010bc18723c */ /* 0x048ff00000001818 */
[C---:B------:R-:W-:Y:S01]  /*203a0*/  HMMA.16816.F32 R20, R188.reuse, R18, R20 ;  /* 0x00000012bc14723c */ /* 0x040fe20000001814 */
[----:B------:R-:W2:Y:S07]  /*203b0*/  LDSM.16.M88.4 R16, [R229+0xf000] ;  /* 0x00f00000e510783b */ /* 0x000eae0000000200 */
[C---:B------:R-:W-:Y:S08]  /*203c0*/  HMMA.16816.F32 R4, R188.reuse, R168, R4 ;  /* 0x000000a8bc04723c */ /* 0x040ff00000001804 */
[C---:B------:R-:W-:Y:S01]  /*203d0*/  HMMA.16816.F32 R8, R188.reuse, R170, R8 ;  /* 0x000000aabc08723c */ /* 0x040fe20000001808 */
[----:B------:R-:W3:Y:S07]  /*203e0*/  LDSM.16.M88.4 R168, [R229+0xe800] ;  /* 0x00e80000e5a8783b */ /* 0x000eee0000000200 */
[C---:B----4-:R-:W-:Y:S08]  /*203f0*/  HMMA.16816.F32 R184, R188.reuse, R192, R184 ;  /* 0x000000c0bcb8723c */ /* 0x050ff000000018b8 */
[----:B------:R-:W-:Y:S01]  /*20400*/  HMMA.16816.F32 R180, R188, R194, R180 ;  /* 0x000000c2bcb4723c */ /* 0x000fe200000018b4 */
[----:B------:R-:W-:Y:S04]  /*20410*/  LDSM.16.M88.4 R192, [R228+0x6000] ;  /* 0x00600000e4c0783b */ /* 0x000fe80000000200 */
        /* <DEDUP_REMOVED lines=9> */
[----:B------:R-:W-:Y:S07]  /*204b0*/  LDSM.16.M88.4 R168, [R209] ;  /* 0x00000000d1a8783b */ /* 0x000fee0000000200 */
[C---:B------:R-:W-:Y:S08]  /*204c0*/  HMMA.16816.F32 R184, R12.reuse, R176, R184 ;  /* 0x000000b00cb8723c */ /* 0x040ff000000018b8 */
[----:B------:R-:W-:Y:S01]  /*204d0*/  HMMA.16816.F32 R180, R12, R178, R180 ;  /* 0x000000b20cb4723c */ /* 0x000fe200000018b4 */
[----:B------:R-:W-:Y:S04]  /*204e0*/  LDSM.16.M88.4 R176, [R226+0x6000] ;  /* 0x00600000e2b0783b */ /* 0x000fe80000000200 */
[----:B------:R-:W3:Y:S03]  /*204f0*/  LDSM.16.M88.4 R12, [R224+0xe000] ;  /* 0x00e00000e00c783b */ /* 0x000ee60000000200 */
[C---:B-1----:R-:W-:Y:S08]  /*20500*/  HMMA.16816.F32 R4, R192.reuse, R172, R4 ;  /* 0x000000acc004723c */ /* 0x042ff00000001804 */
[C---:B--2---:R-:W-:Y:S08]  /*20510*/  HMMA.16816.F32 R32, R192.reuse, R16, R32 ;  /* 0x00000010c020723c */ /* 0x044ff00000001820 */
[C---:B------:R-:W-:Y:S01]  /*20520*/  HMMA.16816.F32 R28, R192.reuse, R18, R28 ;  /* 0x00000012c01c723c */ /* 0x040fe2000000181c */
[----:B------:R-:W1:Y:S07]  /*20530*/  LDSM.16.M88.4 R16, [R225+0x6000] ;  /* 0x00600000e110783b */ /* 0x000e6e0000000200 */
[----:B------:R-:W-:Y:S01]  /*20540*/  HMMA.16816.F32 R8, R192, R174, R8 ;  /* 0x000000aec008723c */ /* 0x000fe20000001808 */
[----:B------:R-:W2:Y:S07]  /*20550*/  LDSM.16.M88.4 R172, [R224+0xe800] ;  /* 0x00e80000e0ac783b */ /* 0x000eae0000000200 */
[----:B---3--:R-:W-:Y:S08]  /*20560*/  HMMA.16816.F32 R4, R176, R12, R4 ;  /* 0x0000000cb004723c */ /* 0x008ff00000001804 */
[C---:B------:R-:W-:Y:S08]  /*20570*/  HMMA.16816.F32 R24, R192.reuse, R168, R24 ;  /* 0x000000a8c018723c */ /* 0x040ff00000001818 */
[----:B------:R-:W-:Y:S01]  /*20580*/  HMMA.16816.F32 R20, R192, R170, R20 ;  /* 0x000000aac014723c */ /* 0x000fe20000001814 */
[----:B------:R-:W3:Y:S07]  /*20590*/  LDSM.16.M88.4 R168, [R224+0xf000] ;  /* 0x00f00000e0a8783b */ /* 0x000eee0000000200 */
[----:B-1----:R-:W-:Y:S08]  /*205a0*/  HMMA.16816.F32 R4, R16, R196, R4 ;  /* 0x000000c41004723c */ /* 0x002ff00000001804 */
[C---:B------:R-:W-:Y:S01]  /*205b0*/  HMMA.16816.F32 R8, R176.reuse, R14, R8 ;  /* 0x0000000eb008723c */ /* 0x040fe20000001808 */
[----:B------:R-:W1:Y:S07]  /*205c0*/  LDSM.16.M88.4 R12, [R220+0x6800] ;  /* 0x00680000dc0c783b */ /* 0x000e6e0000000200 */
[----:B--2---:R-:W-:Y:S08]  /*205d0*/  HMMA.16816.F32 R28, R176, R174, R28 ;  /* 0x000000aeb01c723c */ /* 0x004ff0000000181c */
[----:B------:R-:W-:-:S02]  /*205e0*/  FMUL.FTZ R4, R4, R165 ;  /* 0x000000a504047220 */ /* 0x000fc40000410000 */
[-C--:B------:R-:W-:Y:S02]  /*205f0*/  FMUL.FTZ R5, R5, R165.reuse ;  /* 0x000000a505057220 */ /* 0x080fe40000410000 */
[-C--:B------:R-:W-:Y:S02]  /*20600*/  FMUL.FTZ R6, R6, R165.reuse ;  /* 0x000000a506067220 */ /* 0x080fe40000410000 */
[-C--:B------:R-:W-:Y:S02]  /*20610*/  FMUL.FTZ R7, R7, R165.reuse ;  /* 0x000000a507077220 */ /* 0x080fe40000410000 */
[----:B------:R-:W-:Y:S08]  /*20620*/  HMMA.16816.F32 R8, R16, R198, R8 ;  /* 0x000000c61008723c */ /* 0x000ff00000001808 */
[C---:B------:R-:W-:Y:S01]  /*20630*/  HMMA.16816.F32 R32, R176.reuse, R172, R32 ;  /* 0x000000acb020723c */ /* 0x040fe20000001820 */
[----:B------:R-:W-:Y:S07]  /*20640*/  MUFU.TANH R172, R4 ;  /* 0x0000000400ac7308 */ /* 0x000fee0000002400 */
[----:B---3--:R-:W-:Y:S01]  /*20650*/  HMMA.16816.F32 R24, R176, R168, R24 ;  /* 0x000000a8b018723c */ /* 0x008fe20000001818 */
[----:B------:R-:W2:Y:S08]  /*20660*/  MUFU.TANH R169, R5 ;  /* 0x0000000500a97308 */ /* 0x000eb00000002400 */
[----:B------:R-:W-:Y:S08]  /*20670*/  MUFU.TANH R168, R6 ;  /* 0x0000000600a87308 */ /* 0x000ff00000002400 */
[----:B------:R3:W4:Y:S02]  /*20680*/  MUFU.TANH R173, R7 ;  /* 0x0000000700ad7308 */ /* 0x0007240000002400 */
[----:B---3--:R-:W3:Y:S01]  /*20690*/  LDSM.16.M88.4 R4, [R220+0x7000] ;  /* 0x00700000dc04783b */ /* 0x008ee20000000200 */
[----:B-1----:R-:W-:Y:S01]  /*206a0*/  HMMA.16816.F32 R28, R16, R14, R28 ;  /* 0x0000000e101c723c */ /* 0x002fe2000000181c */
[----:B------:R-:W-:-:S02]  /*206b0*/  FMUL.FTZ R8, R8, R165 ;  /* 0x000000a508087220 */ /* 0x000fc40000410000 */
[-C--:B------:R-:W-:Y:S02]  /*206c0*/  FMUL.FTZ R9, R9, R165.reuse ;  /* 0x000000a509097220 */ /* 0x080fe40000410000 */
[-C--:B------:R-:W-:Y:S02]  /*206d0*/  FMUL.FTZ R10, R10, R165.reuse ;  /* 0x000000a50a0a7220 */ /* 0x080fe40000410000 */
[-C--:B------:R-:W-:Y:S01]  /*206e0*/  FMUL.FTZ R11, R11, R165.reuse ;  /* 0x000000a50b0b7220 */ /* 0x080fe20000410000 */
[----:B------:R-:W-:Y:S01]  /*206f0*/  HMMA.16816.F32 R184, R192, R188, R184 ;  /* 0x000000bcc0b8723c */ /* 0x000fe200000018b8 */
[----:B------:R-:W1:Y:S08]  /*20700*/  MUFU.TANH R196, R8 ;  /* 0x0000000800c47308 */ /* 0x000e700000002400 */
[----:B------:R-:W-:Y:S08]  /*20710*/  MUFU.TANH R174, R9 ;  /* 0x0000000900ae7308 */ /* 0x000ff00000002400 */
[----:B------:R-:W5:Y:S08]  /*20720*/  MUFU.TANH R175, R10 ;  /* 0x0000000a00af7308 */ /* 0x000f700000002400 */
[----:B------:R1:W1:Y:S01]  /*20730*/  MUFU.TANH R188, R11 ;  /* 0x0000000b00bc7308 */ /* 0x0002620000002400 */
[----:B------:R-:W-:Y:S01]  /*20740*/  HMMA.16816.F32 R20, R176, R170, R20 ;  /* 0x000000aab014723c */ /* 0x000fe20000001814 */
[----:B-1----:R-:W1:Y:S07]  /*20750*/  LDSM.16.M88.4 R8, [R224+0xf800] ;  /* 0x00f80000e008783b */ /* 0x002e6e0000000200 */
[----:B---3--:R-:W-:Y:S07]  /*20760*/  HMMA.16816.F32 R24, R16, R4, R24 ;  /* 0x000000041018723c */ /* 0x008fee0000001818 */
[----:B------:R-:W-:-:S02]  /*20770*/  FMUL.FTZ R4, R28, R165 ;  /* 0x000000a51c047220 */ /* 0x000fc40000410000 */
[----:B------:R-:W3:Y:S01]  /*20780*/  S2R R28, SR_TID.X ;  /* 0x00000000001c7919 */ /* 0x000ee20000002100 */
[----:B------:R-:W-:Y:S08]  /*20790*/  HMMA.16816.F32 R180, R192, R190, R180 ;  /* 0x000000bec0b4723c */ /* 0x000ff000000018b4 */
[C---:B------:R-:W-:Y:S01]  /*207a0*/  HMMA.16816.F32 R32, R16.reuse, R12, R32 ;  /* 0x0000000c1020723c */ /* 0x040fe20000001820 */
[----:B------:R-:W2:Y:S07]  /*207b0*/  LDSM.16.M88.4 R12, [R220+0x7800] ;  /* 0x00780000dc0c783b */ /* 0x000eae0000000200 */
[----:B------:R-:W-:Y:S08]  /*207c0*/  HMMA.16816.F32 R20, R16, R6, R20 ;  /* 0x000000061014723c */ /* 0x000ff00000001814 */
[----:B-1----:R-:W-:Y:S01]  /*207d0*/  HMMA.16816.F32 R184, R176, R8, R184 ;  /* 0x00000008b0b8723c */ /* 0x002fe200000018b8 */
[----:B---3--:R-:W-:-:S02]  /*207e0*/  IMAD.SHL.U32 R7, R28, 0x2, RZ ;  /* 0x000000021c077824 */ /* 0x008fc400078e00ff */
[-C--:B------:R-:W-:Y:S02]  /*207f0*/  FMUL.FTZ R5, R29, R165.reuse ;  /* 0x000000a51d057220 */ /* 0x080fe40000410000 */
[-C--:B------:R-:W-:Y:S01]  /*20800*/  FMUL.FTZ R30, R30, R165.reuse ;  /* 0x000000a51e1e7220 */ /* 0x080fe20000410000 */
[----:B------:R-:W-:Y:S02]  /*20810*/  LOP3.LUT R7, R7, 0x6, RZ, 0xc0, !PT ;  /* 0x0000000607077812 */ /* 0x000fe400078ec0ff */
[----:B------:R-:W-:Y:S01]  /*20820*/  HMMA.16816.F32 R180, R176, R10, R180 ;  /* 0x0000000ab0b4723c */ /* 0x000fe200000018b4 */
[----:B------:R-:W-:Y:S01]  /*20830*/  FMUL.FTZ R32, R32, R165 ;  /* 0x000000a520207220 */ /* 0x000fe20000410000 */
[----:B------:R-:W-:Y:S01]  /*20840*/  MUFU.TANH R4, R4 ;  /* 0x0000000400047308 */ /* 0x000fe20000002400 */
[----:B------:R-:W-:Y:S01]  /*20850*/  IMAD R7, R250, 0x40, R7 ;  /* 0x00000040fa077824 */ /* 0x000fe200078e0207 */
[----:B------:R-:W-:-:S04]  /*20860*/  DEPBAR.LE SB0, 0x0 ;  /* 0x000080000000791a */ /* 0x000fc80000000000 */
[----:B------:R-:W-:-:S04]  /*20870*/  IADD3 R6, R7, 0x1, RZ ;  /* 0x0000000107067810 */ /* 0x000fc80007ffe0ff */
[C---:B------:R-:W-:Y:S02]  /*20880*/  ISETP.GE.AND P2, PT, R6.reuse, R0, PT ;  /* 0x000000000600720c */ /* 0x040fe40003f46270 */
[----:B------:R-:W-:Y:S02]  /*20890*/  ISETP.GE.AND P1, PT, R6, R2, PT ;  /* 0x000000020600720c */ /* 0x000fe40003f26270 */
[----:B------:R-:W-:Y:S01]  /*208a0*/  IADD3 R6, R7, 0x8, RZ ;  /* 0x0000000807067810 */ /* 0x000fe20007ffe0ff */
[----:B------:R1:W3:Y:S01]  /*208b0*/  MUFU.TANH R189, R32 ;  /* 0x0000002000bd7308 */ /* 0x0002e20000002400 */
[-C--:B------:R-:W-:Y:S01]  /*208c0*/  FMUL.FTZ R34, R34, R165.reuse ;  /* 0x000000a522227220 */ /* 0x080fe20000410000 */
[----:B--2---:R-:W-:Y:S01]  /*208d0*/  HMMA.16816.F32 R184, R16, R12, R184 ;  /* 0x0000000c10b8723c */ /* 0x004fe200000018b8 */
[----:B------:R-:W-:Y:S01]  /*208e0*/  ISETP.GE.AND P6, PT, R6, R0, PT ;  /* 0x000000000600720c */ /* 0x000fe20003fc6270 */
[----:B------:R-:W-:Y:S01]  /*208f0*/  FMUL.FTZ R35, R35, R165 ;  /* 0x000000a523237220 */ /* 0x000fe20000410000 */
[----:B------:R-:W-:-:S02]  /*20900*/  IADD3 R9, R7, 0x9, RZ ;  /* 0x0000000907097810 */ /* 0x000fc40007ffe0ff */
[----:B------:R-:W-:Y:S01]  /*20910*/  FSEL R8, R169, -INF , !P2 ;  /* 0xff800000a9087808 */ /* 0x000fe20005000000 */
[----:B------:R-:W2:Y:S01]  /*20920*/  MUFU.TANH R193, R34 ;  /* 0x0000002200c17308 */ /* 0x000ea20000002400 */
[----:B------:R-:W-:Y:S01]  /*20930*/  ISETP.GE.AND P2, PT, R6, R2, PT ;  /* 0x000000020600720c */ /* 0x000fe20003f46270 */
[----:B------:R-:W-:Y:S01]  /*20940*/  HMMA.16816.F32 R180, R16, R14, R180 ;  /* 0x0000000e10b4723c */ /* 0x000fe200000018b4 */
[----:B----4-:R-:W-:Y:S01]  /*20950*/  FSEL R6, R173, -INF , !P1 ;  /* 0xff800000ad067808 */ /* 0x010fe20004800000 */
[----:B-1----:R-:W-:Y:S01]  /*20960*/  FMUL.FTZ R32, R33, R165 ;  /* 0x000000a521207220 */ /* 0x002fe20000410000 */
[----:B------:R-:W-:-:S03]  /*20970*/  FSEL R196, R196, -INF , !P6 ;  /* 0xff800000c4c47808 */ /* 0x000fc60007000000 */
[----:B------:R-:W-:Y:S01]  /*20980*/  MUFU.TANH R191, R35 ;  /* 0x0000002300bf7308 */ /* 0x000fe20000002400 */
[C---:B------:R-:W-:Y:S01]  /*20990*/  ISETP.GE.AND P1, PT, R9.reuse, R0, PT ;  /* 0x000000000900720c */ /* 0x040fe20003f26270 */
[----:B------:R-:W-:Y:S01]  /*209a0*/  FMUL.FTZ R20, R20, R165 ;  /* 0x000000a514147220 */ /* 0x000fe20000410000 */
[----:B------:R-:W-:Y:S02]  /*209b0*/  ISETP.GE.AND P6, PT, R9, R2, PT ;  /* 0x000000020900720c */ /* 0x000fe40003fc6270 */
[----:B------:R-:W-:-:S03]  /*209c0*/  IADD3 R9, R7, 0x10, RZ ;  /* 0x0000001007097810 */ /* 0x000fc60007ffe0ff */
[----:B------:R-:W1:Y:S01]  /*209d0*/  MUFU.TANH R32, R32 ;  /* 0x0000002000207308 */ /* 0x000e620000002400 */
[-C--:B------:R-:W-:Y:S01]  /*209e0*/  FMUL.FTZ R24, R24, R165.reuse ;  /* 0x000000a518187220 */ /* 0x080fe20000410000 */
[----:B-----5:R-:W-:Y:S01]  /*209f0*/  FSEL R10, R175, -INF , !P2 ;  /* 0xff800000af0a7808 */ /* 0x020fe20005000000 */
[-C--:B------:R-:W-:Y:S01]  /*20a00*/  FMUL.FTZ R26, R26, R165.reuse ;  /* 0x000000a51a1a7220 */ /* 0x080fe20000410000 */
[----:B------:R-:W-:Y:S01]  /*20a10*/  ISETP.GE.AND P2, PT, R9, R0, PT ;  /* 0x000000000900720c */ /* 0x000fe20003f46270 */
[-C--:B------:R-:W-:Y:S01]  /*20a20*/  FMUL.FTZ R31, R31, R165.reuse ;  /* 0x000000a51f1f7220 */ /* 0x080fe20000410000 */
[----:B------:R-:W-:Y:S02]  /*20a30*/  FSEL R11, R174, -INF , !P1 ;  /* 0xff800000ae0b7808 */ /* 0x000fe40004800000 */
[----:B------:R-:W-:Y:S01]  /*20a40*/  MUFU.TANH R5, R5 ;  /* 0x0000000500057308 */ /* 0x000fe20000002400 */
[-C--:B------:R-:W-:Y:S01]  /*20a50*/  FMUL.FTZ R25, R25, R165.reuse ;  /* 0x000000a519197220 */ /* 0x080fe20000410000 */
[----:B------:R-:W-:Y:S01]  /*20a60*/  ISETP.GE.AND P1, PT, R9, R2, PT ;  /* 0x000000020900720c */ /* 0x000fe20003f26270 */
[----:B------:R-:W-:Y:S01]  /*20a70*/  FMUL.FTZ R21, R21, R165 ;  /* 0x000000a515157220 */ /* 0x000fe20000410000 */
[----:B------:R-:W-:-:S04]  /*20a80*/  FSEL R9, R188, -INF , !P6 ;  /* 0xff800000bc097808 */ /* 0x000fc80007000000 */
[----:B------:R-:W4:Y:S01]  /*20a90*/  MUFU.TANH R192, R30 ;  /* 0x0000001e00c07308 */ /* 0x000f220000002400 */
[----:B---3--:R-:W-:-:S07]  /*20aa0*/  FSEL R176, R189, -INF , !P2 ;  /* 0xff800000bdb07808 */ /* 0x008fce0005000000 */
[----:B------:R3:W-:Y:S01]  /*20ab0*/  MUFU.TANH R29, R20 ;  /* 0x00000014001d7308 */ /* 0x0007e20000002400 */
[----:B------:R-:W-:Y:S01]  /*20ac0*/  FMUL.FTZ R13, R22, R165 ;  /* 0x000000a5160d7220 */ /* 0x000fe20000410000 */
[----:B--2---:R-:W-:-:S06]  /*20ad0*/  FSEL R193, R193, -INF , !P1 ;  /* 0xff800000c1c17808 */ /* 0x004fcc0004800000 */
[----:B------:R2:W-:Y:S01]  /*20ae0*/  MUFU.TANH R28, R26 ;  /* 0x0000001a001c7308 */ /* 0x0005e20000002400 */
[----:B---3--:R-:W-:-:S07]  /*20af0*/  IADD3 R20, R7, 0x11, RZ ;  /* 0x0000001107147810 */ /* 0x008fce0007ffe0ff */
[----:B------:R-:W3:Y:S01]  /*20b00*/  MUFU.TANH R190, R31 ;  /* 0x0000001f00be7308 */ /* 0x000ee20000002400 */
[C---:B------:R-:W-:Y:S02]  /*20b10*/  ISETP.GE.AND P6, PT, R20.reuse, R0, PT ;  /* 0x000000001400720c */ /* 0x040fe40003fc6270 */
[----:B------:R-:W-:Y:S01]  /*20b20*/  ISETP.GE.AND P2, PT, R20, R2, PT ;  /* 0x000000021400720c */ /* 0x000fe20003f46270 */
[----:B--2---:R-:W-:-:S04]  /*20b30*/  FMUL.FTZ R26, R27, R165 ;  /* 0x000000a51b1a7220 */ /* 0x004fc80000410000 */
[----:B------:R-:W2:Y:S01]  /*20b40*/  MUFU.TANH R24, R24 ;  /* 0x0000001800187308 */ /* 0x000ea20000002400 */
[----:B------:R-:W-:Y:S01]  /*20b50*/  IADD3 R20, R7, 0x18, RZ ;  /* 0x0000001807147810 */ /* 0x000fe20007ffe0ff */
[----:B------:R-:W-:Y:S01]  /*20b60*/  FMUL.FTZ R23, R23, R165 ;  /* 0x000000a517177220 */ /* 0x000fe20000410000 */
[----:B-1----:R-:W-:Y:S02]  /*20b70*/  FSEL R22, R32, -INF , !P6 ;  /* 0xff80000020167808 */ /* 0x002fe40007000000 */
[----:B------:R-:W-:-:S03]  /*20b80*/  ISETP.GE.AND P1, PT, R20, R0, PT ;  /* 0x000000001400720c */ /* 0x000fc60003f26270 */
[----:B------:R1:W-:Y:S01]  /*20b90*/  MUFU.TANH R12, R21 ;  /* 0x00000015000c7308 */ /* 0x0003e20000002400 */
[----:B------:R-:W-:Y:S02]  /*20ba0*/  FSEL R191, R191, -INF , !P2 ;  /* 0xff800000bfbf7808 */ /* 0x000fe40005000000 */
[----:B------:R-:W-:-:S05]  /*20bb0*/  ISETP.GE.AND P6, PT, R20, R2, PT ;  /* 0x000000021400720c */ /* 0x000fca0003fc6270 */
[----:B------:R-:W5:Y:S01]  /*20bc0*/  MUFU.TANH R25, R25 ;  /* 0x0000001900197308 */ /* 0x000f620000002400 */
[----:B------:R-:W-:Y:S01]  /*20bd0*/  IADD3 R14, R7, 0x20, RZ ;  /* 0x00000020070e7810 */ /* 0x000fe20007ffe0ff */
[----:B------:R-:W-:Y:S01]  /*20be0*/  FMUL.FTZ R174, R185, R165 ;  /* 0x000000a5b9ae7220 */ /* 0x000fe20000410000 */
[----:B-1----:R-:W-:-:S05]  /*20bf0*/  IADD3 R21, R7, 0x19, RZ ;  /* 0x0000001907157810 */ /* 0x002fca0007ffe0ff */
[----:B------:R-:W1:Y:S01]  /*20c00*/  MUFU.TANH R26, R26 ;  /* 0x0000001a001a7308 */ /* 0x000e620000002400 */
[----:B------:R-:W-:Y:S02]  /*20c10*/  FSEL R20, R4, -INF , !P1 ;  /* 0xff80000004147808 */ /* 0x000fe40004800000 */
[C---:B------:R-:W-:Y:S01]  /*20c20*/  ISETP.GE.AND P2, PT, R21.reuse, R0, PT ;  /* 0x000000001500720c */ /* 0x040fe20003f46270 */
[----:B------:R-:W-:Y:S01]  /*20c30*/  FMUL.FTZ R170, R186, R165 ;  /* 0x000000a5baaa7220 */ /* 0x000fe20000410000 */
[----:B------:R-:W-:Y:S02]  /*20c40*/  ISETP.GE.AND P1, PT, R21, R2, PT ;  /* 0x000000021500720c */ /* 0x000fe40003f26270 */
[----:B----4-:R-:W-:Y:S01]  /*20c50*/  FSEL R192, R192, -INF , !P6 ;  /* 0xff800000c0c07808 */ /* 0x010fe20007000000 */
[----:B------:R-:W4:Y:S01]  /*20c60*/  MUFU.TANH R13, R13 ;  /* 0x0000000d000d7308 */ /* 0x000f220000002400 */
[----:B------:R-:W-:Y:S02]  /*20c70*/  FSEL R21, R5, -INF , !P2 ;  /* 0xff80000005157808 */ /* 0x000fe40005000000 */
[----:B------:R-:W-:-:S02]  /*20c80*/  IADD3 R4, R7, 0x21, RZ ;  /* 0x0000002107047810 */ /* 0x000fc40007ffe0ff */
[----:B------:R-:W-:-:S03]  /*20c90*/  ISETP.GE.AND P6, PT, R14, R0, PT ;  /* 0x000000000e00720c */ /* 0x000fc60003fc6270 */
[----:B------:R-:W1:Y:S01]  /*20ca0*/  MUFU.TANH R23, R23 ;  /* 0x0000001700177308 */ /* 0x000e620000002400 */
[----:B------:R-:W-:Y:S01]  /*20cb0*/  ISETP.GE.AND P2, PT, R14, R2, PT ;  /* 0x000000020e00720c */ /* 0x000fe20003f46270 */
[----:B------:R-:W-:Y:S01]  /*20cc0*/  FMUL.FTZ R173, R180, R165 ;  /* 0x000000a5b4ad7220 */ /* 0x000fe20000410000 */
[----:B------:R-:W-:Y:S02]  /*20cd0*/  IADD3 R5, R7, 0x28, RZ ;  /* 0x0000002807057810 */ /* 0x000fe40007ffe0ff */
[----:B---3--:R-:W-:Y:S02]  /*20ce0*/  FSEL R190, R190, -INF , !P1 ;  /* 0xff800000bebe7808 */ /* 0x008fe40004800000 */
[----:B------:R-:W-:Y:S01]  /*20cf0*/  ISETP.GE.AND P1, PT, R4, R0, PT ;  /* 0x000000000400720c */ /* 0x000fe20003f26270 */
[----:B------:R-:W-:Y:S01]  /*20d00*/  MUFU.TANH R174, R174 ;  /* 0x000000ae00ae7308 */ /* 0x000fe20000002400 */
[----:B--2---:R-:W-:Y:S02]  /*20d10*/  FSEL R189, R24, -INF , !P6 ;  /* 0xff80000018bd7808 */ /* 0x004fe40007000000 */
[----:B------:R-:W-:-:S02]  /*20d20*/  FSEL R27, R28, -INF , !P2 ;  /* 0xff8000001c1b7808 */ /* 0x000fc40005000000 */
[----:B------:R-:W-:-:S03]  /*20d30*/  ISETP.GE.AND P6, PT, R4, R2, PT ;  /* 0x000000020400720c */ /* 0x000fc60003fc6270 */
[----:B------:R-:W2:Y:S01]  /*20d40*/  MUFU.TANH R170, R170 ;  /* 0x000000aa00aa7308 */ /* 0x000ea20000002400 */
[----:B------:R-:W-:Y:S01]  /*20d50*/  ISETP.GE.AND P2, PT, R5, R0, PT ;  /* 0x000000000500720c */ /* 0x000fe20003f46270 */
[-C--:B------:R-:W-:Y:S01]  /*20d60*/  FMUL.FTZ R171, R181, R165.reuse ;  /* 0x000000a5b5ab7220 */ /* 0x080fe20000410000 */
[----:B------:R-:W-:Y:S01]  /*20d70*/  IADD3 R4, R7, 0x29, RZ ;  /* 0x0000002907047810 */ /* 0x000fe20007ffe0ff */
[-C--:B------:R-:W-:Y:S01]  /*20d80*/  FMUL.FTZ R169, R187, R165.reuse ;  /* 0x000000a5bba97220 */ /* 0x080fe20000410000 */
[----:B-----5:R-:W-:Y:S01]  /*20d90*/  FSEL R188, R25, -INF , !P1 ;  /* 0xff80000019bc7808 */ /* 0x020fe20004800000 */
[----:B------:R-:W-:Y:S01]  /*20da0*/  FMUL.FTZ R184, R184, R165 ;  /* 0x000000a5b8b87220 */ /* 0x000fe20000410000 */
[----:B-1----:R-:W-:Y:S01]  /*20db0*/  FSEL R25, R26, -INF , !P6 ;  /* 0xff8000001a197808 */ /* 0x002fe20007000000 */
[----:B------:R-:W1:Y:S01]  /*20dc0*/  MUFU.TANH R173, R173 ;  /* 0x000000ad00ad7308 */ /* 0x000e620000002400 */
[----:B------:R-:W-:Y:S02]  /*20dd0*/  FSEL R187, R29, -INF , !P2 ;  /* 0xff8000001dbb7808 */ /* 0x000fe40005000000 */
[----:B------:R-:W-:-:S02]  /*20de0*/  ISETP.GE.AND P1, PT, R5, R2, PT ;  /* 0x000000020500720c */ /* 0x000fc40003f26270 */
[C---:B------:R-:W-:Y:S02]  /*20df0*/  ISETP.GE.AND P6, PT, R4.reuse, R0, PT ;  /* 0x000000000400720c */ /* 0x040fe40003fc6270 */
[----:B------:R-:W-:Y:S02]  /*20e00*/  ISETP.GE.AND P2, PT, R4, R2, PT ;  /* 0x000000020400720c */ /* 0x000fe40003f46270 */
[C---:B------:R-:W-:Y:S02]  /*20e10*/  IADD3 R4, R7.reuse, 0x30, RZ ;  /* 0x0000003007047810 */ /* 0x040fe40007ffe0ff */
[----:B------:R-:W-:Y:S01]  /*20e20*/  IADD3 R5, R7, 0x31, RZ ;  /* 0x0000003107057810 */ /* 0x000fe20007ffe0ff */
[----:B------:R-:W-:Y:S01]  /*20e30*/  MUFU.TANH R171, R171 ;  /* 0x000000ab00ab7308 */ /* 0x000fe20000002400 */
[----:B----4-:R-:W-:Y:S02]  /*20e40*/  FSEL R26, R13, -INF , !P1 ;  /* 0xff8000000d1a7808 */ /* 0x010fe40004800000 */
[----:B------:R-:W-:-:S02]  /*20e50*/  FSEL R186, R12, -INF , !P6 ;  /* 0xff8000000cba7808 */ /* 0x000fc40007000000 */
[----:B------:R-:W-:Y:S02]  /*20e60*/  FSEL R24, R23, -INF , !P2 ;  /* 0xff80000017187808 */ /* 0x000fe40005000000 */
[C---:B------:R-:W-:Y:S01]  /*20e70*/  ISETP.GE.AND P1, PT, R4.reuse, R0, PT ;  /* 0x000000000400720c */ /* 0x040fe20003f26270 */
[----:B------:R-:W3:Y:S01]  /*20e80*/  MUFU.TANH R175, R184 ;  /* 0x000000b800af7308 */ /* 0x000ee20000002400 */
[----:B------:R-:W-:Y:S02]  /*20e90*/  ISETP.GE.AND P6, PT, R4, R2, PT ;  /* 0x000000020400720c */ /* 0x000fe40003fc6270 */
[----:B------:R-:W-:Y:S02]  /*20ea0*/  ISETP.GE.AND P2, PT, R5, R0, PT ;  /* 0x000000000500720c */ /* 0x000fe40003f46270 */
[----:B------:R-:W-:Y:S01]  /*20eb0*/  IADD3 R4, R7, 0x38, RZ ;  /* 0x0000003807047810 */ /* 0x000fe20007ffe0ff */
[----:B------:R-:W-:Y:S01]  /*20ec0*/  FMUL.FTZ R28, R182, R165 ;  /* 0x000000a5b61c7220 */ /* 0x000fe20000410000 */
[----:B--2---:R-:W-:Y:S01]  /*20ed0*/  FSEL R170, R170, -INF , !P6 ;  /* 0xff800000aaaa7808 */ /* 0x004fe20007000000 */
[----:B------:R-:W2:Y:S01]  /*20ee0*/  MUFU.TANH R169, R169 ;  /* 0x000000a900a97308 */ /* 0x000ea20000002400 */
[----:B------:R-:W-:-:S02]  /*20ef0*/  FSEL R174, R174, -INF , !P2 ;  /* 0xff800000aeae7808 */ /* 0x000fc40005000000 */
[C---:B------:R-:W-:Y:S02]  /*20f00*/  ISETP.GE.AND P6, PT, R4.reuse, R0, PT ;  /* 0x000000000400720c */ /* 0x040fe40003fc6270 */
[----:B------:R-:W-:Y:S02]  /*20f10*/  ISETP.GE.AND P2, PT, R4, R2, PT ;  /* 0x000000020400720c */ /* 0x000fe40003f46270 */
[----:B------:R-:W-:Y:S01]  /*20f20*/  IADD3 R4, R7, 0x39, RZ ;  /* 0x0000003907047810 */ /* 0x000fe20007ffe0ff */
[----:B------:R-:W-:Y:S01]  /*20f30*/  FMUL.FTZ R29, R183, R165 ;  /* 0x000000a5b71d7220 */ /* 0x000fe20000410000 */
[----:B------:R-:W4:Y:S01]  /*20f40*/  MUFU.TANH R28, R28 ;  /* 0x0000001c001c7308 */ /* 0x000f220000002400 */
[----:B-1----:R-:W-:Y:S01]  /*20f50*/  FSEL R173, R173, -INF , !P6 ;  /* 0xff800000adad7808 */ /* 0x002fe20007000000 */
[----:B------:R-:W-:Y:S01]  /*20f60*/  BAR.SYNC.DEFER_BLOCKING 0x0 ;  /* 0x0000000000007b1d */ /* 0x000fe20000010000 */
[----:B------:R-:W-:Y:S02]  /*20f70*/  ISETP.GE.AND P6, PT, R4, R0, PT ;  /* 0x000000000400720c */ /* 0x000fe40003fc6270 */
[----:B---3--:R-:W-:-:S02]  /*20f80*/  FSEL R175, R175, -INF , !P1 ;  /* 0xff800000afaf7808 */ /* 0x008fc40004800000 */
[----:B------:R-:W-:Y:S01]  /*20f90*/  FSEL R171, R171, -INF , !P6 ;  /* 0xff800000abab7808 */ /* 0x000fe20007000000 */
[----:B------:R-:W1:Y:S01]  /*20fa0*/  MUFU.TANH R29, R29 ;  /* 0x0000001d001d7308 */ /* 0x000e620000002400 */
[----:B------:R-:W-:Y:S02]  /*20fb0*/  ISETP.GT.AND P6, PT, R250, R239, PT ;  /* 0x000000effa00720c */ /* 0x000fe40003fc4270 */
[----:B------:R-:W-:-:S04]  /*20fc0*/  ISETP.GE.AND P1, PT, R5, R2, PT ;  /* 0x000000020500720c */ /* 0x000fc80003f26270 */
[----:B--2---:R-:W-:Y:S02]  /*20fd0*/  FSEL R169, R169, -INF , !P1 ;  /* 0xff800000a9a97808 */ /* 0x004fe40004800000 */
[C---:B------:R-:W-:Y:S02]  /*20fe0*/  ISETP.GE.AND P1, PT, R7.reuse, R0, PT ;  /* 0x000000000700720c */ /* 0x040fe40003f26270 */
[----:B----4-:R-:W-:Y:S02]  /*20ff0*/  FSEL R28, R28, -INF , !P2 ;  /* 0xff8000001c1c7808 */ /* 0x010fe40005000000 */
[----:B------:R-:W-:Y:S01]  /*21000*/  FSEL R0, R172, -INF , !P1 ;  /* 0xff800000ac007808 */ /* 0x000fe20004800000 */
[----:B------:R-:W-:Y:S01]  /*21010*/  BSSY B1, `(.L_x_2288) ;  /* 0x00000d1000017945 */ /* 0x000fe20003800000 */
[-C--:B------:R-:W-:Y:S02]  /*21020*/  ISETP.GE.AND P2, PT, R7, R2.reuse, PT ;  /* 0x000000020700720c */ /* 0x080fe40003f46270 */
[----:B------:R-:W-:Y:S01]  /*21030*/  ISETP.GE.AND P1, PT, R4, R2, PT ;  /* 0x000000020400720c */ /* 0x000fe20003f26270 */
[----:B------:R-:W-:Y:S01]  /*21040*/  IMAD.MOV.U32 R185, RZ, RZ, R200 ;  /* 0x000000ffffb97224 */ /* 0x000fe200078e00c8 */
[----:B------:R-:W-:Y:S01]  /*21050*/  FSEL R168, R168, -INF , !P2 ;  /* 0xff800000a8a87808 */ /* 0x000fe20005000000 */
[----:B------:R-:W-:Y:S01]  /*21060*/  IMAD.MOV.U32 R184, RZ, RZ, R201 ;  /* 0x000000ffffb87224 */ /* 0x000fe200078e00c9 */
[----:B-1----:R-:W-:Y:S01]  /*21070*/  FSEL R29, R29, -INF , !P1 ;  /* 0xff8000001d1d7808 */ /* 0x002fe20004800000 */
[----:B------:R-:W-:Y:S05]  /*21080*/  @!P6 BRA `(.L_x_2289) ;  /* 0x00000c900000e947 */ /* 0x000fea0003800000 */
[----:B------:R-:W-:Y:S01]  /*21090*/  BSSY B0, `(.L_x_2290) ;  /* 0x0000046000007945 */ /* 0x000fe20003800000 */
[----:B------:R-:W-:Y:S05]  /*210a0*/  @!P0 BRA `(.L_x_2291) ;  /* 0x0000040000008947 */ /* 0x000fea0003800000 */
[----:B------:R-:W-:Y:S02]  /*210b0*/  ULDC.64 UR4, c[0x0][0x118] ;  /* 0x0000460000047ab9 */ /* 0x000fe40000000a00 */
[----:B------:R-:W2:Y:S01]  /*210c0*/  LD.E R16, [R166.64+0x170] ;  /* 0x00017004a6107980 */ /* 0x000ea2000c101900 */
[----:B------:R-:W-:-:S05]  /*210d0*/  IMAD.SHL.U32 R4, R250, 0x40, RZ ;  /* 0x00000040fa047824 */ /* 0x000fca00078e00ff */
[----:B------:R-:W-:Y:S02]  /*210e0*/  IABS R7, R4 ;  /* 0x0000000400077213 */ /* 0x000fe40000000000 */
[----:B------:R-:W-:-:S04]  /*210f0*/  IADD3 R13, R4, -0x40, RZ ;  /* 0xffffffc0040d7810 */ /* 0x000fc80007ffe0ff */
[----:B------:R-:W-:Y:S02]  /*21100*/  IABS R2, R13 ;  /* 0x0000000d00027213 */ /* 0x000fe40000000000 */
[-C--:B--2---:R-:W-:Y:S02]  /*21110*/  IABS R12, R16.reuse ;  /* 0x00000010000c7213 */ /* 0x084fe40000000000 */
[-C--:B------:R-:W-:Y:S02]  /*21120*/  IABS R5, R16.reuse ;  /* 0x0000001000057213 */ /* 0x080fe40000000000 */
[----:B------:R-:W1:Y:S01]  /*21130*/  I2F.RP R18, R12 ;  /* 0x0000000c00127306 */ /* 0x000e620000209400 */
[-C--:B------:R-:W-:Y:S02]  /*21140*/  LOP3.LUT R4, R4, R16.reuse, RZ, 0x3c, !PT ;  /* 0x0000001004047212 */ /* 0x080fe400078e3cff */
[----:B------:R-:W-:Y:S02]  /*21150*/  IADD3 R5, RZ, -R5, RZ ;  /* 0x80000005ff057210 */ /* 0x000fe40007ffe0ff */
[----:B------:R-:W-:-:S03]  /*21160*/  LOP3.LUT R13, R13, R16, RZ, 0x3c, !PT ;  /* 0x000000100d0d7212 */ /* 0x000fc600078e3cff */
        /* <DEDUP_REMOVED lines=23> */
[----:B------:R-:W-:-:S03]  /*212e0*/  ISETP.GE.AND P1, PT, R4, RZ, PT ;  /* 0x000000ff0400720c */ /* 0x000fc60003f26270 */
[----:B------:R-:W-:Y:S01]  /*212f0*/  IMAD.MOV.U32 R5, RZ, RZ, R14 ;  /* 0x000000ffff057224 */ /* 0x000fe200078e000e */
        /* <DEDUP_REMOVED lines=9> */
[----:B------:R-:W3:Y:S04]  /*21390*/  LD.E R4, [R18.64] ;  /* 0x0000000412047980 */ /* 0x000ee8000c101900 */
[----:B------:R1:W3:Y:S04]  /*213a0*/  LD.E R2, [R14.64] ;  /* 0x000000040e027980 */ /* 0x0002e8000c101900 */
[----:B-1----:R-:W4:Y:S01]  /*213b0*/  LD.E.64 R14, [R166.64+0x20] ;  /* 0x00002004a60e7980 */ /* 0x002f22000c101b00 */
[----:B------:R-:W-:-:S05]  /*213c0*/  IADD3 R5, R5, -R7, RZ ;  /* 0x8000000705057210 */ /* 0x000fca0007ffe0ff */
[----:B------:R-:W-:-:S05]  /*213d0*/  IMAD R16, R16, R5, -0x40 ;  /* 0xffffffc010107424 */ /* 0x000fca00078e0205 */
[----:B------:R-:W-:Y:S01]  /*213e0*/  SHF.R.S32.HI R7, RZ, 0x1f, R16 ;  /* 0x0000001fff077819 */ /* 0x000fe20000011410 */
[-C--:B--2---:R-:W-:Y:S02]  /*213f0*/  IMAD R5, R13, R16.reuse, RZ ;  /* 0x000000100d057224 */ /* 0x084fe400078e02ff */
[----:B------:R-:W-:-:S04]  /*21400*/  IMAD.WIDE.U32 R16, R12, R16, RZ ;  /* 0x000000100c107225 */ /* 0x000fc800078e00ff */
[----:B------:R-:W-:-:S04]  /*21410*/  IMAD R5, R12, R7, R5 ;  /* 0x000000070c057224 */ /* 0x000fc800078e0205 */
[----:B------:R-:W-:Y:S02]  /*21420*/  IMAD.IADD R17, R17, 0x1, R5 ;  /* 0x0000000111117824 */ /* 0x000fe400078e0205 */
[----:B---3--:R-:W-:-:S05]  /*21430*/  IMAD.IADD R2, R2, 0x1, -R4 ;  /* 0x0000000102027824 */ /* 0x008fca00078e0a04 */
[----:B------:R-:W-:Y:S01]  /*21440*/  SHF.R.S32.HI R7, RZ, 0x1f, R2 ;  /* 0x0000001fff077819 */ /* 0x000fe20000011402 */
[----:B----4-:R-:W-:-:S04]  /*21450*/  IMAD R4, R15, R2, RZ ;  /* 0x000000020f047224 */ /* 0x010fc800078e02ff */
[----:B------:R-:W-:Y:S02]  /*21460*/  IMAD R4, R14, R7, R4 ;  /* 0x000000070e047224 */ /* 0x000fe400078e0204 */
[----:B------:R-:W-:-:S04]  /*21470*/  IMAD.WIDE.U32 R14, R2, R14, R16 ;  /* 0x0000000e020e7225 */ /* 0x000fc800078e0010 */
[----:B------:R-:W-:Y:S01]  /*21480*/  IMAD.MOV.U32 R13, RZ, RZ, R14 ;  /* 0x000000ffff0d7224 */ /* 0x000fe200078e000e */
[----:B------:R-:W-:Y:S01]  /*21490*/  IADD3 R12, R15, R4, RZ ;  /* 0x000000040f0c7210 */ /* 0x000fe20007ffe0ff */
[----:B------:R-:W-:Y:S05]  /*214a0*/  BRA `(.L_x_2292) ;  /* 0x0000004000007947 */ /* 0x000fea0003800000 */
.L_x_2291:
[----:B------:R-:W-:Y:S02]  /*214b0*/  ULDC.64 UR4, c[0x0][0x118] ;  /* 0x0000460000047ab9 */ /* 0x000fe40000000a00 */
[----:B------:R-:W2:Y:S02]  /*214c0*/  LD.E R13, [R166.64+0x38] ;  /* 0x00003804a60d7980 */ /* 0x000ea4000c101900 */
[----:B--2---:R-:W-:-:S04]  /*214d0*/  LEA R13, -R13, RZ, 0x6 ;  /* 0x000000ff0d0d7211 */ /* 0x004fc800078e31ff */
[----:B------:R-:W-:Y:S02]  /*214e0*/  SHF.R.S32.HI R12, RZ, 0x1f, R13 ;  /* 0x0000001fff0c7819 */ /* 0x000fe4000001140d */
.L_x_2292:
[----:B------:R-:W-:Y:S05]  /*214f0*/  BSYNC B0 ;  /* 0x0000000000007941 */ /* 0x000fea0003800000 */
.L_x_2290:
[C---:B------:R-:W-:Y:S01]  /*21500*/  @P5 IADD3 R4, P0, R13.reuse, R237, RZ ;  /* 0x000000ed0d045210 */ /* 0x040fe20007f1e0ff */
[----:B------:R-:W-:Y:S01]  /*21510*/  ULDC.64 UR4, c[0x0][0x118] ;  /* 0x0000460000047ab9 */ /* 0x000fe20000000a00 */
[-C--:B------:R-:W-:Y:S02]  /*21520*/  LEA R32, P1, R13, R241.reuse, 0x1 ;  /* 0x000000f10d207211 */ /* 0x080fe400078208ff */
[----:B------:R-:W-:Y:S01]  /*21530*/  LOP3.LUT R7, R251, 0x1, RZ, 0xc0, !PT ;  /* 0x00000001fb077812 */ /* 0x000fe200078ec0ff */
[----:B------:R-:W-:Y:S01]  /*21540*/  @P5 IMAD.X R2, R12, 0x1, R238, P0 ;  /* 0x000000010c025824 */ /* 0x000fe200000e06ee */
[C---:B------:R-:W-:Y:S02]  /*21550*/  LEA.HI.X R33, R13.reuse, R240, R12, 0x1, P1 ;  /* 0x000000f00d217211 */ /* 0x040fe400008f0c0c */
[----:B------:R-:W-:Y:S02]  /*21560*/  @P5 LEA R18, P1, R4, R241, 0x1 ;  /* 0x000000f104125211 */ /* 0x000fe400078208ff */
[----:B------:R-:W-:-:S02]  /*21570*/  @P4 IADD3 R5, P0, R13, R237, RZ ;  /* 0x000000ed0d054210 */ /* 0x000fc40007f1e0ff */
[----:B------:R-:W-:Y:S02]  /*21580*/  ISETP.NE.U32.AND P2, PT, R7, 0x1, PT ;  /* 0x000000010700780c */ /* 0x000fe40003f45070 */
[-C--:B------:R-:W-:Y:S01]  /*21590*/  @P5 LEA.HI.X R19, R4, R240.reuse, R2, 0x1, P1 ;  /* 0x000000f004135211 */ /* 0x080fe200008f0c02 */
[----:B------:R-:W-:Y:S01]  /*215a0*/  @P4 IMAD.X R2, R12, 0x1, R238, P0 ;  /* 0x000000010c024824 */ /* 0x000fe200000e06ee */
[----:B------:R-:W-:Y:S02]  /*215b0*/  @P4 LEA R16, P1, R5, R241, 0x1 ;  /* 0x000000f105104211 */ /* 0x000fe400078208ff */
        /* <DEDUP_REMOVED lines=10> */
[CC--:B------:R-:W-:Y:S02]  /*21660*/  @P3 LEA R14, P0, R4.reuse, R241.reuse, 0x1 ;  /* 0x000000f1040e3211 */ /* 0x0c0fe400078008ff */
[----:B------:R-:W-:Y:S02]  /*21670*/  @!P2 LEA R30, P1, R7, R241, 0x1 ;  /* 0x000000f1071ea211 */ /* 0x000fe400078208ff */
[----:B------:R-:W-:-:S02]  /*21680*/  @P3 LEA.HI.X R15, R4, R240, R2, 0x1, P0 ;  /* 0x000000f0040f3211 */ /* 0x000fc400000f0c02 */
[CCC-:B------:R-:W-:Y:S02]  /*21690*/  @!P2 LEA.HI.X R31, R7.reuse, R240.reuse, R5.reuse, 0x1, P1 ;  /* 0x000000f0071fa211 */ /* 0x1c0fe400008f0c05 */
[CC--:B------:R-:W-:Y:S02]  /*216a0*/  @P5 LEA R180, P0, R7.reuse, R241.reuse, 0x1 ;  /* 0x000000f107b45211 */ /* 0x0c0fe400078008ff */
[CC--:B------:R-:W-:Y:S02]  /*216b0*/  @P4 LEA R178, P1, R7.reuse, R241.reuse, 0x1 ;  /* 0x000000f107b24211 */ /* 0x0c0fe400078208ff */
[CCC-:B------:R-:W-:Y:S02]  /*216c0*/  @P5 LEA.HI.X R181, R7.reuse, R240.reuse, R5.reuse, 0x1, P0 ;  /* 0x000000f007b55211 */ /* 0x1c0fe400000f0c05 */
[C---:B------:R-:W-:Y:S02]  /*216d0*/  @P4 LEA.HI.X R179, R7.reuse, R240, R5, 0x1, P1 ;  /* 0x000000f007b34211 */ /* 0x040fe400008f0c05 */
[----:B------:R-:W-:-:S02]  /*216e0*/  @P3 LEA R34, P0, R7, R241, 0x1 ;  /* 0x000000f107223211 */ /* 0x000fc400078008ff */
[CC--:B------:R-:W-:Y:S02]  /*216f0*/  IADD3 R2, P1, R7.reuse, R237.reuse, RZ ;  /* 0x000000ed07027210 */ /* 0x0c0fe40007f3e0ff */
[----:B------:R-:W-:Y:S02]  /*21700*/  @P3 LEA.HI.X R35, R7, R240, R5, 0x1, P0 ;  /* 0x000000f007233211 */ /* 0x000fe400000f0c05 */
[----:B------:R-:W-:Y:S01]  /*21710*/  @!P2 IADD3 R13, P0, R13, R237, RZ ;  /* 0x000000ed0d0da210 */ /* 0x000fe20007f1e0ff */
[----:B------:R-:W-:Y:S01]  /*21720*/  IMAD.X R5, R5, 0x1, R238, P1 ;  /* 0x0000000105057824 */ /* 0x000fe200008e06ee */
[----:B------:R-:W-:-:S03]  /*21730*/  @!P2 LEA R198, P1, R2, R241, 0x1 ;  /* 0x000000f102c6a211 */ /* 0x000fc600078208ff */
[----:B------:R-:W-:Y:S01]  /*21740*/  @!P2 IMAD.X R12, R12, 0x1, R238, P0 ;  /* 0x000000010c0ca824 */ /* 0x000fe200000e06ee */
[CCC-:B------:R-:W-:Y:S02]  /*21750*/  @!P2 LEA.HI.X R199, R2.reuse, R240.reuse, R5.reuse, 0x1, P1 ;  /* 0x000000f002c7a211 */ /* 0x1c0fe400008f0c05 */
[CC--:B------:R-:W-:Y:S02]  /*21760*/  @P4 LEA R182, P1, R2.reuse, R241.reuse, 0x1 ;  /* 0x000000f102b64211 */ /* 0x0c0fe400078208ff */
[CC--:B------:R-:W-:Y:S02]  /*21770*/  @P5 LEA R194, P0, R2.reuse, R241.reuse, 0x1 ;  /* 0x000000f102c25211 */ /* 0x0c0fe400078008ff */
[CCC-:B------:R-:W-:Y:S02]  /*21780*/  @P4 LEA.HI.X R183, R2.reuse, R240.reuse, R5.reuse, 0x1, P1 ;  /* 0x000000f002b74211 */ /* 0x1c0fe400008f0c05 */
[----:B------:R-:W-:Y:S02]  /*21790*/  @!P2 LEA R200, P1, R13, R241, 0x1 ;  /* 0x000000f10dc8a211 */ /* 0x000fe400078208ff */
[----:B------:R-:W-:-:S02]  /*217a0*/  @P5 LEA.HI.X R195, R2, R240, R5, 0x1, P0 ;  /* 0x000000f002c35211 */ /* 0x000fc400000f0c05 */
[-C--:B------:R-:W-:Y:S01]  /*217b0*/  @!P2 LEA.HI.X R201, R13, R240.reuse, R12, 0x1, P1 ;  /* 0x000000f00dc9a211 */ /* 0x080fe200008f0c0c */
[--C-:B------:R-:W-:Y:S01]  /*217c0*/  @P5 IMAD.MOV.U32 R12, RZ, RZ, R32.reuse ;  /* 0x000000ffff0c5224 */ /* 0x100fe200078e0020 */
[C---:B------:R-:W-:Y:S01]  /*217d0*/  @P3 LEA R4, P0, R2.reuse, R241, 0x1 ;  /* 0x000000f102043211 */ /* 0x040fe200078008ff */
[----:B------:R-:W-:Y:S02]  /*217e0*/  @P5 IMAD.MOV.U32 R13, RZ, RZ, R33 ;  /* 0x000000ffff0d5224 */ /* 0x000fe400078e0021 */
[--C-:B------:R-:W-:Y:S01]  /*217f0*/  IMAD.MOV.U32 R241, RZ, RZ, R32.reuse ;  /* 0x000000fffff17224 */ /* 0x100fe200078e0020 */
[----:B------:R-:W-:Y:S01]  /*21800*/  @P3 LEA.HI.X R5, R2, R240, R5, 0x1, P0 ;  /* 0x000000f002053211 */ /* 0x000fe200000f0c05 */
[----:B------:R-:W-:Y:S01]  /*21810*/  IMAD.MOV.U32 R240, RZ, RZ, R33 ;  /* 0x000000fffff07224 */ /* 0x000fe200078e0021 */
[----:B------:R-:W-:Y:S01]  /*21820*/  @!PT LDS RZ, [RZ] ;  /* 0x00000000fffff984 */ /* 0x000fe20000000800 */
[----:B------:R-:W-:Y:S01]  /*21830*/  @!PT LDS RZ, [RZ] ;  /* 0x00000000fffff984 */ /* 0x000fe20000000800 */
[----:B------:R-:W-:Y:S01]  /*21840*/  @!PT LDS RZ, [RZ] ;  /* 0x00000000fffff984 */ /* 0x000fe20000000800 */
[----:B------:R2:W-:Y:S04]  /*21850*/  @P5 LDGSTS.E.BYPASS.LTC128B.128 [R247+0xa000], [R12.64+0x80] ;  /* 0x0a0000800cf75fae */ /* 0x0005e8000b901d44 */
[----:B------:R1:W-:Y:S01]  /*21860*/  @!P5 STS.128 [R247+0xa000], RZ ;  /* 0x00a000fff700d388 */ /* 0x0003e20000000c00 */
[----:B--2---:R-:W-:-:S02]  /*21870*/  @P4 IMAD.MOV.U32 R12, RZ, RZ, R32 ;  /* 0x000000ffff0c4224 */ /* 0x004fc400078e0020 */
        /* <DEDUP_REMOVED lines=74> */
.L_x_2289:
[----:B------:R-:W-:Y:S05]  /*21d20*/  BSYNC B1 ;  /* 0x0000000000017941 */ /* 0x000fea0003800000 */
.L_x_2288:
[----:B------:R-:W-:Y:S01]  /*21d30*/  ULDC.64 UR4, c[0x0][0x118] ;  /* 0x0000460000047ab9 */ /* 0x000fe20000000a00 */
[----:B------:R-:W-:Y:S01]  /*21d40*/  FMNMX.FTZ R7, R164, R0, !PT ;  /* 0x00000000a4077209 */ /* 0x000fe20007810000 */
[----:B-1----:R1:W2:Y:S01]  /*21d50*/  LD.E R31, [R166.64+0xdc] ;  /* 0x0000dc04a61f7980 */ /* 0x0022a2000c101900 */
[----:B------:R-:W-:-:S02]  /*21d60*/  FMNMX.FTZ R5, R3, R168, !PT ;  /* 0x000000a803057209 */ /* 0x000fc40007810000 */
        /* <DEDUP_REMOVED lines=31> */
[----:B------:R-:W-:-:S03]  /*21f60*/  FMNMX.FTZ R5, R29, R5, !PT ;  /* 0x000000051d057209 */ /* 0x000fc60007810000 */
[----:B------:R-:W3:Y:S04]  /*21f70*/  SHFL.BFLY PT, R4, R7, 0x2, 0x1f ;  /* 0x0c401f0007047f89 */ /* 0x000ee800000e0000 */
[----:B------:R-:W4:Y:S01]  /*21f80*/  SHFL.BFLY PT, R2, R5, 0x2, 0x1f ;  /* 0x0c401f0005027f89 */ /* 0x000f2200000e0000 */
[----:B---3--:R-:W-:Y:S02]  /*21f90*/  FMNMX.FTZ R4, R7, R4, !PT ;  /* 0x0000000407047209 */ /* 0x008fe40007810000 */
[----:B----4-:R-:W-:-:S03]  /*21fa0*/  FMNMX.FTZ R2, R5, R2, !PT ;  /* 0x0000000205027209 */ /* 0x010fc60007810000 */
[----:B-1----:R-:W1:Y:S04]  /*21fb0*/  SHFL.BFLY PT, R167, R4, 0x1, 0x1f ;  /* 0x0c201f0004a77f89 */ /* 0x002e6800000e0000 */
[----:B------:R-:W3:Y:S01]  /*21fc0*/  SHFL.BFLY PT, R166, R2, 0x1, 0x1f ;  /* 0x0c201f0002a67f89 */ /* 0x000ee200000e0000 */
[----:B-1----:R-:W-:Y:S02]  /*21fd0*/  FMNMX.FTZ R167, R4, R167, !PT ;  /* 0x000000a704a77209 */ /* 0x002fe40007810000 */
[----:B---3--:R-:W-:Y:S02]  /*21fe0*/  FMNMX.FTZ R166, R2, R166, !PT ;  /* 0x000000a602a67209 */ /* 0x008fe40007810000 */
[----:B------:R-:W-:Y:S02]  /*21ff0*/  FSETP.NEU.FTZ.AND P1, PT, R167, -INF , PT ;  /* 0xff800000a700780b */ /* 0x000fe40003f3d000 */
[----:B------:R-:W-:-:S02]  /*22000*/  FSETP.NEU.FTZ.AND P0, PT, R166, -INF , PT ;  /* 0xff800000a600780b */ /* 0x000fc40003f1d000 */
[----:B------:R-:W-:Y:S02]  /*22010*/  FSEL R4, R167, RZ, P1 ;  /* 0x000000ffa7047208 */ /* 0x000fe40000800000 */
[----:B------:R-:W-:-:S03]  /*22020*/  FSEL R5, R166, RZ, P0 ;  /* 0x000000ffa6057208 */ /* 0x000fc60000000000 */
[----:B------:R-:W-:Y:S02]  /*22030*/  FADD.FTZ R4, R164, -R4 ;  /* 0x80000004a4047221 */ /* 0x000fe40000010000 */
        /* <DEDUP_REMOVED lines=12> */
[-C--:B------:R-:W-:Y:S01]  /*22100*/  FFMA.FTZ R164, R9, R31.reuse, -R30 ;  /* 0x0000001f09a47223 */ /* 0x080fe2000001081e */
[----:B------:R-:W-:Y:S01]  /*22110*/  MUFU.EX2 R165, R165 ;  /* 0x000000a500a57308 */ /* 0x000fe20000000800 */
[----:B------:R-:W2:Y:S01]  /*22120*/  LDSM.16.MT88.4 R8, [R232+0x10000] ;  /* 0x01000000e808783b */ /* 0x000ea20000004200 */
[----:B------:R-:W-:-:S02]  /*22130*/  FFMA.FTZ R34, R196, R31, -R172 ;  /* 0x0000001fc4227223 */ /* 0x000fc400000108ac */
[-CC-:B------:R-:W-:Y:S02]  /*22140*/  FFMA.FTZ R32, R168, R31.reuse, -R30.reuse ;  /* 0x0000001fa8207223 */ /* 0x180fe4000001081e */
[----:B------:R-:W-:Y:S02]  /*22150*/  FFMA.FTZ R2, R6, R31, -R30 ;  /* 0x0000001f06027223 */ /* 0x000fe4000001081e */
[----:B------:R-:W-:Y:S01]  /*22160*/  MUFU.EX2 R35, R35 ;  /* 0x0000002300237308 */ /* 0x000fe20000000800 */
[-C--:B-1----:R-:W-:Y:S02]  /*22170*/  FMUL.FTZ R154, R154, R3.reuse ;  /* 0x000000039a9a7220 */ /* 0x082fe40000410000 */
        /* <DEDUP_REMOVED lines=8> */
[----:B------:R-:W1:Y:S01]  /*22200*/  MUFU.EX2 R33, R33 ;  /* 0x0000002100217308 */ /* 0x000e620000000800 */
[-C--:B------:R-:W-:Y:S02]  /*22210*/  FMUL.FTZ R162, R162, R3.reuse ;  /* 0x00000003a2a27220 */ /* 0x080fe40000410000 */
[-C--:B------:R-:W-:Y:S02]  /*22220*/  FMUL.FTZ R163, R163, R3.reuse ;  /* 0x00000003a3a37220 */ /* 0x080fe40000410000 */
[----:B------:R-:W-:-:S02]  /*22230*/  FMUL.FTZ R158, R158, R3 ;  /* 0x000000039e9e7220 */ /* 0x000fc40000410000 */
[-C--:B------:R-:W-:Y:S01]  /*22240*/  FMUL.FTZ R159, R159, R3.reuse ;  /* 0x000000039f9f7220 */ /* 0x080fe20000410000 */
        /* <DEDUP_REMOVED lines=20> */
[----:B------:R3:W4:Y:S01]  /*22390*/  MUFU.EX2 R168, R4 ;  /* 0x0000000400a87308 */ /* 0x0007220000000800 */
[-C--:B------:R-:W-:Y:S02]  /*223a0*/  FMUL.FTZ R66, R66, R3.reuse ;  /* 0x0000000342427220 */ /* 0x080fe40000410000 */
[-C--:B------:R-:W-:Y:S02]  /*223b0*/  FMUL.FTZ R67, R67, R3.reuse ;  /* 0x0000000343437220 */ /* 0x080fe40000410000 */
[-C--:B------:R-:W-:Y:S02]  /*223c0*/  FMUL.FTZ R70, R70, R3.reuse ;  /* 0x0000000346467220 */ /* 0x080fe40000410000 */
[-C--:B------:R-:W-:Y:S01]  /*223d0*/  FMUL.FTZ R71, R71, R3.reuse ;  /* 0x0000000347477220 */ /* 0x080fe20000410000 */
[----:B-1----:R-:W-:Y:S01]  /*223e0*/  F2FP.PACK_AB R7, R164, R0 ;  /* 0x00000000a407723e */ /* 0x002fe200000000ff */
[----:B------:R-:W-:-:S02]  /*223f0*/  FMUL.FTZ R74, R74, R3 ;  /* 0x000000034a4a7220 */ /* 0x000fc40000410000 */
[-C--:B------:R-:W-:Y:S02]  /*22400*/  FMUL.FTZ R75, R75, R3.reuse ;  /* 0x000000034b4b7220 */ /* 0x080fe40000410000 */
[-C--:B------:R-:W-:Y:S02]  /*22410*/  FMUL.FTZ R54, R54, R3.reuse ;  /* 0x0000000336367220 */ /* 0x080fe40000410000 */
[----:B------:R-:W-:Y:S01]  /*22420*/  FMUL.FTZ R55, R55, R3 ;  /* 0x0000000337377220 */ /* 0x000fe20000410000 */
[----:B---3--:R-:W-:Y:S01]  /*22430*/  F2FP.PACK_AB R4, R35, R165 ;  /* 0x000000a52304723e */ /* 0x008fe200000000ff */
[-C--:B----4-:R-:W-:Y:S02]  /*22440*/  FMUL.FTZ R152, R152, R168.reuse ;  /* 0x000000a898987220 */ /* 0x090fe40000410000 */
[-C--:B------:R-:W-:Y:S02]  /*22450*/  FMUL.FTZ R153, R153, R168.reuse ;  /* 0x000000a899997220 */ /* 0x080fe40000410000 */
        /* <DEDUP_REMOVED lines=14> */
[C---:B--2---:R-:W-:Y:S01]  /*22540*/  HMMA.16816.F32 R144, R4.reuse, R8, R144 ;  /* 0x000000080490723c */ /* 0x044fe20000001890 */
        /* <DEDUP_REMOVED lines=28> */
[-C--:B------:R-:W-:Y:S02]  /*22710*/  FMUL.FTZ R53, R53, R168.reuse ;  /* 0x000000a835357220 */ /* 0x080fe40000410000 */
        /* <DEDUP_REMOVED lines=44> */
[----:B------:R-:W-:Y:S01]  /*229e0*/  MUFU.EX2 R177, R177 ;  /* 0x000000b100b17308 */ /* 0x000fe20000000800 */
[-C--:B------:R-:W-:Y:S01]  /*229f0*/  FMUL.FTZ R108, R108, R168.reuse ;  /* 0x000000a86c6c7220 */ /* 0x080fe20000410000 */
[----:B------:R-:W-:Y:S01]  /*22a00*/  LDSM.16.MT88.4 R20, [R231+0x16000] ;  /* 0x01600000e714783b */ /* 0x000fe20000004200 */
        /* <DEDUP_REMOVED lines=30> */
[C---:B---3--:R-:W-:Y:S01]  /*22bf0*/  HMMA.16816.F32 R76, R4.reuse, R16, R76 ;  /* 0x00000010044c723c */ /* 0x048fe2000000184c */
[----:B------:R-:W-:Y:S02]  /*22c00*/  FMUL.FTZ R105, R105, R168 ;  /* 0x000000a869697220 */ /* 0x000fe40000410000 */
[-C--:B------:R-:W-:Y:S02]  /*22c10*/  FMUL.FTZ R106, R106, R3.reuse ;  /* 0x000000036a6a7220 */ /* 0x080fe40000410000 */
[----:B------:R-:W-:Y:S02]  /*22c20*/  FMUL.FTZ R107, R107, R3 ;  /* 0x000000036b6b7220 */ /* 0x000fe40000410000 */
[-C--:B------:R-:W-:Y:S01]  /*22c30*/  FFMA.FTZ R176, R176, R31.reuse, -R172 ;  /* 0x0000001fb0b07223 */ /* 0x080fe200000108ac */
[----:B------:R-:W-:Y:S01]  /*22c40*/  HMMA.16816.F32 R80, R4, R18, R80 ;  /* 0x000000120450723c */ /* 0x000fe20000001850 */
[----:B------:R-:W3:Y:S01]  /*22c50*/  LDSM.16.MT88.4 R16, [R234+0x16000] ;  /* 0x01600000ea10783b */ /* 0x000ee20000004200 */
[----:B------:R-:W-:-:S02]  /*22c60*/  FFMA.FTZ R180, R193, R31, -R30 ;  /* 0x0000001fc1b47223 */ /* 0x000fc4000001081e */
[-CC-:B------:R-:W-:Y:S01]  /*22c70*/  FFMA.FTZ R181, R191, R31.reuse, -R30.reuse ;  /* 0x0000001fbfb57223 */ /* 0x180fe2000001081e */
[----:B------:R-:W4:Y:S01]  /*22c80*/  MUFU.EX2 R176, R176 ;  /* 0x000000b000b07308 */ /* 0x000f220000000800 */
[-CC-:B------:R-:W-:Y:S02]  /*22c90*/  FFMA.FTZ R182, R192, R31.reuse, -R30.reuse ;  /* 0x0000001fc0b67223 */ /* 0x180fe4000001081e */
[----:B------:R-:W-:Y:S01]  /*22ca0*/  FFMA.FTZ R183, R190, R31, -R30 ;  /* 0x0000001fbeb77223 */ /* 0x000fe2000001081e */
[----:B-1----:R-:W-:Y:S01]  /*22cb0*/  HMMA.16816.F32 R108, R4, R12, R108 ;  /* 0x0000000c046c723c */ /* 0x002fe2000000186c */
[-C--:B------:R-:W-:Y:S02]  /*22cc0*/  FMUL.FTZ R124, R124, R168.reuse ;  /* 0x000000a87c7c7220 */ /* 0x080fe40000410000 */
[----:B------:R-:W-:Y:S01]  /*22cd0*/  FMUL.FTZ R125, R125, R168 ;  /* 0x000000a87d7d7220 */ /* 0x000fe20000410000 */
[----:B------:R-:W-:Y:S01]  /*22ce0*/  MUFU.EX2 R180, R180 ;  /* 0x000000b400b47308 */ /* 0x000fe20000000800 */
[----:B------:R-:W-:-:S02]  /*22cf0*/  FMUL.FTZ R126, R126, R3 ;  /* 0x000000037e7e7220 */ /* 0x000fc40000410000 */
[-C--:B------:R-:W-:Y:S01]  /*22d00*/  FMUL.FTZ R127, R127, R3.reuse ;  /* 0x000000037f7f7220 */ /* 0x080fe20000410000 */
[C---:B------:R-:W-:Y:S01]  /*22d10*/  HMMA.16816.F32 R112, R4.reuse, R14, R112 ;  /* 0x0000000e0470723c */ /* 0x040fe20000001870 */
[----:B------:R-:W1:Y:S01]  /*22d20*/  LDSM.16.MT88.4 R12, [R234+0x10800] ;  /* 0x01080000ea0c783b */ /* 0x000e620000004200 */
[-C--:B------:R-:W-:Y:S02]  /*22d30*/  FMUL.FTZ R128, R128, R168.reuse ;  /* 0x000000a880807220 */ /* 0x080fe40000410000 */
[----:B------:R-:W5:Y:S01]  /*22d40*/  MUFU.EX2 R181, R181 ;  /* 0x000000b500b57308 */ /* 0x000f620000000800 */
[----:B------:R-:W-:Y:S02]  /*22d50*/  FMUL.FTZ R129, R129, R168 ;  /* 0x000000a881817220 */ /* 0x000fe40000410000 */
[-C--:B------:R-:W-:Y:S01]  /*22d60*/  FMUL.FTZ R130, R130, R3.reuse ;  /* 0x0000000382827220 */ /* 0x080fe20000410000 */
[----:B--2---:R-:W-:Y:S01]  /*22d70*/  HMMA.16816.F32 R116, R4, R8, R116 ;  /* 0x000000080474723c */ /* 0x004fe20000001874 */
[----:B------:R-:W-:-:S02]  /*22d80*/  FMUL.FTZ R131, R131, R3 ;  /* 0x0000000383837220 */ /* 0x000fc40000410000 */
[-CC-:B------:R-:W-:Y:S01]  /*22d90*/  FFMA.FTZ R189, R189, R31.reuse, -R172.reuse ;  /* 0x0000001fbdbd7223 */ /* 0x180fe200000108ac */
[----:B------:R-:W-:Y:S01]  /*22da0*/  MUFU.EX2 R182, R182 ;  /* 0x000000b600b67308 */ /* 0x000fe20000000800 */
[-CC-:B------:R-:W-:Y:S02]  /*22db0*/  FFMA.FTZ R188, R188, R31.reuse, -R172.reuse ;  /* 0x0000001fbcbc7223 */ /* 0x180fe400000108ac */
[-CC-:B------:R-:W-:Y:S01]  /*22dc0*/  FFMA.FTZ R187, R187, R31.reuse, -R172.reuse ;  /* 0x0000001fbbbb7223 */ /* 0x180fe200000108ac */
[----:B------:R-:W-:Y:S01]  /*22dd0*/  HMMA.16816.F32 R120, R4, R10, R120 ;  /* 0x0000000a0478723c */ /* 0x000fe20000001878 */
[----:B------:R-:W2:Y:S01]  /*22de0*/  LDSM.16.MT88.4 R8, [R233+0x10800] ;  /* 0x01080000e908783b */ /* 0x000ea20000004200 */
[-C--:B------:R-:W-:Y:S02]  /*22df0*/  FFMA.FTZ R186, R186, R31.reuse, -R172 ;  /* 0x0000001fbaba7223 */ /* 0x080fe400000108ac */
[----:B------:R-:W1:Y:S01]  /*22e00*/  MUFU.EX2 R183, R183 ;  /* 0x000000b700b77308 */ /* 0x000e620000000800 */
[----:B------:R-:W-:-:S02]  /*22e10*/  FFMA.FTZ R190, R27, R31, -R30 ;  /* 0x0000001f1bbe7223 */ /* 0x000fc4000001081e */
[-CC-:B------:R-:W-:Y:S01]  /*22e20*/  FFMA.FTZ R191, R25, R31.reuse, -R30.reuse ;  /* 0x0000001f19bf7223 */ /* 0x180fe2000001081e */
[C---:B---3--:R-:W-:Y:S01]  /*22e30*/  HMMA.16816.F32 R100, R4.reuse, R16, R100 ;  /* 0x000000100464723c */ /* 0x048fe20000001864 */
[-CC-:B------:R-:W-:Y:S02]  /*22e40*/  FFMA.FTZ R192, R26, R31.reuse, -R30.reuse ;  /* 0x0000001f1ac07223 */ /* 0x180fe4000001081e */
[-C--:B------:R-:W-:Y:S01]  /*22e50*/  FFMA.FTZ R193, R24, R31.reuse, -R30 ;  /* 0x0000001f18c17223 */ /* 0x080fe2000001081e */
[----:B------:R-:W3:Y:S01]  /*22e60*/  MUFU.EX2 R189, R189 ;  /* 0x000000bd00bd7308 */ /* 0x000ee20000000800 */
[----:B------:R-:W-:Y:S01]  /*22e70*/  LDSM.16.MT88.4 R24, [R231+0x11000] ;  /* 0x01100000e718783b */ /* 0x000fe20000004200 */
[-CC-:B------:R-:W-:Y:S02]  /*22e80*/  FFMA.FTZ R175, R175, R31.reuse, -R172.reuse ;  /* 0x0000001fafaf7223 */ /* 0x180fe400000108ac */
[----:B------:R-:W-:Y:S01]  /*22e90*/  HMMA.16816.F32 R104, R4, R18, R104 ;  /* 0x000000120468723c */ /* 0x000fe20000001868 */
[----:B------:R-:W2:Y:S01]  /*22ea0*/  LDSM.16.MT88.4 R16, [R232+0x10800] ;  /* 0x01080000e810783b */ /* 0x000ea20000004200 */
[----:B------:R-:W-:-:S02]  /*22eb0*/  FFMA.FTZ R174, R174, R31, -R172 ;  /* 0x0000001faeae7223 */ /* 0x000fc400000108ac */
[----:B------:R-:W-:Y:S01]  /*22ec0*/  MUFU.EX2 R188, R188 ;  /* 0x000000bc00bc7308 */ /* 0x000fe20000000800 */
[-CC-:B------:R-:W-:Y:S02]  /*22ed0*/  FFMA.FTZ R173, R173, R31.reuse, -R172.reuse ;  /* 0x0000001fadad7223 */ /* 0x180fe400000108ac */
[-C--:B------:R-:W-:Y:S01]  /*22ee0*/  FFMA.FTZ R171, R171, R31.reuse, -R172 ;  /* 0x0000001fabab7223 */ /* 0x080fe200000108ac */
[C---:B------:R-:W-:Y:S01]  /*22ef0*/  HMMA.16816.F32 R124, R4.reuse, R20, R124 ;  /* 0x00000014047c723c */ /* 0x040fe2000000187c */
[-CC-:B------:R-:W-:Y:S02]  /*22f00*/  FFMA.FTZ R170, R170, R31.reuse, -R30.reuse ;  /* 0x0000001faaaa7223 */ /* 0x180fe4000001081e */
[-CC-:B------:R-:W-:Y:S01]  /*22f10*/  FFMA.FTZ R169, R169, R31.reuse, -R30.reuse ;  /* 0x0000001fa9a97223 */ /* 0x180fe2000001081e */
[----:B------:R-:W-:Y:S01]  /*22f20*/  MUFU.EX2 R187, R187 ;  /* 0x000000bb00bb7308 */ /* 0x000fe20000000800 */
[-CC-:B------:R-:W-:Y:S02]  /*22f30*/  FFMA.FTZ R172, R28, R31.reuse, -R30.reuse ;  /* 0x0000001f1cac7223 */ /* 0x180fe4000001081e */
[----:B------:R-:W-:Y:S01]  /*22f40*/  FFMA.FTZ R194, R29, R31, -R30 ;  /* 0x0000001f1dc27223 */ /* 0x000fe2000001081e */
[----:B------:R-:W-:Y:S01]  /*22f50*/  HMMA.16816.F32 R128, R4, R22, R128 ;  /* 0x000000160480723c */ /* 0x000fe20000001880 */
[----:B------:R-:W2:Y:S01]  /*22f60*/  LDSM.16.MT88.4 R20, [R231+0x10800] ;  /* 0x01080000e714783b */ /* 0x000ea20000004200 */
[----:B------:R-:W-:-:S02]  /*22f70*/  FFMA.FTZ R165, R202, R168, R165 ;  /* 0x000000a8caa57223 */ /* 0x000fc400000100a5 */
[----:B------:R-:W-:Y:S01]  /*22f80*/  MUFU.EX2 R186, R186 ;  /* 0x000000ba00ba7308 */ /* 0x000fe20000000800 */
[----:B------:R-:W-:Y:S01]  /*22f90*/  LDSM.16.MT88.4 R28, [R231+0x11800] ;  /* 0x01180000e71c783b */ /* 0x000fe20000004200 */
[----:B------:R-:W-:Y:S01]  /*22fa0*/  FADD.FTZ R35, R35, R165 ;  /* 0x000000a523237221 */ /* 0x000fe20000010000 */
[----:B----4-:R-:W-:Y:S01]  /*22fb0*/  F2FP.PACK_AB R4, R177, R176 ;  /* 0x000000b0b104723e */ /* 0x010fe200000000ff */
[----:B------:R-:W-:Y:S01]  /*22fc0*/  FFMA.FTZ R3, R252, R3, R32 ;  /* 0x00000003fc037223 */ /* 0x000fe20000010020 */
[----:B-----5:R-:W-:Y:S01]  /*22fd0*/  F2FP.PACK_AB R5, R181, R180 ;  /* 0x000000b4b505723e */ /* 0x020fe200000000ff */
[----:B------:R-:W-:Y:S01]  /*22fe0*/  FADD.FTZ R35, R34, R35 ;  /* 0x0000002322237221 */ /* 0x000fe20000010000 */
[----:B------:R-:W-:Y:S01]  /*22ff0*/  F2FP.PACK_AB R6, R179, R178 ;  /* 0x000000b2b306723e */ /* 0x000fe200000000ff */
[----:B------:R-:W4:Y:S01]  /*23000*/  MUFU.EX2 R190, R190 ;  /* 0x000000be00be7308 */ /* 0x000f220000000800 */
[----:B-1----:R-:W-:Y:S01]  /*23010*/  F2FP.PACK_AB R7, R183, R182 ;  /* 0x000000b6b707723e */ /* 0x002fe200000000ff */
[----:B------:R-:W-:-:S02]  /*23020*/  FADD.FTZ R33, R33, R35 ;  /* 0x0000002321217221 */ /* 0x000fc40000010000 */
[----:B------:R-:W-:Y:S01]  /*23030*/  FADD.FTZ R2, R2, R3 ;  /* 0x0000000302027221 */ /* 0x000fe20000010000 */
[----:B------:R-:W-:Y:S01]  /*23040*/  MOV R3, R166 ;  /* 0x000000a600037202 */ /* 0x000fe20000000f00 */
[----:B------:R-:W-:Y:S02]  /*23050*/  FADD.FTZ R33, R176, R33 ;  /* 0x00000021b0217221 */ /* 0x000fe40000010000 */
[----:B------:R-:W-:Y:S01]  /*23060*/  HMMA.16816.F32 R160, R4, R12, R160 ;  /* 0x0000000c04a0723c */ /* 0x000fe200000018a0 */
[----:B------:R-:W1:Y:S01]  /*23070*/  MUFU.EX2 R191, R191 ;  /* 0x000000bf00bf7308 */ /* 0x000e620000000800 */
[----:B------:R-:W-:Y:S02]  /*23080*/  FADD.FTZ R177, R177, R33 ;  /* 0x00000021b1b17221 */ /* 0x000fe40000010000 */
[----:B------:R-:W-:Y:S02]  /*23090*/  FADD.FTZ R2, R0, R2 ;  /* 0x0000000200027221 */ /* 0x000fe40000010000 */
[----:B------:R-:W-:-:S02]  /*230a0*/  FADD.FTZ R177, R178, R177 ;  /* 0x000000b1b2b17221 */ /* 0x000fc40000010000 */
[C---:B------:R-:W-:Y:S01]  /*230b0*/  HMMA.16816.F32 R156, R4.reuse, R14, R156 ;  /* 0x0000000e049c723c */ /* 0x040fe2000000189c */
[----:B------:R-:W5:Y:S01]  /*230c0*/  LDSM.16.MT88.4 R12, [R234+0x12800] ;  /* 0x01280000ea0c783b */ /* 0x000f620000004200 */
[----:B------:R-:W-:Y:S01]  /*230d0*/  MUFU.EX2 R192, R192 ;  /* 0x000000c000c07308 */ /* 0x000fe20000000800 */
[----:B------:R-:W-:Y:S02]  /*230e0*/  FADD.FTZ R179, R179, R177 ;  /* 0x000000b1b3b37221 */ /* 0x000fe40000010000 */
[----:B------:R-:W-:Y:S02]  /*230f0*/  FADD.FTZ R164, R164, R2 ;  /* 0x00000002a4a47221 */ /* 0x000fe40000010000 */
[----:B---3--:R-:W-:Y:S01]  /*23100*/  FADD.FTZ R179, R189, R179 ;  /* 0x000000b3bdb37221 */ /* 0x008fe20000010000 */
[----:B--2---:R-:W-:Y:S01]  /*23110*/  HMMA.16816.F32 R152, R4, R8, R152 ;  /* 0x000000080498723c */ /* 0x004fe20000001898 */
[----:B------:R-:W-:Y:S01]  /*23120*/  FADD.FTZ R164, R180, R164 ;  /* 0x000000a4b4a47221 */ /* 0x000fe20000010000 */
[----:B------:R-:W2:Y:S03]  /*23130*/  MUFU.EX2 R193, R193 ;  /* 0x000000c100c17308 */ /* 0x000ea60000000800 */
[----:B------:R-:W-:Y:S01]  /*23140*/  FADD.FTZ R181, R181, R164 ;  /* 0x000000a4b5b57221 */ /* 0x000fe20000010000 */
[----:B------:R-:W-:-:S02]  /*23150*/  MOV R164, R167 ;  /* 0x000000a700a47202 */ /* 0x000fc40000000f00 */
[----:B------:R-:W-:Y:S01]  /*23160*/  HMMA.16816.F32 R148, R4, R10, R148 ;  /* 0x0000000a0494723c */ /* 0x000fe20000001894 */
[----:B------:R-:W3:Y:S01]  /*23170*/  LDSM.16.MT88.4 R8, [R233+0x12800] ;  /* 0x01280000e908783b */ /* 0x000ee20000004200 */
[----:B------:R-:W1:Y:S01]  /*23180*/  MUFU.EX2 R175, R175 ;  /* 0x000000af00af7308 */ /* 0x000e620000000800 */
[----:B------:R-:W-:-:S04]  /*23190*/  FADD.FTZ R181, R182, R181 ;  /* 0x000000b5b6b57221 */ /* 0x000fc80000010000 */
[----:B------:R-:W-:Y:S01]  /*231a0*/  FADD.FTZ R183, R183, R181 ;  /* 0x000000b5b7b77221 */ /* 0x000fe20000010000 */
[----:B------:R-:W-:Y:S02]  /*231b0*/  HMMA.16816.F32 R144, R4, R16, R144 ;  /* 0x000000100490723c */ /* 0x000fe40000001890 */
[----:B------:R-:W-:Y:S01]  /*231c0*/  MUFU.EX2 R174, R174 ;  /* 0x000000ae00ae7308 */ /* 0x000fe20000000800 */
[----:B----4-:R-:W-:-:S05]  /*231d0*/  FADD.FTZ R183, R190, R183 ;  /* 0x000000b7beb77221 */ /* 0x010fca0000010000 */
        /* <DEDUP_REMOVED lines=8> */
[C---:B-----5:R-:W-:Y:S02]  /*23260*/  HMMA.16816.F32 R36, R4.reuse, R12, R36 ;  /* 0x0000000c0424723c */ /* 0x060fe40000001824 */
[----:B------:R-:W5:Y:S06]  /*23270*/  MUFU.EX2 R169, R169 ;  /* 0x000000a900a97308 */ /* 0x000f6c0000000800 */
[C---:B------:R-:W-:Y:S01]  /*23280*/  HMMA.16816.F32 R40, R4.reuse, R14, R40 ;  /* 0x0000000e0428723c */ /* 0x040fe20000001828 */
[----:B------:R-:W2:Y:S01]  /*23290*/  LDSM.16.MT88.4 R12, [R234+0x14800] ;  /* 0x01480000ea0c783b */ /* 0x000ea20000004200 */
[----:B------:R-:W1:Y:S06]  /*232a0*/  MUFU.EX2 R172, R172 ;  /* 0x000000ac00ac7308 */ /* 0x000e6c0000000800 */
[C---:B---3--:R-:W-:Y:S02]  /*232b0*/  HMMA.16816.F32 R44, R4.reuse, R8, R44 ;  /* 0x00000008042c723c */ /* 0x048fe4000000182c */
[----:B------:R-:W3:Y:S06]  /*232c0*/  MUFU.EX2 R194, R194 ;  /* 0x000000c200c27308 */ /* 0x000eec0000000800 */
        /* <DEDUP_REMOVED lines=30> */
[----:B------:R-:W-:Y:S01]  /*234b0*/  HMMA.16816.F32 R128, R4, R22, R128 ;  /* 0x000000160480723c */ /* 0x000fe20000001880 */
[----:B------:R-:W1:Y:S06]  /*234c0*/  LDSM.16.MT88.4 R20, [R232+0x13000] ;  /* 0x01300000e814783b */ /* 0x000e6c0000004200 */
[C---:B------:R-:W-:Y:S01]  /*234d0*/  F2FP.PACK_AB R4, R188.reuse, R189 ;  /* 0x000000bdbc04723e */ /* 0x040fe200000000ff */
[----:B------:R-:W-:Y:S01]  /*234e0*/  FADD.FTZ R188, R188, R179 ;  /* 0x000000b3bcbc7221 */ /* 0x000fe20000010000 */
[C---:B------:R-:W-:Y:S01]  /*234f0*/  F2FP.PACK_AB R5, R191.reuse, R190 ;  /* 0x000000bebf05723e */ /* 0x040fe200000000ff */
[----:B------:R-:W-:Y:S01]  /*23500*/  FADD.FTZ R191, R191, R183 ;  /* 0x000000b7bfbf7221 */ /* 0x000fe20000010000 */
[----:B------:R-:W-:Y:S01]  /*23510*/  F2FP.PACK_AB R6, R186, R187 ;  /* 0x000000bbba06723e */ /* 0x000fe200000000ff */
[----:B------:R-:W-:Y:S01]  /*23520*/  FADD.FTZ R188, R187, R188 ;  /* 0x000000bcbbbc7221 */ /* 0x000fe20000010000 */
[----:B------:R-:W-:Y:S01]  /*23530*/  F2FP.PACK_AB R7, R193, R192 ;  /* 0x000000c0c107723e */ /* 0x000fe200000000ff */
[----:B------:R-:W-:-:S02]  /*23540*/  FADD.FTZ R191, R192, R191 ;  /* 0x000000bfc0bf7221 */ /* 0x000fc40000010000 */
[----:B------:R-:W-:Y:S02]  /*23550*/  FADD.FTZ R186, R186, R188 ;  /* 0x000000bcbaba7221 */ /* 0x000fe40000010000 */
[----:B------:R-:W-:Y:S02]  /*23560*/  FADD.FTZ R193, R193, R191 ;  /* 0x000000bfc1c17221 */ /* 0x000fe40000010000 */
[C---:B--2---:R-:W-:Y:S01]  /*23570*/  HMMA.16816.F32 R160, R4.reuse, R12, R160 ;  /* 0x0000000c04a0723c */ /* 0x044fe200000018a0 */
[----:B------:R-:W-:Y:S02]  /*23580*/  FADD.FTZ R186, R175, R186 ;  /* 0x000000baafba7221 */ /* 0x000fe40000010000 */
[----:B------:R-:W-:Y:S02]  /*23590*/  FADD.FTZ R193, R170, R193 ;  /* 0x000000c1aac17221 */ /* 0x000fe40000010000 */
[----:B------:R-:W-:Y:S02]  /*235a0*/  FADD.FTZ R186, R174, R186 ;  /* 0x000000baaeba7221 */ /* 0x000fe40000010000 */
[----:B-----5:R-:W-:Y:S01]  /*235b0*/  FADD.FTZ R193, R169, R193 ;  /* 0x000000c1a9c17221 */ /* 0x020fe20000010000 */
[----:B------:R-:W-:Y:S01]  /*235c0*/  HMMA.16816.F32 R156, R4, R14, R156 ;  /* 0x0000000e049c723c */ /* 0x000fe2000000189c */
[----:B------:R-:W2:Y:S01]  /*235d0*/  LDSM.16.MT88.4 R12, [R234+0x13000] ;  /* 0x01300000ea0c783b */ /* 0x000ea20000004200 */
[----:B------:R-:W-:-:S02]  /*235e0*/  FADD.FTZ R186, R173, R186 ;  /* 0x000000baadba7221 */ /* 0x000fc40000010000 */
[----:B------:R-:W-:Y:S02]  /*235f0*/  FADD.FTZ R193, R172, R193 ;  /* 0x000000c1acc17221 */ /* 0x000fe40000010000 */
[----:B------:R-:W-:Y:S02]  /*23600*/  FADD.FTZ R0, R171, R186 ;  /* 0x000000baab007221 */ /* 0x000fe40000010000 */
[C---:B---3--:R-:W-:Y:S01]  /*23610*/  HMMA.16816.F32 R152, R4.reuse, R8, R152 ;  /* 0x000000080498723c */ /* 0x048fe20000001898 */
[----:B------:R-:W-:Y:S02]  /*23620*/  FADD.FTZ R252, R194, R193 ;  /* 0x000000c1c2fc7221 */ /* 0x000fe40000010000 */
[----:B------:R-:W-:Y:S05]  /*23630*/  STL [R1], R0 ;  /* 0x0000000001007387 */ /* 0x000fea0000100800 */
        /* <DEDUP_REMOVED lines=44> */
[----:B------:R-:W-:-:S02]  /*23900*/  F2FP.PACK_AB R4, R174, R175 ;  /* 0x000000afae04723e */ /* 0x000fc400000000ff */
[----:B------:R-:W-:Y:S02]  /*23910*/  F2FP.PACK_AB R5, R169, R170 ;  /* 0x000000aaa905723e */ /* 0x000fe400000000ff */
[----:B------:R-:W-:Y:S02]  /*23920*/  F2FP.PACK_AB R6, R171, R173 ;  /* 0x000000adab06723e */ /* 0x000fe400000000ff */
[----:B------:R-:W-:-:S07]  /*23930*/  F2FP.PACK_AB R7, R194, R172 ;  /* 0x000000acc207723e */ /* 0x000fce00000000ff */
[C---:B----4-:R-:W-:Y:S08]  /*23940*/  HMMA.16816.F32 R160, R4.reuse, R16, R160 ;  /* 0x0000001004a0723c */ /* 0x050ff000000018a0 */
        /* <DEDUP_REMOVED lines=42> */
.L_x_2284:
[----:B------:R-:W-:Y:S05]  /*23bf0*/  @!P6 BRA `(.L_x_2293) ;  /* 0x00004a600000e947 */ /* 0x000fea0003800000 */
[----:B------:R-:W-:Y:S02]  /*23c00*/  MOV R0, R3 ;  /* 0x0000000300007202 */ /* 0x000fe40000000f00 */
[----:B------:R-:W-:-:S02]  /*23c10*/  MOV R2, R164 ;  /* 0x000000a400027202 */ /* 0x000fc40000000f00 */
.L_x_2302:
        /* <DEDUP_REMOVED lines=16> */
[C---:B------:R-:W-:Y:S02]  /*23d20*/  IADD3 R11, R3.reuse, 0x40, RZ ;  /* 0x00000040030b7810 */ /* 0x040fe40007ffe0ff */
[----:B------:R-:W-:Y:S01]  /*23d30*/  IABS R4, R3 ;  /* 0x0000000300047213 */ /* 0x000fe20000000000 */
[----:B------:R-:W3:Y:S01]  /*23d40*/  LD.E.64 R14, [R168.64+0x28] ;  /* 0x00002804a80e7980 */ /* 0x000ee2000c101b00 */
[----:B------:R-:W-:Y:S02]  /*23d50*/  IABS R6, R11 ;  /* 0x0000000b00067213 */ /* 0x000fe40000000000 */
[-C--:B--2---:R-:W-:Y:S02]  /*23d60*/  IABS R7, R10.reuse ;  /* 0x0000000a00077213 */ /* 0x084fe40000000000 */
[-C--:B------:R-:W-:Y:S02]  /*23d70*/  IABS R5, R10.reuse ;  /* 0x0000000a00057213 */ /* 0x080fe40000000000 */
[----:B------:R-:W1:Y:S01]  /*23d80*/  I2F.RP R8, R7 ;  /* 0x0000000700087306 */ /* 0x000e620000209400 */
[-C--:B------:R-:W-:Y:S02]  /*23d90*/  LOP3.LUT R3, R3, R10.reuse, RZ, 0x3c, !PT ;  /* 0x0000000a03037212 */ /* 0x080fe400078e3cff */
[----:B------:R-:W-:Y:S01]  /*23da0*/  IMAD.MOV R5, RZ, RZ, -R5 ;  /* 0x000000ffff057224 */ /* 0x000fe200078e0a05 */
[-C--:B------:R-:W-:Y:S02]  /*23db0*/  LOP3.LUT R11, R11, R10.reuse, RZ, 0x3c, !PT ;  /* 0x0000000a0b0b7212 */ /* 0x080fe400078e3cff */
[----:B------:R-:W-:Y:S02]  /*23dc0*/  ISETP.GE.AND P0, PT, R3, RZ, PT ;  /* 0x000000ff0300720c */ /* 0x000fe40003f06270 */
[----:B------:R-:W-:Y:S02]  /*23dd0*/  ISETP.GE.AND P2, PT, R11, RZ, PT ;  /* 0x000000ff0b00720c */ /* 0x000fe40003f46270 */
[----:B------:R-:W-:Y:S01]  /*23de0*/  LOP3.LUT R3, RZ, R10, RZ, 0x33, !PT ;  /* 0x0000000aff037212 */ /* 0x000fe200078e33ff */
[----:B-1----:R-:W1:Y:S02]  /*23df0*/  MUFU.RCP R8, R8 ;  /* 0x0000000800087308 */ /* 0x002e640000001000 */
[----:B-1----:R-:W-:Y:S08]  /*23e00*/  IADD3 R8, R8, 0xffffffe, RZ ;  /* 0x0ffffffe08087810 */ /* 0x002ff00007ffe0ff */
[----:B------:R-:W1:Y:S02]  /*23e10*/  F2I.FTZ.U32.TRUNC.NTZ R9, R8 ;  /* 0x0000000800097305 */ /* 0x000e64000021f000 */
[--C-:B-1----:R-:W-:Y:S02]  /*23e20*/  IMAD.MOV R12, RZ, RZ, -R9.reuse ;  /* 0x000000ffff0c7224 */ /* 0x102fe400078e0a09 */
[----:B------:R-:W-:Y:S02]  /*23e30*/  IMAD.MOV.U32 R8, RZ, RZ, RZ ;  /* 0x000000ffff087224 */ /* 0x000fe400078e00ff */
        /* <DEDUP_REMOVED lines=15> */
[----:B------:R-:W-:Y:S09]  /*23f30*/  ISETP.NE.AND P1, PT, R10, RZ, PT ;  /* 0x000000ff0a00720c */ /* 0x000ff20003f25270 */
[----:B------:R-:W-:Y:S02]  /*23f40*/  @P4 IADD3 R8, R8, 0x1, RZ ;  /* 0x0000000108084810 */ /* 0x000fe40007ffe0ff */
[----:B------:R-:W-:Y:S03]  /*23f50*/  @P5 IADD3 R9, R9, 0x1, RZ ;  /* 0x0000000109095810 */ /* 0x000fe60007ffe0ff */
[----:B------:R-:W-:Y:S02]  /*23f60*/  @!P0 IMAD.MOV R8, RZ, RZ, -R8 ;  /* 0x000000ffff088224 */ /* 0x000fe400078e0a08 */
[----:B------:R-:W-:Y:S03]  /*23f70*/  @!P2 IMAD.MOV R9, RZ, RZ, -R9 ;  /* 0x000000ffff09a224 */ /* 0x000fe600078e0a09 */
[C---:B------:R-:W-:Y:S02]  /*23f80*/  SEL R8, R3.reuse, R8, !P1 ;  /* 0x0000000803087207 */ /* 0x040fe40004800000 */
[----:B------:R-:W-:Y:S02]  /*23f90*/  SEL R9, R3, R9, !P1 ;  /* 0x0000000903097207 */ /* 0x000fe40004800000 */
[CC--:B------:R-:W-:Y:S02]  /*23fa0*/  LEA R6, P1, R8.reuse, R248.reuse, 0x2 ;  /* 0x000000f808067211 */ /* 0x0c0fe400078210ff */
[C---:B------:R-:W-:Y:S02]  /*23fb0*/  LEA R4, P0, R9.reuse, R248, 0x2 ;  /* 0x000000f809047211 */ /* 0x040fe400078010ff */
[-C--:B------:R-:W-:Y:S01]  /*23fc0*/  LEA.HI.X.SX32 R7, R8, R249.reuse, 0x2, P1 ;  /* 0x000000f908077211 */ /* 0x080fe200008f16ff */
[C---:B------:R-:W-:Y:S01]  /*23fd0*/  IMAD.IADD R8, R9.reuse, 0x1, -R8 ;  /* 0x0000000109087824 */ /* 0x040fe200078e0a08 */
[----:B------:R-:W-:Y:S03]  /*23fe0*/  LEA.HI.X.SX32 R5, R9, R249, 0x2, P0 ;  /* 0x000000f909057211 */ /* 0x000fe600000f16ff */
[----:B------:R-:W-:Y:S01]  /*23ff0*/  IMAD R10, R10, R8, -0x40 ;  /* 0xffffffc00a0a7424 */ /* 0x000fe200078e0208 */
[----:B------:R1:W4:Y:S04]  /*24000*/  LD.E R3, [R6.64] ;  /* 0x0000000406037980 */ /* 0x000328000c101900 */
[----:B------:R2:W4:Y:S01]  /*24010*/  LD.E R4, [R4.64] ;  /* 0x0000000404047980 */ /* 0x000522000c101900 */
[----:B-1----:R-:W-:Y:S01]  /*24020*/  SHF.R.S32.HI R6, RZ, 0x1f, R10 ;  /* 0x0000001fff067819 */ /* 0x002fe2000001140a */
        /* <DEDUP_REMOVED lines=8> */
[----:B------:R-:W-:Y:S02]  /*240b0*/  IMAD R4, R14, R5, R4 ;  /* 0x000000050e047224 */ /* 0x000fe400078e0204 */
[----:B------:R-:W-:Y:S02]  /*240c0*/  IMAD.MOV.U32 R7, RZ, RZ, R10 ;  /* 0x000000ffff077224 */ /* 0x000fe400078e000a */
[----:B------:R-:W-:Y:S01]  /*240d0*/  IMAD.IADD R3, R11, 0x1, R4 ;  /* 0x000000010b037824 */ /* 0x000fe200078e0204 */
[----:B------:R-:W-:-:S05]  /*240e0*/  BRA `(.L_x_2296) ;  /* 0x0000004000007947 */ /* 0x000fca0003800000 */
.L_x_2295:
[----:B------:R-:W-:Y:S02]  /*240f0*/  ULDC.64 UR4, c[0x0][0x118] ;  /* 0x0000460000047ab9 */ /* 0x000fe40000000a00 */
[----:B------:R-:W2:Y:S02]  /*24100*/  LD.E R7, [R168.64+0x40] ;  /* 0x00004004a8077980 */ /* 0x000ea4000c101900 */
[----:B--2---:R-:W-:Y:S04]  /*24110*/  LEA R7, -R7, RZ, 0x6 ;  /* 0x000000ff07077211 */ /* 0x004fe800078e31ff */
[----:B------:R-:W-:Y:S02]  /*24120*/  SHF.R.S32.HI R3, RZ, 0x1f, R7 ;  /* 0x0000001fff037819 */ /* 0x000fe40000011407 */
.L_x_2296:
[----:B------:R-:W-:Y:S05]  /*24130*/  BSYNC B0 ;  /* 0x0000000000007941 */ /* 0x000fea0003800000 */
.L_x_2294:
[----:B------:R-:W-:Y:S01]  /*24140*/  LOP3.LUT P6, RZ, R251, 0x1, RZ, 0xc0, !PT ;  /* 0x00000001fbff7812 */ /* 0x000fe200078cc0ff */
[----:B------:R-:W-:Y:S01]  /*24150*/  ULDC.64 UR4, c[0x0][0x118] ;  /* 0x0000460000047ab9 */ /* 0x000fe20000000a00 */
[----:B------:R-:W-:Y:S01]  /*24160*/  LEA R170, P0, R7, R185, 0x1 ;  /* 0x000000b907aa7211 */ /* 0x000fe200078008ff */
[----:B------:R-:W-:Y:S01]  /*24170*/  BSSY B1, `(.L_x_2297) ;  /* 0x0000249000017945 */ /* 0x000fe20003800000 */
[----:B------:R-:W-:Y:S02]  /*24180*/  LOP3.LUT P5, RZ, R251, 0x2, RZ, 0xc0, !PT ;  /* 0x00000002fbff7812 */ /* 0x000fe400078ac0ff */
[-C--:B------:R-:W-:Y:S02]  /*24190*/  LEA.HI.X R171, R7, R184.reuse, R3, 0x1, P0 ;  /* 0x000000b807ab7211 */ /* 0x080fe400000f0c03 */
        /* <DEDUP_REMOVED lines=8> */
[--C-:B------:R-:W-:Y:S01]  /*24220*/  IMAD.X R5, R3, 0x1, R236.reuse, P1 ;  /* 0x0000000103057824 */ /* 0x100fe200008e06ec */
[----:B------:R-:W-:Y:S01]  /*24230*/  @!P6 STS.128 [R247+0x10000], RZ ;  /* 0x010000fff700e388 */ /* 0x000fe20000000c00 */
[CC--:B------:R-:W-:Y:S02]  /*24240*/  @P6 LEA R16, P1, R6.reuse, R185.reuse, 0x1 ;  /* 0x000000b906106211 */ /* 0x0c0fe400078208ff */
[CC--:B------:R-:W-:Y:S02]  /*24250*/  @P5 LEA R12, P0, R6.reuse, R185.reuse, 0x1 ;  /* 0x000000b9060c5211 */ /* 0x0c0fe400078008ff */
[----:B------:R-:W-:Y:S01]  /*24260*/  @!PT LDS RZ, [RZ] ;  /* 0x00000000fffff984 */ /* 0x000fe20000000800 */
[----:B------:R-:W-:Y:S01]  /*24270*/  @!PT LDS RZ, [RZ] ;  /* 0x00000000fffff984 */ /* 0x000fe20000000800 */
[----:B------:R-:W-:Y:S01]  /*24280*/  @!PT LDS RZ, [RZ] ;  /* 0x00000000fffff984 */ /* 0x000fe20000000800 */
[----:B------:R1:W-:Y:S01]  /*24290*/  @P5 LDGSTS.E.BYPASS.LTC128B.128 [R247+0x12000], [R170.64+0x80] ;  /* 0x12000080aaf75fae */ /* 0x0003e2000b901d44 */
[CCC-:B------:R-:W-:Y:S02]  /*242a0*/  @P6 LEA.HI.X R17, R6.reuse, R184.reuse, R5.reuse, 0x1, P1 ;  /* 0x000000b806116211 */ /* 0x1c0fe400008f0c05 */
[C-C-:B------:R-:W-:Y:S02]  /*242b0*/  @P5 LEA.HI.X R13, R6.reuse, R184, R5.reuse, 0x1, P0 ;  /* 0x000000b8060d5211 */ /* 0x140fe400000f0c05 */
[----:B------:R-:W-:Y:S01]  /*242c0*/  @!P5 STS.128 [R247+0x12000], RZ ;  /* 0x012000fff700d388 */ /* 0x000fe20000000c00 */
[----:B------:R-:W-:Y:S02]  /*242d0*/  IADD3.X R3, R5, R236, RZ, P2, !PT ;  /* 0x000000ec05037210 */ /* 0x000fe400017fe4ff */
[CC--:B------:R-:W-:Y:S02]  /*242e0*/  @P4 LEA R10, P2, R6.reuse, R185.reuse, 0x1 ;  /* 0x000000b9060a4211 */ /* 0x0c0fe400078408ff */
[----:B------:R-:W-:Y:S01]  /*242f0*/  @!PT LDS RZ, [RZ] ;  /* 0x00000000fffff984 */ /* 0x000fe20000000800 */
[----:B------:R-:W-:Y:S01]  /*24300*/  @!PT LDS RZ, [RZ] ;  /* 0x00000000fffff984 */ /* 0x000fe20000000800 */
[----:B------:R-:W-:Y:S01]  /*24310*/  @!PT LDS RZ, [RZ] ;  /* 0x00000000fffff984 */ /* 0x000fe20000000800 */
[----:B------:R1:W-:Y:S01]  /*24320*/  @P4 LDGSTS.E.BYPASS.LTC128B.128 [R247+0x14000], [R170.64+0x100] ;  /* 0x14000100aaf74fae */ /* 0x0003e2000b901d44 */
[CC--:B------:R-:W-:Y:S02]  /*24330*/  @P3 LEA R8, P1, R6.reuse, R185.reuse, 0x1 ;  /* 0x000000b906083211 */ /* 0x0c0fe400078208ff */
[CCC-:B------:R-:W-:Y:S02]  /*24340*/  @P4 LEA.HI.X R11, R6.reuse, R184.reuse, R5.reuse, 0x1, P2 ;  /* 0x000000b8060b4211 */ /* 0x1c0fe400010f0c05 */
[----:B------:R-:W-:Y:S01]  /*24350*/  @!P4 STS.128 [R247+0x14000], RZ ;  /* 0x014000fff700c388 */ /* 0x000fe20000000c00 */
[-C--:B------:R-:W-:Y:S02]  /*24360*/  @P3 LEA.HI.X R9, R6, R184.reuse, R5, 0x1, P1 ;  /* 0x000000b806093211 */ /* 0x080fe400008f0c05 */
        /* <DEDUP_REMOVED lines=8> */
[CCC-:B------:R-:W-:Y:S02]  /*243f0*/  @P5 LEA.HI.X R21, R4.reuse, R184.reuse, R3.reuse, 0x1, P2 ;  /* 0x000000b804155211 */ /* 0x1c0fe400010f0c03 */
[CC--:B------:R-:W-:Y:S02]  /*24400*/  @P4 LEA R18, P1, R4.reuse, R185.reuse, 0x1 ;  /* 0x000000b904124211 */ /* 0x0c0fe400078208ff */
[----:B------:R-:W-:Y:S01]  /*24410*/  @!PT LDS RZ, [RZ] ;  /* 0x00000000fffff984 */ /* 0x000fe20000000800 */
[----:B------:R-:W-:Y:S01]  /*24420*/  @!PT LDS RZ, [RZ] ;  /* 0x00000000fffff984 */ /* 0x000fe20000000800 */
[----:B------:R-:W-:Y:S01]  /*24430*/  @!PT LDS RZ, [RZ] ;  /* 0x00000000fffff984 */ /* 0x000fe20000000800 */
[----:B------:R2:W-:Y:S01]  /*24440*/  @P6 LDGSTS.E.BYPASS.LTC128B.128 [R247+0x10800], [R16.64] ;  /* 0x1080000010f76fae */ /* 0x0005e2000b901d44 */
[C---:B------:R-:W-:Y:S02]  /*24450*/  @P3 LEA R6, P0, R4.reuse, R185, 0x1 ;  /* 0x000000b904063211 */ /* 0x040fe400078008ff */
[CCC-:B------:R-:W-:Y:S02]  /*24460*/  @P4 LEA.HI.X R19, R4.reuse, R184.reuse, R3.reuse, 0x1, P1 ;  /* 0x000000b804134211 */ /* 0x1c0fe400008f0c03 */
[----:B------:R-:W-:Y:S01]  /*24470*/  @!P6 STS.128 [R247+0x10800], RZ ;  /* 0x010800fff700e388 */ /* 0x000fe20000000c00 */
[CC--:B------:R-:W-:Y:S02]  /*24480*/  @P3 LEA.HI.X R7, R4.reuse, R184.reuse, R3, 0x1, P0 ;  /* 0x000000b804073211 */ /* 0x0c0fe400000f0c03 */
[----:B------:R-:W-:Y:S02]  /*24490*/  IADD3 R5, P2, R4, R235, RZ ;  /* 0x000000eb04057210 */ /* 0x000fe40007f5e0ff */
[----:B------:R-:W-:Y:S01]  /*244a0*/  @!PT LDS RZ, [RZ] ;  /* 0x00000000fffff984 */ /* 0x000fe20000000800 */
[----:B------:R-:W-:Y:S01]  /*244b0*/  @!PT LDS RZ, [RZ] ;  /* 0x00000000fffff984 */ /* 0x000fe20000000800 */
[----:B------:R-:W-:Y:S01]  /*244c0*/  @!PT LDS RZ, [RZ] ;  /* 0x00000000fffff984 */ /* 0x000fe20000000800 */
[----:B------:R3:W-:Y:S02]  /*244d0*/  @P5 LDGSTS.E.BYPASS.LTC128B.128 [R247+0x12800], [R12.64+0x80] ;  /* 0x128000800cf75fae */ /* 0x0007e4000b901d44 */
[-C--:B------:R-:W-:Y:S01]  /*244e0*/  @P6 LEA R26, P0, R5, R185.reuse, 0x1 ;  /* 0x000000b9051a6211 */ /* 0x080fe200078008ff */
[----:B------:R-:W-:Y:S01]  /*244f0*/  IMAD.X R3, R3, 0x1, R236, P2 ;  /* 0x0000000103037824 */ /* 0x000fe200010e06ec */
[CC--:B------:R-:W-:Y:S01]  /*24500*/  @P5 LEA R24, P2, R5.reuse, R185.reuse, 0x1 ;  /* 0x000000b905185211 */ /* 0x0c0fe200078408ff */
[----:B------:R-:W-:Y:S01]  /*24510*/  @!P5 STS.128 [R247+0x12800], RZ ;  /* 0x012800fff700d388 */ /* 0x000fe20000000c00 */
[CC--:B------:R-:W-:Y:S02]  /*24520*/  @P4 LEA R22, P1, R5.reuse, R185.reuse, 0x1 ;  /* 0x000000b905164211 */ /* 0x0c0fe400078208ff */
[CCC-:B------:R-:W-:Y:S02]  /*24530*/  @P6 LEA.HI.X R27, R5.reuse, R184.reuse, R3.reuse, 0x1, P0 ;  /* 0x000000b8051b6211 */ /* 0x1c0fe400000f0c03 */
[----:B------:R-:W-:Y:S01]  /*24540*/  @!PT LDS RZ, [RZ] ;  /* 0x00000000fffff984 */ /* 0x000fe20000000800 */
[----:B------:R-:W-:Y:S01]  /*24550*/  @!PT LDS RZ, [RZ] ;  /* 0x00000000fffff984 */ /* 0x000fe20000000800 */
[----:B------:R-:W-:Y:S01]  /*24560*/  @!PT LDS RZ, [RZ] ;  /* 0x00000000fffff984 */ /* 0x000fe20000000800 */
[----:B------:R4:W-:Y:S01]  /*24570*/  @P4 LDGSTS.E.BYPASS.LTC128B.128 [R247+0x14800], [R10.64+0x100] ;  /* 0x148001000af74fae */ /* 0x0009e2000b901d44 */
[CCC-:B------:R-:W-:Y:S02]  /*24580*/  @P5 LEA.HI.X R25, R5.reuse, R184.reuse, R3.reuse, 0x1, P2 ;  /* 0x000000b805195211 */ /* 0x1c0fe400010f0c03 */
[CCC-:B------:R-:W-:Y:S02]  /*24590*/  @P4 LEA.HI.X R23, R5.reuse, R184.reuse, R3.reuse, 0x1, P1 ;  /* 0x000000b805174211 */ /* 0x1c0fe400008f0c03 */
[----:B------:R-:W-:Y:S01]  /*245a0*/  @!P4 STS.128 [R247+0x14800], RZ ;  /* 0x014800fff700c388 */ /* 0x000fe20000000c00 */
[C---:B------:R-:W-:Y:S04]  /*245b0*/  @P3 LEA R4, P0, R5.reuse, R185, 0x1 ;  /* 0x000000b905043211 */ /* 0x040fe800078008ff */
[----:B------:R-:W-:Y:S01]  /*245c0*/  @!PT LDS RZ, [RZ] ;  /* 0x00000000fffff984 */ /* 0x000fe20000000800 */
[----:B------:R-:W-:Y:S01]  /*245d0*/  @!PT LDS RZ, [RZ] ;  /* 0x00000000fffff984 */ /* 0x000fe20000000800 */
[----:B------:R-:W-:Y:S01]  /*245e0*/  @!PT LDS RZ, [RZ] ;  /* 0x00000000fffff984 */ /* 0x000fe20000000800 */
[----:B------:R4:W-:Y:S01]  /*245f0*/  @P3 LDGSTS.E.BYPASS.LTC128B.128 [R247+0x16800], [R8.64+0x180] ;  /* 0x1680018008f73fae */ /* 0x0009e2000b901d44 */
[----:B------:R-:W-:Y:S02]  /*24600*/  @P3 LEA.HI.X R5, R5, R184, R3, 0x1, P0 ;  /* 0x000000b805053211 */ /* 0x000fe400000f0c03 */
[----:B------:R-:W-:Y:S02]  /*24610*/  ISETP.GT.AND P0, PT, R250, R239, PT ;  /* 0x000000effa00720c */ /* 0x000fe40003f04270 */
        /* <DEDUP_REMOVED lines=42> */
[----:B----4-:R-:W3:Y:S05]  /*248c0*/  LDSM.16.M88.4 R8, [R229+0x8000] ;  /* 0x00800000e508783b */ /* 0x010eea0000000200 */
[----:B--2---:R-:W2:Y:S05]  /*248d0*/  LDSM.16.M88.4 R16, [R229+0x8800] ;  /* 0x00880000e510783b */ /* 0x004eaa0000000200 */
[----:B-1----:R-:W5:Y:S05]  /*248e0*/  LDSM.16.M88.4 R24, [R229+0x9000] ;  /* 0x00900000e518783b */ /* 0x002f6a0000000200 */
[----:B------:R-:W0:Y:S05]  /*248f0*/  LDGDEPBAR ;  /* 0x00000000000079af */ /* 0x000e2a0000000000 */
[----:B------:R-:W1:Y:S05]  /*24900*/  LDSM.16.M88.4 R164, [R229+0x9800] ;  /* 0x00980000e5a4783b */ /* 0x000e6a0000000200 */
[----:B------:R-:W-:Y:S05]  /*24910*/  LDSM.16.M88.4 R172, [R228] ;  /* 0x00000000e4ac783b */ /* 0x000fea0000000200 */
[----:B------:R-:W4:Y:S05]  /*24920*/  LDSM.16.M88.4 R176, [R227] ;  /* 0x00000000e3b0783b */ /* 0x000f2a0000000200 */
[----:B------:R-:W1:Y:S01]  /*24930*/  LDSM.16.M88.4 R180, [R223] ;  /* 0x00000000dfb4783b */ /* 0x000e620000000200 */
[C---:B---3--:R-:W-:Y:S04]  /*24940*/  HMMA.16816.F32 R4, R32.reuse, R8, RZ ;  /* 0x000000082004723c */ /* 0x048fe800000018ff */
[----:B------:R-:W3:Y:S05]  /*24950*/  LDSM.16.M88.4 R184, [R222] ;  /* 0x00000000deb8783b */ /* 0x000eea0000000200 */
[----:B------:R-:W1:Y:S01]  /*24960*/  LDSM.16.M88.4 R188, [R221] ;  /* 0x00000000ddbc783b */ /* 0x000e620000000200 */
[C---:B------:R-:W-:Y:S04]  /*24970*/  HMMA.16816.F32 R8, R32.reuse, R10, RZ ;  /* 0x0000000a2008723c */ /* 0x040fe800000018ff */
[----:B------:R-:W-:Y:S04]  /*24980*/  LDSM.16.M88.4 R192, [R226] ;  /* 0x00000000e2c0783b */ /* 0x000fe80000000200 */
[C---:B--2---:R-:W-:Y:S01]  /*24990*/  HMMA.16816.F32 R12, R32.reuse, R16, RZ ;  /* 0x00000010200c723c */ /* 0x044fe200000018ff */
[----:B------:R-:W2:Y:S05]  /*249a0*/  LDSM.16.M88.4 R196, [R224+0x8000] ;  /* 0x00800000e0c4783b */ /* 0x000eaa0000000200 */
[----:B------:R-:W2:Y:S02]  /*249b0*/  LDSM.16.M88.4 R200, [R224+0x8800] ;  /* 0x00880000e0c8783b */ /* 0x000ea40000000200 */
[C---:B------:R-:W-:Y:S03]  /*249c0*/  HMMA.16816.F32 R16, R32.reuse, R18, RZ ;  /* 0x000000122010723c */ /* 0x040fe600000018ff */
[----:B------:R-:W-:Y:S05]  /*249d0*/  LDSM.16.M88.4 R204, [R220+0x800] ;  /* 0x00080000dccc783b */ /* 0x000fea0000000200 */
[C---:B-----5:R-:W-:Y:S01]  /*249e0*/  HMMA.16816.F32 R20, R32.reuse, R24, RZ ;  /* 0x000000182014723c */ /* 0x060fe200000018ff */
[----:B------:R-:W5:Y:S07]  /*249f0*/  LD.E R3, [R168.64+0x18c] ;  /* 0x00018c04a8037980 */ /* 0x000f6e000c101900 */
[C---:B------:R-:W-:Y:S08]  /*24a00*/  HMMA.16816.F32 R24, R32.reuse, R26, RZ ;  /* 0x0000001a2018723c */ /* 0x040ff000000018ff */
[C---:B-1----:R-:W-:Y:S08]  /*24a10*/  HMMA.16816.F32 R28, R32.reuse, R164, RZ ;  /* 0x000000a4201c723c */ /* 0x042ff000000018ff */
[----:B------:R-:W-:Y:S01]  /*24a20*/  HMMA.16816.F32 R32, R32, R166, RZ ;  /* 0x000000a62020723c */ /* 0x000fe200000018ff */
[----:B------:R-:W1:Y:S07]  /*24a30*/  LDSM.16.M88.4 R164, [R224+0x9000] ;  /* 0x00900000e0a4783b */ /* 0x000e6e0000000200 */
[C---:B----4-:R-:W-:Y:S08]  /*24a40*/  HMMA.16816.F32 R4, R172.reuse, R176, R4 ;  /* 0x000000b0ac04723c */ /* 0x050ff00000001804 */
[C---:B------:R-:W-:Y:S01]  /*24a50*/  HMMA.16816.F32 R8, R172.reuse, R178, R8 ;  /* 0x000000b2ac08723c */ /* 0x040fe20000001808 */
[----:B------:R-:W4:Y:S07]  /*24a60*/  LDSM.16.M88.4 R176, [R224+0x9800] ;  /* 0x00980000e0b0783b */ /* 0x000f2e0000000200 */
[C---:B------:R-:W-:Y:S08]  /*24a70*/  HMMA.16816.F32 R12, R172.reuse, R180, R12 ;  /* 0x000000b4ac0c723c */ /* 0x040ff0000000180c */
[C---:B------:R-:W-:Y:S01]  /*24a80*/  HMMA.16816.F32 R16, R172.reuse, R182, R16 ;  /* 0x000000b6ac10723c */ /* 0x040fe20000001810 */
[----:B------:R-:W-:Y:S07]  /*24a90*/  LDSM.16.M88.4 R180, [R225] ;  /* 0x00000000e1b4783b */ /* 0x000fee0000000200 */
[C---:B---3--:R-:W-:Y:S08]  /*24aa0*/  HMMA.16816.F32 R20, R172.reuse, R184, R20 ;  /* 0x000000b8ac14723c */ /* 0x048ff00000001814 */
[C---:B------:R-:W-:Y:S01]  /*24ab0*/  HMMA.16816.F32 R24, R172.reuse, R186, R24 ;  /* 0x000000baac18723c */ /* 0x040fe20000001818 */
[----:B------:R-:W3:Y:S07]  /*24ac0*/  LDSM.16.M88.4 R184, [R220] ;  /* 0x00000000dcb8783b */ /* 0x000eee0000000200 */
[C---:B------:R-:W-:Y:S08]  /*24ad0*/  HMMA.16816.F32 R28, R172.reuse, R188, R28 ;  /* 0x000000bcac1c723c */ /* 0x040ff0000000181c */
[----:B------:R-:W-:Y:S01]  /*24ae0*/  HMMA.16816.F32 R32, R172, R190, R32 ;  /* 0x000000beac20723c */ /* 0x000fe20000001820 */
[----:B------:R-:W3:Y:S05]  /*24af0*/  LDSM.16.M88.4 R172, [R220+0x1000] ;  /* 0x00100000dcac783b */ /* 0x000eea0000000200 */
[----:B------:R-:W3:Y:S02]  /*24b00*/  LDSM.16.M88.4 R188, [R220+0x1800] ;  /* 0x00180000dcbc783b */ /* 0x000ee40000000200 */
[C---:B--2---:R-:W-:Y:S08]  /*24b10*/  HMMA.16816.F32 R4, R192.reuse, R196, R4 ;  /* 0x000000c4c004723c */ /* 0x044ff00000001804 */
[C---:B------:R-:W-:Y:S01]  /*24b20*/  HMMA.16816.F32 R8, R192.reuse, R198, R8 ;  /* 0x000000c6c008723c */ /* 0x040fe20000001808 */
[----:B------:R-:W-:Y:S07]  /*24b30*/  LDSM.16.M88.4 R196, [R230+0x2000] ;  /* 0x00200000e6c4783b */ /* 0x000fee0000000200 */
[C---:B------:R-:W-:Y:S08]  /*24b40*/  HMMA.16816.F32 R12, R192.reuse, R200, R12 ;  /* 0x000000c8c00c723c */ /* 0x040ff0000000180c */
[C---:B------:R-:W-:Y:S01]  /*24b50*/  HMMA.16816.F32 R16, R192.reuse, R202, R16 ;  /* 0x000000cac010723c */ /* 0x040fe20000001810 */
[----:B------:R-:W2:Y:S07]  /*24b60*/  LDSM.16.M88.4 R200, [R229+0xa000] ;  /* 0x00a00000e5c8783b */ /* 0x000eae0000000200 */
[C---:B-1----:R-:W-:Y:S08]  /*24b70*/  HMMA.16816.F32 R20, R192.reuse, R164, R20 ;  /* 0x000000a4c014723c */ /* 0x042ff00000001814 */
[C---:B------:R-:W-:Y:S01]  /*24b80*/  HMMA.16816.F32 R24, R192.reuse, R166, R24 ;  /* 0x000000a6c018723c */ /* 0x040fe20000001818 */
[----:B------:R-:W1:Y:S07]  /*24b90*/  LDSM.16.M88.4 R164, [R229+0xa800] ;  /* 0x00a80000e5a4783b */ /* 0x000e6e0000000200 */
[C---:B----4-:R-:W-:Y:S08]  /*24ba0*/  HMMA.16816.F32 R28, R192.reuse, R176, R28 ;  /* 0x000000b0c01c723c */ /* 0x050ff0000000181c */
[----:B------:R-:W-:Y:S01]  /*24bb0*/  HMMA.16816.F32 R32, R192, R178, R32 ;  /* 0x000000b2c020723c */ /* 0x000fe20000001820 */
[----:B------:R-:W4:Y:S05]  /*24bc0*/  LDSM.16.M88.4 R176, [R229+0xb000] ;  /* 0x00b00000e5b0783b */ /* 0x000f2a0000000200 */
[----:B------:R-:W-:Y:S02]  /*24bd0*/  LDSM.16.M88.4 R192, [R228+0x2000] ;  /* 0x00200000e4c0783b */ /* 0x000fe40000000200 */
[C---:B---3--:R-:W-:Y:S08]  /*24be0*/  HMMA.16816.F32 R4, R180.reuse, R184, R4 ;  /* 0x000000b8b404723c */ /* 0x048ff00000001804 */
[C---:B------:R-:W-:Y:S01]  /*24bf0*/  HMMA.16816.F32 R8, R180.reuse, R186, R8 ;  /* 0x000000bab408723c */ /* 0x040fe20000001808 */
[----:B------:R-:W3:Y:S07]  /*24c00*/  LDSM.16.M88.4 R184, [R229+0xb800] ;  /* 0x00b80000e5b8783b */ /* 0x000eee0000000200 */
[C---:B------:R-:W-:Y:S08]  /*24c10*/  HMMA.16816.F32 R12, R180.reuse, R204, R12 ;  /* 0x000000ccb40c723c */ /* 0x040ff0000000180c */
[C---:B------:R-:W-:Y:S01]  /*24c20*/  HMMA.16816.F32 R16, R180.reuse, R206, R16 ;  /* 0x000000ceb410723c */ /* 0x040fe20000001810 */
[----:B------:R-:W1:Y:S07]  /*24c30*/  LDSM.16.M88.4 R204, [R219] ;  /* 0x00000000dbcc783b */ /* 0x000e6e0000000200 */
[C---:B------:R-:W-:Y:S08]  /*24c40*/  HMMA.16816.F32 R20, R180.reuse, R172, R20 ;  /* 0x000000acb414723c */ /* 0x040ff00000001814 */
[C---:B------:R-:W-:Y:S01]  /*24c50*/  HMMA.16816.F32 R24, R180.reuse, R174, R24 ;  /* 0x000000aeb418723c */ /* 0x040fe20000001818 */
[----:B------:R-:W3:Y:S07]  /*24c60*/  LDSM.16.M88.4 R172, [R218] ;  /* 0x00000000daac783b */ /* 0x000eee0000000200 */
[C---:B------:R-:W-:Y:S08]  /*24c70*/  HMMA.16816.F32 R28, R180.reuse, R188, R28 ;  /* 0x000000bcb41c723c */ /* 0x040ff0000000181c */
[----:B------:R-:W-:Y:S01]  /*24c80*/  HMMA.16816.F32 R32, R180, R190, R32 ;  /* 0x000000beb420723c */ /* 0x000fe20000001820 */
[----:B------:R-:W3:Y:S05]  /*24c90*/  LDSM.16.M88.4 R180, [R217] ;  /* 0x00000000d9b4783b */ /* 0x000eea0000000200 */
[----:B------:R-:W3:Y:S02]  /*24ca0*/  LDSM.16.M88.4 R188, [R216] ;  /* 0x00000000d8bc783b */ /* 0x000ee40000000200 */
[C---:B--2---:R-:W-:Y:S08]  /*24cb0*/  HMMA.16816.F32 R4, R196.reuse, R200, R4 ;  /* 0x000000c8c404723c */ /* 0x044ff00000001804 */
[C---:B------:R-:W-:Y:S01]  /*24cc0*/  HMMA.16816.F32 R8, R196.reuse, R202, R8 ;  /* 0x000000cac408723c */ /* 0x040fe20000001808 */
[----:B------:R-:W-:Y:S07]  /*24cd0*/  LDSM.16.M88.4 R200, [R224+0xb800] ;  /* 0x00b80000e0c8783b */ /* 0x000fee0000000200 */
[C---:B-1----:R-:W-:Y:S08]  /*24ce0*/  HMMA.16816.F32 R12, R196.reuse, R164, R12 ;  /* 0x000000a4c40c723c */ /* 0x042ff0000000180c */
[C---:B------:R-:W-:Y:S01]  /*24cf0*/  HMMA.16816.F32 R16, R196.reuse, R166, R16 ;  /* 0x000000a6c410723c */ /* 0x040fe20000001810 */
[----:B------:R-:W-:Y:S07]  /*24d00*/  LDSM.16.M88.4 R164, [R226+0x2000] ;  /* 0x00200000e2a4783b */ /* 0x000fee0000000200 */
[C---:B----4-:R-:W-:Y:S08]  /*24d10*/  HMMA.16816.F32 R20, R196.reuse, R176, R20 ;  /* 0x000000b0c414723c */ /* 0x050ff00000001814 */
[C---:B------:R-:W-:Y:S01]  /*24d20*/  HMMA.16816.F32 R24, R196.reuse, R178, R24 ;  /* 0x000000b2c418723c */ /* 0x040fe20000001818 */
[----:B------:R-:W1:Y:S07]  /*24d30*/  LDSM.16.M88.4 R176, [R224+0xa000] ;  /* 0x00a00000e0b0783b */ /* 0x000e6e0000000200 */
[C---:B---3--:R-:W-:Y:S08]  /*24d40*/  HMMA.16816.F32 R28, R196.reuse, R184, R28 ;  /* 0x000000b8c41c723c */ /* 0x048ff0000000181c */
[----:B------:R-:W-:Y:S01]  /*24d50*/  HMMA.16816.F32 R32, R196, R186, R32 ;  /* 0x000000bac420723c */ /* 0x000fe20000001820 */
[----:B------:R-:W2:Y:S05]  /*24d60*/  LDSM.16.M88.4 R184, [R224+0xa800] ;  /* 0x00a80000e0b8783b */ /* 0x000eaa0000000200 */
[----:B------:R-:W3:Y:S02]  /*24d70*/  LDSM.16.M88.4 R196, [R224+0xb000] ;  /* 0x00b00000e0c4783b */ /* 0x000ee40000000200 */
[C---:B------:R-:W-:Y:S08]  /*24d80*/  HMMA.16816.F32 R4, R192.reuse, R204, R4 ;  /* 0x000000ccc004723c */ /* 0x040ff00000001804 */
[C---:B------:R-:W-:Y:S08]  /*24d90*/  HMMA.16816.F32 R8, R192.reuse, R206, R8 ;  /* 0x000000cec008723c */ /* 0x040ff00000001808 */
[C---:B------:R-:W-:Y:S08]  /*24da0*/  HMMA.16816.F32 R12, R192.reuse, R172, R12 ;  /* 0x000000acc00c723c */ /* 0x040ff0000000180c */
[C---:B------:R-:W-:Y:S01]  /*24db0*/  HMMA.16816.F32 R16, R192.reuse, R174, R16 ;  /* 0x000000aec010723c */ /* 0x040fe20000001810 */
[----:B------:R-:W-:Y:S07]  /*24dc0*/  LDSM.16.M88.4 R172, [R225+0x2000] ;  /* 0x00200000e1ac783b */ /* 0x000fee0000000200 */
[C---:B------:R-:W-:Y:S08]  /*24dd0*/  HMMA.16816.F32 R20, R192.reuse, R180, R20 ;  /* 0x000000b4c014723c */ /* 0x040ff00000001814 */
[C---:B------:R-:W-:Y:S01]  /*24de0*/  HMMA.16816.F32 R24, R192.reuse, R182, R24 ;  /* 0x000000b6c018723c */ /* 0x040fe20000001818 */
[----:B------:R-:W4:Y:S07]  /*24df0*/  LDSM.16.M88.4 R180, [R220+0x2000] ;  /* 0x00200000dcb4783b */ /* 0x000f2e0000000200 */
        /* <DEDUP_REMOVED lines=17> */
[C---:B----4-:R-:W-:Y:S08]  /*24f10*/  HMMA.16816.F32 R4, R172.reuse, R180, R4 ;  /* 0x000000b4ac04723c */ /* 0x050ff00000001804 */
[C---:B------:R-:W-:Y:S01]  /*24f20*/  HMMA.16816.F32 R8, R172.reuse, R182, R8 ;  /* 0x000000b6ac08723c */ /* 0x040fe20000001808 */
[----:B------:R-:W4:Y:S07]  /*24f30*/  LDSM.16.M88.4 R180, [R229+0xd800] ;  /* 0x00d80000e5b4783b */ /* 0x000f2e0000000200 */
[C---:B------:R-:W-:Y:S08]  /*24f40*/  HMMA.16816.F32 R12, R172.reuse, R188, R12 ;  /* 0x000000bcac0c723c */ /* 0x040ff0000000180c */
        /* <DEDUP_REMOVED lines=18> */
[C---:B----4-:R-:W-:Y:S08]  /*25070*/  HMMA.16816.F32 R28, R184.reuse, R180, R28 ;  /* 0x000000b4b81c723c */ /* 0x050ff0000000181c */
[----:B------:R-:W-:Y:S01]  /*25080*/  HMMA.16816.F32 R32, R184, R182, R32 ;  /* 0x000000b6b820723c */ /* 0x000fe20000001820 */
[----:B------:R-:W3:Y:S05]  /*25090*/  LDSM.16.M88.4 R180, [R224+0xc800] ;  /* 0x00c80000e0b4783b */ /* 0x000eea0000000200 */
[----:B------:R-:W4:Y:S02]  /*250a0*/  LDSM.16.M88.4 R184, [R224+0xd000] ;  /* 0x00d00000e0b8783b */ /* 0x000f240000000200 */
[C---:B------:R-:W-:Y:S08]  /*250b0*/  HMMA.16816.F32 R4, R188.reuse, R192, R4 ;  /* 0x000000c0bc04723c */ /* 0x040ff00000001804 */
        /* <DEDUP_REMOVED lines=18> */
[C---:B----4-:R-:W-:Y:S08]  /*251e0*/  HMMA.16816.F32 R20, R196.reuse, R184, R20 ;  /* 0x000000b8c414723c */ /* 0x050ff00000001814 */
[C---:B------:R-:W-:Y:S01]  /*251f0*/  HMMA.16816.F32 R24, R196.reuse, R186, R24 ;  /* 0x000000bac418723c */ /* 0x040fe20000001818 */
[----:B------:R-:W3:Y:S07]  /*25200*/  LDSM.16.M88.4 R184, [R229+0xe000] ;  /* 0x00e00000e5b8783b */ /* 0x000eee0000000200 */
[C---:B------:R-:W-:Y:S08]  /*25210*/  HMMA.16816.F32 R28, R196.reuse, R192, R28 ;  /* 0x000000c0c41c723c */ /* 0x040ff0000000181c */
[----:B------:R-:W-:Y:S01]  /*25220*/  HMMA.16816.F32 R32, R196, R194, R32 ;  /* 0x000000c2c420723c */ /* 0x000fe20000001820 */
[----:B------:R-:W4:Y:S05]  /*25230*/  LDSM.16.M88.4 R192, [R229+0xe800] ;  /* 0x00e80000e5c0783b */ /* 0x000f2a0000000200 */
[----:B------:R-:W2:Y:S02]  /*25240*/  LDSM.16.M88.4 R196, [R229+0xf000] ;  /* 0x00f00000e5c4783b */ /* 0x000ea40000000200 */
        /* <DEDUP_REMOVED lines=19> */
[C---:B------:R-:W-:Y:S08]  /*25380*/  HMMA.16816.F32 R20, R180.reuse, R196, R20 ;  /* 0x000000c4b414723c */ /* 0x040ff00000001814 */
        /* <DEDUP_REMOVED lines=15> */
[C---:B---3--:R-:W-:Y:S07]  /*25480*/  HMMA.16816.F32 R28, R176.reuse, R184, R28 ;  /* 0x000000b8b01c723c */ /* 0x048fee000000181c */
[----:B------:R-:W-:Y:S01]  /*25490*/  MOV R185, R170 ;  /* 0x000000aa00b97202 */ /* 0x000fe20000000f00 */
[----:B------:R-:W-:Y:S04]  /*254a0*/  HMMA.16816.F32 R32, R176, R186, R32 ;  /* 0x000000bab020723c */ /* 0x000fe80000001820 */
[----:B------:R-:W-:Y:S04]  /*254b0*/  IMAD.MOV.U32 R184, RZ, RZ, R171 ;  /* 0x000000ffffb87224 */ /* 0x000fe800078e00ab */
        /* <DEDUP_REMOVED lines=12> */
[-C--:B-----5:R-:W-:Y:S01]  /*25580*/  FMUL.FTZ R4, R4, R3.reuse ;  /* 0x0000000304047220 */ /* 0x0a0fe20000410000 */
[C---:B------:R-:W-:Y:S03]  /*25590*/  HMMA.16816.F32 R16, R188.reuse, R166, R16 ;  /* 0x000000a6bc10723c */ /* 0x040fe60000001810 */
[----:B------:R-:W1:Y:S01]  /*255a0*/  MUFU.TANH R192, R4 ;  /* 0x0000000400c07308 */ /* 0x000e620000002400 */
[-C--:B------:R-:W-:Y:S02]  /*255b0*/  FMUL.FTZ R5, R5, R3.reuse ;  /* 0x0000000305057220 */ /* 0x080fe40000410000 */
[-C--:B------:R-:W-:Y:S02]  /*255c0*/  FMUL.FTZ R6, R6, R3.reuse ;  /* 0x0000000306067220 */ /* 0x080fe40000410000 */
[-C--:B------:R-:W-:Y:S04]  /*255d0*/  FMUL.FTZ R7, R7, R3.reuse ;  /* 0x0000000307077220 */ /* 0x080fe80000410000 */
[-C--:B------:R-:W-:Y:S01]  /*255e0*/  FMUL.FTZ R8, R8, R3.reuse ;  /* 0x0000000308087220 */ /* 0x080fe20000410000 */
[----:B------:R-:W2:Y:S01]  /*255f0*/  MUFU.TANH R173, R5 ;  /* 0x0000000500ad7308 */ /* 0x000ea20000002400 */
[-C--:B------:R-:W-:Y:S02]  /*25600*/  FMUL.FTZ R9, R9, R3.reuse ;  /* 0x0000000309097220 */ /* 0x080fe40000410000 */
[-C--:B------:R-:W-:Y:S02]  /*25610*/  FMUL.FTZ R10, R10, R3.reuse ;  /* 0x000000030a0a7220 */ /* 0x080fe40000410000 */
[-C--:B------:R-:W-:Y:S02]  /*25620*/  FMUL.FTZ R11, R11, R3.reuse ;  /* 0x000000030b0b7220 */ /* 0x080fe40000410000 */
[-C--:B------:R-:W-:Y:S02]  /*25630*/  FMUL.FTZ R12, R12, R3.reuse ;  /* 0x000000030c0c7220 */ /* 0x080fe40000410000 */
[-C--:B------:R-:W-:Y:S01]  /*25640*/  FMUL.FTZ R13, R13, R3.reuse ;  /* 0x000000030d0d7220 */ /* 0x080fe20000410000 */
[----:B------:R-:W3:Y:S01]  /*25650*/  MUFU.TANH R206, R6 ;  /* 0x0000000600ce7308 */ /* 0x000ee20000002400 */
        /* <DEDUP_REMOVED lines=9> */
[----:B----4-:R-:W4:Y:S09]  /*256f0*/  LDSM.16.M88.4 R4, [R220+0x7000] ;  /* 0x00700000dc04783b */ /* 0x010f320000000200 */
[----:B------:R-:W1:Y:S10]  /*25700*/  MUFU.TANH R176, R10 ;  /* 0x0000000a00b07308 */ /* 0x000e740000002400 */
[----:B------:R5:W1:Y:S10]  /*25710*/  MUFU.TANH R207, R11 ;  /* 0x0000000b00cf7308 */ /* 0x000a740000002400 */
[----:B------:R1:W1:Y:S10]  /*25720*/  MUFU.TANH R194, R12 ;  /* 0x0000000c00c27308 */ /* 0x0002740000002400 */
[----:B------:R1:W1:Y:S01]  /*25730*/  MUFU.TANH R195, R13 ;  /* 0x0000000d00c37308 */ /* 0x0002620000002400 */
[----:B-----5:R-:W5:Y:S01]  /*25740*/  LDSM.16.M88.4 R8, [R220+0x7800] ;  /* 0x00780000dc08783b */ /* 0x020f620000000200 */
[----:B------:R-:W-:Y:S08]  /*25750*/  DEPBAR.LE SB0, 0x0 ;  /* 0x000080000000791a */ /* 0x000ff00000000000 */
[----:B------:R1:W1:Y:S01]  /*25760*/  MUFU.TANH R196, R14 ;  /* 0x0000000e00c47308 */ /* 0x0002620000002400 */
[----:B------:R-:W-:Y:S01]  /*25770*/  BAR.SYNC.DEFER_BLOCKING 0x0 ;  /* 0x0000000000007b1d */ /* 0x000fe20000010000 */
[C---:B----4-:R-:W-:Y:S08]  /*25780*/  HMMA.16816.F32 R20, R188.reuse, R4, R20 ;  /* 0x00000004bc14723c */ /* 0x050ff00000001814 */
[----:B------:R4:W1:Y:S01]  /*25790*/  MUFU.TANH R197, R15 ;  /* 0x0000000f00c57308 */ /* 0x0008620000002400 */
[C---:B------:R-:W-:Y:S09]  /*257a0*/  HMMA.16816.F32 R24, R188.reuse, R6, R24 ;  /* 0x00000006bc18723c */ /* 0x040ff20000001818 */
[----:B------:R4:W1:Y:S06]  /*257b0*/  MUFU.TANH R199, R16 ;  /* 0x0000001000c77308 */ /* 0x00086c0000002400 */
[-C--:B------:R-:W-:Y:S02]  /*257c0*/  FMUL.FTZ R20, R20, R3.reuse ;  /* 0x0000000314147220 */ /* 0x080fe40000410000 */
[-C--:B------:R-:W-:Y:S02]  /*257d0*/  FMUL.FTZ R21, R21, R3.reuse ;  /* 0x0000000315157220 */ /* 0x080fe40000410000 */
[----:B------:R4:W1:Y:S01]  /*257e0*/  MUFU.TANH R198, R17 ;  /* 0x0000001100c67308 */ /* 0x0008620000002400 */
[-C--:B------:R-:W-:Y:S02]  /*257f0*/  FMUL.FTZ R22, R22, R3.reuse ;  /* 0x0000000316167220 */ /* 0x080fe40000410000 */
[-C--:B------:R-:W-:Y:S01]  /*25800*/  FMUL.FTZ R23, R23, R3.reuse ;  /* 0x0000000317177220 */ /* 0x080fe20000410000 */
[C---:B-----5:R-:W-:Y:S03]  /*25810*/  HMMA.16816.F32 R28, R188.reuse, R8, R28 ;  /* 0x00000008bc1c723c */ /* 0x060fe6000000181c */
[-C--:B------:R-:W-:Y:S02]  /*25820*/  FMUL.FTZ R24, R24, R3.reuse ;  /* 0x0000000318187220 */ /* 0x080fe40000410000 */
[-C--:B------:R-:W-:Y:S01]  /*25830*/  FMUL.FTZ R25, R25, R3.reuse ;  /* 0x0000000319197220 */ /* 0x080fe20000410000 */
[----:B------:R4:W1:Y:S01]  /*25840*/  MUFU.TANH R200, R18 ;  /* 0x0000001200c87308 */ /* 0x0008620000002400 */
[-C--:B------:R-:W-:Y:S01]  /*25850*/  FMUL.FTZ R26, R26, R3.reuse ;  /* 0x000000031a1a7220 */ /* 0x080fe20000410000 */
[----:B------:R-:W-:Y:S04]  /*25860*/  HMMA.16816.F32 R32, R188, R10, R32 ;  /* 0x0000000abc20723c */ /* 0x000fe80000001820 */
[-C--:B------:R-:W-:Y:S04]  /*25870*/  FMUL.FTZ R27, R27, R3.reuse ;  /* 0x000000031b1b7220 */ /* 0x080fe80000410000 */
[----:B------:R4:W1:Y:S08]  /*25880*/  MUFU.TANH R201, R19 ;  /* 0x0000001300c97308 */ /* 0x0008700000002400 */
[-C--:B------:R-:W-:Y:S02]  /*25890*/  FMUL.FTZ R28, R28, R3.reuse ;  /* 0x000000031c1c7220 */ /* 0x080fe40000410000 */
[----:B------:R4:W1:Y:S01]  /*258a0*/  MUFU.TANH R204, R20 ;  /* 0x0000001400cc7308 */ /* 0x0008620000002400 */
        /* <DEDUP_REMOVED lines=21> */
[----:B------:R4:W1:Y:S01]  /*25a00*/  MUFU.TANH R165, R35 ;  /* 0x0000002300a57308 */ /* 0x0008620000002400 */
[----:B------:R-:W-:-:S05]  /*25a10*/  @!P0 BRA `(.L_x_2298) ;  /* 0x00000be000008947 */ /* 0x000fca0003800000 */
[----:B--23--:R-:W-:Y:S01]  /*25a20*/  ISETP.NE.U32.AND P0, PT, R248, RZ, PT ;  /* 0x000000fff800720c */ /* 0x00cfe20003f05070 */
        /* <DEDUP_REMOVED lines=8> */
[----:B------:R-:W-:Y:S02]  /*25ab0*/  IABS R3, R4 ;  /* 0x0000000400037213 */ /* 0x000fe40000000000 */
[----:B------:R-:W-:Y:S02]  /*25ac0*/  IABS R5, R9 ;  /* 0x0000000900057213 */ /* 0x000fe40000000000 */
[-C--:B--2---:R-:W-:Y:S02]  /*25ad0*/  IABS R7, R11.reuse ;  /* 0x0000000b00077213 */ /* 0x084fe40000000000 */
[-C--:B------:R-:W-:Y:S02]  /*25ae0*/  IABS R6, R11.reuse ;  /* 0x0000000b00067213 */ /* 0x080fe40000000000 */
[----:B-1----:R-:W1:Y:S01]  /*25af0*/  I2F.RP R12, R7 ;  /* 0x00000007000c7306 */ /* 0x002e620000209400 */
[-C--:B------:R-:W-:Y:S02]  /*25b00*/  LOP3.LUT R9, R9, R11.reuse, RZ, 0x3c, !PT ;  /* 0x0000000b09097212 */ /* 0x080fe400078e3cff */
[----:B------:R-:W-:Y:S01]  /*25b10*/  IMAD.MOV R6, RZ, RZ, -R6 ;  /* 0x000000ffff067224 */ /* 0x000fe200078e0a06 */
[----:B------:R-:W-:Y:S06]  /*25b20*/  LOP3.LUT R4, R4, R11, RZ, 0x3c, !PT ;  /* 0x0000000b04047212 */ /* 0x000fec00078e3cff */
[----:B-1----:R-:W1:Y:S02]  /*25b30*/  MUFU.RCP R12, R12 ;  /* 0x0000000c000c7308 */ /* 0x002e640000001000 */
[----:B-1----:R-:W-:Y:S08]  /*25b40*/  IADD3 R12, R12, 0xffffffe, RZ ;  /* 0x0ffffffe0c0c7810 */ /* 0x002ff00007ffe0ff */
[----:B------:R-:W1:Y:S02]  /*25b50*/  F2I.FTZ.U32.TRUNC.NTZ R13, R12 ;  /* 0x0000000c000d7305 */ /* 0x000e64000021f000 */
[--C-:B-1----:R-:W-:Y:S02]  /*25b60*/  IMAD.MOV R10, RZ, RZ, -R13.reuse ;  /* 0x000000ffff0a7224 */ /* 0x102fe400078e0a0d */
[----:B------:R-:W-:Y:S02]  /*25b70*/  IMAD.MOV.U32 R12, RZ, RZ, RZ ;  /* 0x000000ffff0c7224 */ /* 0x000fe400078e00ff */
[----:B------:R-:W-:Y:S04]  /*25b80*/  IMAD R10, R10, R7, RZ ;  /* 0x000000070a0a7224 */ /* 0x000fe800078e02ff */
[----:B------:R-:W-:Y:S06]  /*25b90*/  IMAD.HI.U32 R10, R13, R10, R12 ;  /* 0x0000000a0d0a7227 */ /* 0x000fec00078e000c */
[----:B------:R-:W-:Y:S04]  /*25ba0*/  IMAD.HI.U32 R8, R10, R5, RZ ;  /* 0x000000050a087227 */ /* 0x000fe800078e00ff */
[-C--:B------:R-:W-:Y:S02]  /*25bb0*/  IMAD R5, R8, R6.reuse, R5 ;  /* 0x0000000608057224 */ /* 0x080fe400078e0205 */
[----:B------:R-:W-:Y:S03]  /*25bc0*/  IMAD.HI.U32 R10, R10, R3, RZ ;  /* 0x000000030a0a7227 */ /* 0x000fe600078e00ff */
[C---:B------:R-:W-:Y:S01]  /*25bd0*/  ISETP.GT.U32.AND P2, PT, R7.reuse, R5, PT ;  /* 0x000000050700720c */ /* 0x040fe20003f44070 */
        /* <DEDUP_REMOVED lines=15> */
[----:B------:R-:W-:Y:S02]  /*25cd0*/  SEL R5, R3, R8, !P2 ;  /* 0x0000000803057207 */ /* 0x000fe40005000000 */
[----:B------:R-:W2:Y:S01]  /*25ce0*/  LD.E.64 R8, [R168.64+0x38] ;  /* 0x00003804a8087980 */ /* 0x000ea2000c101b00 */
[----:B------:R-:W-:Y:S01]  /*25cf0*/  @!P1 IMAD.MOV R10, RZ, RZ, -R10 ;  /* 0x000000ffff0a9224 */ /* 0x000fe200078e0a0a */
[C---:B------:R-:W-:Y:S04]  /*25d00*/  LEA R12, P1, R5.reuse, R248, 0x2 ;  /* 0x000000f8050c7211 */ /* 0x040fe800078210ff */
[-C--:B------:R-:W-:Y:S02]  /*25d10*/  LEA.HI.X.SX32 R13, R5, R249.reuse, 0x2, P1 ;  /* 0x000000f9050d7211 */ /* 0x080fe400008f16ff */
[----:B------:R-:W-:Y:S03]  /*25d20*/  SEL R10, R3, R10, !P2 ;  /* 0x0000000a030a7207 */ /* 0x000fe60005000000 */
[----:B------:R1:W3:Y:S01]  /*25d30*/  LD.E R3, [R12.64] ;  /* 0x000000040c037980 */ /* 0x0002e2000c101900 */
[C---:B------:R-:W-:Y:S01]  /*25d40*/  LEA R6, P0, R10.reuse, R248, 0x2 ;  /* 0x000000f80a067211 */ /* 0x040fe200078010ff */
[C---:B------:R-:W-:Y:S03]  /*25d50*/  IMAD.IADD R5, R10.reuse, 0x1, -R5 ;  /* 0x000000010a057824 */ /* 0x040fe600078e0a05 */
[----:B------:R-:W-:Y:S01]  /*25d60*/  LEA.HI.X.SX32 R7, R10, R249, 0x2, P0 ;  /* 0x000000f90a077211 */ /* 0x000fe200000f16ff */
[----:B------:R-:W-:Y:S04]  /*25d70*/  IMAD R11, R11, R5, -0x40 ;  /* 0xffffffc00b0b7424 */ /* 0x000fe800078e0205 */
[----:B------:R5:W3:Y:S04]  /*25d80*/  LD.E R4, [R6.64] ;  /* 0x0000000406047980 */ /* 0x000ae8000c101900 */
[----:B-1--4-:R-:W4:Y:S01]  /*25d90*/  LD.E.64 R12, [R168.64+0x20] ;  /* 0x00002004a80c7980 */ /* 0x012f22000c101b00 */
[----:B-----5:R-:W-:Y:S01]  /*25da0*/  SHF.R.S32.HI R6, RZ, 0x1f, R11 ;  /* 0x0000001fff067819 */ /* 0x020fe2000001140b */
[-C--:B--2---:R-:W-:Y:S02]  /*25db0*/  IMAD R5, R9, R11.reuse, RZ ;  /* 0x0000000b09057224 */ /* 0x084fe400078e02ff */
[C---:B------:R-:W-:Y:S04]  /*25dc0*/  IMAD.WIDE.U32 R10, R8.reuse, R11, RZ ;  /* 0x0000000b080a7225 */ /* 0x040fe800078e00ff */
[----:B------:R-:W-:Y:S04]  /*25dd0*/  IMAD R5, R8, R6, R5 ;  /* 0x0000000608057224 */ /* 0x000fe800078e0205 */
[----:B------:R-:W-:Y:S02]  /*25de0*/  IMAD.IADD R11, R11, 0x1, R5 ;  /* 0x000000010b0b7824 */ /* 0x000fe400078e0205 */
[----:B---3--:R-:W-:Y:S05]  /*25df0*/  IMAD.IADD R3, R3, 0x1, -R4 ;  /* 0x0000000103037824 */ /* 0x008fea00078e0a04 */
[----:B------:R-:W-:Y:S01]  /*25e00*/  SHF.R.S32.HI R5, RZ, 0x1f, R3 ;  /* 0x0000001fff057819 */ /* 0x000fe20000011403 */
[----:B----4-:R-:W-:Y:S02]  /*25e10*/  IMAD R4, R13, R3, RZ ;  /* 0x000000030d047224 */ /* 0x010fe400078e02ff */
[----:B------:R-:W-:Y:S04]  /*25e20*/  IMAD.WIDE.U32 R10, R3, R12, R10 ;  /* 0x0000000c030a7225 */ /* 0x000fe800078e000a */
[----:B------:R-:W-:Y:S02]  /*25e30*/  IMAD R4, R12, R5, R4 ;  /* 0x000000050c047224 */ /* 0x000fe400078e0204 */
[----:B------:R-:W-:Y:S02]  /*25e40*/  IMAD.MOV.U32 R7, RZ, RZ, R10 ;  /* 0x000000ffff077224 */ /* 0x000fe400078e000a */
[----:B------:R-:W-:Y:S01]  /*25e50*/  IMAD.IADD R3, R11, 0x1, R4 ;  /* 0x000000010b037824 */ /* 0x000fe200078e0204 */
[----:B------:R-:W-:-:S05]  /*25e60*/  BRA `(.L_x_2301) ;  /* 0x0000004000007947 */ /* 0x000fca0003800000 */
.L_x_2300:
[----:B------:R-:W-:Y:S02]  /*25e70*/  ULDC.64 UR4, c[0x0][0x118] ;  /* 0x0000460000047ab9 */ /* 0x000fe40000000a00 */
[----:B------:R-:W2:Y:S02]  /*25e80*/  LD.E R7, [R168.64+0x38] ;  /* 0x00003804a8077980 */ /* 0x000ea4000c101900 */
[----:B--2---:R-:W-:Y:S04]  /*25e90*/  LEA R7, -R7, RZ, 0x6 ;  /* 0x000000ff07077211 */ /* 0x004fe800078e31ff */
[----:B------:R-:W-:Y:S02]  /*25ea0*/  SHF.R.S32.HI R3, RZ, 0x1f, R7 ;  /* 0x0000001fff037819 */ /* 0x000fe40000011407 */
.L_x_2301:
[----:B------:R-:W-:Y:S05]  /*25eb0*/  BSYNC B0 ;  /* 0x0000000000007941 */ /* 0x000fea0003800000 */
.L_x_2299:
[C---:B----4-:R-:W-:Y:S01]  /*25ec0*/  LEA R18, P0, R7.reuse, R241, 0x1 ;  /* 0x000000f107127211 */ /* 0x050fe200078008ff */
[----:B------:R-:W-:Y:S01]  /*25ed0*/  ULDC.64 UR4, c[0x0][0x118] ;  /* 0x0000460000047ab9 */ /* 0x000fe20000000a00 */
[C---:B------:R-:W-:Y:S02]  /*25ee0*/  IADD3 R6, P1, R7.reuse, R237, RZ ;  /* 0x000000ed07067210 */ /* 0x040fe40007f3e0ff */
[-C--:B------:R-:W-:Y:S02]  /*25ef0*/  LEA.HI.X R19, R7, R240.reuse, R3, 0x1, P0 ;  /* 0x000000f007137211 */ /* 0x080fe400000f0c03 */
[CC--:B-1----:R-:W-:Y:S01]  /*25f00*/  @P5 LEA R12, P0, R6.reuse, R241.reuse, 0x1 ;  /* 0x000000f1060c5211 */ /* 0x0c2fe200078008ff */
        /* <DEDUP_REMOVED lines=37> */
[CC--:B------:R-:W-:Y:S02]  /*26160*/  @P3 LEA.HI.X R7, R4.reuse, R240.reuse, R3, 0x1, P0 ;  /* 0x000000f004073211 */ /* 0x0c0fe400000f0c03 */
        /* <DEDUP_REMOVED lines=17> */
[CCC-:B------:R-:W-:Y:S01]  /*26280*/  @P4 LEA.HI.X R25, R5.reuse, R240.reuse, R3.reuse, 0x1, P1 ;  /* 0x000000f005194211 */ /* 0x1c0fe200008f0c03 */
        /* <DEDUP_REMOVED lines=55> */
.L_x_2298:
[----:B--23--:R-:W-:Y:S05]  /*26600*/  BSYNC B1 ;  /* 0x0000000000017941 */ /* 0x00cfea0003800000 */
.L_x_2297:
[----:B------:R-:W-:Y:S01]  /*26610*/  ULDC.64 UR4, c[0x0][0x118] ;  /* 0x0000460000047ab9 */ /* 0x000fe20000000a00 */
[----:B-1----:R-:W-:Y:S01]  /*26620*/  FMNMX.FTZ R5, R192, R2, !PT ;  /* 0x00000002c0057209 */ /* 0x002fe20007810000 */
[----:B------:R1:W2:Y:S01]  /*26630*/  LD.E R166, [R168.64+0xdc] ;  /* 0x0000dc04a8a67980 */ /* 0x0002a2000c101900 */
[----:B------:R-:W-:Y:S02]  /*26640*/  FMNMX.FTZ R3, R206, R0, !PT ;  /* 0x00000000ce037209 */ /* 0x000fe40007810000 */
[----:B------:R-:W-:Y:S01]  /*26650*/  FMNMX.FTZ R5, R173, R5, !PT ;  /* 0x00000005ad057209 */ /* 0x000fe20007810000 */
[----:B----4-:R-:W-:Y:S01]  /*26660*/  LDSM.16.MT88.4 R12, [R234+0x10000] ;  /* 0x01000000ea0c783b */ /* 0x010fe20000004200 */
[----:B------:R-:W-:Y:S02]  /*26670*/  MOV R8, R193 ;  /* 0x000000c100087202 */ /* 0x000fe40000000f00 */
[----:B------:R-:W-:Y:S02]  /*26680*/  FMNMX.FTZ R5, R186, R5, !PT ;  /* 0x00000005ba057209 */ /* 0x000fe40007810000 */
[----:B------:R-:W-:Y:S02]  /*26690*/  MOV R7, R176 ;  /* 0x000000b000077202 */ /* 0x000fe40000000f00 */
        /* <DEDUP_REMOVED lines=11> */
[----:B-1----:R-:W-:Y:S01]  /*26750*/  LDSM.16.MT88.4 R168, [R232+0x14800] ;  /* 0x01480000e8a8783b */ /* 0x002fe20000004200 */
        /* <DEDUP_REMOVED lines=29> */
[C---:B------:R-:W-:Y:S02]  /*26930*/  FADD.FTZ R0, -R3.reuse, R0 ;  /* 0x0000000003007221 */ /* 0x040fe40000010100 */
[C---:B--2---:R-:W-:Y:S02]  /*26940*/  FMUL.FTZ R176, R166.reuse, R164 ;  /* 0x000000a4a6b07220 */ /* 0x044fe40000410000 */
[C---:B------:R-:W-:Y:S02]  /*26950*/  FMUL.FTZ R4, R166.reuse, R3 ;  /* 0x00000003a6047220 */ /* 0x040fe40000410000 */
[----:B------:R-:W-:Y:S01]  /*26960*/  FMUL.FTZ R2, R166, R2 ;  /* 0x00000002a6027220 */ /* 0x000fe20000410000 */
[----:B------:R-:W-:Y:S01]  /*26970*/  FSEL R176, R176, RZ, P0 ;  /* 0x000000ffb0b07208 */ /* 0x000fe20000000000 */
[----:B------:R-:W-:Y:S01]  /*26980*/  FMUL.FTZ R0, R166, R0 ;  /* 0x00000000a6007220 */ /* 0x000fe20000410000 */
[----:B------:R-:W-:Y:S03]  /*26990*/  FSETP.NEU.FTZ.AND P0, PT, R3, -INF , PT ;  /* 0xff8000000300780b */ /* 0x000fe60003f1d000 */
[-CC-:B------:R-:W-:Y:S01]  /*269a0*/  FFMA.FTZ R193, R192, R166.reuse, -R176.reuse ;  /* 0x000000a6c0c17223 */ /* 0x180fe200000108b0 */
[----:B------:R-:W1:Y:S01]  /*269b0*/  MUFU.EX2 R2, R2 ;  /* 0x0000000200027308 */ /* 0x000e620000000800 */
[-CC-:B------:R-:W-:Y:S01]  /*269c0*/  FFMA.FTZ R192, R173, R166.reuse, -R176.reuse ;  /* 0x000000a6adc07223 */ /* 0x180fe200000108b0 */
[----:B------:R-:W-:Y:S01]  /*269d0*/  FSEL R173, R4, RZ, P0 ;  /* 0x000000ff04ad7208 */ /* 0x000fe20000000000 */
[-CC-:B------:R-:W-:Y:S01]  /*269e0*/  FFMA.FTZ R191, R186, R166.reuse, -R176.reuse ;  /* 0x000000a6babf7223 */ /* 0x180fe200000108b0 */
[----:B------:R-:W-:Y:S01]  /*269f0*/  ISETP.GT.AND P0, PT, R250, R239, PT ;  /* 0x000000effa00720c */ /* 0x000fe20003f04270 */
[-CC-:B------:R-:W-:Y:S02]  /*26a00*/  FFMA.FTZ R190, R8, R166.reuse, -R176.reuse ;  /* 0x000000a608be7223 */ /* 0x180fe400000108b0 */
[-CC-:B------:R-:W-:Y:S02]  /*26a10*/  FFMA.FTZ R189, R206, R166.reuse, -R173.reuse ;  /* 0x000000a6cebd7223 */ /* 0x180fe400000108ad */
[-CC-:B------:R-:W-:Y:S01]  /*26a20*/  FFMA.FTZ R188, R187, R166.reuse, -R173.reuse ;  /* 0x000000a6bbbc7223 */ /* 0x180fe200000108ad */
[----:B------:R-:W2:Y:S01]  /*26a30*/  MUFU.EX2 R0, R0 ;  /* 0x0000000000007308 */ /* 0x000ea20000000800 */
[-CC-:B------:R-:W-:Y:S02]  /*26a40*/  FFMA.FTZ R187, R7, R166.reuse, -R173.reuse ;  /* 0x000000a607bb7223 */ /* 0x180fe400000108ad */
[-CC-:B------:R-:W-:Y:S02]  /*26a50*/  FFMA.FTZ R186, R207, R166.reuse, -R173.reuse ;  /* 0x000000a6cfba7223 */ /* 0x180fe400000108ad */
[-CC-:B------:R-:W-:Y:S02]  /*26a60*/  FFMA.FTZ R194, R194, R166.reuse, -R176.reuse ;  /* 0x000000a6c2c27223 */ /* 0x180fe400000108b0 */
[-CC-:B------:R-:W-:Y:S02]  /*26a70*/  FFMA.FTZ R195, R195, R166.reuse, -R176.reuse ;  /* 0x000000a6c3c37223 */ /* 0x180fe400000108b0 */
[-CC-:B------:R-:W-:Y:S01]  /*26a80*/  FFMA.FTZ R196, R196, R166.reuse, -R173.reuse ;  /* 0x000000a6c4c47223 */ /* 0x180fe200000108ad */
[----:B------:R-:W-:Y:S01]  /*26a90*/  MUFU.EX2 R193, R193 ;  /* 0x000000c100c17308 */ /* 0x000fe20000000800 */
[-CC-:B------:R-:W-:Y:S02]  /*26aa0*/  FFMA.FTZ R197, R197, R166.reuse, -R173.reuse ;  /* 0x000000a6c5c57223 */ /* 0x180fe400000108ad */
[--C-:B------:R-:W-:Y:S02]  /*26ab0*/  FFMA.FTZ R199, R199, R166, -R176.reuse ;  /* 0x000000a6c7c77223 */ /* 0x100fe400000108b0 */
        /* <DEDUP_REMOVED lines=62> */
[-CC-:B------:R-:W-:Y:S02]  /*26ea0*/  FFMA.FTZ R179, R179, R166.reuse, -R176.reuse ;  /* 0x000000a6b3b37223 */ /* 0x180fe400000108b0 */
[-CC-:B------:R-:W-:Y:S01]  /*26eb0*/  FFMA.FTZ R177, R177, R166.reuse, -R173.reuse ;  /* 0x000000a6b1b17223 */ /* 0x180fe200000108ad */
[----:B------:R-:W-:Y:S01]  /*26ec0*/  MUFU.EX2 R196, R196 ;  /* 0x000000c400c47308 */ /* 0x000fe20000000800 */
[C---:B------:R-:W-:Y:S05]  /*26ed0*/  HMMA.16816.F32 R4, R160.reuse, R12, R4 ;  /* 0x0000000ca004723c */ /* 0x040fea0000001804 */
[--C-:B------:R-:W-:Y:S02]  /*26ee0*/  FFMA.FTZ R175, R175, R166, -R173.reuse ;  /* 0x000000a6afaf7223 */ /* 0x100fe400000108ad */
[C---:B------:R-:W-:Y:S01]  /*26ef0*/  FMUL.FTZ R12, R2.reuse, R152 ;  /* 0x00000098020c7220 */ /* 0x040fe20000410000 */
[C---:B------:R-:W-:Y:S01]  /*26f00*/  HMMA.16816.F32 R8, R160.reuse, R14, R8 ;  /* 0x0000000ea008723c */ /* 0x040fe20000001808 */
[----:B------:R-:W2:Y:S03]  /*26f10*/  MUFU.EX2 R197, R197 ;  /* 0x000000c500c57308 */ /* 0x000ea60000000800 */
[C---:B------:R-:W-:Y:S02]  /*26f20*/  FMUL.FTZ R13, R2.reuse, R153 ;  /* 0x00000099020d7220 */ /* 0x040fe40000410000 */
[----:B------:R-:W-:Y:S02]  /*26f30*/  FMUL.FTZ R60, R2, R60 ;  /* 0x0000003c023c7220 */ /* 0x000fe40000410000 */
[C---:B------:R-:W-:Y:S03]  /*26f40*/  FMUL.FTZ R14, R0.reuse, R154 ;  /* 0x0000009a000e7220 */ /* 0x040fe60000410000 */
[----:B------:R-:W-:Y:S01]  /*26f50*/  MUFU.EX2 R199, R199 ;  /* 0x000000c700c77308 */ /* 0x000fe20000000800 */
[----:B------:R-:W-:Y:S02]  /*26f60*/  FMUL.FTZ R15, R0, R155 ;  /* 0x0000009b000f7220 */ /* 0x000fe40000410000 */
[----:B------:R-:W3:Y:S01]  /*26f70*/  LDSM.16.MT88.4 R152, [R231+0x10000] ;  /* 0x01000000e798783b */ /* 0x000ee20000004200 */
[--C-:B------:R-:W-:Y:S02]  /*26f80*/  FFMA.FTZ R174, R174, R166, -R176.reuse ;  /* 0x000000a6aeae7223 */ /* 0x100fe400000108b0 */
        /* <DEDUP_REMOVED lines=22> */
[----:B------:R-:W5:Y:S01]  /*270f0*/  LDSM.16.MT88.4 R136, [R233+0x12000] ;  /* 0x01200000e988783b */ /* 0x000f620000004200 */
[C---:B------:R-:W-:Y:S02]  /*27100*/  FMUL.FTZ R70, R0.reuse, R70 ;  /* 0x0000004600467220 */ /* 0x040fe40000410000 */
[----:B------:R-:W-:Y:S02]  /*27110*/  FMUL.FTZ R71, R0, R71 ;  /* 0x0000004700477220 */ /* 0x000fe40000410000 */
[C---:B---3--:R-:W-:Y:S03]  /*27120*/  HMMA.16816.F32 R28, R160.reuse, R152, R28 ;  /* 0x00000098a01c723c */ /* 0x048fe6000000181c */
[C---:B------:R-:W-:Y:S02]  /*27130*/  FMUL.FTZ R72, R2.reuse, R72 ;  /* 0x0000004802487220 */ /* 0x040fe40000410000 */
[----:B------:R-:W-:Y:S02]  /*27140*/  FMUL.FTZ R73, R2, R73 ;  /* 0x0000004902497220 */ /* 0x000fe40000410000 */
[C---:B------:R-:W-:Y:S01]  /*27150*/  FMUL.FTZ R74, R0.reuse, R74 ;  /* 0x0000004a004a7220 */ /* 0x040fe20000410000 */
[C---:B------:R-:W-:Y:S01]  /*27160*/  HMMA.16816.F32 R32, R160.reuse, R154, R32 ;  /* 0x0000009aa020723c */ /* 0x040fe20000001820 */
[----:B------:R-:W-:Y:S03]  /*27170*/  LDSM.16.MT88.4 R152, [R234+0x12800] ;  /* 0x01280000ea98783b */ /* 0x000fe60000004200 */
[----:B------:R-:W-:Y:S02]  /*27180*/  FMUL.FTZ R75, R0, R75 ;  /* 0x0000004b004b7220 */ /* 0x000fe40000410000 */
[C---:B------:R-:W-:Y:S02]  /*27190*/  FMUL.FTZ R76, R2.reuse, R76 ;  /* 0x0000004c024c7220 */ /* 0x040fe40000410000 */
[C---:B----4-:R-:W-:Y:S04]  /*271a0*/  HMMA.16816.F32 R36, R160.reuse, R144, R36 ;  /* 0x00000090a024723c */ /* 0x050fe80000001824 */
[----:B------:R-:W-:Y:S02]  /*271b0*/  FMUL.FTZ R77, R2, R77 ;  /* 0x0000004d024d7220 */ /* 0x000fe40000410000 */
[C---:B------:R-:W-:Y:S02]  /*271c0*/  FMUL.FTZ R78, R0.reuse, R78 ;  /* 0x0000004e004e7220 */ /* 0x040fe40000410000 */
[C---:B------:R-:W-:Y:S01]  /*271d0*/  HMMA.16816.F32 R40, R160.reuse, R146, R40 ;  /* 0x00000092a028723c */ /* 0x040fe20000001828 */
[----:B------:R-:W-:Y:S03]  /*271e0*/  LDSM.16.MT88.4 R144, [R232+0x10800] ;  /* 0x01080000e890783b */ /* 0x000fe60000004200 */
[----:B------:R-:W-:Y:S02]  /*271f0*/  FMUL.FTZ R79, R0, R79 ;  /* 0x0000004f004f7220 */ /* 0x000fe40000410000 */
[C---:B------:R-:W-:Y:S02]  /*27200*/  FMUL.FTZ R80, R2.reuse, R80 ;  /* 0x0000005002507220 */ /* 0x040fe40000410000 */
[----:B------:R-:W-:Y:S01]  /*27210*/  FMUL.FTZ R81, R2, R81 ;  /* 0x0000005102517220 */ /* 0x000fe20000410000 */
[C---:B-----5:R-:W-:Y:S03]  /*27220*/  HMMA.16816.F32 R44, R160.reuse, R136, R44 ;  /* 0x00000088a02c723c */ /* 0x060fe6000000182c */
[C---:B------:R-:W-:Y:S02]  /*27230*/  FMUL.FTZ R82, R0.reuse, R82 ;  /* 0x0000005200527220 */ /* 0x040fe40000410000 */
[----:B------:R-:W-:Y:S02]  /*27240*/  FMUL.FTZ R83, R0, R83 ;  /* 0x0000005300537220 */ /* 0x000fe40000410000 */
[C---:B------:R-:W-:Y:S01]  /*27250*/  FMUL.FTZ R84, R2.reuse, R84 ;  /* 0x0000005402547220 */ /* 0x040fe20000410000 */
        /* <DEDUP_REMOVED lines=59> */
[-CC-:B------:R-:W-:Y:S02]  /*27610*/  FFMA.FTZ R198, R198, R166.reuse, -R176.reuse ;  /* 0x000000a6c6c67223 */ /* 0x180fe400000108b0 */
[C---:B------:R-:W-:Y:S01]  /*27620*/  HMMA.16816.F32 R112, R160.reuse, R142, R112 ;  /* 0x0000008ea070723c */ /* 0x040fe20000001870 */
[----:B------:R-:W5:Y:S03]  /*27630*/  LDSM.16.MT88.4 R140, [R234+0x10800] ;  /* 0x01080000ea8c783b */ /* 0x000f660000004200 */
[--C-:B------:R-:W-:Y:S01]  /*27640*/  FFMA.FTZ R200, R200, R166, -R173.reuse ;  /* 0x000000a6c8c87223 */ /* 0x100fe200000108ad */
[----:B------:R-:W1:Y:S01]  /*27650*/  MUFU.EX2 R198, R198 ;  /* 0x000000c600c67308 */ /* 0x000e620000000800 */
[C---:B------:R-:W-:Y:S02]  /*27660*/  FMUL.FTZ R120, R2.reuse, R120 ;  /* 0x0000007802787220 */ /* 0x040fe40000410000 */
[----:B------:R-:W-:Y:S01]  /*27670*/  FMUL.FTZ R121, R2, R121 ;  /* 0x0000007902797220 */ /* 0x000fe20000410000 */
[C---:B---3--:R-:W-:Y:S03]  /*27680*/  HMMA.16816.F32 R116, R160.reuse, R136, R116 ;  /* 0x00000088a074723c */ /* 0x048fe60000001874 */
[C---:B------:R-:W-:Y:S02]  /*27690*/  FMUL.FTZ R122, R0.reuse, R122 ;  /* 0x0000007a007a7220 */ /* 0x040fe40000410000 */
[----:B------:R-:W-:Y:S01]  /*276a0*/  FMUL.FTZ R123, R0, R123 ;  /* 0x0000007b007b7220 */ /* 0x000fe20000410000 */
[----:B------:R-:W-:Y:S01]  /*276b0*/  MUFU.EX2 R200, R200 ;  /* 0x000000c800c87308 */ /* 0x000fe20000000800 */
[--C-:B------:R-:W-:Y:S02]  /*276c0*/  FFMA.FTZ R201, R201, R166, -R173.reuse ;  /* 0x000000a6c9c97223 */ /* 0x100fe400000108ad */
[C---:B------:R-:W-:Y:S03]  /*276d0*/  FMUL.FTZ R124, R2.reuse, R124 ;  /* 0x0000007c027c7220 */ /* 0x040fe60000410000 */
[C---:B------:R-:W-:Y:S01]  /*276e0*/  HMMA.16816.F32 R120, R160.reuse, R138, R120 ;  /* 0x0000008aa078723c */ /* 0x040fe20000001878 */
[----:B------:R-:W3:Y:S02]  /*276f0*/  LDSM.16.MT88.4 R136, [R233+0x10800] ;  /* 0x01080000e988783b */ /* 0x000ee40000004200 */
[----:B------:R-:W-:Y:S01]  /*27700*/  FMUL.FTZ R125, R2, R125 ;  /* 0x0000007d027d7220 */ /* 0x000fe20000410000 */
[----:B------:R-:W5:Y:S01]  /*27710*/  MUFU.EX2 R201, R201 ;  /* 0x000000c900c97308 */ /* 0x000f620000000800 */
[C---:B------:R-:W-:Y:S02]  /*27720*/  FMUL.FTZ R126, R0.reuse, R126 ;  /* 0x0000007e007e7220 */ /* 0x040fe40000410000 */
[----:B------:R-:W-:Y:S02]  /*27730*/  FMUL.FTZ R127, R0, R127 ;  /* 0x0000007f007f7220 */ /* 0x000fe40000410000 */
[C---:B------:R-:W-:Y:S03]  /*27740*/  FMUL.FTZ R128, R2.reuse, R128 ;  /* 0x0000008002807220 */ /* 0x040fe60000410000 */
[----:B------:R-:W-:Y:S02]  /*27750*/  FMUL.FTZ R129, R2, R129 ;  /* 0x0000008102817220 */ /* 0x000fe40000410000 */
[C---:B----4-:R-:W-:Y:S03]  /*27760*/  HMMA.16816.F32 R124, R160.reuse, R132, R124 ;  /* 0x00000084a07c723c */ /* 0x050fe6000000187c */
[C---:B------:R-:W-:Y:S02]  /*27770*/  FMUL.FTZ R130, R0.reuse, R130 ;  /* 0x0000008200827220 */ /* 0x040fe40000410000 */
[----:B------:R-:W-:Y:S02]  /*27780*/  FMUL.FTZ R131, R0, R131 ;  /* 0x0000008300837220 */ /* 0x000fe40000410000 */
[----:B-1----:R-:W-:Y:S01]  /*27790*/  F2FP.PACK_AB R132, R195, R194 ;  /* 0x000000c2c384723e */ /* 0x002fe200000000ff */
[--C-:B------:R-:W-:Y:S01]  /*277a0*/  FFMA.FTZ R204, R204, R166, -R176.reuse ;  /* 0x000000a6cccc7223 */ /* 0x100fe200000108b0 */
[----:B--2---:R-:W-:Y:S03]  /*277b0*/  F2FP.PACK_AB R133, R197, R196 ;  /* 0x000000c4c585723e */ /* 0x004fe600000000ff */
[----:B------:R-:W-:Y:S01]  /*277c0*/  HMMA.16816.F32 R128, R160, R134, R128 ;  /* 0x00000086a080723c */ /* 0x000fe20000001880 */
[----:B------:R-:W-:Y:S01]  /*277d0*/  LDSM.16.MT88.4 R160, [R233+0x14800] ;  /* 0x01480000e9a0783b */ /* 0x000fe20000004200 */
[----:B------:R-:W-:Y:S01]  /*277e0*/  MUFU.EX2 R204, R204 ;  /* 0x000000cc00cc7308 */ /* 0x000fe20000000800 */
[-CC-:B------:R-:W-:Y:S02]  /*277f0*/  FFMA.FTZ R205, R205, R166.reuse, -R176.reuse ;  /* 0x000000a6cdcd7223 */ /* 0x180fe400000108b0 */
[-CC-:B------:R-:W-:Y:S02]  /*27800*/  FFMA.FTZ R203, R203, R166.reuse, -R173.reuse ;  /* 0x000000a6cbcb7223 */ /* 0x180fe400000108ad */
[----:B------:R-:W-:Y:S01]  /*27810*/  F2FP.PACK_AB R134, R198, R199 ;  /* 0x000000c7c686723e */ /* 0x000fe200000000ff */
[--C-:B------:R-:W-:Y:S01]  /*27820*/  FFMA.FTZ R206, R183, R166, -R173.reuse ;  /* 0x000000a6b7ce7223 */ /* 0x100fe200000108ad */
[----:B-----5:R-:W-:Y:S03]  /*27830*/  F2FP.PACK_AB R135, R201, R200 ;  /* 0x000000c8c987723e */ /* 0x020fe600000000ff */
[-CC-:B------:R-:W-:Y:S01]  /*27840*/  FFMA.FTZ R202, R202, R166.reuse, -R176.reuse ;  /* 0x000000a6caca7223 */ /* 0x180fe200000108b0 */
[----:B------:R-:W-:Y:S01]  /*27850*/  MUFU.EX2 R205, R205 ;  /* 0x000000cd00cd7308 */ /* 0x000fe20000000800 */
[-CC-:B------:R-:W-:Y:S02]  /*27860*/  FFMA.FTZ R207, R182, R166.reuse, -R176.reuse ;  /* 0x000000a6b6cf7223 */ /* 0x180fe400000108b0 */
[C---:B------:R-:W-:Y:S05]  /*27870*/  HMMA.16816.F32 R4, R132.reuse, R140, R4 ;  /* 0x0000008c8404723c */ /* 0x040fea0000001804 */
[-C--:B------:R-:W-:Y:S02]  /*27880*/  FFMA.FTZ R176, R172, R166.reuse, -R176 ;  /* 0x000000a6acb07223 */ /* 0x080fe400000108b0 */
[-CC-:B------:R-:W-:Y:S01]  /*27890*/  FFMA.FTZ R181, R181, R166.reuse, -R173.reuse ;  /* 0x000000a6b5b57223 */ /* 0x180fe200000108ad */
[C---:B------:R-:W-:Y:S01]  /*278a0*/  HMMA.16816.F32 R8, R132.reuse, R142, R8 ;  /* 0x0000008e8408723c */ /* 0x040fe20000001808 */
[----:B------:R-:W1:Y:S01]  /*278b0*/  LDSM.16.MT88.4 R140, [R232+0x12800] ;  /* 0x01280000e88c783b */ /* 0x000e620000004200 */
[----:B------:R-:W2:Y:S02]  /*278c0*/  MUFU.EX2 R203, R203 ;  /* 0x000000cb00cb7308 */ /* 0x000ea40000000800 */
[-CC-:B------:R-:W-:Y:S02]  /*278d0*/  FFMA.FTZ R180, R180, R166.reuse, -R173.reuse ;  /* 0x000000a6b4b47223 */ /* 0x180fe400000108ad */
[-CC-:B------:R-:W-:Y:S02]  /*278e0*/  FFMA.FTZ R167, R167, R166.reuse, -R173.reuse ;  /* 0x000000a6a7a77223 */ /* 0x180fe400000108ad */
[C---:B---3--:R-:W-:Y:S04]  /*278f0*/  HMMA.16816.F32 R12, R132.reuse, R136, R12 ;  /* 0x00000088840c723c */ /* 0x048fe8000000180c */
[----:B------:R-:W-:Y:S01]  /*27900*/  MUFU.EX2 R183, R180 ;  /* 0x000000b400b77308 */ /* 0x000fe20000000800 */
[----:B------:R-:W-:Y:S02]  /*27910*/  FFMA.FTZ R173, R165, R166, -R173 ;  /* 0x000000a6a5ad7223 */ /* 0x000fe400000108ad */
[----:B------:R-:W-:Y:S01]  /*27920*/  FFMA.FTZ R189, R0, R252, R189 ;  /* 0x000000fc00bd7223 */ /* 0x000fe200000100bd */
[C---:B------:R-:W-:Y:S01]  /*27930*/  HMMA.16816.F32 R16, R132.reuse, R138, R16 ;  /* 0x0000008a8410723c */ /* 0x040fe20000001810 */
[----:B------:R-:W3:Y:S03]  /*27940*/  LDSM.16.MT88.4 R136, [R231+0x12800] ;  /* 0x01280000e788783b */ /* 0x000ee60000004200 */
[----:B------:R-:W-:Y:S02]  /*27950*/  FADD.FTZ R189, R188, R189 ;  /* 0x000000bdbcbd7221 */ /* 0x000fe40000010000 */
[----:B------:R-:W-:Y:S02]  /*27960*/  MUFU.EX2 R180, R175 ;  /* 0x000000af00b47308 */ /* 0x000fe40000000800 */
[C---:B------:R-:W-:Y:S04]  /*27970*/  HMMA.16816.F32 R20, R132.reuse, R144, R20 ;  /* 0x000000908414723c */ /* 0x040fe80000001814 */
[----:B------:R-:W-:Y:S04]  /*27980*/  FADD.FTZ R189, R187, R189 ;  /* 0x000000bdbbbd7221 */ /* 0x000fe80000010000 */
[C---:B------:R-:W-:Y:S01]  /*27990*/  HMMA.16816.F32 R24, R132.reuse, R146, R24 ;  /* 0x000000928418723c */ /* 0x040fe20000001818 */
[----:B------:R-:W4:Y:S01]  /*279a0*/  LDSM.16.MT88.4 R144, [R234+0x14800] ;  /* 0x01480000ea90783b */ /* 0x000f220000004200 */
[----:B------:R-:W-:Y:S02]  /*279b0*/  MUFU.EX2 R165, R173 ;  /* 0x000000ad00a57308 */ /* 0x000fe40000000800 */
[----:B------:R-:W-:Y:S04]  /*279c0*/  FADD.FTZ R186, R186, R189 ;  /* 0x000000bdbaba7221 */ /* 0x000fe80000010000 */
[C---:B------:R-:W-:Y:S04]  /*279d0*/  HMMA.16816.F32 R28, R132.reuse, R148, R28 ;  /* 0x00000094841c723c */ /* 0x040fe8000000181c */
[----:B------:R-:W5:Y:S01]  /*279e0*/  MUFU.EX2 R182, R181 ;  /* 0x000000b500b67308 */ /* 0x000f620000000800 */
[----:B------:R-:W-:Y:S03]  /*279f0*/  FADD.FTZ R186, R196, R186 ;  /* 0x000000bac4ba7221 */ /* 0x000fe60000010000 */
[C---:B------:R-:W-:Y:S01]  /*27a00*/  HMMA.16816.F32 R32, R132.reuse, R150, R32 ;  /* 0x000000968420723c */ /* 0x040fe20000001820 */
[----:B------:R-:W3:Y:S03]  /*27a10*/  LDSM.16.MT88.4 R148, [R231+0x14800] ;  /* 0x01480000e794783b */ /* 0x000ee60000004200 */
[----:B------:R-:W-:Y:S02]  /*27a20*/  FADD.FTZ R197, R197, R186 ;  /* 0x000000bac5c57221 */ /* 0x000fe40000010000 */
[----:B------:R-:W-:Y:S02]  /*27a30*/  MUFU.EX2 R181, R177 ;  /* 0x000000b100b57308 */ /* 0x000fe40000000800 */
[C---:B------:R-:W-:Y:S04]  /*27a40*/  HMMA.16816.F32 R36, R132.reuse, R152, R36 ;  /* 0x000000988424723c */ /* 0x040fe80000001824 */
[----:B------:R-:W-:Y:S04]  /*27a50*/  FADD.FTZ R197, R200, R197 ;  /* 0x000000c5c8c57221 */ /* 0x000fe80000010000 */
[C---:B------:R-:W-:Y:S01]  /*27a60*/  HMMA.16816.F32 R40, R132.reuse, R154, R40 ;  /* 0x0000009a8428723c */ /* 0x040fe20000001828 */
[----:B------:R-:W-:Y:S01]  /*27a70*/  LDSM.16.MT88.4 R152, [R231+0x11000] ;  /* 0x01100000e798783b */ /* 0x000fe20000004200 */
[----:B------:R-:W3:Y:S02]  /*27a80*/  MUFU.EX2 R206, R206 ;  /* 0x000000ce00ce7308 */ /* 0x000ee40000000800 */
[----:B------:R-:W-:Y:S04]  /*27a90*/  FADD.FTZ R201, R201, R197 ;  /* 0x000000c5c9c97221 */ /* 0x000fe80000010000 */
[C---:B------:R-:W-:Y:S04]  /*27aa0*/  HMMA.16816.F32 R44, R132.reuse, R156, R44 ;  /* 0x0000009c842c723c */ /* 0x040fe8000000182c */
[----:B------:R-:W-:Y:S01]  /*27ab0*/  MUFU.EX2 R202, R202 ;  /* 0x000000ca00ca7308 */ /* 0x000fe20000000800 */
[----:B--2---:R-:W-:Y:S03]  /*27ac0*/  FADD.FTZ R201, R203, R201 ;  /* 0x000000c9cbc97221 */ /* 0x004fe60000010000 */
[C---:B------:R-:W-:Y:S01]  /*27ad0*/  HMMA.16816.F32 R48, R132.reuse, R158, R48 ;  /* 0x0000009e8430723c */ /* 0x040fe20000001830 */
[----:B------:R-:W-:Y:S05]  /*27ae0*/  LDSM.16.MT88.4 R156, [R233+0x13000] ;  /* 0x01300000e99c783b */ /* 0x000fea0000004200 */
[----:B------:R-:W2:Y:S02]  /*27af0*/  MUFU.EX2 R207, R207 ;  /* 0x000000cf00cf7308 */ /* 0x000ea40000000800 */
[C---:B-1----:R-:W-:Y:S08]  /*27b00*/  HMMA.16816.F32 R52, R132.reuse, R140, R52 ;  /* 0x0000008c8434723c */ /* 0x042ff00000001834 */
[C---:B------:R-:W-:Y:S01]  /*27b10*/  HMMA.16816.F32 R56, R132.reuse, R142, R56 ;  /* 0x0000008e8438723c */ /* 0x040fe20000001838 */
[----:B------:R-:W-:Y:S01]  /*27b20*/  LDSM.16.MT88.4 R140, [R233+0x16800] ;  /* 0x01680000e98c783b */ /* 0x000fe20000004200 */
[----:B------:R-:W1:Y:S06]  /*27b30*/  MUFU.EX2 R167, R167 ;  /* 0x000000a700a77308 */ /* 0x000e6c0000000800 */
        /* <DEDUP_REMOVED lines=18> */
[C---:B------:R-:W-:Y:S08]  /*27c60*/  HMMA.16816.F32 R108, R132.reuse, R140, R108 ;  /* 0x0000008c846c723c */ /* 0x040ff0000000186c */
[C---:B------:R-:W-:Y:S01]  /*27c70*/  HMMA.16816.F32 R112, R132.reuse, R142, R112 ;  /* 0x0000008e8470723c */ /* 0x040fe20000001870 */
[----:B------:R-:W2:Y:S07]  /*27c80*/  LDSM.16.MT88.4 R140, [R233+0x11000] ;  /* 0x01100000e98c783b */ /* 0x000eae0000004200 */
[C---:B----4-:R-:W-:Y:S08]  /*27c90*/  HMMA.16816.F32 R116, R132.reuse, R144, R116 ;  /* 0x000000908474723c */ /* 0x050ff00000001874 */
[C---:B------:R-:W-:Y:S01]  /*27ca0*/  HMMA.16816.F32 R120, R132.reuse, R146, R120 ;  /* 0x000000928478723c */ /* 0x040fe20000001878 */
[----:B------:R-:W4:Y:S07]  /*27cb0*/  LDSM.16.MT88.4 R144, [R232+0x11000] ;  /* 0x01100000e890783b */ /* 0x000f2e0000004200 */
[C---:B-1----:R-:W-:Y:S08]  /*27cc0*/  HMMA.16816.F32 R124, R132.reuse, R148, R124 ;  /* 0x00000094847c723c */ /* 0x042ff0000000187c */
[----:B------:R-:W-:Y:S01]  /*27cd0*/  HMMA.16816.F32 R128, R132, R150, R128 ;  /* 0x000000968480723c */ /* 0x000fe20000001880 */
[----:B------:R-:W1:Y:S06]  /*27ce0*/  LDSM.16.MT88.4 R148, [R234+0x13000] ;  /* 0x01300000ea94783b */ /* 0x000e6c0000004200 */
[----:B-----5:R-:W-:Y:S02]  /*27cf0*/  F2FP.PACK_AB R135, R183, R182 ;  /* 0x000000b6b787723e */ /* 0x020fe400000000ff */
[----:B------:R-:W-:Y:S03]  /*27d00*/  F2FP.PACK_AB R132, R205, R204 ;  /* 0x000000cccd84723e */ /* 0x000fe600000000ff */
[C---:B------:R-:W-:Y:S01]  /*27d10*/  F2FP.PACK_AB R133, R206.reuse, R203 ;  /* 0x000000cbce85723e */ /* 0x040fe200000000ff */
[----:B------:R-:W-:Y:S01]  /*27d20*/  FADD.FTZ R206, R206, R201 ;  /* 0x000000c9cece7221 */ /* 0x000fe20000010000 */
[----:B--2---:R-:W-:Y:S07]  /*27d30*/  F2FP.PACK_AB R134, R207, R202 ;  /* 0x000000cacf86723e */ /* 0x004fee00000000ff */
[C---:B---3--:R-:W-:Y:S08]  /*27d40*/  HMMA.16816.F32 R4, R132.reuse, R136, R4 ;  /* 0x000000888404723c */ /* 0x048ff00000001804 */
[C---:B------:R-:W-:Y:S01]  /*27d50*/  HMMA.16816.F32 R8, R132.reuse, R138, R8 ;  /* 0x0000008a8408723c */ /* 0x040fe20000001808 */
[----:B------:R-:W2:Y:S07]  /*27d60*/  LDSM.16.MT88.4 R136, [R231+0x13000] ;  /* 0x01300000e788783b */ /* 0x000eae0000004200 */
[C---:B------:R-:W-:Y:S08]  /*27d70*/  HMMA.16816.F32 R12, R132.reuse, R140, R12 ;  /* 0x0000008c840c723c */ /* 0x040ff0000000180c */
        /* <DEDUP_REMOVED lines=10> */
[----:B------:R-:W-:Y:S07]  /*27e20*/  LDSM.16.MT88.4 R148, [R234+0x17000] ;  /* 0x01700000ea94783b */ /* 0x000fee0000004200 */
[C---:B------:R-:W-:Y:S08]  /*27e30*/  HMMA.16816.F32 R44, R132.reuse, R156, R44 ;  /* 0x0000009c842c723c */ /* 0x040ff0000000182c */
[C---:B------:R-:W-:Y:S01]  /*27e40*/  HMMA.16816.F32 R48, R132.reuse, R158, R48 ;  /* 0x0000009e8430723c */ /* 0x040fe20000001830 */
[----:B------:R-:W-:Y:S07]  /*27e50*/  LDSM.16.MT88.4 R156, [R231+0x17000] ;  /* 0x01700000e79c783b */ /* 0x000fee0000004200 */
[C---:B------:R-:W-:Y:S01]  /*27e60*/  HMMA.16816.F32 R52, R132.reuse, R160, R52 ;  /* 0x000000a08434723c */ /* 0x040fe20000001834 */
[----:B------:R1:W-:Y:S06]  /*27e70*/  MUFU.EX2 R161, R174 ;  /* 0x000000ae00a17308 */ /* 0x0003ec0000000800 */
[----:B------:R-:W-:Y:S01]  /*27e80*/  MOV R160, R182 ;  /* 0x000000b600a07202 */ /* 0x000fe20000000f00 */
[C---:B------:R-:W-:Y:S03]  /*27e90*/  HMMA.16816.F32 R56, R132.reuse, R162, R56 ;  /* 0x000000a28438723c */ /* 0x040fe60000001838 */
[----:B------:R-:W-:Y:S05]  /*27ea0*/  MUFU.EX2 R163, R178 ;  /* 0x000000b200a37308 */ /* 0x000fea0000000800 */
[C---:B--2---:R-:W-:Y:S05]  /*27eb0*/  HMMA.16816.F32 R60, R132.reuse, R136, R60 ;  /* 0x00000088843c723c */ /* 0x044fea000000183c */
[----:B------:R-:W-:Y:S03]  /*27ec0*/  MUFU.EX2 R182, R179 ;  /* 0x000000b300b67308 */ /* 0x000fe60000000800 */
[C---:B------:R-:W-:Y:S01]  /*27ed0*/  HMMA.16816.F32 R64, R132.reuse, R138, R64 ;  /* 0x0000008a8440723c */ /* 0x040fe20000001840 */
[----:B------:R-:W2:Y:S06]  /*27ee0*/  LDSM.16.MT88.4 R136, [R231+0x15000] ;  /* 0x01500000e788783b */ /* 0x000eac0000004200 */
[----:B------:R5:W4:Y:S01]  /*27ef0*/  MUFU.EX2 R162, R176 ;  /* 0x000000b000a27308 */ /* 0x000b220000000800 */
[C---:B------:R-:W-:Y:S01]  /*27f00*/  HMMA.16816.F32 R68, R132.reuse, R168, R68 ;  /* 0x000000a88444723c */ /* 0x040fe20000001844 */
[----:B-1----:R-:W-:Y:S07]  /*27f10*/  LDSM.16.MT88.4 R172, [R232+0x11800] ;  /* 0x01180000e8ac783b */ /* 0x002fee0000004200 */
[C---:B------:R-:W-:Y:S07]  /*27f20*/  HMMA.16816.F32 R72, R132.reuse, R170, R72 ;  /* 0x000000aa8448723c */ /* 0x040fee0000001848 */
[----:B------:R-:W-:Y:S01]  /*27f30*/  F2FP.PACK_AB R171, R165, R167 ;  /* 0x000000a7a5ab723e */ /* 0x000fe200000000ff */
[C---:B---3--:R-:W-:Y:S01]  /*27f40*/  HMMA.16816.F32 R76, R132.reuse, R140, R76 ;  /* 0x0000008c844c723c */ /* 0x048fe2000000184c */
[----:B-----5:R-:W-:Y:S07]  /*27f50*/  LDSM.16.MT88.4 R176, [R231+0x11800] ;  /* 0x01180000e7b0783b */ /* 0x020fee0000004200 */
[C---:B------:R-:W-:Y:S04]  /*27f60*/  HMMA.16816.F32 R80, R132.reuse, R142, R80 ;  /* 0x0000008e8450723c */ /* 0x040fe80000001850 */
[----:B----4-:R-:W-:Y:S01]  /*27f70*/  MOV R166, R162 ;  /* 0x000000a200a67202 */ /* 0x010fe20000000f00 */
[----:B------:R-:W1:Y:S03]  /*27f80*/  LDSM.16.MT88.4 R140, [R233+0x17000] ;  /* 0x01700000e98c783b */ /* 0x000e660000004200 */
[C---:B------:R-:W-:Y:S08]  /*27f90*/  HMMA.16816.F32 R84, R132.reuse, R144, R84 ;  /* 0x000000908454723c */ /* 0x040ff00000001854 */
[C---:B------:R-:W-:Y:S01]  /*27fa0*/  HMMA.16816.F32 R88, R132.reuse, R146, R88 ;  /* 0x000000928458723c */ /* 0x040fe20000001858 */
[----:B------:R-:W-:Y:S07]  /*27fb0*/  LDSM.16.MT88.4 R144, [R233+0x11800] ;  /* 0x01180000e990783b */ /* 0x000fee0000004200 */
[C---:B--2---:R-:W-:Y:S08]  /*27fc0*/  HMMA.16816.F32 R92, R132.reuse, R136, R92 ;  /* 0x00000088845c723c */ /* 0x044ff0000000185c */
[C---:B------:R-:W-:Y:S01]  /*27fd0*/  HMMA.16816.F32 R96, R132.reuse, R138, R96 ;  /* 0x0000008a8460723c */ /* 0x040fe20000001860 */
[----:B------:R-:W2:Y:S07]  /*27fe0*/  LDSM.16.MT88.4 R136, [R234+0x11800] ;  /* 0x01180000ea88783b */ /* 0x000eae0000004200 */
[C---:B------:R-:W-:Y:S08]  /*27ff0*/  HMMA.16816.F32 R100, R132.reuse, R148, R100 ;  /* 0x000000948464723c */ /* 0x040ff00000001864 */
[C---:B------:R-:W-:Y:S08]  /*28000*/  HMMA.16816.F32 R104, R132.reuse, R150, R104 ;  /* 0x000000968468723c */ /* 0x040ff00000001868 */
[C---:B-1----:R-:W-:Y:S07]  /*28010*/  HMMA.16816.F32 R108, R132.reuse, R140, R108 ;  /* 0x0000008c846c723c */ /* 0x042fee000000186c */
[----:B------:R-:W-:Y:S01]  /*28020*/  MOV R140, R163 ;  /* 0x000000a3008c7202 */ /* 0x000fe20000000f00 */
[C---:B------:R-:W-:Y:S04]  /*28030*/  HMMA.16816.F32 R112, R132.reuse, R142, R112 ;  /* 0x0000008e8470723c */ /* 0x040fe80000001870 */
[----:B------:R-:W-:Y:S03]  /*28040*/  MOV R141, R160 ;  /* 0x000000a0008d7202 */ /* 0x000fe60000000f00 */
[----:B------:R-:W-:Y:S01]  /*28050*/  MOV R143, R180 ;  /* 0x000000b4008f7202 */ /* 0x000fe20000000f00 */
[C---:B------:R-:W-:Y:S04]  /*28060*/  HMMA.16816.F32 R116, R132.reuse, R152, R116 ;  /* 0x000000988474723c */ /* 0x040fe80000001874 */
[----:B------:R-:W-:Y:S04]  /*28070*/  MOV R142, R161 ;  /* 0x000000a1008e7202 */ /* 0x000fe80000000f00 */
[C---:B------:R-:W-:Y:S04]  /*28080*/  HMMA.16816.F32 R120, R132.reuse, R154, R120 ;  /* 0x0000009a8478723c */ /* 0x040fe80000001878 */
[----:B------:R-:W-:Y:S04]  /*28090*/  F2FP.PACK_AB R170, R166, R142 ;  /* 0x0000008ea6aa723e */ /* 0x000fe800000000ff */
[C---:B------:R-:W-:Y:S08]  /*280a0*/  HMMA.16816.F32 R124, R132.reuse, R156, R124 ;  /* 0x0000009c847c723c */ /* 0x040ff0000000187c */
[----:B------:R-:W-:Y:S07]  /*280b0*/  HMMA.16816.F32 R128, R132, R158, R128 ;  /* 0x0000009e8480723c */ /* 0x000fee0000001880 */
[----:B------:R-:W-:Y:S02]  /*280c0*/  MOV R133, R181 ;  /* 0x000000b500857202 */ /* 0x000fe40000000f00 */
[----:B------:R-:W-:Y:S03]  /*280d0*/  MOV R134, R182 ;  /* 0x000000b600867202 */ /* 0x000fe60000000f00 */
[----:B------:R-:W-:Y:S02]  /*280e0*/  F2FP.PACK_AB R169, R143, R133 ;  /* 0x000000858fa9723e */ /* 0x000fe400000000ff */
[----:B------:R-:W-:Y:S02]  /*280f0*/  F2FP.PACK_AB R168, R134, R140 ;  /* 0x0000008c86a8723e */ /* 0x000fe400000000ff */
[----:B------:R-:W-:Y:S02]  /*28100*/  MOV R135, R183 ;  /* 0x000000b700877202 */ /* 0x000fe40000000f00 */
[----:B------:R-:W1:Y:S03]  /*28110*/  LDSM.16.MT88.4 R180, [R234+0x13800] ;  /* 0x01380000eab4783b */ /* 0x000e660000004200 */
[C---:B--2---:R-:W-:Y:S05]  /*28120*/  HMMA.16816.F32 R160, R168.reuse, R136, R4 ;  /* 0x00000088a8a0723c */ /* 0x044fea0000001804 */
[----:B------:R-:W2:Y:S03]  /*28130*/  LDSM.16.MT88.4 R4, [R233+0x13800] ;  /* 0x01380000e904783b */ /* 0x000ea60000004200 */
[C---:B------:R-:W-:Y:S05]  /*28140*/  HMMA.16816.F32 R156, R168.reuse, R138, R8 ;  /* 0x0000008aa89c723c */ /* 0x040fea0000001808 */
[----:B------:R-:W3:Y:S03]  /*28150*/  LDSM.16.MT88.4 R8, [R232+0x13800] ;  /* 0x01380000e808783b */ /* 0x000ee60000004200 */
[C---:B------:R-:W-:Y:S05]  /*28160*/  HMMA.16816.F32 R152, R168.reuse, R144, R12 ;  /* 0x00000090a898723c */ /* 0x040fea000000180c */
[----:B------:R-:W4:Y:S03]  /*28170*/  LDSM.16.MT88.4 R12, [R231+0x13800] ;  /* 0x01380000e70c783b */ /* 0x000f260000004200 */
[C---:B------:R-:W-:Y:S05]  /*28180*/  HMMA.16816.F32 R148, R168.reuse, R146, R16 ;  /* 0x00000092a894723c */ /* 0x040fea0000001810 */
[----:B------:R-:W2:Y:S03]  /*28190*/  LDSM.16.MT88.4 R16, [R234+0x15800] ;  /* 0x01580000ea10783b */ /* 0x000ea60000004200 */
[C---:B------:R-:W-:Y:S07]  /*281a0*/  HMMA.16816.F32 R144, R168.reuse, R172, R20 ;  /* 0x000000aca890723c */ /* 0x040fee0000001814 */
[----:B------:R-:W-:Y:S02]  /*281b0*/  MOV R22, R142 ;  /* 0x0000008e00167202 */ /* 0x000fe40000000f00 */
[----:B------:R-:W-:Y:S03]  /*281c0*/  MOV R23, R143 ;  /* 0x0000008f00177202 */ /* 0x000fe60000000f00 */
[----:B------:R-:W-:Y:S02]  /*281d0*/  MOV R172, R140 ;  /* 0x0000008c00ac7202 */ /* 0x000fe40000000f00 */
[----:B------:R-:W-:Y:S02]  /*281e0*/  MOV R173, R141 ;  /* 0x0000008d00ad7202 */ /* 0x000fe40000000f00 */
[C---:B------:R-:W-:Y:S01]  /*281f0*/  HMMA.16816.F32 R140, R168.reuse, R174, R24 ;  /* 0x000000aea88c723c */ /* 0x040fe20000001818 */
[----:B------:R-:W-:Y:S02]  /*28200*/  LDSM.16.MT88.4 R24, [R232+0x15800] ;  /* 0x01580000e818783b */ /* 0x000fe40000004200 */
[----:B------:R-:W-:Y:S02]  /*28210*/  MOV R20, R133 ;  /* 0x0000008500147202 */ /* 0x000fe40000000f00 */
[----:B------:R-:W-:Y:S02]  /*28220*/  MOV R21, R134 ;  /* 0x0000008600157202 */ /* 0x000fe40000000f00 */
[----:B------:R-:W-:Y:S01]  /*28230*/  MOV R175, R135 ;  /* 0x0000008700af7202 */ /* 0x000fe20000000f00 */
[C---:B------:R-:W-:Y:S01]  /*28240*/  HMMA.16816.F32 R136, R168.reuse, R176, R28 ;  /* 0x000000b0a888723c */ /* 0x040fe2000000181c */
[----:B------:R-:W-:Y:S06]  /*28250*/  LDSM.16.MT88.4 R28, [R231+0x15800] ;  /* 0x01580000e71c783b */ /* 0x000fec0000004200 */
[----:B------:R-:W-:Y:S01]  /*28260*/  MOV R177, R22 ;  /* 0x0000001600b17202 */ /* 0x000fe20000000f00 */
[C---:B------:R-:W-:Y:S01]  /*28270*/  HMMA.16816.F32 R132, R168.reuse, R178, R32 ;  /* 0x000000b2a884723c */ /* 0x040fe20000001820 */
[----:B------:R-:W-:Y:S03]  /*28280*/  LDSM.16.MT88.4 R32, [R234+0x17800] ;  /* 0x01780000ea20783b */ /* 0x000fe60000004200 */
[----:B------:R-:W-:Y:S03]  /*28290*/  MOV R176, R23 ;  /* 0x0000001700b07202 */ /* 0x000fe60000000f00 */
[----:B------:R-:W-:Y:S01]  /*282a0*/  MOV R178, R20 ;  /* 0x0000001400b27202 */ /* 0x000fe20000000f00 */
[C---:B-1----:R-:W-:Y:S04]  /*282b0*/  HMMA.16816.F32 R36, R168.reuse, R180, R36 ;  /* 0x000000b4a824723c */ /* 0x042fe80000001824 */
[----:B------:R-:W-:Y:S02]  /*282c0*/  MOV R179, R21 ;  /* 0x0000001500b37202 */ /* 0x000fe40000000f00 */
[----:B------:R-:W1:Y:S01]  /*282d0*/  LDSM.16.MT88.4 R20, [R233+0x15800] ;  /* 0x01580000e914783b */ /* 0x000e620000004200 */
[----:B------:R-:W-:Y:S01]  /*282e0*/  MOV R180, R175 ;  /* 0x000000af00b47202 */ /* 0x000fe20000000f00 */
[C---:B------:R-:W-:Y:S04]  /*282f0*/  HMMA.16816.F32 R40, R168.reuse, R182, R40 ;  /* 0x000000b6a828723c */ /* 0x040fe80000001828 */
[----:B------:R-:W-:Y:S02]  /*28300*/  MOV R181, R172 ;  /* 0x000000ac00b57202 */ /* 0x000fe40000000f00 */
[----:B------:R-:W5:Y:S01]  /*28310*/  LDL.LU R182, [R1] ;  /* 0x0000000001b67983 */ /* 0x000f620000300800 */
[----:B------:R-:W-:Y:S01]  /*28320*/  MOV R183, R173 ;  /* 0x000000ad00b77202 */ /* 0x000fe20000000f00 */
[C---:B--2---:R-:W-:Y:S02]  /*28330*/  HMMA.16816.F32 R44, R168.reuse, R4, R44 ;  /* 0x00000004a82c723c */ /* 0x044fe4000000182c */
[----:B------:R-:W2:Y:S02]  /*28340*/  LDSM.16.MT88.4 R172, [R233+0x17800] ;  /* 0x01780000e9ac783b */ /* 0x000ea40000004200 */
[----:B------:R-:W-:Y:S04]  /*28350*/  FADD.FTZ R0, R183, R206 ;  /* 0x000000ceb7007221 */ /* 0x000fe80000010000 */
[C---:B------:R-:W-:Y:S02]  /*28360*/  HMMA.16816.F32 R48, R168.reuse, R6, R48 ;  /* 0x00000006a830723c */ /* 0x040fe40000001830 */
[----:B------:R-:W1:Y:S02]  /*28370*/  LDSM.16.MT88.4 R4, [R232+0x17800] ;  /* 0x01780000e804783b */ /* 0x000e640000004200 */
[----:B------:R-:W-:Y:S04]  /*28380*/  FADD.FTZ R0, R180, R0 ;  /* 0x00000000b4007221 */ /* 0x000fe80000010000 */
[C---:B---3--:R-:W-:Y:S04]  /*28390*/  HMMA.16816.F32 R52, R168.reuse, R8, R52 ;  /* 0x00000008a834723c */ /* 0x048fe80000001834 */
[----:B------:R-:W-:Y:S04]  /*283a0*/  FADD.FTZ R0, R178, R0 ;  /* 0x00000000b2007221 */ /* 0x000fe80000010000 */
[C---:B------:R-:W-:Y:S01]  /*283b0*/  HMMA.16816.F32 R56, R168.reuse, R10, R56 ;  /* 0x0000000aa838723c */ /* 0x040fe20000001838 */
[----:B------:R-:W3:Y:S03]  /*283c0*/  LDSM.16.MT88.4 R8, [R231+0x17800] ;  /* 0x01780000e708783b */ /* 0x000ee60000004200 */
[----:B------:R-:W-:Y:S04]  /*283d0*/  FADD.FTZ R0, R176, R0 ;  /* 0x00000000b0007221 */ /* 0x000fe80000010000 */
[C---:B----4-:R-:W-:Y:S04]  /*283e0*/  HMMA.16816.F32 R60, R168.reuse, R12, R60 ;  /* 0x0000000ca83c723c */ /* 0x050fe8000000183c */
[----:B------:R-:W-:Y:S04]  /*283f0*/  FADD.FTZ R0, R167, R0 ;  /* 0x00000000a7007221 */ /* 0x000fe80000010000 */
[C---:B------:R-:W-:Y:S04]  /*28400*/  HMMA.16816.F32 R64, R168.reuse, R14, R64 ;  /* 0x0000000ea840723c */ /* 0x040fe80000001840 */
[----:B------:R-:W-:Y:S01]  /*28410*/  FADD.FTZ R252, R165, R0 ;  /* 0x00000000a5fc7221 */ /* 0x000fe20000010000 */
[----:B------:R-:W-:Y:S03]  /*28420*/  MOV R0, R3 ;  /* 0x0000000300007202 */ /* 0x000fe60000000f00 */
        /* <DEDUP_REMOVED lines=14> */
[C---:B---3--:R-:W-:Y:S08]  /*28510*/  HMMA.16816.F32 R124, R168.reuse, R8, R124 ;  /* 0x00000008a87c723c */ /* 0x048ff0000000187c */
[----:B------:R-:W-:Y:S04]  /*28520*/  HMMA.16816.F32 R128, R168, R10, R128 ;  /* 0x0000000aa880723c */ /* 0x000fe80000001880 */
[----:B-----5:R-:W-:Y:S04]  /*28530*/  FFMA.FTZ R193, R2, R182, R193 ;  /* 0x000000b602c17223 */ /* 0x020fe800000100c1 */
        /* <DEDUP_REMOVED lines=15> */
[----:B------:R1:W-:Y:S02]  /*28630*/  STL [R1], R2 ;  /* 0x0000000201007387 */ /* 0x0003e40000100800 */
[----:B-1----:R-:W-:Y:S01]  /*28640*/  MOV R2, R164 ;  /* 0x000000a400027202 */ /* 0x002fe20000000f00 */
[----:B------:R-:W-:-:S05]  /*28650*/  @P0 BRA `(.L_x_2302) ;  /* 0xffffb5c000000947 */ /* 0x000fca000383ffff */
.L_x_2293:
        /* <DEDUP_REMOVED lines=12> */
.L_x_2321:
        /* <DEDUP_REMOVED lines=8> */
.L_x_2322:
[----:B------:R-:W4:Y:S01]  /*287a0*/  S2R R9, SR_TID.X ;  /* 0x0000000000097919 */ /* 0x000f220000002100 */
[----:B---3--:R-:W-:-:S03]  /*287b0*/  FADD.FTZ R6, R6, R252 ;  /* 0x000000fc06067221 */ /* 0x008fc60000010000 */
[----:B------:R-:W-:Y:S01]  /*287c0*/  BAR.SYNC.DEFER_BLOCKING 0x0 ;  /* 0x0000000000007b1d */ /* 0x000fe20000010000 */
[----:B------:R-:W-:Y:S02]  /*287d0*/  FSETP.NE.FTZ.AND P4, PT, R2, RZ, PT ;  /* 0x000000ff0200720b */ /* 0x000fe40003f95000 */
[----:B------:R-:W-:Y:S02]  /*287e0*/  FSETP.NE.FTZ.AND P3, PT, R6, RZ, PT ;  /* 0x000000ff0600720b */ /* 0x000fe40003f75000 */
[----:B------:R-:W-:Y:S01]  /*287f0*/  MOV R8, 0x3f800000 ;  /* 0x3f80000000087802 */ /* 0x000fe20000000f00 */
[----:B------:R-:W-:Y:S01]  /*28800*/  ULDC.64 UR4, c[0x0][0x118] ;  /* 0x0000460000047ab9 */ /* 0x000fe20000000a00 */
[----:B------:R-:W-:-:S07]  /*28810*/  MOV R7, 0x3f800000 ;  /* 0x3f80000000077802 */ /* 0x000fce0000000f00 */
[----:B------:R-:W3:Y:S01]  /*28820*/  @P4 MUFU.RCP R8, R2 ;  /* 0x0000000200084308 */ /* 0x000ee20000001000 */
[----:B----4-:R-:W-:-:S07]  /*28830*/  SHF.R.S32.HI R10, RZ, 0x1f, R9 ;  /* 0x0000001fff0a7819 */ /* 0x010fce0000011409 */
[----:B------:R-:W4:Y:S01]  /*28840*/  @P3 MUFU.RCP R7, R6 ;  /* 0x0000000600073308 */ /* 0x000f220000001000 */
[----:B------:R-:W-:-:S04]  /*28850*/  LEA.HI R11, R10, R9, RZ, 0x2 ;  /* 0x000000090a0b7211 */ /* 0x000fc800078f10ff */
[--C-:B------:R-:W-:Y:S02]  /*28860*/  SHF.R.S32.HI R13, RZ, 0x2, R11.reuse ;  /* 0x00000002ff0d7819 */ /* 0x100fe4000001140b */
[----:B------:R-:W-:Y:S01]  /*28870*/  SHF.R.S32.HI R12, RZ, 0x1f, R11 ;  /* 0x0000001fff0c7819 */ /* 0x000fe2000001140b */
[C---:B---3--:R-:W-:Y:S01]  /*28880*/  FMUL.FTZ R160, R8.reuse, R160 ;  /* 0x000000a008a07220 */ /* 0x048fe20000410000 */
        /* <DEDUP_REMOVED lines=81> */
[----:B------:R-:W-:Y:S01]  /*28da0*/  FMUL.FTZ R129, R8, R129 ;  /* 0x0000008108817220 */ /* 0x000fe20000410000 */
[----:B------:R-:W-:Y:S01]  /*28db0*/  MOV R8, 0x40 ;  /* 0x0000004000087802 */ /* 0x000fe20000000f00 */
[C---:B----4-:R-:W-:Y:S02]  /*28dc0*/  FMUL.FTZ R163, R7.reuse, R163 ;  /* 0x000000a307a37220 */ /* 0x050fe40000410000 */
[C---:B------:R-:W-:Y:S01]  /*28dd0*/  FMUL.FTZ R162, R7.reuse, R162 ;  /* 0x000000a207a27220 */ /* 0x040fe20000410000 */
[----:B------:R-:W-:Y:S01]  /*28de0*/  SEL R8, R8, 0xffffffc0, !P1 ;  /* 0xffffffc008087807 */ /* 0x000fe20004800000 */
[C---:B------:R-:W-:Y:S02]  /*28df0*/  FMUL.FTZ R159, R7.reuse, R159 ;  /* 0x0000009f079f7220 */ /* 0x040fe40000410000 */
[----:B------:R-:W-:Y:S01]  /*28e00*/  FMUL.FTZ R158, R7, R158 ;  /* 0x0000009e079e7220 */ /* 0x000fe20000410000 */
[----:B------:R-:W-:Y:S01]  /*28e10*/  IADD3 R16, R13, R8, RZ ;  /* 0x000000080d107210 */ /* 0x000fe20007ffe0ff */
[C---:B------:R-:W-:Y:S01]  /*28e20*/  FMUL.FTZ R155, R7.reuse, R155 ;  /* 0x0000009b079b7220 */ /* 0x040fe20000410000 */
[----:B------:R-:W-:Y:S01]  /*28e30*/  IADD3 R8, R8, R15, RZ ;  /* 0x0000000f08087210 */ /* 0x000fe20007ffe0ff */
[C---:B------:R-:W-:Y:S01]  /*28e40*/  FMUL.FTZ R154, R7.reuse, R154 ;  /* 0x0000009a079a7220 */ /* 0x040fe20000410000 */
[----:B------:R-:W-:Y:S01]  /*28e50*/  STS.64 [R14.X4+0x800], R162 ;  /* 0x000800a20e007388 */ /* 0x000fe20000004a00 */
[----:B------:R-:W-:-:S02]  /*28e60*/  FMUL.FTZ R151, R7, R151 ;  /* 0x0000009707977220 */ /* 0x000fc40000410000 */
[C---:B------:R-:W-:Y:S01]  /*28e70*/  FMUL.FTZ R150, R7.reuse, R150 ;  /* 0x0000009607967220 */ /* 0x040fe20000410000 */
[----:B------:R-:W-:Y:S01]  /*28e80*/  STS.64 [R15], R156 ;  /* 0x0000009c0f007388 */ /* 0x000fe20000000a00 */
[C---:B------:R-:W-:Y:S02]  /*28e90*/  FMUL.FTZ R147, R7.reuse, R147 ;  /* 0x0000009307937220 */ /* 0x040fe40000410000 */
[C---:B------:R-:W-:Y:S01]  /*28ea0*/  FMUL.FTZ R146, R7.reuse, R146 ;  /* 0x0000009207927220 */ /* 0x040fe20000410000 */
[----:B------:R-:W-:Y:S01]  /*28eb0*/  STS.64 [R15+0x800], R158 ;  /* 0x0008009e0f007388 */ /* 0x000fe20000000a00 */
[C---:B------:R-:W-:Y:S02]  /*28ec0*/  FMUL.FTZ R143, R7.reuse, R143 ;  /* 0x0000008f078f7220 */ /* 0x040fe40000410000 */
[C---:B------:R-:W-:Y:S01]  /*28ed0*/  FMUL.FTZ R142, R7.reuse, R142 ;  /* 0x0000008e078e7220 */ /* 0x040fe20000410000 */
[----:B------:R-:W-:Y:S01]  /*28ee0*/  STS.64 [R16], R152 ;  /* 0x0000009810007388 */ /* 0x000fe20000000a00 */
[----:B------:R-:W-:-:S02]  /*28ef0*/  FMUL.FTZ R139, R7, R139 ;  /* 0x0000008b078b7220 */ /* 0x000fc40000410000 */
[C---:B------:R-:W-:Y:S01]  /*28f00*/  FMUL.FTZ R138, R7.reuse, R138 ;  /* 0x0000008a078a7220 */ /* 0x040fe20000410000 */
[----:B------:R-:W-:Y:S01]  /*28f10*/  STS.64 [R16+0x800], R154 ;  /* 0x0008009a10007388 */ /* 0x000fe20000000a00 */
[C---:B------:R-:W-:Y:S02]  /*28f20*/  FMUL.FTZ R135, R7.reuse, R135 ;  /* 0x0000008707877220 */ /* 0x040fe40000410000 */
[C---:B------:R-:W-:Y:S01]  /*28f30*/  FMUL.FTZ R134, R7.reuse, R134 ;  /* 0x0000008607867220 */ /* 0x040fe20000410000 */
[----:B------:R-:W-:Y:S01]  /*28f40*/  STS.64 [R8], R148 ;  /* 0x0000009408007388 */ /* 0x000fe20000000a00 */
[C---:B------:R-:W-:Y:S02]  /*28f50*/  FMUL.FTZ R39, R7.reuse, R39 ;  /* 0x0000002707277220 */ /* 0x040fe40000410000 */
[C---:B------:R-:W-:Y:S01]  /*28f60*/  FMUL.FTZ R38, R7.reuse, R38 ;  /* 0x0000002607267220 */ /* 0x040fe20000410000 */
[----:B------:R-:W-:Y:S01]  /*28f70*/  STS.64 [R8+0x800], R150 ;  /* 0x0008009608007388 */ /* 0x000fe20000000a00 */
        /* <DEDUP_REMOVED lines=46> */
[----:B------:R-:W-:-:S04]  /*29260*/  MOV R7, 0x80 ;  /* 0x0000008000077802 */ /* 0x000fc80000000f00 */
[----:B------:R-:W-:-:S04]  /*29270*/  SEL R7, R7, 0xffffff80, !P2 ;  /* 0xffffff8007077807 */ /* 0x000fc80005000000 */
[----:B------:R-:W-:Y:S02]  /*29280*/  IADD3 R13, R13, R7, RZ ;  /* 0x000000070d0d7210 */ /* 0x000fe40007ffe0ff */
[----:B------:R-:W-:Y:S02]  /*29290*/  IADD3 R17, R7, R15, RZ ;  /* 0x0000000f07117210 */ /* 0x000fe40007ffe0ff */
[-C--:B------:R-:W-:Y:S01]  /*292a0*/  IADD3 R18, R16, R7.reuse, RZ ;  /* 0x0000000710127210 */ /* 0x080fe20007ffe0ff */
[----:B------:R-:W-:Y:S01]  /*292b0*/  STS.64 [R13], R144 ;  /* 0x000000900d007388 */ /* 0x000fe20000000a00 */
[----:B------:R-:W-:-:S03]  /*292c0*/  IADD3 R7, R8, R7, RZ ;  /* 0x0000000708077210 */ /* 0x000fc60007ffe0ff */
        /* <DEDUP_REMOVED lines=45> */
[----:B------:R-:W-:Y:S04]  /*295a0*/  STS.64 [R8+0xc000], R112 ;  /* 0x00c0007008007388 */ /* 0x000fe80000000a00 */
[----:B------:R4:W-:Y:S04]  /*295b0*/  STS.64 [R8+0xc800], R114 ;  /* 0x00c8007208007388 */ /* 0x0009e80000000a00 */
        /* <DEDUP_REMOVED lines=8> */
[----:B---3--:R-:W3:Y:S04]  /*29640*/  LD.E.64 R14, [R4.64+0xb0] ;  /* 0x0000b004040e7980 */ /* 0x008ee8000c101b00 */
[----:B------:R-:W3:Y:S04]  /*29650*/  LD.E R144, [R4.64+0x60] ;  /* 0x0000600404907980 */ /* 0x000ee8000c101900 */
[----:B----4-:R-:W4:Y:S01]  /*29660*/  S2R R8, SR_TID.X ;  /* 0x0000000000087919 */ /* 0x010f220000002100 */
[----:B------:R-:W-:-:S03]  /*29670*/  LEA.HI R145, R10, R9, RZ, 0x4 ;  /* 0x000000090a917211 */ /* 0x000fc600078f20ff */
[----:B-1----:R1:W5:Y:S01]  /*29680*/  LD.E R13, [R4.64+0xcc] ;  /* 0x0000cc04040d7980 */ /* 0x002362000c101900 */
[----:B------:R-:W-:-:S03]  /*29690*/  LOP3.LUT R145, R145, 0xfffffff0, RZ, 0xc0, !PT ;  /* 0xfffffff091917812 */ /* 0x000fc600078ec0ff */
[----:B------:R1:W5:Y:S01]  /*296a0*/  LD.E.64 R148, [R4.64+0x78] ;  /* 0x0000780404947980 */ /* 0x000362000c101b00 */
[----:B------:R-:W-:-:S03]  /*296b0*/  IADD3 R145, -R145, R9, RZ ;  /* 0x0000000991917210 */ /* 0x000fc60007ffe1ff */
[----:B------:R1:W5:Y:S01]  /*296c0*/  LD.E.64 R150, [R4.64+0xa8] ;  /* 0x0000a80404967980 */ /* 0x000362000c101b00 */
[----:B--2---:R-:W-:Y:S01]  /*296d0*/  LEA.HI R17, R145, R145, RZ, 0x1 ;  /* 0x0000009191117211 */ /* 0x004fe200078f08ff */
[----:B------:R-:W2:Y:S01]  /*296e0*/  @P4 MUFU.LG2 R2, R2 ;  /* 0x0000000200024308 */ /* 0x000ea20000000c00 */
[----:B------:R-:W-:Y:S01]  /*296f0*/  LOP3.LUT R12, R12, 0xffffffe0, RZ, 0xc0, !PT ;  /* 0xffffffe00c0c7812 */ /* 0x000fe200078ec0ff */
[----:B------:R-:W-:Y:S01]  /*29700*/  BSSY B0, `(.L_x_2305) ;  /* 0x0000055000007945 */ /* 0x000fe20003800000 */
[C---:B------:R-:W-:Y:S02]  /*29710*/  SHF.L.U32 R18, R17.reuse, 0x2, RZ ;  /* 0x0000000211127819 */ /* 0x040fe400000006ff */
[----:B------:R-:W-:Y:S02]  /*29720*/  LOP3.LUT R17, R17, 0xffffffe, RZ, 0xc0, !PT ;  /* 0x0ffffffe11117812 */ /* 0x000fe400078ec0ff */
[----:B------:R-:W-:Y:S01]  /*29730*/  IADD3 R12, -R12, R9, RZ ;  /* 0x000000090c0c7210 */ /* 0x000fe20007ffe1ff */
[----:B------:R-:W1:Y:S01]  /*29740*/  @P3 MUFU.LG2 R6, R6 ;  /* 0x0000000600063308 */ /* 0x000e620000000c00 */
[----:B------:R-:W-:-:S02]  /*29750*/  IADD3 R17, R145, -R17, RZ ;  /* 0x8000001191117210 */ /* 0x000fc40007ffe0ff */
[----:B----4-:R-:W-:Y:S02]  /*29760*/  SHF.R.S32.HI R7, RZ, 0x1f, R8 ;  /* 0x0000001fff077819 */ /* 0x010fe40000011408 */
[----:B------:R-:W-:Y:S02]  /*29770*/  SHF.R.S32.HI R146, RZ, 0x1f, R11 ;  /* 0x0000001fff927819 */ /* 0x000fe4000001140b */
[CC--:B------:R-:W-:Y:S01]  /*29780*/  LEA.HI R10, R7.reuse, R8.reuse, RZ, 0x4 ;  /* 0x00000008070a7211 */ /* 0x0c0fe200078f20ff */
[----:B--2---:R-:W-:Y:S01]  /*29790*/  @P4 FMUL.FTZ R2, R2, 0.69314718246459960938 ;  /* 0x3f31721802024820 */ /* 0x004fe20000410000 */
[----:B------:R-:W-:Y:S02]  /*297a0*/  LEA.HI R7, R7, R8, RZ, 0x5 ;  /* 0x0000000807077211 */ /* 0x000fe400078f28ff */
[----:B------:R-:W-:Y:S02]  /*297b0*/  SHF.R.S32.HI R10, RZ, 0x4, R10 ;  /* 0x00000004ff0a7819 */ /* 0x000fe4000001140a */
[----:B------:R-:W-:-:S02]  /*297c0*/  LOP3.LUT R7, R7, 0xffffffe0, RZ, 0xc0, !PT ;  /* 0xffffffe007077812 */ /* 0x000fc400078ec0ff */
[----:B------:R-:W-:Y:S01]  /*297d0*/  SHF.L.U32 R16, R10, 0x6, RZ ;  /* 0x000000060a107819 */ /* 0x000fe200000006ff */
[----:B-1----:R-:W-:Y:S01]  /*297e0*/  @P3 FMUL.FTZ R6, R6, 0.69314718246459960938 ;  /* 0x3f31721806063820 */ /* 0x002fe20000410000 */
[----:B------:R-:W-:Y:S02]  /*297f0*/  IADD3 R7, -R7, R8, RZ ;  /* 0x0000000807077210 */ /* 0x000fe40007ffe1ff */
[----:B------:R-:W-:Y:S01]  /*29800*/  LOP3.LUT R16, R16, 0x1c0, RZ, 0xc0, !PT ;  /* 0x000001c010107812 */ /* 0x000fe200078ec0ff */
[----:B------:R-:W-:Y:S01]  /*29810*/  BAR.SYNC.DEFER_BLOCKING 0x0 ;  /* 0x0000000000007b1d */ /* 0x000fe20000010000 */
[----:B------:R-:W-:Y:S02]  /*29820*/  LOP3.LUT P0, RZ, R12, 0x3, RZ, 0xc0, !PT ;  /* 0x000000030cff7812 */ /* 0x000fe4000780c0ff */
[----:B------:R-:W-:Y:S02]  /*29830*/  LOP3.LUT R18, R16, 0x38, R18, 0xf8, !PT ;  /* 0x0000003810127812 */ /* 0x000fe400078ef812 */
[----:B------:R-:W-:-:S02]  /*29840*/  SHF.R.U32.HI R16, RZ, 0x3, R16 ;  /* 0x00000003ff107819 */ /* 0x000fc40000011610 */
[----:B------:R-:W-:Y:S02]  /*29850*/  LEA.HI R146, R146, R11, RZ, 0x2 ;  /* 0x0000000b92927211 */ /* 0x000fe400078f10ff */
[----:B------:R-:W-:Y:S02]  /*29860*/  LOP3.LUT R16, R18, R16, RZ, 0x3c, !PT ;  /* 0x0000001012107212 */ /* 0x000fe400078e3cff */
[----:B------:R-:W-:Y:S02]  /*29870*/  SHF.R.S32.HI R8, RZ, 0x1f, R7 ;  /* 0x0000001fff087819 */ /* 0x000fe40000011407 */
[----:B------:R-:W-:Y:S02]  /*29880*/  LEA R147, R17, R16, 0x2 ;  /* 0x0000001011937211 */ /* 0x000fe400078e10ff */
[----:B------:R-:W-:Y:S02]  /*29890*/  LOP3.LUT R146, R146, 0xffffffc, RZ, 0xc0, !PT ;  /* 0x0ffffffc92927812 */ /* 0x000fe400078ec0ff */
[----:B------:R-:W-:-:S02]  /*298a0*/  LEA.HI R8, R8, R7, RZ, 0x2 ;  /* 0x0000000708087211 */ /* 0x000fc400078f10ff */
[----:B------:R-:W-:Y:S02]  /*298b0*/  SHF.L.U32 R7, R243, 0x6, RZ ;  /* 0x00000006f3077819 */ /* 0x000fe400000006ff */
[----:B------:R-:W-:Y:S02]  /*298c0*/  IADD3 R146, R11, -R146, RZ ;  /* 0x800000920b927210 */ /* 0x000fe40007ffe0ff */
[----:B------:R-:W-:Y:S01]  /*298d0*/  SHF.R.S32.HI R8, RZ, 0x2, R8 ;  /* 0x00000002ff087819 */ /* 0x000fe20000011408 */
[----:B------:R1:W2:Y:S01]  /*298e0*/  LDS.128 R140, [R147.X4] ;  /* 0x00000000938c7984 */ /* 0x0002a20000004c00 */
[----:B------:R-:W-:Y:S01]  /*298f0*/  MOV R9, 0xff800000 ;  /* 0xff80000000097802 */ /* 0x000fe20000000f00 */
[-C--:B-----5:R-:W-:Y:S01]  /*29900*/  @P4 FFMA.FTZ R9, R164, R0.reuse, R2 ;  /* 0x00000000a4094223 */ /* 0x0a0fe20000010002 */
[----:B------:R-:W-:Y:S01]  /*29910*/  MOV R11, 0xff800000 ;  /* 0xff800000000b7802 */ /* 0x000fe20000000f00 */
[----:B------:R1:W4:Y:S01]  /*29920*/  LDS.128 R136, [R147.X4+0x800] ;  /* 0x0008000093887984 */ /* 0x0003220000004c00 */
[----:B------:R-:W-:Y:S01]  /*29930*/  @P3 FFMA.FTZ R11, R3, R0, R6 ;  /* 0x00000000030b3223 */ /* 0x000fe20000010006 */
[----:B------:R-:W-:-:S02]  /*29940*/  LEA R8, R146, R8, 0x4 ;  /* 0x0000000892087211 */ /* 0x000fc400078e20ff */
[----:B------:R1:W1:Y:S04]  /*29950*/  LDS.128 R132, [R147.X4+0x1000] ;  /* 0x0010000093847984 */ /* 0x0002680000004c00 */
        /* <DEDUP_REMOVED lines=28> */
[----:B------:R1:W1:Y:S01]  /*29b20*/  LDS.128 R16, [R147.X4+0xf800] ;  /* 0x00f8000093107984 */ /* 0x0002620000004c00 */
[----:B---3--:R-:W-:-:S04]  /*29b30*/  IMAD R14, R14, UR8, R246 ;  /* 0x000000080e0e7c24 */ /* 0x008fc8000f8e02f6 */
[----:B------:R-:W-:Y:S01]  /*29b40*/  IMAD R14, R14, R144, R245 ;  /* 0x000000900e0e7224 */ /* 0x000fe200078e02f5 */
[----:B------:R-:W-:-:S03]  /*29b50*/  SHF.L.U32 R144, R145, 0x2, RZ ;  /* 0x0000000291907819 */ /* 0x000fc600000006ff */
[----:B------:R-:W-:Y:S01]  /*29b60*/  IMAD R7, R15, R14, R7 ;  /* 0x0000000e0f077224 */ /* 0x000fe200078e0207 */
[----:B------:R-:W-:Y:S01]  /*29b70*/  SHF.R.S32.HI R145, RZ, 0x1f, R144 ;  /* 0x0000001fff917819 */ /* 0x000fe20000011490 */
[----:B------:R-:W-:Y:S05]  /*29b80*/  @P0 BRA `(.L_x_2306) ;  /* 0x000000c000000947 */ /* 0x000fea0003800000 */
[----:B-12-4-:R-:W-:Y:S01]  /*29b90*/  IMAD R0, R243, -0x40, R244 ;  /* 0xffffffc0f3007824 */ /* 0x016fe200078e02f4 */
[C---:B------:R-:W-:Y:S01]  /*29ba0*/  IADD3 R6, R8.reuse, 0x8, RZ ;  /* 0x0000000808067810 */ /* 0x040fe20007ffe0ff */
        /* <DEDUP_REMOVED lines=10> */
.L_x_2306:
[----:B-12-4-:R-:W-:Y:S05]  /*29c50*/  BSYNC B0 ;  /* 0x0000000000007941 */ /* 0x016fea0003800000 */
.L_x_2305:
        /* <DEDUP_REMOVED lines=9> */
[----:B------:R-:W-:-:S04]  /*29cf0*/  LEA R6, P0, R0, R148, 0x2 ;  /* 0x0000009400067211 */ /* 0x000fc800078010ff */
[----:B------:R-:W-:Y:S02]  /*29d00*/  LEA.HI.X R7, R0, R149, R13, 0x2, P0 ;  /* 0x0000009500077211 */ /* 0x000fe400000f140d */
[----:B------:R-:W-:Y:S01]  /*29d10*/  IADD3 R0, R144, 0x40, RZ ;  /* 0x0000004090007810 */ /* 0x000fe20007ffe0ff */
[----:B------:R-:W-:Y:S05]  /*29d20*/  @P1 BRA `(.L_x_2308) ;  /* 0x000000c000001947 */ /* 0x000fea0003800000 */
[C---:B------:R-:W-:Y:S01]  /*29d30*/  IADD3 R3, R0.reuse, 0x40, RZ ;  /* 0x0000004000037810 */ /* 0x040fe20007ffe0ff */
[----:B------:R-:W-:Y:S01]  /*29d40*/  ULDC.64 UR4, c[0x0][0x118] ;  /* 0x0000460000047ab9 */ /* 0x000fe20000000a00 */
[C---:B------:R-:W-:Y:S02]  /*29d50*/  IADD3 R2, R0.reuse, 0x80, RZ ;  /* 0x0000008000027810 */ /* 0x040fe40007ffe0ff */
[-C--:B-----5:R-:W-:Y:S02]  /*29d60*/  ISETP.GE.AND P2, PT, R0, R4.reuse, PT ;  /* 0x000000040000720c */ /* 0x0a0fe40003f46270 */
[-C--:B------:R-:W-:Y:S02]  /*29d70*/  ISETP.GE.AND P3, PT, R144, R4.reuse, PT ;  /* 0x000000049000720c */ /* 0x080fe40003f66270 */
[----:B------:R-:W-:-:S02]  /*29d80*/  ISETP.GE.AND P1, PT, R3, R4, PT ;  /* 0x000000040300720c */ /* 0x000fc40003f26270 */
[----:B------:R-:W-:-:S07]  /*29d90*/  ISETP.GE.AND P0, PT, R2, R4, PT ;  /* 0x000000040200720c */ /* 0x000fce0003f06270 */
[----:B------:R2:W-:Y:S04]  /*29da0*/  @!P2 ST.E.128 [R6.64+0x100], R108 ;  /* 0x0001006c0600a985 */ /* 0x0005e8000c101d04 */
[----:B------:R2:W-:Y:S04]  /*29db0*/  @!P3 ST.E.64 [R6.64], R140 ;  /* 0x0000008c0600b985 */ /* 0x0005e8000c101b04 */
[----:B------:R2:W-:Y:S04]  /*29dc0*/  @!P3 ST.E.64 [R6.64+0x8], R142 ;  /* 0x0000088e0600b985 */ /* 0x0005e8000c101b04 */
[----:B------:R2:W-:Y:S04]  /*29dd0*/  @!P1 ST.E.128 [R6.64+0x200], R76 ;  /* 0x0002004c06009985 */ /* 0x0005e8000c101d04 */
[----:B------:R2:W-:Y:S02]  /*29de0*/  @!P0 ST.E.128 [R6.64+0x300], R44 ;  /* 0x0003002c06008985 */ /* 0x0005e4000c101d04 */
.L_x_2308:
[----:B------:R-:W-:Y:S05]  /*29df0*/  BSYNC B0 ;  /* 0x0000000000007941 */ /* 0x000fea0003800000 */
.L_x_2307:
[----:B------:R-:W-:Y:S01]  /*29e00*/  IADD3 R2, R10, 0x8, RZ ;  /* 0x000000080a027810 */ /* 0x000fe20007ffe0ff */
[----:B------:R-:W-:Y:S03]  /*29e10*/  BSSY B0, `(.L_x_2309) ;  /* 0x000000e000007945 */ /* 0x000fe60003800000 */
[----:B------:R-:W-:-:S13]  /*29e20*/  ISETP.GE.AND P0, PT, R2, R243, PT ;  /* 0x000000f30200720c */ /* 0x000fda0003f06270 */
[----:B------:R-:W-:Y:S05]  /*29e30*/  @P0 BRA `(.L_x_2310) ;  /* 0x000000b000000947 */ /* 0x000fea0003800000 */
[C---:B------:R-:W-:Y:S01]  /*29e40*/  IADD3 R3, R0.reuse, 0x40, RZ ;  /* 0x0000004000037810 */ /* 0x040fe20007ffe0ff */
[----:B------:R-:W-:Y:S01]  /*29e50*/  ULDC.64 UR4, c[0x0][0x118] ;  /* 0x0000460000047ab9 */ /* 0x000fe20000000a00 */
[----:B------:R-:W-:Y:S02]  /*29e60*/  IADD3 R2, R0, 0x80, RZ ;  /* 0x0000008000027810 */ /* 0x000fe40007ffe0ff */
        /* <DEDUP_REMOVED lines=8> */
.L_x_2310:
[----:B------:R-:W-:Y:S05]  /*29ef0*/  BSYNC B0 ;  /* 0x0000000000007941 */ /* 0x000fea0003800000 */
.L_x_2309:
        /* <DEDUP_REMOVED lines=15> */
.L_x_2312:
[----:B------:R-:W-:Y:S05]  /*29ff0*/  BSYNC B0 ;  /* 0x0000000000007941 */ /* 0x000fea0003800000 */
.L_x_2311:
        /* <DEDUP_REMOVED lines=15> */
.L_x_2314:
[----:B------:R-:W-:Y:S05]  /*2a0f0*/  BSYNC B0 ;  /* 0x0000000000007941 */ /* 0x000fea0003800000 */
.L_x_2313:
        /* <DEDUP_REMOVED lines=15> */
.L_x_2316:
[----:B------:R-:W-:Y:S05]  /*2a1f0*/  BSYNC B0 ;  /* 0x0000000000007941 */ /* 0x000fea0003800000 */
.L_x_2315:
        /* <DEDUP_REMOVED lines=15> */
.L_x_2318:
[----:B------:R-:W-:Y:S05]  /*2a2f0*/  BSYNC B0 ;  /* 0x0000000000007941 */ /* 0x000fea0003800000 */
.L_x_2317:
        /* <DEDUP_REMOVED lines=15> */
.L_x_2320:
[----:B------:R-:W-:Y:S05]  /*2a3f0*/  BSYNC B0 ;  /* 0x0000000000007941 */ /* 0x000fea0003800000 */
.L_x_2319:
[----:B------:R-:W-:Y:S01]  /*2a400*/  IADD3 R10, R10, 0x38, RZ ;  /* 0x000000380a0a7810 */ /* 0x000fe20007ffe0ff */
[----:B------:R-:W-:-:S02]  /*2a410*/  IMAD.MOV.U32 R2, RZ, RZ, R242 ;  /* 0x000000ffff027224 */ /* 0x000fc400078e00f2 */
[----:B------:R-:W-:Y:S01]  /*2a420*/  IMAD.MOV.U32 R3, RZ, RZ, 0x0 ;  /* 0x00000000ff037424 */ /* 0x000fe200078e00ff */
[----:B------:R-:W-:-:S13]  /*2a430*/  ISETP.GE.AND P0, PT, R10, R243, PT ;  /* 0x000000f30a00720c */ /* 0x000fda0003f06270 */
[----:B------:R-:W-:Y:S05]  /*2a440*/  @P0 RET.REL.NODEC R2 `(_ZN5flash24flash_fwd_splitkv_kernelI23Flash_fwd_kernel_traitsILi256ELi64ELi64ELi4ELb0ELb0EN7cutlass6half_tE19Flash_kernel_traitsILi256ELi64ELi64ELi4ES3_EELb1ELb0ELb0ELb0ELb0ELb1ELb1ELb1EEEvNS_16Flash_fwd_paramsE) ;  /* 0xfffd5bb002000950 */ /* 0x000fea0003c3ffff */
[C---:B------:R-:W-:Y:S01]  /*2a450*/  IADD3 R2, R0.reuse, 0x40, RZ ;  /* 0x0000004000027810 */ /* 0x040fe20007ffe0ff */
[----:B------:R-:W-:Y:S01]  /*2a460*/  ULDC.64 UR4, c[0x0][0x118] ;  /* 0x0000460000047ab9 */ /* 0x000fe20000000a00 */
[-C--:B-----5:R-:W-:Y:S01]  /*2a470*/  ISETP.GE.AND P1, PT, R0, R4.reuse, PT ;  /* 0x000000040000720c */ /* 0x0a0fe20003f26270 */
[----:B------:R-:W-:Y:S01]  /*2a480*/  IMAD.MOV.U32 R3, RZ, RZ, 0x0 ;  /* 0x00000000ff037424 */ /* 0x000fe200078e00ff */
[-C--:B------:R-:W-:Y:S01]  /*2a490*/  ISETP.GE.AND P0, PT, R2, R4.reuse, PT ;  /* 0x000000040200720c */ /* 0x080fe20003f06270 */
[----:B------:R-:W-:Y:S01]  /*2a4a0*/  IMAD.MOV.U32 R2, RZ, RZ, R242 ;  /* 0x000000ffff027224 */ /* 0x000fe200078e00f2 */
[----:B------:R-:W-:Y:S02]  /*2a4b0*/  IADD3 R0, R0, 0x80, RZ ;  /* 0x0000008000007810 */ /* 0x000fe40007ffe0ff */
[----:B------:R-:W-:-:S07]  /*2a4c0*/  ISETP.GE.AND P2, PT, R144, R4, PT ;  /* 0x000000049000720c */ /* 0x000fce0003f46270 */
[----:B------:R1:W-:Y:S04]  /*2a4d0*/  @!P1 ST.E.128 [R6.64+0xe100], R80 ;  /* 0x00e1005006009985 */ /* 0x0003e8000c101d04 */
[----:B------:R1:W-:Y:S01]  /*2a4e0*/  @!P0 ST.E.128 [R6.64+0xe200], R48 ;  /* 0x00e2003006008985 */ /* 0x0003e2000c101d04 */
[----:B------:R-:W-:-:S03]  /*2a4f0*/  ISETP.GE.AND P0, PT, R0, R4, PT ;  /* 0x000000040000720c */ /* 0x000fc60003f06270 */
[----:B------:R1:W-:Y:S10]  /*2a500*/  @!P2 ST.E.128 [R6.64+0xe000], R112 ;  /* 0x00e000700600a985 */ /* 0x0003f4000c101d04 */
[----:B------:R-:W-:Y:S05]  /*2a510*/  @P0 RET.REL.NODEC R2 `(_ZN5flash24flash_fwd_splitkv_kernelI23Flash_fwd_kernel_traitsILi256ELi64ELi64ELi4ELb0ELb0EN7cutlass6half_tE19Flash_kernel_traitsILi256ELi64ELi64ELi4ES3_EELb1ELb0ELb0ELb0ELb0ELb1ELb1ELb1EEEvNS_16Flash_fwd_paramsE) ;  /* 0xfffd5ae002000950 */ /* 0x000fea0003c3ffff */
[----:B------:R-:W-:Y:S01]  /*2a520*/  MOV R243, 0x0 ;  /* 0x0000000000f37802 */ /* 0x000fe20000000f00 */
[----:B------:R-:W-:-:S02]  /*2a530*/  ULDC.64 UR4, c[0x0][0x118] ;  /* 0x0000460000047ab9 */ /* 0x000fc40000000a00 */
[----:B------:R1:W-:Y:S01]  /*2a540*/  ST.E.128 [R6.64+0xe300], R16 ;  /* 0x00e3001006007985 */ /* 0x0003e2000c101d04 */
[----:B------:R-:W-:Y:S05]  /*2a550*/  RET.REL.NODEC R242 `(_ZN5flash24flash_fwd_splitkv_kernelI23Flash_fwd_kernel_traitsILi256ELi64ELi64ELi4ELb0ELb0EN7cutlass6half_tE19Flash_kernel_traitsILi256ELi64ELi64ELi4ES3_EELb1ELb0ELb0ELb0ELb0ELb1ELb1ELb1EEEvNS_16Flash_fwd_paramsE) ;  /* 0xfffd5aa0f2007950 */ /* 0x000fea0003c3ffff */
.L_x_2303:
[----:B------:R2:W5:Y:S01]  /*2a560*/  LDL R10, [R1] ;  /* 0x00000000010a7983 */ /* 0x0005620000100800 */
[----:B------:R-:W-:Y:S02]  /*2a570*/  MOV R9, 0x2 ;  /* 0x0000000200097802 */ /* 0x000fe40000000f00 */
[----:B------:R-:W-:Y:S02]  /*2a580*/  MOV R7, 0x2a5a0 ;  /* 0x0002a5a000077802 */ /* 0x000fe40000000f00 */
[----:B-12--5:R-:W-:Y:S05]  /*2a590*/  CALL.REL.NOINC `($__internal_17_$__cuda_sm70_shflsync_bfly_p) ;  /* 0x0000012000007944 */ /* 0x026fea0003c00000 */
[----:B------:R-:W-:Y:S01]  /*2a5a0*/  MOV R2, R9 ;  /* 0x0000000900027202 */ /* 0x000fe20000000f00 */
[----:B------:R-:W-:Y:S05]  /*2a5b0*/  BRA `(.L_x_2321) ;  /* 0xffffe16000007947 */ /* 0x000fea000383ffff */
.L_x_2304:
[----:B------:R-:W-:Y:S01]  /*2a5c0*/  IMAD.MOV.U32 R10, RZ, RZ, R2 ;  /* 0x000000ffff0a7224 */ /* 0x000fe200078e0002 */
[----:B------:R-:W-:Y:S02]  /*2a5d0*/  MOV R9, 0x1 ;  /* 0x0000000100097802 */ /* 0x000fe40000000f00 */
[----:B------:R-:W-:Y:S02]  /*2a5e0*/  MOV R7, 0x2a600 ;  /* 0x0002a60000077802 */ /* 0x000fe40000000f00 */
[----:B-1---5:R-:W-:Y:S05]  /*2a5f0*/  CALL.REL.NOINC `($__internal_17_$__cuda_sm70_shflsync_bfly_p) ;  /* 0x000000c000007944 */ /* 0x022fea0003c00000 */
[----:B------:R-:W-:Y:S01]  /*2a600*/  FADD.FTZ R2, R2, R9 ;  /* 0x0000000902027221 */ /* 0x000fe20000010000 */
[----:B------:R-:W-:Y:S02]  /*2a610*/  MOV R10, R252 ;  /* 0x000000fc000a7202 */ /* 0x000fe40000000f00 */
[----:B------:R-:W-:-:S02]  /*2a620*/  MOV R9, 0x2 ;  /* 0x0000000200097802 */ /* 0x000fc40000000f00 */
[----:B------:R-:W-:Y:S02]  /*2a630*/  MOV R7, 0x2a650 ;  /* 0x0002a65000077802 */ /* 0x000fe40000000f00 */
[----:B------:R-:W-:Y:S05]  /*2a640*/  CALL.REL.NOINC `($__internal_17_$__cuda_sm70_shflsync_bfly_p) ;  /* 0x0000007000007944 */ /* 0x000fea0003c00000 */
[----:B------:R-:W-:Y:S01]  /*2a650*/  FADD.FTZ R252, R252, R9 ;  /* 0x00000009fcfc7221 */ /* 0x000fe20000010000 */
[----:B------:R-:W-:Y:S02]  /*2a660*/  MOV R9, 0x1 ;  /* 0x0000000100097802 */ /* 0x000fe40000000f00 */
[----:B------:R-:W-:Y:S02]  /*2a670*/  MOV R7, 0x2a6a0 ;  /* 0x0002a6a000077802 */ /* 0x000fe40000000f00 */
[----:B------:R-:W-:Y:S02]  /*2a680*/  MOV R10, R252 ;  /* 0x000000fc000a7202 */ /* 0x000fe40000000f00 */
[----:B------:R-:W-:Y:S05]  /*2a690*/  CALL.REL.NOINC `($__internal_17_$__cuda_sm70_shflsync_bfly_p) ;  /* 0x0000002000007944 */ /* 0x000fea0003c00000 */
[----:B------:R-:W-:Y:S01]  /*2a6a0*/  MOV R6, R9 ;  /* 0x0000000900067202 */ /* 0x000fe20000000f00 */
[----:B------:R-:W-:Y:S05]  /*2a6b0*/  BRA `(.L_x_2322) ;  /* 0xffffe0e000007947 */ /* 0x000fea000383ffff */
        .weak           $__internal_17_$__cuda_sm70_shflsync_bfly_p
        .type           $__internal_17_$__cuda_sm70_shflsync_bfly_p,@function
        .size           $__internal_17_$__cuda_sm70_shflsync_bfly_p,(.L_x_4804 - $__internal_17_$__cuda_sm70_shflsync_bfly_p)
$__internal_17_$__cuda_sm70_shflsync_bfly_p:
[----:B------:R-:W-:Y:S04]  /*2a6c0*/  WARPSYNC R6 ;  /* 0x0000000600007348 */ /* 0x000fe80003800000 */
[----:B------:R1:W2:Y:S01]  /*2a6d0*/  SHFL.BFLY PT, R9, R10, R9, R8 ;  /* 0x0c0000090a097389 */ /* 0x0002a200000e0008 */
[----:B------:R-:W-:-:S02]  /*2a6e0*/  MOV R11, 0x0 ;  /* 0x00000000000b7802 */ /* 0x000fc40000000f00 */
[----:B-1----:R-:W-:-:S04]  /*2a6f0*/  MOV R10, R7 ;  /* 0x00000007000a7202 */ /* 0x002fc80000000f00 */
[----:B--2---:R-:W-:Y:S05]  /*2a700*/  RET.REL.NODEC R10 `(_ZN5flash24flash_fwd_splitkv_kernelI23Flash_fwd_kernel_traitsILi256ELi64ELi64ELi4ELb0ELb0EN7cutlass6half_tE19Flash_kernel_traitsILi256ELi64ELi64ELi4ES3_EELb1ELb0ELb0ELb0ELb0ELb1ELb1ELb1EEEvNS_16Flash_fwd_paramsE) ;  /* 0xfffd58f00a007950 */ /* 0x004fea0003c3ffff */
.L_x_2323:
        /* <DEDUP_REMOVED lines=15> */
.L_x_4804:


//--------------------- .text._ZN5flash24flash_fwd_splitkv_kernelI23Flash_fwd_kernel_traitsILi256ELi64ELi64ELi4ELb0ELb0EN7cutlass6half_tE19Flash_kernel_traitsILi256ELi64ELi64ELi4ES3_EELb1ELb0ELb0ELb0ELb1ELb0ELb0ELb0EEEvNS_16Flash_fwd_paramsE --------------------------
	.section	.text._ZN5flash24flash_fwd_splitkv_kernelI23Flash_fwd_kernel_traitsILi256ELi64ELi64ELi4ELb0ELb0EN7cutlass6half_tE19Flash_kernel_traitsILi256ELi64ELi64ELi4ES3_EELb1ELb0ELb0ELb0ELb1ELb0ELb0ELb0EEEvNS_16Flash_fwd_paramsE,"ax",@progbits
	.sectioninfo	@"SHI_REGISTERS=254"
	.align	128
        .global         _ZN5flash24flash_fwd_splitkv_kernelI23Flash_fwd_kernel_traitsILi256ELi64ELi64ELi4ELb0ELb0EN7cutlass6half_tE19Flash_kernel_traitsILi256ELi64ELi64ELi4ES3_EELb1ELb0ELb0ELb0ELb1ELb0ELb0ELb0EEEvNS_16Flash_fwd_paramsE
        .type           _ZN5flash24flash_fwd_splitkv_kernelI23Flash_fwd_kernel_traitsILi256ELi64ELi64ELi4ELb0ELb0EN7cutlass6half_tE19Flash_kernel_traitsILi256ELi64ELi64ELi4ES3_EELb1ELb0ELb0ELb0ELb1ELb0ELb0ELb0EEEvNS_16Flash_fwd_paramsE,@function
        .size           _ZN5flash24flash_fwd_splitkv_kernelI23Flash_fwd_kernel_traitsILi256ELi64ELi64ELi4ELb0ELb0EN7cutlass6half_tE19Flash_kernel_traitsILi256ELi64ELi64ELi4ES3_EELb1ELb0ELb0ELb0ELb1ELb0ELb0ELb0EEEvNS_16Flash_fwd_paramsE,(.L_x_4837 - _ZN5flash24flash_fwd_splitkv_kernelI23Flash_fwd_kernel_traitsILi256ELi64ELi64ELi4ELb0ELb0EN7cutlass6half_tE19Flash_kernel_traitsILi256ELi64ELi64ELi4ES3_EELb1ELb0ELb0ELb0ELb1ELb0ELb0ELb0EEEvNS_16Flash_fwd_paramsE)
        .other          _ZN5flash24flash_fwd_splitkv_kernelI23Flash_fwd_kernel_traitsILi256ELi64ELi64ELi4ELb0ELb0EN7cutlass6half_tE19Flash_kernel_traitsILi256ELi64ELi64ELi4ES3_EELb1ELb0ELb0ELb0ELb1ELb0ELb0ELb0EEEvNS_16Flash_fwd_paramsE,@"STO_CUDA_ENTRY STV_DEFAULT"
_ZN5flash24flash_fwd_splitkv_kernelI23Flash_fwd_kernel_traitsILi256ELi64ELi64ELi4ELb0ELb0EN7cutlass6half_tE19Flash_kernel_traitsILi256ELi64ELi64ELi4ES3_EELb1ELb0ELb0ELb0ELb1ELb0ELb0ELb0EEEvNS_16Flash_fwd_paramsE:
.text._ZN5flash24flash_fwd_splitkv_kernelI23Flash_fwd_kernel_traitsILi256ELi64ELi64ELi4ELb0ELb0EN7cutlass6half_tE19Flash_kernel_traitsILi256ELi64ELi64ELi4ES3_EELb1ELb0ELb0ELb0ELb1ELb0ELb0ELb0EEEvNS_16Flash_fwd_paramsE:
[----:B------:R-:W-:Y:S02]  /*0000*/  MOV R1, c[0x0][0x28] ;  /* 0x00000a0000017a02 */ /* 0x000fe40000000f00 */
[----:B------:R-:W1:Y:S01]  /*0010*/  LDC.U8 R0, c[0x0][0x312] ;  /* 0x0000c480ff007b82 */ /* 0x000e620000000000 */
[----:B------:R-:W2:Y:S01]  /*0020*/  S2R R3, SR_CTAID.Y ;  /* 0x0000000000037919 */ /* 0x000ea20000002600 */
[----:B------:R-:W-:Y:S01]  /*0030*/  ISETP.NE.U32.AND P2, PT, RZ, c[0x0][0x240], PT ;  /* 0x00009000ff007a0c */ /* 0x000fe20003f45070 */
[----:B------:R-:W-:Y:S01]  /*0040*/  IMAD.MOV.U32 R4, RZ, RZ, 0x4 ;  /* 0x00000004ff047424 */ /* 0x000fe200078e00ff */
[----:B------:R-:W-:Y:S01]  /*0050*/  ISETP.EQ.U32.AND P1, PT, RZ, c[0x0][0x248], PT ;  /* 0x00009200ff007a0c */ /* 0x000fe20003f22070 */
[----:B------:R-:W-:Y:S01]  /*0060*/  IMAD.MOV.U32 R238, RZ, RZ, -0x1 ;  /* 0xffffffffffee7424 */ /* 0x000fe200078e00ff */
[----:B------:R-:W-:Y:S01]  /*0070*/  ISETP.NE.AND.EX P2, PT, RZ, c[0x0][0x244], PT, P2 ;  /* 0x00009100ff007a0c */ /* 0x000fe20003f45320 */
[----:B------:R-:W-:Y:S01]  /*0080*/  ULDC.64 UR10, c[0x0][0x118] ;  /* 0x00004600000a7ab9 */ /* 0x000fe20000000a00 */
[----:B------:R-:W-:Y:S01]  /*0090*/  IMAD.MOV.U32 R17, RZ, RZ, -0x1 ;  /* 0xffffffffff117424 */ /* 0x000fe200078e00ff */
[----:B------:R-:W-:-:S04]  /*00a0*/  ISETP.NE.U32.AND P0, PT, RZ, c[0x0][0x250], PT ;  /* 0x00009400ff007a0c */ /* 0x000fc80003f05070 */
[----:B------:R-:W-:Y:S02]  /*00b0*/  ISETP.NE.AND.EX P0, PT, RZ, c[0x0][0x254], PT, P0 ;  /* 0x00009500ff007a0c */ /* 0x000fe40003f05300 */
[----:B-1----:R-:W-:Y:S01]  /*00c0*/  ISETP.NE.AND P3, PT, R0, RZ, PT ;  /* 0x000000ff0000720c */ /* 0x002fe20003f65270 */
[----:B--2---:R-:W-:-:S03]  /*00d0*/  IMAD.WIDE R12, R3, R4, c[0x0][0x240] ;  /* 0x00009000030c7625 */ /* 0x004fc600078e0204 */
[----:B------:R-:W-:Y:S01]  /*00e0*/  ISETP.EQ.OR.EX P1, PT, RZ, c[0x0][0x24c], !P3, P1 ;  /* 0x00009300ff007a0c */ /* 0x000fe20005f22710 */
[CC--:B------:R-:W-:Y:S01]  /*00f0*/  IMAD.WIDE R8, R3.reuse, R4.reuse, c[0x0][0x248] ;  /* 0x0000920003087625 */ /* 0x0c0fe200078e0204 */
[----:B------:R-:W2:Y:S04]  /*0100*/  @P2 LDG.E R238, [R12.64] ;  /* 0x0000000a0cee2981 */ /* 0x000ea8000c1e1900 */
[----:B------:R-:W2:Y:S01]  /*0110*/  @P2 LDG.E R5, [R12.64+0x4] ;  /* 0x0000040a0c052981 */ /* 0x000ea2000c1e1900 */
[----:B------:R-:W-:Y:S02]  /*0120*/  IMAD.MOV.U32 R6, RZ, RZ, RZ ;  /* 0x000000ffff067224 */ /* 0x000fe400078e00ff */
[----:B------:R-:W-:-:S04]  /*0130*/  @P0 IMAD.WIDE R10, R3, R4, c[0x0][0x250] ;  /* 0x00009400030a0625 */ /* 0x000fc800078e0204 */
[----:B------:R1:W5:Y:S04]  /*0140*/  @!P1 LDG.E R17, [R8.64] ;  /* 0x0000000a08119981 */ /* 0x000368000c1e1900 */
[----:B------:R1:W5:Y:S01]  /*0150*/  @P0 LDG.E R6, [R10.64] ;  /* 0x0000000a0a060981 */ /* 0x000362000c1e1900 */
[----:B------:R-:W-:-:S03]  /*0160*/  ISETP.NE.U32.AND P0, PT, RZ, c[0x0][0x248], PT ;  /* 0x00009200ff007a0c */ /* 0x000fc60003f05070 */
[----:B------:R-:W3:Y:S04]  /*0170*/  S2R R33, SR_CTAID.X ;  /* 0x0000000000217919 */ /* 0x000ee80000002500 */
[----:B------:R-:W4:Y:S04]  /*0180*/  S2R R20, SR_CTAID.Z ;  /* 0x0000000000147919 */ /* 0x000f280000002700 */
[----:B------:R-:W1:Y:S01]  /*0190*/  S2R R86, SR_TID.X ;  /* 0x0000000000567919 */ /* 0x000e620000002100 */
[----:B------:R-:W-:Y:S01]  /*01a0*/  ISETP.NE.AND.EX P0, PT, RZ, c[0x0][0x24c], PT, P0 ;  /* 0x00009300ff007a0c */ /* 0x000fe20003f05300 */
[----:B--2---:R-:W-:-:S02]  /*01b0*/  @P2 IMAD.IADD R90, R5, 0x1, -R238 ;  /* 0x00000001055a2824 */ /* 0x004fc400078e0aee */
[----:B------:R-:W-:-:S10]  /*01c0*/  @!P2 IMAD.MOV.U32 R90, RZ, RZ, c[0x0][0x214] ;  /* 0x00008500ff5aa624 */ /* 0x000fd400078e00ff */
[----:B------:R-:W-:Y:S05]  /*01d0*/  @!P0 BRA `(.L_x_2324) ;  /* 0x0000004000008947 */ /* 0x000fea0003800000 */
[----:B-1-34-:R-:W2:Y:S02]  /*01e0*/  @P3 LDG.E R0, [R8.64+0x4] ;  /* 0x0000040a08003981 */ /* 0x01aea4000c1e1900 */
[----:B--2--5:R-:W-:-:S06]  /*01f0*/  @P3 IADD3 R0, R0, -R17, RZ ;  /* 0x8000001100003210 */ /* 0x024fcc0007ffe0ff */
[----:B------:R1:W5:Y:S01]  /*0200*/  @!P3 LDG.E R0, [R8.64] ;  /* 0x0000000a0800b981 */ /* 0x000362000c1e1900 */
[----:B------:R-:W-:Y:S05]  /*0210*/  BRA `(.L_x_2325) ;  /* 0x0000001000007947 */ /* 0x000fea0003800000 */
.L_x_2324:
[----:B-1-34-:R-:W-:Y:S02]  /*0220*/  MOV R0, c[0x0][0x218] ;  /* 0x0000860000007a02 */ /* 0x01afe40000000f00 */
.L_x_2325:
[----:B------:R-:W-:-:S04]  /*0230*/  ISETP.NE.U32.AND P2, PT, RZ, c[0x0][0x258], PT ;  /* 0x00009600ff007a0c */ /* 0x000fc80003f45070 */
[----:B------:R-:W-:-:S13]  /*0240*/  ISETP.NE.AND.EX P2, PT, RZ, c[0x0][0x25c], PT, P2 ;  /* 0x00009700ff007a0c */ /* 0x000fda0003f45320 */
[----:B-1----:R-:W-:-:S05]  /*0250*/  @P2 IMAD.WIDE R8, R3, R4, c[0x0][0x258] ;  /* 0x0000960003082625 */ /* 0x002fca00078e0204 */
[----:B------:R-:W2:Y:S01]  /*0260*/  @P2 LDG.E R7, [R8.64] ;  /* 0x0000000a08072981 */ /* 0x000ea2000c1e1900 */
[----:B------:R-:W-:Y:S01]  /*0270*/  IMAD.SHL.U32 R89, R33, 0x40, RZ ;  /* 0x0000004021597824 */ /* 0x000fe200078e00ff */
[----:B------:R-:W-:-:S04]  /*0280*/  @!P2 ISETP.NE.U32.AND P1, PT, RZ, c[0x0][0x268], PT ;  /* 0x00009a00ff00aa0c */ /* 0x000fc80003f25070 */
[----:B------:R-:W-:Y:S02]  /*0290*/  ISETP.GT.AND P0, PT, R90, R89, PT ;  /* 0x000000595a00720c */ /* 0x000fe40003f04270 */
[----:B------:R-:W-:-:S04]  /*02a0*/  @!P2 ISETP.NE.AND.EX P1, PT, RZ, c[0x0][0x26c], PT, P1 ;  /* 0x00009b00ff00aa0c */ /* 0x000fc80003f25310 */
[----:B------:R-:W-:Y:S01]  /*02b0*/  @!P2 SEL R5, RZ, c[0x0][0x21c], !P1 ;  /* 0x00008700ff05aa07 */ /* 0x000fe20004800000 */
[----:B--2--5:R-:W-:-:S03]  /*02c0*/  @P2 IMAD.IADD R84, R7, 0x1, -R6 ;  /* 0x0000000107542824 */ /* 0x024fc600078e0a06 */
[----:B------:R-:W-:-:S03]  /*02d0*/  @!P2 IADD3 R84, R5, R0, -R6 ;  /* 0x000000000554a210 */ /* 0x000fc60007ffe806 */
[----:B------:R-:W-:Y:S05]  /*02e0*/  @!P0 EXIT ;  /* 0x000000000000894d */ /* 0x000fea0003800000 */
[----:B------:R-:W-:Y:S01]  /*02f0*/  ULDC UR5, c[0x0][0x218] ;  /* 0x0000860000057ab9 */ /* 0x000fe20000000800 */
[----:B------:R-:W-:Y:S01]  /*0300*/  IADD3 R5, -R90, 0x7f, R89 ;  /* 0x0000007f5a057810 */ /* 0x000fe20007ffe159 */
[----:B------:R-:W-:Y:S01]  /*0310*/  UIADD3 UR5, UR5, 0x3f, URZ ;  /* 0x0000003f05057890 */ /* 0x000fe2000fffe03f */
[----:B------:R-:W-:Y:S02]  /*0320*/  IADD3 R7, R84, 0x3f, RZ ;  /* 0x0000003f54077810 */ /* 0x000fe40007ffe0ff */
[----:B------:R-:W-:Y:S01]  /*0330*/  IADD3 R5, R5, c[0x0][0x2e8], R84 ;  /* 0x0000ba0005057a10 */ /* 0x000fe20007ffe054 */
[----:B------:R-:W-:Y:S01]  /*0340*/  USHF.R.S32.HI UR4, URZ, 0x1f, UR5 ;  /* 0x0000001f3f047899 */ /* 0x000fe20008011405 */
[----:B------:R-:W-:Y:S02]  /*0350*/  SHF.R.S32.HI R2, RZ, 0x1f, R7 ;  /* 0x0000001fff027819 */ /* 0x000fe40000011407 */
[----:B------:R-:W-:Y:S01]  /*0360*/  SHF.R.S32.HI R0, RZ, 0x1f, R5 ;  /* 0x0000001fff007819 */ /* 0x000fe20000011405 */
[----:B------:R-:W-:Y:S01]  /*0370*/  ULEA.HI UR4, UR4, UR5, URZ, 0x6 ;  /* 0x0000000504047291 */ /* 0x000fe2000f8f303f */
[----:B------:R-:W-:-:S02]  /*0380*/  LEA.HI R2, R2, R7, RZ, 0x6 ;  /* 0x0000000702027211 */ /* 0x000fc400078f30ff */
[----:B------:R-:W-:Y:S01]  /*0390*/  LEA.HI R0, R0, R5, RZ, 0x6 ;  /* 0x0000000500007211 */ /* 0x000fe200078f30ff */
[----:B------:R-:W-:Y:S01]  /*03a0*/  USHF.R.S32.HI UR4, URZ, 0x6, UR4 ;  /* 0x000000063f047899 */ /* 0x000fe20008011404 */
[----:B------:R-:W-:Y:S02]  /*03b0*/  SHF.R.S32.HI R2, RZ, 0x6, R2 ;  /* 0x00000006ff027819 */ /* 0x000fe40000011402 */
[----:B------:R-:W-:-:S03]  /*03c0*/  SHF.R.S32.HI R0, RZ, 0x6, R0 ;  /* 0x00000006ff007819 */ /* 0x000fc60000011400 */
[----:B------:R-:W-:-:S04]  /*03d0*/  IMNMX R5, R2, UR4, PT ;  /* 0x0000000402057c17 */ /* 0x000fc8000b800200 */
[----:B------:R-:W-:-:S04]  /*03e0*/  IMNMX R2, R5, R0, PT ;  /* 0x0000000005027217 */ /* 0x000fc80003800200 */
[----:B------:R-:W-:-:S13]  /*03f0*/  ISETP.GT.AND P0, PT, R2, RZ, PT ;  /* 0x000000ff0200720c */ /* 0x000fda0003f04270 */
[----:B------:R-:W-:Y:S05]  /*0400*/  @P0 BRA `(.L_x_2326) ;  /* 0x0000079000000947 */ /* 0x000fea0003800000 */
[----:B------:R-:W-:Y:S01]  /*0410*/  SHF.R.S32.HI R5, RZ, 0x1f, R86 ;  /* 0x0000001fff057819 */ /* 0x000fe20000011456 */
[----:B------:R-:W-:Y:S01]  /*0420*/  BSSY B0, `(.L_x_2327) ;  /* 0x000002c000007945 */ /* 0x000fe20003800000 */
[----:B------:R-:W-:Y:S02]  /*0430*/  ISETP.NE.AND P0, PT, R238, -0x1, PT ;  /* 0xffffffffee00780c */ /* 0x000fe40003f05270 */
[----:B------:R-:W-:Y:S02]  /*0440*/  LEA.HI R2, R5, R86, RZ, 0x3 ;  /* 0x0000005605027211 */ /* 0x000fe400078f18ff */
[----:B------:R-:W-:Y:S02]  /*0450*/  SHF.R.S32.HI R0, RZ, 0x1f, R89 ;  /* 0x0000001fff007819 */ /* 0x000fe40000011459 */
[----:B------:R-:W-:Y:S02]  /*0460*/  LOP3.LUT R5, R2, 0x1ffffff8, RZ, 0xc0, !PT ;  /* 0x1ffffff802057812 */ /* 0x000fe400078ec0ff */
[----:B------:R-:W-:Y:S01]  /*0470*/  IADD3 R90, -R89, R90, RZ ;  /* 0x0000005a595a7210 */ /* 0x000fe20007ffe1ff */
[----:B------:R-:W-:-:S02]  /*0480*/  IMAD R0, R0, c[0x0][0x1e8], RZ ;  /* 0x00007a0000007a24 */ /* 0x000fc400078e02ff */
[----:B------:R-:W-:Y:S02]  /*0490*/  IMAD.IADD R4, R86, 0x1, -R5 ;  /* 0x0000000156047824 */ /* 0x000fe400078e0a05 */
[----:B------:R-:W-:Y:S01]  /*04a0*/  @!P0 SHF.R.S32.HI R6, RZ, 0x1f, R3 ;  /* 0x0000001fff068819 */ /* 0x000fe20000011403 */
[----:B------:R-:W-:-:S04]  /*04b0*/  @!P0 IMAD.WIDE.U32 R10, R3, c[0x0][0x1e0], RZ ;  /* 0x00007800030a8a25 */ /* 0x000fc800078e00ff */
[----:B------:R-:W-:Y:S02]  /*04c0*/  IMAD.SHL.U32 R4, R4, 0x8, RZ ;  /* 0x0000000804047824 */ /* 0x000fe400078e00ff */
[----:B------:R-:W-:Y:S02]  /*04d0*/  @!P0 IMAD R6, R6, c[0x0][0x1e0], RZ ;  /* 0x0000780006068a24 */ /* 0x000fe400078e02ff */
[----:B------:R-:W-:Y:S01]  /*04e0*/  @P0 IMAD.WIDE.U32 R8, R238, c[0x0][0x1e8], RZ ;  /* 0x00007a00ee080a25 */ /* 0x000fe200078e00ff */
[----:B------:R-:W-:Y:S02]  /*04f0*/  SHF.R.S32.HI R5, RZ, 0x1f, R4 ;  /* 0x0000001fff057819 */ /* 0x000fe40000011404 */
[----:B------:R-:W-:Y:S01]  /*0500*/  @!P0 MOV R8, R10 ;  /* 0x0000000a00088202 */ /* 0x000fe20000000f00 */
[----:B------:R-:W-:Y:S02]  /*0510*/  @!P0 IMAD R6, R3, c[0x0][0x1e4], R6 ;  /* 0x0000790003068a24 */ /* 0x000fe400078e0206 */
[----:B------:R-:W-:-:S04]  /*0520*/  IMAD.WIDE.U32 R4, R89, c[0x0][0x1e8], R4 ;  /* 0x00007a0059047a25 */ /* 0x000fc800078e0004 */
[----:B------:R-:W-:Y:S02]  /*0530*/  @P0 IMAD R238, R238, c[0x0][0x1ec], R9 ;  /* 0x00007b00eeee0a24 */ /* 0x000fe400078e0209 */
[----:B------:R-:W-:Y:S01]  /*0540*/  @!P0 IMAD.IADD R238, R11, 0x1, R6 ;  /* 0x000000010bee8824 */ /* 0x000fe200078e0206 */
[----:B------:R-:W-:Y:S01]  /*0550*/  IADD3 R10, P0, R8, R4, RZ ;  /* 0x00000004080a7210 */ /* 0x000fe20007f1e0ff */
[----:B------:R-:W-:Y:S01]  /*0560*/  IMAD R7, R89, c[0x0][0x1ec], R0 ;  /* 0x00007b0059077a24 */ /* 0x000fe200078e0200 */
[--C-:B------:R-:W-:Y:S01]  /*0570*/  SHF.R.S32.HI R6, RZ, 0x1f, R20.reuse ;  /* 0x0000001fff067819 */ /* 0x100fe20000011414 */
[----:B------:R-:W-:-:S03]  /*0580*/  IMAD R0, R3, c[0x0][0x1c0], R20 ;  /* 0x0000700003007a24 */ /* 0x000fc600078e0214 */
[----:B------:R-:W-:Y:S01]  /*0590*/  IADD3.X R11, R238, R5, R7, P0, !PT ;  /* 0x00000005ee0b7210 */ /* 0x000fe200007fe407 */
[----:B------:R-:W-:Y:S01]  /*05a0*/  IMAD R9, R6, c[0x0][0x1f0], RZ ;  /* 0x00007c0006097a24 */ /* 0x000fe200078e02ff */
[----:B------:R-:W-:Y:S01]  /*05b0*/  SHF.R.S32.HI R5, RZ, 0x3, R2 ;  /* 0x00000003ff057819 */ /* 0x000fe20000011402 */
[----:B------:R-:W-:Y:S02]  /*05c0*/  IMAD R89, R0, c[0x0][0x214], R89 ;  /* 0x0000850000597a24 */ /* 0x000fe400078e0259 */
[C---:B------:R-:W-:Y:S01]  /*05d0*/  IMAD R9, R20.reuse, c[0x0][0x1f4], R9 ;  /* 0x00007d0014097a24 */ /* 0x040fe200078e0209 */
[----:B------:R-:W-:Y:S01]  /*05e0*/  ISETP.GE.AND P0, PT, R5, R90, PT ;  /* 0x0000005a0500720c */ /* 0x000fe20003f06270 */
[----:B------:R-:W-:Y:S01]  /*05f0*/  IMAD.WIDE.U32 R20, R20, c[0x0][0x1f0], R10 ;  /* 0x00007c0014147a25 */ /* 0x000fe200078e000a */
[----:B------:R-:W-:-:S04]  /*0600*/  SHF.R.S32.HI R2, RZ, 0x1f, R5 ;  /* 0x0000001fff027819 */ /* 0x000fc80000011405 */
[----:B------:R-:W-:-:S07]  /*0610*/  IADD3 R13, R21, R9, RZ ;  /* 0x00000009150d7210 */ /* 0x000fce0007ffe0ff */
[----:B------:R-:W-:Y:S05]  /*0620*/  @P0 BRA `(.L_x_2328) ;  /* 0x000000b000000947 */ /* 0x000fea0003800000 */
[----:B------:R-:W-:Y:S01]  /*0630*/  MOV R12, R20 ;  /* 0x00000014000c7202 */ /* 0x000fe20000000f00 */
[----:B------:R-:W-:-:S04]  /*0640*/  IMAD R0, R2, c[0x0][0x1e8], RZ ;  /* 0x00007a0002007a24 */ /* 0x000fc800078e02ff */
[----:B------:R-:W-:-:S04]  /*0650*/  IMAD.WIDE.U32 R6, R5, c[0x0][0x1e8], R12 ;  /* 0x00007a0005067a25 */ /* 0x000fc800078e000c */
[----:B------:R-:W-:Y:S01]  /*0660*/  IMAD R0, R5, c[0x0][0x1ec], R0 ;  /* 0x00007b0005007a24 */ /* 0x000fe200078e0200 */
[----:B------:R-:W-:-:S04]  /*0670*/  LEA R8, P0, R6, c[0x0][0x1d0], 0x1 ;  /* 0x0000740006087a11 */ /* 0x000fc800078008ff */
[----:B------:R-:W-:-:S04]  /*0680*/  IADD3 R0, R7, R0, RZ ;  /* 0x0000000007007210 */ /* 0x000fc80007ffe0ff */
[----:B------:R-:W-:-:S05]  /*0690*/  LEA.HI.X R9, R6, c[0x0][0x1d4], R0, 0x1, P0 ;  /* 0x0000750006097a11 */ /* 0x000fca00000f0c00 */
[----:B------:R1:W-:Y:S04]  /*06a0*/  STG.E.128 [R8.64], RZ ;  /* 0x000000ff08007986 */ /* 0x0003e8000c101d0a */
[----:B------:R1:W-:Y:S04]  /*06b0*/  STG.E.128 [R8.64+0x80], RZ ;  /* 0x000080ff08007986 */ /* 0x0003e8000c101d0a */
[----:B------:R1:W-:Y:S04]  /*06c0*/  STG.E.128 [R8.64+0x100], RZ ;  /* 0x000100ff08007986 */ /* 0x0003e8000c101d0a */
[----:B------:R1:W-:Y:S02]  /*06d0*/  STG.E.128 [R8.64+0x180], RZ ;  /* 0x000180ff08007986 */ /* 0x0003e4000c101d0a */
.L_x_2328:
[----:B------:R-:W-:Y:S05]  /*06e0*/  BSYNC B0 ;  /* 0x0000000000007941 */ /* 0x000fea0003800000 */
.L_x_2327:
[----:B-1----:R-:W-:Y:S01]  /*06f0*/  IADD3 R9, R5, 0x10, RZ ;  /* 0x0000001005097810 */ /* 0x002fe20007ffe0ff */
[----:B------:R-:W-:Y:S03]  /*0700*/  BSSY B0, `(.L_x_2329) ;  /* 0x0000011000007945 */ /* 0x000fe60003800000 */
[----:B------:R-:W-:-:S13]  /*0710*/  ISETP.GE.AND P0, PT, R9, R90, PT ;  /* 0x0000005a0900720c */ /* 0x000fda0003f06270 */
[----:B------:R-:W-:Y:S05]  /*0720*/  @P0 BRA `(.L_x_2330) ;  /* 0x000000e000000947 */ /* 0x000fea0003800000 */
[----:B------:R-:W-:Y:S01]  /*0730*/  IADD3 R3, P0, R5, 0x10, RZ ;  /* 0x0000001005037810 */ /* 0x000fe20007f1e0ff */
[----:B------:R-:W-:Y:S01]  /*0740*/  IMAD.MOV.U32 R6, RZ, RZ, R20 ;  /* 0x000000ffff067224 */ /* 0x000fe200078e0014 */
[----:B------:R-:W-:-:S03]  /*0750*/  MOV R7, R13 ;  /* 0x0000000d00077202 */ /* 0x000fc60000000f00 */
[----:B------:R-:W-:Y:S02]  /*0760*/  IMAD.X R0, RZ, RZ, R2, P0 ;  /* 0x000000ffff007224 */ /* 0x000fe400000e0602 */
[----:B------:R-:W-:-:S04]  /*0770*/  IMAD.WIDE.U32 R6, R3, c[0x0][0x1e8], R6 ;  /* 0x00007a0003067a25 */ /* 0x000fc800078e0006 */
[----:B------:R-:W-:Y:S01]  /*0780*/  IMAD R0, R0, c[0x0][0x1e8], RZ ;  /* 0x00007a0000007a24 */ /* 0x000fe200078e02ff */
[----:B------:R-:W-:-:S03]  /*0790*/  LEA R10, P0, R6, c[0x0][0x1d0], 0x1 ;  /* 0x00007400060a7a11 */ /* 0x000fc600078008ff */
[----:B------:R-:W-:-:S05]  /*07a0*/  IMAD R0, R3, c[0x0][0x1ec], R0 ;  /* 0x00007b0003007a24 */ /* 0x000fca00078e0200 */
[----:B------:R-:W-:-:S04]  /*07b0*/  IADD3 R3, R7, R0, RZ ;  /* 0x0000000007037210 */ /* 0x000fc80007ffe0ff */
[----:B------:R-:W-:-:S05]  /*07c0*/  LEA.HI.X R11, R6, c[0x0][0x1d4], R3, 0x1, P0 ;  /* 0x00007500060b7a11 */ /* 0x000fca00000f0c03 */
[----:B------:R1:W-:Y:S04]  /*07d0*/  STG.E.128 [R10.64], RZ ;  /* 0x000000ff0a007986 */ /* 0x0003e8000c101d0a */
[----:B------:R1:W-:Y:S04]  /*07e0*/  STG.E.128 [R10.64+0x80], RZ ;  /* 0x000080ff0a007986 */ /* 0x0003e8000c101d0a */
[----:B------:R1:W-:Y:S04]  /*07f0*/  STG.E.128 [R10.64+0x100], RZ ;  /* 0x000100ff0a007986 */ /* 0x0003e8000c101d0a */
[----:B------:R1:W-:Y:S02]  /*0800*/  STG.E.128 [R10.64+0x180], RZ ;  /* 0x000180ff0a007986 */ /* 0x0003e4000c101d0a */
.L_x_2330:
[----:B------:R-:W-:Y:S05]  /*0810*/  BSYNC B0 ;  /* 0x0000000000007941 */ /* 0x000fea0003800000 */
.L_x_2329:
[----:B------:R-:W-:Y:S01]  /*0820*/  IADD3 R7, R5, 0x20, RZ ;  /* 0x0000002005077810 */ /* 0x000fe20007ffe0ff */
[----:B------:R-:W-:Y:S03]  /*0830*/  BSSY B0, `(.L_x_2331) ;  /* 0x0000011000007945 */ /* 0x000fe60003800000 */
[----:B------:R-:W-:-:S13]  /*0840*/  ISETP.GE.AND P0, PT, R7, R90, PT ;  /* 0x0000005a0700720c */ /* 0x000fda0003f06270 */
[----:B------:R-:W-:Y:S05]  /*0850*/  @P0 BRA `(.L_x_2332) ;  /* 0x000000e000000947 */ /* 0x000fea0003800000 */
[----:B------:R-:W-:Y:S01]  /*0860*/  IADD3 R3, P0, R5, 0x20, RZ ;  /* 0x0000002005037810 */ /* 0x000fe20007f1e0ff */
[----:B-1----:R-:W-:Y:S01]  /*0870*/  IMAD.MOV.U32 R10, RZ, RZ, R20 ;  /* 0x000000ffff0a7224 */ /* 0x002fe200078e0014 */
        /* <DEDUP_REMOVED lines=12> */
.L_x_2332:
[----:B------:R-:W-:Y:S05]  /*0940*/  BSYNC B0 ;  /* 0x0000000000007941 */ /* 0x000fea0003800000 */
.L_x_2331:
[----:B-1----:R-:W-:Y:S01]  /*0950*/  IADD3 R11, R5, 0x30, RZ ;  /* 0x00000030050b7810 */ /* 0x002fe20007ffe0ff */
[----:B------:R-:W-:Y:S03]  /*0960*/  BSSY B0, `(.L_x_2333) ;  /* 0x0000010000007945 */ /* 0x000fe60003800000 */
[----:B------:R-:W-:-:S13]  /*0970*/  ISETP.GE.AND P0, PT, R11, R90, PT ;  /* 0x0000005a0b00720c */ /* 0x000fda0003f06270 */
[----:B------:R-:W-:Y:S05]  /*0980*/  @P0 BRA `(.L_x_2334) ;  /* 0x000000d000000947 */ /* 0x000fea0003800000 */
[----:B------:R-:W-:Y:S02]  /*0990*/  IADD3 R3, P0, R5, 0x30, RZ ;  /* 0x0000003005037810 */ /* 0x000fe40007f1e0ff */
[----:B------:R-:W-:Y:S02]  /*09a0*/  MOV R12, R20 ;  /* 0x00000014000c7202 */ /* 0x000fe40000000f00 */
[----:B------:R-:W-:-:S03]  /*09b0*/  IADD3.X R0, RZ, R2, RZ, P0, !PT ;  /* 0x00000002ff007210 */ /* 0x000fc600007fe4ff */
        /* <DEDUP_REMOVED lines=10> */
.L_x_2334:
[----:B------:R-:W-:Y:S05]  /*0a60*/  BSYNC B0 ;  /* 0x0000000000007941 */ /* 0x000fea0003800000 */
.L_x_2333:
[----:B------:R-:W-:-:S04]  /*0a70*/  LOP3.LUT P4, RZ, R86, 0x7, RZ, 0xc0, !PT ;  /* 0x0000000756ff7812 */ /* 0x000fc8000788c0ff */
[-C--:B------:R-:W-:Y:S02]  /*0a80*/  ISETP.GE.OR P3, PT, R5, R90.reuse, P4 ;  /* 0x0000005a0500720c */ /* 0x080fe40002766670 */
[-C--:B------:R-:W-:Y:S02]  /*0a90*/  ISETP.GE.OR P2, PT, R9, R90.reuse, P4 ;  /* 0x0000005a0900720c */ /* 0x080fe40002746670 */
[-C--:B------:R-:W-:Y:S02]  /*0aa0*/  ISETP.GE.OR P1, PT, R7, R90.reuse, P4 ;  /* 0x0000005a0700720c */ /* 0x080fe40002726670 */
[----:B------:R-:W-:Y:S02]  /*0ab0*/  IADD3 R5, P0, R89, R5, RZ ;  /* 0x0000000559057210 */ /* 0x000fe40007f1e0ff */
[----:B------:R-:W-:Y:S02]  /*0ac0*/  ISETP.GE.OR P4, PT, R11, R90, P4 ;  /* 0x0000005a0b00720c */ /* 0x000fe40002786670 */
[----:B------:R-:W-:-:S02]  /*0ad0*/  LEA.HI.X.SX32 R2, R89, R2, 0x1, P0 ;  /* 0x0000000259027211 */ /* 0x000fc400000f0eff */
[----:B------:R-:W-:Y:S01]  /*0ae0*/  LEA R4, P0, R5, c[0x0][0x200], 0x2 ;  /* 0x0000800005047a11 */ /* 0x000fe200078010ff */
[----:B------:R-:W-:-:S03]  /*0af0*/  @!P3 IMAD.MOV.U32 R3, RZ, RZ, 0x7f800000 ;  /* 0x7f800000ff03b424 */ /* 0x000fc600078e00ff */
[----:B------:R-:W-:Y:S01]  /*0b00*/  LEA.HI.X R5, R5, c[0x0][0x204], R2, 0x2, P0 ;  /* 0x0000810005057a11 */ /* 0x000fe200000f1402 */
[----:B------:R-:W-:Y:S02]  /*0b10*/  @!P2 IMAD.MOV.U32 R2, RZ, RZ, 0x7f800000 ;  /* 0x7f800000ff02a424 */ /* 0x000fe400078e00ff */
[----:B------:R-:W-:Y:S02]  /*0b20*/  @!P1 IMAD.MOV.U32 R0, RZ, RZ, 0x7f800000 ;  /* 0x7f800000ff009424 */ /* 0x000fe400078e00ff */
[----:B------:R2:W-:Y:S04]  /*0b30*/  @!P3 STG.E [R4.64], R3 ;  /* 0x000000030400b986 */ /* 0x0005e8000c10190a */
[----:B------:R2:W-:Y:S04]  /*0b40*/  @!P2 STG.E [R4.64+0x40], R2 ;  /* 0x000040020400a986 */ /* 0x0005e8000c10190a */
[----:B------:R2:W-:Y:S01]  /*0b50*/  @!P1 STG.E [R4.64+0x80], R0 ;  /* 0x0000800004009986 */ /* 0x0005e2000c10190a */
[----:B------:R-:W-:Y:S05]  /*0b60*/  @P4 EXIT ;  /* 0x000000000000494d */ /* 0x000fea0003800000 */
[----:B--2---:R-:W-:-:S05]  /*0b70*/  MOV R3, 0x7f800000 ;  /* 0x7f80000000037802 */ /* 0x004fca0000000f00 */
[----:B------:R-:W-:Y:S01]  /*0b80*/  STG.E [R4.64+0xc0], R3 ;  /* 0x0000c00304007986 */ /* 0x000fe2000c10190a */
[----:B------:R-:W-:Y:S05]  /*0b90*/  EXIT ;  /* 0x000000000000794d */ /* 0x000fea0003800000 */
.L_x_2326:
[----:B------:R-:W-:Y:S01]  /*0ba0*/  ISETP.NE.U32.AND P0, PT, RZ, c[0x0][0x2b8], PT ;  /* 0x0000ae00ff007a0c */ /* 0x000fe20003f05070 */
[----:B------:R-:W-:Y:S01]  /*0bb0*/  IMAD.MOV.U32 R0, RZ, RZ, R3 ;  /* 0x000000ffff007224 */ /* 0x000fe200078e0003 */
[----:B------:R-:W-:Y:S02]  /*0bc0*/  ISETP.NE.U32.AND P1, PT, RZ, c[0x0][0x2c0], PT ;  /* 0x0000b000ff007a0c */ /* 0x000fe40003f25070 */
[----:B------:R-:W-:Y:S02]  /*0bd0*/  ISETP.NE.AND.EX P0, PT, RZ, c[0x0][0x2bc], PT, P0 ;  /* 0x0000af00ff007a0c */ /* 0x000fe40003f05300 */
[----:B------:R-:W-:-:S11]  /*0be0*/  ISETP.NE.AND.EX P1, PT, RZ, c[0x0][0x2c4], PT, P1 ;  /* 0x0000b100ff007a0c */ /* 0x000fd60003f25310 */
[C---:B------:R-:W-:Y:S02]  /*0bf0*/  @P0 IMAD.WIDE R10, R3.reuse, R4, c[0x0][0x2b8] ;  /* 0x0000ae00030a0625 */ /* 0x040fe400078e0204 */
[----:B------:R-:W-:Y:S02]  /*0c00*/  @P1 SHF.R.S32.HI R4, RZ, 0x1f, R3 ;  /* 0x0000001fff041819 */ /* 0x000fe40000011403 */
[----:B------:R-:W-:Y:S01]  /*0c10*/  @P1 IMAD.WIDE.U32 R8, R3, c[0x0][0x2c8], RZ ;  /* 0x0000b20003081a25 */ /* 0x000fe200078e00ff */
[----:B------:R-:W-:Y:S01]  /*0c20*/  CS2R R242, SRZ ;  /* 0x0000000000f27805 */ /* 0x000fe2000001ff00 */
[----:B------:R1:W5:Y:S01]  /*0c30*/  @P0 LDG.E R0, [R10.64] ;  /* 0x0000000a0a000981 */ /* 0x000362000c1e1900 */
[----:B------:R-:W-:Y:S01]  /*0c40*/  PLOP3.LUT P6, PT, PT, PT, PT, 0x8, 0x0 ;  /* 0x000000000000781c */ /* 0x000fe20003fce170 */
[----:B------:R-:W-:Y:S01]  /*0c50*/  @P1 IMAD R4, R4, c[0x0][0x2c8], RZ ;  /* 0x0000b20004041a24 */ /* 0x000fe200078e02ff */
[----:B------:R-:W-:-:S03]  /*0c60*/  @P1 LEA R242, P0, R8, c[0x0][0x2c0], 0x2 ;  /* 0x0000b00008f21a11 */ /* 0x000fc600078010ff */
[----:B------:R-:W-:-:S04]  /*0c70*/  @P1 IMAD R4, R3, c[0x0][0x2cc], R4 ;  /* 0x0000b30003041a24 */ /* 0x000fc800078e0204 */
[----:B------:R-:W-:Y:S01]  /*0c80*/  @P1 IMAD.IADD R5, R9, 0x1, R4 ;  /* 0x0000000109051824 */ /* 0x000fe200078e0204 */
[----:B------:R-:W-:-:S04]  /*0c90*/  IABS R4, c[0x0][0x2d0] ;  /* 0x0000b40000047a13 */ /* 0x000fc80000000000 */
[----:B------:R-:W-:-:S04]  /*0ca0*/  @P1 SHF.L.U64.HI R5, R8, 0x2, R5 ;  /* 0x0000000208051819 */ /* 0x000fc80000010205 */
[----:B------:R-:W-:Y:S02]  /*0cb0*/  @P1 IADD3.X R243, R5, c[0x0][0x2c4], RZ, P0, !PT ;  /* 0x0000b10005f31a10 */ /* 0x000fe400007fe4ff */
[----:B------:R-:W-:-:S04]  /*0cc0*/  @P1 ISETP.NE.U32.AND P0, PT, R242, RZ, PT ;  /* 0x000000fff200120c */ /* 0x000fc80003f05070 */
[----:B------:R-:W-:-:S13]  /*0cd0*/  @P1 ISETP.NE.AND.EX P6, PT, R243, RZ, PT, P0 ;  /* 0x000000fff300120c */ /* 0x000fda0003fc5300 */
[----:B------:R-:W-:Y:S05]  /*0ce0*/  @!P6 BRA `(.L_x_2335) ;  /* 0x000004800000e947 */ /* 0x000fea0003800000 */
[----:B-1----:R-:W1:Y:S01]  /*0cf0*/  I2F.RP R8, R4 ;  /* 0x0000000400087306 */ /* 0x002e620000209400 */
[----:B------:R-:W-:Y:S01]  /*0d00*/  IMAD.MOV.U32 R6, RZ, RZ, RZ ;  /* 0x000000ffff067224 */ /* 0x000fe200078e00ff */
[----:B------:R-:W-:-:S04]  /*0d10*/  LEA R15, R2, 0xffffffc0, 0x6 ;  /* 0xffffffc0020f7811 */ /* 0x000fc800078e30ff */
[----:B-----5:R-:W-:Y:S02]  /*0d20*/  IABS R0, R15 ;  /* 0x0000000f00007213 */ /* 0x020fe40000000000 */
[----:B-1----:R-:W1:Y:S02]  /*0d30*/  MUFU.RCP R7, R8 ;  /* 0x0000000800077308 */ /* 0x002e640000001000 */
[----:B-1----:R-:W-:-:S06]  /*0d40*/  IADD3 R7, R7, 0xffffffe, RZ ;  /* 0x0ffffffe07077810 */ /* 0x002fcc0007ffe0ff */
[----:B------:R-:W1:Y:S02]  /*0d50*/  F2I.FTZ.U32.TRUNC.NTZ R7, R7 ;  /* 0x0000000700077305 */ /* 0x000e64000021f000 */
[----:B-1----:R-:W-:-:S04]  /*0d60*/  IMAD.MOV R5, RZ, RZ, -R7 ;  /* 0x000000ffff057224 */ /* 0x002fc800078e0a07 */
[----:B------:R-:W-:-:S04]  /*0d70*/  IMAD R5, R5, R4, RZ ;  /* 0x0000000405057224 */ /* 0x000fc800078e02ff */
[----:B------:R-:W-:-:S06]  /*0d80*/  IMAD.HI.U32 R5, R7, R5, R6 ;  /* 0x0000000507057227 */ /* 0x000fcc00078e0006 */
[----:B------:R-:W-:-:S05]  /*0d90*/  IMAD.HI.U32 R6, R5, R0, RZ ;  /* 0x0000000005067227 */ /* 0x000fca00078e00ff */
[----:B------:R-:W-:-:S05]  /*0da0*/  IADD3 R5, -R6, RZ, RZ ;  /* 0x000000ff06057210 */ /* 0x000fca0007ffe1ff */
[----:B------:R-:W-:Y:S01]  /*0db0*/  IMAD R5, R4, R5, R0 ;  /* 0x0000000504057224 */ /* 0x000fe200078e0200 */
[----:B------:R-:W-:-:S04]  /*0dc0*/  LOP3.LUT R0, R15, c[0x0][0x2d0], RZ, 0x3c, !PT ;  /* 0x0000b4000f007a12 */ /* 0x000fc800078e3cff */
[----:B------:R-:W-:Y:S02]  /*0dd0*/  ISETP.GT.U32.AND P1, PT, R4, R5, PT ;  /* 0x000000050400720c */ /* 0x000fe40003f24070 */
[----:B------:R-:W-:-:S11]  /*0de0*/  ISETP.GE.AND P0, PT, R0, RZ, PT ;  /* 0x000000ff0000720c */ /* 0x000fd60003f06270 */
[----:B------:R-:W-:Y:S01]  /*0df0*/  @!P1 IMAD.IADD R5, R5, 0x1, -R4 ;  /* 0x0000000105059824 */ /* 0x000fe200078e0a04 */
[----:B------:R-:W-:Y:S02]  /*0e00*/  @!P1 IADD3 R6, R6, 0x1, RZ ;  /* 0x0000000106069810 */ /* 0x000fe40007ffe0ff */
[----:B------:R-:W-:Y:S02]  /*0e10*/  ISETP.NE.AND P1, PT, RZ, c[0x0][0x2d0], PT ;  /* 0x0000b400ff007a0c */ /* 0x000fe40003f25270 */
[----:B------:R-:W-:-:S13]  /*0e20*/  ISETP.GE.U32.AND P2, PT, R5, R4, PT ;  /* 0x000000040500720c */ /* 0x000fda0003f46070 */
[----:B------:R-:W-:-:S04]  /*0e30*/  @P2 IADD3 R6, R6, 0x1, RZ ;  /* 0x0000000106062810 */ /* 0x000fc80007ffe0ff */
[----:B------:R-:W-:-:S05]  /*0e40*/  MOV R5, R6 ;  /* 0x0000000600057202 */ /* 0x000fca0000000f00 */
[----:B------:R-:W-:Y:S01]  /*0e50*/  @!P0 IMAD.MOV R5, RZ, RZ, -R5 ;  /* 0x000000ffff058224 */ /* 0x000fe200078e0a05 */
[----:B------:R-:W-:-:S05]  /*0e60*/  @!P1 LOP3.LUT R5, RZ, c[0x0][0x2d0], RZ, 0x33, !PT ;  /* 0x0000b400ff059a12 */ /* 0x000fca00078e33ff */
[----:B------:R-:W-:-:S06]  /*0e70*/  IMAD.WIDE R16, R5, 0x4, R242 ;  /* 0x0000000405107825 */ /* 0x000fcc00078e02f2 */
[----:B------:R-:W2:Y:S01]  /*0e80*/  LDG.E R16, [R16.64] ;  /* 0x0000000a10107981 */ /* 0x000ea2000c1e1900 */
[----:B------:R-:W-:-:S04]  /*0e90*/  IABS R0, c[0x0][0x1c8] ;  /* 0x0000720000007a13 */ /* 0x000fc80000000000 */
[----:B------:R-:W1:Y:S08]  /*0ea0*/  I2F.RP R10, R0 ;  /* 0x00000000000a7306 */ /* 0x000e700000209400 */
[----:B-1----:R-:W1:Y:S02]  /*0eb0*/  MUFU.RCP R8, R10 ;  /* 0x0000000a00087308 */ /* 0x002e640000001000 */
[----:B-1----:R-:W-:-:S06]  /*0ec0*/  IADD3 R8, R8, 0xffffffe, RZ ;  /* 0x0ffffffe08087810 */ /* 0x002fcc0007ffe0ff */
[----:B------:R-:W1:Y:S02]  /*0ed0*/  F2I.FTZ.U32.TRUNC.NTZ R9, R8 ;  /* 0x0000000800097305 */ /* 0x000e64000021f000 */
[----:B-1----:R-:W-:Y:S01]  /*0ee0*/  IADD3 R6, RZ, -R9, RZ ;  /* 0x80000009ff067210 */ /* 0x002fe20007ffe0ff */
[----:B------:R-:W-:-:S04]  /*0ef0*/  IMAD.MOV.U32 R8, RZ, RZ, RZ ;  /* 0x000000ffff087224 */ /* 0x000fc800078e00ff */
[----:B------:R-:W-:Y:S01]  /*0f00*/  IMAD R7, R6, R0, RZ ;  /* 0x0000000006077224 */ /* 0x000fe200078e02ff */
[----:B------:R-:W-:-:S03]  /*0f10*/  IABS R6, R20 ;  /* 0x0000001400067213 */ /* 0x000fc60000000000 */
[----:B------:R-:W-:-:S06]  /*0f20*/  IMAD.HI.U32 R7, R9, R7, R8 ;  /* 0x0000000709077227 */ /* 0x000fcc00078e0008 */
[----:B------:R-:W-:-:S05]  /*0f30*/  IMAD.HI.U32 R9, R7, R6, RZ ;  /* 0x0000000607097227 */ /* 0x000fca00078e00ff */
[----:B------:R-:W-:-:S05]  /*0f40*/  IADD3 R7, -R9, RZ, RZ ;  /* 0x000000ff09077210 */ /* 0x000fca0007ffe1ff */
[----:B------:R-:W-:Y:S01]  /*0f50*/  IMAD R7, R0, R7, R6 ;  /* 0x0000000700077224 */ /* 0x000fe200078e0206 */
[----:B------:R-:W-:-:S04]  /*0f60*/  LOP3.LUT R6, R20, c[0x0][0x1c8], RZ, 0x3c, !PT ;  /* 0x0000720014067a12 */ /* 0x000fc800078e3cff */
[----:B------:R-:W-:-:S13]  /*0f70*/  ISETP.GT.U32.AND P0, PT, R0, R7, PT ;  /* 0x000000070000720c */ /* 0x000fda0003f04070 */
[----:B------:R-:W-:Y:S01]  /*0f80*/  @!P0 IMAD.IADD R7, R7, 0x1, -R0 ;  /* 0x0000000107078824 */ /* 0x000fe200078e0a00 */
[----:B------:R-:W-:Y:S02]  /*0f90*/  @!P0 IADD3 R9, R9, 0x1, RZ ;  /* 0x0000000109098810 */ /* 0x000fe40007ffe0ff */
[----:B------:R-:W-:Y:S02]  /*0fa0*/  ISETP.GE.AND P0, PT, R6, RZ, PT ;  /* 0x000000ff0600720c */ /* 0x000fe40003f06270 */
[----:B------:R-:W-:Y:S02]  /*0fb0*/  ISETP.GE.U32.AND P1, PT, R7, R0, PT ;  /* 0x000000000700720c */ /* 0x000fe40003f26070 */
[----:B------:R-:W-:-:S05]  /*0fc0*/  IADD3 R0, -R5, RZ, RZ ;  /* 0x000000ff05007210 */ /* 0x000fca0007ffe1ff */
[----:B------:R-:W-:-:S05]  /*0fd0*/  IMAD R15, R0, c[0x0][0x2d0], R15 ;  /* 0x0000b400000f7a24 */ /* 0x000fca00078e020f */
[----:B------:R-:W-:Y:S02]  /*0fe0*/  SHF.R.S32.HI R11, RZ, 0x1f, R15 ;  /* 0x0000001fff0b7819 */ /* 0x000fe4000001140f */
[----:B------:R-:W-:Y:S02]  /*0ff0*/  @P1 IADD3 R9, R9, 0x1, RZ ;  /* 0x0000000109091810 */ /* 0x000fe40007ffe0ff */
[----:B------:R-:W-:Y:S01]  /*1000*/  ISETP.NE.AND P1, PT, RZ, c[0x0][0x1c8], PT ;  /* 0x00007200ff007a0c */ /* 0x000fe20003f25270 */
[----:B------:R-:W-:Y:S02]  /*1010*/  IMAD R0, R11, c[0x0][0x198], RZ ;  /* 0x000066000b007a24 */ /* 0x000fe400078e02ff */
[----:B------:R-:W-:-:S10]  /*1020*/  @!P0 IMAD.MOV R9, RZ, RZ, -R9 ;  /* 0x000000ffff098224 */ /* 0x000fd400078e0a09 */
[----:B------:R-:W-:Y:S02]  /*1030*/  @!P1 LOP3.LUT R9, RZ, c[0x0][0x1c8], RZ, 0x33, !PT ;  /* 0x00007200ff099a12 */ /* 0x000fe400078e33ff */
[----:B--2---:R-:W-:Y:S01]  /*1040*/  SHF.R.S32.HI R5, RZ, 0x1f, R16 ;  /* 0x0000001fff057819 */ /* 0x004fe20000011410 */
[----:B------:R-:W-:-:S04]  /*1050*/  IMAD.WIDE.U32 R12, R16, c[0x0][0x180], RZ ;  /* 0x00006000100c7a25 */ /* 0x000fc800078e00ff */
[C---:B------:R-:W-:Y:S02]  /*1060*/  IMAD R7, R5.reuse, c[0x0][0x180], RZ ;  /* 0x0000600005077a24 */ /* 0x040fe400078e02ff */
[----:B------:R-:W-:Y:S02]  /*1070*/  IMAD R5, R5, c[0x0][0x188], RZ ;  /* 0x0000620005057a24 */ /* 0x000fe400078e02ff */
[C---:B------:R-:W-:Y:S02]  /*1080*/  IMAD R6, R16.reuse, c[0x0][0x184], R7 ;  /* 0x0000610010067a24 */ /* 0x040fe400078e0207 */
[C---:B------:R-:W-:Y:S02]  /*1090*/  IMAD R14, R16.reuse, c[0x0][0x18c], R5 ;  /* 0x00006300100e7a24 */ /* 0x040fe400078e0205 */
[----:B------:R-:W-:Y:S01]  /*10a0*/  IMAD.WIDE.U32 R16, R16, c[0x0][0x188], RZ ;  /* 0x0000620010107a25 */ /* 0x000fe200078e00ff */
[----:B------:R-:W-:-:S03]  /*10b0*/  IADD3 R7, R13, R6, RZ ;  /* 0x000000060d077210 */ /* 0x000fc60007ffe0ff */
[----:B------:R-:W-:Y:S02]  /*10c0*/  IMAD.MOV.U32 R6, RZ, RZ, R12 ;  /* 0x000000ffff067224 */ /* 0x000fe400078e000c */
[C---:B------:R-:W-:Y:S02]  /*10d0*/  IMAD R13, R15.reuse, c[0x0][0x19c], R0 ;  /* 0x000067000f0d7a24 */ /* 0x040fe400078e0200 */
[----:B------:R-:W-:Y:S01]  /*10e0*/  IMAD.WIDE.U32 R30, R15, c[0x0][0x198], R6 ;  /* 0x000066000f1e7a25 */ /* 0x000fe200078e0006 */
[----:B------:R-:W-:-:S03]  /*10f0*/  SHF.R.S32.HI R7, RZ, 0x1f, R9 ;  /* 0x0000001fff077819 */ /* 0x000fc60000011409 */
[----:B------:R-:W-:Y:S01]  /*1100*/  IMAD.IADD R14, R17, 0x1, R14 ;  /* 0x00000001110e7824 */ /* 0x000fe200078e020e */
[----:B------:R-:W-:Y:S01]  /*1110*/  IADD3 R31, R31, R13, RZ ;  /* 0x0000000d1f1f7210 */ /* 0x000fe20007ffe0ff */
[----:B------:R-:W-:-:S04]  /*1120*/  IMAD R0, R7, c[0x0][0x1b0], RZ ;  /* 0x00006c0007007a24 */ /* 0x000fc800078e02ff */
[C---:B------:R-:W-:Y:S02]  /*1130*/  IMAD R5, R9.reuse, c[0x0][0x1b4], R0 ;  /* 0x00006d0009057a24 */ /* 0x040fe400078e0200 */
[----:B------:R-:W-:-:S05]  /*1140*/  IMAD.WIDE.U32 R30, R9, c[0x0][0x1b0], R30 ;  /* 0x00006c00091e7a25 */ /* 0x000fca00078e001e */
[----:B------:R-:W-:Y:S01]  /*1150*/  IADD3 R5, R31, R5, RZ ;  /* 0x000000051f057210 */ /* 0x000fe20007ffe0ff */
[----:B------:R-:W-:Y:S05]  /*1160*/  BRA `(.L_x_2336) ;  /* 0x0000043000007947 */ /* 0x000fea0003800000 */
.L_x_2335:
[----:B-1----:R-:W-:-:S13]  /*1170*/  ISETP.NE.AND P3, PT, R17, -0x1, PT ;  /* 0xffffffff1100780c */ /* 0x002fda0003f65270 */
[----:B------:R-:W-:-:S05]  /*1180*/  @P3 IADD3 R5, R6, R17, RZ ;  /* 0x0000001106053210 */ /* 0x000fca0007ffe0ff */
[----:B------:R-:W-:-:S04]  /*1190*/  @P3 IMAD.WIDE.U32 R10, R5, c[0x0][0x198], RZ ;  /* 0x00006600050a3a25 */ /* 0x000fc800078e00ff */
[----:B------:R-:W-:Y:S01]  /*11a0*/  @P3 IMAD R5, R5, c[0x0][0x19c], R11 ;  /* 0x0000670005053a24 */ /* 0x000fe200078e020b */
[----:B------:R-:W-:Y:S05]  /*11b0*/  @P3 BRA `(.L_x_2337) ;  /* 0x000000a000003947 */ /* 0x000fea0003800000 */
[----:B------:R-:W-:Y:S01]  /*11c0*/  SHF.R.S32.HI R7, RZ, 0x1f, R6 ;  /* 0x0000001fff077819 */ /* 0x000fe20000011406 */
[----:B------:R-:W-:Y:S01]  /*11d0*/  IMAD.WIDE.U32 R8, R6, c[0x0][0x198], RZ ;  /* 0x0000660006087a25 */ /* 0x000fe200078e00ff */
[----:B-----5:R-:W-:-:S03]  /*11e0*/  SHF.R.S32.HI R5, RZ, 0x1f, R0 ;  /* 0x0000001fff057819 */ /* 0x020fc60000011400 */
[----:B------:R-:W-:Y:S02]  /*11f0*/  IMAD R7, R7, c[0x0][0x198], RZ ;  /* 0x0000660007077a24 */ /* 0x000fe400078e02ff */
[----:B------:R-:W-:Y:S02]  /*1200*/  IMAD R5, R5, c[0x0][0x180], RZ ;  /* 0x0000600005057a24 */ /* 0x000fe400078e02ff */
[----:B------:R-:W-:Y:S02]  /*1210*/  IMAD R7, R6, c[0x0][0x19c], R7 ;  /* 0x0000670006077a24 */ /* 0x000fe400078e0207 */
[----:B------:R-:W-:-:S03]  /*1220*/  IMAD R5, R0, c[0x0][0x184], R5 ;  /* 0x0000610000057a24 */ /* 0x000fc600078e0205 */
[----:B------:R-:W-:-:S05]  /*1230*/  IADD3 R9, R9, R7, RZ ;  /* 0x0000000709097210 */ /* 0x000fca0007ffe0ff */
[----:B------:R-:W-:-:S05]  /*1240*/  IMAD.WIDE.U32 R10, R0, c[0x0][0x180], R8 ;  /* 0x00006000000a7a25 */ /* 0x000fca00078e0008 */
[----:B------:R-:W-:Y:S02]  /*1250*/  IADD3 R5, R11, R5, RZ ;  /* 0x000000050b057210 */ /* 0x000fe40007ffe0ff */
.L_x_2337:
[----:B------:R-:W-:Y:S02]  /*1260*/  IABS R9, c[0x0][0x1c8] ;  /* 0x0000720000097a13 */ /* 0x000fe40000000000 */
[----:B------:R-:W-:Y:S02]  /*1270*/  LEA R15, R2, 0xffffffc0, 0x6 ;  /* 0xffffffc0020f7811 */ /* 0x000fe400078e30ff */
[----:B------:R-:W1:Y:S08]  /*1280*/  I2F.RP R14, R9 ;  /* 0x00000009000e7306 */ /* 0x000e700000209400 */
[----:B-1----:R-:W1:Y:S02]  /*1290*/  MUFU.RCP R12, R14 ;  /* 0x0000000e000c7308 */ /* 0x002e640000001000 */
[----:B-1----:R-:W-:Y:S01]  /*12a0*/  IADD3 R12, R12, 0xffffffe, RZ ;  /* 0x0ffffffe0c0c7810 */ /* 0x002fe20007ffe0ff */
[----:B------:R-:W-:-:S05]  /*12b0*/  @P3 IMAD.IADD R14, R6, 0x1, R17 ;  /* 0x00000001060e3824 */ /* 0x000fca00078e0211 */
[----:B------:R-:W1:Y:S01]  /*12c0*/  F2I.FTZ.U32.TRUNC.NTZ R13, R12 ;  /* 0x0000000c000d7305 */ /* 0x000e62000021f000 */
[----:B------:R-:W-:-:S04]  /*12d0*/  @P3 IMAD.WIDE.U32 R16, R14, c[0x0][0x1a0], RZ ;  /* 0x000068000e103a25 */ /* 0x000fc800078e00ff */
[----:B------:R-:W-:Y:S02]  /*12e0*/  @P3 IMAD R14, R14, c[0x0][0x1a4], R17 ;  /* 0x000069000e0e3a24 */ /* 0x000fe400078e0211 */
[----:B-1----:R-:W-:Y:S02]  /*12f0*/  IMAD.MOV R7, RZ, RZ, -R13 ;  /* 0x000000ffff077224 */ /* 0x002fe400078e0a0d */
[----:B------:R-:W-:Y:S02]  /*1300*/  IMAD.MOV.U32 R12, RZ, RZ, RZ ;  /* 0x000000ffff0c7224 */ /* 0x000fe400078e00ff */
[----:B------:R-:W-:Y:S01]  /*1310*/  IMAD R8, R7, R9, RZ ;  /* 0x0000000907087224 */ /* 0x000fe200078e02ff */
[----:B------:R-:W-:-:S03]  /*1320*/  IABS R7, R20 ;  /* 0x0000001400077213 */ /* 0x000fc60000000000 */
[----:B------:R-:W-:Y:S01]  /*1330*/  IMAD.HI.U32 R8, R13, R8, R12 ;  /* 0x000000080d087227 */ /* 0x000fe200078e000c */
[----:B------:R-:W-:Y:S02]  /*1340*/  MOV R11, R7 ;  /* 0x00000007000b7202 */ /* 0x000fe40000000f00 */
[----:B------:R-:W-:Y:S01]  /*1350*/  MOV R13, R5 ;  /* 0x00000005000d7202 */ /* 0x000fe20000000f00 */
[----:B------:R-:W-:Y:S02]  /*1360*/  IMAD.MOV.U32 R12, RZ, RZ, R10 ;  /* 0x000000ffff0c7224 */ /* 0x000fe400078e000a */
[----:B------:R-:W-:-:S04]  /*1370*/  IMAD.HI.U32 R7, R8, R11, RZ ;  /* 0x0000000b08077227 */ /* 0x000fc800078e00ff */
[----:B------:R-:W-:Y:S02]  /*1380*/  IMAD.MOV R8, RZ, RZ, -R7 ;  /* 0x000000ffff087224 */ /* 0x000fe400078e0a07 */
[----:B------:R-:W-:-:S04]  /*1390*/  IMAD.WIDE.U32 R12, R15, c[0x0][0x198], R12 ;  /* 0x000066000f0c7a25 */ /* 0x000fc800078e000c */
[----:B------:R-:W-:Y:S01]  /*13a0*/  IMAD R8, R9, R8, R11 ;  /* 0x0000000809087224 */ /* 0x000fe200078e020b */
[----:B------:R-:W-:-:S04]  /*13b0*/  SHF.R.S32.HI R11, RZ, 0x1f, R15 ;  /* 0x0000001fff0b7819 */ /* 0x000fc8000001140f */
[----:B------:R-:W-:-:S13]  /*13c0*/  ISETP.GT.U32.AND P0, PT, R9, R8, PT ;  /* 0x000000080900720c */ /* 0x000fda0003f04070 */
[-C--:B------:R-:W-:Y:S02]  /*13d0*/  @!P0 IADD3 R8, R8, -R9.reuse, RZ ;  /* 0x8000000908088210 */ /* 0x080fe40007ffe0ff */
[----:B------:R-:W-:Y:S02]  /*13e0*/  @!P0 IADD3 R7, R7, 0x1, RZ ;  /* 0x0000000107078810 */ /* 0x000fe40007ffe0ff */
[----:B------:R-:W-:Y:S02]  /*13f0*/  ISETP.GE.U32.AND P2, PT, R8, R9, PT ;  /* 0x000000090800720c */ /* 0x000fe40003f46070 */
[----:B------:R-:W-:Y:S02]  /*1400*/  LOP3.LUT R8, R20, c[0x0][0x1c8], RZ, 0x3c, !PT ;  /* 0x0000720014087a12 */ /* 0x000fe400078e3cff */
[----:B------:R-:W-:Y:S02]  /*1410*/  ISETP.NE.AND P0, PT, RZ, c[0x0][0x1c8], PT ;  /* 0x00007200ff007a0c */ /* 0x000fe40003f05270 */
[----:B------:R-:W-:Y:S01]  /*1420*/  ISETP.GE.AND P1, PT, R8, RZ, PT ;  /* 0x000000ff0800720c */ /* 0x000fe20003f26270 */
[----:B------:R-:W-:-:S04]  /*1430*/  IMAD R8, R11, c[0x0][0x198], RZ ;  /* 0x000066000b087a24 */ /* 0x000fc800078e02ff */
[----:B------:R-:W-:Y:S02]  /*1440*/  IMAD R5, R15, c[0x0][0x19c], R8 ;  /* 0x000067000f057a24 */ /* 0x000fe400078e0208 */
[----:B------:R-:W-:-:S03]  /*1450*/  @P2 IADD3 R7, R7, 0x1, RZ ;  /* 0x0000000107072810 */ /* 0x000fc60007ffe0ff */
[----:B------:R-:W-:Y:S02]  /*1460*/  IADD3 R13, R13, R5, RZ ;  /* 0x000000050d0d7210 */ /* 0x000fe40007ffe0ff */
[----:B------:R-:W-:-:S05]  /*1470*/  IMAD.MOV.U32 R9, RZ, RZ, R7 ;  /* 0x000000ffff097224 */ /* 0x000fca00078e0007 */
[----:B------:R-:W-:Y:S02]  /*1480*/  @!P1 IADD3 R9, -R9, RZ, RZ ;  /* 0x000000ff09099210 */ /* 0x000fe40007ffe1ff */
[----:B------:R-:W-:-:S04]  /*1490*/  @!P0 LOP3.LUT R9, RZ, c[0x0][0x1c8], RZ, 0x33, !PT ;  /* 0x00007200ff098a12 */ /* 0x000fc800078e33ff */
[----:B------:R-:W-:Y:S01]  /*14a0*/  SHF.R.S32.HI R7, RZ, 0x1f, R9 ;  /* 0x0000001fff077819 */ /* 0x000fe20000011409 */
[----:B------:R-:W-:-:S04]  /*14b0*/  IMAD.WIDE.U32 R30, R9, c[0x0][0x1b0], R12 ;  /* 0x00006c00091e7a25 */ /* 0x000fc800078e000c */
[----:B------:R-:W-:-:S04]  /*14c0*/  IMAD R8, R7, c[0x0][0x1b0], RZ ;  /* 0x00006c0007087a24 */ /* 0x000fc800078e02ff */
[----:B------:R-:W-:-:S04]  /*14d0*/  IMAD R5, R9, c[0x0][0x1b4], R8 ;  /* 0x00006d0009057a24 */ /* 0x000fc800078e0208 */
[----:B------:R-:W-:Y:S01]  /*14e0*/  IMAD.IADD R5, R31, 0x1, R5 ;  /* 0x000000011f057824 */ /* 0x000fe200078e0205 */
        /* <DEDUP_REMOVED lines=11> */
.L_x_2336:
[----:B------:R-:W-:Y:S01]  /*15a0*/  ISETP.NE.AND P0, PT, R238, -0x1, PT ;  /* 0xffffffffee00780c */ /* 0x000fe20003f05270 */
[----:B------:R-:W-:Y:S01]  /*15b0*/  IMAD.IADD R235, R90, 0x1, -R89 ;  /* 0x000000015aeb7824 */ /* 0x000fe200078e0a59 */
[----:B------:R-:W-:Y:S01]  /*15c0*/  SHF.R.S32.HI R87, RZ, 0x1f, R86 ;  /* 0x0000001fff577819 */ /* 0x000fe20000011456 */
[----:B------:R-:W-:Y:S01]  /*15d0*/  ULDC UR8, c[0x0][0x198] ;  /* 0x0000660000087ab9 */ /* 0x000fe20000000800 */
[----:B------:R-:W-:Y:S01]  /*15e0*/  IADD3 R239, R2, -0x1, RZ ;  /* 0xffffffff02ef7810 */ /* 0x000fe20007ffe0ff */
[----:B------:R-:W-:Y:S01]  /*15f0*/  UIMAD.WIDE.U32 UR4, UR8, 0x20, URZ ;  /* 0x00000020080478a5 */ /* 0x000fe2000f8e003f */
[CC--:B------:R-:W-:Y:S01]  /*1600*/  LEA.HI R19, R87.reuse, R86.reuse, RZ, 0x3 ;  /* 0x0000005657137211 */ /* 0x0c0fe200078f18ff */
[----:B------:R-:W-:Y:S01]  /*1610*/  IMAD.SHL.U32 R202, R86, 0x2, RZ ;  /* 0x0000000256ca7824 */ /* 0x000fe200078e00ff */
[----:B------:R-:W-:Y:S02]  /*1620*/  LEA.HI R21, R87, R86, RZ, 0x6 ;  /* 0x0000005657157211 */ /* 0x000fe400078f30ff */
[----:B------:R-:W-:-:S02]  /*1630*/  SHF.R.S32.HI R12, RZ, 0x3, R19 ;  /* 0x00000003ff0c7819 */ /* 0x000fc40000011413 */
[----:B------:R-:W-:Y:S01]  /*1640*/  LOP3.LUT R19, R19, 0xfffffff8, RZ, 0xc0, !PT ;  /* 0xfffffff813137812 */ /* 0x000fe200078ec0ff */
[----:B------:R-:W-:Y:S01]  /*1650*/  @P0 IMAD.WIDE.U32 R24, R238, c[0x0][0x190], RZ ;  /* 0x00006400ee180a25 */ /* 0x000fe200078e00ff */
[----:B-----5:R-:W-:Y:S02]  /*1660*/  @!P0 SHF.R.S32.HI R0, RZ, 0x1f, R3 ;  /* 0x0000001fff008819 */ /* 0x020fe40000011403 */
[C---:B------:R-:W-:Y:S01]  /*1670*/  IADD3 R10, R12.reuse, 0x10, RZ ;  /* 0x000000100c0a7810 */ /* 0x040fe20007ffe0ff */
[C---:B------:R-:W-:Y:S01]  /*1680*/  @!P0 IMAD.WIDE.U32 R22, R3.reuse, c[0x0][0x178], RZ ;  /* 0x00005e0003168a25 */ /* 0x040fe200078e00ff */
[C---:B------:R-:W-:Y:S02]  /*1690*/  IADD3 R8, R12.reuse, 0x20, RZ ;  /* 0x000000200c087810 */ /* 0x040fe40007ffe0ff */
[----:B------:R-:W-:Y:S01]  /*16a0*/  IADD3 R6, R12, 0x30, RZ ;  /* 0x000000300c067810 */ /* 0x000fe20007ffe0ff */
[----:B------:R-:W-:Y:S01]  /*16b0*/  @!P0 IMAD R0, R0, c[0x0][0x178], RZ ;  /* 0x00005e0000008a24 */ /* 0x000fe200078e02ff */
[----:B------:R-:W-:Y:S01]  /*16c0*/  SHF.R.S32.HI R13, RZ, 0x1f, R12 ;  /* 0x0000001fff0d7819 */ /* 0x000fe2000001140c */
[----:B------:R-:W-:Y:S01]  /*16d0*/  @P0 IMAD R17, R238, c[0x0][0x194], R25 ;  /* 0x00006500ee110a24 */ /* 0x000fe200078e0219 */
[-C--:B------:R-:W-:Y:S01]  /*16e0*/  ISETP.GE.AND P5, PT, R8, R235.reuse, PT ;  /* 0x000000eb0800720c */ /* 0x080fe20003fa6270 */
[----:B------:R-:W-:Y:S01]  /*16f0*/  @!P0 IMAD R0, R3, c[0x0][0x17c], R0 ;  /* 0x00005f0003008a24 */ /* 0x000fe200078e0200 */
[----:B------:R-:W-:Y:S01]  /*1700*/  SHF.R.S32.HI R3, RZ, 0x1f, R20 ;  /* 0x0000001fff037819 */ /* 0x000fe20000011414 */
[----:B------:R-:W-:Y:S01]  /*1710*/  @!P0 IMAD.MOV.U32 R24, RZ, RZ, R22 ;  /* 0x000000ffff188224 */ /* 0x000fe200078e0016 */
[-C--:B------:R-:W-:Y:S01]  /*1720*/  ISETP.GE.AND P2, PT, R12, R235.reuse, PT ;  /* 0x000000eb0c00720c */ /* 0x080fe20003f46270 */
[----:B------:R-:W-:Y:S01]  /*1730*/  @!P0 IMAD.IADD R17, R23, 0x1, R0 ;  /* 0x0000000117118824 */ /* 0x000fe200078e0200 */
[----:B------:R-:W-:Y:S01]  /*1740*/  ISETP.GE.AND P0, PT, R10, R235, PT ;  /* 0x000000eb0a00720c */ /* 0x000fe20003f06270 */
[----:B------:R-:W-:Y:S01]  /*1750*/  IMAD.IADD R0, R86, 0x1, -R19 ;  /* 0x0000000156007824 */ /* 0x000fe200078e0a13 */
[----:B------:R-:W-:Y:S01]  /*1760*/  LOP3.LUT R202, R202, 0x6, RZ, 0xc0, !PT ;  /* 0x00000006caca7812 */ /* 0x000fe200078ec0ff */
[----:B------:R-:W-:-:S02]  /*1770*/  IMAD.SHL.U32 R19, R12, 0x40, RZ ;  /* 0x000000400c137824 */ /* 0x000fc400078e00ff */
[----:B------:R-:W-:Y:S02]  /*1780*/  IMAD.SHL.U32 R22, R0, 0x8, RZ ;  /* 0x0000000800167824 */ /* 0x000fe400078e00ff */
[----:B------:R-:W-:Y:S01]  /*1790*/  IMAD.WIDE R32, R33, 0x40, R12 ;  /* 0x0000004021207825 */ /* 0x000fe200078e020c */
[----:B------:R-:W-:Y:S02]  /*17a0*/  LOP3.LUT R19, R19, 0x1c0, RZ, 0xc0, !PT ;  /* 0x000001c013137812 */ /* 0x000fe400078ec0ff */
[C---:B------:R-:W-:Y:S01]  /*17b0*/  IADD3 R24, P4, R22.reuse, R24, RZ ;  /* 0x0000001816187210 */ /* 0x040fe20007f9e0ff */
[----:B------:R-:W-:Y:S01]  /*17c0*/  IMAD R3, R3, c[0x0][0x1a8], RZ ;  /* 0x00006a0003037a24 */ /* 0x000fe200078e02ff */
[----:B------:R-:W-:Y:S02]  /*17d0*/  SHF.R.S32.HI R18, RZ, 0x1f, R22 ;  /* 0x0000001fff127819 */ /* 0x000fe40000011416 */
[----:B------:R-:W-:Y:S01]  /*17e0*/  IADD3 R16, P1, R22, R16, RZ ;  /* 0x0000001016107210 */ /* 0x000fe20007f3e0ff */
[----:B------:R-:W-:Y:S01]  /*17f0*/  IMAD R3, R20, c[0x0][0x1ac], R3 ;  /* 0x00006b0014037a24 */ /* 0x000fe200078e0203 */
[----:B------:R-:W-:Y:S01]  /*1800*/  IADD3 R30, P3, R22, R30, RZ ;  /* 0x0000001e161e7210 */ /* 0x000fe20007f7e0ff */
[----:B------:R-:W-:Y:S01]  /*1810*/  IMAD.X R25, R18, 0x1, R17, P4 ;  /* 0x0000000112197824 */ /* 0x000fe200020e0611 */
[----:B------:R-:W-:Y:S01]  /*1820*/  ISETP.GE.AND P4, PT, R6, R235, PT ;  /* 0x000000eb0600720c */ /* 0x000fe20003f86270 */
[----:B------:R-:W-:Y:S01]  /*1830*/  IMAD.X R17, R18, 0x1, R14, P1 ;  /* 0x0000000112117824 */ /* 0x000fe200008e060e */
[----:B------:R-:W-:Y:S01]  /*1840*/  LOP3.LUT R22, R19, 0x38, R22, 0xf8, !PT ;  /* 0x0000003813167812 */ /* 0x000fe200078ef816 */
[----:B------:R-:W-:Y:S01]  /*1850*/  IMAD.WIDE.U32 R34, R20, c[0x0][0x1a8], R24 ;  /* 0x00006a0014227a25 */ /* 0x000fe200078e0018 */
[----:B------:R-:W-:-:S02]  /*1860*/  SHF.R.U32.HI R19, RZ, 0x3, R19 ;  /* 0x00000003ff137819 */ /* 0x000fc40000011613 */
[----:B------:R-:W-:Y:S01]  /*1870*/  @!P0 IADD3 R26, P1, R32, 0x10, RZ ;  /* 0x00000010201a8810 */ /* 0x000fe20007f3e0ff */
[----:B------:R-:W-:Y:S01]  /*1880*/  IMAD.X R31, R18, 0x1, R5, P3 ;  /* 0x00000001121f7824 */ /* 0x000fe200018e0605 */
[----:B------:R-:W-:Y:S01]  /*1890*/  LOP3.LUT R19, R22, R19, RZ, 0x3c, !PT ;  /* 0x0000001316137212 */ /* 0x000fe200078e3cff */
[----:B------:R-:W-:Y:S01]  /*18a0*/  IMAD.SHL.U32 R22, R21, 0x8, RZ ;  /* 0x0000000815167824 */ /* 0x000fe200078e00ff */
[C---:B------:R-:W-:Y:S01]  /*18b0*/  @!P5 IADD3 R20, P3, R32.reuse, 0x20, RZ ;  /* 0x000000202014d810 */ /* 0x040fe20007f7e0ff */
[----:B------:R-:W-:Y:S02]  /*18c0*/  IMAD.IADD R35, R35, 0x1, R3 ;  /* 0x0000000123237824 */ /* 0x000fe400078e0203 */
[--C-:B------:R-:W-:Y:S01]  /*18d0*/  @!P0 IMAD.X R3, RZ, RZ, R33.reuse, P1 ;  /* 0x000000ffff038224 */ /* 0x100fe200008e0621 */
[----:B------:R-:W-:Y:S01]  /*18e0*/  LOP3.LUT R241, R19, 0xfffffe00, R22, 0xf8, !PT ;  /* 0xfffffe0013f17812 */ /* 0x000fe200078ef816 */
[----:B------:R-:W-:Y:S01]  /*18f0*/  @!P2 IMAD R5, R33, c[0x0][0x190], RZ ;  /* 0x000064002105aa24 */ /* 0x000fe200078e02ff */
[----:B------:R-:W-:Y:S01]  /*1900*/  @!P4 IADD3 R19, P1, R32, 0x30, RZ ;  /* 0x000000302013c810 */ /* 0x000fe20007f3e0ff */
[----:B------:R-:W-:-:S02]  /*1910*/  @!P5 IMAD.X R21, RZ, RZ, R33, P3 ;  /* 0x000000ffff15d224 */ /* 0x000fc400018e0621 */
[----:B------:R-:W-:Y:S02]  /*1920*/  @!P2 IMAD R5, R32, c[0x0][0x194], R5 ;  /* 0x000065002005aa24 */ /* 0x000fe400078e0205 */
[----:B------:R-:W-:Y:S01]  /*1930*/  @!P4 IMAD.X R18, RZ, RZ, R33, P1 ;  /* 0x000000ffff12c224 */ /* 0x000fe200008e0621 */
[----:B------:R-:W-:Y:S01]  /*1940*/  IADD3 R170, P1, R12, R15, RZ ;  /* 0x0000000f0caa7210 */ /* 0x000fe20007f3e0ff */
[----:B------:R-:W-:Y:S02]  /*1950*/  @!P0 IMAD R3, R3, c[0x0][0x190], RZ ;  /* 0x0000640003038a24 */ /* 0x000fe400078e02ff */
[--C-:B------:R-:W-:Y:S02]  /*1960*/  @!P0 IMAD.MOV.U32 R22, RZ, RZ, R34.reuse ;  /* 0x000000ffff168224 */ /* 0x100fe400078e0022 */
[--C-:B------:R-:W-:Y:S02]  /*1970*/  @!P0 IMAD.MOV.U32 R23, RZ, RZ, R35.reuse ;  /* 0x000000ffff178224 */ /* 0x100fe400078e0023 */
[----:B------:R-:W-:-:S04]  /*1980*/  @!P2 IMAD.WIDE.U32 R32, R32, c[0x0][0x190], R34 ;  /* 0x000064002020aa25 */ /* 0x000fc800078e0022 */
[----:B------:R-:W-:Y:S02]  /*1990*/  @!P5 IMAD.MOV.U32 R28, RZ, RZ, R34 ;  /* 0x000000ffff1cd224 */ /* 0x000fe400078e0022 */
[----:B------:R-:W-:Y:S02]  /*19a0*/  @!P5 IMAD.MOV.U32 R29, RZ, RZ, R35 ;  /* 0x000000ffff1dd224 */ /* 0x000fe400078e0023 */
[----:B------:R-:W-:Y:S02]  /*19b0*/  @!P5 IMAD R21, R21, c[0x0][0x190], RZ ;  /* 0x000064001515da24 */ /* 0x000fe400078e02ff */
[C---:B------:R-:W-:Y:S02]  /*19c0*/  @!P0 IMAD R14, R26.reuse, c[0x0][0x194], R3 ;  /* 0x000065001a0e8a24 */ /* 0x040fe400078e0203 */
[----:B------:R-:W-:-:S04]  /*19d0*/  @!P0 IMAD.WIDE.U32 R26, R26, c[0x0][0x190], R22 ;  /* 0x000064001a1a8a25 */ /* 0x000fc800078e0016 */
[----:B------:R-:W-:Y:S01]  /*19e0*/  IMAD.X R11, R13, 0x1, R11, P1 ;  /* 0x000000010d0b7824 */ /* 0x000fe200008e060b */
[----:B------:R-:W-:Y:S01]  /*19f0*/  @!P2 LEA R22, P1, R32, c[0x0][0x160], 0x1 ;  /* 0x000058002016aa11 */ /* 0x000fe200078208ff */
[----:B------:R-:W-:Y:S02]  /*1a00*/  @!P2 IMAD.IADD R5, R33, 0x1, R5 ;  /* 0x000000012105a824 */ /* 0x000fe400078e0205 */
[----:B------:R-:W-:Y:S02]  /*1a10*/  IMAD R15, R13, c[0x0][0x198], RZ ;  /* 0x000066000d0f7a24 */ /* 0x000fe400078e02ff */
[----:B------:R-:W-:Y:S01]  /*1a20*/  @!P5 IMAD R13, R20, c[0x0][0x194], R21 ;  /* 0x00006500140dda24 */ /* 0x000fe200078e0215 */
[----:B------:R-:W-:Y:S01]  /*1a30*/  @!P2 LEA.HI.X R23, R32, c[0x0][0x164], R5, 0x1, P1 ;  /* 0x000059002017aa11 */ /* 0x000fe200008f0c05 */
[----:B------:R-:W-:-:S04]  /*1a40*/  @!P5 IMAD.WIDE.U32 R28, R20, c[0x0][0x190], R28 ;  /* 0x00006400141cda25 */ /* 0x000fc800078e001c */
[----:B------:R-:W-:Y:S01]  /*1a50*/  IMAD.SHL.U32 R3, R239, 0x40, RZ ;  /* 0x00000040ef037824 */ /* 0x000fe200078e00ff */
[----:B------:R-:W-:Y:S01]  /*1a60*/  @!P5 LEA R20, P1, R28, c[0x0][0x160], 0x1 ;  /* 0x000058001c14da11 */ /* 0x000fe200078208ff */
[----:B------:R-:W-:Y:S01]  /*1a70*/  IMAD.WIDE.U32 R166, R12, c[0x0][0x198], R30 ;  /* 0x000066000ca67a25 */ /* 0x000fe200078e001e */
[----:B------:R-:W-:-:S03]  /*1a80*/  @!P0 LEA R30, P3, R26, c[0x0][0x160], 0x1 ;  /* 0x000058001a1e8a11 */ /* 0x000fc600078608ff */
[----:B------:R-:W-:Y:S02]  /*1a90*/  @!P0 IMAD.IADD R21, R27, 0x1, R14 ;  /* 0x000000011b158824 */ /* 0x000fe400078e020e */
[----:B------:R-:W-:Y:S02]  /*1aa0*/  @!P5 IMAD.IADD R13, R29, 0x1, R13 ;  /* 0x000000011d0dd824 */ /* 0x000fe400078e020d */
[----:B------:R-:W-:Y:S01]  /*1ab0*/  IMAD.IADD R5, R84, 0x1, -R3 ;  /* 0x0000000154057824 */ /* 0x000fe200078e0a03 */
[----:B------:R-:W-:Y:S01]  /*1ac0*/  @!P0 LEA.HI.X R31, R26, c[0x0][0x164], R21, 0x1, P3 ;  /* 0x000059001a1f8a11 */ /* 0x000fe200018f0c15 */
[----:B------:R-:W-:Y:S01]  /*1ad0*/  IMAD.SHL.U32 R241, R241, 0x2, RZ ;  /* 0x00000002f1f17824 */ /* 0x000fe200078e00ff */
[----:B------:R-:W-:Y:S01]  /*1ae0*/  @!P5 LEA.HI.X R21, R28, c[0x0][0x164], R13, 0x1, P1 ;  /* 0x000059001c15da11 */ /* 0x000fe200008f0c0d */
[----:B------:R-:W-:Y:S01]  /*1af0*/  @!P4 IMAD.MOV.U32 R24, RZ, RZ, R34 ;  /* 0x000000ffff18c224 */ /* 0x000fe200078e0022 */
[----:B------:R-:W-:Y:S01]  /*1b00*/  ISETP.GE.AND P1, PT, R10, R5, PT ;  /* 0x000000050a00720c */ /* 0x000fe20003f26270 */
[----:B------:R-:W-:Y:S01]  /*1b10*/  @!P4 IMAD.MOV.U32 R25, RZ, RZ, R35 ;  /* 0x000000ffff19c224 */ /* 0x000fe200078e0023 */
[----:B------:R-:W-:Y:S01]  /*1b20*/  @!PT LDS RZ, [RZ] ;  /* 0x00000000fffff984 */ /* 0x000fe20000000800 */
[----:B------:R-:W-:Y:S01]  /*1b30*/  @!PT LDS RZ, [RZ] ;  /* 0x00000000fffff984 */ /* 0x000fe20000000800 */
[----:B------:R-:W-:Y:S01]  /*1b40*/  @!PT LDS RZ, [RZ] ;  /* 0x00000000fffff984 */ /* 0x000fe20000000800 */
[----:B------:R1:W-:Y:S01]  /*1b50*/  @!P2 LDGSTS.E.BYPASS.LTC128B.128 [R241], [R22.64] ;  /* 0x0000000016f1afae */ /* 0x0003e2000b901d4a */
[----:B------:R-:W-:-:S02]  /*1b60*/  @!P4 IMAD R18, R18, c[0x0][0x190], RZ ;  /* 0x000064001212ca24 */ /* 0x000fc400078e02ff */
[C---:B------:R-:W-:Y:S01]  /*1b70*/  @!P4 IMAD.WIDE.U32 R24, R19.reuse, c[0x0][0x190], R24 ;  /* 0x000064001318ca25 */ /* 0x040fe200078e0018 */
[----:B------:R1:W-:Y:S03]  /*1b80*/  @!P2 LDGSTS.E.BYPASS.LTC128B.128 [R241+0x2000], [R22.64+0x80] ;  /* 0x0200008016f1afae */ /* 0x0003e6000b901d4a */
[----:B------:R-:W-:Y:S01]  /*1b90*/  @!P4 IMAD R18, R19, c[0x0][0x194], R18 ;  /* 0x000065001312ca24 */ /* 0x000fe200078e0212 */
[----:B------:R1:W-:Y:S01]  /*1ba0*/  @!P2 LDGSTS.E.BYPASS.LTC128B.128 [R241+0x4000], [R22.64+0x100] ;  /* 0x0400010016f1afae */ /* 0x0003e2000b901d4a */
[----:B------:R-:W-:Y:S01]  /*1bb0*/  IMAD R15, R12, c[0x0][0x19c], R15 ;  /* 0x000067000c0f7a24 */ /* 0x000fe200078e020f */
[----:B------:R-:W-:Y:S01]  /*1bc0*/  @!P4 LEA R26, P3, R24, c[0x0][0x160], 0x1 ;  /* 0x00005800181aca11 */ /* 0x000fe200078608ff */
[----:B------:R-:W-:Y:S01]  /*1bd0*/  IMAD.U32 R13, RZ, RZ, UR8 ;  /* 0x00000008ff0d7e24 */ /* 0x000fe2000f8e00ff */
[----:B------:R1:W-:Y:S01]  /*1be0*/  @!P2 LDGSTS.E.BYPASS.LTC128B.128 [R241+0x6000], [R22.64+0x180] ;  /* 0x0600018016f1afae */ /* 0x0003e2000b901d4a */
[----:B------:R-:W-:-:S02]  /*1bf0*/  @!P4 IMAD.IADD R18, R25, 0x1, R18 ;  /* 0x000000011912c824 */ /* 0x000fc400078e0212 */
[----:B------:R-:W-:Y:S01]  /*1c00*/  IMAD.IADD R165, R167, 0x1, R15 ;  /* 0x00000001a7a57824 */ /* 0x000fe200078e020f */
[----:B------:R2:W-:Y:S01]  /*1c10*/  @!P0 LDGSTS.E.BYPASS.LTC128B.128 [R241+0x800], [R30.64] ;  /* 0x008000001ef18fae */ /* 0x0005e2000b901d4a */
[----:B------:R-:W-:Y:S01]  /*1c20*/  IMAD.MOV.U32 R15, RZ, RZ, c[0x0][0x19c] ;  /* 0x00006700ff0f7624 */ /* 0x000fe200078e00ff */
[----:B------:R-:W-:Y:S01]  /*1c30*/  @!P1 LEA R13, P2, R13, R166, 0x4 ;  /* 0x000000a60d0d9211 */ /* 0x000fe200078420ff */
[----:B------:R-:W-:Y:S01]  /*1c40*/  IMAD.U32 R14, RZ, RZ, UR8 ;  /* 0x00000008ff0e7e24 */ /* 0x000fe2000f8e00ff */
[----:B------:R2:W-:Y:S01]  /*1c50*/  @!P0 LDGSTS.E.BYPASS.LTC128B.128 [R241+0x2800], [R30.64+0x80] ;  /* 0x028000801ef18fae */ /* 0x0005e2000b901d4a */
[----:B------:R-:W-:Y:S01]  /*1c60*/  @!P4 LEA.HI.X R27, R24, c[0x0][0x164], R18, 0x1, P3 ;  /* 0x00005900181bca11 */ /* 0x000fe200018f0c12 */
[----:B------:R-:W-:Y:S01]  /*1c70*/  IMAD.WIDE.U32 R16, R9, c[0x0][0x1b8], R16 ;  /* 0x00006e0009107a25 */ /* 0x000fe200078e0010 */
[----:B------:R-:W-:Y:S01]  /*1c80*/  ISETP.GE.AND P3, PT, R12, R5, PT ;  /* 0x000000050c00720c */ /* 0x000fe20003f66270 */
[----:B------:R2:W-:Y:S01]  /*1c90*/  @!P0 LDGSTS.E.BYPASS.LTC128B.128 [R241+0x4800], [R30.64+0x100] ;  /* 0x048001001ef18fae */ /* 0x0005e2000b901d4a */
[----:B------:R-:W-:-:S02]  /*1ca0*/  @!P1 LEA.HI.X R14, R14, R165, R15, 0x4, P2 ;  /* 0x000000a50e0e9211 */ /* 0x000fc400010f240f */
[C---:B------:R-:W-:Y:S01]  /*1cb0*/  @!P1 LEA R18, P2, R13.reuse, c[0x0][0x168], 0x1 ;  /* 0x00005a000d129a11 */ /* 0x040fe200078408ff */
[----:B------:R2:W-:Y:S01]  /*1cc0*/  @!P0 LDGSTS.E.BYPASS.LTC128B.128 [R241+0x6800], [R30.64+0x180] ;  /* 0x068001801ef18fae */ /* 0x0005e2000b901d4a */
[----:B------:R-:W-:Y:S02]  /*1cd0*/  ISETP.GE.AND P0, PT, R8, R5, PT ;  /* 0x000000050800720c */ /* 0x000fe40003f06270 */
[----:B------:R-:W-:Y:S01]  /*1ce0*/  @!P1 LEA.HI.X R19, R13, c[0x0][0x16c], R14, 0x1, P2 ;  /* 0x00005b000d139a11 */ /* 0x000fe200010f0c0e */
[----:B------:R-:W-:Y:S01]  /*1cf0*/  IMAD.SHL.U32 R14, R15, 0x20, RZ ;  /* 0x000000200f0e7824 */ /* 0x000fe200078e00ff */
[----:B------:R3:W-:Y:S04]  /*1d00*/  @!P5 LDGSTS.E.BYPASS.LTC128B.128 [R241+0x1000], [R20.64] ;  /* 0x0100000014f1dfae */ /* 0x0007e8000b901d4a */
[----:B------:R3:W-:Y:S04]  /*1d10*/  @!P5 LDGSTS.E.BYPASS.LTC128B.128 [R241+0x3000], [R20.64+0x80] ;  /* 0x0300008014f1dfae */ /* 0x0007e8000b901d4a */
[----:B------:R3:W-:Y:S01]  /*1d20*/  @!P5 LDGSTS.E.BYPASS.LTC128B.128 [R241+0x5000], [R20.64+0x100] ;  /* 0x0500010014f1dfae */ /* 0x0007e2000b901d4a */
[----:B------:R-:W-:-:S03]  /*1d30*/  @!P0 IADD3 R13, P2, R166, UR4, RZ ;  /* 0x00000004a60d8c10 */ /* 0x000fc6000ff5e0ff */
[----:B------:R3:W-:Y:S01]  /*1d40*/  @!P5 LDGSTS.E.BYPASS.LTC128B.128 [R241+0x7000], [R20.64+0x180] ;  /* 0x0700018014f1dfae */ /* 0x0007e2000b901d4a */
[----:B------:R-:W-:Y:S02]  /*1d50*/  @!P0 IADD3.X R14, R165, UR5, R14, P2, !PT ;  /* 0x00000005a50e8c10 */ /* 0x000fe400097fe40e */
[C---:B-1----:R-:W-:Y:S01]  /*1d60*/  @!P3 LEA R22, P5, R166.reuse, c[0x0][0x168], 0x1 ;  /* 0x00005a00a616ba11 */ /* 0x042fe200078a08ff */
[----:B------:R1:W-:Y:S01]  /*1d70*/  @!P4 LDGSTS.E.BYPASS.LTC128B.128 [R241+0x1800], [R26.64] ;  /* 0x018000001af1cfae */ /* 0x0003e2000b901d4a */
[C---:B------:R-:W-:Y:S02]  /*1d80*/  @!P0 LEA R24, P2, R13.reuse, c[0x0][0x168], 0x1 ;  /* 0x00005a000d188a11 */ /* 0x040fe400078408ff */
[----:B------:R-:W-:Y:S01]  /*1d90*/  @!P3 LEA.HI.X R23, R166, c[0x0][0x16c], R165, 0x1, P5 ;  /* 0x00005b00a617ba11 */ /* 0x000fe200028f0ca5 */
[----:B------:R1:W-:Y:S01]  /*1da0*/  @!P4 LDGSTS.E.BYPASS.LTC128B.128 [R241+0x3800], [R26.64+0x80] ;  /* 0x038000801af1cfae */ /* 0x0003e2000b901d4a */
[----:B------:R-:W-:Y:S02]  /*1db0*/  @!P0 LEA.HI.X R25, R13, c[0x0][0x16c], R14, 0x1, P2 ;  /* 0x00005b000d198a11 */ /* 0x000fe400010f0c0e */
[-C--:B------:R-:W-:Y:S01]  /*1dc0*/  ISETP.GE.AND P2, PT, R6, R5.reuse, PT ;  /* 0x000000050600720c */ /* 0x080fe20003f46270 */
[----:B------:R1:W-:Y:S01]  /*1dd0*/  @!P4 LDGSTS.E.BYPASS.LTC128B.128 [R241+0x5800], [R26.64+0x100] ;  /* 0x058001001af1cfae */ /* 0x0003e2000b901d4a */
[----:B------:R-:W-:-:S03]  /*1de0*/  ISETP.GE.AND P5, PT, R10, R5, PT ;  /* 0x000000050a00720c */ /* 0x000fc60003fa6270 */
[----:B------:R1:W-:Y:S01]  /*1df0*/  @!P4 LDGSTS.E.BYPASS.LTC128B.128 [R241+0x7800], [R26.64+0x180] ;  /* 0x078001801af1cfae */ /* 0x0003e2000b901d4a */
[-C--:B------:R-:W-:Y:S01]  /*1e00*/  ISETP.GE.AND P4, PT, R8, R5.reuse, PT ;  /* 0x000000050800720c */ /* 0x080fe20003f86270 */
[----:B------:R-:W-:Y:S01]  /*1e10*/  IMAD R8, R7, c[0x0][0x1b8], RZ ;  /* 0x00006e0007087a24 */ /* 0x000fe200078e02ff */
[CC--:B------:R-:W-:Y:S01]  /*1e20*/  LEA.HI R7, R87.reuse, R86.reuse, RZ, 0x4 ;  /* 0x0000005657077211 */ /* 0x0c0fe200078f20ff */
[----:B------:R4:W-:Y:S01]  /*1e30*/  @!P3 LDGSTS.E.BYPASS.LTC128B.128 [R241+0x8000], [R22.64] ;  /* 0x0800000016f1bfae */ /* 0x0009e2000b901d4a */
[----:B------:R-:W-:Y:S01]  /*1e40*/  LEA.HI R87, R87, R86, RZ, 0x5 ;  /* 0x0000005657577211 */ /* 0x000fe200078f28ff */
[----:B------:R-:W-:Y:S02]  /*1e50*/  IMAD R8, R9, c[0x0][0x1bc], R8 ;  /* 0x00006f0009087a24 */ /* 0x000fe400078e0208 */
[----:B------:R4:W-:Y:S01]  /*1e60*/  @!P3 LDGSTS.E.BYPASS.LTC128B.128 [R241+0xa000], [R22.64+0x80] ;  /* 0x0a00008016f1bfae */ /* 0x0009e2000b901d4a */
[----:B------:R-:W-:Y:S01]  /*1e70*/  @!P2 IMAD.MOV.U32 R164, RZ, RZ, R166 ;  /* 0x000000ffffa4a224 */ /* 0x000fe200078e00a6 */
[----:B------:R-:W-:Y:S01]  /*1e80*/  SHF.R.S32.HI R88, RZ, 0x5, R87 ;  /* 0x00000005ff587819 */ /* 0x000fe20000011457 */
[----:B------:R-:W-:Y:S01]  /*1e90*/  @!P2 IMAD R15, R15, 0x30, RZ ;  /* 0x000000300f0fa824 */ /* 0x000fe200078e02ff */
[----:B------:R4:W-:Y:S01]  /*1ea0*/  @!P3 LDGSTS.E.BYPASS.LTC128B.128 [R241+0xc000], [R22.64+0x100] ;  /* 0x0c00010016f1bfae */ /* 0x0009e2000b901d4a */
[----:B------:R-:W-:Y:S01]  /*1eb0*/  IMAD R9, R11, c[0x0][0x1a0], RZ ;  /* 0x000068000b097a24 */ /* 0x000fe200078e02ff */
[----:B------:R-:W-:Y:S01]  /*1ec0*/  LOP3.LUT R87, R87, 0xffffffe0, RZ, 0xc0, !PT ;  /* 0xffffffe057577812 */ /* 0x000fe200078ec0ff */
[----:B------:R-:W-:Y:S01]  /*1ed0*/  IMAD.IADD R17, R17, 0x1, R8 ;  /* 0x0000000111117824 */ /* 0x000fe200078e0208 */
[----:B------:R4:W-:Y:S01]  /*1ee0*/  @!P3 LDGSTS.E.BYPASS.LTC128B.128 [R241+0xe000], [R22.64+0x180] ;  /* 0x0e00018016f1bfae */ /* 0x0009e2000b901d4a */
[----:B------:R-:W-:Y:S01]  /*1ef0*/  ISETP.GE.AND P3, PT, R6, R5, PT ;  /* 0x000000050600720c */ /* 0x000fe20003f66270 */
[C---:B------:R-:W-:Y:S01]  /*1f00*/  IMAD R9, R170.reuse, c[0x0][0x1a4], R9 ;  /* 0x00006900aa097a24 */ /* 0x040fe200078e0209 */
[----:B------:R-:W-:Y:S01]  /*1f10*/  SHF.R.S32.HI R6, RZ, 0x4, R7 ;  /* 0x00000004ff067819 */ /* 0x000fe20000011407 */
[----:B------:R1:W-:Y:S01]  /*1f20*/  @!P1 LDGSTS.E.BYPASS.LTC128B.128 [R241+0x8800], [R18.64] ;  /* 0x0880000012f19fae */ /* 0x0003e2000b901d4a */
[----:B------:R-:W-:-:S03]  /*1f30*/  IMAD.WIDE.U32 R170, R170, c[0x0][0x1a0], R16 ;  /* 0x00006800aaaa7a25 */ /* 0x000fc600078e0010 */
[----:B------:R1:W-:Y:S01]  /*1f40*/  @!P1 LDGSTS.E.BYPASS.LTC128B.128 [R241+0xa800], [R18.64+0x80] ;  /* 0x0a80008012f19fae */ /* 0x0003e2000b901d4a */
[----:B------:R-:W-:Y:S02]  /*1f50*/  IMAD.IADD R168, R171, 0x1, R9 ;  /* 0x00000001aba87824 */ /* 0x000fe400078e0209 */
[----:B------:R-:W-:Y:S01]  /*1f60*/  IMAD.SHL.U32 R8, R0, 0x40, RZ ;  /* 0x0000004000087824 */ /* 0x000fe200078e00ff */
[----:B------:R1:W-:Y:S04]  /*1f70*/  @!P1 LDGSTS.E.BYPASS.LTC128B.128 [R241+0xc800], [R18.64+0x100] ;  /* 0x0c80010012f19fae */ /* 0x0003e8000b901d4a */
[----:B------:R1:W-:Y:S01]  /*1f80*/  @!P1 LDGSTS.E.BYPASS.LTC128B.128 [R241+0xe800], [R18.64+0x180] ;  /* 0x0e80018012f19fae */ /* 0x0003e2000b901d4a */
[----:B------:R-:W-:Y:S01]  /*1f90*/  ISETP.GE.AND P1, PT, R12, R5, PT ;  /* 0x000000050c00720c */ /* 0x000fe20003f26270 */
[----:B------:R-:W-:Y:S01]  /*1fa0*/  IMAD.U32 R5, RZ, RZ, UR8 ;  /* 0x00000008ff057e24 */ /* 0x000fe2000f8e00ff */
[----:B------:R-:W-:Y:S01]  /*1fb0*/  LOP3.LUT R8, R8, 0x1c0, RZ, 0xc0, !PT ;  /* 0x000001c008087812 */ /* 0x000fe200078ec0ff */
[----:B------:R2:W-:Y:S02]  /*1fc0*/  @!P0 LDGSTS.E.BYPASS.LTC128B.128 [R241+0x9000], [R24.64] ;  /* 0x0900000018f18fae */ /* 0x0005e4000b901d4a */
[----:B---3--:R-:W-:Y:S01]  /*1fd0*/  @!P2 IMAD.WIDE.U32 R20, R5, 0x30, R164 ;  /* 0x000000300514a825 */ /* 0x008fe200078e00a4 */
[C---:B------:R-:W-:Y:S01]  /*1fe0*/  LEA.HI R5, R7.reuse, R6, RZ, 0x1 ;  /* 0x0000000607057211 */ /* 0x040fe200078f08ff */
[----:B------:R3:W-:Y:S01]  /*1ff0*/  @!P0 LDGSTS.E.BYPASS.LTC128B.128 [R241+0xb000], [R24.64+0x80] ;  /* 0x0b00008018f18fae */ /* 0x0007e2000b901d4a */
[----:B------:R-:W-:Y:S01]  /*2000*/  LOP3.LUT R7, R7, 0xfffffff0, RZ, 0xc0, !PT ;  /* 0xfffffff007077812 */ /* 0x000fe200078ec0ff */
[----:B------:R-:W-:Y:S01]  /*2010*/  @!P2 IMAD.IADD R15, R21, 0x1, R15 ;  /* 0x00000001150fa824 */ /* 0x000fe200078e020f */
[----:B------:R-:W-:Y:S01]  /*2020*/  LOP3.LUT R5, R5, 0xfffffffe, RZ, 0xc0, !PT ;  /* 0xfffffffe05057812 */ /* 0x000fe200078ec0ff */
[----:B------:R3:W-:Y:S04]  /*2030*/  @!P0 LDGSTS.E.BYPASS.LTC128B.128 [R241+0xd000], [R24.64+0x100] ;  /* 0x0d00010018f18fae */ /* 0x0007e8000b901d4a */
[----:B------:R3:W-:Y:S01]  /*2040*/  @!P0 LDGSTS.E.BYPASS.LTC128B.128 [R241+0xf000], [R24.64+0x180] ;  /* 0x0f00018018f18fae */ /* 0x0007e2000b901d4a */
[----:B------:R-:W-:-:S02]  /*2050*/  IMAD.IADD R11, R6, 0x1, -R5 ;  /* 0x00000001060b7824 */ /* 0x000fc400078e0a05 */
[----:B------:R-:W-:Y:S02]  /*2060*/  IMAD.IADD R6, R86, 0x1, -R7 ;  /* 0x0000000156067824 */ /* 0x000fe400078e0a07 */
[----:B------:R-:W-:Y:S02]  /*2070*/  IMAD.MOV.U32 R5, RZ, RZ, 0x20 ;  /* 0x00000020ff057424 */ /* 0x000fe400078e00ff */
[----:B------:R-:W-:Y:S01]  /*2080*/  IMAD.SHL.U32 R7, R12, 0x8, RZ ;  /* 0x000000080c077824 */ /* 0x000fe200078e00ff */
[----:B------:R-:W-:Y:S01]  /*2090*/  SHF.R.S32.HI R85, RZ, 0x1f, R6 ;  /* 0x0000001fff557819 */ /* 0x000fe20000011406 */
[----:B------:R-:W-:Y:S01]  /*20a0*/  IMAD R10, R5, c[0x0][0x1a4], RZ ;  /* 0x00006900050a7a24 */ /* 0x000fe200078e02ff */
[C---:B-1----:R-:W-:Y:S02]  /*20b0*/  @!P2 LEA R18, P0, R20.reuse, c[0x0][0x168], 0x1 ;  /* 0x00005a001412aa11 */ /* 0x042fe400078008ff */
[----:B------:R-:W-:Y:S02]  /*20c0*/  LEA.HI R85, R85, R6, RZ, 0x3 ;  /* 0x0000000655557211 */ /* 0x000fe400078f18ff */
[----:B------:R-:W-:Y:S01]  /*20d0*/  @!P2 LEA.HI.X R19, R20, c[0x0][0x16c], R15, 0x1, P0 ;  /* 0x00005b001413aa11 */ /* 0x000fe200000f0c0f */
[----:B------:R-:W-:Y:S01]  /*20e0*/  IMAD.WIDE.U32 R14, R5, c[0x0][0x1a0], RZ ;  /* 0x00006800050e7a25 */ /* 0x000fe200078e00ff */
[----:B------:R-:W-:-:S02]  /*20f0*/  LEA R236, P0, R170, c[0x0][0x170], 0x1 ;  /* 0x00005c00aaec7a11 */ /* 0x000fc400078008ff */
[C---:B------:R-:W-:Y:S01]  /*2100*/  LOP3.LUT R9, R85.reuse, 0xfffffff8, RZ, 0xc0, !PT ;  /* 0xfffffff855097812 */ /* 0x040fe200078ec0ff */
[----:B------:R1:W-:Y:S01]  /*2110*/  @!P2 LDGSTS.E.BYPASS.LTC128B.128 [R241+0x9800], [R18.64] ;  /* 0x0980000012f1afae */ /* 0x0003e2000b901d4a */
[----:B------:R-:W-:Y:S01]  /*2120*/  LEA.HI.X R237, R170, c[0x0][0x174], R168, 0x1, P0 ;  /* 0x00005d00aaed7a11 */ /* 0x000fe200000f0ca8 */
[----:B------:R-:W-:Y:S01]  /*2130*/  IMAD.SHL.U32 R85, R85, 0x40, RZ ;  /* 0x0000004055557824 */ /* 0x000fe200078e00ff */
[----:B------:R-:W-:Y:S01]  /*2140*/  @!P5 IADD3 R12, P0, R236, R14, RZ ;  /* 0x0000000eec0cd210 */ /* 0x000fe20007f1e0ff */
[----:B------:R1:W-:Y:S01]  /*2150*/  @!P2 LDGSTS.E.BYPASS.LTC128B.128 [R241+0xb800], [R18.64+0x80] ;  /* 0x0b80008012f1afae */ /* 0x0003e2000b901d4a */
[----:B------:R-:W-:Y:S01]  /*2160*/  LOP3.LUT R7, R8, 0x8, R7, 0xf8, !PT ;  /* 0x0000000808077812 */ /* 0x000fe200078ef807 */
[----:B------:R-:W-:Y:S01]  /*2170*/  IMAD.IADD R6, R6, 0x1, -R9 ;  /* 0x0000000106067824 */ /* 0x000fe200078e0a09 */
[----:B------:R-:W-:Y:S01]  /*2180*/  SHF.R.U32.HI R8, RZ, 0x3, R8 ;  /* 0x00000003ff087819 */ /* 0x000fe20000011608 */
[----:B------:R1:W-:Y:S01]  /*2190*/  @!P2 LDGSTS.E.BYPASS.LTC128B.128 [R241+0xd800], [R18.64+0x100] ;  /* 0x0d80010012f1afae */ /* 0x0003e2000b901d4a */
[----:B------:R-:W-:Y:S01]  /*21a0*/  @!P5 IADD3.X R13, R237, R15, R10, P0, !PT ;  /* 0x0000000fed0dd210 */ /* 0x000fe200007fe40a */
[----:B------:R-:W-:Y:S01]  /*21b0*/  @!P3 IMAD.MOV.U32 R14, RZ, RZ, c[0x0][0x1a0] ;  /* 0x00006800ff0eb624 */ /* 0x000fe200078e00ff */
[----:B------:R-:W-:Y:S01]  /*21c0*/  LOP3.LUT R8, R7, R8, RZ, 0x3c, !PT ;  /* 0x0000000807087212 */ /* 0x000fe200078e3cff */
[----:B------:R1:W-:Y:S01]  /*21d0*/  @!P2 LDGSTS.E.BYPASS.LTC128B.128 [R241+0xf800], [R18.64+0x180] ;  /* 0x0f80018012f1afae */ /* 0x0003e2000b901d4a */
[----:B------:R-:W-:Y:S01]  /*21e0*/  @!P4 IMAD.MOV.U32 R7, RZ, RZ, c[0x0][0x1a0] ;  /* 0x00006800ff07c624 */ /* 0x000fe200078e00ff */
[----:B------:R-:W-:Y:S01]  /*21f0*/  LOP3.LUT R85, R85, 0xfffffe00, RZ, 0xc0, !PT ;  /* 0xfffffe0055557812 */ /* 0x000fe200078ec0ff */
[----:B------:R-:W-:Y:S01]  /*2200*/  @!P3 IMAD.MOV.U32 R9, RZ, RZ, c[0x0][0x1a4] ;  /* 0x00006900ff09b624 */ /* 0x000fe200078e00ff */
[----:B------:R-:W0:Y:S01]  /*2210*/  LDGDEPBAR ;  /* 0x00000000000079af */ /* 0x000e220000000000 */
[----:B------:R-:W-:-:S02]  /*2220*/  IMAD R233, R11, 0x200, R8 ;  /* 0x000002000be97824 */ /* 0x000fc400078e0208 */
[----:B------:R-:W-:Y:S02]  /*2230*/  IMAD.SHL.U32 R11, R11, 0x8, RZ ;  /* 0x000000080b0b7824 */ /* 0x000fe400078e00ff */
[----:B------:R-:W-:Y:S02]  /*2240*/  @!P4 IMAD.MOV.U32 R8, RZ, RZ, c[0x0][0x1a4] ;  /* 0x00006900ff08c624 */ /* 0x000fe400078e00ff */
[----:B------:R-:W-:-:S04]  /*2250*/  @!P3 IMAD.WIDE.U32 R14, R14, 0x60, R236 ;  /* 0x000000600e0eb825 */ /* 0x000fc800078e00ec */
[----:B------:R-:W-:Y:S02]  /*2260*/  @!P3 IMAD R9, R9, 0x60, RZ ;  /* 0x000000600909b824 */ /* 0x000fe400078e02ff */
[----:B------:R-:W-:Y:S02]  /*2270*/  IMAD.SHL.U32 R233, R233, 0x2, RZ ;  /* 0x00000002e9e97824 */ /* 0x000fe400078e00ff */
[----:B------:R-:W-:-:S03]  /*2280*/  @!P3 IMAD.IADD R9, R15, 0x1, R9 ;  /* 0x000000010f09b824 */ /* 0x000fc600078e0209 */
[----:B------:R-:W-:Y:S01]  /*2290*/  IADD3 R231, R233, 0x8020, RZ ;  /* 0x00008020e9e77810 */ /* 0x000fe20007ffe0ff */
[----:B------:R-:W-:-:S04]  /*22a0*/  DEPBAR.LE SB0, 0x0 ;  /* 0x000080000000791a */ /* 0x000fc80000000000 */
[----:B------:R-:W-:Y:S06]  /*22b0*/  BAR.SYNC.DEFER_BLOCKING 0x0 ;  /* 0x0000000000007b1d */ /* 0x000fec0000010000 */
[----:B------:R-:W-:Y:S04]  /*22c0*/  @P1 STS.128 [R241+0x10000], RZ ;  /* 0x010000fff1001388 */ /* 0x000fe80000000c00 */
[----:B------:R-:W-:Y:S04]  /*22d0*/  @P1 STS.128 [R241+0x12000], RZ ;  /* 0x012000fff1001388 */ /* 0x000fe80000000c00 */
[----:B------:R-:W-:Y:S04]  /*22e0*/  @P1 STS.128 [R241+0x14000], RZ ;  /* 0x014000fff1001388 */ /* 0x000fe80000000c00 */
[----:B------:R-:W-:Y:S04]  /*22f0*/  @P1 STS.128 [R241+0x16000], RZ ;  /* 0x016000fff1001388 */ /* 0x000fe80000000c00 */
[----:B------:R-:W-:Y:S01]  /*2300*/  @!PT LDS RZ, [RZ] ;  /* 0x00000000fffff984 */ /* 0x000fe20000000800 */
[----:B------:R-:W-:Y:S01]  /*2310*/  @!PT LDS RZ, [RZ] ;  /* 0x00000000fffff984 */ /* 0x000fe20000000800 */
[----:B------:R-:W-:Y:S01]  /*2320*/  @!PT LDS RZ, [RZ] ;  /* 0x00000000fffff984 */ /* 0x000fe20000000800 */
[----:B------:R1:W-:Y:S04]  /*2330*/  @!P1 LDGSTS.E.BYPASS.LTC128B.128 [R241+0x10000], [R236.64] ;  /* 0x10000000ecf19fae */ /* 0x0003e8000b901d4a */
[----:B------:R1:W-:Y:S04]  /*2340*/  @!P1 LDGSTS.E.BYPASS.LTC128B.128 [R241+0x12000], [R236.64+0x80] ;  /* 0x12000080ecf19fae */ /* 0x0003e8000b901d4a */
[----:B------:R1:W-:Y:S04]  /*2350*/  @!P1 LDGSTS.E.BYPASS.LTC128B.128 [R241+0x14000], [R236.64+0x100] ;  /* 0x14000100ecf19fae */ /* 0x0003e8000b901d4a */
[----:B------:R1:W-:Y:S01]  /*2360*/  @!P1 LDGSTS.E.BYPASS.LTC128B.128 [R241+0x16000], [R236.64+0x180] ;  /* 0x16000180ecf19fae */ /* 0x0003e2000b901d4a */
[C---:B------:R-:W-:Y:S01]  /*2370*/  R2P PR, R6.reuse, 0x6 ;  /* 0x0000000606007804 */ /* 0x040fe20000000000 */
[----:B------:R-:W-:Y:S01]  /*2380*/  IMAD.SHL.U32 R6, R6, 0x40, RZ ;  /* 0x0000004006067824 */ /* 0x000fe200078e00ff */
[----:B------:R-:W-:Y:S01]  /*2390*/  @!P4 LEA R10, P0, R7, R236, 0x6 ;  /* 0x000000ec070ac211 */ /* 0x000fe200078030ff */
[----:B------:R-:W-:Y:S02]  /*23a0*/  @P5 STS.128 [R241+0x10800], RZ ;  /* 0x010800fff1005388 */ /* 0x000fe40000000c00 */
[----:B------:R-:W-:-:S02]  /*23b0*/  SEL R5, R5, 0xffffffe0, !P2 ;  /* 0xffffffe005057807 */ /* 0x000fc40005000000 */
[----:B------:R-:W-:Y:S01]  /*23c0*/  LOP3.LUT R6, R6, 0x1c0, RZ, 0xc0, !PT ;  /* 0x000001c006067812 */ /* 0x000fe200078ec0ff */
[----:B------:R-:W-:Y:S03]  /*23d0*/  @P5 STS.128 [R241+0x12800], RZ ;  /* 0x012800fff1005388 */ /* 0x000fe60000000c00 */
[----:B------:R-:W-:Y:S01]  /*23e0*/  LOP3.LUT R11, R6, 0x8, R11, 0xf8, !PT ;  /* 0x00000008060b7812 */ /* 0x000fe200078ef80b */
[----:B------:R-:W-:Y:S01]  /*23f0*/  @P5 STS.128 [R241+0x14800], RZ ;  /* 0x014800fff1005388 */ /* 0x000fe20000000c00 */
[----:B------:R-:W-:-:S03]  /*2400*/  SHF.R.U32.HI R6, RZ, 0x3, R6 ;  /* 0x00000003ff067819 */ /* 0x000fc60000011606 */
[----:B------:R-:W-:Y:S01]  /*2410*/  @P5 STS.128 [R241+0x16800], RZ ;  /* 0x016800fff1005388 */ /* 0x000fe20000000c00 */
[----:B------:R-:W-:Y:S02]  /*2420*/  LOP3.LUT R6, R11, R6, RZ, 0x3c, !PT ;  /* 0x000000060b067212 */ /* 0x000fe400078e3cff */
[----:B------:R-:W-:Y:S01]  /*2430*/  @!P4 LEA.HI.X R11, R7, R237, R8, 0x6, P0 ;  /* 0x000000ed070bc211 */ /* 0x000fe200000f3408 */
[----:B------:R-:W-:Y:S01]  /*2440*/  @!PT LDS RZ, [RZ] ;  /* 0x00000000fffff984 */ /* 0x000fe20000000800 */
[----:B------:R-:W-:Y:S01]  /*2450*/  @!PT LDS RZ, [RZ] ;  /* 0x00000000fffff984 */ /* 0x000fe20000000800 */
[----:B------:R-:W-:Y:S01]  /*2460*/  @!PT LDS RZ, [RZ] ;  /* 0x00000000fffff984 */ /* 0x000fe20000000800 */
[----:B------:R1:W-:Y:S01]  /*2470*/  @!P5 LDGSTS.E.BYPASS.LTC128B.128 [R241+0x10800], [R12.64] ;  /* 0x108000000cf1dfae */ /* 0x0003e2000b901d4a */
[----:B------:R-:W-:Y:S02]  /*2480*/  IMAD R7, R88, 0x400, R85 ;  /* 0x0000040058077824 */ /* 0x000fe400078e0255 */
[----:B------:R-:W-:Y:S01]  /*2490*/  @!P3 IMAD.MOV.U32 R8, RZ, RZ, R14 ;  /* 0x000000ffff08b224 */ /* 0x000fe200078e000e */
[----:B------:R1:W-:Y:S01]  /*24a0*/  @!P5 LDGSTS.E.BYPASS.LTC128B.128 [R241+0x12800], [R12.64+0x80] ;  /* 0x128000800cf1dfae */ /* 0x0003e2000b901d4a */
[----:B------:R-:W-:Y:S02]  /*24b0*/  IMAD.IADD R234, R6, 0x1, R7 ;  /* 0x0000000106ea7824 */ /* 0x000fe400078e0207 */
[----:B------:R-:W-:Y:S01]  /*24c0*/  IMAD.MOV.U32 R7, RZ, RZ, 0x10 ;  /* 0x00000010ff077424 */ /* 0x000fe200078e00ff */
[----:B------:R1:W-:Y:S01]  /*24d0*/  @!P5 LDGSTS.E.BYPASS.LTC128B.128 [R241+0x14800], [R12.64+0x100] ;  /* 0x148001000cf1dfae */ /* 0x0003e2000b901d4a */
[----:B------:R-:W-:-:S03]  /*24e0*/  IMAD.SHL.U32 R234, R234, 0x2, RZ ;  /* 0x00000002eaea7824 */ /* 0x000fc600078e00ff */
[----:B------:R1:W-:Y:S01]  /*24f0*/  @!P5 LDGSTS.E.BYPASS.LTC128B.128 [R241+0x16800], [R12.64+0x180] ;  /* 0x168001800cf1dfae */ /* 0x0003e2000b901d4a */
[----:B------:R-:W-:Y:S01]  /*2500*/  SEL R7, R7, 0xfffffff0, !P1 ;  /* 0xfffffff007077807 */ /* 0x000fe20004800000 */
[--C-:B------:R-:W-:Y:S01]  /*2510*/  IMAD R230, R5, 0x2, R234.reuse ;  /* 0x0000000205e67824 */ /* 0x100fe200078e02ea */
[----:B------:R-:W-:Y:S01]  /*2520*/  R2P PR, R0, 0x6 ;  /* 0x0000000600007804 */ /* 0x000fe20000000000 */
[----:B------:R-:W-:Y:S01]  /*2530*/  @P4 STS.128 [R241+0x11000], RZ ;  /* 0x011000fff1004388 */ /* 0x000fe20000000c00 */
[----:B------:R-:W-:Y:S01]  /*2540*/  IADD3 R0, R233, 0x8000, RZ ;  /* 0x00008000e9007810 */ /* 0x000fe20007ffe0ff */
[----:B------:R-:W-:Y:S02]  /*2550*/  IMAD R232, R7, 0x2, R234 ;  /* 0x0000000207e87824 */ /* 0x000fe400078e02ea */
[----:B------:R-:W-:Y:S02]  /*2560*/  @P4 STS.128 [R241+0x13000], RZ ;  /* 0x013000fff1004388 */ /* 0x000fe40000000c00 */
[----:B------:R-:W-:-:S02]  /*2570*/  IMAD R229, R5, 0x2, R232 ;  /* 0x0000000205e57824 */ /* 0x000fc400078e02e8 */
[----:B------:R-:W-:Y:S04]  /*2580*/  @P4 STS.128 [R241+0x15000], RZ ;  /* 0x015000fff1004388 */ /* 0x000fe80000000c00 */
[----:B------:R-:W-:Y:S01]  /*2590*/  @P4 STS.128 [R241+0x17000], RZ ;  /* 0x017000fff1004388 */ /* 0x000fe20000000c00 */
[----:B------:R-:W-:Y:S01]  /*25a0*/  @P1 IADD3 R231, R0, -0x20, RZ ;  /* 0xffffffe000e71810 */ /* 0x000fe20007ffe0ff */
[----:B------:R-:W-:Y:S02]  /*25b0*/  IMAD.MOV.U32 R0, RZ, RZ, 0x40 ;  /* 0x00000040ff007424 */ /* 0x000fe400078e00ff */
[----:B------:R-:W-:Y:S01]  /*25c0*/  @!PT LDS RZ, [RZ] ;  /* 0x00000000fffff984 */ /* 0x000fe20000000800 */
[----:B------:R-:W-:Y:S01]  /*25d0*/  @!PT LDS RZ, [RZ] ;  /* 0x00000000fffff984 */ /* 0x000fe20000000800 */
[----:B------:R-:W-:Y:S01]  /*25e0*/  @!PT LDS RZ, [RZ] ;  /* 0x00000000fffff984 */ /* 0x000fe20000000800 */
[----:B------:R1:W-:Y:S01]  /*25f0*/  @!P4 LDGSTS.E.BYPASS.LTC128B.128 [R241+0x11000], [R10.64] ;  /* 0x110000000af1cfae */ /* 0x0003e2000b901d4a */
[C---:B------:R-:W-:Y:S02]  /*2600*/  IADD3 R223, R231.reuse, 0x800, RZ ;  /* 0x00000800e7df7810 */ /* 0x040fe40007ffe0ff */
[----:B------:R-:W-:Y:S01]  /*2610*/  SEL R0, R0, 0xffffffc0, !P2 ;  /* 0xffffffc000007807 */ /* 0x000fe20005000000 */
[----:B------:R1:W-:Y:S01]  /*2620*/  @!P4 LDGSTS.E.BYPASS.LTC128B.128 [R241+0x13000], [R10.64+0x80] ;  /* 0x130000800af1cfae */ /* 0x0003e2000b901d4a */
[----:B------:R-:W-:-:S02]  /*2630*/  IADD3 R222, R231, 0x1000, RZ ;  /* 0x00001000e7de7810 */ /* 0x000fc40007ffe0ff */
[----:B------:R-:W-:Y:S01]  /*2640*/  IADD3 R221, R231, 0x1800, RZ ;  /* 0x00001800e7dd7810 */ /* 0x000fe20007ffe0ff */
[----:B------:R1:W-:Y:S01]  /*2650*/  @!P4 LDGSTS.E.BYPASS.LTC128B.128 [R241+0x15000], [R10.64+0x100] ;  /* 0x150001000af1cfae */ /* 0x0003e2000b901d4a */
[----:B------:R-:W-:Y:S01]  /*2660*/  IMAD.IADD R227, R233, 0x1, R0 ;  /* 0x00000001e9e37824 */ /* 0x000fe200078e0200 */
[C---:B------:R-:W-:Y:S01]  /*2670*/  IADD3 R219, R231.reuse, 0x2000, RZ ;  /* 0x00002000e7db7810 */ /* 0x040fe20007ffe0ff */
[----:B------:R-:W-:Y:S01]  /*2680*/  IMAD.IADD R220, R0, 0x1, R231 ;  /* 0x0000000100dc7824 */ /* 0x000fe200078e02e7 */
[----:B------:R1:W-:Y:S01]  /*2690*/  @!P4 LDGSTS.E.BYPASS.LTC128B.128 [R241+0x17000], [R10.64+0x180] ;  /* 0x170001800af1cfae */ /* 0x0003e2000b901d4a */
[----:B------:R-:W-:Y:S01]  /*26a0*/  IMAD.IADD R0, R86, 0x1, -R87 ;  /* 0x0000000156007824 */ /* 0x000fe200078e0a57 */
[C---:B------:R-:W-:Y:S02]  /*26b0*/  IADD3 R218, R231.reuse, 0x2800, RZ ;  /* 0x00002800e7da7810 */ /* 0x040fe40007ffe0ff */
[----:B------:R-:W-:Y:S01]  /*26c0*/  @P3 STS.128 [R241+0x11800], RZ ;  /* 0x011800fff1003388 */ /* 0x000fe20000000c00 */
[----:B------:R-:W-:-:S02]  /*26d0*/  IADD3 R217, R231, 0x3000, RZ ;  /* 0x00003000e7d97810 */ /* 0x000fc40007ffe0ff */
[C---:B------:R-:W-:Y:S01]  /*26e0*/  IADD3 R216, R231.reuse, 0x3800, RZ ;  /* 0x00003800e7d87810 */ /* 0x040fe20007ffe0ff */
[----:B------:R-:W-:Y:S01]  /*26f0*/  @P3 STS.128 [R241+0x13800], RZ ;  /* 0x013800fff1003388 */ /* 0x000fe20000000c00 */
[C---:B------:R-:W-:Y:S02]  /*2700*/  IADD3 R215, R231.reuse, 0x4000, RZ ;  /* 0x00004000e7d77810 */ /* 0x040fe40007ffe0ff */
[C---:B------:R-:W-:Y:S01]  /*2710*/  IADD3 R214, R231.reuse, 0x4800, RZ ;  /* 0x00004800e7d67810 */ /* 0x040fe20007ffe0ff */
[----:B------:R-:W-:Y:S01]  /*2720*/  @P3 STS.128 [R241+0x15800], RZ ;  /* 0x015800fff1003388 */ /* 0x000fe20000000c00 */
[C---:B------:R-:W-:Y:S02]  /*2730*/  IADD3 R213, R231.reuse, 0x5000, RZ ;  /* 0x00005000e7d57810 */ /* 0x040fe40007ffe0ff */
[C---:B------:R-:W-:Y:S01]  /*2740*/  IADD3 R212, R231.reuse, 0x5800, RZ ;  /* 0x00005800e7d47810 */ /* 0x040fe20007ffe0ff */
[----:B------:R-:W-:Y:S01]  /*2750*/  @P3 STS.128 [R241+0x17800], RZ ;  /* 0x017800fff1003388 */ /* 0x000fe20000000c00 */
[----:B------:R-:W-:-:S02]  /*2760*/  IADD3 R211, R231, 0x6000, RZ ;  /* 0x00006000e7d37810 */ /* 0x000fc40007ffe0ff */
[C---:B------:R-:W-:Y:S01]  /*2770*/  IADD3 R210, R231.reuse, 0x6800, RZ ;  /* 0x00006800e7d27810 */ /* 0x040fe20007ffe0ff */
[----:B------:R-:W-:Y:S01]  /*2780*/  @!PT LDS RZ, [RZ] ;  /* 0x00000000fffff984 */ /* 0x000fe20000000800 */
[----:B------:R-:W-:Y:S01]  /*2790*/  @!PT LDS RZ, [RZ] ;  /* 0x00000000fffff984 */ /* 0x000fe20000000800 */
[----:B------:R-:W-:Y:S01]  /*27a0*/  @!PT LDS RZ, [RZ] ;  /* 0x00000000fffff984 */ /* 0x000fe20000000800 */
[----:B------:R2:W-:Y:S01]  /*27b0*/  @!P3 LDGSTS.E.BYPASS.LTC128B.128 [R241+0x11800], [R8.64] ;  /* 0x1180000008f1bfae */ /* 0x0005e2000b901d4a */
[C---:B------:R-:W-:Y:S02]  /*27c0*/  IADD3 R209, R231.reuse, 0x7000, RZ ;  /* 0x00007000e7d17810 */ /* 0x040fe40007ffe0ff */
[----:B------:R-:W-:Y:S01]  /*27d0*/  IADD3 R208, R231, 0x7800, RZ ;  /* 0x00007800e7d07810 */ /* 0x000fe20007ffe0ff */
[----:B------:R2:W-:Y:S04]  /*27e0*/  @!P3 LDGSTS.E.BYPASS.LTC128B.128 [R241+0x13800], [R8.64+0x80] ;  /* 0x1380008008f1bfae */ /* 0x0005e8000b901d4a */
[----:B------:R2:W-:Y:S04]  /*27f0*/  @!P3 LDGSTS.E.BYPASS.LTC128B.128 [R241+0x15800], [R8.64+0x100] ;  /* 0x1580010008f1bfae */ /* 0x0005e8000b901d4a */
[----:B------:R2:W-:Y:S04]  /*2800*/  @!P3 LDGSTS.E.BYPASS.LTC128B.128 [R241+0x17800], [R8.64+0x180] ;  /* 0x1780018008f1bfae */ /* 0x0005e8000b901d4a */
[----:B-1----:R-:W-:Y:S04]  /*2810*/  LDSM.16.M88.4 R12, [R234] ;  /* 0x00000000ea0c783b */ /* 0x002fe80000000200 */
[----:B------:R-:W4:Y:S04]  /*2820*/  LDSM.16.M88.4 R16, [R233+0x8000] ;  /* 0x00800000e910783b */ /* 0x000f280000000200 */
[----:B------:R-:W1:Y:S04]  /*2830*/  LDSM.16.M88.4 R60, [R233+0x8800] ;  /* 0x00880000e93c783b */ /* 0x000e680000000200 */
[----:B------:R-:W1:Y:S04]  /*2840*/  LDSM.16.M88.4 R52, [R233+0x9000] ;  /* 0x00900000e934783b */ /* 0x000e680000000200 */
[----:B------:R-:W1:Y:S04]  /*2850*/  LDSM.16.M88.4 R32, [R233+0x9800] ;  /* 0x00980000e920783b */ /* 0x000e680000000200 */
[----:B------:R-:W-:Y:S04]  /*2860*/  LDSM.16.M88.4 R36, [R232] ;  /* 0x00000000e824783b */ /* 0x000fe80000000200 */
[----:B--2---:R-:W2:Y:S04]  /*2870*/  LDSM.16.M88.4 R28, [R231] ;  /* 0x00000000e71c783b */ /* 0x004ea80000000200 */
[----:B---3--:R-:W3:Y:S04]  /*2880*/  LDSM.16.M88.4 R24, [R231+0x800] ;  /* 0x00080000e718783b */ /* 0x008ee80000000200 */
[----:B------:R-:W2:Y:S04]  /*2890*/  LDSM.16.M88.4 R8, [R231+0x1000] ;  /* 0x00100000e708783b */ /* 0x000ea80000000200 */
[----:B------:R-:W2:Y:S04]  /*28a0*/  LDSM.16.M88.4 R72, [R231+0x1800] ;  /* 0x00180000e748783b */ /* 0x000ea80000000200 */
[----:B------:R-:W-:Y:S01]  /*28b0*/  LDSM.16.M88.4 R44, [R230] ;  /* 0x00000000e62c783b */ /* 0x000fe20000000200 */
[C---:B----4-:R-:W-:Y:S03]  /*28c0*/  HMMA.16816.F32 R20, R12.reuse, R16, RZ ;  /* 0x000000100c14723c */ /* 0x050fe600000018ff */
[----:B------:R-:W-:Y:S04]  /*28d0*/  LDSM.16.M88.4 R40, [R227+0x8800] ;  /* 0x00880000e328783b */ /* 0x000fe80000000200 */
[----:B------:R-:W-:Y:S01]  /*28e0*/  LDSM.16.M88.4 R68, [R227+0x9000] ;  /* 0x00900000e344783b */ /* 0x000fe20000000200 */
[C---:B------:R-:W-:Y:S03]  /*28f0*/  HMMA.16816.F32 R16, R12.reuse, R18, RZ ;  /* 0x000000120c10723c */ /* 0x040fe600000018ff */
[----:B------:R-:W-:Y:S04]  /*2900*/  LDSM.16.M88.4 R76, [R231+0x4800] ;  /* 0x00480000e74c783b */ /* 0x000fe80000000200 */
[----:B------:R-:W-:Y:S01]  /*2910*/  LDSM.16.M88.4 R80, [R229+0x4000] ;  /* 0x00400000e550783b */ /* 0x000fe20000000200 */
[C---:B-1----:R-:W-:Y:S03]  /*2920*/  HMMA.16816.F32 R64, R12.reuse, R60, RZ ;  /* 0x0000003c0c40723c */ /* 0x042fe600000018ff */
[----:B------:R-:W0:Y:S05]  /*2930*/  LDGDEPBAR ;  /* 0x00000000000079af */ /* 0x000e2a0000000000 */
[C---:B------:R-:W-:Y:S08]  /*2940*/  HMMA.16816.F32 R56, R12.reuse, R52, RZ ;  /* 0x000000340c38723c */ /* 0x040ff000000018ff */
[C---:B------:R-:W-:Y:S08]  /*2950*/  HMMA.16816.F32 R60, R12.reuse, R62, RZ ;  /* 0x0000003e0c3c723c */ /* 0x040ff000000018ff */
[C---:B------:R-:W-:Y:S08]  /*2960*/  HMMA.16816.F32 R52, R12.reuse, R54, RZ ;  /* 0x000000360c34723c */ /* 0x040ff000000018ff */
[C---:B------:R-:W-:Y:S08]  /*2970*/  HMMA.16816.F32 R48, R12.reuse, R32, RZ ;  /* 0x000000200c30723c */ /* 0x040ff000000018ff */
[----:B------:R-:W-:Y:S01]  /*2980*/  HMMA.16816.F32 R12, R12, R34, RZ ;  /* 0x000000220c0c723c */ /* 0x000fe200000018ff */
[----:B------:R-:W1:Y:S07]  /*2990*/  LDSM.16.M88.4 R32, [R227+0x8000] ;  /* 0x00800000e320783b */ /* 0x000e6e0000000200 */
[C---:B--2---:R-:W-:Y:S08]  /*29a0*/  HMMA.16816.F32 R20, R36.reuse, R28, R20 ;  /* 0x0000001c2414723c */ /* 0x044ff00000001814 */
[C---:B------:R-:W-:Y:S01]  /*29b0*/  HMMA.16816.F32 R16, R36.reuse, R30, R16 ;  /* 0x0000001e2410723c */ /* 0x040fe20000001810 */
[----:B------:R-:W-:Y:S07]  /*29c0*/  LDSM.16.M88.4 R28, [R229] ;  /* 0x00000000e51c783b */ /* 0x000fee0000000200 */
[C---:B---3--:R-:W-:Y:S08]  /*29d0*/  HMMA.16816.F32 R64, R36.reuse, R24, R64 ;  /* 0x000000182440723c */ /* 0x048ff00000001840 */
        /* <DEDUP_REMOVED lines=28> */
[C---:B-1----:R-:W-:Y:S08]  /*2ba0*/  HMMA.16816.F32 R56, R28.reuse, R32, R56 ;  /* 0x000000201c38723c */ /* 0x042ff00000001838 */
[C---:B------:R-:W-:Y:S01]  /*2bb0*/  HMMA.16816.F32 R52, R28.reuse, R34, R52 ;  /* 0x000000221c34723c */ /* 0x040fe20000001834 */
[----:B------:R-:W1:Y:S07]  /*2bc0*/  LDSM.16.M88.4 R32, [R233+0xb800] ;  /* 0x00b80000e920783b */ /* 0x000e6e0000000200 */
[C---:B------:R-:W-:Y:S08]  /*2bd0*/  HMMA.16816.F32 R48, R28.reuse, R40, R48 ;  /* 0x000000281c30723c */ /* 0x040ff00000001830 */
[----:B------:R-:W-:Y:S01]  /*2be0*/  HMMA.16816.F32 R44, R28, R42, R44 ;  /* 0x0000002a1c2c723c */ /* 0x000fe2000000182c */
[----:B------:R-:W-:Y:S04]  /*2bf0*/  LDSM.16.M88.4 R40, [R232+0x2000] ;  /* 0x00200000e828783b */ /* 0x000fe80000000200 */
[----:B------:R-:W-:Y:S03]  /*2c00*/  LDSM.16.M88.4 R28, [R231+0x2000] ;  /* 0x00200000e71c783b */ /* 0x000fe60000000200 */
[C---:B--2---:R-:W-:Y:S08]  /*2c10*/  HMMA.16816.F32 R20, R24.reuse, R8, R20 ;  /* 0x000000081814723c */ /* 0x044ff00000001814 */
[C---:B------:R-:W-:Y:S01]  /*2c20*/  HMMA.16816.F32 R16, R24.reuse, R10, R16 ;  /* 0x0000000a1810723c */ /* 0x040fe20000001810 */
[----:B------:R-:W2:Y:S07]  /*2c30*/  LDSM.16.M88.4 R8, [R231+0x2800] ;  /* 0x00280000e708783b */ /* 0x000eae0000000200 */
[C---:B------:R-:W-:Y:S08]  /*2c40*/  HMMA.16816.F32 R64, R24.reuse, R12, R64 ;  /* 0x0000000c1840723c */ /* 0x040ff00000001840 */
[C---:B------:R-:W-:Y:S01]  /*2c50*/  HMMA.16816.F32 R60, R24.reuse, R14, R60 ;  /* 0x0000000e183c723c */ /* 0x040fe2000000183c */
[----:B------:R-:W4:Y:S07]  /*2c60*/  LDSM.16.M88.4 R12, [R231+0x3000] ;  /* 0x00300000e70c783b */ /* 0x000f2e0000000200 */
[C---:B---3--:R-:W-:Y:S08]  /*2c70*/  HMMA.16816.F32 R56, R24.reuse, R36, R56 ;  /* 0x000000241838723c */ /* 0x048ff00000001838 */
[C---:B------:R-:W-:Y:S01]  /*2c80*/  HMMA.16816.F32 R52, R24.reuse, R38, R52 ;  /* 0x000000261834723c */ /* 0x040fe20000001834 */
[----:B------:R-:W-:Y:S07]  /*2c90*/  LDSM.16.M88.4 R36, [R227+0xa000] ;  /* 0x00a00000e324783b */ /* 0x000fee0000000200 */
[C---:B-1----:R-:W-:Y:S08]  /*2ca0*/  HMMA.16816.F32 R48, R24.reuse, R32, R48 ;  /* 0x000000201830723c */ /* 0x042ff00000001830 */
        /* <DEDUP_REMOVED lines=8> */
[----:B------:R-:W3:Y:S07]  /*2d30*/  LDSM.16.M88.4 R28, [R227+0xb800] ;  /* 0x00b80000e31c783b */ /* 0x000eee0000000200 */
[C---:B----4-:R-:W-:Y:S08]  /*2d40*/  HMMA.16816.F32 R56, R40.reuse, R12, R56 ;  /* 0x0000000c2838723c */ /* 0x050ff00000001838 */
[C---:B------:R-:W-:Y:S01]  /*2d50*/  HMMA.16816.F32 R52, R40.reuse, R14, R52 ;  /* 0x0000000e2834723c */ /* 0x040fe20000001834 */
[----:B------:R-:W4:Y:S07]  /*2d60*/  LDSM.16.M88.4 R12, [R220+0x2000] ;  /* 0x00200000dc0c783b */ /* 0x000f2e0000000200 */
[C---:B------:R-:W-:Y:S08]  /*2d70*/  HMMA.16816.F32 R48, R40.reuse, R72, R48 ;  /* 0x000000482830723c */ /* 0x040ff00000001830 */
[----:B------:R-:W-:Y:S01]  /*2d80*/  HMMA.16816.F32 R44, R40, R74, R44 ;  /* 0x0000004a282c723c */ /* 0x000fe2000000182c */
[----:B------:R-:W3:Y:S04]  /*2d90*/  LDSM.16.M88.4 R40, [R220+0x2800] ;  /* 0x00280000dc28783b */ /* 0x000ee80000000200 */
[----:B------:R-:W-:Y:S03]  /*2da0*/  LDSM.16.M88.4 R72, [R220+0x3800] ;  /* 0x00380000dc48783b */ /* 0x000fe60000000200 */
[C---:B-1----:R-:W-:Y:S08]  /*2db0*/  HMMA.16816.F32 R20, R24.reuse, R36, R20 ;  /* 0x000000241814723c */ /* 0x042ff00000001814 */
[C---:B------:R-:W-:Y:S01]  /*2dc0*/  HMMA.16816.F32 R16, R24.reuse, R38, R16 ;  /* 0x000000261810723c */ /* 0x040fe20000001810 */
[----:B------:R-:W-:Y:S07]  /*2dd0*/  LDSM.16.M88.4 R36, [R233+0xc000] ;  /* 0x00c00000e924783b */ /* 0x000fee0000000200 */
[C---:B--2---:R-:W-:Y:S08]  /*2de0*/  HMMA.16816.F32 R56, R24.reuse, R8, R56 ;  /* 0x000000081838723c */ /* 0x044ff00000001838 */
[C---:B------:R-:W-:Y:S01]  /*2df0*/  HMMA.16816.F32 R52, R24.reuse, R10, R52 ;  /* 0x0000000a1834723c */ /* 0x040fe20000001834 */
[----:B------:R-:W1:Y:S07]  /*2e00*/  LDSM.16.M88.4 R8, [R220+0x3000] ;  /* 0x00300000dc08783b */ /* 0x000e6e0000000200 */
[C---:B------:R-:W-:Y:S08]  /*2e10*/  HMMA.16816.F32 R64, R24.reuse, R32, R64 ;  /* 0x000000201840723c */ /* 0x040ff00000001840 */
[C---:B------:R-:W-:Y:S01]  /*2e20*/  HMMA.16816.F32 R60, R24.reuse, R34, R60 ;  /* 0x00000022183c723c */ /* 0x040fe2000000183c */
[----:B------:R-:W-:Y:S07]  /*2e30*/  LDSM.16.M88.4 R32, [R233+0xc800] ;  /* 0x00c80000e920783b */ /* 0x000fee0000000200 */
[C---:B---3--:R-:W-:Y:S08]  /*2e40*/  HMMA.16816.F32 R48, R24.reuse, R28, R48 ;  /* 0x0000001c1830723c */ /* 0x048ff00000001830 */
[----:B------:R-:W-:Y:S01]  /*2e50*/  HMMA.16816.F32 R44, R24, R30, R44 ;  /* 0x0000001e182c723c */ /* 0x000fe2000000182c */
[----:B------:R-:W2:Y:S04]  /*2e60*/  LDSM.16.M88.4 R24, [R234+0x4000] ;  /* 0x00400000ea18783b */ /* 0x000ea80000000200 */
[----:B------:R-:W-:Y:S03]  /*2e70*/  LDSM.16.M88.4 R28, [R233+0xd800] ;  /* 0x00d80000e91c783b */ /* 0x000fe60000000200 */
[C---:B----4-:R-:W-:Y:S08]  /*2e80*/  HMMA.16816.F32 R20, R68.reuse, R12, R20 ;  /* 0x0000000c4414723c */ /* 0x050ff00000001814 */
        /* <DEDUP_REMOVED lines=15> */
[C---:B---3--:R-:W-:Y:S08]  /*2f80*/  HMMA.16816.F32 R56, R24.reuse, R12, R56 ;  /* 0x0000000c1838723c */ /* 0x048ff00000001838 */
[C---:B------:R-:W-:Y:S01]  /*2f90*/  HMMA.16816.F32 R52, R24.reuse, R14, R52 ;  /* 0x0000000e1834723c */ /* 0x040fe20000001834 */
[----:B------:R-:W2:Y:S07]  /*2fa0*/  LDSM.16.M88.4 R12, [R230+0x4000] ;  /* 0x00400000e60c783b */ /* 0x000eae0000000200 */
[C---:B------:R-:W-:Y:S08]  /*2fb0*/  HMMA.16816.F32 R48, R24.reuse, R28, R48 ;  /* 0x0000001c1830723c */ /* 0x040ff00000001830 */
[C---:B------:R-:W-:Y:S08]  /*2fc0*/  HMMA.16816.F32 R64, R24.reuse, R32, R64 ;  /* 0x000000201840723c */ /* 0x040ff00000001840 */
[C---:B------:R-:W-:Y:S01]  /*2fd0*/  HMMA.16816.F32 R60, R24.reuse, R34, R60 ;  /* 0x00000022183c723c */ /* 0x040fe2000000183c */
[----:B------:R-:W-:Y:S07]  /*2fe0*/  LDSM.16.M88.4 R32, [R227+0xc800] ;  /* 0x00c80000e320783b */ /* 0x000fee0000000200 */
[----:B------:R-:W-:Y:S01]  /*2ff0*/  HMMA.16816.F32 R44, R24, R30, R44 ;  /* 0x0000001e182c723c */ /* 0x000fe2000000182c */
[----:B------:R-:W3:Y:S04]  /*3000*/  LDSM.16.M88.4 R24, [R227+0xd800] ;  /* 0x00d80000e318783b */ /* 0x000ee80000000200 */
[----:B------:R-:W2:Y:S03]  /*3010*/  LDSM.16.M88.4 R28, [R227+0xd000] ;  /* 0x00d00000e31c783b */ /* 0x000ea60000000200 */
[C---:B-1----:R-:W-:Y:S08]  /*3020*/  HMMA.16816.F32 R20, R40.reuse, R8, R20 ;  /* 0x000000082814723c */ /* 0x042ff00000001814 */
[C---:B------:R-:W-:Y:S01]  /*3030*/  HMMA.16816.F32 R16, R40.reuse, R10, R16 ;  /* 0x0000000a2810723c */ /* 0x040fe20000001810 */
[----:B------:R-:W1:Y:S07]  /*3040*/  LDSM.16.M88.4 R8, [R220+0x4000] ;  /* 0x00400000dc08783b */ /* 0x000e6e0000000200 */
[C---:B----4-:R-:W-:Y:S08]  /*3050*/  HMMA.16816.F32 R48, R40.reuse, R68, R48 ;  /* 0x000000442830723c */ /* 0x050ff00000001830 */
[C---:B------:R-:W-:Y:S08]  /*3060*/  HMMA.16816.F32 R64, R40.reuse, R76, R64 ;  /* 0x0000004c2840723c */ /* 0x040ff00000001840 */
[C---:B------:R-:W-:Y:S01]  /*3070*/  HMMA.16816.F32 R60, R40.reuse, R78, R60 ;  /* 0x0000004e283c723c */ /* 0x040fe2000000183c */
[----:B------:R-:W-:Y:S07]  /*3080*/  LDSM.16.M88.4 R76, [R220+0x4800] ;  /* 0x00480000dc4c783b */ /* 0x000fee0000000200 */
[C---:B------:R-:W-:Y:S01]  /*3090*/  HMMA.16816.F32 R44, R40.reuse, R70, R44 ;  /* 0x00000046282c723c */ /* 0x040fe2000000182c */
[----:B------:R-:W4:Y:S07]  /*30a0*/  LDSM.16.M88.4 R68, [R220+0x5800] ;  /* 0x00580000dc44783b */ /* 0x000f2e0000000200 */
        /* <DEDUP_REMOVED lines=9> */
[C---:B------:R-:W-:Y:S01]  /*3140*/  HMMA.16816.F32 R60, R12.reuse, R34, R60 ;  /* 0x000000220c3c723c */ /* 0x040fe2000000183c */
[----:B------:R-:W3:Y:S07]  /*3150*/  LDSM.16.M88.4 R32, [R233+0xe800] ;  /* 0x00e80000e920783b */ /* 0x000eee0000000200 */
[C---:B------:R-:W-:Y:S01]  /*3160*/  HMMA.16816.F32 R44, R12.reuse, R26, R44 ;  /* 0x0000001a0c2c723c */ /* 0x040fe2000000182c */
[----:B------:R-:W2:Y:S07]  /*3170*/  LDSM.16.M88.4 R24, [R233+0xf800] ;  /* 0x00f80000e918783b */ /* 0x000eae0000000200 */
        /* <DEDUP_REMOVED lines=8> */
[C---:B------:R-:W-:Y:S08]  /*3200*/  HMMA.16816.F32 R64, R80.reuse, R76, R64 ;  /* 0x0000004c5040723c */ /* 0x040ff00000001840 */
[C---:B------:R-:W-:Y:S08]  /*3210*/  HMMA.16816.F32 R60, R80.reuse, R78, R60 ;  /* 0x0000004e503c723c */ /* 0x040ff0000000183c */
[C---:B------:R-:W-:Y:S01]  /*3220*/  HMMA.16816.F32 R68, R80.reuse, R70, R44 ;  /* 0x000000465044723c */ /* 0x040fe2000000182c */
[----:B------:R-:W4:Y:S07]  /*3230*/  LDSM.16.M88.4 R44, [R231+0x6800] ;  /* 0x00680000e72c783b */ /* 0x000f2e0000000200 */
[C---:B------:R-:W-:Y:S08]  /*3240*/  HMMA.16816.F32 R56, R80.reuse, R72, R56 ;  /* 0x000000485038723c */ /* 0x040ff00000001838 */
[----:B------:R-:W-:Y:S08]  /*3250*/  HMMA.16816.F32 R52, R80, R74, R52 ;  /* 0x0000004a5034723c */ /* 0x000ff00000001834 */
        /* <DEDUP_REMOVED lines=8> */
[----:B------:R-:W3:Y:S07]  /*32e0*/  LDSM.16.M88.4 R24, [R231+0x7800] ;  /* 0x00780000e718783b */ /* 0x000eee0000000200 */
[C---:B------:R-:W-:Y:S08]  /*32f0*/  HMMA.16816.F32 R56, R40.reuse, R28, R56 ;  /* 0x0000001c2838723c */ /* 0x040ff00000001838 */
[----:B------:R-:W-:Y:S01]  /*3300*/  HMMA.16816.F32 R52, R40, R30, R52 ;  /* 0x0000001e2834723c */ /* 0x000fe20000001834 */
[----:B------:R-:W-:Y:S04]  /*3310*/  LDSM.16.M88.4 R28, [R227+0xe800] ;  /* 0x00e80000e31c783b */ /* 0x000fe80000000200 */
[----:B------:R-:W-:Y:S03]  /*3320*/  LDSM.16.M88.4 R40, [R227+0xf000] ;  /* 0x00f00000e328783b */ /* 0x000fe60000000200 */
[C---:B-1----:R-:W-:Y:S08]  /*3330*/  HMMA.16816.F32 R20, R12.reuse, R8, R20 ;  /* 0x000000080c14723c */ /* 0x042ff00000001814 */
[C---:B------:R-:W-:Y:S01]  /*3340*/  HMMA.16816.F32 R16, R12.reuse, R10, R16 ;  /* 0x0000000a0c10723c */ /* 0x040fe20000001810 */
[----:B------:R-:W1:Y:S07]  /*3350*/  LDSM.16.M88.4 R8, [R230+0x6000] ;  /* 0x00600000e608783b */ /* 0x000e6e0000000200 */
[C---:B----4-:R-:W-:Y:S08]  /*3360*/  HMMA.16816.F32 R64, R12.reuse, R44, R64 ;  /* 0x0000002c0c40723c */ /* 0x050ff00000001840 */
[C---:B------:R-:W-:Y:S01]  /*3370*/  HMMA.16816.F32 R60, R12.reuse, R46, R60 ;  /* 0x0000002e0c3c723c */ /* 0x040fe2000000183c */
[----:B------:R-:W4:Y:S07]  /*3380*/  LDSM.16.M88.4 R44, [R227+0xf800] ;  /* 0x00f80000e32c783b */ /* 0x000f2e0000000200 */
[C---:B--2---:R-:W-:Y:S08]  /*3390*/  HMMA.16816.F32 R56, R12.reuse, R36, R56 ;  /* 0x000000240c38723c */ /* 0x044ff00000001838 */
[C---:B------:R-:W-:Y:S01]  /*33a0*/  HMMA.16816.F32 R72, R12.reuse, R38, R52 ;  /* 0x000000260c48723c */ /* 0x040fe20000001834 */
[----:B------:R-:W-:Y:S04]  /*33b0*/  LDSM.16.M88.4 R36, [R229+0x6000] ;  /* 0x00600000e524783b */ /* 0x000fe80000000200 */
[----:B------:R-:W2:Y:S03]  /*33c0*/  LDSM.16.M88.4 R52, [R220+0x6000] ;  /* 0x00600000dc34783b */ /* 0x000ea60000000200 */
[C---:B---3--:R-:W-:Y:S07]  /*33d0*/  HMMA.16816.F32 R48, R12.reuse, R24, R48 ;  /* 0x000000180c30723c */ /* 0x048fee0000001830 */
[----:B------:R-:W-:Y:S01]  /*33e0*/  SHF.R.S32.HI R25, RZ, 0x1f, R0 ;  /* 0x0000001fff197819 */ /* 0x000fe20000011400 */
[----:B------:R-:W-:Y:S01]  /*33f0*/  HMMA.16816.F32 R68, R12, R26, R68 ;  /* 0x0000001a0c44723c */ /* 0x000fe20000001844 */
[----:B------:R-:W3:Y:S02]  /*3400*/  LDSM.16.M88.4 R12, [R220+0x6800] ;  /* 0x00680000dc0c783b */ /* 0x000ee40000000200 */
[----:B------:R-:W-:-:S02]  /*3410*/  LEA.HI R0, R25, R0, RZ, 0x2 ;  /* 0x0000000019007211 */ /* 0x000fc400078f10ff */
[----:B------:R-:W2:Y:S02]  /*3420*/  LDSM.16.M88.4 R24, [R220+0x7000] ;  /* 0x00700000dc18783b */ /* 0x000ea40000000200 */
[----:B------:R-:W-:Y:S01]  /*3430*/  SHF.R.S32.HI R0, RZ, 0x2, R0 ;  /* 0x00000002ff007819 */ /* 0x000fe20000011400 */
[C---:B-1----:R-:W-:Y:S08]  /*3440*/  HMMA.16816.F32 R20, R8.reuse, R32, R20 ;  /* 0x000000200814723c */ /* 0x042ff00000001814 */
[C---:B------:R-:W-:Y:S08]  /*3450*/  HMMA.16816.F32 R16, R8.reuse, R34, R16 ;  /* 0x000000220810723c */ /* 0x040ff00000001810 */
[C---:B------:R-:W-:Y:S07]  /*3460*/  HMMA.16816.F32 R64, R8.reuse, R28, R64 ;  /* 0x0000001c0840723c */ /* 0x040fee0000001840 */
[----:B------:R-:W-:Y:S01]  /*3470*/  IMAD R29, R88, 0x10, R89 ;  /* 0x00000010581d7824 */ /* 0x000fe200078e0259 */
[----:B------:R-:W-:Y:S04]  /*3480*/  HMMA.16816.F32 R60, R8, R30, R60 ;  /* 0x0000001e083c723c */ /* 0x000fe8000000183c */
[----:B------:R-:W-:Y:S01]  /*3490*/  IADD3 R29, R29, 0x1, R0 ;  /* 0x000000011d1d7810 */ /* 0x000fe20007ffe000 */
[----:B------:R-:W-:-:S03]  /*34a0*/  IMAD.IADD R0, R85, 0x1, R6 ;  /* 0x0000000155007824 */ /* 0x000fc600078e0206 */
[----:B------:R-:W-:Y:S01]  /*34b0*/  HMMA.16816.F32 R56, R8, R40, R56 ;  /* 0x000000280838723c */ /* 0x000fe20000001838 */
[----:B------:R-:W-:-:S04]  /*34c0*/  IADD3 R29, R84, R29, -R90 ;  /* 0x0000001d541d7210 */ /* 0x000fc80007ffe85a */
[----:B------:R-:W-:Y:S01]  /*34d0*/  IADD3 R31, R29, c[0x0][0x2e8], RZ ;  /* 0x0000ba001d1f7a10 */ /* 0x000fe20007ffe0ff */
[----:B------:R-:W-:Y:S02]  /*34e0*/  IMAD.IADD R29, R3, 0x1, R202 ;  /* 0x00000001031d7824 */ /* 0x000fe400078e02ca */
[C---:B------:R-:W-:Y:S01]  /*34f0*/  HMMA.16816.F32 R72, R8.reuse, R42, R72 ;  /* 0x0000002a0848723c */ /* 0x040fe20000001848 */
[C---:B------:R-:W-:Y:S02]  /*3500*/  IADD3 R167, R31.reuse, 0x8, RZ ;  /* 0x000000081fa77810 */ /* 0x040fe40007ffe0ff */
[-C--:B------:R-:W-:Y:S02]  /*3510*/  IMNMX R200, R31, R84.reuse, PT ;  /* 0x000000541fc87217 */ /* 0x080fe40003800200 */
[----:B------:R-:W-:Y:S02]  /*3520*/  IMNMX R167, R167, R84, PT ;  /* 0x00000054a7a77217 */ /* 0x000fe40003800200 */
[----:B------:R-:W-:Y:S01]  /*3530*/  IADD3 R6, R29, 0x1, RZ ;  /* 0x000000011d067810 */ /* 0x000fe20007ffe0ff */
[----:B----4-:R-:W-:Y:S03]  /*3540*/  HMMA.16816.F32 R48, R8, R44, R48 ;  /* 0x0000002c0830723c */ /* 0x010fe60000001830 */
[----:B------:R-:W-:-:S02]  /*3550*/  ISETP.GE.AND P0, PT, R6, R200, PT ;  /* 0x000000c80600720c */ /* 0x000fc40003f06270 */
[----:B------:R-:W-:Y:S02]  /*3560*/  ISETP.GE.AND P5, PT, R6, R167, PT ;  /* 0x000000a70600720c */ /* 0x000fe40003fa6270 */
[----:B------:R-:W-:Y:S01]  /*3570*/  IADD3 R6, R29, 0x10, RZ ;  /* 0x000000101d067810 */ /* 0x000fe20007ffe0ff */
[----:B------:R-:W-:Y:S01]  /*3580*/  HMMA.16816.F32 R68, R8, R46, R68 ;  /* 0x0000002e0844723c */ /* 0x000fe20000001844 */
[----:B------:R-:W1:Y:S01]  /*3590*/  LDSM.16.M88.4 R8, [R220+0x7800] ;  /* 0x00780000dc08783b */ /* 0x000e620000000200 */
[----:B------:R-:W-:-:S06]  /*35a0*/  DEPBAR.LE SB0, 0x0 ;  /* 0x000080000000791a */ /* 0x000fcc0000000000 */
[C---:B--2---:R-:W-:Y:S08]  /*35b0*/  HMMA.16816.F32 R20, R36.reuse, R52, R20 ;  /* 0x000000342414723c */ /* 0x044ff00000001814 */
[C---:B------:R-:W-:Y:S08]  /*35c0*/  HMMA.16816.F32 R16, R36.reuse, R54, R16 ;  /* 0x000000362410723c */ /* 0x040ff00000001810 */
[C---:B---3--:R-:W-:Y:S07]  /*35d0*/  HMMA.16816.F32 R64, R36.reuse, R12, R64 ;  /* 0x0000000c2440723c */ /* 0x048fee0000001840 */
[C---:B------:R-:W-:Y:S01]  /*35e0*/  IADD3 R13, R29.reuse, 0x8, RZ ;  /* 0x000000081d0d7810 */ /* 0x040fe20007ffe0ff */
[----:B------:R-:W-:Y:S01]  /*35f0*/  HMMA.16816.F32 R60, R36, R14, R60 ;  /* 0x0000000e243c723c */ /* 0x000fe2000000183c */
[----:B------:R-:W-:-:S02]  /*3600*/  IADD3 R12, R29, 0x9, RZ ;  /* 0x000000091d0c7810 */ /* 0x000fc40007ffe0ff */
[CC--:B------:R-:W-:Y:S02]  /*3610*/  ISETP.GE.AND P2, PT, R13.reuse, R200.reuse, PT ;  /* 0x000000c80d00720c */ /* 0x0c0fe40003f46270 */
[-C--:B------:R-:W-:Y:S02]  /*3620*/  ISETP.GE.AND P1, PT, R13, R167.reuse, PT ;  /* 0x000000a70d00720c */ /* 0x080fe40003f26270 */
[C---:B------:R-:W-:Y:S01]  /*3630*/  ISETP.GE.AND P3, PT, R12.reuse, R200, PT ;  /* 0x000000c80c00720c */ /* 0x040fe20003f66270 */
[----:B------:R-:W-:Y:S01]  /*3640*/  HMMA.16816.F32 R56, R36, R24, R56 ;  /* 0x000000182438723c */ /* 0x000fe20000001838 */
[----:B------:R-:W-:Y:S02]  /*3650*/  ISETP.GE.AND P4, PT, R12, R167, PT ;  /* 0x000000a70c00720c */ /* 0x000fe40003f86270 */
[----:B------:R-:W-:Y:S02]  /*3660*/  IADD3 R12, R29, 0x11, RZ ;  /* 0x000000111d0c7810 */ /* 0x000fe40007ffe0ff */
[----:B------:R-:W-:-:S02]  /*3670*/  FSEL R30, R21, -INF , !P0 ;  /* 0xff800000151e7808 */ /* 0x000fc40004000000 */
[----:B------:R-:W-:Y:S01]  /*3680*/  FSEL R28, R16, -INF , !P2 ;  /* 0xff800000101c7808 */ /* 0x000fe20005000000 */
[C---:B------:R-:W-:Y:S01]  /*3690*/  HMMA.16816.F32 R72, R36.reuse, R26, R72 ;  /* 0x0000001a2448723c */ /* 0x040fe20000001848 */
[C---:B------:R-:W-:Y:S02]  /*36a0*/  ISETP.GE.AND P0, PT, R6.reuse, R200, PT ;  /* 0x000000c80600720c */ /* 0x040fe40003f06270 */
[----:B------:R-:W-:Y:S02]  /*36b0*/  ISETP.GE.AND P2, PT, R6, R167, PT ;  /* 0x000000a70600720c */ /* 0x000fe40003f46270 */
[----:B------:R-:W-:Y:S02]  /*36c0*/  FSEL R21, R18, -INF , !P1 ;  /* 0xff80000012157808 */ /* 0x000fe40004800000 */
[----:B------:R-:W-:Y:S01]  /*36d0*/  IADD3 R6, R29, 0x18, RZ ;  /* 0x000000181d067810 */ /* 0x000fe20007ffe0ff */
[----:B-1----:R-:W-:Y:S01]  /*36e0*/  HMMA.16816.F32 R48, R36, R8, R48 ;  /* 0x000000082430723c */ /* 0x002fe20000001830 */
[----:B------:R-:W-:-:S02]  /*36f0*/  FSEL R18, R17, -INF , !P3 ;  /* 0xff80000011127808 */ /* 0x000fc40005800000 */
[C---:B------:R-:W-:Y:S02]  /*3700*/  ISETP.GE.AND P1, PT, R12.reuse, R200, PT ;  /* 0x000000c80c00720c */ /* 0x040fe40003f26270 */
[-C--:B------:R-:W-:Y:S02]  /*3710*/  ISETP.GE.AND P3, PT, R12, R167.reuse, PT ;  /* 0x000000a70c00720c */ /* 0x080fe40003f66270 */
[----:B------:R-:W-:Y:S01]  /*3720*/  IADD3 R12, R29, 0x19, RZ ;  /* 0x000000191d0c7810 */ /* 0x000fe20007ffe0ff */
[----:B------:R-:W-:Y:S01]  /*3730*/  HMMA.16816.F32 R68, R36, R10, R68 ;  /* 0x0000000a2444723c */ /* 0x000fe20000001844 */
[----:B------:R-:W-:Y:S02]  /*3740*/  FSEL R16, R64, -INF , !P0 ;  /* 0xff80000040107808 */ /* 0x000fe40004000000 */
[----:B------:R-:W-:Y:S02]  /*3750*/  FSEL R25, R19, -INF , !P4 ;  /* 0xff80000013197808 */ /* 0x000fe40006000000 */
[----:B------:R-:W-:-:S02]  /*3760*/  ISETP.GE.AND P0, PT, R6, R167, PT ;  /* 0x000000a70600720c */ /* 0x000fc40003f06270 */
[-C--:B------:R-:W-:Y:S02]  /*3770*/  ISETP.GE.AND P4, PT, R6, R200.reuse, PT ;  /* 0x000000c80600720c */ /* 0x080fe40003f86270 */
[----:B------:R-:W-:Y:S02]  /*3780*/  IADD3 R13, R29, 0x21, RZ ;  /* 0x000000211d0d7810 */ /* 0x000fe40007ffe0ff */
[----:B------:R-:W-:Y:S02]  /*3790*/  FSEL R19, R66, -INF , !P2 ;  /* 0xff80000042137808 */ /* 0x000fe40005000000 */
[----:B------:R-:W-:Y:S02]  /*37a0*/  FSEL R6, R65, -INF , !P1 ;  /* 0xff80000041067808 */ /* 0x000fe40004800000 */
[C---:B------:R-:W-:Y:S02]  /*37b0*/  ISETP.GE.AND P2, PT, R12.reuse, R200, PT ;  /* 0x000000c80c00720c */ /* 0x040fe40003f46270 */
[----:B------:R-:W-:-:S02]  /*37c0*/  ISETP.GE.AND P1, PT, R12, R167, PT ;  /* 0x000000a70c00720c */ /* 0x000fc40003f26270 */
[----:B------:R-:W-:Y:S02]  /*37d0*/  IADD3 R12, R29, 0x20, RZ ;  /* 0x000000201d0c7810 */ /* 0x000fe40007ffe0ff */
[----:B------:R-:W-:Y:S01]  /*37e0*/  FSEL R15, R62, -INF , !P0 ;  /* 0xff8000003e0f7808 */ /* 0x000fe20004000000 */
[----:B------:R-:W-:Y:S01]  /*37f0*/  BAR.SYNC.DEFER_BLOCKING 0x0 ;  /* 0x0000000000007b1d */ /* 0x000fe20000010000 */
[----:B------:R-:W-:Y:S02]  /*3800*/  ISETP.GE.AND P0, PT, R13, R200, PT ;  /* 0x000000c80d00720c */ /* 0x000fe40003f06270 */
[----:B------:R-:W-:Y:S02]  /*3810*/  IADD3 R8, R29, 0x29, RZ ;  /* 0x000000291d087810 */ /* 0x000fe40007ffe0ff */
[----:B------:R-:W-:Y:S02]  /*3820*/  FSEL R17, R67, -INF , !P3 ;  /* 0xff80000043117808 */ /* 0x000fe40005800000 */
[----:B------:R-:W-:-:S02]  /*3830*/  FSEL R14, R60, -INF , !P4 ;  /* 0xff8000003c0e7808 */ /* 0x000fc40006000000 */
[C---:B------:R-:W-:Y:S02]  /*3840*/  ISETP.GE.AND P3, PT, R12.reuse, R200, PT ;  /* 0x000000c80c00720c */ /* 0x040fe40003f66270 */
[-C--:B------:R-:W-:Y:S02]  /*3850*/  ISETP.GE.AND P4, PT, R12, R167.reuse, PT ;  /* 0x000000a70c00720c */ /* 0x080fe40003f86270 */
[----:B------:R-:W-:Y:S02]  /*3860*/  IADD3 R24, R29, 0x28, RZ ;  /* 0x000000281d187810 */ /* 0x000fe40007ffe0ff */
[----:B------:R-:W-:Y:S02]  /*3870*/  FSEL R192, R57, -INF , !P0 ;  /* 0xff80000039c07808 */ /* 0x000fe40004000000 */
[----:B------:R-:W-:Y:S02]  /*3880*/  FSEL R12, R61, -INF , !P2 ;  /* 0xff8000003d0c7808 */ /* 0x000fe40005000000 */
[----:B------:R-:W-:-:S02]  /*3890*/  ISETP.GE.AND P0, PT, R8, R167, PT ;  /* 0x000000a70800720c */ /* 0x000fc40003f06270 */
[-C--:B------:R-:W-:Y:S02]  /*38a0*/  ISETP.GE.AND P2, PT, R13, R167.reuse, PT ;  /* 0x000000a70d00720c */ /* 0x080fe40003f46270 */
[----:B------:R-:W-:Y:S02]  /*38b0*/  FSEL R13, R63, -INF , !P1 ;  /* 0xff8000003f0d7808 */ /* 0x000fe40004800000 */
[----:B------:R-:W-:Y:S02]  /*38c0*/  FSEL R186, R56, -INF , !P3 ;  /* 0xff80000038ba7808 */ /* 0x000fe40005800000 */
[----:B------:R-:W-:Y:S02]  /*38d0*/  FSEL R201, R58, -INF , !P4 ;  /* 0xff8000003ac97808 */ /* 0x000fe40006000000 */
[C---:B------:R-:W-:Y:S02]  /*38e0*/  ISETP.GE.AND P1, PT, R24.reuse, R200, PT ;  /* 0x000000c81800720c */ /* 0x040fe40003f26270 */
[----:B------:R-:W-:-:S02]  /*38f0*/  ISETP.GE.AND P3, PT, R24, R167, PT ;  /* 0x000000a71800720c */ /* 0x000fc40003f66270 */
[----:B------:R-:W-:Y:S02]  /*3900*/  ISETP.GE.AND P4, PT, R8, R200, PT ;  /* 0x000000c80800720c */ /* 0x000fe40003f86270 */
[C---:B------:R-:W-:Y:S02]  /*3910*/  IADD3 R8, R29.reuse, 0x30, RZ ;  /* 0x000000301d087810 */ /* 0x040fe40007ffe0ff */
[----:B------:R-:W-:Y:S02]  /*3920*/  IADD3 R9, R29, 0x31, RZ ;  /* 0x000000311d097810 */ /* 0x000fe40007ffe0ff */
[----:B------:R-:W-:Y:S02]  /*3930*/  FSEL R193, R75, -INF , !P0 ;  /* 0xff8000004bc17808 */ /* 0x000fe40004000000 */
[----:B------:R-:W-:Y:S02]  /*3940*/  ISETP.GT.AND P0, PT, R2, 0x1, PT ;  /* 0x000000010200780c */ /* 0x000fe40003f04270 */
        /* <DEDUP_REMOVED lines=8> */
[----:B------:R-:W-:Y:S02]  /*39d0*/  FSEL R23, R23, -INF , !P5 ;  /* 0xff80000017177808 */ /* 0x000fe40006800000 */
[----:B------:R-:W-:Y:S02]  /*39e0*/  FSEL R204, R48, -INF , !P2 ;  /* 0xff80000030cc7808 */ /* 0x000fe40005000000 */
[----:B------:R-:W-:Y:S02]  /*39f0*/  FSEL R195, R50, -INF , !P1 ;  /* 0xff80000032c37808 */ /* 0x000fe40004800000 */
[----:B------:R-:W-:Y:S02]  /*3a00*/  FSEL R198, R49, -INF , !P3 ;  /* 0xff80000031c67808 */ /* 0x000fe40005800000 */
[----:B------:R-:W-:-:S02]  /*3a10*/  ISETP.GE.AND P4, PT, R9, R167, PT ;  /* 0x000000a70900720c */ /* 0x000fc40003f86270 */
[CC--:B------:R-:W-:Y:S02]  /*3a20*/  ISETP.GE.AND P5, PT, R8.reuse, R200.reuse, PT ;  /* 0x000000c80800720c */ /* 0x0c0fe40003fa6270 */
[-C--:B------:R-:W-:Y:S02]  /*3a30*/  ISETP.GE.AND P2, PT, R8, R167.reuse, PT ;  /* 0x000000a70800720c */ /* 0x080fe40003f46270 */
[C---:B------:R-:W-:Y:S02]  /*3a40*/  ISETP.GE.AND P1, PT, R29.reuse, R200, PT ;  /* 0x000000c81d00720c */ /* 0x040fe40003f26270 */
[C---:B------:R-:W-:Y:S02]  /*3a50*/  ISETP.GE.AND P3, PT, R29.reuse, R167, PT ;  /* 0x000000a71d00720c */ /* 0x040fe40003f66270 */
[----:B------:R-:W-:Y:S02]  /*3a60*/  IADD3 R8, R29, 0x39, RZ ;  /* 0x000000391d087810 */ /* 0x000fe40007ffe0ff */
[----:B------:R-:W-:-:S02]  /*3a70*/  FSEL R35, R51, -INF , !P4 ;  /* 0xff80000033237808 */ /* 0x000fc40006000000 */
[----:B------:R-:W-:Y:S02]  /*3a80*/  FSEL R20, R20, -INF , !P1 ;  /* 0xff80000014147808 */ /* 0x000fe40004800000 */
[----:B------:R-:W-:Y:S02]  /*3a90*/  FSEL R22, R22, -INF , !P3 ;  /* 0xff80000016167808 */ /* 0x000fe40005800000 */
[C---:B------:R-:W-:Y:S02]  /*3aa0*/  ISETP.GE.AND P4, PT, R8.reuse, R200, PT ;  /* 0x000000c80800720c */ /* 0x040fe40003f86270 */
[----:B------:R-:W-:Y:S02]  /*3ab0*/  ISETP.GE.AND P1, PT, R8, R167, PT ;  /* 0x000000a70800720c */ /* 0x000fe40003f26270 */
[----:B------:R-:W-:Y:S02]  /*3ac0*/  @!P0 LEA R244, P3, R166, c[0x0][0x168], 0x1 ;  /* 0x00005a00a6f48a11 */ /* 0x000fe400078608ff */
[----:B------:R-:W-:-:S02]  /*3ad0*/  FSEL R196, R68, -INF , !P5 ;  /* 0xff80000044c47808 */ /* 0x000fc40006800000 */
[----:B------:R-:W-:Y:S02]  /*3ae0*/  FSEL R33, R70, -INF , !P2 ;  /* 0xff80000046217808 */ /* 0x000fe40005000000 */
[----:B------:R-:W-:Y:S02]  /*3af0*/  FSEL R194, R69, -INF , !P4 ;  /* 0xff80000045c27808 */ /* 0x000fe40006000000 */
[----:B------:R-:W-:Y:S02]  /*3b00*/  FSEL R32, R71, -INF , !P1 ;  /* 0xff80000047207808 */ /* 0x000fe40004800000 */
[----:B------:R-:W-:Y:S01]  /*3b10*/  @!P0 LEA.HI.X R245, R166, c[0x0][0x16c], R165, 0x1, P3 ;  /* 0x00005b00a6f58a11 */ /* 0x000fe200018f0ca5 */
[----:B------:R-:W-:Y:S05]  /*3b20*/  @!P0 BRA `(.L_x_2338) ;  /* 0x0000060000008947 */ /* 0x000fea0003800000 */
[----:B------:R-:W-:Y:S05]  /*3b30*/  @!P6 BRA `(.L_x_2339) ;  /* 0x000003900000e947 */ /* 0x000fea0003800000 */
[----:B------:R-:W1:Y:S01]  /*3b40*/  I2F.RP R11, R4 ;  /* 0x00000004000b7306 */ /* 0x000e620000209400 */
[----:B------:R-:W-:Y:S02]  /*3b50*/  IADD3 R26, R3, -0x40, RZ ;  /* 0xffffffc0031a7810 */ /* 0x000fe40007ffe0ff */
[----:B------:R-:W-:-:S02]  /*3b60*/  IABS R10, R3 ;  /* 0x00000003000a7213 */ /* 0x000fc40000000000 */
[----:B------:R-:W-:Y:S02]  /*3b70*/  IABS R8, R26 ;  /* 0x0000001a00087213 */ /* 0x000fe40000000000 */
[----:B------:R-:W-:Y:S02]  /*3b80*/  LOP3.LUT R3, R3, c[0x0][0x2d0], RZ, 0x3c, !PT ;  /* 0x0000b40003037a12 */ /* 0x000fe400078e3cff */
[----:B------:R-:W-:Y:S02]  /*3b90*/  LOP3.LUT R26, R26, c[0x0][0x2d0], RZ, 0x3c, !PT ;  /* 0x0000b4001a1a7a12 */ /* 0x000fe400078e3cff */
        /* <DEDUP_REMOVED lines=10> */
[----:B------:R-:W-:Y:S01]  /*3c40*/  IMAD.HI.U32 R24, R9, R8, RZ ;  /* 0x0000000809187227 */ /* 0x000fe200078e00ff */
[----:B------:R-:W-:-:S03]  /*3c50*/  IADD3 R11, -R27, RZ, RZ ;  /* 0x000000ff1b0b7210 */ /* 0x000fc60007ffe1ff */
[----:B------:R-:W-:Y:S02]  /*3c60*/  IMAD.MOV R9, RZ, RZ, -R24 ;  /* 0x000000ffff097224 */ /* 0x000fe400078e0a18 */
[C---:B------:R-:W-:Y:S02]  /*3c70*/  IMAD R11, R4.reuse, R11, R10 ;  /* 0x0000000b040b7224 */ /* 0x040fe400078e020a */
[C---:B------:R-:W-:Y:S01]  /*3c80*/  IMAD R9, R4.reuse, R9, R8 ;  /* 0x0000000904097224 */ /* 0x040fe200078e0208 */
[----:B------:R-:W-:Y:S02]  /*3c90*/  LOP3.LUT R8, RZ, c[0x0][0x2d0], RZ, 0x33, !PT ;  /* 0x0000b400ff087a12 */ /* 0x000fe400078e33ff */
        /* <DEDUP_REMOVED lines=8> */
[----:B------:R-:W-:-:S07]  /*3d20*/  ISETP.NE.AND P1, PT, RZ, c[0x0][0x2d0], PT ;  /* 0x0000b400ff007a0c */ /* 0x000fce0003f25270 */
[----:B------:R-:W-:Y:S02]  /*3d30*/  @P5 IADD3 R27, R27, 0x1, RZ ;  /* 0x000000011b1b5810 */ /* 0x000fe40007ffe0ff */
[----:B------:R-:W-:-:S03]  /*3d40*/  @P4 IADD3 R24, R24, 0x1, RZ ;  /* 0x0000000118184810 */ /* 0x000fc60007ffe0ff */
[----:B------:R-:W-:Y:S02]  /*3d50*/  @!P2 IMAD.MOV R27, RZ, RZ, -R27 ;  /* 0x000000ffff1ba224 */ /* 0x000fe400078e0a1b */
[----:B------:R-:W-:-:S03]  /*3d60*/  @!P0 IMAD.MOV R24, RZ, RZ, -R24 ;  /* 0x000000ffff188224 */ /* 0x000fc600078e0a18 */
[C---:B------:R-:W-:Y:S02]  /*3d70*/  SEL R3, R8.reuse, R27, !P1 ;  /* 0x0000001b08037207 */ /* 0x040fe40004800000 */
[----:B------:R-:W-:-:S03]  /*3d80*/  SEL R8, R8, R24, !P1 ;  /* 0x0000001808087207 */ /* 0x000fc60004800000 */
[----:B------:R-:W-:-:S04]  /*3d90*/  IMAD.WIDE R36, R3, 0x4, R242 ;  /* 0x0000000403247825 */ /* 0x000fc800078e02f2 */
[----:B------:R-:W-:Y:S01]  /*3da0*/  IMAD.WIDE R26, R8, 0x4, R242 ;  /* 0x00000004081a7825 */ /* 0x000fe200078e02f2 */
[----:B------:R-:W2:Y:S04]  /*3db0*/  LDG.E R4, [R36.64] ;  /* 0x0000000a24047981 */ /* 0x000ea8000c1e1900 */
[----:B------:R-:W2:Y:S01]  /*3dc0*/  LDG.E R9, [R26.64] ;  /* 0x0000000a1a097981 */ /* 0x000ea2000c1e1900 */
[----:B------:R-:W-:Y:S01]  /*3dd0*/  IADD3 R3, R3, -R8, RZ ;  /* 0x8000000803037210 */ /* 0x000fe20007ffe0ff */
[----:B------:R-:W-:-:S04]  /*3de0*/  IMAD.MOV.U32 R8, RZ, RZ, 0x40 ;  /* 0x00000040ff087424 */ /* 0x000fc800078e00ff */
[----:B------:R-:W-:-:S04]  /*3df0*/  IMAD R8, R3, c[0x0][0x2d0], -R8 ;  /* 0x0000b40003087a24 */ /* 0x000fc800078e0a08 */
[----:B------:R-:W-:Y:S01]  /*3e00*/  IMAD.WIDE.U32 R10, R8, c[0x0][0x198], RZ ;  /* 0x00006600080a7a25 */ /* 0x000fe200078e00ff */
[----:B------:R-:W-:-:S05]  /*3e10*/  SHF.R.S32.HI R3, RZ, 0x1f, R8 ;  /* 0x0000001fff037819 */ /* 0x000fca0000011408 */
[----:B------:R-:W-:-:S04]  /*3e20*/  IMAD R3, R3, c[0x0][0x198], RZ ;  /* 0x0000660003037a24 */ /* 0x000fc800078e02ff */
[----:B------:R-:W-:-:S05]  /*3e30*/  IMAD R3, R8, c[0x0][0x19c], R3 ;  /* 0x0000670008037a24 */ /* 0x000fca00078e0203 */
[----:B------:R-:W-:Y:S01]  /*3e40*/  IADD3 R11, R11, R3, RZ ;  /* 0x000000030b0b7210 */ /* 0x000fe20007ffe0ff */
[----:B--2---:R-:W-:-:S04]  /*3e50*/  IMAD.IADD R9, R9, 0x1, -R4 ;  /* 0x0000000109097824 */ /* 0x004fc800078e0a04 */
[----:B------:R-:W-:Y:S01]  /*3e60*/  IMAD.WIDE.U32 R10, R9, c[0x0][0x180], R10 ;  /* 0x00006000090a7a25 */ /* 0x000fe200078e000a */
[----:B------:R-:W-:-:S04]  /*3e70*/  SHF.R.S32.HI R4, RZ, 0x1f, R9 ;  /* 0x0000001fff047819 */ /* 0x000fc80000011409 */
[----:B------:R-:W-:Y:S01]  /*3e80*/  MOV R3, R10 ;  /* 0x0000000a00037202 */ /* 0x000fe20000000f00 */
[----:B------:R-:W-:-:S04]  /*3e90*/  IMAD R4, R4, c[0x0][0x180], RZ ;  /* 0x0000600004047a24 */ /* 0x000fc800078e02ff */
[----:B------:R-:W-:-:S04]  /*3ea0*/  IMAD R4, R9, c[0x0][0x184], R4 ;  /* 0x0000610009047a24 */ /* 0x000fc800078e0204 */
[----:B------:R-:W-:Y:S01]  /*3eb0*/  IMAD.IADD R4, R11, 0x1, R4 ;  /* 0x000000010b047824 */ /* 0x000fe200078e0204 */
[----:B------:R-:W-:Y:S05]  /*3ec0*/  BRA `(.L_x_2340) ;  /* 0x0000004000007947 */ /* 0x000fea0003800000 */
.L_x_2339:
[----:B------:R-:W-:-:S04]  /*3ed0*/  ULEA UR4, -UR8, URZ, 0x6 ;  /* 0x0000003f08047291 */ /* 0x000fc8000f8e313f */
[----:B------:R-:W-:Y:S02]  /*3ee0*/  USHF.R.S32.HI UR5, URZ, 0x1f, UR4 ;  /* 0x0000001f3f057899 */ /* 0x000fe40008011404 */
[----:B------:R-:W-:-:S04]  /*3ef0*/  MOV R3, UR4 ;  /* 0x0000000400037c02 */ /* 0x000fc80008000f00 */
[----:B------:R-:W-:Y:S02]  /*3f00*/  MOV R4, UR5 ;  /* 0x0000000500047c02 */ /* 0x000fe40008000f00 */
.L_x_2340:
[----:B------:R-:W-:Y:S01]  /*3f10*/  IADD3 R166, P0, R3, R166, RZ ;  /* 0x000000a603a67210 */ /* 0x000fe20007f1e0ff */
[----:B------:R-:W-:Y:S02]  /*3f20*/  USHF.L.U32 UR6, UR8, 0x5, URZ ;  /* 0x0000000508067899 */ /* 0x000fe4000800063f */
[----:B------:R-:W-:Y:S02]  /*3f30*/  UMOV UR5, 0x5 ;  /* 0x0000000500057882 */ /* 0x000fe40000000000 */
[----:B------:R-:W-:Y:S01]  /*3f40*/  IMAD.X R165, R4, 0x1, R165, P0 ;  /* 0x0000000104a57824 */ /* 0x000fe200000e06a5 */
[C---:B------:R-:W-:Y:S01]  /*3f50*/  LEA R244, P0, R166.reuse, c[0x0][0x168], 0x1 ;  /* 0x00005a00a6f47a11 */ /* 0x040fe200078008ff */
[----:B------:R-:W-:Y:S02]  /*3f60*/  ULDC UR4, c[0x0][0x19c] ;  /* 0x0000670000047ab9 */ /* 0x000fe40000000800 */
[----:B------:R-:W-:Y:S01]  /*3f70*/  USHF.L.U64.HI UR4, UR8, UR5, UR4 ;  /* 0x0000000508047299 */ /* 0x000fe20008010204 */
[----:B------:R-:W-:-:S02]  /*3f80*/  LEA.HI.X R245, R166, c[0x0][0x16c], R165, 0x1, P0 ;  /* 0x00005b00a6f57a11 */ /* 0x000fc400000f0ca5 */
[----:B------:R-:W-:-:S03]  /*3f90*/  IADD3 R26, P0, R244, UR6, RZ ;  /* 0x00000006f41a7c10 */ /* 0x000fc6000ff1e0ff */
[----:B------:R-:W-:Y:S01]  /*3fa0*/  @!PT LDS RZ, [RZ] ;  /* 0x00000000fffff984 */ /* 0x000fe20000000800 */
[----:B------:R-:W-:Y:S01]  /*3fb0*/  @!PT LDS RZ, [RZ] ;  /* 0x00000000fffff984 */ /* 0x000fe20000000800 */
[----:B------:R-:W-:Y:S01]  /*3fc0*/  @!PT LDS RZ, [RZ] ;  /* 0x00000000fffff984 */ /* 0x000fe20000000800 */
[----:B------:R1:W-:Y:S01]  /*3fd0*/  LDGSTS.E.BYPASS.LTC128B.128 [R241+0x8000], [R244.64] ;  /* 0x08000000f4f17fae */ /* 0x0003e2000b901d4a */
[----:B------:R-:W-:Y:S02]  /*3fe0*/  IADD3.X R27, R245, UR4, RZ, P0, !PT ;  /* 0x00000004f51b7c10 */ /* 0x000fe400087fe4ff */
[----:B------:R-:W-:Y:S01]  /*3ff0*/  IADD3 R10, P0, R26, UR6, RZ ;  /* 0x000000061a0a7c10 */ /* 0x000fe2000ff1e0ff */
[----:B------:R1:W-:Y:S03]  /*4000*/  LDGSTS.E.BYPASS.LTC128B.128 [R241+0xa000], [R244.64+0x80] ;  /* 0x0a000080f4f17fae */ /* 0x0003e6000b901d4a */
[----:B------:R-:W-:Y:S01]  /*4010*/  IADD3.X R11, R27, UR4, RZ, P0, !PT ;  /* 0x000000041b0b7c10 */ /* 0x000fe200087fe4ff */
[----:B------:R1:W-:Y:S01]  /*4020*/  LDGSTS.E.BYPASS.LTC128B.128 [R241+0xc000], [R244.64+0x100] ;  /* 0x0c000100f4f17fae */ /* 0x0003e2000b901d4a */
[----:B------:R-:W-:-:S03]  /*4030*/  IADD3 R8, P0, R10, UR6, RZ ;  /* 0x000000060a087c10 */ /* 0x000fc6000ff1e0ff */
[----:B------:R1:W-:Y:S01]  /*4040*/  LDGSTS.E.BYPASS.LTC128B.128 [R241+0xe000], [R244.64+0x180] ;  /* 0x0e000180f4f17fae */ /* 0x0003e2000b901d4a */
[----:B------:R-:W-:-:S03]  /*4050*/  IADD3.X R9, R11, UR4, RZ, P0, !PT ;  /* 0x000000040b097c10 */ /* 0x000fc600087fe4ff */
[----:B------:R1:W-:Y:S04]  /*4060*/  LDGSTS.E.BYPASS.LTC128B.128 [R241+0x8800], [R26.64] ;  /* 0x088000001af17fae */ /* 0x0003e8000b901d4a */
[----:B------:R1:W-:Y:S04]  /*4070*/  LDGSTS.E.BYPASS.LTC128B.128 [R241+0xa800], [R26.64+0x80] ;  /* 0x0a8000801af17fae */ /* 0x0003e8000b901d4a */
[----:B------:R1:W-:Y:S04]  /*4080*/  LDGSTS.E.BYPASS.LTC128B.128 [R241+0xc800], [R26.64+0x100] ;  /* 0x0c8001001af17fae */ /* 0x0003e8000b901d4a */
[----:B------:R1:W-:Y:S04]  /*4090*/  LDGSTS.E.BYPASS.LTC128B.128 [R241+0xe800], [R26.64+0x180] ;  /* 0x0e8001801af17fae */ /* 0x0003e8000b901d4a */
        /* <DEDUP_REMOVED lines=8> */
[----:B------:R-:W0:Y:S02]  /*4120*/  LDGDEPBAR ;  /* 0x00000000000079af */ /* 0x000e240000000000 */
.L_x_2338:
        /* <DEDUP_REMOVED lines=27> */
[----:B-1----:R-:W-:Y:S02]  /*42e0*/  FMNMX.FTZ R11, R33, R4, !PT ;  /* 0x00000004210b7209 */ /* 0x002fe40007810000 */
[----:B------:R-:W-:Y:S02]  /*42f0*/  FMNMX.FTZ R8, R194, R3, !PT ;  /* 0x00000003c2087209 */ /* 0x000fe40007810000 */
[----:B------:R-:W-:Y:S02]  /*4300*/  FMNMX.FTZ R11, R32, R11, !PT ;  /* 0x0000000b200b7209 */ /* 0x000fe40007810000 */
[----:B------:R-:W-:Y:S01]  /*4310*/  SHF.L.U32 R228, R0, 0x1, RZ ;  /* 0x0000000100e47819 */ /* 0x000fe200000006ff */
[----:B------:R-:W1:Y:S03]  /*4320*/  SHFL.BFLY PT, R9, R8, 0x2, 0x1f ;  /* 0x0c401f0008097f89 */ /* 0x000e6600000e0000 */
[-C--:B------:R-:W-:Y:S01]  /*4330*/  LEA R226, R7, R228.reuse, 0x1 ;  /* 0x000000e407e27211 */ /* 0x080fe200078e08ff */
[----:B------:R-:W2:Y:S01]  /*4340*/  SHFL.BFLY PT, R4, R11, 0x2, 0x1f ;  /* 0x0c401f000b047f89 */ /* 0x000ea200000e0000 */
[----:B------:R-:W-:-:S02]  /*4350*/  LEA R225, R5, R228, 0x1 ;  /* 0x000000e405e17211 */ /* 0x000fc400078e08ff */
[----:B------:R-:W-:Y:S01]  /*4360*/  LEA R224, R5, R226, 0x1 ;  /* 0x000000e205e07211 */ /* 0x000fe200078e08ff */
[----:B------:R-:W-:Y:S04]  /*4370*/  LDSM.16.MT88.4 R36, [R228+0x10000] ;  /* 0x01000000e424783b */ /* 0x000fe80000004200 */
[----:B------:R-:W-:Y:S04]  /*4380*/  LDSM.16.MT88.4 R44, [R226+0x10000] ;  /* 0x01000000e22c783b */ /* 0x000fe80000004200 */
[----:B------:R-:W-:Y:S04]  /*4390*/  LDSM.16.MT88.4 R52, [R225+0x10000] ;  /* 0x01000000e134783b */ /* 0x000fe80000004200 */
[----:B------:R-:W-:Y:S01]  /*43a0*/  LDSM.16.MT88.4 R60, [R224+0x10000] ;  /* 0x01000000e03c783b */ /* 0x000fe20000004200 */
[----:B-1----:R-:W-:-:S03]  /*43b0*/  FMNMX.FTZ R9, R8, R9, !PT ;  /* 0x0000000908097209 */ /* 0x002fc60007810000 */
[----:B------:R-:W-:Y:S01]  /*43c0*/  LDSM.16.MT88.4 R68, [R228+0x12000] ;  /* 0x01200000e444783b */ /* 0x000fe20000004200 */
[----:B--2---:R-:W-:-:S03]  /*43d0*/  FMNMX.FTZ R4, R11, R4, !PT ;  /* 0x000000040b047209 */ /* 0x004fc60007810000 */
[----:B------:R-:W1:Y:S04]  /*43e0*/  SHFL.BFLY PT, R164, R9, 0x1, 0x1f ;  /* 0x0c201f0009a47f89 */ /* 0x000e6800000e0000 */
[----:B------:R-:W2:Y:S04]  /*43f0*/  SHFL.BFLY PT, R3, R4, 0x1, 0x1f ;  /* 0x0c201f0004037f89 */ /* 0x000ea800000e0000 */
[----:B------:R-:W3:Y:S04]  /*4400*/  LDSM.16.MT88.4 R76, [R226+0x12000] ;  /* 0x01200000e24c783b */ /* 0x000ee80000004200 */
[----:B------:R-:W4:Y:S04]  /*4410*/  LDSM.16.MT88.4 R84, [R225+0x12000] ;  /* 0x01200000e154783b */ /* 0x000f280000004200 */
[----:B------:R-:W5:Y:S04]  /*4420*/  LDSM.16.MT88.4 R92, [R224+0x12000] ;  /* 0x01200000e05c783b */ /* 0x000f680000004200 */
[----:B------:R-:W3:Y:S01]  /*4430*/  LDSM.16.MT88.4 R100, [R228+0x14000] ;  /* 0x01400000e464783b */ /* 0x000ee20000004200 */
[----:B-1----:R-:W-:-:S03]  /*4440*/  FMNMX.FTZ R164, R9, R164, !PT ;  /* 0x000000a409a47209 */ /* 0x002fc60007810000 */
[----:B------:R-:W1:Y:S01]  /*4450*/  LDSM.16.MT88.4 R108, [R226+0x14000] ;  /* 0x01400000e26c783b */ /* 0x000e620000004200 */
[----:B--2---:R-:W-:Y:S01]  /*4460*/  FMNMX.FTZ R3, R4, R3, !PT ;  /* 0x0000000304037209 */ /* 0x004fe20007810000 */
[C---:B------:R-:W-:Y:S01]  /*4470*/  FMUL.FTZ R197, R164.reuse, c[0x0][0x23c] ;  /* 0x00008f00a4c57a20 */ /* 0x040fe20000410000 */
[----:B------:R-:W-:Y:S01]  /*4480*/  FSETP.NEU.FTZ.AND P0, PT, R164, -INF , PT ;  /* 0xff800000a400780b */ /* 0x000fe20003f1d000 */
[----:B------:R-:W2:Y:S02]  /*4490*/  LDSM.16.MT88.4 R116, [R225+0x14000] ;  /* 0x01400000e174783b */ /* 0x000ea40000004200 */
[----:B------:R-:W-:Y:S01]  /*44a0*/  FMUL.FTZ R34, R3, c[0x0][0x23c] ;  /* 0x00008f0003227a20 */ /* 0x000fe20000410000 */
[----:B------:R-:W-:Y:S01]  /*44b0*/  FSEL R197, R197, RZ, P0 ;  /* 0x000000ffc5c57208 */ /* 0x000fe20000000000 */
[----:B------:R-:W1:Y:S01]  /*44c0*/  LDSM.16.MT88.4 R124, [R224+0x14000] ;  /* 0x01400000e07c783b */ /* 0x000e620000004200 */
[----:B------:R-:W-:-:S03]  /*44d0*/  FSETP.NEU.FTZ.AND P0, PT, R3, -INF , PT ;  /* 0xff8000000300780b */ /* 0x000fc60003f1d000 */
[--C-:B------:R-:W-:Y:S01]  /*44e0*/  FFMA.FTZ R183, R20, c[0x0][0x23c], -R197.reuse ;  /* 0x00008f0014b77a23 */ /* 0x100fe200000108c5 */
[----:B------:R-:W-:Y:S01]  /*44f0*/  FSEL R34, R34, RZ, P0 ;  /* 0x000000ff22227208 */ /* 0x000fe20000000000 */
[--C-:B------:R-:W-:Y:S01]  /*4500*/  FFMA.FTZ R180, R30, c[0x0][0x23c], -R197.reuse ;  /* 0x00008f001eb47a23 */ /* 0x100fe200000108c5 */
[----:B------:R-:W1:Y:S01]  /*4510*/  LDSM.16.MT88.4 R132, [R228+0x16000] ;  /* 0x01600000e484783b */ /* 0x000e620000004200 */
[--C-:B------:R-:W-:Y:S01]  /*4520*/  FFMA.FTZ R181, R28, c[0x0][0x23c], -R197.reuse ;  /* 0x00008f001cb57a23 */ /* 0x100fe200000108c5 */
[----:B------:R-:W-:Y:S01]  /*4530*/  ISETP.GE.AND P0, PT, R2, 0x2, PT ;  /* 0x000000020200780c */ /* 0x000fe20003f06270 */
[----:B------:R-:W-:Y:S01]  /*4540*/  FFMA.FTZ R176, R18, c[0x0][0x23c], -R197 ;  /* 0x00008f0012b07a23 */ /* 0x000fe200000108c5 */
[----:B------:R-:W1:Y:S01]  /*4550*/  LDSM.16.MT88.4 R156, [R226+0x16000] ;  /* 0x01600000e29c783b */ /* 0x000e620000004200 */
[--C-:B------:R-:W-:Y:S01]  /*4560*/  FFMA.FTZ R182, R22, c[0x0][0x23c], -R34.reuse ;  /* 0x00008f0016b67a23 */ /* 0x100fe20000010822 */
[----:B------:R-:W-:Y:S01]  /*4570*/  MUFU.EX2 R183, R183 ;  /* 0x000000b700b77308 */ /* 0x000fe20000000800 */
[--C-:B------:R-:W-:Y:S01]  /*4580*/  FFMA.FTZ R185, R23, c[0x0][0x23c], -R34.reuse ;  /* 0x00008f0017b97a23 */ /* 0x100fe20000010822 */
[----:B------:R-:W1:Y:S01]  /*4590*/  LDSM.16.MT88.4 R144, [R225+0x16000] ;  /* 0x01600000e190783b */ /* 0x000e620000004200 */
[----:B------:R-:W-:-:S02]  /*45a0*/  FFMA.FTZ R184, R21, c[0x0][0x23c], -R34 ;  /* 0x00008f0015b87a23 */ /* 0x000fc40000010822 */
[--C-:B------:R-:W-:Y:S01]  /*45b0*/  FFMA.FTZ R177, R25, c[0x0][0x23c], -R34.reuse ;  /* 0x00008f0019b17a23 */ /* 0x100fe20000010822 */
[----:B------:R-:W-:Y:S01]  /*45c0*/  LDSM.16.MT88.4 R8, [R228+0x10800] ;  /* 0x01080000e408783b */ /* 0x000fe20000004200 */
[--C-:B------:R-:W-:Y:S01]  /*45d0*/  FFMA.FTZ R175, R6, c[0x0][0x23c], -R197.reuse ;  /* 0x00008f0006af7a23 */ /* 0x100fe200000108c5 */
[----:B------:R-:W2:Y:S01]  /*45e0*/  MUFU.EX2 R180, R180 ;  /* 0x000000b400b47308 */ /* 0x000ea20000000800 */
[--C-:B------:R-:W-:Y:S01]  /*45f0*/  FFMA.FTZ R178, R16, c[0x0][0x23c], -R197.reuse ;  /* 0x00008f0010b27a23 */ /* 0x100fe200000108c5 */
[----:B------:R-:W1:Y:S01]  /*4600*/  LDSM.16.MT88.4 R4, [R224+0x16000] ;  /* 0x01600000e004783b */ /* 0x000e620000004200 */
[--C-:B------:R-:W-:Y:S02]  /*4610*/  FFMA.FTZ R174, R14, c[0x0][0x23c], -R197.reuse ;  /* 0x00008f000eae7a23 */ /* 0x100fe400000108c5 */
[----:B------:R-:W-:Y:S01]  /*4620*/  FFMA.FTZ R169, R12, c[0x0][0x23c], -R197 ;  /* 0x00008f000ca97a23 */ /* 0x000fe200000108c5 */
[----:B------:R-:W-:Y:S01]  /*4630*/  LDSM.16.MT88.4 R24, [R228+0x12800] ;  /* 0x01280000e418783b */ /* 0x000fe20000004200 */
[--C-:B------:R-:W-:Y:S01]  /*4640*/  FFMA.FTZ R179, R19, c[0x0][0x23c], -R34.reuse ;  /* 0x00008f0013b37a23 */ /* 0x100fe20000010822 */
[----:B------:R-:W-:Y:S01]  /*4650*/  MUFU.EX2 R181, R181 ;  /* 0x000000b500b57308 */ /* 0x000fe20000000800 */
[--C-:B------:R-:W-:Y:S01]  /*4660*/  FFMA.FTZ R172, R17, c[0x0][0x23c], -R34.reuse ;  /* 0x00008f0011ac7a23 */ /* 0x100fe20000010822 */
[----:B------:R-:W-:Y:S01]  /*4670*/  LDSM.16.MT88.4 R20, [R224+0x12800] ;  /* 0x01280000e014783b */ /* 0x000fe20000004200 */
[----:B------:R-:W-:-:S02]  /*4680*/  FFMA.FTZ R173, R15, c[0x0][0x23c], -R34 ;  /* 0x00008f000fad7a23 */ /* 0x000fc40000010822 */
[--C-:B------:R-:W-:Y:S01]  /*4690*/  FFMA.FTZ R0, R13, c[0x0][0x23c], -R34.reuse ;  /* 0x00008f000d007a23 */ /* 0x100fe20000010822 */
[----:B------:R-:W1:Y:S01]  /*46a0*/  LDSM.16.MT88.4 R16, [R226+0x10800] ;  /* 0x01080000e210783b */ /* 0x000e620000004200 */
[--C-:B------:R-:W-:Y:S01]  /*46b0*/  FFMA.FTZ R187, R192, c[0x0][0x23c], -R197.reuse ;  /* 0x00008f00c0bb7a23 */ /* 0x100fe200000108c5 */
[----:B------:R-:W3:Y:S01]  /*46c0*/  MUFU.EX2 R176, R176 ;  /* 0x000000b000b07308 */ /* 0x000ee20000000800 */
[----:B--2---:R-:W-:Y:S01]  /*46d0*/  F2FP.PACK_AB R148, R180, R183 ;  /* 0x000000b7b494723e */ /* 0x004fe200000000ff */
[----:B------:R-:W2:Y:S01]  /*46e0*/  LDSM.16.MT88.4 R12, [R224+0x10800] ;  /* 0x01080000e00c783b */ /* 0x000ea20000004200 */
[--C-:B------:R-:W-:Y:S02]  /*46f0*/  FFMA.FTZ R189, R190, c[0x0][0x23c], -R197.reuse ;  /* 0x00008f00bebd7a23 */ /* 0x100fe400000108c5 */
[--C-:B------:R-:W-:Y:S01]  /*4700*/  FFMA.FTZ R186, R186, c[0x0][0x23c], -R197.reuse ;  /* 0x00008f00baba7a23 */ /* 0x100fe200000108c5 */
[----:B------:R-:W-:Y:S01]  /*4710*/  LDSM.16.MT88.4 R28, [R225+0x10800] ;  /* 0x01080000e11c783b */ /* 0x000fe20000004200 */
[----:B------:R-:W-:Y:S01]  /*4720*/  FFMA.FTZ R188, R188, c[0x0][0x23c], -R197 ;  /* 0x00008f00bcbc7a23 */ /* 0x000fe200000108c5 */
[----:B------:R-:W-:Y:S01]  /*4730*/  MUFU.EX2 R182, R182 ;  /* 0x000000b600b67308 */ /* 0x000fe20000000800 */
[----:B------:R-:W-:-:S02]  /*4740*/  FFMA.FTZ R190, R201, c[0x0][0x23c], -R34 ;  /* 0x00008f00c9be7a23 */ /* 0x000fc40000010822 */
[--C-:B------:R-:W-:Y:S02]  /*4750*/  FFMA.FTZ R191, R191, c[0x0][0x23c], -R34.reuse ;  /* 0x00008f00bfbf7a23 */ /* 0x100fe40000010822 */
[--C-:B------:R-:W-:Y:S02]  /*4760*/  FFMA.FTZ R192, R199, c[0x0][0x23c], -R34.reuse ;  /* 0x00008f00c7c07a23 */ /* 0x100fe40000010822 */
[----:B------:R-:W-:Y:S01]  /*4770*/  FFMA.FTZ R193, R193, c[0x0][0x23c], -R34 ;  /* 0x00008f00c1c17a23 */ /* 0x000fe20000010822 */
[----:B------:R-:W4:Y:S01]  /*4780*/  MUFU.EX2 R185, R185 ;  /* 0x000000b900b97308 */ /* 0x000f220000000800 */
[----:B---3--:R-:W-:Y:S01]  /*4790*/  F2FP.PACK_AB R150, R176, R181 ;  /* 0x000000b5b096723e */ /* 0x008fe200000000ff */
[--C-:B------:R-:W-:Y:S02]  /*47a0*/  FFMA.FTZ R249, R194, c[0x0][0x23c], -R197.reuse ;  /* 0x00008f00c2f97a23 */ /* 0x100fe400000108c5 */
[--C-:B------:R-:W-:Y:S02]  /*47b0*/  FFMA.FTZ R199, R204, c[0x0][0x23c], -R197.reuse ;  /* 0x00008f00ccc77a23 */ /* 0x100fe400000108c5 */
[----:B------:R-:W-:-:S02]  /*47c0*/  FFMA.FTZ R198, R198, c[0x0][0x23c], -R197 ;  /* 0x00008f00c6c67a23 */ /* 0x000fc400000108c5 */
[----:B------:R-:W-:Y:S01]  /*47d0*/  MUFU.EX2 R184, R184 ;  /* 0x000000b800b87308 */ /* 0x000fe20000000800 */
[----:B------:R-:W-:Y:S02]  /*47e0*/  FFMA.FTZ R196, R196, c[0x0][0x23c], -R197 ;  /* 0x00008f00c4c47a23 */ /* 0x000fe400000108c5 */
[--C-:B------:R-:W-:Y:S02]  /*47f0*/  FFMA.FTZ R194, R195, c[0x0][0x23c], -R34.reuse ;  /* 0x00008f00c3c27a23 */ /* 0x100fe40000010822 */
[--C-:B------:R-:W-:Y:S02]  /*4800*/  FFMA.FTZ R195, R35, c[0x0][0x23c], -R34.reuse ;  /* 0x00008f0023c37a23 */ /* 0x100fe40000010822 */
[--C-:B------:R-:W-:Y:S01]  /*4810*/  FFMA.FTZ R197, R33, c[0x0][0x23c], -R34.reuse ;  /* 0x00008f0021c57a23 */ /* 0x100fe20000010822 */
[----:B------:R-:W3:Y:S01]  /*4820*/  MUFU.EX2 R177, R177 ;  /* 0x000000b100b17308 */ /* 0x000ee20000000800 */
[----:B----4-:R-:W-:Y:S01]  /*4830*/  F2FP.PACK_AB R149, R185, R182 ;  /* 0x000000b6b995723e */ /* 0x010fe200000000ff */
[----:B------:R-:W-:-:S02]  /*4840*/  FFMA.FTZ R204, R32, c[0x0][0x23c], -R34 ;  /* 0x00008f0020cc7a23 */ /* 0x000fc40000010822 */
[----:B------:R-:W-:Y:S01]  /*4850*/  FADD.FTZ R180, R183, R180 ;  /* 0x000000b4b7b47221 */ /* 0x000fe20000010000 */
[----:B------:R-:W-:Y:S01]  /*4860*/  LDSM.16.MT88.4 R32, [R226+0x11800] ;  /* 0x01180000e220783b */ /* 0x000fe20000004200 */
[----:B------:R-:W-:Y:S02]  /*4870*/  FADD.FTZ R185, R182, R185 ;  /* 0x000000b9b6b97221 */ /* 0x000fe40000010000 */
[----:B------:R-:W-:Y:S01]  /*4880*/  MUFU.EX2 R178, R178 ;  /* 0x000000b200b27308 */ /* 0x000fe20000000800 */
[----:B------:R-:W-:-:S04]  /*4890*/  FADD.FTZ R181, R181, R180 ;  /* 0x000000b4b5b57221 */ /* 0x000fc80000010000 */
[----:B------:R-:W-:Y:S01]  /*48a0*/  FADD.FTZ R181, R176, R181 ;  /* 0x000000b5b0b57221 */ /* 0x000fe20000010000 */
[----:B---3--:R-:W-:Y:S02]  /*48b0*/  F2FP.PACK_AB R151, R177, R184 ;  /* 0x000000b8b197723e */ /* 0x008fe400000000ff */
[----:B------:R-:W3:Y:S01]  /*48c0*/  MUFU.EX2 R175, R175 ;  /* 0x000000af00af7308 */ /* 0x000ee20000000800 */
        /* <DEDUP_REMOVED lines=9> */
[----:B------:R-:W4:Y:S06]  /*4960*/  MUFU.EX2 R172, R172 ;  /* 0x000000ac00ac7308 */ /* 0x000f2c0000000800 */
        /* <DEDUP_REMOVED lines=8> */
[C---:B-----5:R-:W-:Y:S02]  /*49f0*/  HMMA.16816.F32 R88, R148.reuse, R92, RZ ;  /* 0x0000005c9458723c */ /* 0x060fe400000018ff */
        /* <DEDUP_REMOVED lines=18> */
[----:B------:R-:W-:Y:S06]  /*4b20*/  MUFU.EX2 R249, R249 ;  /* 0x000000f900f97308 */ /* 0x000fec0000000800 */
        /* <DEDUP_REMOVED lines=17> */
[----:B---3--:R-:W-:Y:S01]  /*4c40*/  F2FP.PACK_AB R4, R175, R178 ;  /* 0x000000b2af04723e */ /* 0x008fe200000000ff */
[----:B------:R-:W-:Y:S01]  /*4c50*/  HMMA.16816.F32 R148, R148, R6, RZ ;  /* 0x000000069494723c */ /* 0x000fe200000018ff */
[----:B----4-:R-:W-:Y:S01]  /*4c60*/  F2FP.PACK_AB R5, R172, R179 ;  /* 0x000000b3ac05723e */ /* 0x010fe200000000ff */
        /* <DEDUP_REMOVED lines=9> */
[----:B------:R-:W-:Y:S01]  /*4d00*/  HMMA.16816.F32 R160, R4, R8, R160 ;  /* 0x0000000804a0723c */ /* 0x000fe200000018a0 */
[----:B------:R-:W-:-:S07]  /*4d10*/  FADD.FTZ R173, R0, R173 ;  /* 0x000000ad00ad7221 */ /* 0x000fce0000010000 */
        /* <DEDUP_REMOVED lines=18> */
[C---:B------:R-:W-:Y:S01]  /*4e40*/  HMMA.16816.F32 R68, R4.reuse, R26, R68 ;  /* 0x0000001a0444723c */ /* 0x040fe20000001844 */
[----:B------:R-:W-:Y:S07]  /*4e50*/  LDSM.16.MT88.4 R24, [R225+0x14800] ;  /* 0x01480000e118783b */ /* 0x000fee0000004200 */
[C---:B---3--:R-:W-:Y:S08]  /*4e60*/  HMMA.16816.F32 R104, R4.reuse, R8, R104 ;  /* 0x000000080468723c */ /* 0x048ff00000001868 */
[C---:B------:R-:W-:Y:S01]  /*4e70*/  HMMA.16816.F32 R108, R4.reuse, R10, R108 ;  /* 0x0000000a046c723c */ /* 0x040fe2000000186c */
[----:B------:R-:W3:Y:S07]  /*4e80*/  LDSM.16.MT88.4 R8, [R225+0x16800] ;  /* 0x01680000e108783b */ /* 0x000eee0000004200 */
        /* <DEDUP_REMOVED lines=17> */
[----:B------:R-:W2:Y:S07]  /*4fa0*/  LDSM.16.MT88.4 R24, [R226+0x11000] ;  /* 0x01100000e218783b */ /* 0x000eae0000004200 */
[C---:B-1----:R-:W-:Y:S08]  /*4fb0*/  HMMA.16816.F32 R128, R4.reuse, R20, R128 ;  /* 0x000000140480723c */ /* 0x042ff00000001880 */
[C---:B------:R-:W-:Y:S01]  /*4fc0*/  HMMA.16816.F32 R132, R4.reuse, R22, R132 ;  /* 0x000000160484723c */ /* 0x040fe20000001884 */
[----:B------:R-:W1:Y:S07]  /*4fd0*/  LDSM.16.MT88.4 R20, [R224+0x11000] ;  /* 0x01100000e014783b */ /* 0x000e6e0000004200 */
        /* <DEDUP_REMOVED lines=18> */
[C---:B---3--:R-:W-:Y:S08]  /*5100*/  HMMA.16816.F32 R48, R4.reuse, R8, R48 ;  /* 0x000000080430723c */ /* 0x048ff00000001830 */
[C---:B------:R-:W-:Y:S01]  /*5110*/  HMMA.16816.F32 R52, R4.reuse, R10, R52 ;  /* 0x0000000a0434723c */ /* 0x040fe20000001834 */
[----:B------:R-:W3:Y:S07]  /*5120*/  LDSM.16.MT88.4 R8, [R225+0x13000] ;  /* 0x01300000e108783b */ /* 0x000eee0000004200 */
[C---:B------:R-:W-:Y:S08]  /*5130*/  HMMA.16816.F32 R40, R4.reuse, R24, R40 ;  /* 0x000000180428723c */ /* 0x040ff00000001828 */
        /* <DEDUP_REMOVED lines=31> */
[----:B------:R-:W-:Y:S07]  /*5330*/  LDSM.16.MT88.4 R24, [R224+0x11800] ;  /* 0x01180000e018783b */ /* 0x000fee0000004200 */
[C---:B-1----:R-:W-:Y:S08]  /*5340*/  HMMA.16816.F32 R136, R4.reuse, R20, R136 ;  /* 0x000000140488723c */ /* 0x042ff00000001888 */
[C---:B------:R-:W-:Y:S01]  /*5350*/  HMMA.16816.F32 R156, R4.reuse, R22, R156 ;  /* 0x00000016049c723c */ /* 0x040fe2000000189c */
[----:B------:R-:W-:Y:S07]  /*5360*/  LDSM.16.MT88.4 R20, [R226+0x13800] ;  /* 0x01380000e214783b */ /* 0x000fee0000004200 */
[C---:B----4-:R-:W-:Y:S08]  /*5370*/  HMMA.16816.F32 R140, R4.reuse, R16, R140 ;  /* 0x00000010048c723c */ /* 0x050ff0000000188c */
[C---:B------:R-:W-:Y:S01]  /*5380*/  HMMA.16816.F32 R144, R4.reuse, R18, R144 ;  /* 0x000000120490723c */ /* 0x040fe20000001890 */
[----:B------:R-:W-:Y:S07]  /*5390*/  LDSM.16.MT88.4 R16, [R224+0x13800] ;  /* 0x01380000e010783b */ /* 0x000fee0000004200 */
[C---:B--2---:R-:W-:Y:S08]  /*53a0*/  HMMA.16816.F32 R152, R4.reuse, R12, R152 ;  /* 0x0000000c0498723c */ /* 0x044ff00000001898 */
        /* <DEDUP_REMOVED lines=14> */
[----:B------:R-:W-:-:S05]  /*5490*/  FADD.FTZ R247, R204, R197 ;  /* 0x000000c5ccf77221 */ /* 0x000fca0000010000 */
[C---:B------:R-:W-:Y:S01]  /*54a0*/  HMMA.16816.F32 R36, R4.reuse, R10, R36 ;  /* 0x0000000a0424723c */ /* 0x040fe20000001824 */
[----:B------:R-:W2:Y:S07]  /*54b0*/  LDSM.16.MT88.4 R8, [R225+0x13800] ;  /* 0x01380000e108783b */ /* 0x000eae0000004200 */
[C---:B------:R-:W-:Y:S08]  /*54c0*/  HMMA.16816.F32 R48, R4.reuse, R28, R48 ;  /* 0x0000001c0430723c */ /* 0x040ff00000001830 */
[C---:B-1----:R-:W-:Y:S08]  /*54d0*/  HMMA.16816.F32 R64, R4.reuse, R12, R64 ;  /* 0x0000000c0440723c */ /* 0x042ff00000001840 */
[C---:B------:R-:W-:Y:S01]  /*54e0*/  HMMA.16816.F32 R68, R4.reuse, R14, R68 ;  /* 0x0000000e0444723c */ /* 0x040fe20000001844 */
[----:B------:R-:W1:Y:S07]  /*54f0*/  LDSM.16.MT88.4 R12, [R228+0x15800] ;  /* 0x01580000e40c783b */ /* 0x000e6e0000004200 */
[C---:B------:R-:W-:Y:S01]  /*5500*/  HMMA.16816.F32 R52, R4.reuse, R30, R52 ;  /* 0x0000001e0434723c */ /* 0x040fe20000001834 */
[----:B------:R-:W-:Y:S07]  /*5510*/  LDSM.16.MT88.4 R28, [R226+0x15800] ;  /* 0x01580000e21c783b */ /* 0x000fee0000004200 */
[C---:B------:R-:W-:Y:S08]  /*5520*/  HMMA.16816.F32 R56, R4.reuse, R24, R56 ;  /* 0x000000180438723c */ /* 0x040ff00000001838 */
[C---:B--2---:R-:W-:Y:S08]  /*5530*/  HMMA.16816.F32 R80, R4.reuse, R8, R80 ;  /* 0x000000080450723c */ /* 0x044ff00000001850 */
[C---:B------:R-:W-:Y:S01]  /*5540*/  HMMA.16816.F32 R84, R4.reuse, R10, R84 ;  /* 0x0000000a0454723c */ /* 0x040fe20000001854 */
[----:B------:R-:W2:Y:S07]  /*5550*/  LDSM.16.MT88.4 R8, [R228+0x17800] ;  /* 0x01780000e408783b */ /* 0x000eae0000004200 */
        /* <DEDUP_REMOVED lines=14> */
[C---:B------:R-:W-:Y:S08]  /*5640*/  HMMA.16816.F32 R40, R4.reuse, R32, R40 ;  /* 0x000000200428723c */ /* 0x040ff00000001828 */
[C---:B------:R-:W-:Y:S08]  /*5650*/  HMMA.16816.F32 R44, R4.reuse, R34, R44 ;  /* 0x00000022042c723c */ /* 0x040ff0000000182c */
[C---:B------:R-:W-:Y:S08]  /*5660*/  HMMA.16816.F32 R104, R4.reuse, R28, R104 ;  /* 0x0000001c0468723c */ /* 0x040ff00000001868 */
[C---:B------:R-:W-:Y:S08]  /*5670*/  HMMA.16816.F32 R108, R4.reuse, R30, R108 ;  /* 0x0000001e046c723c */ /* 0x040ff0000000186c */
[C---:B---3--:R-:W-:Y:S08]  /*5680*/  HMMA.16816.F32 R112, R4.reuse, R24, R112 ;  /* 0x000000180470723c */ /* 0x048ff00000001870 */
[C---:B------:R-:W-:Y:S08]  /*5690*/  HMMA.16816.F32 R116, R4.reuse, R26, R116 ;  /* 0x0000001a0474723c */ /* 0x040ff00000001874 */
[C---:B----4-:R-:W-:Y:S08]  /*56a0*/  HMMA.16816.F32 R120, R4.reuse, R20, R120 ;  /* 0x000000140478723c */ /* 0x050ff00000001878 */
[C---:B------:R-:W-:Y:S08]  /*56b0*/  HMMA.16816.F32 R124, R4.reuse, R22, R124 ;  /* 0x00000016047c723c */ /* 0x040ff0000000187c */
[C---:B-----5:R-:W-:Y:S08]  /*56c0*/  HMMA.16816.F32 R136, R4.reuse, R16, R136 ;  /* 0x000000100488723c */ /* 0x060ff00000001888 */
[C---:B------:R-:W-:Y:S08]  /*56d0*/  HMMA.16816.F32 R156, R4.reuse, R18, R156 ;  /* 0x00000012049c723c */ /* 0x040ff0000000189c */
[C---:B-1----:R-:W-:Y:S08]  /*56e0*/  HMMA.16816.F32 R140, R4.reuse, R12, R140 ;  /* 0x0000000c048c723c */ /* 0x042ff0000000188c */
[C---:B------:R-:W-:Y:S08]  /*56f0*/  HMMA.16816.F32 R144, R4.reuse, R14, R144 ;  /* 0x0000000e0490723c */ /* 0x040ff00000001890 */
[C---:B--2---:R-:W-:Y:S08]  /*5700*/  HMMA.16816.F32 R152, R4.reuse, R8, R152 ;  /* 0x000000080498723c */ /* 0x044ff00000001898 */
[----:B------:R-:W-:Y:S01]  /*5710*/  HMMA.16816.F32 R148, R4, R10, R148 ;  /* 0x0000000a0494723c */ /* 0x000fe20000001894 */
[----:B------:R-:W-:Y:S07]  /*5720*/  @!P0 BRA `(.L_x_2341) ;  /* 0x00003eb000008947 */ /* 0x000fee0003800000 */
[----:B------:R-:W-:Y:S01]  /*5730*/  IABS R0, c[0x0][0x2d0] ;  /* 0x0000b40000007a13 */ /* 0x000fe20000000000 */
[----:B------:R-:W-:-:S04]  /*5740*/  DEPBAR.LE SB0, 0x0 ;  /* 0x000080000000791a */ /* 0x000fc80000000000 */
[----:B------:R1:W2:Y:S01]  /*5750*/  R2UR UR6, R0 ;  /* 0x00000000000673c2 */ /* 0x0002a200000e0000 */
[----:B------:R-:W-:Y:S01]  /*5760*/  IADD3 R239, R2, -0x2, RZ ;  /* 0xfffffffe02ef7810 */ /* 0x000fe20007ffe0ff */
[----:B------:R-:W-:Y:S06]  /*5770*/  BAR.SYNC.DEFER_BLOCKING 0x0 ;  /* 0x0000000000007b1d */ /* 0x000fec0000010000 */
[----:B-12---:R-:W-:Y:S05]  /*5780*/  @!P6 BRA `(.L_x_2342) ;  /* 0x000004700000e947 */ /* 0x006fea0003800000 */
[----:B------:R-:W1:Y:S01]  /*5790*/  I2F.RP R8, UR6 ;  /* 0x0000000600087d06 */ /* 0x000e620008209400 */
[----:B------:R-:W-:-:S05]  /*57a0*/  IMAD.SHL.U32 R5, R239, 0x40, RZ ;  /* 0x00000040ef057824 */ /* 0x000fca00078e00ff */
[----:B------:R-:W-:Y:S02]  /*57b0*/  IADD3 R6, R5, 0x40, RZ ;  /* 0x0000004005067810 */ /* 0x000fe40007ffe0ff */
        /* <DEDUP_REMOVED lines=9> */
[----:B------:R-:W-:-:S03]  /*5850*/  UIMAD UR9, UR4, UR6, URZ ;  /* 0x00000006040972a4 */ /* 0x000fc6000f8e023f */
[----:B------:R-:W-:Y:S02]  /*5860*/  UMOV UR4, URZ ;  /* 0x0000003f00047c82 */ /* 0x000fe40008000000 */
[----:B------:R-:W-:Y:S02]  /*5870*/  UIMAD.WIDE.U32 UR16, UR5, UR9, UR4 ;  /* 0x00000009051072a5 */ /* 0x000fe4000f8e0004 */
[----:B------:R-:W1:Y:S02]  /*5880*/  R2UR UR4, R5 ;  /* 0x00000000050473c2 */ /* 0x000e6400000e0000 */
[----:B---3--:R-:W-:Y:S02]  /*5890*/  UIMAD.WIDE.U32 UR14, UR17, UR12, URZ ;  /* 0x0000000c110e72a5 */ /* 0x008fe4000f8e003f */
[----:B--2---:R-:W-:Y:S02]  /*58a0*/  UIMAD.WIDE.U32 UR16, UR17, UR7, URZ ;  /* 0x00000007111072a5 */ /* 0x004fe4000f8e003f */
[----:B------:R-:W-:-:S04]  /*58b0*/  UIADD3 UR9, -UR15, URZ, URZ ;  /* 0x0000003f0f097290 */ /* 0x000fc8000fffe13f */
[----:B------:R-:W-:Y:S02]  /*58c0*/  UIMAD UR12, UR6, UR9, UR12 ;  /* 0x00000009060c72a4 */ /* 0x000fe4000f8e020c */
[----:B------:R-:W-:Y:S02]  /*58d0*/  UMOV UR13, UR17 ;  /* 0x00000011000d7c82 */ /* 0x000fe40008000000 */
[----:B------:R-:W-:Y:S02]  /*58e0*/  UIADD3 UR5, -UR13, URZ, URZ ;  /* 0x0000003f0d057290 */ /* 0x000fe4000fffe13f */
[----:B------:R-:W-:Y:S01]  /*58f0*/  UISETP.GT.U32.AND UP2, UPT, UR6, UR12, UPT ;  /* 0x0000000c0600728c */ /* 0x000fe2000bf44070 */
[----:B------:R-:W2:Y:S01]  /*5900*/  R2UR UR9, R6 ;  /* 0x00000000060973c2 */ /* 0x000ea200000e0000 */
[----:B------:R-:W-:-:S03]  /*5910*/  UIMAD UR7, UR6, UR5, UR7 ;  /* 0x00000005060772a4 */ /* 0x000fc6000f8e0207 */
[----:B------:R-:W-:Y:S02]  /*5920*/  ULDC UR5, c[0x0][0x2d0] ;  /* 0x0000b40000057ab9 */ /* 0x000fe40000000800 */
[----:B------:R-:W-:Y:S02]  /*5930*/  UISETP.GT.U32.AND UP1, UPT, UR6, UR7, UPT ;  /* 0x000000070600728c */ /* 0x000fe4000bf24070 */
[----:B-1----:R-:W-:Y:S02]  /*5940*/  ULOP3.LUT UR4, UR4, UR5, URZ, 0x3c, !UPT ;  /* 0x0000000504047292 */ /* 0x002fe4000f8e3c3f */
[----:B------:R-:W-:Y:S02]  /*5950*/  @!UP2 UIADD3 UR12, UR12, -UR6, URZ ;  /* 0x800000060c0ca290 */ /* 0x000fe4000fffe03f */
[----:B------:R-:W-:Y:S02]  /*5960*/  UISETP.GE.AND UP0, UPT, UR4, URZ, UPT ;  /* 0x0000003f0400728c */ /* 0x000fe4000bf06270 */
[----:B------:R-:W-:-:S02]  /*5970*/  UISETP.GE.U32.AND UP4, UPT, UR12, UR6, UPT ;  /* 0x000000060c00728c */ /* 0x000fc4000bf86070 */
[----:B------:R-:W-:Y:S02]  /*5980*/  @!UP2 UIADD3 UR15, UR15, 0x1, URZ ;  /* 0x000000010f0fa890 */ /* 0x000fe4000fffe03f */
[----:B------:R-:W-:Y:S02]  /*5990*/  @!UP1 UIADD3 UR7, UR7, -UR6, URZ ;  /* 0x8000000607079290 */ /* 0x000fe4000fffe03f */
[----:B------:R-:W-:Y:S02]  /*59a0*/  @!UP1 UIADD3 UR13, UR13, 0x1, URZ ;  /* 0x000000010d0d9890 */ /* 0x000fe4000fffe03f */
[----:B------:R-:W-:Y:S02]  /*59b0*/  UISETP.GE.U32.AND UP3, UPT, UR7, UR6, UPT ;  /* 0x000000060700728c */ /* 0x000fe4000bf66070 */
[----:B--2---:R-:W-:Y:S02]  /*59c0*/  ULOP3.LUT UR9, UR9, UR5, URZ, 0x3c, !UPT ;  /* 0x0000000509097292 */ /* 0x004fe4000f8e3c3f */
[----:B------:R-:W-:-:S02]  /*59d0*/  @UP4 UIADD3 UR15, UR15, 0x1, URZ ;  /* 0x000000010f0f4890 */ /* 0x000fc4000fffe03f */
[----:B------:R-:W-:-:S03]  /*59e0*/  UISETP.GE.AND UP1, UPT, UR9, URZ, UPT ;  /* 0x0000003f0900728c */ /* 0x000fc6000bf26270 */
[----:B------:R-:W-:Y:S02]  /*59f0*/  ULDC UR9, c[0x0][0x2d0] ;  /* 0x0000b40000097ab9 */ /* 0x000fe40000000800 */
[----:B------:R-:W-:Y:S02]  /*5a00*/  @UP3 UIADD3 UR13, UR13, 0x1, URZ ;  /* 0x000000010d0d3890 */ /* 0x000fe4000fffe03f */
[----:B------:R-:W-:Y:S02]  /*5a10*/  UISETP.NE.AND UP2, UPT, URZ, UR9, UPT ;  /* 0x000000093f00728c */ /* 0x000fe4000bf45270 */
[----:B------:R-:W-:Y:S02]  /*5a20*/  ULOP3.LUT UR4, URZ, UR9, URZ, 0x33, !UPT ;  /* 0x000000093f047292 */ /* 0x000fe4000f8e333f */
[----:B------:R-:W-:Y:S02]  /*5a30*/  @!UP1 UIADD3 UR15, -UR15, URZ, URZ ;  /* 0x0000003f0f0f9290 */ /* 0x000fe4000fffe13f */
[----:B------:R-:W-:-:S02]  /*5a40*/  @!UP0 UIADD3 UR13, -UR13, URZ, URZ ;  /* 0x0000003f0d0d8290 */ /* 0x000fc4000fffe13f */
[----:B------:R-:W-:Y:S02]  /*5a50*/  USEL UR5, UR4, UR15, !UP2 ;  /* 0x0000000f04057287 */ /* 0x000fe4000d000000 */
[----:B------:R-:W-:-:S04]  /*5a60*/  USEL UR4, UR4, UR13, !UP2 ;  /* 0x0000000d04047287 */ /* 0x000fc8000d000000 */
[----:B------:R-:W-:Y:S02]  /*5a70*/  MOV R5, UR5 ;  /* 0x0000000500057c02 */ /* 0x000fe40008000f00 */
[----:B------:R-:W-:-:S03]  /*5a80*/  IMAD.U32 R7, RZ, RZ, UR4 ;  /* 0x00000004ff077e24 */ /* 0x000fc6000f8e00ff */
[----:B------:R-:W-:-:S04]  /*5a90*/  IMAD.WIDE R4, R5, 0x4, R242 ;  /* 0x0000000405047825 */ /* 0x000fc800078e02f2 */
[----:B------:R-:W-:Y:S02]  /*5aa0*/  IMAD.WIDE R6, R7, 0x4, R242 ;  /* 0x0000000407067825 */ /* 0x000fe400078e02f2 */
[----:B------:R-:W2:Y:S04]  /*5ab0*/  LDG.E R4, [R4.64] ;  /* 0x0000000a04047981 */ /* 0x000ea8000c1e1900 */
[----:B------:R-:W3:Y:S01]  /*5ac0*/  LDG.E R0, [R6.64] ;  /* 0x0000000a06007981 */ /* 0x000ee2000c1e1900 */
[----:B------:R-:W-:-:S03]  /*5ad0*/  UIADD3 UR5, UR5, -UR4, URZ ;  /* 0x8000000405057290 */ /* 0x000fc6000fffe03f */
        /* <DEDUP_REMOVED lines=18> */
.L_x_2342:
[----:B------:R-:W-:Y:S02]  /*5c00*/  ULDC UR14, c[0x0][0x1a0] ;  /* 0x00006800000e7ab9 */ /* 0x000fe40000000800 */
[----:B------:R-:W-:-:S04]  /*5c10*/  ULEA UR14, -UR14, URZ, 0x6 ;  /* 0x0000003f0e0e7291 */ /* 0x000fc8000f8e313f */
[----:B------:R-:W-:Y:S02]  /*5c20*/  USHF.R.S32.HI UR12, URZ, 0x1f, UR14 ;  /* 0x0000001f3f0c7899 */ /* 0x000fe4000801140e */
.L_x_2343:
[----:B------:R-:W-:Y:S01]  /*5c30*/  IMAD.U32 R5, RZ, RZ, UR14 ;  /* 0x0000000eff057e24 */ /* 0x000fe2000f8e00ff */
[----:B------:R-:W-:Y:S01]  /*5c40*/  ULDC.64 UR4, c[0x0][0x1a0] ;  /* 0x0000680000047ab9 */ /* 0x000fe20000000a00 */
[----:B------:R-:W-:Y:S01]  /*5c50*/  IADD3 R7, P0, R170, UR14, RZ ;  /* 0x0000000eaa077c10 */ /* 0x000fe2000ff1e0ff */
[----:B------:R-:W-:Y:S01]  /*5c60*/  ULEA UR7, UP0, UR4, UR14, 0x4 ;  /* 0x0000000e04077291 */ /* 0x000fe2000f80203f */
[----:B------:R-:W-:Y:S01]  /*5c70*/  IMAD.U32 R0, RZ, RZ, UR12 ;  /* 0x0000000cff007e24 */ /* 0x000fe2000f8e00ff */
[C---:B------:R-:W-:Y:S01]  /*5c80*/  LEA R236, P1, R5.reuse, R236, 0x1 ;  /* 0x000000ec05ec7211 */ /* 0x040fe200078208ff */
[----:B------:R-:W-:Y:S01]  /*5c90*/  USHF.L.U32 UR9, UR4, 0x5, URZ ;  /* 0x0000000504097899 */ /* 0x000fe2000800063f */
[----:B------:R-:W-:Y:S01]  /*5ca0*/  IADD3.X R4, R168, UR12, RZ, P0, !PT ;  /* 0x0000000ca8047c10 */ /* 0x000fe200087fe4ff */
[----:B------:R-:W-:Y:S01]  /*5cb0*/  ULEA.HI.X UR12, UR4, UR12, UR5, 0x4, UP0 ;  /* 0x0000000c040c7291 */ /* 0x000fe200080f2405 */
[----:B------:R-:W-:Y:S01]  /*5cc0*/  LEA.HI.X R237, R5, R237, R0, 0x1, P1 ;  /* 0x000000ed05ed7211 */ /* 0x000fe200008f0c00 */
[----:B------:R-:W-:Y:S01]  /*5cd0*/  IMAD R0, R239, 0x40, R202 ;  /* 0x00000040ef007824 */ /* 0x000fe200078e02ca */
[----:B------:R-:W-:Y:S01]  /*5ce0*/  IADD3 R170, P0, R170, UR7, RZ ;  /* 0x00000007aaaa7c10 */ /* 0x000fe2000ff1e0ff */
[----:B------:R-:W-:Y:S01]  /*5cf0*/  UMOV UR7, 0x5 ;  /* 0x0000000500077882 */ /* 0x000fe20000000000 */
[C---:B------:R-:W-:Y:S01]  /*5d00*/  LEA R6, P1, R7.reuse, c[0x0][0x170], 0x1 ;  /* 0x00005c0007067a11 */ /* 0x040fe200078208ff */
[----:B------:R-:W-:Y:S01]  /*5d10*/  USHF.L.U64.HI UR4, UR4, UR7, UR5 ;  /* 0x0000000704047299 */ /* 0x000fe20008010205 */
[----:B------:R-:W-:Y:S01]  /*5d20*/  IADD3.X R5, R168, UR12, RZ, P0, !PT ;  /* 0x0000000ca8057c10 */ /* 0x000fe200087fe4ff */
[----:B------:R-:W-:Y:S01]  /*5d30*/  @!PT LDS RZ, [RZ] ;  /* 0x00000000fffff984 */ /* 0x000fe20000000800 */
[----:B------:R-:W-:Y:S01]  /*5d40*/  @!PT LDS RZ, [RZ] ;  /* 0x00000000fffff984 */ /* 0x000fe20000000800 */
[----:B------:R-:W-:Y:S01]  /*5d50*/  @!PT LDS RZ, [RZ] ;  /* 0x00000000fffff984 */ /* 0x000fe20000000800 */
[----:B------:R1:W-:Y:S01]  /*5d60*/  LDGSTS.E.BYPASS.LTC128B.128 [R241+0x10000], [R236.64] ;  /* 0x10000000ecf17fae */ /* 0x0003e2000b901d4a */
[----:B------:R-:W-:-:S02]  /*5d70*/  LEA.HI.X R7, R7, c[0x0][0x174], R4, 0x1, P1 ;  /* 0x00005d0007077a11 */ /* 0x000fc400008f0c04 */
[----:B------:R-:W-:Y:S02]  /*5d80*/  LEA R8, P0, R170, c[0x0][0x170], 0x1 ;  /* 0x00005c00aa087a11 */ /* 0x000fe400078008ff */
[----:B------:R-:W-:Y:S01]  /*5d90*/  IADD3 R4, P1, R236, UR9, RZ ;  /* 0x00000009ec047c10 */ /* 0x000fe2000ff3e0ff */
[----:B------:R2:W-:Y:S01]  /*5da0*/  LDGSTS.E.BYPASS.LTC128B.128 [R241+0x12000], [R6.64+0x80] ;  /* 0x1200008006f17fae */ /* 0x0005e2000b901d4a */
[----:B------:R-:W-:Y:S02]  /*5db0*/  LEA.HI.X R9, R170, c[0x0][0x174], R5, 0x1, P0 ;  /* 0x00005d00aa097a11 */ /* 0x000fe400000f0c05 */
[----:B------:R-:W-:Y:S01]  /*5dc0*/  IADD3.X R5, R237, UR4, RZ, P1, !PT ;  /* 0x00000004ed057c10 */ /* 0x000fe20008ffe4ff */
[----:B------:R2:W-:Y:S01]  /*5dd0*/  LDGSTS.E.BYPASS.LTC128B.128 [R241+0x14000], [R6.64+0x100] ;  /* 0x1400010006f17fae */ /* 0x0005e2000b901d4a */
[----:B------:R-:W-:Y:S02]  /*5de0*/  IADD3 R10, P1, R4, UR9, RZ ;  /* 0x00000009040a7c10 */ /* 0x000fe4000ff3e0ff */
[----:B------:R-:W-:Y:S01]  /*5df0*/  IADD3 R24, P0, R8, UR9, RZ ;  /* 0x0000000908187c10 */ /* 0x000fe2000ff1e0ff */
[----:B------:R2:W-:Y:S01]  /*5e00*/  LDGSTS.E.BYPASS.LTC128B.128 [R241+0x16000], [R6.64+0x180] ;  /* 0x1600018006f17fae */ /* 0x0005e2000b901d4a */
[----:B------:R-:W-:-:S02]  /*5e10*/  IADD3.X R11, R5, UR4, RZ, P1, !PT ;  /* 0x00000004050b7c10 */ /* 0x000fc40008ffe4ff */
[----:B------:R-:W-:Y:S01]  /*5e20*/  IADD3 R16, P1, R10, UR9, RZ ;  /* 0x000000090a107c10 */ /* 0x000fe2000ff3e0ff */
[----:B------:R2:W-:Y:S01]  /*5e30*/  LDGSTS.E.BYPASS.LTC128B.128 [R241+0x10800], [R4.64] ;  /* 0x1080000004f17fae */ /* 0x0005e2000b901d4a */
[----:B------:R-:W-:Y:S02]  /*5e40*/  IADD3.X R25, R9, UR4, RZ, P0, !PT ;  /* 0x0000000409197c10 */ /* 0x000fe400087fe4ff */
[----:B------:R-:W-:Y:S01]  /*5e50*/  IADD3 R18, P0, R24, UR9, RZ ;  /* 0x0000000918127c10 */ /* 0x000fe2000ff1e0ff */
[----:B------:R3:W-:Y:S01]  /*5e60*/  LDGSTS.E.BYPASS.LTC128B.128 [R241+0x12800], [R8.64+0x80] ;  /* 0x1280008008f17fae */ /* 0x0007e2000b901d4a */
[----:B------:R-:W-:Y:S02]  /*5e70*/  IADD3.X R17, R11, UR4, RZ, P1, !PT ;  /* 0x000000040b117c10 */ /* 0x000fe40008ffe4ff */
[----:B------:R-:W-:Y:S01]  /*5e80*/  IADD3.X R19, R25, UR4, RZ, P0, !PT ;  /* 0x0000000419137c10 */ /* 0x000fe200087fe4ff */
[----:B------:R3:W-:Y:S01]  /*5e90*/  LDGSTS.E.BYPASS.LTC128B.128 [R241+0x14800], [R8.64+0x100] ;  /* 0x1480010008f17fae */ /* 0x0007e2000b901d4a */
[----:B------:R-:W-:-:S02]  /*5ea0*/  ISETP.GE.AND P3, PT, R0, R200, PT ;  /* 0x000000c80000720c */ /* 0x000fc40003f66270 */
[----:B------:R-:W-:Y:S01]  /*5eb0*/  ISETP.GE.AND P1, PT, R0, R167, PT ;  /* 0x000000a70000720c */ /* 0x000fe20003f26270 */
[----:B------:R3:W-:Y:S01]  /*5ec0*/  LDGSTS.E.BYPASS.LTC128B.128 [R241+0x16800], [R8.64+0x180] ;  /* 0x1680018008f17fae */ /* 0x0007e2000b901d4a */
[----:B------:R-:W-:Y:S02]  /*5ed0*/  ISETP.GE.AND P0, PT, R2, 0x3, PT ;  /* 0x000000030200780c */ /* 0x000fe40003f06270 */
[----:B------:R-:W-:Y:S01]  /*5ee0*/  IADD3 R2, R0, 0x38, RZ ;  /* 0x0000003800027810 */ /* 0x000fe20007ffe0ff */
        /* <DEDUP_REMOVED lines=8> */
[----:B------:R-:W-:Y:S04]  /*5f70*/  LDSM.16.M88.4 R180, [R234] ;  /* 0x00000000eab4783b */ /* 0x000fe80000000200 */
[----:B------:R-:W4:Y:S04]  /*5f80*/  LDSM.16.M88.4 R20, [R233+0x8000] ;  /* 0x00800000e914783b */ /* 0x000f280000000200 */
[----:B------:R-:W5:Y:S04]  /*5f90*/  LDSM.16.M88.4 R12, [R233+0x8800] ;  /* 0x00880000e90c783b */ /* 0x000f680000000200 */
[----:B--2---:R-:W3:Y:S04]  /*5fa0*/  LDSM.16.M88.4 R4, [R233+0x9000] ;  /* 0x00900000e904783b */ /* 0x004ee80000000200 */
[----:B------:R-:W2:Y:S04]  /*5fb0*/  LDSM.16.M88.4 R32, [R233+0x9800] ;  /* 0x00980000e920783b */ /* 0x000ea80000000200 */
[----:B------:R-:W-:Y:S04]  /*5fc0*/  LDSM.16.M88.4 R172, [R232] ;  /* 0x00000000e8ac783b */ /* 0x000fe80000000200 */
[----:B------:R-:W1:Y:S04]  /*5fd0*/  LDSM.16.M88.4 R28, [R231] ;  /* 0x00000000e71c783b */ /* 0x000e680000000200 */
[----:B------:R-:W1:Y:S04]  /*5fe0*/  LDSM.16.M88.4 R192, [R223] ;  /* 0x00000000dfc0783b */ /* 0x000e680000000200 */
[----:B------:R-:W1:Y:S04]  /*5ff0*/  LDSM.16.M88.4 R188, [R222] ;  /* 0x00000000debc783b */ /* 0x000e680000000200 */
[----:B------:R-:W1:Y:S04]  /*6000*/  LDSM.16.M88.4 R176, [R221] ;  /* 0x00000000ddb0783b */ /* 0x000e680000000200 */
[----:B------:R-:W-:Y:S01]  /*6010*/  LDSM.16.M88.4 R168, [R227+0x8000] ;  /* 0x00800000e3a8783b */ /* 0x000fe20000000200 */
[C---:B----4-:R-:W-:Y:S03]  /*6020*/  HMMA.16816.F32 R24, R180.reuse, R20, RZ ;  /* 0x00000014b418723c */ /* 0x050fe600000018ff */
[----:B------:R-:W-:Y:S04]  /*6030*/  LDSM.16.M88.4 R196, [R227+0x9000] ;  /* 0x00900000e3c4783b */ /* 0x000fe80000000200 */
[----:B------:R-:W0:Y:S01]  /*6040*/  LDGDEPBAR ;  /* 0x00000000000079af */ /* 0x000e220000000000 */
[C---:B------:R-:W-:Y:S08]  /*6050*/  HMMA.16816.F32 R20, R180.reuse, R22, RZ ;  /* 0x00000016b414723c */ /* 0x040ff000000018ff */
[C---:B-----5:R-:W-:Y:S08]  /*6060*/  HMMA.16816.F32 R16, R180.reuse, R12, RZ ;  /* 0x0000000cb410723c */ /* 0x060ff000000018ff */
[C---:B------:R-:W-:Y:S08]  /*6070*/  HMMA.16816.F32 R12, R180.reuse, R14, RZ ;  /* 0x0000000eb40c723c */ /* 0x040ff000000018ff */
[C---:B---3--:R-:W-:Y:S08]  /*6080*/  HMMA.16816.F32 R8, R180.reuse, R4, RZ ;  /* 0x00000004b408723c */ /* 0x048ff000000018ff */
[C---:B------:R-:W-:Y:S08]  /*6090*/  HMMA.16816.F32 R4, R180.reuse, R6, RZ ;  /* 0x00000006b404723c */ /* 0x040ff000000018ff */
[C---:B--2---:R-:W-:Y:S08]  /*60a0*/  HMMA.16816.F32 R184, R180.reuse, R32, RZ ;  /* 0x00000020b4b8723c */ /* 0x044ff000000018ff */
[----:B------:R-:W-:Y:S01]  /*60b0*/  HMMA.16816.F32 R180, R180, R34, RZ ;  /* 0x00000022b4b4723c */ /* 0x000fe200000018ff */
[----:B------:R-:W-:Y:S07]  /*60c0*/  LDSM.16.M88.4 R32, [R230] ;  /* 0x00000000e620783b */ /* 0x000fee0000000200 */
[C---:B-1----:R-:W-:Y:S08]  /*60d0*/  HMMA.16816.F32 R24, R172.reuse, R28, R24 ;  /* 0x0000001cac18723c */ /* 0x042ff00000001818 */
[C---:B------:R-:W-:Y:S01]  /*60e0*/  HMMA.16816.F32 R20, R172.reuse, R30, R20 ;  /* 0x0000001eac14723c */ /* 0x040fe20000001814 */
[----:B------:R-:W1:Y:S07]  /*60f0*/  LDSM.16.M88.4 R28, [R227+0x8800] ;  /* 0x00880000e31c783b */ /* 0x000e6e0000000200 */
[C---:B------:R-:W-:Y:S08]  /*6100*/  HMMA.16816.F32 R16, R172.reuse, R192, R16 ;  /* 0x000000c0ac10723c */ /* 0x040ff00000001810 */
[C---:B------:R-:W-:Y:S01]  /*6110*/  HMMA.16816.F32 R12, R172.reuse, R194, R12 ;  /* 0x000000c2ac0c723c */ /* 0x040fe2000000180c */
[----:B------:R-:W2:Y:S07]  /*6120*/  LDSM.16.M88.4 R192, [R227+0x9800] ;  /* 0x00980000e3c0783b */ /* 0x000eae0000000200 */
[C---:B------:R-:W-:Y:S08]  /*6130*/  HMMA.16816.F32 R8, R172.reuse, R188, R8 ;  /* 0x000000bcac08723c */ /* 0x040ff00000001808 */
[C---:B------:R-:W-:Y:S01]  /*6140*/  HMMA.16816.F32 R4, R172.reuse, R190, R4 ;  /* 0x000000beac04723c */ /* 0x040fe20000001804 */
[----:B------:R-:W-:Y:S07]  /*6150*/  LDSM.16.M88.4 R188, [R220] ;  /* 0x00000000dcbc783b */ /* 0x000fee0000000200 */
[C---:B------:R-:W-:Y:S08]  /*6160*/  HMMA.16816.F32 R184, R172.reuse, R176, R184 ;  /* 0x000000b0acb8723c */ /* 0x040ff000000018b8 */
[----:B------:R-:W-:Y:S01]  /*6170*/  HMMA.16816.F32 R180, R172, R178, R180 ;  /* 0x000000b2acb4723c */ /* 0x000fe200000018b4 */
[----:B------:R-:W-:Y:S04]  /*6180*/  LDSM.16.M88.4 R176, [R220+0x800] ;  /* 0x00080000dcb0783b */ /* 0x000fe80000000200 */
[----:B------:R-:W-:Y:S03]  /*6190*/  LDSM.16.M88.4 R172, [R220+0x1000] ;  /* 0x00100000dcac783b */ /* 0x000fe60000000200 */
[C---:B-1----:R-:W-:Y:S08]  /*61a0*/  HMMA.16816.F32 R16, R32.reuse, R28, R16 ;  /* 0x0000001c2010723c */ /* 0x042ff00000001810 */
[C---:B------:R-:W-:Y:S01]  /*61b0*/  HMMA.16816.F32 R12, R32.reuse, R30, R12 ;  /* 0x0000001e200c723c */ /* 0x040fe2000000180c */
[----:B------:R-:W1:Y:S07]  /*61c0*/  LDSM.16.M88.4 R28, [R229] ;  /* 0x00000000e51c783b */ /* 0x000e6e0000000200 */
[C---:B------:R-:W-:Y:S08]  /*61d0*/  HMMA.16816.F32 R24, R32.reuse, R168, R24 ;  /* 0x000000a82018723c */ /* 0x040ff00000001818 */
[C---:B------:R-:W-:Y:S01]  /*61e0*/  HMMA.16816.F32 R20, R32.reuse, R170, R20 ;  /* 0x000000aa2014723c */ /* 0x040fe20000001814 */
[----:B------:R-:W3:Y:S07]  /*61f0*/  LDSM.16.M88.4 R168, [R220+0x1800] ;  /* 0x00180000dca8783b */ /* 0x000eee0000000200 */
[C---:B------:R-:W-:Y:S08]  /*6200*/  HMMA.16816.F32 R8, R32.reuse, R196, R8 ;  /* 0x000000c42008723c */ /* 0x040ff00000001808 */
[C---:B------:R-:W-:Y:S01]  /*6210*/  HMMA.16816.F32 R4, R32.reuse, R198, R4 ;  /* 0x000000c62004723c */ /* 0x040fe20000001804 */
[----:B------:R-:W-:Y:S07]  /*6220*/  LDSM.16.M88.4 R196, [R227+0xb000] ;  /* 0x00b00000e3c4783b */ /* 0x000fee0000000200 */
[C---:B--2---:R-:W-:Y:S08]  /*6230*/  HMMA.16816.F32 R184, R32.reuse, R192, R184 ;  /* 0x000000c020b8723c */ /* 0x044ff000000018b8 */
[----:B------:R-:W-:Y:S01]  /*6240*/  HMMA.16816.F32 R180, R32, R194, R180 ;  /* 0x000000c220b4723c */ /* 0x000fe200000018b4 */
[----:B------:R-:W-:Y:S04]  /*6250*/  LDSM.16.M88.4 R32, [R234+0x2000] ;  /* 0x00200000ea20783b */ /* 0x000fe80000000200 */
[----:B------:R-:W2:Y:S03]  /*6260*/  LDSM.16.M88.4 R192, [R233+0xa000] ;  /* 0x00a00000e9c0783b */ /* 0x000ea60000000200 */
        /* <DEDUP_REMOVED lines=8> */
[----:B------:R-:W5:Y:S07]  /*62f0*/  LDSM.16.M88.4 R172, [R233+0xb800] ;  /* 0x00b80000e9ac783b */ /* 0x000f6e0000000200 */
[C---:B---3--:R-:W-:Y:S08]  /*6300*/  HMMA.16816.F32 R184, R28.reuse, R168, R184 ;  /* 0x000000a81cb8723c */ /* 0x048ff000000018b8 */
[----:B------:R-:W-:Y:S01]  /*6310*/  HMMA.16816.F32 R180, R28, R170, R180 ;  /* 0x000000aa1cb4723c */ /* 0x000fe200000018b4 */
[----:B------:R-:W-:Y:S04]  /*6320*/  LDSM.16.M88.4 R28, [R232+0x2000] ;  /* 0x00200000e81c783b */ /* 0x000fe80000000200 */
[----:B------:R-:W3:Y:S03]  /*6330*/  LDSM.16.M88.4 R168, [R219] ;  /* 0x00000000dba8783b */ /* 0x000ee60000000200 */
[C---:B--2---:R-:W-:Y:S08]  /*6340*/  HMMA.16816.F32 R24, R32.reuse, R192, R24 ;  /* 0x000000c02018723c */ /* 0x044ff00000001818 */
[C---:B------:R-:W-:Y:S01]  /*6350*/  HMMA.16816.F32 R20, R32.reuse, R194, R20 ;  /* 0x000000c22014723c */ /* 0x040fe20000001814 */
[----:B------:R-:W2:Y:S07]  /*6360*/  LDSM.16.M88.4 R192, [R218] ;  /* 0x00000000dac0783b */ /* 0x000eae0000000200 */
[C---:B-1----:R-:W-:Y:S08]  /*6370*/  HMMA.16816.F32 R16, R32.reuse, R188, R16 ;  /* 0x000000bc2010723c */ /* 0x042ff00000001810 */
[C---:B------:R-:W-:Y:S01]  /*6380*/  HMMA.16816.F32 R12, R32.reuse, R190, R12 ;  /* 0x000000be200c723c */ /* 0x040fe2000000180c */
[----:B------:R-:W1:Y:S07]  /*6390*/  LDSM.16.M88.4 R188, [R217] ;  /* 0x00000000d9bc783b */ /* 0x000e6e0000000200 */
[C---:B----4-:R-:W-:Y:S08]  /*63a0*/  HMMA.16816.F32 R8, R32.reuse, R176, R8 ;  /* 0x000000b02008723c */ /* 0x050ff00000001808 */
[C---:B------:R-:W-:Y:S01]  /*63b0*/  HMMA.16816.F32 R4, R32.reuse, R178, R4 ;  /* 0x000000b22004723c */ /* 0x040fe20000001804 */
[----:B------:R-:W4:Y:S07]  /*63c0*/  LDSM.16.M88.4 R176, [R216] ;  /* 0x00000000d8b0783b */ /* 0x000f2e0000000200 */
[C---:B-----5:R-:W-:Y:S08]  /*63d0*/  HMMA.16816.F32 R184, R32.reuse, R172, R184 ;  /* 0x000000ac20b8723c */ /* 0x060ff000000018b8 */
[----:B------:R-:W-:Y:S01]  /*63e0*/  HMMA.16816.F32 R180, R32, R174, R180 ;  /* 0x000000ae20b4723c */ /* 0x000fe200000018b4 */
[----:B------:R-:W-:Y:S04]  /*63f0*/  LDSM.16.M88.4 R32, [R230+0x2000] ;  /* 0x00200000e620783b */ /* 0x000fe80000000200 */
[----:B------:R-:W5:Y:S03]  /*6400*/  LDSM.16.M88.4 R172, [R227+0xa000] ;  /* 0x00a00000e3ac783b */ /* 0x000f660000000200 */
[C---:B---3--:R-:W-:Y:S08]  /*6410*/  HMMA.16816.F32 R24, R28.reuse, R168, R24 ;  /* 0x000000a81c18723c */ /* 0x048ff00000001818 */
[C---:B------:R-:W-:Y:S01]  /*6420*/  HMMA.16816.F32 R20, R28.reuse, R170, R20 ;  /* 0x000000aa1c14723c */ /* 0x040fe20000001814 */
[----:B------:R-:W3:Y:S07]  /*6430*/  LDSM.16.M88.4 R168, [R227+0xa800] ;  /* 0x00a80000e3a8783b */ /* 0x000eee0000000200 */
[C---:B--2---:R-:W-:Y:S08]  /*6440*/  HMMA.16816.F32 R16, R28.reuse, R192, R16 ;  /* 0x000000c01c10723c */ /* 0x044ff00000001810 */
[C---:B------:R-:W-:Y:S01]  /*6450*/  HMMA.16816.F32 R12, R28.reuse, R194, R12 ;  /* 0x000000c21c0c723c */ /* 0x040fe2000000180c */
[----:B------:R-:W2:Y:S07]  /*6460*/  LDSM.16.M88.4 R192, [R227+0xb800] ;  /* 0x00b80000e3c0783b */ /* 0x000eae0000000200 */
[C---:B-1----:R-:W-:Y:S08]  /*6470*/  HMMA.16816.F32 R8, R28.reuse, R188, R8 ;  /* 0x000000bc1c08723c */ /* 0x042ff00000001808 */
[C---:B------:R-:W-:Y:S01]  /*6480*/  HMMA.16816.F32 R4, R28.reuse, R190, R4 ;  /* 0x000000be1c04723c */ /* 0x040fe20000001804 */
[----:B------:R-:W-:Y:S07]  /*6490*/  LDSM.16.M88.4 R188, [R220+0x2000] ;  /* 0x00200000dcbc783b */ /* 0x000fee0000000200 */
[C---:B----4-:R-:W-:Y:S08]  /*64a0*/  HMMA.16816.F32 R184, R28.reuse, R176, R184 ;  /* 0x000000b01cb8723c */ /* 0x050ff000000018b8 */
[----:B------:R-:W-:Y:S01]  /*64b0*/  HMMA.16816.F32 R180, R28, R178, R180 ;  /* 0x000000b21cb4723c */ /* 0x000fe200000018b4 */
[----:B------:R-:W1:Y:S04]  /*64c0*/  LDSM.16.M88.4 R28, [R229+0x2000] ;  /* 0x00200000e51c783b */ /* 0x000e680000000200 */
[----:B------:R-:W-:Y:S03]  /*64d0*/  LDSM.16.M88.4 R176, [R220+0x3800] ;  /* 0x00380000dcb0783b */ /* 0x000fe60000000200 */
[C---:B-----5:R-:W-:Y:S08]  /*64e0*/  HMMA.16816.F32 R24, R32.reuse, R172, R24 ;  /* 0x000000ac2018723c */ /* 0x060ff00000001818 */
[C---:B------:R-:W-:Y:S01]  /*64f0*/  HMMA.16816.F32 R20, R32.reuse, R174, R20 ;  /* 0x000000ae2014723c */ /* 0x040fe20000001814 */
[----:B------:R-:W4:Y:S07]  /*6500*/  LDSM.16.M88.4 R172, [R220+0x2800] ;  /* 0x00280000dcac783b */ /* 0x000f2e0000000200 */
[C---:B---3--:R-:W-:Y:S08]  /*6510*/  HMMA.16816.F32 R16, R32.reuse, R168, R16 ;  /* 0x000000a82010723c */ /* 0x048ff00000001810 */
[C---:B------:R-:W-:Y:S01]  /*6520*/  HMMA.16816.F32 R12, R32.reuse, R170, R12 ;  /* 0x000000aa200c723c */ /* 0x040fe2000000180c */
[----:B------:R-:W3:Y:S07]  /*6530*/  LDSM.16.M88.4 R168, [R220+0x3000] ;  /* 0x00300000dca8783b */ /* 0x000eee0000000200 */
[C---:B------:R-:W-:Y:S08]  /*6540*/  HMMA.16816.F32 R8, R32.reuse, R196, R8 ;  /* 0x000000c42008723c */ /* 0x040ff00000001808 */
[C---:B------:R-:W-:Y:S01]  /*6550*/  HMMA.16816.F32 R4, R32.reuse, R198, R4 ;  /* 0x000000c62004723c */ /* 0x040fe20000001804 */
[----:B------:R-:W-:Y:S07]  /*6560*/  LDSM.16.M88.4 R196, [R214] ;  /* 0x00000000d6c4783b */ /* 0x000fee0000000200 */
[C---:B--2---:R-:W-:Y:S08]  /*6570*/  HMMA.16816.F32 R184, R32.reuse, R192, R184 ;  /* 0x000000c020b8723c */ /* 0x044ff000000018b8 */
[----:B------:R-:W-:Y:S01]  /*6580*/  HMMA.16816.F32 R180, R32, R194, R180 ;  /* 0x000000c220b4723c */ /* 0x000fe200000018b4 */
[----:B------:R-:W-:Y:S04]  /*6590*/  LDSM.16.M88.4 R32, [R234+0x4000] ;  /* 0x00400000ea20783b */ /* 0x000fe80000000200 */
[----:B------:R-:W2:Y:S03]  /*65a0*/  LDSM.16.M88.4 R192, [R233+0xc000] ;  /* 0x00c00000e9c0783b */ /* 0x000ea60000000200 */
[C---:B-1----:R-:W-:Y:S08]  /*65b0*/  HMMA.16816.F32 R24, R28.reuse, R188, R24 ;  /* 0x000000bc1c18723c */ /* 0x042ff00000001818 */
[C---:B------:R-:W-:Y:S01]  /*65c0*/  HMMA.16816.F32 R20, R28.reuse, R190, R20 ;  /* 0x000000be1c14723c */ /* 0x040fe20000001814 */
[----:B------:R-:W1:Y:S07]  /*65d0*/  LDSM.16.M88.4 R188, [R233+0xc800] ;  /* 0x00c80000e9bc783b */ /* 0x000e6e0000000200 */
[C---:B----4-:R-:W-:Y:S08]  /*65e0*/  HMMA.16816.F32 R16, R28.reuse, R172, R16 ;  /* 0x000000ac1c10723c */ /* 0x050ff00000001810 */
[C---:B------:R-:W-:Y:S01]  /*65f0*/  HMMA.16816.F32 R12, R28.reuse, R174, R12 ;  /* 0x000000ae1c0c723c */ /* 0x040fe2000000180c */
[----:B------:R-:W4:Y:S07]  /*6600*/  LDSM.16.M88.4 R172, [R233+0xd000] ;  /* 0x00d00000e9ac783b */ /* 0x000f2e0000000200 */
[C---:B---3--:R-:W-:Y:S08]  /*6610*/  HMMA.16816.F32 R8, R28.reuse, R168, R8 ;  /* 0x000000a81c08723c */ /* 0x048ff00000001808 */
[C---:B------:R-:W-:Y:S01]  /*6620*/  HMMA.16816.F32 R4, R28.reuse, R170, R4 ;  /* 0x000000aa1c04723c */ /* 0x040fe20000001804 */
[----:B------:R-:W3:Y:S07]  /*6630*/  LDSM.16.M88.4 R168, [R233+0xd800] ;  /* 0x00d80000e9a8783b */ /* 0x000eee0000000200 */
[C---:B------:R-:W-:Y:S08]  /*6640*/  HMMA.16816.F32 R184, R28.reuse, R176, R184 ;  /* 0x000000b01cb8723c */ /* 0x040ff000000018b8 */
[----:B------:R-:W-:Y:S01]  /*6650*/  HMMA.16816.F32 R180, R28, R178, R180 ;  /* 0x000000b21cb4723c */ /* 0x000fe200000018b4 */
[----:B------:R-:W-:Y:S04]  /*6660*/  LDSM.16.M88.4 R176, [R232+0x4000] ;  /* 0x00400000e8b0783b */ /* 0x000fe80000000200 */
[----:B------:R-:W5:Y:S03]  /*6670*/  LDSM.16.M88.4 R28, [R215] ;  /* 0x00000000d71c783b */ /* 0x000f660000000200 */
        /* <DEDUP_REMOVED lines=8> */
[----:B------:R-:W-:Y:S07]  /*6700*/  LDSM.16.M88.4 R172, [R227+0xc000] ;  /* 0x00c00000e3ac783b */ /* 0x000fee0000000200 */
[C---:B---3--:R-:W-:Y:S08]  /*6710*/  HMMA.16816.F32 R184, R32.reuse, R168, R184 ;  /* 0x000000a820b8723c */ /* 0x048ff000000018b8 */
[----:B------:R-:W-:Y:S01]  /*6720*/  HMMA.16816.F32 R180, R32, R170, R180 ;  /* 0x000000aa20b4723c */ /* 0x000fe200000018b4 */
[----:B------:R-:W3:Y:S04]  /*6730*/  LDSM.16.M88.4 R32, [R230+0x4000] ;  /* 0x00400000e620783b */ /* 0x000ee80000000200 */
[----:B------:R-:W-:Y:S03]  /*6740*/  LDSM.16.M88.4 R168, [R227+0xd000] ;  /* 0x00d00000e3a8783b */ /* 0x000fe60000000200 */
[C---:B-----5:R-:W-:Y:S08]  /*6750*/  HMMA.16816.F32 R24, R176.reuse, R28, R24 ;  /* 0x0000001cb018723c */ /* 0x060ff00000001818 */
[C---:B------:R-:W-:Y:S01]  /*6760*/  HMMA.16816.F32 R20, R176.reuse, R30, R20 ;  /* 0x0000001eb014723c */ /* 0x040fe20000001814 */
[----:B------:R-:W4:Y:S07]  /*6770*/  LDSM.16.M88.4 R28, [R227+0xc800] ;  /* 0x00c80000e31c783b */ /* 0x000f2e0000000200 */
[C---:B------:R-:W-:Y:S08]  /*6780*/  HMMA.16816.F32 R16, R176.reuse, R196, R16 ;  /* 0x000000c4b010723c */ /* 0x040ff00000001810 */
[C---:B------:R-:W-:Y:S01]  /*6790*/  HMMA.16816.F32 R12, R176.reuse, R198, R12 ;  /* 0x000000c6b00c723c */ /* 0x040fe2000000180c */
[----:B------:R-:W-:Y:S07]  /*67a0*/  LDSM.16.M88.4 R196, [R233+0xe000] ;  /* 0x00e00000e9c4783b */ /* 0x000fee0000000200 */
[C---:B--2---:R-:W-:Y:S08]  /*67b0*/  HMMA.16816.F32 R8, R176.reuse, R192, R8 ;  /* 0x000000c0b008723c */ /* 0x044ff00000001808 */
[C---:B------:R-:W-:Y:S01]  /*67c0*/  HMMA.16816.F32 R4, R176.reuse, R194, R4 ;  /* 0x000000c2b004723c */ /* 0x040fe20000001804 */
[----:B------:R-:W2:Y:S07]  /*67d0*/  LDSM.16.M88.4 R192, [R227+0xd800] ;  /* 0x00d80000e3c0783b */ /* 0x000eae0000000200 */
[C---:B-1----:R-:W-:Y:S08]  /*67e0*/  HMMA.16816.F32 R184, R176.reuse, R188, R184 ;  /* 0x000000bcb0b8723c */ /* 0x042ff000000018b8 */
        /* <DEDUP_REMOVED lines=8> */
[----:B------:R-:W1:Y:S07]  /*6870*/  LDSM.16.M88.4 R28, [R229+0x4000] ;  /* 0x00400000e51c783b */ /* 0x000e6e0000000200 */
[C---:B------:R-:W-:Y:S08]  /*6880*/  HMMA.16816.F32 R8, R32.reuse, R168, R8 ;  /* 0x000000a82008723c */ /* 0x040ff00000001808 */
[C---:B------:R-:W-:Y:S01]  /*6890*/  HMMA.16816.F32 R4, R32.reuse, R170, R4 ;  /* 0x000000aa2004723c */ /* 0x040fe20000001804 */
[----:B------:R-:W3:Y:S07]  /*68a0*/  LDSM.16.M88.4 R168, [R220+0x5800] ;  /* 0x00580000dca8783b */ /* 0x000eee0000000200 */
[C---:B--2---:R-:W-:Y:S08]  /*68b0*/  HMMA.16816.F32 R184, R32.reuse, R192, R184 ;  /* 0x000000c020b8723c */ /* 0x044ff000000018b8 */
        /* <DEDUP_REMOVED lines=11> */
[----:B------:R-:W-:Y:S07]  /*6970*/  LDSM.16.M88.4 R188, [R210] ;  /* 0x00000000d2bc783b */ /* 0x000fee0000000200 */
[C---:B---3--:R-:W-:Y:S08]  /*6980*/  HMMA.16816.F32 R184, R28.reuse, R168, R184 ;  /* 0x000000a81cb8723c */ /* 0x048ff000000018b8 */
[----:B------:R-:W-:Y:S01]  /*6990*/  HMMA.16816.F32 R180, R28, R170, R180 ;  /* 0x000000aa1cb4723c */ /* 0x000fe200000018b4 */
[----:B------:R-:W-:Y:S04]  /*69a0*/  LDSM.16.M88.4 R168, [R232+0x6000] ;  /* 0x00600000e8a8783b */ /* 0x000fe80000000200 */
[----:B------:R-:W3:Y:S03]  /*69b0*/  LDSM.16.M88.4 R28, [R211] ;  /* 0x00000000d31c783b */ /* 0x000ee60000000200 */
[C---:B--2---:R-:W-:Y:S08]  /*69c0*/  HMMA.16816.F32 R24, R32.reuse, R196, R24 ;  /* 0x000000c42018723c */ /* 0x044ff00000001818 */
[C---:B------:R-:W-:Y:S01]  /*69d0*/  HMMA.16816.F32 R20, R32.reuse, R198, R20 ;  /* 0x000000c62014723c */ /* 0x040fe20000001814 */
[----:B------:R-:W-:Y:S07]  /*69e0*/  LDSM.16.M88.4 R196, [R227+0xf000] ;  /* 0x00f00000e3c4783b */ /* 0x000fee0000000200 */
[C---:B-1----:R-:W-:Y:S08]  /*69f0*/  HMMA.16816.F32 R8, R32.reuse, R176, R8 ;  /* 0x000000b02008723c */ /* 0x042ff00000001808 */
[C---:B------:R-:W-:Y:S01]  /*6a00*/  HMMA.16816.F32 R4, R32.reuse, R178, R4 ;  /* 0x000000b22004723c */ /* 0x040fe20000001804 */
[----:B------:R-:W1:Y:S07]  /*6a10*/  LDSM.16.M88.4 R176, [R209] ;  /* 0x00000000d1b0783b */ /* 0x000e6e0000000200 */
[C---:B----4-:R-:W-:Y:S08]  /*6a20*/  HMMA.16816.F32 R184, R32.reuse, R172, R184 ;  /* 0x000000ac20b8723c */ /* 0x050ff000000018b8 */
[C---:B------:R-:W-:Y:S01]  /*6a30*/  HMMA.16816.F32 R180, R32.reuse, R174, R180 ;  /* 0x000000ae20b4723c */ /* 0x040fe200000018b4 */
[----:B------:R-:W2:Y:S07]  /*6a40*/  LDSM.16.M88.4 R172, [R208] ;  /* 0x00000000d0ac783b */ /* 0x000eae0000000200 */
[C---:B------:R-:W-:Y:S08]  /*6a50*/  HMMA.16816.F32 R16, R32.reuse, R192, R16 ;  /* 0x000000c02010723c */ /* 0x040ff00000001810 */
[----:B------:R-:W-:Y:S01]  /*6a60*/  HMMA.16816.F32 R12, R32, R194, R12 ;  /* 0x000000c2200c723c */ /* 0x000fe2000000180c */
[----:B------:R-:W-:Y:S04]  /*6a70*/  LDSM.16.M88.4 R192, [R230+0x6000] ;  /* 0x00600000e6c0783b */ /* 0x000fe80000000200 */
[----:B------:R-:W4:Y:S03]  /*6a80*/  LDSM.16.M88.4 R32, [R227+0xe000] ;  /* 0x00e00000e320783b */ /* 0x000f260000000200 */
[C---:B---3--:R-:W-:Y:S08]  /*6a90*/  HMMA.16816.F32 R24, R168.reuse, R28, R24 ;  /* 0x0000001ca818723c */ /* 0x048ff00000001818 */
[C---:B------:R-:W-:Y:S01]  /*6aa0*/  HMMA.16816.F32 R20, R168.reuse, R30, R20 ;  /* 0x0000001ea814723c */ /* 0x040fe20000001814 */
[----:B------:R-:W3:Y:S07]  /*6ab0*/  LDSM.16.M88.4 R28, [R227+0xe800] ;  /* 0x00e80000e31c783b */ /* 0x000eee0000000200 */
[C---:B------:R-:W-:Y:S08]  /*6ac0*/  HMMA.16816.F32 R16, R168.reuse, R188, R16 ;  /* 0x000000bca810723c */ /* 0x040ff00000001810 */
[C---:B------:R-:W-:Y:S01]  /*6ad0*/  HMMA.16816.F32 R12, R168.reuse, R190, R12 ;  /* 0x000000bea80c723c */ /* 0x040fe2000000180c */
[----:B------:R-:W5:Y:S07]  /*6ae0*/  LDSM.16.M88.4 R188, [R227+0xf800] ;  /* 0x00f80000e3bc783b */ /* 0x000f6e0000000200 */
[C---:B-1----:R-:W-:Y:S08]  /*6af0*/  HMMA.16816.F32 R8, R168.reuse, R176, R8 ;  /* 0x000000b0a808723c */ /* 0x042ff00000001808 */
[C---:B------:R-:W-:Y:S01]  /*6b00*/  HMMA.16816.F32 R4, R168.reuse, R178, R4 ;  /* 0x000000b2a804723c */ /* 0x040fe20000001804 */
[----:B------:R-:W-:Y:S07]  /*6b10*/  LDSM.16.M88.4 R176, [R229+0x6000] ;  /* 0x00600000e5b0783b */ /* 0x000fee0000000200 */
[C---:B--2---:R-:W-:Y:S08]  /*6b20*/  HMMA.16816.F32 R184, R168.reuse, R172, R184 ;  /* 0x000000aca8b8723c */ /* 0x044ff000000018b8 */
[----:B------:R-:W-:Y:S01]  /*6b30*/  HMMA.16816.F32 R180, R168, R174, R180 ;  /* 0x000000aea8b4723c */ /* 0x000fe200000018b4 */
[----:B------:R-:W1:Y:S04]  /*6b40*/  LDSM.16.M88.4 R172, [R220+0x6000] ;  /* 0x00600000dcac783b */ /* 0x000e680000000200 */
[----:B------:R-:W2:Y:S03]  /*6b50*/  LDSM.16.M88.4 R168, [R220+0x6800] ;  /* 0x00680000dca8783b */ /* 0x000ea60000000200 */
[C---:B----4-:R-:W-:Y:S08]  /*6b60*/  HMMA.16816.F32 R24, R192.reuse, R32, R24 ;  /* 0x00000020c018723c */ /* 0x050ff00000001818 */
[C---:B------:R-:W-:Y:S01]  /*6b70*/  HMMA.16816.F32 R20, R192.reuse, R34, R20 ;  /* 0x00000022c014723c */ /* 0x040fe20000001814 */
[----:B------:R-:W4:Y:S07]  /*6b80*/  LDSM.16.M88.4 R32, [R220+0x7000] ;  /* 0x00700000dc20783b */ /* 0x000f2e0000000200 */
[C---:B---3--:R-:W-:Y:S08]  /*6b90*/  HMMA.16816.F32 R16, R192.reuse, R28, R16 ;  /* 0x0000001cc010723c */ /* 0x048ff00000001810 */
[----:B------:R-:W-:Y:S01]  /*6ba0*/  HMMA.16816.F32 R12, R192, R30, R12 ;  /* 0x0000001ec00c723c */ /* 0x000fe2000000180c */
[----:B------:R-:W3:Y:S01]  /*6bb0*/  LDSM.16.M88.4 R28, [R220+0x7800] ;  /* 0x00780000dc1c783b */ /* 0x000ee20000000200 */
[----:B------:R-:W-:-:S06]  /*6bc0*/  DEPBAR.LE SB0, 0x0 ;  /* 0x000080000000791a */ /* 0x000fcc0000000000 */
[C---:B------:R-:W-:Y:S08]  /*6bd0*/  HMMA.16816.F32 R8, R192.reuse, R196, R8 ;  /* 0x000000c4c008723c */ /* 0x040ff00000001808 */
[C---:B-----5:R-:W-:Y:S07]  /*6be0*/  HMMA.16816.F32 R184, R192.reuse, R188, R184 ;  /* 0x000000bcc0b8723c */ /* 0x060fee00000018b8 */
[C---:B------:R-:W-:Y:S01]  /*6bf0*/  IADD3 R189, R0.reuse, 0x10, RZ ;  /* 0x0000001000bd7810 */ /* 0x040fe20007ffe0ff */
[----:B------:R-:W-:Y:S01]  /*6c00*/  HMMA.16816.F32 R4, R192, R198, R4 ;  /* 0x000000c6c004723c */ /* 0x000fe20000001804 */
[----:B------:R-:W-:-:S07]  /*6c10*/  IADD3 R188, R0, 0x11, RZ ;  /* 0x0000001100bc7810 */ /* 0x000fce0007ffe0ff */
[C---:B-1----:R-:W-:Y:S07]  /*6c20*/  HMMA.16816.F32 R24, R176.reuse, R172, R24 ;  /* 0x000000acb018723c */ /* 0x042fee0000001818 */
[C---:B------:R-:W-:Y:S01]  /*6c30*/  IADD3 R172, R0.reuse, 0x28, RZ ;  /* 0x0000002800ac7810 */ /* 0x040fe20007ffe0ff */
[C---:B--2---:R-:W-:Y:S07]  /*6c40*/  HMMA.16816.F32 R16, R176.reuse, R168, R16 ;  /* 0x000000a8b010723c */ /* 0x044fee0000001810 */
[C---:B------:R-:W-:Y:S01]  /*6c50*/  IADD3 R168, R0.reuse, 0x30, RZ ;  /* 0x0000003000a87810 */ /* 0x040fe20007ffe0ff */
[C---:B----4-:R-:W-:Y:S07]  /*6c60*/  HMMA.16816.F32 R8, R176.reuse, R32, R8 ;  /* 0x00000020b008723c */ /* 0x050fee0000001808 */
[----:B------:R-:W-:Y:S01]  /*6c70*/  IADD3 R32, R0, 0x21, RZ ;  /* 0x0000002100207810 */ /* 0x000fe20007ffe0ff */
[----:B------:R-:W-:Y:S01]  /*6c80*/  HMMA.16816.F32 R20, R176, R174, R20 ;  /* 0x000000aeb014723c */ /* 0x000fe20000001814 */
[----:B------:R-:W-:Y:S01]  /*6c90*/  FSEL R173, R24, -INF , !P3 ;  /* 0xff80000018ad7808 */ /* 0x000fe20005800000 */
[----:B------:R-:W-:Y:S01]  /*6ca0*/  BAR.SYNC.DEFER_BLOCKING 0x0 ;  /* 0x0000000000007b1d */ /* 0x000fe20000010000 */
[----:B------:R-:W-:-:S02]  /*6cb0*/  ISETP.GE.AND P3, PT, R189, R200, PT ;  /* 0x000000c8bd00720c */ /* 0x000fc40003f66270 */
[----:B------:R-:W-:Y:S02]  /*6cc0*/  FSEL R26, R26, -INF , !P1 ;  /* 0xff8000001a1a7808 */ /* 0x000fe40004800000 */
[C---:B------:R-:W-:Y:S01]  /*6cd0*/  IADD3 R174, R0.reuse, 0x20, RZ ;  /* 0x0000002000ae7810 */ /* 0x040fe20007ffe0ff */
[----:B---3--:R-:W-:Y:S07]  /*6ce0*/  HMMA.16816.F32 R184, R176, R28, R184 ;  /* 0x0000001cb0b8723c */ /* 0x008fee00000018b8 */
[C---:B------:R-:W-:Y:S01]  /*6cf0*/  IADD3 R29, R0.reuse, 0x18, RZ ;  /* 0x00000018001d7810 */ /* 0x040fe20007ffe0ff */
[----:B------:R-:W-:Y:S01]  /*6d00*/  HMMA.16816.F32 R180, R192, R190, R180 ;  /* 0x000000bec0b4723c */ /* 0x000fe200000018b4 */
[----:B------:R-:W-:-:S06]  /*6d10*/  IADD3 R28, R0, 0x19, RZ ;  /* 0x00000019001c7810 */ /* 0x000fcc0007ffe0ff */
[C---:B------:R-:W-:Y:S01]  /*6d20*/  IADD3 R192, R0.reuse, 0x1, RZ ;  /* 0x0000000100c07810 */ /* 0x040fe20007ffe0ff */
[C---:B------:R-:W-:Y:S01]  /*6d30*/  HMMA.16816.F32 R12, R176.reuse, R170, R12 ;  /* 0x000000aab00c723c */ /* 0x040fe2000000180c */
[----:B------:R-:W-:Y:S02]  /*6d40*/  IADD3 R191, R0, 0x8, RZ ;  /* 0x0000000800bf7810 */ /* 0x000fe40007ffe0ff */
[-C--:B------:R-:W-:Y:S02]  /*6d50*/  ISETP.GE.AND P2, PT, R192, R200.reuse, PT ;  /* 0x000000c8c000720c */ /* 0x080fe40003f46270 */
[-C--:B------:R-:W-:Y:S02]  /*6d60*/  ISETP.GE.AND P5, PT, R191, R200.reuse, PT ;  /* 0x000000c8bf00720c */ /* 0x080fe40003fa6270 */
[----:B------:R-:W-:Y:S01]  /*6d70*/  FSEL R171, R25, -INF , !P2 ;  /* 0xff80000019ab7808 */ /* 0x000fe20005000000 */
[----:B------:R-:W-:Y:S01]  /*6d80*/  HMMA.16816.F32 R4, R176, R34, R4 ;  /* 0x00000022b004723c */ /* 0x000fe20000001804 */
[----:B------:R-:W-:-:S02]  /*6d90*/  ISETP.GE.AND P2, PT, R188, R200, PT ;  /* 0x000000c8bc00720c */ /* 0x000fc40003f46270 */
[----:B------:R-:W-:Y:S02]  /*6da0*/  FSEL R175, R20, -INF , !P5 ;  /* 0xff80000014af7808 */ /* 0x000fe40006800000 */
[----:B------:R-:W-:Y:S02]  /*6db0*/  FSEL R33, R17, -INF , !P2 ;  /* 0xff80000011217808 */ /* 0x000fe40005000000 */
[----:B------:R-:W-:Y:S02]  /*6dc0*/  FSEL R35, R16, -INF , !P3 ;  /* 0xff80000010237808 */ /* 0x000fe40005800000 */
[-C--:B------:R-:W-:Y:S02]  /*6dd0*/  ISETP.GE.AND P3, PT, R174, R200.reuse, PT ;  /* 0x000000c8ae00720c */ /* 0x080fe40003f66270 */
[----:B------:R-:W-:Y:S02]  /*6de0*/  ISETP.GE.AND P2, PT, R32, R200, PT ;  /* 0x000000c82000720c */ /* 0x000fe40003f46270 */
[----:B------:R-:W-:-:S02]  /*6df0*/  FSEL R199, R8, -INF , !P3 ;  /* 0xff80000008c77808 */ /* 0x000fc40005800000 */
[----:B------:R-:W-:Y:S02]  /*6e00*/  IADD3 R34, R0, 0x31, RZ ;  /* 0x0000003100227810 */ /* 0x000fe40007ffe0ff */
[-C--:B------:R-:W-:Y:S02]  /*6e10*/  ISETP.GE.AND P3, PT, R168, R200.reuse, PT ;  /* 0x000000c8a800720c */ /* 0x080fe40003f66270 */
[----:B------:R-:W-:Y:S02]  /*6e20*/  FSEL R197, R9, -INF , !P2 ;  /* 0xff80000009c57808 */ /* 0x000fe40005000000 */
[-C--:B------:R-:W-:Y:S02]  /*6e30*/  ISETP.GE.AND P5, PT, R29, R200.reuse, PT ;  /* 0x000000c81d00720c */ /* 0x080fe40003fa6270 */
[----:B------:R-:W-:Y:S02]  /*6e40*/  ISETP.GE.AND P2, PT, R34, R200, PT ;  /* 0x000000c82200720c */ /* 0x000fe40003f46270 */
[----:B------:R-:W-:-:S02]  /*6e50*/  FSEL R184, R184, -INF , !P3 ;  /* 0xff800000b8b87808 */ /* 0x000fc40005800000 */
[-C--:B------:R-:W-:Y:S02]  /*6e60*/  ISETP.GE.AND P3, PT, R192, R167.reuse, PT ;  /* 0x000000a7c000720c */ /* 0x080fe40003f66270 */
[----:B------:R-:W-:Y:S02]  /*6e70*/  IADD3 R190, R0, 0x9, RZ ;  /* 0x0000000900be7810 */ /* 0x000fe40007ffe0ff */
[----:B------:R-:W-:Y:S02]  /*6e80*/  FSEL R25, R12, -INF , !P5 ;  /* 0xff8000000c197808 */ /* 0x000fe40006800000 */
[----:B------:R-:W-:Y:S02]  /*6e90*/  FSEL R185, R185, -INF , !P2 ;  /* 0xff800000b9b97808 */ /* 0x000fe40005000000 */
[----:B------:R-:W-:Y:S02]  /*6ea0*/  ISETP.GE.AND P5, PT, R172, R200, PT ;  /* 0x000000c8ac00720c */ /* 0x000fe40003fa6270 */
[----:B------:R-:W-:-:S02]  /*6eb0*/  ISETP.GE.AND P2, PT, R191, R167, PT ;  /* 0x000000a7bf00720c */ /* 0x000fc40003f46270 */
[----:B------:R-:W-:Y:S02]  /*6ec0*/  FSEL R12, R27, -INF , !P3 ;  /* 0xff8000001b0c7808 */ /* 0x000fe40005800000 */
[C---:B------:R-:W-:Y:S02]  /*6ed0*/  ISETP.GE.AND P4, PT, R190.reuse, R200, PT ;  /* 0x000000c8be00720c */ /* 0x040fe40003f86270 */
[-C--:B------:R-:W-:Y:S02]  /*6ee0*/  ISETP.GE.AND P1, PT, R190, R167.reuse, PT ;  /* 0x000000a7be00720c */ /* 0x080fe40003f26270 */
[----:B------:R-:W-:Y:S02]  /*6ef0*/  ISETP.GE.AND P3, PT, R189, R167, PT ;  /* 0x000000a7bd00720c */ /* 0x000fe40003f66270 */
[----:B------:R-:W-:Y:S02]  /*6f00*/  FSEL R195, R4, -INF , !P5 ;  /* 0xff80000004c37808 */ /* 0x000fe40006800000 */
[----:B------:R-:W-:-:S02]  /*6f10*/  FSEL R8, R22, -INF , !P2 ;  /* 0xff80000016087808 */ /* 0x000fc40005000000 */
[----:B------:R-:W-:Y:S02]  /*6f20*/  FSEL R169, R21, -INF , !P4 ;  /* 0xff80000015a97808 */ /* 0x000fe40006000000 */
[----:B------:R-:W-:Y:S02]  /*6f30*/  FSEL R4, R23, -INF , !P1 ;  /* 0xff80000017047808 */ /* 0x000fe40004800000 */
[----:B------:R-:W-:Y:S02]  /*6f40*/  FSEL R22, R18, -INF , !P3 ;  /* 0xff80000012167808 */ /* 0x000fe40005800000 */
[C---:B------:R-:W-:Y:S02]  /*6f50*/  ISETP.GE.AND P4, PT, R28.reuse, R200, PT ;  /* 0x000000c81c00720c */ /* 0x040fe40003f86270 */
[-C--:B------:R-:W-:Y:S02]  /*6f60*/  ISETP.GE.AND P1, PT, R29, R167.reuse, PT ;  /* 0x000000a71d00720c */ /* 0x080fe40003f26270 */
[----:B------:R-:W-:-:S02]  /*6f70*/  ISETP.GE.AND P3, PT, R28, R167, PT ;  /* 0x000000a71c00720c */ /* 0x000fc40003f66270 */
[----:B------:R-:W-:Y:S01]  /*6f80*/  HMMA.16816.F32 R28, R176, R30, R180 ;  /* 0x0000001eb01c723c */ /* 0x000fe200000018b4 */
[----:B------:R-:W-:Y:S02]  /*6f90*/  IADD3 R170, R0, 0x29, RZ ;  /* 0x0000002900aa7810 */ /* 0x000fe40007ffe0ff */
[----:B------:R-:W-:Y:S02]  /*6fa0*/  ISETP.GE.AND P2, PT, R188, R167, PT ;  /* 0x000000a7bc00720c */ /* 0x000fe40003f46270 */
[----:B------:R-:W-:Y:S02]  /*6fb0*/  FSEL R21, R13, -INF , !P4 ;  /* 0xff8000000d157808 */ /* 0x000fe40006000000 */
[----:B------:R-:W-:Y:S02]  /*6fc0*/  ISETP.GE.AND P4, PT, R170, R200, PT ;  /* 0x000000c8aa00720c */ /* 0x000fe40003f86270 */
[----:B------:R-:W-:Y:S02]  /*6fd0*/  IADD3 R0, R0, 0x39, RZ ;  /* 0x0000003900007810 */ /* 0x000fe40007ffe0ff */
[----:B------:R-:W-:-:S02]  /*6fe0*/  FSEL R24, R19, -INF , !P2 ;  /* 0xff80000013187808 */ /* 0x000fc40005000000 */
[----:B------:R-:W-:Y:S02]  /*6ff0*/  FSEL R20, R14, -INF , !P1 ;  /* 0xff8000000e147808 */ /* 0x000fe40004800000 */
[-C--:B------:R-:W-:Y:S02]  /*7000*/  ISETP.GE.AND P2, PT, R174, R167.reuse, PT ;  /* 0x000000a7ae00720c */ /* 0x080fe40003f46270 */
[----:B------:R-:W-:Y:S02]  /*7010*/  ISETP.GE.AND P1, PT, R32, R167, PT ;  /* 0x000000a72000720c */ /* 0x000fe40003f26270 */
[----:B------:R-:W-:Y:S02]  /*7020*/  FSEL R193, R5, -INF , !P4 ;  /* 0xff80000005c17808 */ /* 0x000fe40006000000 */
[-C--:B------:R-:W-:Y:S02]  /*7030*/  ISETP.GE.AND P5, PT, R2, R200.reuse, PT ;  /* 0x000000c80200720c */ /* 0x080fe40003fa6270 */
[----:B------:R-:W-:-:S02]  /*7040*/  ISETP.GE.AND P4, PT, R0, R200, PT ;  /* 0x000000c80000720c */ /* 0x000fc40003f86270 */
[----:B------:R-:W-:Y:S02]  /*7050*/  FSEL R32, R15, -INF , !P3 ;  /* 0xff8000000f207808 */ /* 0x000fe40005800000 */
[----:B------:R-:W-:Y:S02]  /*7060*/  FSEL R200, R10, -INF , !P2 ;  /* 0xff8000000ac87808 */ /* 0x000fe40005000000 */
[----:B------:R-:W-:Y:S02]  /*7070*/  FSEL R198, R11, -INF , !P1 ;  /* 0xff8000000bc67808 */ /* 0x000fe40004800000 */
[-C--:B------:R-:W-:Y:S02]  /*7080*/  ISETP.GE.AND P3, PT, R172, R167.reuse, PT ;  /* 0x000000a7ac00720c */ /* 0x080fe40003f66270 */
        /* <DEDUP_REMOVED lines=11> */
[----:B------:R-:W-:Y:S02]  /*7140*/  FSEL R179, R30, -INF , !P2 ;  /* 0xff8000001eb37808 */ /* 0x000fe40005000000 */
[----:B------:R-:W-:Y:S01]  /*7150*/  FSEL R178, R31, -INF , !P1 ;  /* 0xff8000001fb27808 */ /* 0x000fe20004800000 */
[----:B------:R-:W-:Y:S05]  /*7160*/  @!P0 BRA `(.L_x_2344) ;  /* 0x000005f000008947 */ /* 0x000fea0003800000 */
[----:B------:R-:W-:Y:S05]  /*7170*/  @!P6 BRA `(.L_x_2345) ;  /* 0x000003900000e947 */ /* 0x000fea0003800000 */
[----:B------:R-:W1:Y:S01]  /*7180*/  I2F.RP R6, UR6 ;  /* 0x0000000600067d06 */ /* 0x000e620008209400 */
[----:B------:R-:W-:-:S05]  /*7190*/  IMAD.SHL.U32 R0, R239, 0x40, RZ ;  /* 0x00000040ef007824 */ /* 0x000fca00078e00ff */
[C---:B------:R-:W-:Y:S02]  /*71a0*/  IADD3 R10, R0.reuse, -0x40, RZ ;  /* 0xffffffc0000a7810 */ /* 0x040fe40007ffe0ff */
[----:B------:R-:W-:Y:S02]  /*71b0*/  IABS R7, R0 ;  /* 0x0000000000077213 */ /* 0x000fe40000000000 */
[----:B------:R-:W-:Y:S02]  /*71c0*/  IABS R5, R10 ;  /* 0x0000000a00057213 */ /* 0x000fe40000000000 */
[----:B------:R-:W-:Y:S02]  /*71d0*/  LOP3.LUT R0, R0, c[0x0][0x2d0], RZ, 0x3c, !PT ;  /* 0x0000b40000007a12 */ /* 0x000fe400078e3cff */
[----:B------:R-:W-:Y:S01]  /*71e0*/  LOP3.LUT R10, R10, c[0x0][0x2d0], RZ, 0x3c, !PT ;  /* 0x0000b4000a0a7a12 */ /* 0x000fe200078e3cff */
[----:B-1----:R-:W1:Y:S01]  /*71f0*/  MUFU.RCP R14, R6 ;  /* 0x00000006000e7308 */ /* 0x002e620000001000 */
[----:B------:R-:W-:-:S02]  /*7200*/  ISETP.GE.AND P2, PT, R0, RZ, PT ;  /* 0x000000ff0000720c */ /* 0x000fc40003f46270 */
[----:B------:R-:W-:Y:S02]  /*7210*/  ISETP.GE.AND P0, PT, R10, RZ, PT ;  /* 0x000000ff0a00720c */ /* 0x000fe40003f06270 */
[----:B------:R-:W-:Y:S02]  /*7220*/  LOP3.LUT R0, RZ, c[0x0][0x2d0], RZ, 0x33, !PT ;  /* 0x0000b400ff007a12 */ /* 0x000fe400078e33ff */
[----:B-1----:R-:W-:-:S04]  /*7230*/  IADD3 R14, R14, 0xffffffe, RZ ;  /* 0x0ffffffe0e0e7810 */ /* 0x002fc80007ffe0ff */
[----:B------:R-:W1:Y:S02]  /*7240*/  F2I.FTZ.U32.TRUNC.NTZ R15, R14 ;  /* 0x0000000e000f7305 */ /* 0x000e64000021f000 */
[----:B-1----:R-:W-:Y:S02]  /*7250*/  IMAD.MOV R2, RZ, RZ, -R15 ;  /* 0x000000ffff027224 */ /* 0x002fe400078e0a0f */
[----:B------:R-:W-:Y:S02]  /*7260*/  IMAD.MOV.U32 R14, RZ, RZ, RZ ;  /* 0x000000ffff0e7224 */ /* 0x000fe400078e00ff */
[----:B------:R-:W-:-:S04]  /*7270*/  IMAD R2, R2, UR6, RZ ;  /* 0x0000000602027c24 */ /* 0x000fc8000f8e02ff */
[----:B------:R-:W-:-:S06]  /*7280*/  IMAD.HI.U32 R2, R15, R2, R14 ;  /* 0x000000020f027227 */ /* 0x000fcc00078e000e */
[----:B------:R-:W-:-:S04]  /*7290*/  IMAD.HI.U32 R9, R2, R5, RZ ;  /* 0x0000000502097227 */ /* 0x000fc800078e00ff */
[----:B------:R-:W-:Y:S01]  /*72a0*/  IMAD.HI.U32 R11, R2, R7, RZ ;  /* 0x00000007020b7227 */ /* 0x000fe200078e00ff */
[----:B------:R-:W-:-:S03]  /*72b0*/  IADD3 R2, -R9, RZ, RZ ;  /* 0x000000ff09027210 */ /* 0x000fc60007ffe1ff */
[----:B------:R-:W-:Y:S02]  /*72c0*/  IMAD.MOV R6, RZ, RZ, -R11 ;  /* 0x000000ffff067224 */ /* 0x000fe400078e0a0b */
[----:B------:R-:W-:Y:S02]  /*72d0*/  IMAD R2, R2, UR6, R5 ;  /* 0x0000000602027c24 */ /* 0x000fe4000f8e0205 */
[----:B------:R-:W-:-:S03]  /*72e0*/  IMAD R6, R6, UR6, R7 ;  /* 0x0000000606067c24 */ /* 0x000fc6000f8e0207 */
[----:B------:R-:W-:Y:S02]  /*72f0*/  ISETP.LT.U32.AND P1, PT, R2, UR6, PT ;  /* 0x0000000602007c0c */ /* 0x000fe4000bf21070 */
[----:B------:R-:W-:-:S11]  /*7300*/  ISETP.LT.U32.AND P3, PT, R6, UR6, PT ;  /* 0x0000000606007c0c */ /* 0x000fd6000bf61070 */
[----:B------:R-:W-:Y:S02]  /*7310*/  @!P1 IADD3 R2, R2, -UR6, RZ ;  /* 0x8000000602029c10 */ /* 0x000fe4000fffe0ff */
[----:B------:R-:W-:Y:S02]  /*7320*/  @!P3 IADD3 R6, R6, -UR6, RZ ;  /* 0x800000060606bc10 */ /* 0x000fe4000fffe0ff */
[----:B------:R-:W-:Y:S02]  /*7330*/  ISETP.GE.U32.AND P4, PT, R2, UR6, PT ;  /* 0x0000000602007c0c */ /* 0x000fe4000bf86070 */
[----:B------:R-:W-:Y:S02]  /*7340*/  ISETP.GE.U32.AND P5, PT, R6, UR6, PT ;  /* 0x0000000606007c0c */ /* 0x000fe4000bfa6070 */
[----:B------:R-:W-:Y:S02]  /*7350*/  @!P3 IADD3 R11, R11, 0x1, RZ ;  /* 0x000000010b0bb810 */ /* 0x000fe40007ffe0ff */
[----:B------:R-:W-:-:S02]  /*7360*/  @!P1 IADD3 R9, R9, 0x1, RZ ;  /* 0x0000000109099810 */ /* 0x000fc40007ffe0ff */
[----:B------:R-:W-:-:S05]  /*7370*/  ISETP.NE.AND P1, PT, RZ, c[0x0][0x2d0], PT ;  /* 0x0000b400ff007a0c */ /* 0x000fca0003f25270 */
[----:B------:R-:W-:Y:S02]  /*7380*/  @P4 IADD3 R9, R9, 0x1, RZ ;  /* 0x0000000109094810 */ /* 0x000fe40007ffe0ff */
[----:B------:R-:W-:-:S03]  /*7390*/  @P5 IADD3 R11, R11, 0x1, RZ ;  /* 0x000000010b0b5810 */ /* 0x000fc60007ffe0ff */
[----:B------:R-:W-:Y:S02]  /*73a0*/  @!P0 IMAD.MOV R9, RZ, RZ, -R9 ;  /* 0x000000ffff098224 */ /* 0x000fe400078e0a09 */
[----:B------:R-:W-:-:S05]  /*73b0*/  @!P2 IMAD.MOV R11, RZ, RZ, -R11 ;  /* 0x000000ffff0ba224 */ /* 0x000fca00078e0a0b */
        /* <DEDUP_REMOVED lines=14> */
[----:B--2---:R-:W-:-:S05]  /*74a0*/  IMAD.IADD R6, R6, 0x1, -R7 ;  /* 0x0000000106067824 */ /* 0x004fca00078e0a07 */
[----:B------:R-:W-:-:S05]  /*74b0*/  SHF.R.S32.HI R2, RZ, 0x1f, R6 ;  /* 0x0000001fff027819 */ /* 0x000fca0000011406 */
[----:B------:R-:W-:-:S04]  /*74c0*/  IMAD R5, R2, c[0x0][0x180], RZ ;  /* 0x0000600002057a24 */ /* 0x000fc800078e02ff */
[C---:B------:R-:W-:Y:S02]  /*74d0*/  IMAD R5, R6.reuse, c[0x0][0x184], R5 ;  /* 0x0000610006057a24 */ /* 0x040fe400078e0205 */
[----:B------:R-:W-:-:S04]  /*74e0*/  IMAD.WIDE.U32 R6, R6, c[0x0][0x180], R10 ;  /* 0x0000600006067a25 */ /* 0x000fc800078e000a */
[----:B------:R-:W-:Y:S01]  /*74f0*/  IMAD.IADD R0, R7, 0x1, R5 ;  /* 0x0000000107007824 */ /* 0x000fe200078e0205 */
[----:B------:R-:W-:Y:S05]  /*7500*/  BRA `(.L_x_2346) ;  /* 0x0000004000007947 */ /* 0x000fea0003800000 */
.L_x_2345:
[----:B------:R-:W-:-:S04]  /*7510*/  ULEA UR5, -UR8, URZ, 0x6 ;  /* 0x0000003f08057291 */ /* 0x000fc8000f8e313f */
[----:B------:R-:W-:Y:S02]  /*7520*/  USHF.R.S32.HI UR4, URZ, 0x1f, UR5 ;  /* 0x0000001f3f047899 */ /* 0x000fe40008011405 */
[----:B------:R-:W-:-:S04]  /*7530*/  MOV R6, UR5 ;  /* 0x0000000500067c02 */ /* 0x000fc80008000f00 */
[----:B------:R-:W-:Y:S02]  /*7540*/  MOV R0, UR4 ;  /* 0x0000000400007c02 */ /* 0x000fe40008000f00 */
.L_x_2346:
[----:B------:R-:W-:Y:S01]  /*7550*/  IADD3 R6, P0, R166, R6, RZ ;  /* 0x00000006a6067210 */ /* 0x000fe20007f1e0ff */
[----:B------:R-:W-:Y:S02]  /*7560*/  USHF.L.U32 UR5, UR8, 0x5, URZ ;  /* 0x0000000508057899 */ /* 0x000fe4000800063f */
[----:B------:R-:W-:Y:S02]  /*7570*/  ULDC UR4, c[0x0][0x19c] ;  /* 0x0000670000047ab9 */ /* 0x000fe40000000800 */
[----:B------:R-:W-:Y:S01]  /*7580*/  IMAD.X R245, R165, 0x1, R0, P0 ;  /* 0x00000001a5f57824 */ /* 0x000fe200000e0600 */
[----:B------:R-:W-:Y:S01]  /*7590*/  LEA R244, P0, R6, c[0x0][0x168], 0x1 ;  /* 0x00005a0006f47a11 */ /* 0x000fe200078008ff */
[----:B------:R-:W-:-:S03]  /*75a0*/  USHF.L.U64.HI UR4, UR8, UR7, UR4 ;  /* 0x0000000708047299 */ /* 0x000fc60008010204 */
[----:B------:R-:W-:Y:S02]  /*75b0*/  LEA.HI.X R245, R6, c[0x0][0x16c], R245, 0x1, P0 ;  /* 0x00005b0006f57a11 */ /* 0x000fe400000f0cf5 */
        /* <DEDUP_REMOVED lines=26> */
.L_x_2344:
[----:B------:R-:W-:Y:S01]  /*7760*/  FMNMX.FTZ R0, R164, R173, !PT ;  /* 0x000000ada4007209 */ /* 0x000fe20007810000 */
[----:B------:R-:W-:Y:S01]  /*7770*/  LDSM.16.MT88.4 R16, [R226+0x10000] ;  /* 0x01000000e210783b */ /* 0x000fe20000004200 */
        /* <DEDUP_REMOVED lines=22> */
[----:B-1----:R-:W-:Y:S02]  /*78e0*/  FMNMX.FTZ R7, R193, R0, !PT ;  /* 0x00000000c1077209 */ /* 0x002fe40007810000 */
        /* <DEDUP_REMOVED lines=15> */
[----:B-1----:R-:W-:-:S04]  /*79e0*/  FMNMX.FTZ R174, R7, R174, !PT ;  /* 0x000000ae07ae7209 */ /* 0x002fc80007810000 */
[C---:B------:R-:W-:Y:S01]  /*79f0*/  FSETP.NEU.FTZ.AND P1, PT, R174.reuse, -INF , PT ;  /* 0xff800000ae00780b */ /* 0x040fe20003f3d000 */
[----:B------:R-:W-:-:S05]  /*7a00*/  FMUL.FTZ R166, R174, c[0x0][0x23c] ;  /* 0x00008f00aea67a20 */ /* 0x000fca0000410000 */
[----:B------:R-:W-:-:S05]  /*7a10*/  FSEL R166, R166, RZ, P1 ;  /* 0x000000ffa6a67208 */ /* 0x000fca0000800000 */
[--C-:B------:R-:W-:Y:S01]  /*7a20*/  FFMA.FTZ R172, R173, c[0x0][0x23c], -R166.reuse ;  /* 0x00008f00adac7a23 */ /* 0x100fe200000108a6 */
[----:B--2---:R-:W-:Y:S01]  /*7a30*/  FMNMX.FTZ R173, R5, R0, !PT ;  /* 0x0000000005ad7209 */ /* 0x004fe20007810000 */
[--C-:B------:R-:W-:Y:S01]  /*7a40*/  FFMA.FTZ R170, R175, c[0x0][0x23c], -R166.reuse ;  /* 0x00008f00afaa7a23 */ /* 0x100fe200000108a6 */
[----:B------:R-:W-:Y:S01]  /*7a50*/  FSEL R5, R174, RZ, P1 ;  /* 0x000000ffae057208 */ /* 0x000fe20000800000 */
[--C-:B------:R-:W-:Y:S01]  /*7a60*/  FFMA.FTZ R171, R171, c[0x0][0x23c], -R166.reuse ;  /* 0x00008f00abab7a23 */ /* 0x100fe200000108a6 */
[C---:B------:R-:W-:Y:S01]  /*7a70*/  FSETP.NEU.FTZ.AND P0, PT, R173.reuse, -INF , PT ;  /* 0xff800000ad00780b */ /* 0x040fe20003f1d000 */
[----:B------:R-:W-:Y:S01]  /*7a80*/  FMUL.FTZ R181, R173, c[0x0][0x23c] ;  /* 0x00008f00adb57a20 */ /* 0x000fe20000410000 */
[----:B------:R-:W-:Y:S01]  /*7a90*/  MUFU.EX2 R172, R172 ;  /* 0x000000ac00ac7308 */ /* 0x000fe20000000800 */
[----:B------:R-:W-:Y:S02]  /*7aa0*/  FADD.FTZ R5, R164, -R5 ;  /* 0x80000005a4057221 */ /* 0x000fe40000010000 */
[----:B------:R-:W-:Y:S01]  /*7ab0*/  FFMA.FTZ R169, R169, c[0x0][0x23c], -R166 ;  /* 0x00008f00a9a97a23 */ /* 0x000fe200000108a6 */
[----:B------:R-:W-:Y:S01]  /*7ac0*/  FSEL R181, R181, RZ, P0 ;  /* 0x000000ffb5b57208 */ /* 0x000fe20000000000 */
[----:B------:R-:W-:-:S02]  /*7ad0*/  FMUL.FTZ R176, R5, c[0x0][0x23c] ;  /* 0x00008f0005b07a20 */ /* 0x000fc40000410000 */
[----:B------:R-:W-:Y:S01]  /*7ae0*/  FFMA.FTZ R188, R21, c[0x0][0x23c], -R166 ;  /* 0x00008f0015bc7a23 */ /* 0x000fe200000108a6 */
[----:B------:R-:W1:Y:S01]  /*7af0*/  MUFU.EX2 R171, R171 ;  /* 0x000000ab00ab7308 */ /* 0x000e620000000800 */
[--C-:B------:R-:W-:Y:S02]  /*7b00*/  FFMA.FTZ R2, R12, c[0x0][0x23c], -R181.reuse ;  /* 0x00008f000c027a23 */ /* 0x100fe400000108b5 */
[----:B------:R-:W2:Y:S01]  /*7b10*/  LDSM.16.MT88.4 R12, [R228+0x10000] ;  /* 0x01000000e40c783b */ /* 0x000ea20000004200 */
[--C-:B------:R-:W-:Y:S01]  /*7b20*/  FFMA.FTZ R175, R4, c[0x0][0x23c], -R181.reuse ;  /* 0x00008f0004af7a23 */ /* 0x100fe200000108b5 */
[----:B------:R-:W-:Y:S01]  /*7b30*/  FSEL R4, R173, RZ, P0 ;  /* 0x000000ffad047208 */ /* 0x000fe20000000000 */
[--C-:B------:R-:W-:Y:S02]  /*7b40*/  FFMA.FTZ R168, R26, c[0x0][0x23c], -R181.reuse ;  /* 0x00008f001aa87a23 */ /* 0x100fe400000108b5 */
[--C-:B------:R-:W-:Y:S01]  /*7b50*/  FFMA.FTZ R0, R8, c[0x0][0x23c], -R181.reuse ;  /* 0x00008f0008007a23 */ /* 0x100fe200000108b5 */
[----:B------:R-:W-:Y:S01]  /*7b60*/  MUFU.EX2 R170, R170 ;  /* 0x000000aa00aa7308 */ /* 0x000fe20000000800 */
[----:B------:R-:W-:Y:S01]  /*7b70*/  FADD.FTZ R4, R3, -R4 ;  /* 0x8000000403047221 */ /* 0x000fe20000010000 */
[----:B------:R-:W3:Y:S01]  /*7b80*/  LDSM.16.MT88.4 R8, [R225+0x10000] ;  /* 0x01000000e108783b */ /* 0x000ee20000004200 */
[----:B------:R-:W-:-:S02]  /*7b90*/  FFMA.FTZ R189, R22, c[0x0][0x23c], -R181 ;  /* 0x00008f0016bd7a23 */ /* 0x000fc400000108b5 */
[----:B------:R-:W-:Y:S01]  /*7ba0*/  FMUL.FTZ R3, R4, c[0x0][0x23c] ;  /* 0x00008f0004037a20 */ /* 0x000fe20000410000 */
[----:B-1----:R-:W-:Y:S02]  /*7bb0*/  F2FP.PACK_AB R4, R171, R172 ;  /* 0x000000acab04723e */ /* 0x002fe400000000ff */
[----:B------:R-:W1:Y:S01]  /*7bc0*/  MUFU.EX2 R169, R169 ;  /* 0x000000a900a97308 */ /* 0x000e620000000800 */
[----:B------:R-:W-:Y:S02]  /*7bd0*/  FFMA.FTZ R191, R20, c[0x0][0x23c], -R181 ;  /* 0x00008f0014bf7a23 */ /* 0x000fe400000108b5 */
[----:B------:R-:W-:Y:S01]  /*7be0*/  LDSM.16.MT88.4 R20, [R226+0x10800] ;  /* 0x01080000e214783b */ /* 0x000fe20000004200 */
[--C-:B------:R-:W-:Y:S02]  /*7bf0*/  FFMA.FTZ R177, R35, c[0x0][0x23c], -R166.reuse ;  /* 0x00008f0023b17a23 */ /* 0x100fe400000108a6 */
[--C-:B------:R-:W-:Y:S02]  /*7c00*/  FFMA.FTZ R180, R33, c[0x0][0x23c], -R166.reuse ;  /* 0x00008f0021b47a23 */ /* 0x100fe400000108a6 */
[----:B------:R-:W-:Y:S01]  /*7c10*/  MUFU.EX2 R168, R168 ;  /* 0x000000a800a87308 */ /* 0x000fe20000000800 */
[----:B------:R-:W-:-:S02]  /*7c20*/  FFMA.FTZ R187, R25, c[0x0][0x23c], -R166 ;  /* 0x00008f0019bb7a23 */ /* 0x000fc400000108a6 */
[--C-:B------:R-:W-:Y:S02]  /*7c30*/  FFMA.FTZ R190, R24, c[0x0][0x23c], -R181.reuse ;  /* 0x00008f0018be7a23 */ /* 0x100fe400000108b5 */
[----:B------:R-:W-:Y:S01]  /*7c40*/  FFMA.FTZ R192, R32, c[0x0][0x23c], -R181 ;  /* 0x00008f0020c07a23 */ /* 0x000fe200000108b5 */
[----:B------:R-:W-:Y:S01]  /*7c50*/  LDSM.16.MT88.4 R24, [R228+0x10800] ;  /* 0x01080000e418783b */ /* 0x000fe20000004200 */
[--C-:B------:R-:W-:Y:S01]  /*7c60*/  FFMA.FTZ R202, R197, c[0x0][0x23c], -R166.reuse ;  /* 0x00008f00c5ca7a23 */ /* 0x100fe200000108a6 */
[----:B------:R-:W4:Y:S01]  /*7c70*/  MUFU.EX2 R2, R2 ;  /* 0x0000000200027308 */ /* 0x000f220000000800 */
[----:B-1----:R-:W-:Y:S01]  /*7c80*/  F2FP.PACK_AB R6, R169, R170 ;  /* 0x000000aaa906723e */ /* 0x002fe200000000ff */
[----:B------:R-:W-:Y:S01]  /*7c90*/  LDSM.16.MT88.4 R32, [R225+0x12800] ;  /* 0x01280000e120783b */ /* 0x000fe20000004200 */
[--C-:B------:R-:W-:Y:S02]  /*7ca0*/  FFMA.FTZ R204, R193, c[0x0][0x23c], -R166.reuse ;  /* 0x00008f00c1cc7a23 */ /* 0x100fe400000108a6 */
[----:B------:R-:W-:-:S02]  /*7cb0*/  FFMA.FTZ R199, R199, c[0x0][0x23c], -R166 ;  /* 0x00008f00c7c77a23 */ /* 0x000fc400000108a6 */
[--C-:B------:R-:W-:Y:S01]  /*7cc0*/  FFMA.FTZ R195, R195, c[0x0][0x23c], -R166.reuse ;  /* 0x00008f00c3c37a23 */ /* 0x100fe200000108a6 */
[----:B------:R-:W-:Y:S01]  /*7cd0*/  MUFU.EX2 R0, R0 ;  /* 0x0000000000007308 */ /* 0x000fe20000000800 */
[--C-:B------:R-:W-:Y:S02]  /*7ce0*/  FFMA.FTZ R193, R200, c[0x0][0x23c], -R181.reuse ;  /* 0x00008f00c8c17a23 */ /* 0x100fe400000108b5 */
[--C-:B------:R-:W-:Y:S02]  /*7cf0*/  FFMA.FTZ R198, R198, c[0x0][0x23c], -R181.reuse ;  /* 0x00008f00c6c67a23 */ /* 0x100fe400000108b5 */
[--C-:B------:R-:W-:Y:S02]  /*7d00*/  FFMA.FTZ R196, R196, c[0x0][0x23c], -R181.reuse ;  /* 0x00008f00c4c47a23 */ /* 0x100fe400000108b5 */
[----:B------:R-:W-:Y:S01]  /*7d10*/  FFMA.FTZ R197, R194, c[0x0][0x23c], -R181 ;  /* 0x00008f00c2c57a23 */ /* 0x000fe200000108b5 */
[----:B------:R-:W1:Y:S01]  /*7d20*/  MUFU.EX2 R175, R175 ;  /* 0x000000af00af7308 */ /* 0x000e620000000800 */
[----:B----4-:R-:W-:Y:S01]  /*7d30*/  F2FP.PACK_AB R5, R2, R168 ;  /* 0x000000a80205723e */ /* 0x010fe200000000ff */
[----:B------:R-:W-:-:S02]  /*7d40*/  FFMA.FTZ R184, R184, c[0x0][0x23c], -R166 ;  /* 0x00008f00b8b87a23 */ /* 0x000fc400000108a6 */
[--C-:B------:R-:W-:Y:S02]  /*7d50*/  FFMA.FTZ R185, R185, c[0x0][0x23c], -R166.reuse ;  /* 0x00008f00b9b97a23 */ /* 0x100fe400000108a6 */
[--C-:B------:R-:W-:Y:S02]  /*7d60*/  FFMA.FTZ R183, R183, c[0x0][0x23c], -R166.reuse ;  /* 0x00008f00b7b77a23 */ /* 0x100fe400000108a6 */
[----:B------:R-:W4:Y:S01]  /*7d70*/  MUFU.EX2 R176, R176 ;  /* 0x000000b000b07308 */ /* 0x000f220000000800 */
[----:B------:R-:W-:Y:S02]  /*7d80*/  FFMA.FTZ R194, R167, c[0x0][0x23c], -R166 ;  /* 0x00008f00a7c27a23 */ /* 0x000fe400000108a6 */
[--C-:B------:R-:W-:Y:S01]  /*7d90*/  FFMA.FTZ R186, R186, c[0x0][0x23c], -R181.reuse ;  /* 0x00008f00baba7a23 */ /* 0x100fe200000108b5 */
[----:B------:R-:W-:Y:S01]  /*7da0*/  LDSM.16.MT88.4 R164, [R228+0x11800] ;  /* 0x01180000e4a4783b */ /* 0x000fe20000004200 */
[--C-:B------:R-:W-:Y:S02]  /*7db0*/  FFMA.FTZ R201, R182, c[0x0][0x23c], -R181.reuse ;  /* 0x00008f00b6c97a23 */ /* 0x100fe400000108b5 */
[--C-:B------:R-:W-:Y:S01]  /*7dc0*/  FFMA.FTZ R179, R179, c[0x0][0x23c], -R181.reuse ;  /* 0x00008f00b3b37a23 */ /* 0x100fe200000108b5 */
[----:B------:R-:W5:Y:S01]  /*7dd0*/  MUFU.EX2 R3, R3 ;  /* 0x0000000300037308 */ /* 0x000f620000000800 */
[----:B-1----:R-:W-:Y:S01]  /*7de0*/  F2FP.PACK_AB R7, R175, R0 ;  /* 0x00000000af07723e */ /* 0x002fe200000000ff */
[----:B------:R-:W-:-:S02]  /*7df0*/  FFMA.FTZ R178, R178, c[0x0][0x23c], -R181 ;  /* 0x00008f00b2b27a23 */ /* 0x000fc400000108b5 */
[----:B----4-:R-:W-:-:S04]  /*7e00*/  FMUL.FTZ R160, R160, R176 ;  /* 0x000000b0a0a07220 */ /* 0x010fc80000410000 */
[----:B------:R-:W-:Y:S01]  /*7e10*/  MUFU.EX2 R177, R177 ;  /* 0x000000b100b17308 */ /* 0x000fe20000000800 */
[-C--:B------:R-:W-:Y:S02]  /*7e20*/  FMUL.FTZ R161, R161, R176.reuse ;  /* 0x000000b0a1a17220 */ /* 0x080fe40000410000 */
[-C--:B------:R-:W-:Y:S02]  /*7e30*/  FMUL.FTZ R36, R36, R176.reuse ;  /* 0x000000b024247220 */ /* 0x080fe40000410000 */
[----:B------:R-:W-:Y:S02]  /*7e40*/  FMUL.FTZ R37, R37, R176 ;  /* 0x000000b025257220 */ /* 0x000fe40000410000 */
[-C--:B-----5:R-:W-:Y:S01]  /*7e50*/  FMUL.FTZ R162, R162, R3.reuse ;  /* 0x00000003a2a27220 */ /* 0x0a0fe20000410000 */
[----:B------:R-:W1:Y:S01]  /*7e60*/  MUFU.EX2 R180, R180 ;  /* 0x000000b400b47308 */ /* 0x000e620000000800 */
[-C--:B------:R-:W-:Y:S02]  /*7e70*/  FMUL.FTZ R163, R163, R3.reuse ;  /* 0x00000003a3a37220 */ /* 0x080fe40000410000 */
[----:B------:R-:W-:-:S02]  /*7e80*/  FMUL.FTZ R38, R38, R3 ;  /* 0x0000000326267220 */ /* 0x000fc40000410000 */
[-C--:B------:R-:W-:Y:S02]  /*7e90*/  FMUL.FTZ R39, R39, R3.reuse ;  /* 0x0000000327277220 */ /* 0x080fe40000410000 */
[-C--:B------:R-:W-:Y:S01]  /*7ea0*/  FMUL.FTZ R40, R40, R176.reuse ;  /* 0x000000b028287220 */ /* 0x080fe20000410000 */
[C---:B--2---:R-:W-:Y:S01]  /*7eb0*/  HMMA.16816.F32 R160, R4.reuse, R12, R160 ;  /* 0x0000000c04a0723c */ /* 0x044fe200000018a0 */
        /* <DEDUP_REMOVED lines=19> */
[----:B------:R-:W-:Y:S01]  /*7ff0*/  FMUL.FTZ R53, R53, R176 ;  /* 0x000000b035357220 */ /* 0x000fe20000410000 */
[----:B------:R-:W4:Y:S01]  /*8000*/  LDSM.16.MT88.4 R16, [R228+0x12000] ;  /* 0x01200000e410783b */ /* 0x000f220000004200 */
[-C--:B------:R-:W-:Y:S01]  /*8010*/  FMUL.FTZ R54, R54, R3.reuse ;  /* 0x0000000336367220 */ /* 0x080fe20000410000 */
[----:B------:R-:W5:Y:S01]  /*8020*/  MUFU.EX2 R190, R190 ;  /* 0x000000be00be7308 */ /* 0x000f620000000800 */
[----:B------:R-:W-:-:S02]  /*8030*/  FMUL.FTZ R55, R55, R3 ;  /* 0x0000000337377220 */ /* 0x000fc40000410000 */
[-C--:B------:R-:W-:Y:S01]  /*8040*/  FMUL.FTZ R56, R56, R176.reuse ;  /* 0x000000b038387220 */ /* 0x080fe20000410000 */
[C---:B---3--:R-:W-:Y:S01]  /*8050*/  HMMA.16816.F32 R48, R4.reuse, R8, R48 ;  /* 0x000000080430723c */ /* 0x048fe20000001830 */
[-C--:B------:R-:W-:Y:S02]  /*8060*/  FMUL.FTZ R57, R57, R176.reuse ;  /* 0x000000b039397220 */ /* 0x080fe40000410000 */
[-C--:B------:R-:W-:Y:S01]  /*8070*/  FMUL.FTZ R58, R58, R3.reuse ;  /* 0x000000033a3a7220 */ /* 0x080fe20000410000 */
[----:B------:R-:W-:Y:S01]  /*8080*/  MUFU.EX2 R191, R191 ;  /* 0x000000bf00bf7308 */ /* 0x000fe20000000800 */
[-C--:B------:R-:W-:Y:S02]  /*8090*/  FMUL.FTZ R59, R59, R3.reuse ;  /* 0x000000033b3b7220 */ /* 0x080fe40000410000 */
[-C--:B------:R-:W-:Y:S01]  /*80a0*/  FMUL.FTZ R60, R60, R176.reuse ;  /* 0x000000b03c3c7220 */ /* 0x080fe20000410000 */
[----:B------:R-:W-:Y:S01]  /*80b0*/  HMMA.16816.F32 R52, R4, R10, R52 ;  /* 0x0000000a0434723c */ /* 0x000fe20000001834 */
[----:B------:R-:W-:Y:S01]  /*80c0*/  FMUL.FTZ R61, R61, R176 ;  /* 0x000000b03d3d7220 */ /* 0x000fe20000410000 */
[----:B------:R-:W3:Y:S01]  /*80d0*/  LDSM.16.MT88.4 R8, [R226+0x12000] ;  /* 0x01200000e208783b */ /* 0x000ee20000004200 */
[-C--:B------:R-:W-:Y:S01]  /*80e0*/  FMUL.FTZ R62, R62, R3.reuse ;  /* 0x000000033e3e7220 */ /* 0x080fe20000410000 */
[----:B------:R-:W1:Y:S01]  /*80f0*/  MUFU.EX2 R192, R192 ;  /* 0x000000c000c07308 */ /* 0x000e620000000800 */
[----:B------:R-:W-:-:S02]  /*8100*/  FMUL.FTZ R63, R63, R3 ;  /* 0x000000033f3f7220 */ /* 0x000fc40000410000 */
[-C--:B------:R-:W-:Y:S01]  /*8110*/  FMUL.FTZ R64, R64, R176.reuse ;  /* 0x000000b040407220 */ /* 0x080fe20000410000 */
[C---:B--2---:R-:W-:Y:S01]  /*8120*/  HMMA.16816.F32 R56, R4.reuse, R12, R56 ;  /* 0x0000000c0438723c */ /* 0x044fe20000001838 */
[-C--:B------:R-:W-:Y:S02]  /*8130*/  FMUL.FTZ R65, R65, R176.reuse ;  /* 0x000000b041417220 */ /* 0x080fe40000410000 */
[-C--:B------:R-:W-:Y:S01]  /*8140*/  FMUL.FTZ R66, R66, R3.reuse ;  /* 0x0000000342427220 */ /* 0x080fe20000410000 */
[----:B------:R-:W-:Y:S01]  /*8150*/  MUFU.EX2 R199, R199 ;  /* 0x000000c700c77308 */ /* 0x000fe20000000800 */
[----:B------:R-:W-:Y:S02]  /*8160*/  FMUL.FTZ R67, R67, R3 ;  /* 0x0000000343437220 */ /* 0x000fe40000410000 */
[-C--:B------:R-:W-:Y:S01]  /*8170*/  FMUL.FTZ R68, R68, R176.reuse ;  /* 0x000000b044447220 */ /* 0x080fe20000410000 */
[----:B------:R-:W-:Y:S01]  /*8180*/  HMMA.16816.F32 R60, R4, R14, R60 ;  /* 0x0000000e043c723c */ /* 0x000fe2000000183c */
[----:B------:R-:W2:Y:S01]  /*8190*/  LDSM.16.MT88.4 R12, [R225+0x12000] ;  /* 0x01200000e10c783b */ /* 0x000ea20000004200 */
[----:B------:R-:W-:-:S02]  /*81a0*/  FMUL.FTZ R69, R69, R176 ;  /* 0x000000b045457220 */ /* 0x000fc40000410000 */
[-C--:B------:R-:W-:Y:S01]  /*81b0*/  FMUL.FTZ R70, R70, R3.reuse ;  /* 0x0000000346467220 */ /* 0x080fe20000410000 */
[----:B------:R-:W-:Y:S01]  /*81c0*/  MUFU.EX2 R202, R202 ;  /* 0x000000ca00ca7308 */ /* 0x000fe20000000800 */
[-C--:B------:R-:W-:Y:S02]  /*81d0*/  FMUL.FTZ R71, R71, R3.reuse ;  /* 0x0000000347477220 */ /* 0x080fe40000410000 */
[-C--:B------:R-:W-:Y:S02]  /*81e0*/  FMUL.FTZ R72, R72, R176.reuse ;  /* 0x000000b048487220 */ /* 0x080fe40000410000 */
[----:B------:R-:W-:Y:S01]  /*81f0*/  FMUL.FTZ R73, R73, R176 ;  /* 0x000000b049497220 */ /* 0x000fe20000410000 */
[----:B----4-:R-:W-:Y:S01]  /*8200*/  HMMA.16816.F32 R64, R4, R16, R64 ;  /* 0x000000100440723c */ /* 0x010fe20000001840 */
[-C--:B------:R-:W-:Y:S01]  /*8210*/  FMUL.FTZ R74, R74, R3.reuse ;  /* 0x000000034a4a7220 */ /* 0x080fe20000410000 */
[----:B------:R-:W-:Y:S01]  /*8220*/  MUFU.EX2 R195, R195 ;  /* 0x000000c300c37308 */ /* 0x000fe20000000800 */
[----:B------:R-:W-:-:S02]  /*8230*/  FMUL.FTZ R75, R75, R3 ;  /* 0x000000034b4b7220 */ /* 0x000fc40000410000 */
[-C--:B------:R-:W-:Y:S02]  /*8240*/  FMUL.FTZ R76, R76, R176.reuse ;  /* 0x000000b04c4c7220 */ /* 0x080fe40000410000 */
[-C--:B------:R-:W-:Y:S01]  /*8250*/  FMUL.FTZ R77, R77, R176.reuse ;  /* 0x000000b04d4d7220 */ /* 0x080fe20000410000 */
[C---:B------:R-:W-:Y:S01]  /*8260*/  HMMA.16816.F32 R68, R4.reuse, R18, R68 ;  /* 0x000000120444723c */ /* 0x040fe20000001844 */
[-C--:B------:R-:W-:Y:S01]  /*8270*/  FMUL.FTZ R78, R78, R3.reuse ;  /* 0x000000034e4e7220 */ /* 0x080fe20000410000 */
[----:B------:R-:W4:Y:S01]  /*8280*/  LDSM.16.MT88.4 R16, [R224+0x12000] ;  /* 0x01200000e010783b */ /* 0x000f220000004200 */
[-C--:B------:R-:W-:Y:S01]  /*8290*/  FMUL.FTZ R79, R79, R3.reuse ;  /* 0x000000034f4f7220 */ /* 0x080fe20000410000 */
[----:B------:R-:W-:Y:S01]  /*82a0*/  MUFU.EX2 R204, R204 ;  /* 0x000000cc00cc7308 */ /* 0x000fe20000000800 */
        /* <DEDUP_REMOVED lines=9> */
[-C--:B------:R-:W-:Y:S01]  /*8340*/  FMUL.FTZ R86, R86, R3.reuse ;  /* 0x0000000356567220 */ /* 0x080fe20000410000 */
[----:B------:R-:W1:Y:S01]  /*8350*/  LDSM.16.MT88.4 R8, [R228+0x14000] ;  /* 0x01400000e408783b */ /* 0x000e620000004200 */
[----:B------:R-:W-:Y:S01]  /*8360*/  FMUL.FTZ R87, R87, R3 ;  /* 0x0000000357577220 */ /* 0x000fe20000410000 */
[----:B------:R-:W1:Y:S01]  /*8370*/  MUFU.EX2 R198, R198 ;  /* 0x000000c600c67308 */ /* 0x000e620000000800 */
[----:B------:R-:W-:-:S02]  /*8380*/  FMUL.FTZ R88, R88, R176 ;  /* 0x000000b058587220 */ /* 0x000fc40000410000 */
[-C--:B------:R-:W-:Y:S01]  /*8390*/  FMUL.FTZ R89, R89, R176.reuse ;  /* 0x000000b059597220 */ /* 0x080fe20000410000 */
[C---:B--2---:R-:W-:Y:S01]  /*83a0*/  HMMA.16816.F32 R80, R4.reuse, R12, R80 ;  /* 0x0000000c0450723c */ /* 0x044fe20000001850 */
[-C--:B------:R-:W-:Y:S02]  /*83b0*/  FMUL.FTZ R90, R90, R3.reuse ;  /* 0x000000035a5a7220 */ /* 0x080fe40000410000 */
[-C--:B------:R-:W-:Y:S01]  /*83c0*/  FMUL.FTZ R91, R91, R3.reuse ;  /* 0x000000035b5b7220 */ /* 0x080fe20000410000 */
[----:B------:R-:W-:Y:S01]  /*83d0*/  MUFU.EX2 R196, R196 ;  /* 0x000000c400c47308 */ /* 0x000fe20000000800 */
[-C--:B------:R-:W-:Y:S02]  /*83e0*/  FMUL.FTZ R92, R92, R176.reuse ;  /* 0x000000b05c5c7220 */ /* 0x080fe40000410000 */
[----:B------:R-:W-:Y:S01]  /*83f0*/  FMUL.FTZ R93, R93, R176 ;  /* 0x000000b05d5d7220 */ /* 0x000fe20000410000 */
[----:B------:R-:W-:Y:S01]  /*8400*/  HMMA.16816.F32 R84, R4, R14, R84 ;  /* 0x0000000e0454723c */ /* 0x000fe20000001854 */
[----:B------:R-:W2:Y:S01]  /*8410*/  LDSM.16.MT88.4 R12, [R226+0x14000] ;  /* 0x01400000e20c783b */ /* 0x000ea20000004200 */
[----:B------:R-:W-:-:S02]  /*8420*/  FMUL.FTZ R94, R94, R3 ;  /* 0x000000035e5e7220 */ /* 0x000fc40000410000 */
[-C--:B------:R-:W-:Y:S01]  /*8430*/  FMUL.FTZ R95, R95, R3.reuse ;  /* 0x000000035f5f7220 */ /* 0x080fe20000410000 */
[----:B------:R-:W1:Y:S01]  /*8440*/  MUFU.EX2 R197, R197 ;  /* 0x000000c500c57308 */ /* 0x000e620000000800 */
[-C--:B------:R-:W-:Y:S02]  /*8450*/  FMUL.FTZ R96, R96, R176.reuse ;  /* 0x000000b060607220 */ /* 0x080fe40000410000 */
[-C--:B------:R-:W-:Y:S02]  /*8460*/  FMUL.FTZ R97, R97, R176.reuse ;  /* 0x000000b061617220 */ /* 0x080fe40000410000 */
[-C--:B------:R-:W-:Y:S01]  /*8470*/  FMUL.FTZ R98, R98, R3.reuse ;  /* 0x0000000362627220 */ /* 0x080fe20000410000 */
[----:B----4-:R-:W-:Y:S01]  /*8480*/  HMMA.16816.F32 R88, R4, R16, R88 ;  /* 0x000000100458723c */ /* 0x010fe20000001858 */
[----:B------:R-:W-:Y:S01]  /*8490*/  FMUL.FTZ R99, R99, R3 ;  /* 0x0000000363637220 */ /* 0x000fe20000410000 */
        /* <DEDUP_REMOVED lines=8> */
[----:B------:R-:W2:Y:S01]  /*8520*/  MUFU.EX2 R185, R185 ;  /* 0x000000b900b97308 */ /* 0x000ea20000000800 */
[----:B------:R-:W-:Y:S02]  /*8530*/  FMUL.FTZ R105, R105, R176 ;  /* 0x000000b069697220 */ /* 0x000fe40000410000 */
[-C--:B------:R-:W-:Y:S01]  /*8540*/  FMUL.FTZ R106, R106, R3.reuse ;  /* 0x000000036a6a7220 */ /* 0x080fe20000410000 */
[----:B-1----:R-:W-:Y:S01]  /*8550*/  HMMA.16816.F32 R96, R4, R8, R96 ;  /* 0x000000080460723c */ /* 0x002fe20000001860 */
[----:B------:R-:W-:-:S02]  /*8560*/  FMUL.FTZ R107, R107, R3 ;  /* 0x000000036b6b7220 */ /* 0x000fc40000410000 */
[-C--:B------:R-:W-:Y:S01]  /*8570*/  FMUL.FTZ R108, R108, R176.reuse ;  /* 0x000000b06c6c7220 */ /* 0x080fe20000410000 */
[----:B------:R-:W-:Y:S01]  /*8580*/  MUFU.EX2 R183, R183 ;  /* 0x000000b700b77308 */ /* 0x000fe20000000800 */
        /* <DEDUP_REMOVED lines=19> */
[----:B------:R-:W1:Y:S01]  /*86c0*/  MUFU.EX2 R201, R201 ;  /* 0x000000c900c97308 */ /* 0x000e620000000800 */
        /* <DEDUP_REMOVED lines=34> */
[-C--:B------:R-:W-:Y:S02]  /*88f0*/  FMUL.FTZ R140, R140, R176.reuse ;  /* 0x000000b08c8c7220 */ /* 0x080fe40000410000 */
[-C--:B------:R-:W-:Y:S02]  /*8900*/  FMUL.FTZ R141, R141, R176.reuse ;  /* 0x000000b08d8d7220 */ /* 0x080fe40000410000 */
[-C--:B------:R-:W-:Y:S02]  /*8910*/  FMUL.FTZ R142, R142, R3.reuse ;  /* 0x000000038e8e7220 */ /* 0x080fe40000410000 */
[----:B------:R-:W-:Y:S01]  /*8920*/  FMUL.FTZ R143, R143, R3 ;  /* 0x000000038f8f7220 */ /* 0x000fe20000410000 */
[----:B----4-:R-:W-:Y:S01]  /*8930*/  HMMA.16816.F32 R136, R4, R16, R136 ;  /* 0x000000100488723c */ /* 0x010fe20000001888 */
[-C--:B------:R-:W-:Y:S02]  /*8940*/  FMUL.FTZ R144, R144, R176.reuse ;  /* 0x000000b090907220 */ /* 0x080fe40000410000 */
[----:B------:R-:W-:-:S02]  /*8950*/  FMUL.FTZ R145, R145, R176 ;  /* 0x000000b091917220 */ /* 0x000fc40000410000 */
[-C--:B------:R-:W-:Y:S02]  /*8960*/  FMUL.FTZ R146, R146, R3.reuse ;  /* 0x0000000392927220 */ /* 0x080fe40000410000 */
[-C--:B------:R-:W-:Y:S01]  /*8970*/  FMUL.FTZ R147, R147, R3.reuse ;  /* 0x0000000393937220 */ /* 0x080fe20000410000 */
[C---:B------:R-:W-:Y:S01]  /*8980*/  HMMA.16816.F32 R156, R4.reuse, R18, R156 ;  /* 0x00000012049c723c */ /* 0x040fe2000000189c */
[-C--:B------:R-:W-:Y:S01]  /*8990*/  FMUL.FTZ R152, R152, R176.reuse ;  /* 0x000000b098987220 */ /* 0x080fe20000410000 */
[----:B------:R-:W4:Y:S01]  /*89a0*/  LDSM.16.MT88.4 R16, [R225+0x10800] ;  /* 0x01080000e110783b */ /* 0x000f220000004200 */
        /* <DEDUP_REMOVED lines=10> */
[----:B------:R-:W-:Y:S02]  /*8a50*/  FFMA.FTZ R172, R249, R176, R172 ;  /* 0x000000b0f9ac7223 */ /* 0x000fe400000100ac */
[----:B------:R-:W-:Y:S02]  /*8a60*/  FFMA.FTZ R3, R247, R3, R168 ;  /* 0x00000003f7037223 */ /* 0x000fe400000100a8 */
[----:B------:R-:W-:-:S02]  /*8a70*/  FADD.FTZ R171, R171, R172 ;  /* 0x000000acabab7221 */ /* 0x000fc40000010000 */
[C---:B--2---:R-:W-:Y:S01]  /*8a80*/  HMMA.16816.F32 R152, R4.reuse, R12, R152 ;  /* 0x0000000c0498723c */ /* 0x044fe20000001898 */
[----:B------:R-:W-:Y:S02]  /*8a90*/  FADD.FTZ R3, R2, R3 ;  /* 0x0000000302037221 */ /* 0x000fe40000010000 */
[----:B------:R-:W-:Y:S02]  /*8aa0*/  FADD.FTZ R170, R170, R171 ;  /* 0x000000abaaaa7221 */ /* 0x000fe40000010000 */
[----:B------:R-:W-:Y:S02]  /*8ab0*/  FADD.FTZ R2, R0, R3 ;  /* 0x0000000300027221 */ /* 0x000fe40000010000 */
[----:B------:R-:W-:Y:S01]  /*8ac0*/  FADD.FTZ R0, R169, R170 ;  /* 0x000000aaa9007221 */ /* 0x000fe20000010000 */
[----:B------:R-:W-:Y:S01]  /*8ad0*/  HMMA.16816.F32 R148, R4, R14, R148 ;  /* 0x0000000e0494723c */ /* 0x000fe20000001894 */
[----:B------:R-:W-:Y:S01]  /*8ae0*/  LDSM.16.MT88.4 R12, [R226+0x12800] ;  /* 0x01280000e20c783b */ /* 0x000fe20000004200 */
[----:B------:R-:W-:-:S05]  /*8af0*/  FADD.FTZ R2, R175, R2 ;  /* 0x00000002af027221 */ /* 0x000fca0000010000 */
[----:B------:R-:W-:Y:S01]  /*8b00*/  F2FP.PACK_AB R4, R180, R177 ;  /* 0x000000b1b404723e */ /* 0x000fe200000000ff */
[----:B------:R-:W-:Y:S01]  /*8b10*/  FADD.FTZ R177, R177, R0 ;  /* 0x00000000b1b17221 */ /* 0x000fe20000010000 */
[----:B-----5:R-:W-:Y:S01]  /*8b20*/  F2FP.PACK_AB R5, R190, R189 ;  /* 0x000000bdbe05723e */ /* 0x020fe200000000ff */
        /* <DEDUP_REMOVED lines=8> */
[----:B------:R-:W-:Y:S02]  /*8bb0*/  FADD.FTZ R188, R188, R187 ;  /* 0x000000bbbcbc7221 */ /* 0x000fe40000010000 */
[----:B------:R-:W-:-:S04]  /*8bc0*/  FADD.FTZ R192, R192, R191 ;  /* 0x000000bfc0c07221 */ /* 0x000fc80000010000 */
[----:B---3--:R-:W-:Y:S01]  /*8bd0*/  FADD.FTZ R3, R193, R192 ;  /* 0x000000c0c1037221 */ /* 0x008fe20000010000 */
[----:B------:R-:W-:Y:S01]  /*8be0*/  HMMA.16816.F32 R44, R4, R22, R44 ;  /* 0x00000016042c723c */ /* 0x000fe2000000182c */
[----:B------:R-:W2:Y:S02]  /*8bf0*/  LDSM.16.MT88.4 R20, [R228+0x14800] ;  /* 0x01480000e414783b */ /* 0x000ea40000004200 */
[----:B------:R-:W-:-:S05]  /*8c00*/  FADD.FTZ R3, R198, R3 ;  /* 0x00000003c6037221 */ /* 0x000fca0000010000 */
[C---:B----4-:R-:W-:Y:S08]  /*8c10*/  HMMA.16816.F32 R48, R4.reuse, R16, R48 ;  /* 0x000000100430723c */ /* 0x050ff00000001830 */
[C---:B------:R-:W-:Y:S01]  /*8c20*/  HMMA.16816.F32 R52, R4.reuse, R18, R52 ;  /* 0x000000120434723c */ /* 0x040fe20000001834 */
[----:B------:R-:W3:Y:S07]  /*8c30*/  LDSM.16.MT88.4 R16, [R226+0x14800] ;  /* 0x01480000e210783b */ /* 0x000eee0000004200 */
[C---:B-1----:R-:W-:Y:S08]  /*8c40*/  HMMA.16816.F32 R56, R4.reuse, R8, R56 ;  /* 0x000000080438723c */ /* 0x042ff00000001838 */
[C---:B------:R-:W-:Y:S01]  /*8c50*/  HMMA.16816.F32 R60, R4.reuse, R10, R60 ;  /* 0x0000000a043c723c */ /* 0x040fe2000000183c */
[----:B------:R-:W1:Y:S07]  /*8c60*/  LDSM.16.MT88.4 R8, [R225+0x14800] ;  /* 0x01480000e108783b */ /* 0x000e6e0000004200 */
[C---:B------:R-:W-:Y:S08]  /*8c70*/  HMMA.16816.F32 R160, R4.reuse, R24, R160 ;  /* 0x0000001804a0723c */ /* 0x040ff000000018a0 */
[C---:B--2---:R-:W-:Y:S08]  /*8c80*/  HMMA.16816.F32 R96, R4.reuse, R20, R96 ;  /* 0x000000140460723c */ /* 0x044ff00000001860 */
[C---:B------:R-:W-:Y:S01]  /*8c90*/  HMMA.16816.F32 R100, R4.reuse, R22, R100 ;  /* 0x000000160464723c */ /* 0x040fe20000001864 */
[----:B------:R-:W2:Y:S07]  /*8ca0*/  LDSM.16.MT88.4 R20, [R226+0x16800] ;  /* 0x01680000e214783b */ /* 0x000eae0000004200 */
[C---:B------:R-:W-:Y:S01]  /*8cb0*/  HMMA.16816.F32 R36, R4.reuse, R26, R36 ;  /* 0x0000001a0424723c */ /* 0x040fe20000001824 */
[----:B------:R-:W4:Y:S07]  /*8cc0*/  LDSM.16.MT88.4 R24, [R224+0x12800] ;  /* 0x01280000e018783b */ /* 0x000f2e0000004200 */
[C---:B------:R-:W-:Y:S08]  /*8cd0*/  HMMA.16816.F32 R64, R4.reuse, R28, R64 ;  /* 0x0000001c0440723c */ /* 0x040ff00000001840 */
[C---:B------:R-:W-:Y:S01]  /*8ce0*/  HMMA.16816.F32 R68, R4.reuse, R30, R68 ;  /* 0x0000001e0444723c */ /* 0x040fe20000001844 */
[----:B------:R-:W-:Y:S07]  /*8cf0*/  LDSM.16.MT88.4 R28, [R228+0x16800] ;  /* 0x01680000e41c783b */ /* 0x000fee0000004200 */
[C---:B------:R-:W-:Y:S08]  /*8d00*/  HMMA.16816.F32 R72, R4.reuse, R12, R72 ;  /* 0x0000000c0448723c */ /* 0x040ff00000001848 */
        /* <DEDUP_REMOVED lines=23> */
[C---:B---3--:R-:W-:Y:S08]  /*8e80*/  HMMA.16816.F32 R140, R4.reuse, R16, R140 ;  /* 0x00000010048c723c */ /* 0x048ff0000000188c */
[C---:B------:R-:W-:Y:S01]  /*8e90*/  HMMA.16816.F32 R144, R4.reuse, R18, R144 ;  /* 0x000000120490723c */ /* 0x040fe20000001890 */
[----:B------:R-:W-:Y:S07]  /*8ea0*/  LDSM.16.MT88.4 R16, [R226+0x13000] ;  /* 0x01300000e210783b */ /* 0x000fee0000004200 */
[C---:B-1----:R-:W-:Y:S08]  /*8eb0*/  HMMA.16816.F32 R152, R4.reuse, R8, R152 ;  /* 0x000000080498723c */ /* 0x042ff00000001898 */
        /* <DEDUP_REMOVED lines=12> */
[----:B------:R-:W-:-:S07]  /*8f80*/  FADD.FTZ R3, R204, R195 ;  /* 0x000000c3cc037221 */ /* 0x000fce0000010000 */
[C---:B------:R-:W-:Y:S01]  /*8f90*/  HMMA.16816.F32 R68, R4.reuse, R22, R68 ;  /* 0x000000160444723c */ /* 0x040fe20000001844 */
[----:B------:R-:W1:Y:S07]  /*8fa0*/  LDSM.16.MT88.4 R20, [R226+0x15000] ;  /* 0x01500000e214783b */ /* 0x000e6e0000004200 */
[C---:B----4-:R-:W-:Y:S08]  /*8fb0*/  HMMA.16816.F32 R40, R4.reuse, R28, R40 ;  /* 0x0000001c0428723c */ /* 0x050ff00000001828 */
        /* <DEDUP_REMOVED lines=25> */
[----:B------:R-:W-:Y:S07]  /*9150*/  LDSM.16.MT88.4 R12, [R226+0x13800] ;  /* 0x01380000e20c783b */ /* 0x000fee0000004200 */
[C---:B-1----:R-:W-:Y:S08]  /*9160*/  HMMA.16816.F32 R140, R4.reuse, R20, R140 ;  /* 0x00000014048c723c */ /* 0x042ff0000000188c */
[C---:B------:R-:W-:Y:S01]  /*9170*/  HMMA.16816.F32 R144, R4.reuse, R22, R144 ;  /* 0x000000160490723c */ /* 0x040fe20000001890 */
[----:B------:R-:W1:Y:S07]  /*9180*/  LDSM.16.MT88.4 R20, [R224+0x11800] ;  /* 0x01180000e014783b */ /* 0x000e6e0000004200 */
        /* <DEDUP_REMOVED lines=53> */
[C---:B------:R-:W-:Y:S08]  /*94e0*/  HMMA.16816.F32 R88, R4.reuse, R32, R88 ;  /* 0x000000200458723c */ /* 0x040ff00000001858 */
[C---:B------:R-:W-:Y:S08]  /*94f0*/  HMMA.16816.F32 R92, R4.reuse, R34, R92 ;  /* 0x00000022045c723c */ /* 0x040ff0000000185c */
        /* <DEDUP_REMOVED lines=8> */
[C---:B-1----:R-:W-:Y:S08]  /*9580*/  HMMA.16816.F32 R140, R4.reuse, R20, R140 ;  /* 0x00000014048c723c */ /* 0x042ff0000000188c */
[C---:B------:R-:W-:Y:S08]  /*9590*/  HMMA.16816.F32 R144, R4.reuse, R22, R144 ;  /* 0x000000160490723c */ /* 0x040ff00000001890 */
[C---:B---3--:R-:W-:Y:S08]  /*95a0*/  HMMA.16816.F32 R152, R4.reuse, R12, R152 ;  /* 0x0000000c0498723c */ /* 0x048ff00000001898 */
[C---:B------:R-:W-:Y:S08]  /*95b0*/  HMMA.16816.F32 R148, R4.reuse, R14, R148 ;  /* 0x0000000e0494723c */ /* 0x040ff00000001894 */
[----:B------:R-:W-:Y:S07]  /*95c0*/  HMMA.16816.F32 R160, R4, R164, R160 ;  /* 0x000000a404a0723c */ /* 0x000fee00000018a0 */
[----:B------:R-:W-:-:S02]  /*95d0*/  MOV R164, R174 ;  /* 0x000000ae00a47202 */ /* 0x000fc40000000f00 */
.L_x_2341:
[----:B------:R-:W-:-:S13]  /*95e0*/  ISETP.GE.AND P0, PT, R239, 0x1, PT ;  /* 0x00000001ef00780c */ /* 0x000fda0003f06270 */
[----:B------:R-:W-:Y:S05]  /*95f0*/  @!P0 BRA `(.L_x_2347) ;  /* 0x0000385000008947 */ /* 0x000fea0003800000 */
[----:B------:R-:W-:Y:S01]  /*9600*/  ULDC.64 UR4, c[0x0][0x1a0] ;  /* 0x0000680000047ab9 */ /* 0x000fe20000000a00 */
[----:B------:R-:W-:Y:S01]  /*9610*/  IMAD.MOV.U32 R0, RZ, RZ, R3 ;  /* 0x000000ffff007224 */ /* 0x000fe200078e0003 */
[----:B------:R-:W-:Y:S01]  /*9620*/  ULEA UR7, -UR4, URZ, 0x6 ;  /* 0x0000003f04077291 */ /* 0x000fe2000f8e313f */
[----:B------:R-:W-:Y:S01]  /*9630*/  IMAD.MOV.U32 R165, RZ, RZ, R164 ;  /* 0x000000ffffa57224 */ /* 0x000fe200078e00a4 */
[----:B------:R-:W-:Y:S02]  /*9640*/  UMOV UR6, 0x5 ;  /* 0x0000000500067882 */ /* 0x000fe40000000000 */
[----:B------:R-:W-:Y:S02]  /*9650*/  USHF.R.S32.HI UR15, URZ, 0x1f, UR7 ;  /* 0x0000001f3f0f7899 */ /* 0x000fe40008011407 */
[----:B------:R-:W-:Y:S01]  /*9660*/  ULEA UR14, -UR8, URZ, 0x6 ;  /* 0x0000003f080e7291 */ /* 0x000fe2000f8e313f */
[----:B------:R-:W-:Y:S01]  /*9670*/  MOV R246, UR7 ;  /* 0x0000000700f67c02 */ /* 0x000fe20008000f00 */
[----:B------:R-:W-:-:S02]  /*9680*/  USHF.L.U64.HI UR5, UR4, UR6, UR5 ;  /* 0x0000000604057299 */ /* 0x000fc40008010205 */
[----:B------:R-:W-:Y:S01]  /*9690*/  USHF.L.U32 UR12, UR4, 0x5, URZ ;  /* 0x00000005040c7899 */ /* 0x000fe2000800063f */
[----:B------:R-:W-:Y:S01]  /*96a0*/  MOV R240, UR15 ;  /* 0x0000000f00f07c02 */ /* 0x000fe20008000f00 */
[----:B------:R-:W-:Y:S02]  /*96b0*/  USHF.L.U32 UR9, UR8, 0x5, URZ ;  /* 0x0000000508097899 */ /* 0x000fe4000800063f */
[----:B------:R-:W-:Y:S02]  /*96c0*/  ULDC UR4, c[0x0][0x19c] ;  /* 0x0000670000047ab9 */ /* 0x000fe40000000800 */
[----:B------:R-:W-:Y:S02]  /*96d0*/  USHF.R.S32.HI UR13, URZ, 0x1f, UR14 ;  /* 0x0000001f3f0d7899 */ /* 0x000fe4000801140e */
[----:B------:R-:W-:Y:S02]  /*96e0*/  USHF.L.U64.HI UR4, UR8, UR6, UR4 ;  /* 0x0000000608047299 */ /* 0x000fe40008010204 */
.L_x_2351:
[----:B------:R-:W-:Y:S01]  /*96f0*/  MOV R6, R246 ;  /* 0x000000f600067202 */ /* 0x000fe20000000f00 */
[----:B------:R-:W-:Y:S04]  /*9700*/  DEPBAR.LE SB0, 0x0 ;  /* 0x000080000000791a */ /* 0x000fe80000000000 */
[----:B------:R-:W-:Y:S01]  /*9710*/  BAR.SYNC.DEFER_BLOCKING 0x0 ;  /* 0x0000000000007b1d */ /* 0x000fe20000010000 */
[----:B------:R-:W-:Y:S05]  /*9720*/  MOV R3, R240 ;  /* 0x000000f000037202 */ /* 0x000fea0000000f00 */
[----:B------:R-:W-:-:S05]  /*9730*/  @!P6 BRA `(.L_x_2348) ;  /* 0x000003b00000e947 */ /* 0x000fca0003800000 */
[----:B------:R-:W-:Y:S01]  /*9740*/  IMAD.SHL.U32 R10, R239, 0x40, RZ ;  /* 0x00000040ef0a7824 */ /* 0x000fe200078e00ff */
[----:B------:R-:W-:Y:S04]  /*9750*/  IABS R2, c[0x0][0x2d0] ;  /* 0x0000b40000027a13 */ /* 0x000fe80000000000 */
[----:B------:R-:W1:Y:S01]  /*9760*/  I2F.RP R7, R2 ;  /* 0x0000000200077306 */ /* 0x000e620000209400 */
[----:B------:R-:W-:Y:S09]  /*9770*/  IABS R6, R10 ;  /* 0x0000000a00067213 */ /* 0x000ff20000000000 */
[----:B-1----:R-:W1:Y:S02]  /*9780*/  MUFU.RCP R3, R7 ;  /* 0x0000000700037308 */ /* 0x002e640000001000 */
[----:B-1----:R-:W-:Y:S02]  /*9790*/  IADD3 R8, R3, 0xffffffe, RZ ;  /* 0x0ffffffe03087810 */ /* 0x002fe40007ffe0ff */
[C---:B------:R-:W-:Y:S06]  /*97a0*/  IADD3 R3, R10.reuse, -0x40, RZ ;  /* 0xffffffc00a037810 */ /* 0x040fec0007ffe0ff */
[----:B------:R-:W1:Y:S01]  /*97b0*/  F2I.FTZ.U32.TRUNC.NTZ R9, R8 ;  /* 0x0000000800097305 */ /* 0x000e62000021f000 */
[----:B------:R-:W-:Y:S02]  /*97c0*/  LOP3.LUT R10, R10, c[0x0][0x2d0], RZ, 0x3c, !PT ;  /* 0x0000b4000a0a7a12 */ /* 0x000fe400078e3cff */
[----:B------:R-:W-:Y:S02]  /*97d0*/  IABS R4, R3 ;  /* 0x0000000300047213 */ /* 0x000fe40000000000 */
[----:B------:R-:W-:Y:S02]  /*97e0*/  ISETP.GE.AND P2, PT, R10, RZ, PT ;  /* 0x000000ff0a00720c */ /* 0x000fe40003f46270 */
[----:B------:R-:W-:Y:S04]  /*97f0*/  LOP3.LUT R3, R3, c[0x0][0x2d0], RZ, 0x3c, !PT ;  /* 0x0000b40003037a12 */ /* 0x000fe800078e3cff */
[----:B------:R-:W-:Y:S01]  /*9800*/  ISETP.GE.AND P0, PT, R3, RZ, PT ;  /* 0x000000ff0300720c */ /* 0x000fe20003f06270 */
[--C-:B-1----:R-:W-:Y:S02]  /*9810*/  IMAD.MOV R5, RZ, RZ, -R9.reuse ;  /* 0x000000ffff057224 */ /* 0x102fe400078e0a09 */
[----:B------:R-:W-:Y:S02]  /*9820*/  IMAD.MOV.U32 R8, RZ, RZ, RZ ;  /* 0x000000ffff087224 */ /* 0x000fe400078e00ff */
[----:B------:R-:W-:Y:S04]  /*9830*/  IMAD R5, R5, R2, RZ ;  /* 0x0000000205057224 */ /* 0x000fe800078e02ff */
[----:B------:R-:W-:Y:S06]  /*9840*/  IMAD.HI.U32 R9, R9, R5, R8 ;  /* 0x0000000509097227 */ /* 0x000fec00078e0008 */
[C---:B------:R-:W-:Y:S04]  /*9850*/  IMAD.HI.U32 R8, R9.reuse, R4, RZ ;  /* 0x0000000409087227 */ /* 0x040fe800078e00ff */
[----:B------:R-:W-:Y:S04]  /*9860*/  IMAD.HI.U32 R9, R9, R6, RZ ;  /* 0x0000000609097227 */ /* 0x000fe800078e00ff */
[----:B------:R-:W-:Y:S02]  /*9870*/  IMAD.MOV R5, RZ, RZ, -R8 ;  /* 0x000000ffff057224 */ /* 0x000fe400078e0a08 */
[----:B------:R-:W-:Y:S02]  /*9880*/  IMAD.MOV R7, RZ, RZ, -R9 ;  /* 0x000000ffff077224 */ /* 0x000fe400078e0a09 */
[C---:B------:R-:W-:Y:S02]  /*9890*/  IMAD R4, R2.reuse, R5, R4 ;  /* 0x0000000502047224 */ /* 0x040fe400078e0204 */
        /* <DEDUP_REMOVED lines=9> */
[----:B------:R-:W-:Y:S02]  /*9930*/  ISETP.NE.AND P1, PT, RZ, c[0x0][0x2d0], PT ;  /* 0x0000b400ff007a0c */ /* 0x000fe40003f25270 */
[----:B------:R-:W-:Y:S07]  /*9940*/  LOP3.LUT R2, RZ, c[0x0][0x2d0], RZ, 0x33, !PT ;  /* 0x0000b400ff027a12 */ /* 0x000fee00078e33ff */
[----:B------:R-:W-:Y:S02]  /*9950*/  @P4 IADD3 R8, R8, 0x1, RZ ;  /* 0x0000000108084810 */ /* 0x000fe40007ffe0ff */
[----:B------:R-:W-:Y:S03]  /*9960*/  @P5 IADD3 R9, R9, 0x1, RZ ;  /* 0x0000000109095810 */ /* 0x000fe60007ffe0ff */
[----:B------:R-:W-:Y:S02]  /*9970*/  @!P0 IMAD.MOV R8, RZ, RZ, -R8 ;  /* 0x000000ffff088224 */ /* 0x000fe400078e0a08 */
[----:B------:R-:W-:Y:S03]  /*9980*/  @!P2 IMAD.MOV R9, RZ, RZ, -R9 ;  /* 0x000000ffff09a224 */ /* 0x000fe600078e0a09 */
[C---:B------:R-:W-:Y:S02]  /*9990*/  SEL R3, R2.reuse, R8, !P1 ;  /* 0x0000000802037207 */ /* 0x040fe40004800000 */
[----:B------:R-:W-:Y:S02]  /*99a0*/  SEL R9, R2, R9, !P1 ;  /* 0x0000000902097207 */ /* 0x000fe40004800000 */
[-C--:B------:R-:W-:Y:S02]  /*99b0*/  LEA R12, P1, R3, R242.reuse, 0x2 ;  /* 0x000000f2030c7211 */ /* 0x080fe400078210ff */
[C---:B------:R-:W-:Y:S01]  /*99c0*/  LEA R10, P0, R9.reuse, R242, 0x2 ;  /* 0x000000f2090a7211 */ /* 0x040fe200078010ff */
[----:B------:R-:W-:Y:S01]  /*99d0*/  IMAD.IADD R2, R9, 0x1, -R3 ;  /* 0x0000000109027824 */ /* 0x000fe200078e0a03 */
[-C--:B------:R-:W-:Y:S01]  /*99e0*/  LEA.HI.X.SX32 R13, R3, R243.reuse, 0x2, P1 ;  /* 0x000000f3030d7211 */ /* 0x080fe200008f16ff */
[----:B------:R-:W-:Y:S01]  /*99f0*/  IMAD.MOV.U32 R3, RZ, RZ, 0x40 ;  /* 0x00000040ff037424 */ /* 0x000fe200078e00ff */
[----:B------:R-:W-:Y:S03]  /*9a00*/  LEA.HI.X.SX32 R11, R9, R243, 0x2, P0 ;  /* 0x000000f3090b7211 */ /* 0x000fe600000f16ff */
[----:B------:R-:W-:Y:S01]  /*9a10*/  IMAD R3, R2, c[0x0][0x2d0], -R3 ;  /* 0x0000b40002037a24 */ /* 0x000fe200078e0a03 */
[----:B------:R-:W2:Y:S03]  /*9a20*/  LDG.E R4, [R12.64] ;  /* 0x0000000a0c047981 */ /* 0x000ea6000c1e1900 */
[C---:B------:R-:W-:Y:S01]  /*9a30*/  IMAD.WIDE.U32 R6, R3.reuse, c[0x0][0x1a0], RZ ;  /* 0x0000680003067a25 */ /* 0x040fe200078e00ff */
[----:B------:R-:W2:Y:S01]  /*9a40*/  LDG.E R5, [R10.64] ;  /* 0x0000000a0a057981 */ /* 0x000ea2000c1e1900 */
[----:B------:R-:W-:Y:S05]  /*9a50*/  SHF.R.S32.HI R2, RZ, 0x1f, R3 ;  /* 0x0000001fff027819 */ /* 0x000fea0000011403 */
[----:B------:R-:W-:Y:S04]  /*9a60*/  IMAD R2, R2, c[0x0][0x1a0], RZ ;  /* 0x0000680002027a24 */ /* 0x000fe800078e02ff */
[----:B------:R-:W-:Y:S04]  /*9a70*/  IMAD R2, R3, c[0x0][0x1a4], R2 ;  /* 0x0000690003027a24 */ /* 0x000fe800078e0202 */
[----:B------:R-:W-:Y:S02]  /*9a80*/  IMAD.IADD R7, R7, 0x1, R2 ;  /* 0x0000000107077824 */ /* 0x000fe400078e0202 */
[----:B--2---:R-:W-:Y:S04]  /*9a90*/  IMAD.IADD R4, R4, 0x1, -R5 ;  /* 0x0000000104047824 */ /* 0x004fe800078e0a05 */
[C---:B------:R-:W-:Y:S01]  /*9aa0*/  IMAD.WIDE.U32 R6, R4.reuse, c[0x0][0x188], R6 ;  /* 0x0000620004067a25 */ /* 0x040fe200078e0006 */
[----:B------:R-:W-:Y:S05]  /*9ab0*/  SHF.R.S32.HI R3, RZ, 0x1f, R4 ;  /* 0x0000001fff037819 */ /* 0x000fea0000011404 */
[----:B------:R-:W-:Y:S04]  /*9ac0*/  IMAD R3, R3, c[0x0][0x188], RZ ;  /* 0x0000620003037a24 */ /* 0x000fe800078e02ff */
[----:B------:R-:W-:Y:S04]  /*9ad0*/  IMAD R3, R4, c[0x0][0x18c], R3 ;  /* 0x0000630004037a24 */ /* 0x000fe800078e0203 */
[----:B------:R-:W-:Y:S02]  /*9ae0*/  IMAD.IADD R3, R7, 0x1, R3 ;  /* 0x0000000107037824 */ /* 0x000fe400078e0203 */
.L_x_2348:
[C---:B------:R-:W-:Y:S04]  /*9af0*/  LEA R236, P0, R6.reuse, R236, 0x1 ;  /* 0x000000ec06ec7211 */ /* 0x040fe800078008ff */
[----:B------:R-:W-:Y:S02]  /*9b00*/  LEA.HI.X R237, R6, R237, R3, 0x1, P0 ;  /* 0x000000ed06ed7211 */ /* 0x000fe400000f0c03 */
[----:B------:R-:W-:Y:S03]  /*9b10*/  IADD3 R250, P0, R236, UR12, RZ ;  /* 0x0000000cecfa7c10 */ /* 0x000fe6000ff1e0ff */
        /* <DEDUP_REMOVED lines=9> */
[----:B------:R-:W-:Y:S03]  /*9bb0*/  IADD3 R2, P0, R166, UR12, RZ ;  /* 0x0000000ca6027c10 */ /* 0x000fe6000ff1e0ff */
[----:B------:R1:W-:Y:S01]  /*9bc0*/  LDGSTS.E.BYPASS.LTC128B.128 [R241+0x16000], [R236.64+0x180] ;  /* 0x16000180ecf17fae */ /* 0x0003e2000b901d4a */
[----:B------:R-:W-:Y:S02]  /*9bd0*/  IADD3.X R3, R167, UR5, RZ, P0, !PT ;  /* 0x00000005a7037c10 */ /* 0x000fe400087fe4ff */
[----:B------:R-:W-:Y:S01]  /*9be0*/  ISETP.GE.AND P0, PT, R239, 0x2, PT ;  /* 0x00000002ef00780c */ /* 0x000fe20003f06270 */
        /* <DEDUP_REMOVED lines=13> */
[----:B------:R-:W2:Y:S04]  /*9cc0*/  LDSM.16.M88.4 R172, [R233+0x8000] ;  /* 0x00800000e9ac783b */ /* 0x000ea80000000200 */
[----:B------:R-:W3:Y:S04]  /*9cd0*/  LDSM.16.M88.4 R176, [R233+0x8800] ;  /* 0x00880000e9b0783b */ /* 0x000ee80000000200 */
[----:B------:R-:W4:Y:S04]  /*9ce0*/  LDSM.16.M88.4 R180, [R233+0x9000] ;  /* 0x00900000e9b4783b */ /* 0x000f280000000200 */
[----:B------:R-:W0:Y:S04]  /*9cf0*/  LDGDEPBAR ;  /* 0x00000000000079af */ /* 0x000e280000000000 */
[----:B------:R-:W5:Y:S04]  /*9d00*/  LDSM.16.M88.4 R184, [R233+0x9800] ;  /* 0x00980000e9b8783b */ /* 0x000f680000000200 */
        /* <DEDUP_REMOVED lines=11> */
[C---:B----4-:R-:W-:Y:S08]  /*9dc0*/  HMMA.16816.F32 R20, R168.reuse, R180, RZ ;  /* 0x000000b4a814723c */ /* 0x050ff000000018ff */
[C---:B------:R-:W-:Y:S01]  /*9dd0*/  HMMA.16816.F32 R24, R168.reuse, R182, RZ ;  /* 0x000000b6a818723c */ /* 0x040fe200000018ff */
[----:B------:R-:W3:Y:S07]  /*9de0*/  LDSM.16.M88.4 R180, [R227+0x8800] ;  /* 0x00880000e3b4783b */ /* 0x000eee0000000200 */
[C---:B-----5:R-:W-:Y:S08]  /*9df0*/  HMMA.16816.F32 R28, R168.reuse, R184, RZ ;  /* 0x000000b8a81c723c */ /* 0x060ff000000018ff */
        /* <DEDUP_REMOVED lines=190> */
[----:B------:R-:W-:Y:S03]  /*a9e0*/  @!UPT UIADD3 URZ, URZ, URZ, URZ ;  /* 0x0000003f3f3ff290 */ /* 0x000fe6000fffe03f */
[----:B------:R-:W-:-:S11]  /*a9f0*/  @!P0 BRA `(.L_x_2349) ;  /* 0x000005b000008947 */ /* 0x000fd60003800000 */
[----:B------:R-:W-:Y:S02]  /*aa00*/  MOV R168, UR14 ;  /* 0x0000000e00a87c02 */ /* 0x000fe40008000f00 */
[----:B------:R-:W-:Y:S01]  /*aa10*/  MOV R3, UR13 ;  /* 0x0000000d00037c02 */ /* 0x000fe20008000f00 */
[----:B------:R-:W-:-:S06]  /*aa20*/  @!P6 BRA `(.L_x_2350) ;  /* 0x000003c00000e947 */ /* 0x000fcc0003800000 */
[----:B------:R-:W-:Y:S01]  /*aa30*/  IMAD.SHL.U32 R171, R239, 0x40, RZ ;  /* 0x00000040efab7824 */ /* 0x000fe200078e00ff */
[----:B------:R-:W-:Y:S04]  /*aa40*/  IABS R2, c[0x0][0x2d0] ;  /* 0x0000b40000027a13 */ /* 0x000fe80000000000 */
[----:B------:R-:W1:Y:S01]  /*aa50*/  I2F.RP R167, R2 ;  /* 0x0000000200a77306 */ /* 0x000e620000209400 */
[C---:B------:R-:W-:Y:S02]  /*aa60*/  IADD3 R169, R171.reuse, -0x80, RZ ;  /* 0xffffff80aba97810 */ /* 0x040fe40007ffe0ff */
[----:B------:R-:W-:Y:S02]  /*aa70*/  IADD3 R171, R171, -0x40, RZ ;  /* 0xffffffc0abab7810 */ /* 0x000fe40007ffe0ff */
[----:B------:R-:W-:Y:S02]  /*aa80*/  IABS R164, R169 ;  /* 0x000000a900a47213 */ /* 0x000fe40000000000 */
[----:B------:R-:W-:Y:S02]  /*aa90*/  IABS R166, R171 ;  /* 0x000000ab00a67213 */ /* 0x000fe40000000000 */
[----:B------:R-:W-:Y:S02]  /*aaa0*/  LOP3.LUT R169, R169, c[0x0][0x2d0], RZ, 0x3c, !PT ;  /* 0x0000b400a9a97a12 */ /* 0x000fe400078e3cff */
[----:B------:R-:W-:Y:S02]  /*aab0*/  LOP3.LUT R171, R171, c[0x0][0x2d0], RZ, 0x3c, !PT ;  /* 0x0000b400abab7a12 */ /* 0x000fe400078e3cff */
[----:B------:R-:W-:Y:S02]  /*aac0*/  ISETP.GE.AND P0, PT, R169, RZ, PT ;  /* 0x000000ffa900720c */ /* 0x000fe40003f06270 */
[----:B------:R-:W-:Y:S01]  /*aad0*/  ISETP.GE.AND P2, PT, R171, RZ, PT ;  /* 0x000000ffab00720c */ /* 0x000fe20003f46270 */
[----:B-1----:R-:W1:Y:S02]  /*aae0*/  MUFU.RCP R3, R167 ;  /* 0x000000a700037308 */ /* 0x002e640000001000 */
[----:B-1----:R-:W-:Y:S08]  /*aaf0*/  IADD3 R172, R3, 0xffffffe, RZ ;  /* 0x0ffffffe03ac7810 */ /* 0x002ff00007ffe0ff */
[----:B------:R-:W1:Y:S02]  /*ab00*/  F2I.FTZ.U32.TRUNC.NTZ R173, R172 ;  /* 0x000000ac00ad7305 */ /* 0x000e64000021f000 */
        /* <DEDUP_REMOVED lines=8> */
[C---:B------:R-:W-:Y:S01]  /*ab90*/  IMAD R164, R2.reuse, R3, R164 ;  /* 0x0000000302a47224 */ /* 0x040fe200078e02a4 */
[----:B------:R-:W-:Y:S01]  /*aba0*/  LOP3.LUT R3, RZ, c[0x0][0x2d0], RZ, 0x33, !PT ;  /* 0x0000b400ff037a12 */ /* 0x000fe200078e33ff */
        /* <DEDUP_REMOVED lines=9> */
[----:B------:R-:W-:Y:S09]  /*ac40*/  ISETP.NE.AND P1, PT, RZ, c[0x0][0x2d0], PT ;  /* 0x0000b400ff007a0c */ /* 0x000ff20003f25270 */
        /* <DEDUP_REMOVED lines=9> */
[-C--:B------:R-:W-:Y:S02]  /*ace0*/  LEA.HI.X.SX32 R173, R169, R243.reuse, 0x2, P1 ;  /* 0x000000f3a9ad7211 */ /* 0x080fe400008f16ff */
[----:B------:R-:W-:Y:S01]  /*acf0*/  LEA.HI.X.SX32 R167, R3, R243, 0x2, P0 ;  /* 0x000000f303a77211 */ /* 0x000fe200000f16ff */
[----:B------:R-:W-:Y:S02]  /*ad00*/  IMAD.MOV.U32 R3, RZ, RZ, 0x40 ;  /* 0x00000040ff037424 */ /* 0x000fe400078e00ff */
[----:B------:R-:W2:Y:S02]  /*ad10*/  LDG.E R164, [R172.64] ;  /* 0x0000000aaca47981 */ /* 0x000ea4000c1e1900 */
[----:B------:R-:W-:Y:S02]  /*ad20*/  IMAD R3, R2, c[0x0][0x2d0], -R3 ;  /* 0x0000b40002037a24 */ /* 0x000fe400078e0a03 */
[----:B------:R-:W2:Y:S02]  /*ad30*/  LDG.E R167, [R166.64] ;  /* 0x0000000aa6a77981 */ /* 0x000ea4000c1e1900 */
[C---:B------:R-:W-:Y:S01]  /*ad40*/  IMAD.WIDE.U32 R168, R3.reuse, c[0x0][0x198], RZ ;  /* 0x0000660003a87a25 */ /* 0x040fe200078e00ff */
        /* <DEDUP_REMOVED lines=10> */
.L_x_2350:
        /* <DEDUP_REMOVED lines=14> */
[----:B------:R-:W-:Y:S03]  /*aed0*/  IADD3.X R3, R167, UR4, RZ, P0, !PT ;  /* 0x00000004a7037c10 */ /* 0x000fe600087fe4ff */
        /* <DEDUP_REMOVED lines=13> */
.L_x_2349:
        /* <DEDUP_REMOVED lines=61> */
[----:B------:R-:W-:Y:S01]  /*b380*/  ISETP.GT.AND P0, PT, R239, 0x1, PT ;  /* 0x00000001ef00780c */ /* 0x000fe20003f04270 */
        /* <DEDUP_REMOVED lines=217> */
[----:B------:R-:W-:Y:S01]  /*c120*/  IADD3 R0, R239, -0x1, RZ ;  /* 0xffffffffef007810 */ /* 0x000fe20007ffe0ff */
[----:B------:R-:W-:Y:S01]  /*c130*/  FADD.FTZ R5, R5, R196 ;  /* 0x000000c405057221 */ /* 0x000fe20000010000 */
[----:B-----5:R-:W-:Y:S01]  /*c140*/  F2FP.PACK_AB R155, R248, R207 ;  /* 0x000000cff89b723e */ /* 0x020fe200000000ff */
[----:B------:R-:W-:Y:S01]  /*c150*/  FADD.FTZ R6, R7, R6 ;  /* 0x0000000607067221 */ /* 0x000fe20000010000 */
[----:B------:R-:W-:Y:S02]  /*c160*/  MOV R239, R0 ;  /* 0x0000000000ef7202 */ /* 0x000fe40000000f00 */
[----:B------:R-:W4:Y:S03]  /*c170*/  LDSM.16.MT88.4 R160, [R226+0x12800] ;  /* 0x01280000e2a0783b */ /* 0x000f260000004200 */
[----:B------:R-:W-:Y:S01]  /*c180*/  FADD.FTZ R166, R166, R5 ;  /* 0x00000005a6a67221 */ /* 0x000fe20000010000 */
[C---:B------:R-:W-:Y:S05]  /*c190*/  HMMA.16816.F32 R8, R152.reuse, R168, R8 ;  /* 0x000000a89808723c */ /* 0x040fea0000001808 */
[----:B------:R-:W-:Y:S01]  /*c1a0*/  FADD.FTZ R197, R197, R6 ;  /* 0x00000006c5c57221 */ /* 0x000fe20000010000 */
[----:B------:R-:W-:Y:S01]  /*c1b0*/  MOV R0, R3 ;  /* 0x0000000300007202 */ /* 0x000fe20000000f00 */
        /* <DEDUP_REMOVED lines=201> */
.L_x_2347:
[----:B------:R-:W1:Y:S01]  /*ce50*/  SHFL.BFLY PT, R0, R247, 0x2, 0x1f ;  /* 0x0c401f00f7007f89 */ /* 0x000e6200000e0000 */
[C---:B------:R-:W-:Y:S01]  /*ce60*/  ISETP.NE.AND P0, PT, R238.reuse, -0x1, PT ;  /* 0xffffffffee00780c */ /* 0x040fe20003f05270 */
[----:B------:R-:W-:Y:S01]  /*ce70*/  BSSY B0, `(.L_x_2352) ;  /* 0x0000177000007945 */ /* 0x000fe20003800000 */
[----:B------:R-:W-:Y:S01]  /*ce80*/  MOV R5, 0x3f800000 ;  /* 0x3f80000000057802 */ /* 0x000fe20000000f00 */
[----:B------:R-:W2:Y:S10]  /*ce90*/  SHFL.BFLY PT, R2, R249, 0x2, 0x1f ;  /* 0x0c401f00f9027f89 */ /* 0x000eb400000e0000 */
[----:B------:R-:W-:-:S04]  /*cea0*/  @P0 IMAD.WIDE.U32 R8, R238, c[0x0][0x1e8], RZ ;  /* 0x00007a00ee080a25 */ /* 0x000fc800078e00ff */
[----:B------:R-:W-:Y:S01]  /*ceb0*/  @P0 IMAD R4, R238, c[0x0][0x1ec], R9 ;  /* 0x00007b00ee040a24 */ /* 0x000fe200078e0209 */
[----:B------:R-:W-:Y:S02]  /*cec0*/  @P0 MOV R6, R8 ;  /* 0x0000000800060202 */ /* 0x000fe40000000f00 */
[----:B------:R-:W3:Y:S01]  /*ced0*/  S2R R8, SR_TID.X ;  /* 0x0000000000087919 */ /* 0x000ee20000002100 */
[----:B-1----:R-:W-:Y:S02]  /*cee0*/  FADD.FTZ R11, R0, R247 ;  /* 0x000000f7000b7221 */ /* 0x002fe40000010000 */
[----:B--2---:R-:W-:-:S03]  /*cef0*/  FADD.FTZ R7, R2, R249 ;  /* 0x000000f902077221 */ /* 0x004fc60000010000 */
[----:B------:R-:W1:Y:S04]  /*cf00*/  SHFL.BFLY PT, R0, R11, 0x1, 0x1f ;  /* 0x0c201f000b007f89 */ /* 0x000e6800000e0000 */
[----:B------:R-:W2:Y:S01]  /*cf10*/  SHFL.BFLY PT, R2, R7, 0x1, 0x1f ;  /* 0x0c201f0007027f89 */ /* 0x000ea200000e0000 */
[----:B---3--:R-:W-:-:S04]  /*cf20*/  SHF.R.S32.HI R9, RZ, 0x1f, R8 ;  /* 0x0000001fff097819 */ /* 0x008fc80000011408 */
[----:B------:R-:W-:Y:S01]  /*cf30*/  LEA.HI R10, R9, R8, RZ, 0x2 ;  /* 0x00000008090a7211 */ /* 0x000fe200078f10ff */
[----:B-1----:R-:W-:-:S03]  /*cf40*/  FADD.FTZ R0, R11, R0 ;  /* 0x000000000b007221 */ /* 0x002fc60000010000 */
[--C-:B------:R-:W-:Y:S02]  /*cf50*/  SHF.R.S32.HI R12, RZ, 0x2, R10.reuse ;  /* 0x00000002ff0c7819 */ /* 0x100fe4000001140a */
[----:B------:R-:W-:Y:S01]  /*cf60*/  SHF.R.S32.HI R11, RZ, 0x1f, R10 ;  /* 0x0000001fff0b7819 */ /* 0x000fe2000001140a */
[----:B--2---:R-:W-:Y:S01]  /*cf70*/  FADD.FTZ R2, R7, R2 ;  /* 0x0000000207027221 */ /* 0x004fe20000010000 */
[----:B------:R-:W-:Y:S02]  /*cf80*/  FSETP.NE.FTZ.AND P4, PT, R0, RZ, PT ;  /* 0x000000ff0000720b */ /* 0x000fe40003f95000 */
[----:B------:R-:W-:Y:S02]  /*cf90*/  MOV R7, 0x3f800000 ;  /* 0x3f80000000077802 */ /* 0x000fe40000000f00 */
[----:B------:R-:W-:Y:S02]  /*cfa0*/  FSETP.NE.FTZ.AND P5, PT, R2, RZ, PT ;  /* 0x000000ff0200720b */ /* 0x000fe40003fb5000 */
[----:B------:R-:W-:-:S04]  /*cfb0*/  LEA.HI R11, R11, R12, RZ, 0x3 ;  /* 0x0000000c0b0b7211 */ /* 0x000fc800078f18ff */
[----:B------:R-:W-:-:S03]  /*cfc0*/  LOP3.LUT R11, R11, 0xfffffff8, RZ, 0xc0, !PT ;  /* 0xfffffff80b0b7812 */ /* 0x000fc600078ec0ff */
[----:B------:R-:W1:Y:S01]  /*cfd0*/  @P4 MUFU.RCP R7, R0 ;  /* 0x0000000000074308 */ /* 0x000e620000001000 */
[----:B------:R-:W-:-:S04]  /*cfe0*/  IADD3 R11, R12, -R11, RZ ;  /* 0x8000000b0c0b7210 */ /* 0x000fc80007ffe0ff */
[C---:B------:R-:W-:Y:S02]  /*cff0*/  SHF.L.U32 R12, R11.reuse, 0x6, RZ ;  /* 0x000000060b0c7819 */ /* 0x040fe400000006ff */
[----:B------:R-:W-:Y:S01]  /*d000*/  LOP3.LUT R13, R11, 0x1, RZ, 0xc0, !PT ;  /* 0x000000010b0d7812 */ /* 0x000fe200078ec0ff */
[----:B------:R-:W2:Y:S01]  /*d010*/  @P5 MUFU.RCP R5, R2 ;  /* 0x0000000200055308 */ /* 0x000ea20000001000 */
[----:B------:R-:W-:Y:S02]  /*d020*/  LOP3.LUT R12, R12, 0x1c0, RZ, 0xc0, !PT ;  /* 0x000001c00c0c7812 */ /* 0x000fe400078ec0ff */
[----:B------:R-:W-:Y:S02]  /*d030*/  ISETP.NE.U32.AND P3, PT, R13, 0x1, PT ;  /* 0x000000010d00780c */ /* 0x000fe40003f65070 */
[----:B------:R-:W-:Y:S02]  /*d040*/  LEA.HI R12, R12, R12, RZ, 0x1d ;  /* 0x0000000c0c0c7211 */ /* 0x000fe400078fe8ff */
[----:B------:R-:W-:Y:S01]  /*d050*/  R2P PR, R11, 0x6 ;  /* 0x000000060b007804 */ /* 0x000fe20000000000 */
[C---:B-1----:R-:W-:Y:S01]  /*d060*/  FMUL.FTZ R163, R7.reuse, R163 ;  /* 0x000000a307a37220 */ /* 0x042fe20000410000 */
[----:B------:R-:W1:Y:S01]  /*d070*/  @P5 MUFU.LG2 R2, R2 ;  /* 0x0000000200025308 */ /* 0x000e620000000c00 */
[----:B------:R-:W-:-:S02]  /*d080*/  FMUL.FTZ R162, R7, R162 ;  /* 0x000000a207a27220 */ /* 0x000fc40000410000 */
[C---:B------:R-:W-:Y:S02]  /*d090*/  FMUL.FTZ R39, R7.reuse, R39 ;  /* 0x0000002707277220 */ /* 0x040fe40000410000 */
[----:B------:R-:W-:Y:S01]  /*d0a0*/  FMUL.FTZ R38, R7, R38 ;  /* 0x0000002607267220 */ /* 0x000fe20000410000 */
[----:B------:R-:W-:Y:S01]  /*d0b0*/  F2FP.PACK_AB R162, R163, R162 ;  /* 0x000000a2a3a2723e */ /* 0x000fe200000000ff */
[C---:B------:R-:W-:Y:S01]  /*d0c0*/  FMUL.FTZ R43, R7.reuse, R43 ;  /* 0x0000002b072b7220 */ /* 0x040fe20000410000 */
[----:B------:R-:W3:Y:S01]  /*d0d0*/  @P4 MUFU.LG2 R0, R0 ;  /* 0x0000000000004308 */ /* 0x000ee20000000c00 */
        /* <DEDUP_REMOVED lines=88> */
[----:B------:R-:W-:Y:S01]  /*d660*/  LEA.HI R7, R9, R8, RZ, 0x5 ;  /* 0x0000000809077211 */ /* 0x000fe200078f28ff */
[C---:B--2---:R-:W-:Y:S01]  /*d670*/  FMUL.FTZ R160, R5.reuse, R160 ;  /* 0x000000a005a07220 */ /* 0x044fe20000410000 */
[----:B------:R-:W-:Y:S01]  /*d680*/  LOP3.LUT R9, R10, 0x3ffffffc, RZ, 0xc0, !PT ;  /* 0x3ffffffc0a097812 */ /* 0x000fe200078ec0ff */
[C---:B------:R-:W-:Y:S01]  /*d690*/  FMUL.FTZ R161, R5.reuse, R161 ;  /* 0x000000a105a17220 */ /* 0x040fe20000410000 */
[----:B------:R-:W-:Y:S01]  /*d6a0*/  SHF.R.S32.HI R10, RZ, 0x5, R7 ;  /* 0x00000005ff0a7819 */ /* 0x000fe20000011407 */
[----:B------:R-:W-:Y:S01]  /*d6b0*/  FMUL.FTZ R36, R5, R36 ;  /* 0x0000002405247220 */ /* 0x000fe20000410000 */
[----:B------:R-:W-:Y:S01]  /*d6c0*/  IADD3 R9, -R9, R8, RZ ;  /* 0x0000000809097210 */ /* 0x000fe20007ffe1ff */
[----:B------:R-:W-:Y:S01]  /*d6d0*/  FMUL.FTZ R37, R5, R37 ;  /* 0x0000002505257220 */ /* 0x000fe20000410000 */
[----:B------:R-:W-:Y:S01]  /*d6e0*/  F2FP.PACK_AB R160, R161, R160 ;  /* 0x000000a0a1a0723e */ /* 0x000fe200000000ff */
[C---:B------:R-:W-:Y:S01]  /*d6f0*/  FMUL.FTZ R40, R5.reuse, R40 ;  /* 0x0000002805287220 */ /* 0x040fe20000410000 */
[----:B------:R-:W-:Y:S01]  /*d700*/  LEA R9, R10, R9, 0x9 ;  /* 0x000000090a097211 */ /* 0x000fe200078e48ff */
[----:B------:R-:W-:Y:S01]  /*d710*/  FMUL.FTZ R41, R5, R41 ;  /* 0x0000002905297220 */ /* 0x000fe20000410000 */
[----:B------:R-:W-:Y:S01]  /*d720*/  F2FP.PACK_AB R36, R37, R36 ;  /* 0x000000242524723e */ /* 0x000fe200000000ff */
[----:B------:R-:W-:Y:S01]  /*d730*/  FMUL.FTZ R44, R5, R44 ;  /* 0x0000002c052c7220 */ /* 0x000fe20000410000 */
[----:B------:R-:W-:Y:S01]  /*d740*/  LEA R9, R9, R12, 0x1 ;  /* 0x0000000c09097211 */ /* 0x000fe200078e08ff */
[----:B------:R-:W-:Y:S01]  /*d750*/  FMUL.FTZ R45, R5, R45 ;  /* 0x0000002d052d7220 */ /* 0x000fe20000410000 */
[----:B------:R-:W-:Y:S01]  /*d760*/  F2FP.PACK_AB R40, R41, R40 ;  /* 0x000000282928723e */ /* 0x000fe200000000ff */
[----:B------:R-:W-:Y:S01]  /*d770*/  FMUL.FTZ R48, R5, R48 ;  /* 0x0000003005307220 */ /* 0x000fe20000410000 */
[----:B------:R-:W-:Y:S01]  /*d780*/  SHF.L.U32 R13, R9, 0x1, RZ ;  /* 0x00000001090d7819 */ /* 0x000fe200000006ff */
[C---:B------:R-:W-:Y:S01]  /*d790*/  FMUL.FTZ R49, R5.reuse, R49 ;  /* 0x0000003105317220 */ /* 0x040fe20000410000 */
[----:B------:R-:W-:Y:S01]  /*d7a0*/  MOV R9, 0x20 ;  /* 0x0000002000097802 */ /* 0x000fe20000000f00 */
[----:B------:R-:W-:Y:S01]  /*d7b0*/  FMUL.FTZ R52, R5, R52 ;  /* 0x0000003405347220 */ /* 0x000fe20000410000 */
[----:B------:R-:W-:Y:S01]  /*d7c0*/  IADD3 R11, R13, -0x10, RZ ;  /* 0xfffffff00d0b7810 */ /* 0x000fe20007ffe0ff */
[----:B------:R-:W-:Y:S01]  /*d7d0*/  FMUL.FTZ R53, R5, R53 ;  /* 0x0000003505357220 */ /* 0x000fe20000410000 */
[----:B------:R-:W-:Y:S01]  /*d7e0*/  SEL R12, R9, 0xffffffe0, !P1 ;  /* 0xffffffe0090c7807 */ /* 0x000fe20004800000 */
[----:B------:R-:W-:Y:S01]  /*d7f0*/  FMUL.FTZ R56, R5, R56 ;  /* 0x0000003805387220 */ /* 0x000fe20000410000 */
[----:B------:R-:W-:Y:S01]  /*d800*/  @P3 IADD3 R11, R13, 0x10, RZ ;  /* 0x000000100d0b3810 */ /* 0x000fe20007ffe0ff */
[----:B------:R-:W-:Y:S01]  /*d810*/  FMUL.FTZ R57, R5, R57 ;  /* 0x0000003905397220 */ /* 0x000fe20000410000 */
[----:B------:R-:W-:Y:S01]  /*d820*/  IADD3 R15, R13, R12, RZ ;  /* 0x0000000c0d0f7210 */ /* 0x000fe20007ffe0ff */
[----:B------:R-:W-:Y:S01]  /*d830*/  FMUL.FTZ R60, R5, R60 ;  /* 0x0000003c053c7220 */ /* 0x000fe20000410000 */
[----:B------:R-:W-:Y:S01]  /*d840*/  F2FP.PACK_AB R44, R45, R44 ;  /* 0x0000002c2d2c723e */ /* 0x000fe200000000ff */
[C---:B------:R-:W-:Y:S01]  /*d850*/  FMUL.FTZ R61, R5.reuse, R61 ;  /* 0x0000003d053d7220 */ /* 0x040fe20000410000 */
[----:B------:R-:W-:Y:S01]  /*d860*/  IADD3 R17, R12, R11, RZ ;  /* 0x0000000b0c117210 */ /* 0x000fe20007ffe0ff */
[----:B------:R-:W-:Y:S01]  /*d870*/  FMUL.FTZ R64, R5, R64 ;  /* 0x0000004005407220 */ /* 0x000fe20000410000 */
[----:B------:R-:W-:Y:S01]  /*d880*/  F2FP.PACK_AB R48, R49, R48 ;  /* 0x000000303130723e */ /* 0x000fe200000000ff */
[----:B------:R-:W-:Y:S01]  /*d890*/  FMUL.FTZ R65, R5, R65 ;  /* 0x0000004105417220 */ /* 0x000fe20000410000 */
[----:B------:R-:W-:Y:S01]  /*d8a0*/  F2FP.PACK_AB R52, R53, R52 ;  /* 0x000000343534723e */ /* 0x000fe200000000ff */
[C---:B------:R-:W-:Y:S01]  /*d8b0*/  FMUL.FTZ R68, R5.reuse, R68 ;  /* 0x0000004405447220 */ /* 0x040fe20000410000 */
[----:B------:R-:W-:Y:S01]  /*d8c0*/  STS [R13], R160 ;  /* 0x000000a00d007388 */ /* 0x000fe20000000800 */
[----:B------:R-:W-:Y:S01]  /*d8d0*/  FMUL.FTZ R69, R5, R69 ;  /* 0x0000004505457220 */ /* 0x000fe20000410000 */
[----:B------:R-:W-:Y:S01]  /*d8e0*/  F2FP.PACK_AB R56, R57, R56 ;  /* 0x000000383938723e */ /* 0x000fe200000000ff */
[C---:B------:R-:W-:Y:S01]  /*d8f0*/  FMUL.FTZ R72, R5.reuse, R72 ;  /* 0x0000004805487220 */ /* 0x040fe20000410000 */
[----:B------:R-:W-:Y:S01]  /*d900*/  STS [R13+0x400], R162 ;  /* 0x000400a20d007388 */ /* 0x000fe20000000800 */
        /* <DEDUP_REMOVED lines=42> */
[C---:B------:R-:W-:Y:S01]  /*dbb0*/  FMUL.FTZ R116, R5.reuse, R116 ;  /* 0x0000007405747220 */ /* 0x040fe20000410000 */
[----:B------:R-:W2:Y:S01]  /*dbc0*/  LDC.U8 R12, c[0x0][0x328] ;  /* 0x0000ca00ff0c7b82 */ /* 0x000ea20000000000 */
[----:B------:R-:W-:Y:S01]  /*dbd0*/  FMUL.FTZ R117, R5, R117 ;  /* 0x0000007505757220 */ /* 0x000fe20000410000 */
[----:B------:R-:W-:Y:S01]  /*dbe0*/  F2FP.PACK_AB R112, R113, R112 ;  /* 0x000000707170723e */ /* 0x000fe200000000ff */
[C---:B------:R-:W-:Y:S01]  /*dbf0*/  FMUL.FTZ R120, R5.reuse, R120 ;  /* 0x0000007805787220 */ /* 0x040fe20000410000 */
[----:B------:R-:W4:Y:S01]  /*dc00*/  S2R R9, SR_TID.X ;  /* 0x0000000000097919 */ /* 0x000f220000002100 */
[----:B------:R-:W-:Y:S01]  /*dc10*/  FMUL.FTZ R121, R5, R121 ;  /* 0x0000007905797220 */ /* 0x000fe20000410000 */
[----:B------:R-:W-:Y:S01]  /*dc20*/  F2FP.PACK_AB R116, R117, R116 ;  /* 0x000000747574723e */ /* 0x000fe200000000ff */
[----:B------:R-:W-:Y:S01]  /*dc30*/  FMUL.FTZ R124, R5, R124 ;  /* 0x0000007c057c7220 */ /* 0x000fe20000410000 */
[----:B------:R-:W-:Y:S01]  /*dc40*/  LOP3.LUT R7, R7, 0xffffffe0, RZ, 0xc0, !PT ;  /* 0xffffffe007077812 */ /* 0x000fe200078ec0ff */
[----:B------:R-:W-:Y:S01]  /*dc50*/  FMUL.FTZ R125, R5, R125 ;  /* 0x0000007d057d7220 */ /* 0x000fe20000410000 */
[----:B------:R-:W-:Y:S01]  /*dc60*/  F2FP.PACK_AB R120, R121, R120 ;  /* 0x000000787978723e */ /* 0x000fe200000000ff */
[C---:B------:R-:W-:Y:S01]  /*dc70*/  FMUL.FTZ R128, R5.reuse, R128 ;  /* 0x0000008005807220 */ /* 0x040fe20000410000 */
[----:B------:R-:W-:Y:S01]  /*dc80*/  IADD3 R8, R8, -R7, RZ ;  /* 0x8000000708087210 */ /* 0x000fe20007ffe0ff */
        /* <DEDUP_REMOVED lines=23> */
[----:B-1----:R-:W-:Y:S02]  /*de00*/  @P5 FMUL.FTZ R79, R2, 0.69314718246459960938 ;  /* 0x3f317218024f5820 */ /* 0x002fe40000410000 */
[----:B---3--:R-:W-:Y:S01]  /*de10*/  @P4 FMUL.FTZ R0, R0, 0.69314718246459960938 ;  /* 0x3f31721800004820 */ /* 0x008fe20000410000 */
[----:B------:R-:W-:Y:S02]  /*de20*/  F2FP.PACK_AB R148, R5, R148 ;  /* 0x000000940594723e */ /* 0x000fe400000000ff */
[----:B------:R-:W-:-:S04]  /*de30*/  MOV R5, 0x40 ;  /* 0x0000004000057802 */ /* 0x000fc80000000f00 */
[----:B------:R-:W-:Y:S02]  /*de40*/  SEL R14, R5, 0xffffffc0, !P2 ;  /* 0xffffffc0050e7807 */ /* 0x000fe40005000000 */
[----:B------:R-:W1:Y:S01]  /*de50*/  S2R R5, SR_CTAID.Y ;  /* 0x0000000000057919 */ /* 0x000e620000002600 */
[----:B--2---:R-:W-:Y:S02]  /*de60*/  ISETP.NE.AND P2, PT, R12, RZ, PT ;  /* 0x000000ff0c00720c */ /* 0x004fe40003f45270 */
[-C--:B------:R-:W-:Y:S02]  /*de70*/  IADD3 R19, R13, R14.reuse, RZ ;  /* 0x0000000e0d137210 */ /* 0x080fe40007ffe0ff */
[----:B------:R-:W-:Y:S02]  /*de80*/  IADD3 R21, R14, R11, RZ ;  /* 0x0000000b0e157210 */ /* 0x000fe40007ffe0ff */
[-C--:B------:R-:W-:Y:S01]  /*de90*/  IADD3 R23, R15, R14.reuse, RZ ;  /* 0x0000000e0f177210 */ /* 0x080fe20007ffe0ff */
[----:B------:R-:W-:Y:S01]  /*dea0*/  STS [R19], R48 ;  /* 0x0000003013007388 */ /* 0x000fe20000000800 */
[----:B------:R-:W-:-:S02]  /*deb0*/  IADD3 R25, R17, R14, RZ ;  /* 0x0000000e11197210 */ /* 0x000fc40007ffe0ff */
[----:B------:R-:W-:Y:S01]  /*dec0*/  ISETP.NE.OR P1, PT, R238, -0x1, !P2 ;  /* 0xffffffffee00780c */ /* 0x000fe20005725670 */
[----:B------:R-:W-:Y:S04]  /*ded0*/  STS [R19+0x400], R50 ;  /* 0x0004003213007388 */ /* 0x000fe80000000800 */
[----:B------:R-:W-:Y:S04]  /*dee0*/  STS [R21], R52 ;  /* 0x0000003415007388 */ /* 0x000fe80000000800 */
[----:B------:R-:W-:Y:S04]  /*def0*/  STS [R21+0x400], R54 ;  /* 0x0004003615007388 */ /* 0x000fe80000000800 */
[----:B------:R-:W-:Y:S01]  /*df00*/  STS [R23], R56 ;  /* 0x0000003817007388 */ /* 0x000fe20000000800 */
[----:B-1----:R-:W-:-:S03]  /*df10*/  @!P1 IMAD R238, R5, c[0x0][0x214], RZ ;  /* 0x0000850005ee9a24 */ /* 0x002fc600078e02ff */
        /* <DEDUP_REMOVED lines=12> */
[----:B------:R-:W-:Y:S04]  /*dfe0*/  STS [R19+0x2400], R82 ;  /* 0x0024005213007388 */ /* 0x000fe80000000800 */
[----:B------:R-:W-:Y:S04]  /*dff0*/  STS [R21+0x2000], R84 ;  /* 0x0020005415007388 */ /* 0x000fe80000000800 */
[----:B------:R-:W-:Y:S04]  /*e000*/  STS [R21+0x2400], R86 ;  /* 0x0024005615007388 */ /* 0x000fe80000000800 */
[----:B------:R-:W-:Y:S01]  /*e010*/  STS [R23+0x2000], R88 ;  /* 0x0020005817007388 */ /* 0x000fe20000000800 */
[----:B----4-:R-:W-:-:S03]  /*e020*/  SHF.R.S32.HI R76, RZ, 0x1f, R9 ;  /* 0x0000001fff4c7819 */ /* 0x010fc60000011409 */
[----:B------:R-:W-:Y:S01]  /*e030*/  STS [R23+0x2400], R90 ;  /* 0x0024005a17007388 */ /* 0x000fe20000000800 */
[----:B-1----:R-:W-:-:S03]  /*e040*/  @!P0 SHF.R.S32.HI R78, RZ, 0x1f, R5 ;  /* 0x0000001fff4e8819 */ /* 0x002fc60000011405 */
[----:B------:R-:W-:Y:S01]  /*e050*/  STS [R25+0x2000], R92 ;  /* 0x0020005c19007388 */ /* 0x000fe20000000800 */
[----:B--2---:R-:W-:-:S03]  /*e060*/  @!P0 IMAD.WIDE.U32 R80, R5, c[0x0][0x1e0], RZ ;  /* 0x0000780005508a25 */ /* 0x004fc600078e00ff */
[----:B------:R-:W-:Y:S01]  /*e070*/  STS [R25+0x2400], R94 ;  /* 0x0024005e19007388 */ /* 0x000fe20000000800 */
[----:B------:R-:W-:Y:S01]  /*e080*/  @!P0 IMAD R78, R78, c[0x0][0x1e0], RZ ;  /* 0x000078004e4e8a24 */ /* 0x000fe200078e02ff */
[----:B------:R-:W-:Y:S02]  /*e090*/  @!P0 MOV R6, R80 ;  /* 0x0000005000068202 */ /* 0x000fe40000000f00 */
[----:B------:R-:W-:Y:S01]  /*e0a0*/  STS [R13+0x4000], R96 ;  /* 0x004000600d007388 */ /* 0x000fe20000000800 */
[----:B------:R-:W-:Y:S01]  /*e0b0*/  @!P0 IMAD R77, R5, c[0x0][0x1e4], R78 ;  /* 0x00007900054d8a24 */ /* 0x000fe200078e024e */
[----:B------:R-:W-:Y:S02]  /*e0c0*/  LEA.HI R78, R76, R9, RZ, 0x5 ;  /* 0x000000094c4e7211 */ /* 0x000fe400078f28ff */
[----:B------:R-:W-:Y:S02]  /*e0d0*/  STS [R13+0x4400], R98 ;  /* 0x004400620d007388 */ /* 0x000fe40000000800 */
[----:B------:R-:W-:-:S02]  /*e0e0*/  LOP3.LUT R78, R78, 0xffffffe0, RZ, 0xc0, !PT ;  /* 0xffffffe04e4e7812 */ /* 0x000fc400078ec0ff */
[----:B------:R-:W-:Y:S01]  /*e0f0*/  STS [R11+0x4000], R100 ;  /* 0x004000640b007388 */ /* 0x000fe20000000800 */
[----:B------:R-:W-:Y:S02]  /*e100*/  @!P0 IADD3 R4, R81, R77, RZ ;  /* 0x0000004d51048210 */ /* 0x000fe40007ffe0ff */
[----:B------:R-:W-:Y:S01]  /*e110*/  SHF.R.S32.HI R77, RZ, 0x1f, R10 ;  /* 0x0000001fff4d7819 */ /* 0x000fe2000001140a */
[----:B------:R-:W-:Y:S01]  /*e120*/  STS [R11+0x4400], R102 ;  /* 0x004400660b007388 */ /* 0x000fe20000000800 */
[----:B------:R-:W-:Y:S02]  /*e130*/  IADD3 R78, R9, -R78, RZ ;  /* 0x8000004e094e7210 */ /* 0x000fe40007ffe0ff */
[----:B------:R-:W-:Y:S01]  /*e140*/  LOP3.LUT P0, RZ, R8, 0x3, RZ, 0xc0, !PT ;  /* 0x0000000308ff7812 */ /* 0x000fe2000780c0ff */
[----:B------:R-:W-:Y:S01]  /*e150*/  STS [R15+0x4000], R104 ;  /* 0x004000680f007388 */ /* 0x000fe20000000800 */
[----:B------:R-:W-:Y:S02]  /*e160*/  LEA.HI R77, R77, R10, RZ, 0x2 ;  /* 0x0000000a4d4d7211 */ /* 0x000fe400078f10ff */
[----:B------:R-:W-:Y:S01]  /*e170*/  SHF.R.S32.HI R7, RZ, 0x1f, R78 ;  /* 0x0000001fff077819 */ /* 0x000fe2000001144e */
[----:B------:R-:W-:Y:S01]  /*e180*/  STS [R15+0x4400], R106 ;  /* 0x0044006a0f007388 */ /* 0x000fe20000000800 */
[----:B------:R-:W-:-:S02]  /*e190*/  LOP3.LUT R77, R77, 0xffffffc, RZ, 0xc0, !PT ;  /* 0x0ffffffc4d4d7812 */ /* 0x000fc400078ec0ff */
[----:B------:R-:W-:Y:S01]  /*e1a0*/  LEA.HI R7, R7, R78, RZ, 0x2 ;  /* 0x0000004e07077211 */ /* 0x000fe200078f10ff */
[----:B------:R-:W-:Y:S01]  /*e1b0*/  STS [R17+0x4000], R108 ;  /* 0x0040006c11007388 */ /* 0x000fe20000000800 */
[----:B------:R-:W-:Y:S02]  /*e1c0*/  IADD3 R77, R10, -R77, RZ ;  /* 0x8000004d0a4d7210 */ /* 0x000fe40007ffe0ff */
[----:B------:R-:W-:Y:S01]  /*e1d0*/  SHF.R.S32.HI R2, RZ, 0x2, R7 ;  /* 0x00000002ff027819 */ /* 0x000fe20000011407 */
[----:B------:R-:W-:Y:S01]  /*e1e0*/  STS [R17+0x4400], R110 ;  /* 0x0044006e11007388 */ /* 0x000fe20000000800 */
[----:B------:R-:W-:Y:S01]  /*e1f0*/  MOV R8, 0x7f800000 ;  /* 0x7f80000000087802 */ /* 0x000fe20000000f00 */
[----:B------:R-:W-:Y:S01]  /*e200*/  @P5 FFMA.FTZ R8, R164, c[0x0][0x238], R79 ;  /* 0x00008e00a4085a23 */ /* 0x000fe2000001004f */
[----:B------:R-:W-:Y:S01]  /*e210*/  MOV R10, 0x7f800000 ;  /* 0x7f800000000a7802 */ /* 0x000fe20000000f00 */
[----:B------:R-:W-:Y:S01]  /*e220*/  STS [R19+0x4000], R112 ;  /* 0x0040007013007388 */ /* 0x000fe20000000800 */
[----:B------:R-:W-:Y:S01]  /*e230*/  @P4 FFMA.FTZ R10, R3, c[0x0][0x238], R0 ;  /* 0x00008e00030a4a23 */ /* 0x000fe20000010000 */
[----:B------:R-:W-:-:S02]  /*e240*/  LEA R2, R77, R2, 0x4 ;  /* 0x000000024d027211 */ /* 0x000fc400078e20ff */
        /* <DEDUP_REMOVED lines=24> */
[----:B-1----:R-:W1:Y:S04]  /*e3d0*/  S2R R11, SR_CTAID.Z ;  /* 0x00000000000b7919 */ /* 0x002e680000002700 */
[----:B------:R2:W3:Y:S04]  /*e3e0*/  LDS.128 R68, [R241] ;  /* 0x00000000f1447984 */ /* 0x0004e80000000c00 */
[----:B------:R2:W4:Y:S01]  /*e3f0*/  LDS.128 R64, [R241+0x800] ;  /* 0x00080000f1407984 */ /* 0x0005220000000c00 */
[----:B-1----:R-:W-:-:S03]  /*e400*/  @!P2 IMAD R5, R5, c[0x0][0x1c0], R11 ;  /* 0x000070000505aa24 */ /* 0x002fc600078e020b */
[----:B------:R2:W1:Y:S01]  /*e410*/  LDS.128 R60, [R241+0x1000] ;  /* 0x00100000f13c7984 */ /* 0x0004620000000c00 */
[----:B------:R-:W-:Y:S02]  /*e420*/  @P2 IMAD R238, R11, c[0x0][0x234], R238 ;  /* 0x00008d000bee2a24 */ /* 0x000fe400078e02ee */
[----:B------:R-:W-:Y:S01]  /*e430*/  @!P2 IMAD R238, R5, c[0x0][0x214], RZ ;  /* 0x0000850005eeaa24 */ /* 0x000fe200078e02ff */
[----:B------:R2:W1:Y:S04]  /*e440*/  LDS.128 R56, [R241+0x1800] ;  /* 0x00180000f1387984 */ /* 0x0004680000000c00 */
        /* <DEDUP_REMOVED lines=13> */
[----:B---34-:R-:W3:Y:S01]  /*e520*/  S2R R5, SR_CTAID.X ;  /* 0x0000000000057919 */ /* 0x018ee20000002500 */
[----:B------:R-:W-:-:S02]  /*e530*/  IADD3 R78, R2, 0x8, RZ ;  /* 0x00000008024e7810 */ /* 0x000fc40007ffe0ff */
[-C--:B------:R-:W-:Y:S02]  /*e540*/  ISETP.GE.AND P2, PT, R2, R235.reuse, PT ;  /* 0x000000eb0200720c */ /* 0x080fe40003f46270 */
[----:B------:R-:W-:Y:S01]  /*e550*/  ISETP.GE.AND P1, PT, R78, R235, PT ;  /* 0x000000eb4e00720c */ /* 0x000fe20003f26270 */
[----:B---3--:R-:W-:-:S05]  /*e560*/  IMAD R5, R5, 0x40, R238 ;  /* 0x0000004005057824 */ /* 0x008fca00078e02ee */
[----:B------:R-:W-:Y:S02]  /*e570*/  SHF.R.S32.HI R3, RZ, 0x1f, R5 ;  /* 0x0000001fff037819 */ /* 0x000fe40000011405 */
[----:B------:R-:W-:-:S04]  /*e580*/  IADD3 R0, P0, R2, R5, RZ ;  /* 0x0000000502007210 */ /* 0x000fc80007f1e0ff */
[----:B------:R-:W-:Y:S02]  /*e590*/  LEA.HI.X.SX32 R3, R2, R3, 0x1, P0 ;  /* 0x0000000302037211 */ /* 0x000fe400000f0eff */
[----:B------:R-:W-:-:S04]  /*e5a0*/  LEA R2, P0, R0, c[0x0][0x200], 0x2 ;  /* 0x0000800000027a11 */ /* 0x000fc800078010ff */
[----:B------:R-:W-:-:S05]  /*e5b0*/  LEA.HI.X R3, R0, c[0x0][0x204], R3, 0x2, P0 ;  /* 0x0000810000037a11 */ /* 0x000fca00000f1403 */
[----:B------:R3:W-:Y:S04]  /*e5c0*/  @!P2 STG.E [R2.64], R8 ;  /* 0x000000080200a986 */ /* 0x0007e8000c10190a */
[----:B------:R3:W-:Y:S02]  /*e5d0*/  @!P1 STG.E [R2.64+0x20], R10 ;  /* 0x0000200a02009986 */ /* 0x0007e4000c10190a */
.L_x_2353:
[----:B---34-:R-:W-:Y:S05]  /*e5e0*/  BSYNC B0 ;  /* 0x0000000000007941 */ /* 0x018fea0003800000 */
.L_x_2352:
[----:B------:R-:W3:Y:S01]  /*e5f0*/  S2R R0, SR_CTAID.X ;  /* 0x0000000000007919 */ /* 0x000ee20000002500 */
[----:B------:R-:W-:Y:S01]  /*e600*/  LEA.HI R76, R76, R9, RZ, 0x3 ;  /* 0x000000094c4c7211 */ /* 0x000fe200078f18ff */
[----:B------:R-:W-:Y:S03]  /*e610*/  BSSY B0, `(.L_x_2354) ;  /* 0x0000020000007945 */ /* 0x000fe60003800000 */
[----:B------:R-:W-:Y:S02]  /*e620*/  LOP3.LUT R2, R76, 0xfffffff8, RZ, 0xc0, !PT ;  /* 0xfffffff84c027812 */ /* 0x000fe400078ec0ff */
[----:B------:R-:W-:-:S03]  /*e630*/  SHF.R.S32.HI R76, RZ, 0x3, R76 ;  /* 0x00000003ff4c7819 */ /* 0x000fc6000001144c */
[----:B------:R-:W-:-:S04]  /*e640*/  IMAD.IADD R2, R9, 0x1, -R2 ;  /* 0x0000000109027824 */ /* 0x000fc800078e0a02 */
[----:B------:R-:W-:Y:S01]  /*e650*/  IMAD.SHL.U32 R8, R2, 0x8, RZ ;  /* 0x0000000802087824 */ /* 0x000fe200078e00ff */
[----:B------:R-:W-:-:S04]  /*e660*/  SHF.R.S32.HI R2, RZ, 0x1f, R11 ;  /* 0x0000001fff027819 */ /* 0x000fc8000001140b */
[----:B------:R-:W-:Y:S01]  /*e670*/  SHF.R.S32.HI R9, RZ, 0x1f, R8 ;  /* 0x0000001fff097819 */ /* 0x000fe20000011408 */
[----:B------:R-:W-:Y:S02]  /*e680*/  IMAD R2, R2, c[0x0][0x1f0], RZ ;  /* 0x00007c0002027a24 */ /* 0x000fe400078e02ff */
[----:B---3--:R-:W-:Y:S02]  /*e690*/  IMAD.SHL.U32 R0, R0, 0x40, RZ ;  /* 0x0000004000007824 */ /* 0x008fe400078e00ff */
[----:B------:R-:W-:Y:S02]  /*e6a0*/  IMAD R2, R11, c[0x0][0x1f4], R2 ;  /* 0x00007d000b027a24 */ /* 0x000fe400078e0202 */
[----:B------:R-:W-:Y:S01]  /*e6b0*/  IMAD.WIDE.U32 R8, R0, c[0x0][0x1e8], R8 ;  /* 0x00007a0000087a25 */ /* 0x000fe200078e0008 */
[----:B------:R-:W-:-:S04]  /*e6c0*/  SHF.R.S32.HI R3, RZ, 0x1f, R0 ;  /* 0x0000001fff037819 */ /* 0x000fc80000011400 */
[----:B------:R-:W-:Y:S01]  /*e6d0*/  IADD3 R6, P0, R6, R8, RZ ;  /* 0x0000000806067210 */ /* 0x000fe20007f1e0ff */
[----:B------:R-:W-:-:S04]  /*e6e0*/  IMAD R3, R3, c[0x0][0x1e8], RZ ;  /* 0x00007a0003037a24 */ /* 0x000fc800078e02ff */
[----:B------:R-:W-:Y:S01]  /*e6f0*/  IMAD R3, R0, c[0x0][0x1ec], R3 ;  /* 0x00007b0000037a24 */ /* 0x000fe200078e0203 */
[----:B------:R-:W-:-:S04]  /*e700*/  SHF.R.S32.HI R0, RZ, 0x1f, R76 ;  /* 0x0000001fff007819 */ /* 0x000fc8000001144c */
[----:B------:R-:W-:Y:S02]  /*e710*/  IADD3.X R7, R4, R3, R9, P0, !PT ;  /* 0x0000000304077210 */ /* 0x000fe400007fe409 */
[----:B------:R-:W-:-:S03]  /*e720*/  ISETP.GE.AND P0, PT, R76, R235, PT ;  /* 0x000000eb4c00720c */ /* 0x000fc60003f06270 */
[----:B------:R-:W-:-:S04]  /*e730*/  IMAD.WIDE.U32 R4, R11, c[0x0][0x1f0], R6 ;  /* 0x00007c000b047a25 */ /* 0x000fc800078e0006 */
[----:B------:R-:W-:-:S06]  /*e740*/  IMAD.IADD R7, R2, 0x1, R5 ;  /* 0x0000000102077824 */ /* 0x000fcc00078e0205 */
        /* <DEDUP_REMOVED lines=8> */
[----:B------:R3:W-:Y:S04]  /*e7d0*/  STG.E.128 [R10.64], R68 ;  /* 0x000000440a007986 */ /* 0x0007e8000c101d0a */
[----:B-1----:R3:W-:Y:S04]  /*e7e0*/  STG.E.128 [R10.64+0x80], R52 ;  /* 0x000080340a007986 */ /* 0x0027e8000c101d0a */
[----:B------:R3:W-:Y:S04]  /*e7f0*/  STG.E.128 [R10.64+0x100], R36 ;  /* 0x000100240a007986 */ /* 0x0007e8000c101d0a */
[----:B------:R3:W-:Y:S02]  /*e800*/  STG.E.128 [R10.64+0x180], R20 ;  /* 0x000180140a007986 */ /* 0x0007e4000c101d0a */
.L_x_2355:
[----:B------:R-:W-:Y:S05]  /*e810*/  BSYNC B0 ;  /* 0x0000000000007941 */ /* 0x000fea0003800000 */
.L_x_2354:
[----:B------:R-:W-:Y:S01]  /*e820*/  IADD3 R2, R76, 0x10, RZ ;  /* 0x000000104c027810 */ /* 0x000fe20007ffe0ff */
        /* <DEDUP_REMOVED lines=9> */
[----:B---3--:R-:W-:-:S03]  /*e8c0*/  LEA R10, P0, R8, c[0x0][0x1d0], 0x1 ;  /* 0x00007400080a7a11 */ /* 0x008fc600078008ff */
[----:B------:R-:W-:-:S05]  /*e8d0*/  IMAD R2, R3, c[0x0][0x1ec], R2 ;  /* 0x00007b0003027a24 */ /* 0x000fca00078e0202 */
[----:B------:R-:W-:-:S04]  /*e8e0*/  IADD3 R2, R2, R9, RZ ;  /* 0x0000000902027210 */ /* 0x000fc80007ffe0ff */
[----:B------:R-:W-:-:S05]  /*e8f0*/  LEA.HI.X R11, R8, c[0x0][0x1d4], R2, 0x1, P0 ;  /* 0x00007500080b7a11 */ /* 0x000fca00000f0c02 */
[----:B------:R3:W-:Y:S04]  /*e900*/  STG.E.128 [R10.64], R64 ;  /* 0x000000400a007986 */ /* 0x0007e8000c101d0a */
[----:B-1----:R3:W-:Y:S04]  /*e910*/  STG.E.128 [R10.64+0x80], R48 ;  /* 0x000080300a007986 */ /* 0x0027e8000c101d0a */
[----:B------:R3:W-:Y:S04]  /*e920*/  STG.E.128 [R10.64+0x100], R32 ;  /* 0x000100200a007986 */ /* 0x0007e8000c101d0a */
[----:B------:R3:W-:Y:S02]  /*e930*/  STG.E.128 [R10.64+0x180], R16 ;  /* 0x000180100a007986 */ /* 0x0007e4000c101d0a */
.L_x_2357:
[----:B------:R-:W-:Y:S05]  /*e940*/  BSYNC B0 ;  /* 0x0000000000007941 */ /* 0x000fea0003800000 */
.L_x_2356:
        /* <DEDUP_REMOVED lines=14> */
[----:B-1----:R1:W-:Y:S04]  /*ea30*/  STG.E.128 [R10.64], R60 ;  /* 0x0000003c0a007986 */ /* 0x0023e8000c101d0a */
[----:B------:R1:W-:Y:S04]  /*ea40*/  STG.E.128 [R10.64+0x80], R44 ;  /* 0x0000802c0a007986 */ /* 0x0003e8000c101d0a */
[----:B------:R1:W-:Y:S04]  /*ea50*/  STG.E.128 [R10.64+0x100], R28 ;  /* 0x0001001c0a007986 */ /* 0x0003e8000c101d0a */
[----:B------:R1:W-:Y:S02]  /*ea60*/  STG.E.128 [R10.64+0x180], R12 ;  /* 0x0001800c0a007986 */ /* 0x0003e4000c101d0a */
.L_x_2359:
[----:B------:R-:W-:Y:S05]  /*ea70*/  BSYNC B0 ;  /* 0x0000000000007941 */ /* 0x000fea0003800000 */
.L_x_2358:
[----:B------:R-:W-:-:S04]  /*ea80*/  IADD3 R2, R76, 0x30, RZ ;  /* 0x000000304c027810 */ /* 0x000fc80007ffe0ff */
[----:B------:R-:W-:-:S13]  /*ea90*/  ISETP.GE.AND P0, PT, R2, R235, PT ;  /* 0x000000eb0200720c */ /* 0x000fda0003f06270 */
[----:B------:R-:W-:Y:S05]  /*eaa0*/  @P0 EXIT ;  /* 0x000000000000094d */ /* 0x000fea0003800000 */
        /* <DEDUP_REMOVED lines=9> */
[----:B-1----:R-:W-:Y:S04]  /*eb40*/  STG.E.128 [R2.64], R56 ;  /* 0x0000003802007986 */ /* 0x002fe8000c101d0a */
[----:B------:R-:W-:Y:S04]  /*eb50*/  STG.E.128 [R2.64+0x80], R40 ;  /* 0x0000802802007986 */ /* 0x000fe8000c101d0a */
[----:B------:R-:W-:Y:S04]  /*eb60*/  STG.E.128 [R2.64+0x100], R24 ;  /* 0x0001001802007986 */ /* 0x000fe8000c101d0a */
[----:B------:R-:W-:Y:S01]  /*eb70*/  STG.E.128 [R2.64+0x180], R72 ;  /* 0x0001804802007986 */ /* 0x000fe2000c101d0a */
[----:B------:R-:W-:Y:S05]  /*eb80*/  EXIT ;  /* 0x000000000000794d */ /* 0x000fea0003800000 */
.L_x_2360:
        /* <DEDUP_REMOVED lines=15> */
.L_x_4837:


//--------------------- .text._ZN5flash24flash_fwd_splitkv_kernelI23Flash_fwd_kernel_traitsILi256ELi64ELi64ELi4ELb0ELb0EN7cutlass6half_tE19Flash_kernel_traitsILi256ELi64ELi64ELi4ES3_EELb1ELb0ELb0ELb0ELb1ELb1ELb0ELb0EEEvNS_16Flash_fwd_paramsE --------------------------
	.section	.text._ZN5flash24flash_fwd_splitkv_kernelI23Flash_fwd_kernel_traitsILi256ELi64ELi64ELi4ELb0ELb0EN7cutlass6half_tE19Flash_kernel_traitsILi256ELi64ELi64ELi4ES3_EELb1ELb0ELb0ELb0ELb1ELb1ELb0ELb0EEEvNS_16Flash_fwd_paramsE,"ax",@progbits
	.sectioninfo	@"SHI_REGISTERS=255"
	.align	128
        .global         _ZN5flash24flash_fwd_splitkv_kernelI23Flash_fwd_kernel_traitsILi256ELi64ELi64ELi4ELb0ELb0EN7cutlass6half_tE19Flash_kernel_traitsILi256ELi64ELi64ELi4ES3_EELb1ELb0ELb0ELb0ELb1ELb1ELb0ELb0EEEvNS_16Flash_fwd_paramsE
        .type           _ZN5flash24flash_fwd_splitkv_kernelI23Flash_fwd_kernel_traitsILi256ELi64ELi64ELi4ELb0ELb0EN7cutlass6half_tE19Flash_kernel_traitsILi256ELi64ELi64ELi4ES3_EELb1ELb0ELb0ELb0ELb1ELb1ELb0ELb0EEEvNS_16Flash_fwd_paramsE,@function
        .size           _ZN5flash24flash_fwd_splitkv_kernelI23Flash_fwd_kernel_traitsILi256ELi64ELi64ELi4ELb0ELb0EN7cutlass6half_tE19Flash_kernel_traitsILi256ELi64ELi64ELi4ES3_EELb1ELb0ELb0ELb0ELb1ELb1ELb0ELb0EEEvNS_16Flash_fwd_paramsE,(.L_x_4838 - _ZN5flash24flash_fwd_splitkv_kernelI23Flash_fwd_kernel_traitsILi256ELi64ELi64ELi4ELb0ELb0EN7cutlass6half_tE19Flash_kernel_traitsILi256ELi64ELi64ELi4ES3_EELb1ELb0ELb0ELb0ELb1ELb1ELb0ELb0EEEvNS_16Flash_fwd_paramsE)
        .other          _ZN5flash24flash_fwd_splitkv_kernelI23Flash_fwd_kernel_traitsILi256ELi64ELi64ELi4ELb0ELb0EN7cutlass6half_tE19Flash_kernel_traitsILi256ELi64ELi64ELi4ES3_EELb1ELb0ELb0ELb0ELb1ELb1ELb0ELb0EEEvNS_16Flash_fwd_paramsE,@"STO_CUDA_ENTRY STV_DEFAULT"
_ZN5flash24flash_fwd_splitkv_kernelI23Flash_fwd_kernel_traitsILi256ELi64ELi64ELi4ELb0ELb0EN7cutlass6half_tE19Flash_kernel_traitsILi256ELi64ELi64ELi4ES3_EELb1ELb0ELb0ELb0ELb1ELb1ELb0ELb0EEEvNS_16Flash_fwd_paramsE:
.text._ZN5flash24flash_fwd_splitkv_kernelI23Flash_fwd_kernel_traitsILi256ELi64ELi64ELi4ELb0ELb0EN7cutlass6half_tE19Flash_kernel_traitsILi256ELi64ELi64ELi4ES3_EELb1ELb0ELb0ELb0ELb1ELb1ELb0ELb0EEEvNS_16Flash_fwd_paramsE:
        /* <DEDUP_REMOVED lines=16> */
[----:B------:R1:W2:Y:S04]  /*0100*/  @P2 LDG.E R242, [R2.64] ;  /* 0x0000000a02f22981 */ /* 0x0002a8000c1e1900 */
[----:B------:R1:W2:Y:S01]  /*0110*/  @P2 LDG.E R97, [R2.64+0x4] ;  /* 0x0000040a02612981 */ /* 0x0002a2000c1e1900 */
[----:B------:R-:W-:-:S06]  /*0120*/  @P0 IMAD.WIDE R4, R10, R0, c[0x0][0x250] ;  /* 0x000094000a040625 */ /* 0x000fcc00078e0200 */
[----:B------:R3:W5:Y:S04]  /*0130*/  @!P1 LDG.E R7, [R8.64] ;  /* 0x0000000a08079981 */ /* 0x000768000c1e1900 */
[----:B------:R-:W4:Y:S04]  /*0140*/  S2R R32, SR_CTAID.X ;  /* 0x0000000000207919 */ /* 0x000f280000002500 */
[----:B------:R-:W2:Y:S04]  /*0150*/  S2R R26, SR_CTAID.Z ;  /* 0x00000000001a7919 */ /* 0x000ea80000002700 */
[----:B------:R-:W2:Y:S01]  /*0160*/  S2R R93, SR_TID.X ;  /* 0x00000000005d7919 */ /* 0x000ea20000002100 */
[----:B-1----:R-:W-:-:S06]  /*0170*/  IMAD.MOV.U32 R3, RZ, RZ, RZ ;  /* 0x000000ffff037224 */ /* 0x002fcc00078e00ff */
[----:B------:R3:W5:Y:S01]  /*0180*/  @P0 LDG.E R3, [R4.64] ;  /* 0x0000000a04030981 */ /* 0x000762000c1e1900 */
[----:B------:R-:W-:-:S04]  /*0190*/  ISETP.NE.U32.AND P0, PT, RZ, c[0x0][0x248], PT ;  /* 0x00009200ff007a0c */ /* 0x000fc80003f05070 */
[----:B------:R-:W-:Y:S01]  /*01a0*/  ISETP.NE.AND.EX P0, PT, RZ, c[0x0][0x24c], PT, P0 ;  /* 0x00009300ff007a0c */ /* 0x000fe20003f05300 */
[----:B--2---:R-:W-:Y:S02]  /*01b0*/  @P2 IMAD.IADD R97, R97, 0x1, -R242 ;  /* 0x0000000161612824 */ /* 0x004fe400078e0af2 */
[----:B------:R-:W-:-:S10]  /*01c0*/  @!P2 IMAD.MOV.U32 R97, RZ, RZ, c[0x0][0x214] ;  /* 0x00008500ff61a624 */ /* 0x000fd400078e00ff */
[----:B------:R-:W-:Y:S05]  /*01d0*/  @!P0 BRA `(.L_x_2361) ;  /* 0x0000004000008947 */ /* 0x000fea0003800000 */
[----:B---34-:R-:W2:Y:S02]  /*01e0*/  @P3 LDG.E R4, [R8.64+0x4] ;  /* 0x0000040a08043981 */ /* 0x018ea4000c1e1900 */
[----:B--2--5:R-:W-:-:S06]  /*01f0*/  @P3 IADD3 R4, R4, -R7, RZ ;  /* 0x8000000704043210 */ /* 0x024fcc0007ffe0ff */
[----:B------:R1:W5:Y:S01]  /*0200*/  @!P3 LDG.E R4, [R8.64] ;  /* 0x0000000a0804b981 */ /* 0x000362000c1e1900 */
[----:B------:R-:W-:Y:S05]  /*0210*/  BRA `(.L_x_2362) ;  /* 0x0000001000007947 */ /* 0x000fea0003800000 */
.L_x_2361:
[----:B---34-:R-:W-:Y:S02]  /*0220*/  MOV R4, c[0x0][0x218] ;  /* 0x0000860000047a02 */ /* 0x018fe40000000f00 */
.L_x_2362:
        /* <DEDUP_REMOVED lines=37> */
[----:B------:R-:W-:Y:S01]  /*0480*/  IMAD R0, R0, c[0x0][0x1e8], RZ ;  /* 0x00007a0000007a24 */ /* 0x000fe200078e02ff */
[----:B------:R-:W-:Y:S01]  /*0490*/  SHF.R.S32.HI R2, RZ, 0x3, R2 ;  /* 0x00000003ff027819 */ /* 0x000fe20000011402 */
[----:B------:R-:W-:-:S02]  /*04a0*/  IMAD.IADD R4, R93, 0x1, -R4 ;  /* 0x000000015d047824 */ /* 0x000fc400078e0a04 */
[----:B------:R-:W-:Y:S01]  /*04b0*/  @!P0 SHF.R.S32.HI R3, RZ, 0x1f, R10 ;  /* 0x0000001fff038819 */ /* 0x000fe2000001140a */
[----:B------:R-:W-:-:S04]  /*04c0*/  @!P0 IMAD.WIDE.U32 R8, R10, c[0x0][0x1e0], RZ ;  /* 0x000078000a088a25 */ /* 0x000fc800078e00ff */
[----:B------:R-:W-:Y:S02]  /*04d0*/  IMAD.SHL.U32 R4, R4, 0x8, RZ ;  /* 0x0000000804047824 */ /* 0x000fe400078e00ff */
[----:B------:R-:W-:Y:S02]  /*04e0*/  @!P0 IMAD R3, R3, c[0x0][0x1e0], RZ ;  /* 0x0000780003038a24 */ /* 0x000fe400078e02ff */
[----:B------:R-:W-:Y:S01]  /*04f0*/  @P0 IMAD.WIDE.U32 R6, R242, c[0x0][0x1e8], RZ ;  /* 0x00007a00f2060a25 */ /* 0x000fe200078e00ff */
[--C-:B------:R-:W-:Y:S02]  /*0500*/  SHF.R.S32.HI R5, RZ, 0x1f, R4.reuse ;  /* 0x0000001fff057819 */ /* 0x100fe40000011404 */
        /* <DEDUP_REMOVED lines=8> */
[----:B------:R-:W-:Y:S01]  /*0590*/  IMAD R10, R10, c[0x0][0x1c0], R26 ;  /* 0x000070000a0a7a24 */ /* 0x000fe200078e021a */
[----:B------:R-:W-:Y:S02]  /*05a0*/  SHF.R.S32.HI R4, RZ, 0x1f, R2 ;  /* 0x0000001fff047819 */ /* 0x000fe40000011402 */
[----:B------:R-:W-:Y:S01]  /*05b0*/  IADD3.X R7, R242, R5, R0, P0, !PT ;  /* 0x00000005f2077210 */ /* 0x000fe200007fe400 */
[----:B------:R-:W-:Y:S01]  /*05c0*/  IMAD R3, R3, c[0x0][0x1f0], RZ ;  /* 0x00007c0003037a24 */ /* 0x000fe200078e02ff */
[----:B------:R-:W-:Y:S01]  /*05d0*/  ISETP.GE.AND P0, PT, R2, R97, PT ;  /* 0x000000610200720c */ /* 0x000fe20003f06270 */
[----:B------:R-:W-:-:S02]  /*05e0*/  IMAD R96, R10, c[0x0][0x214], R96 ;  /* 0x000085000a607a24 */ /* 0x000fc400078e0260 */
[C---:B------:R-:W-:Y:S02]  /*05f0*/  IMAD R3, R26.reuse, c[0x0][0x1f4], R3 ;  /* 0x00007d001a037a24 */ /* 0x040fe400078e0203 */
[----:B------:R-:W-:-:S05]  /*0600*/  IMAD.WIDE.U32 R26, R26, c[0x0][0x1f0], R6 ;  /* 0x00007c001a1a7a25 */ /* 0x000fca00078e0006 */
[----:B------:R-:W-:-:S03]  /*0610*/  IADD3 R11, R27, R3, RZ ;  /* 0x000000031b0b7210 */ /* 0x000fc60007ffe0ff */
        /* <DEDUP_REMOVED lines=12> */
.L_x_2365:
[----:B------:R-:W-:Y:S05]  /*06e0*/  BSYNC B0 ;  /* 0x0000000000007941 */ /* 0x000fea0003800000 */
.L_x_2364:
        /* <DEDUP_REMOVED lines=18> */
.L_x_2367:
[----:B------:R-:W-:Y:S05]  /*0810*/  BSYNC B0 ;  /* 0x0000000000007941 */ /* 0x000fea0003800000 */
.L_x_2366:
        /* <DEDUP_REMOVED lines=18> */
.L_x_2369:
[----:B------:R-:W-:Y:S05]  /*0940*/  BSYNC B0 ;  /* 0x0000000000007941 */ /* 0x000fea0003800000 */
.L_x_2368:
        /* <DEDUP_REMOVED lines=18> */
.L_x_2371:
[----:B------:R-:W-:Y:S05]  /*0a70*/  BSYNC B0 ;  /* 0x0000000000007941 */ /* 0x000fea0003800000 */
.L_x_2370:
[----:B------:R-:W-:-:S04]  /*0a80*/  LOP3.LUT P4, RZ, R93, 0x7, RZ, 0xc0, !PT ;  /* 0x000000075dff7812 */ /* 0x000fc8000788c0ff */
[-C--:B------:R-:W-:Y:S02]  /*0a90*/  ISETP.GE.OR P3, PT, R2, R97.reuse, P4 ;  /* 0x000000610200720c */ /* 0x080fe40002766670 */
[-C--:B------:R-:W-:Y:S02]  /*0aa0*/  ISETP.GE.OR P2, PT, R6, R97.reuse, P4 ;  /* 0x000000610600720c */ /* 0x080fe40002746670 */
[-C--:B------:R-:W-:Y:S02]  /*0ab0*/  ISETP.GE.OR P1, PT, R5, R97.reuse, P4 ;  /* 0x000000610500720c */ /* 0x080fe40002726670 */
[C---:B------:R-:W-:Y:S02]  /*0ac0*/  IADD3 R2, P0, R96.reuse, R2, RZ ;  /* 0x0000000260027210 */ /* 0x040fe40007f1e0ff */
        /* <DEDUP_REMOVED lines=14> */
.L_x_2363:
[----:B------:R-:W-:Y:S01]  /*0bb0*/  ISETP.NE.U32.AND P0, PT, RZ, c[0x0][0x2b8], PT ;  /* 0x0000ae00ff007a0c */ /* 0x000fe20003f05070 */
[----:B------:R-:W-:Y:S01]  /*0bc0*/  IMAD.MOV.U32 R2, RZ, RZ, R10 ;  /* 0x000000ffff027224 */ /* 0x000fe200078e000a */
[----:B------:R-:W-:Y:S02]  /*0bd0*/  ISETP.NE.U32.AND P2, PT, RZ, c[0x0][0x2c0], PT ;  /* 0x0000b000ff007a0c */ /* 0x000fe40003f45070 */
[----:B------:R-:W-:Y:S02]  /*0be0*/  ISETP.NE.AND.EX P0, PT, RZ, c[0x0][0x2bc], PT, P0 ;  /* 0x0000af00ff007a0c */ /* 0x000fe40003f05300 */
[----:B------:R-:W-:-:S11]  /*0bf0*/  ISETP.NE.AND.EX P2, PT, RZ, c[0x0][0x2c4], PT, P2 ;  /* 0x0000b100ff007a0c */ /* 0x000fd60003f45320 */
[----:B------:R-:W-:Y:S02]  /*0c00*/  @P0 IMAD.WIDE R4, R10, R0, c[0x0][0x2b8] ;  /* 0x0000ae000a040625 */ /* 0x000fe400078e0200 */
[----:B------:R-:W-:-:S03]  /*0c10*/  @P2 SHF.R.S32.HI R0, RZ, 0x1f, R10 ;  /* 0x0000001fff002819 */ /* 0x000fc6000001140a */
[----:B------:R1:W5:Y:S01]  /*0c20*/  @P0 LDG.E R2, [R4.64] ;  /* 0x0000000a04020981 */ /* 0x000362000c1e1900 */
[----:B------:R-:W-:Y:S01]  /*0c30*/  CS2R R246, SRZ ;  /* 0x0000000000f67805 */ /* 0x000fe2000001ff00 */
[----:B------:R-:W-:Y:S01]  /*0c40*/  @P2 IMAD R0, R0, c[0x0][0x2c8], RZ ;  /* 0x0000b20000002a24 */ /* 0x000fe200078e02ff */
[----:B------:R-:W-:Y:S02]  /*0c50*/  PLOP3.LUT P0, PT, PT, PT, PT, 0x8, 0x0 ;  /* 0x000000000000781c */ /* 0x000fe40003f0e170 */
[----:B------:R-:W-:Y:S01]  /*0c60*/  IABS R89, c[0x0][0x2d0] ;  /* 0x0000b40000597a13 */ /* 0x000fe20000000000 */
[C---:B------:R-:W-:Y:S02]  /*0c70*/  @P2 IMAD R0, R10.reuse, c[0x0][0x2cc], R0 ;  /* 0x0000b3000a002a24 */ /* 0x040fe400078e0200 */
[----:B-1----:R-:W-:-:S04]  /*0c80*/  @P2 IMAD.WIDE.U32 R4, R10, c[0x0][0x2c8], RZ ;  /* 0x0000b2000a042a25 */ /* 0x002fc800078e00ff */
[----:B------:R-:W-:Y:S01]  /*0c90*/  @P2 IMAD.IADD R0, R5, 0x1, R0 ;  /* 0x0000000105002824 */ /* 0x000fe200078e0200 */
[----:B------:R-:W-:-:S04]  /*0ca0*/  @P2 LEA R246, P1, R4, c[0x0][0x2c0], 0x2 ;  /* 0x0000b00004f62a11 */ /* 0x000fc800078210ff */
[----:B------:R-:W-:-:S04]  /*0cb0*/  @P2 SHF.L.U64.HI R0, R4, 0x2, R0 ;  /* 0x0000000204002819 */ /* 0x000fc80000010200 */
[----:B------:R-:W-:Y:S02]  /*0cc0*/  @P2 IADD3.X R247, R0, c[0x0][0x2c4], RZ, P1, !PT ;  /* 0x0000b10000f72a10 */ /* 0x000fe40000ffe4ff */
[----:B------:R-:W-:-:S04]  /*0cd0*/  @P2 ISETP.NE.U32.AND P1, PT, R246, RZ, PT ;  /* 0x000000fff600220c */ /* 0x000fc80003f25070 */
[----:B------:R-:W-:-:S13]  /*0ce0*/  @P2 ISETP.NE.AND.EX P0, PT, R247, RZ, PT, P1 ;  /* 0x000000fff700220c */ /* 0x000fda0003f05310 */
[----:B------:R-:W-:Y:S05]  /*0cf0*/  @!P0 BRA `(.L_x_2372) ;  /* 0x000004a000008947 */ /* 0x000fea0003800000 */
[----:B------:R-:W1:Y:S01]  /*0d00*/  I2F.RP R4, R89 ;  /* 0x0000005900047306 */ /* 0x000e620000209400 */
[----:B------:R-:W-:-:S04]  /*0d10*/  LEA R170, R165, 0xffffffc0, 0x6 ;  /* 0xffffffc0a5aa7811 */ /* 0x000fc800078e30ff */
[----:B------:R-:W-:-:S03]  /*0d20*/  IABS R0, R170 ;  /* 0x000000aa00007213 */ /* 0x000fc60000000000 */
[----:B-1----:R-:W1:Y:S02]  /*0d30*/  MUFU.RCP R4, R4 ;  /* 0x0000000400047308 */ /* 0x002e640000001000 */
[----:B-1----:R-:W-:-:S06]  /*0d40*/  IADD3 R4, R4, 0xffffffe, RZ ;  /* 0x0ffffffe04047810 */ /* 0x002fcc0007ffe0ff */
[----:B------:R-:W1:Y:S02]  /*0d50*/  F2I.FTZ.U32.TRUNC.NTZ R5, R4 ;  /* 0x0000000400057305 */ /* 0x000e64000021f000 */
[----:B-1---5:R-:W-:Y:S02]  /*0d60*/  IMAD.MOV R2, RZ, RZ, -R5 ;  /* 0x000000ffff027224 */ /* 0x022fe400078e0a05 */
[----:B------:R-:W-:Y:S02]  /*0d70*/  IMAD.MOV.U32 R4, RZ, RZ, RZ ;  /* 0x000000ffff047224 */ /* 0x000fe400078e00ff */
[----:B------:R-:W-:-:S04]  /*0d80*/  IMAD R2, R2, R89, RZ ;  /* 0x0000005902027224 */ /* 0x000fc800078e02ff */
[----:B------:R-:W-:Y:S01]  /*0d90*/  IMAD.HI.U32 R3, R5, R2, R4 ;  /* 0x0000000205037227 */ /* 0x000fe200078e0004 */
[----:B------:R-:W-:-:S05]  /*0da0*/  MOV R2, R0 ;  /* 0x0000000000027202 */ /* 0x000fca0000000f00 */
[----:B------:R-:W-:-:S04]  /*0db0*/  IMAD.HI.U32 R3, R3, R2, RZ ;  /* 0x0000000203037227 */ /* 0x000fc800078e00ff */
[----:B------:R-:W-:-:S04]  /*0dc0*/  IMAD.MOV R0, RZ, RZ, -R3 ;  /* 0x000000ffff007224 */ /* 0x000fc800078e0a03 */
[----:B------:R-:W-:-:S05]  /*0dd0*/  IMAD R0, R89, R0, R2 ;  /* 0x0000000059007224 */ /* 0x000fca00078e0202 */
[----:B------:R-:W-:-:S13]  /*0de0*/  ISETP.GT.U32.AND P2, PT, R89, R0, PT ;  /* 0x000000005900720c */ /* 0x000fda0003f44070 */
[-C--:B------:R-:W-:Y:S02]  /*0df0*/  @!P2 IADD3 R0, R0, -R89.reuse, RZ ;  /* 0x800000590000a210 */ /* 0x080fe40007ffe0ff */
[----:B------:R-:W-:Y:S02]  /*0e00*/  @!P2 IADD3 R3, R3, 0x1, RZ ;  /* 0x000000010303a810 */ /* 0x000fe40007ffe0ff */
[----:B------:R-:W-:Y:S02]  /*0e10*/  ISETP.GE.U32.AND P3, PT, R0, R89, PT ;  /* 0x000000590000720c */ /* 0x000fe40003f66070 */
[----:B------:R-:W-:Y:S02]  /*0e20*/  LOP3.LUT R0, R170, c[0x0][0x2d0], RZ, 0x3c, !PT ;  /* 0x0000b400aa007a12 */ /* 0x000fe400078e3cff */
[----:B------:R-:W-:Y:S02]  /*0e30*/  ISETP.NE.AND P2, PT, RZ, c[0x0][0x2d0], PT ;  /* 0x0000b400ff007a0c */ /* 0x000fe40003f45270 */
[----:B------:R-:W-:-:S07]  /*0e40*/  ISETP.GE.AND P1, PT, R0, RZ, PT ;  /* 0x000000ff0000720c */ /* 0x000fce0003f26270 */
[----:B------:R-:W-:-:S06]  /*0e50*/  @P3 IADD3 R3, R3, 0x1, RZ ;  /* 0x0000000103033810 */ /* 0x000fcc0007ffe0ff */
[----:B------:R-:W-:Y:S01]  /*0e60*/  @!P1 IMAD.MOV R3, RZ, RZ, -R3 ;  /* 0x000000ffff039224 */ /* 0x000fe200078e0a03 */
[----:B------:R-:W-:-:S05]  /*0e70*/  @!P2 LOP3.LUT R3, RZ, c[0x0][0x2d0], RZ, 0x33, !PT ;  /* 0x0000b400ff03aa12 */ /* 0x000fca00078e33ff */
[----:B------:R-:W-:-:S05]  /*0e80*/  IMAD.WIDE R4, R3, 0x4, R246 ;  /* 0x0000000403047825 */ /* 0x000fca00078e02f6 */
[----:B------:R1:W2:Y:S01]  /*0e90*/  LDG.E R2, [R4.64] ;  /* 0x0000000a04027981 */ /* 0x0002a2000c1e1900 */
[----:B------:R-:W-:Y:S01]  /*0ea0*/  IABS R0, c[0x0][0x1c8] ;  /* 0x0000720000007a13 */ /* 0x000fe20000000000 */
[----:B------:R-:W-:-:S03]  /*0eb0*/  IMAD.MOV R3, RZ, RZ, -R3 ;  /* 0x000000ffff037224 */ /* 0x000fc600078e0a03 */
[----:B------:R-:W3:Y:S01]  /*0ec0*/  I2F.RP R6, R0 ;  /* 0x0000000000067306 */ /* 0x000ee20000209400 */
[----:B------:R-:W-:-:S07]  /*0ed0*/  IMAD R170, R3, c[0x0][0x2d0], R170 ;  /* 0x0000b40003aa7a24 */ /* 0x000fce00078e02aa */
[----:B---3--:R-:W3:Y:S02]  /*0ee0*/  MUFU.RCP R6, R6 ;  /* 0x0000000600067308 */ /* 0x008ee40000001000 */
[----:B---3--:R-:W-:-:S06]  /*0ef0*/  IADD3 R6, R6, 0xffffffe, RZ ;  /* 0x0ffffffe06067810 */ /* 0x008fcc0007ffe0ff */
[----:B------:R-:W1:Y:S02]  /*0f00*/  F2I.FTZ.U32.TRUNC.NTZ R7, R6 ;  /* 0x0000000600077305 */ /* 0x000e64000021f000 */
[----:B-1----:R-:W-:Y:S01]  /*0f10*/  IADD3 R4, RZ, -R7, RZ ;  /* 0x80000007ff047210 */ /* 0x002fe20007ffe0ff */
[----:B------:R-:W-:-:S04]  /*0f20*/  IMAD.MOV.U32 R6, RZ, RZ, RZ ;  /* 0x000000ffff067224 */ /* 0x000fc800078e00ff */
[----:B------:R-:W-:Y:S01]  /*0f30*/  IMAD R5, R4, R0, RZ ;  /* 0x0000000004057224 */ /* 0x000fe200078e02ff */
[----:B------:R-:W-:-:S03]  /*0f40*/  IABS R4, R26 ;  /* 0x0000001a00047213 */ /* 0x000fc60000000000 */
        /* <DEDUP_REMOVED lines=9> */
[----:B------:R-:W-:-:S04]  /*0fe0*/  LOP3.LUT R0, R26, c[0x0][0x1c8], RZ, 0x3c, !PT ;  /* 0x000072001a007a12 */ /* 0x000fc800078e3cff */
[----:B------:R-:W-:Y:S02]  /*0ff0*/  ISETP.GE.AND P1, PT, R0, RZ, PT ;  /* 0x000000ff0000720c */ /* 0x000fe40003f26270 */
[----:B------:R-:W-:-:S05]  /*1000*/  SHF.R.S32.HI R0, RZ, 0x1f, R170 ;  /* 0x0000001fff007819 */ /* 0x000fca00000114aa */
[----:B------:R-:W-:Y:S01]  /*1010*/  @P2 IADD3 R9, R9, 0x1, RZ ;  /* 0x0000000109092810 */ /* 0x000fe20007ffe0ff */
[----:B------:R-:W-:Y:S01]  /*1020*/  IMAD R3, R0, c[0x0][0x198], RZ ;  /* 0x0000660000037a24 */ /* 0x000fe200078e02ff */
[----:B------:R-:W-:-:S03]  /*1030*/  ISETP.NE.AND P2, PT, RZ, c[0x0][0x1c8], PT ;  /* 0x00007200ff007a0c */ /* 0x000fc60003f45270 */
[----:B------:R-:W-:Y:S01]  /*1040*/  IMAD R3, R170, c[0x0][0x19c], R3 ;  /* 0x00006700aa037a24 */ /* 0x000fe200078e0203 */
[----:B------:R-:W-:-:S09]  /*1050*/  @!P1 IADD3 R9, -R9, RZ, RZ ;  /* 0x000000ff09099210 */ /* 0x000fd20007ffe1ff */
[----:B------:R-:W-:-:S04]  /*1060*/  @!P2 LOP3.LUT R9, RZ, c[0x0][0x1c8], RZ, 0x33, !PT ;  /* 0x00007200ff09aa12 */ /* 0x000fc800078e33ff */
[----:B------:R-:W-:-:S05]  /*1070*/  SHF.R.S32.HI R8, RZ, 0x1f, R9 ;  /* 0x0000001fff087819 */ /* 0x000fca0000011409 */
[----:B------:R-:W-:-:S04]  /*1080*/  IMAD R6, R8, c[0x0][0x1b0], RZ ;  /* 0x00006c0008067a24 */ /* 0x000fc800078e02ff */
[----:B------:R-:W-:Y:S01]  /*1090*/  IMAD R6, R9, c[0x0][0x1b4], R6 ;  /* 0x00006d0009067a24 */ /* 0x000fe200078e0206 */
[----:B--2---:R-:W-:Y:S01]  /*10a0*/  SHF.R.S32.HI R7, RZ, 0x1f, R2 ;  /* 0x0000001fff077819 */ /* 0x004fe20000011402 */
[----:B------:R-:W-:-:S04]  /*10b0*/  IMAD.WIDE.U32 R12, R2, c[0x0][0x180], RZ ;  /* 0x00006000020c7a25 */ /* 0x000fc800078e00ff */
[C---:B------:R-:W-:Y:S02]  /*10c0*/  IMAD R4, R7.reuse, c[0x0][0x180], RZ ;  /* 0x0000600007047a24 */ /* 0x040fe400078e02ff */
[----:B------:R-:W-:Y:S02]  /*10d0*/  IMAD R7, R7, c[0x0][0x188], RZ ;  /* 0x0000620007077a24 */ /* 0x000fe400078e02ff */
[C---:B------:R-:W-:Y:S02]  /*10e0*/  IMAD R4, R2.reuse, c[0x0][0x184], R4 ;  /* 0x0000610002047a24 */ /* 0x040fe400078e0204 */
[----:B------:R-:W-:Y:S02]  /*10f0*/  IMAD R7, R2, c[0x0][0x18c], R7 ;  /* 0x0000630002077a24 */ /* 0x000fe400078e0207 */
[----:B------:R-:W-:Y:S01]  /*1100*/  IMAD.IADD R5, R13, 0x1, R4 ;  /* 0x000000010d057824 */ /* 0x000fe200078e0204 */
[----:B------:R-:W-:-:S05]  /*1110*/  MOV R4, R12 ;  /* 0x0000000c00047202 */ /* 0x000fca0000000f00 */
[----:B------:R-:W-:-:S04]  /*1120*/  IMAD.WIDE.U32 R28, R170, c[0x0][0x198], R4 ;  /* 0x00006600aa1c7a25 */ /* 0x000fc800078e0004 */
[----:B------:R-:W-:Y:S02]  /*1130*/  IMAD.IADD R29, R29, 0x1, R3 ;  /* 0x000000011d1d7824 */ /* 0x000fe400078e0203 */
[----:B------:R-:W-:-:S04]  /*1140*/  IMAD.WIDE.U32 R2, R2, c[0x0][0x188], RZ ;  /* 0x0000620002027a25 */ /* 0x000fc800078e00ff */
[----:B------:R-:W-:Y:S01]  /*1150*/  IMAD.WIDE.U32 R28, R9, c[0x0][0x1b0], R28 ;  /* 0x00006c00091c7a25 */ /* 0x000fe200078e001c */
[----:B------:R-:W-:-:S03]  /*1160*/  MOV R16, R2 ;  /* 0x0000000200107202 */ /* 0x000fc60000000f00 */
[----:B------:R-:W-:Y:S01]  /*1170*/  IMAD.IADD R7, R3, 0x1, R7 ;  /* 0x0000000103077824 */ /* 0x000fe200078e0207 */
[----:B------:R-:W-:Y:S01]  /*1180*/  IADD3 R6, R29, R6, RZ ;  /* 0x000000061d067210 */ /* 0x000fe20007ffe0ff */
[----:B------:R-:W-:Y:S05]  /*1190*/  BRA `(.L_x_2373) ;  /* 0x0000048000007947 */ /* 0x000fea0003800000 */
.L_x_2372:
[----:B------:R-:W-:-:S13]  /*11a0*/  ISETP.NE.AND P4, PT, R7, -0x1, PT ;  /* 0xffffffff0700780c */ /* 0x000fda0003f85270 */
[----:B------:R-:W-:-:S05]  /*11b0*/  @P4 IADD3 R4, R3, R7, RZ ;  /* 0x0000000703044210 */ /* 0x000fca0007ffe0ff */
[----:B------:R-:W-:-:S04]  /*11c0*/  @P4 IMAD.WIDE.U32 R8, R4, c[0x0][0x198], RZ ;  /* 0x0000660004084a25 */ /* 0x000fc800078e00ff */
[----:B------:R-:W-:Y:S01]  /*11d0*/  @P4 IMAD R4, R4, c[0x0][0x19c], R9 ;  /* 0x0000670004044a24 */ /* 0x000fe200078e0209 */
[----:B------:R-:W-:Y:S01]  /*11e0*/  @P4 MOV R5, R8 ;  /* 0x0000000800054202 */ /* 0x000fe20000000f00 */
        /* <DEDUP_REMOVED lines=8> */
[----:B------:R-:W-:Y:S02]  /*1270*/  IADD3 R5, R9, R4, RZ ;  /* 0x0000000409057210 */ /* 0x000fe40007ffe0ff */
[----:B------:R-:W-:-:S05]  /*1280*/  MOV R4, R8 ;  /* 0x0000000800047202 */ /* 0x000fca0000000f00 */
[----:B------:R-:W-:-:S05]  /*1290*/  IMAD.WIDE.U32 R8, R2, c[0x0][0x180], R4 ;  /* 0x0000600002087a25 */ /* 0x000fca00078e0004 */
[----:B------:R-:W-:Y:S02]  /*12a0*/  IADD3 R4, R9, R0, RZ ;  /* 0x0000000009047210 */ /* 0x000fe40007ffe0ff */
[----:B------:R-:W-:Y:S02]  /*12b0*/  MOV R5, R8 ;  /* 0x0000000800057202 */ /* 0x000fe40000000f00 */
.L_x_2374:
[----:B------:R-:W-:Y:S01]  /*12c0*/  IABS R8, c[0x0][0x1c8] ;  /* 0x0000720000087a13 */ /* 0x000fe20000000000 */
[----:B------:R-:W-:Y:S01]  /*12d0*/  @P4 IMAD.IADD R7, R3, 0x1, R7 ;  /* 0x0000000103074824 */ /* 0x000fe200078e0207 */
[----:B------:R-:W-:Y:S02]  /*12e0*/  LEA R170, R165, 0xffffffc0, 0x6 ;  /* 0xffffffc0a5aa7811 */ /* 0x000fe400078e30ff */
[----:B------:R-:W1:Y:S01]  /*12f0*/  I2F.RP R12, R8 ;  /* 0x00000008000c7306 */ /* 0x000e620000209400 */
[----:B------:R-:W-:Y:S01]  /*1300*/  LOP3.LUT R5, R5, R4, RZ, 0x3c, !PT ;  /* 0x0000000405057212 */ /* 0x000fe200078e3cff */
[----:B------:R-:W-:-:S03]  /*1310*/  @P4 IMAD.WIDE.U32 R16, R7, c[0x0][0x1a0], RZ ;  /* 0x0000680007104a25 */ /* 0x000fc600078e00ff */
[----:B------:R-:W-:Y:S01]  /*1320*/  LOP3.LUT R4, R5, R4, RZ, 0x3c, !PT ;  /* 0x0000000405047212 */ /* 0x000fe200078e3cff */
[----:B------:R-:W-:-:S03]  /*1330*/  @P4 IMAD R7, R7, c[0x0][0x1a4], R17 ;  /* 0x0000690007074a24 */ /* 0x000fc600078e0211 */
[----:B------:R-:W-:-:S05]  /*1340*/  LOP3.LUT R5, R5, R4, RZ, 0x3c, !PT ;  /* 0x0000000405057212 */ /* 0x000fca00078e3cff */
[----:B------:R-:W-:Y:S01]  /*1350*/  IMAD.WIDE.U32 R4, R170, c[0x0][0x198], R4 ;  /* 0x00006600aa047a25 */ /* 0x000fe200078e0004 */
[----:B-1----:R-:W1:Y:S02]  /*1360*/  MUFU.RCP R12, R12 ;  /* 0x0000000c000c7308 */ /* 0x002e640000001000 */
[----:B-1----:R-:W-:-:S06]  /*1370*/  IADD3 R12, R12, 0xffffffe, RZ ;  /* 0x0ffffffe0c0c7810 */ /* 0x002fcc0007ffe0ff */
[----:B------:R-:W1:Y:S02]  /*1380*/  F2I.FTZ.U32.TRUNC.NTZ R13, R12 ;  /* 0x0000000c000d7305 */ /* 0x000e64000021f000 */
[----:B-1----:R-:W-:Y:S02]  /*1390*/  IMAD.MOV R0, RZ, RZ, -R13 ;  /* 0x000000ffff007224 */ /* 0x002fe400078e0a0d */
[----:B------:R-:W-:Y:S02]  /*13a0*/  IMAD.MOV.U32 R12, RZ, RZ, RZ ;  /* 0x000000ffff0c7224 */ /* 0x000fe400078e00ff */
        /* <DEDUP_REMOVED lines=12> */
[----:B------:R-:W-:-:S04]  /*1470*/  LOP3.LUT R0, R26, c[0x0][0x1c8], RZ, 0x3c, !PT ;  /* 0x000072001a007a12 */ /* 0x000fc800078e3cff */
[----:B------:R-:W-:Y:S02]  /*1480*/  ISETP.GE.AND P2, PT, R0, RZ, PT ;  /* 0x000000ff0000720c */ /* 0x000fe40003f46270 */
[----:B------:R-:W-:-:S05]  /*1490*/  SHF.R.S32.HI R0, RZ, 0x1f, R170 ;  /* 0x0000001fff007819 */ /* 0x000fca00000114aa */
[----:B------:R-:W-:Y:S01]  /*14a0*/  @P3 IADD3 R9, R9, 0x1, RZ ;  /* 0x0000000109093810 */ /* 0x000fe20007ffe0ff */
[----:B------:R-:W-:-:S04]  /*14b0*/  IMAD R6, R0, c[0x0][0x198], RZ ;  /* 0x0000660000067a24 */ /* 0x000fc800078e02ff */
[----:B------:R-:W-:Y:S01]  /*14c0*/  IMAD R6, R170, c[0x0][0x19c], R6 ;  /* 0x00006700aa067a24 */ /* 0x000fe200078e0206 */
[----:B------:R-:W-:Y:S02]  /*14d0*/  @!P2 IADD3 R9, -R9, RZ, RZ ;  /* 0x000000ff0909a210 */ /* 0x000fe40007ffe1ff */
[----:B------:R-:W-:Y:S02]  /*14e0*/  @!P1 LOP3.LUT R9, RZ, c[0x0][0x1c8], RZ, 0x33, !PT ;  /* 0x00007200ff099a12 */ /* 0x000fe400078e33ff */
[----:B------:R-:W-:Y:S02]  /*14f0*/  IADD3 R5, R5, R6, RZ ;  /* 0x0000000605057210 */ /* 0x000fe40007ffe0ff */
[----:B------:R-:W-:-:S03]  /*1500*/  SHF.R.S32.HI R8, RZ, 0x1f, R9 ;  /* 0x0000001fff087819 */ /* 0x000fc60000011409 */
[----:B------:R-:W-:-:S04]  /*1510*/  IMAD.WIDE.U32 R4, R9, c[0x0][0x1b0], R4 ;  /* 0x00006c0009047a25 */ /* 0x000fc800078e0004 */
[----:B------:R-:W-:Y:S02]  /*1520*/  IMAD R6, R8, c[0x0][0x1b0], RZ ;  /* 0x00006c0008067a24 */ /* 0x000fe400078e02ff */
[----:B------:R-:W-:Y:S02]  /*1530*/  IMAD.MOV.U32 R28, RZ, RZ, R4 ;  /* 0x000000ffff1c7224 */ /* 0x000fe400078e0004 */
[----:B------:R-:W-:-:S05]  /*1540*/  IMAD R6, R9, c[0x0][0x1b4], R6 ;  /* 0x00006d0009067a24 */ /* 0x000fca00078e0206 */
[----:B------:R-:W-:Y:S01]  /*1550*/  IADD3 R6, R5, R6, RZ ;  /* 0x0000000605067210 */ /* 0x000fe20007ffe0ff */
        /* <DEDUP_REMOVED lines=11> */
[----:B------:R-:W-:Y:S02]  /*1610*/  MOV R16, R12 ;  /* 0x0000000c00107202 */ /* 0x000fe40000000f00 */
.L_x_2373:
[----:B------:R-:W-:Y:S01]  /*1620*/  ISETP.NE.AND P1, PT, R242, -0x1, PT ;  /* 0xfffffffff200780c */ /* 0x000fe20003f25270 */
[----:B------:R-:W-:Y:S01]  /*1630*/  IMAD.IADD R239, R97, 0x1, -R96 ;  /* 0x0000000161ef7824 */ /* 0x000fe200078e0a60 */
[----:B------:R-:W-:Y:S01]  /*1640*/  SHF.R.S32.HI R95, RZ, 0x1f, R93 ;  /* 0x0000001fff5f7819 */ /* 0x000fe2000001145d */
[----:B------:R-:W-:Y:S01]  /*1650*/  ULDC UR8, c[0x0][0x198] ;  /* 0x0000660000087ab9 */ /* 0x000fe20000000800 */
[----:B------:R-:W-:Y:S01]  /*1660*/  SHF.R.S32.HI R20, RZ, 0x1f, R26 ;  /* 0x0000001fff147819 */ /* 0x000fe2000001141a */
[----:B------:R-:W-:Y:S01]  /*1670*/  UIMAD.WIDE.U32 UR4, UR8, 0x20, URZ ;  /* 0x00000020080478a5 */ /* 0x000fe2000f8e003f */
[----:B------:R-:W-:Y:S01]  /*1680*/  LEA.HI R3, R95, R93, RZ, 0x3 ;  /* 0x0000005d5f037211 */ /* 0x000fe200078f18ff */
[----:B------:R-:W-:Y:S01]  /*1690*/  IMAD R8, R8, c[0x0][0x1b8], RZ ;  /* 0x00006e0008087a24 */ /* 0x000fe200078e02ff */
[----:B------:R-:W-:Y:S01]  /*16a0*/  IADD3 R243, R165, -0x1, RZ ;  /* 0xffffffffa5f37810 */ /* 0x000fe20007ffe0ff */
[----:B------:R-:W-:Y:S01]  /*16b0*/  IMAD R20, R20, c[0x0][0x1a8], RZ ;  /* 0x00006a0014147a24 */ /* 0x000fe200078e02ff */
[----:B------:R-:W-:Y:S01]  /*16c0*/  SHF.R.S32.HI R14, RZ, 0x3, R3 ;  /* 0x00000003ff0e7819 */ /* 0x000fe20000011403 */
[----:B------:R-:W-:Y:S01]  /*16d0*/  IMAD R8, R9, c[0x0][0x1bc], R8 ;  /* 0x00006f0009087a24 */ /* 0x000fe200078e0208 */
[----:B------:R-:W-:Y:S01]  /*16e0*/  LOP3.LUT R3, R3, 0xfffffff8, RZ, 0xc0, !PT ;  /* 0xfffffff803037812 */ /* 0x000fe200078ec0ff */
[----:B------:R-:W-:Y:S01]  /*16f0*/  @P1 IMAD.WIDE.U32 R18, R242, c[0x0][0x190], RZ ;  /* 0x00006400f2121a25 */ /* 0x000fe200078e00ff */
[----:B-----5:R-:W-:-:S02]  /*1700*/  @!P1 SHF.R.S32.HI R2, RZ, 0x1f, R10 ;  /* 0x0000001fff029819 */ /* 0x020fc4000001140a */
[----:B------:R-:W-:Y:S01]  /*1710*/  SHF.R.S32.HI R15, RZ, 0x1f, R14 ;  /* 0x0000001fff0f7819 */ /* 0x000fe2000001140e */
[----:B------:R-:W-:-:S04]  /*1720*/  @!P1 IMAD.WIDE.U32 R4, R10, c[0x0][0x178], RZ ;  /* 0x00005e000a049a25 */ /* 0x000fc800078e00ff */
[----:B------:R-:W-:Y:S02]  /*1730*/  @!P1 IMAD R2, R2, c[0x0][0x178], RZ ;  /* 0x00005e0002029a24 */ /* 0x000fe400078e02ff */
[----:B------:R-:W-:Y:S02]  /*1740*/  IMAD.IADD R3, R93, 0x1, -R3 ;  /* 0x000000015d037824 */ /* 0x000fe400078e0a03 */
[----:B------:R-:W-:Y:S02]  /*1750*/  @!P1 IMAD R2, R10, c[0x0][0x17c], R2 ;  /* 0x00005f000a029a24 */ /* 0x000fe400078e0202 */
[----:B------:R-:W-:Y:S02]  /*1760*/  @P1 IMAD R13, R242, c[0x0][0x194], R19 ;  /* 0x00006500f20d1a24 */ /* 0x000fe400078e0213 */
[----:B------:R-:W-:Y:S01]  /*1770*/  @!P1 IMAD.IADD R13, R5, 0x1, R2 ;  /* 0x00000001050d9824 */ /* 0x000fe200078e0202 */
[C---:B------:R-:W-:Y:S01]  /*1780*/  IADD3 R5, R14.reuse, 0x10, RZ ;  /* 0x000000100e057810 */ /* 0x040fe20007ffe0ff */
[----:B------:R-:W-:Y:S01]  /*1790*/  @!P1 IMAD.MOV.U32 R18, RZ, RZ, R4 ;  /* 0x000000ffff129224 */ /* 0x000fe200078e0004 */
[----:B------:R-:W-:Y:S01]  /*17a0*/  IADD3 R2, R14, 0x30, RZ ;  /* 0x000000300e027810 */ /* 0x000fe20007ffe0ff */
[----:B------:R-:W-:Y:S01]  /*17b0*/  IMAD.SHL.U32 R11, R3, 0x8, RZ ;  /* 0x00000008030b7824 */ /* 0x000fe200078e00ff */
[----:B------:R-:W-:Y:S01]  /*17c0*/  ISETP.GE.AND P5, PT, R5, R239, PT ;  /* 0x000000ef0500720c */ /* 0x000fe20003fa6270 */
[----:B------:R-:W-:Y:S01]  /*17d0*/  IMAD.WIDE R32, R32, 0x40, R14 ;  /* 0x0000004020207825 */ /* 0x000fe200078e020e */
[----:B------:R-:W-:-:S02]  /*17e0*/  IADD3 R4, R14, 0x20, RZ ;  /* 0x000000200e047810 */ /* 0x000fc40007ffe0ff */
[----:B------:R-:W-:Y:S01]  /*17f0*/  IADD3 R18, P3, R11, R18, RZ ;  /* 0x000000120b127210 */ /* 0x000fe20007f7e0ff */
[----:B------:R-:W-:Y:S01]  /*1800*/  IMAD.SHL.U32 R12, R14, 0x40, RZ ;  /* 0x000000400e0c7824 */ /* 0x000fe200078e00ff */
[----:B------:R-:W-:Y:S01]  /*1810*/  SHF.R.S32.HI R10, RZ, 0x1f, R11 ;  /* 0x0000001fff0a7819 */ /* 0x000fe2000001140b */
[----:B------:R-:W-:Y:S01]  /*1820*/  IMAD R20, R26, c[0x0][0x1ac], R20 ;  /* 0x00006b001a147a24 */ /* 0x000fe200078e0214 */
[-C--:B------:R-:W-:Y:S01]  /*1830*/  ISETP.GE.AND P2, PT, R2, R239.reuse, PT ;  /* 0x000000ef0200720c */ /* 0x080fe20003f46270 */
[----:B------:R-:W-:Y:S01]  /*1840*/  IMAD.SHL.U32 R88, R243, 0x40, RZ ;  /* 0x00000040f3587824 */ /* 0x000fe200078e00ff */
[-C--:B------:R-:W-:Y:S01]  /*1850*/  ISETP.GE.AND P4, PT, R4, R239.reuse, PT ;  /* 0x000000ef0400720c */ /* 0x080fe20003f86270 */
[----:B------:R-:W-:Y:S01]  /*1860*/  IMAD.X R19, R10, 0x1, R13, P3 ;  /* 0x000000010a137824 */ /* 0x000fe200018e060d */
[----:B------:R-:W-:Y:S01]  /*1870*/  IADD3 R28, P3, R11, R28, RZ ;  /* 0x0000001c0b1c7210 */ /* 0x000fe20007f7e0ff */
[----:B------:R-:W-:Y:S01]  /*1880*/  IMAD R166, R15, c[0x0][0x198], RZ ;  /* 0x000066000fa67a24 */ /* 0x000fe200078e02ff */
[----:B------:R-:W-:Y:S01]  /*1890*/  ISETP.GE.AND P1, PT, R14, R239, PT ;  /* 0x000000ef0e00720c */ /* 0x000fe20003f26270 */
[----:B------:R-:W-:Y:S01]  /*18a0*/  IMAD.WIDE.U32 R26, R26, c[0x0][0x1a8], R18 ;  /* 0x00006a001a1a7a25 */ /* 0x000fe200078e0012 */
[----:B------:R-:W-:-:S02]  /*18b0*/  IADD3 R16, P6, R11, R16, RZ ;  /* 0x000000100b107210 */ /* 0x000fc40007fde0ff */
[----:B------:R-:W-:Y:S01]  /*18c0*/  LOP3.LUT R12, R12, 0x1c0, RZ, 0xc0, !PT ;  /* 0x000001c00c0c7812 */ /* 0x000fe200078ec0ff */
[----:B------:R-:W-:Y:S01]  /*18d0*/  IMAD.X R29, R10, 0x1, R6, P3 ;  /* 0x000000010a1d7824 */ /* 0x000fe200018e0606 */
[----:B------:R-:W-:Y:S01]  /*18e0*/  @!P5 IADD3 R30, P3, R32, 0x10, RZ ;  /* 0x00000010201ed810 */ /* 0x000fe20007f7e0ff */
[----:B------:R-:W-:Y:S01]  /*18f0*/  IMAD.X R17, R10, 0x1, R7, P6 ;  /* 0x000000010a117824 */ /* 0x000fe200030e0607 */
[----:B------:R-:W-:Y:S01]  /*1900*/  LOP3.LUT R11, R12, 0x38, R11, 0xf8, !PT ;  /* 0x000000380c0b7812 */ /* 0x000fe200078ef80b */
[----:B------:R-:W-:Y:S01]  /*1910*/  IMAD.IADD R21, R27, 0x1, R20 ;  /* 0x000000011b157824 */ /* 0x000fe200078e0214 */
[----:B------:R-:W-:Y:S01]  /*1920*/  SHF.R.U32.HI R12, RZ, 0x3, R12 ;  /* 0x00000003ff0c7819 */ /* 0x000fe2000001160c */
[--C-:B------:R-:W-:Y:S01]  /*1930*/  @!P5 IMAD.X R10, RZ, RZ, R33.reuse, P3 ;  /* 0x000000ffff0ad224 */ /* 0x100fe200018e0621 */
[C---:B------:R-:W-:Y:S01]  /*1940*/  @!P2 IADD3 R13, P3, R32.reuse, 0x30, RZ ;  /* 0x00000030200da810 */ /* 0x040fe20007f7e0ff */
[----:B------:R-:W-:Y:S01]  /*1950*/  @!P1 IMAD R6, R33, c[0x0][0x190], RZ ;  /* 0x0000640021069a24 */ /* 0x000fe200078e02ff */
[----:B------:R-:W-:Y:S01]  /*1960*/  @!P4 IADD3 R18, P6, R32, 0x20, RZ ;  /* 0x000000202012c810 */ /* 0x000fe20007fde0ff */
[----:B------:R-:W-:Y:S01]  /*1970*/  @!P1 IMAD.MOV.U32 R20, RZ, RZ, R26 ;  /* 0x000000ffff149224 */ /* 0x000fe200078e001a */
[----:B------:R-:W-:Y:S01]  /*1980*/  LOP3.LUT R12, R11, R12, RZ, 0x3c, !PT ;  /* 0x0000000c0b0c7212 */ /* 0x000fe200078e3cff */
[----:B------:R-:W-:Y:S01]  /*1990*/  @!P2 IMAD.X R7, RZ, RZ, R33, P3 ;  /* 0x000000ffff07a224 */ /* 0x000fe200018e0621 */
[----:B------:R-:W-:Y:S01]  /*19a0*/  IADD3 R170, P3, R14, R170, RZ ;  /* 0x000000aa0eaa7210 */ /* 0x000fe20007f7e0ff */
[----:B------:R-:W-:-:S02]  /*19b0*/  @!P5 IMAD.MOV.U32 R25, RZ, RZ, R21 ;  /* 0x000000ffff19d224 */ /* 0x000fc400078e0015 */
[--C-:B------:R-:W-:Y:S02]  /*19c0*/  @!P4 IMAD.MOV.U32 R23, RZ, RZ, R21.reuse ;  /* 0x000000ffff17c224 */ /* 0x100fe400078e0015 */
[----:B------:R-:W-:Y:S02]  /*19d0*/  @!P2 IMAD.MOV.U32 R27, RZ, RZ, R21 ;  /* 0x000000ffff1ba224 */ /* 0x000fe400078e0015 */
[----:B------:R-:W-:Y:S02]  /*19e0*/  @!P5 IMAD R10, R10, c[0x0][0x190], RZ ;  /* 0x000064000a0ada24 */ /* 0x000fe400078e02ff */
[----:B------:R-:W-:Y:S02]  /*19f0*/  @!P5 IMAD.MOV.U32 R24, RZ, RZ, R26 ;  /* 0x000000ffff18d224 */ /* 0x000fe400078e001a */
[----:B------:R-:W-:Y:S02]  /*1a00*/  @!P1 IMAD R6, R32, c[0x0][0x194], R6 ;  /* 0x0000650020069a24 */ /* 0x000fe400078e0206 */
[----:B------:R-:W-:-:S02]  /*1a10*/  @!P4 IMAD.X R11, RZ, RZ, R33, P6 ;  /* 0x000000ffff0bc224 */ /* 0x000fc400030e0621 */
[----:B------:R-:W-:-:S04]  /*1a20*/  @!P1 IMAD.WIDE.U32 R20, R32, c[0x0][0x190], R20 ;  /* 0x0000640020149a25 */ /* 0x000fc800078e0014 */
[C---:B------:R-:W-:Y:S02]  /*1a30*/  @!P5 IMAD R10, R30.reuse, c[0x0][0x194], R10 ;  /* 0x000065001e0ada24 */ /* 0x040fe400078e020a */
[----:B------:R-:W-:-:S04]  /*1a40*/  @!P5 IMAD.WIDE.U32 R30, R30, c[0x0][0x190], R24 ;  /* 0x000064001e1eda25 */ /* 0x000fc800078e0018 */
[----:B------:R-:W-:Y:S02]  /*1a50*/  @!P4 IMAD R11, R11, c[0x0][0x190], RZ ;  /* 0x000064000b0bca24 */ /* 0x000fe400078e02ff */
[----:B------:R-:W-:Y:S01]  /*1a60*/  IMAD.X R0, R15, 0x1, R0, P3 ;  /* 0x000000010f007824 */ /* 0x000fe200018e0600 */
[C---:B------:R-:W-:Y:S01]  /*1a70*/  @!P1 LEA R24, P3, R20.reuse, c[0x0][0x160], 0x1 ;  /* 0x0000580014189a11 */ /* 0x040fe200078608ff */
[----:B------:R-:W-:Y:S02]  /*1a80*/  @!P1 IMAD.IADD R6, R21, 0x1, R6 ;  /* 0x0000000115069824 */ /* 0x000fe400078e0206 */
[----:B------:R-:W-:Y:S02]  /*1a90*/  @!P4 IMAD.MOV.U32 R22, RZ, RZ, R26 ;  /* 0x000000ffff16c224 */ /* 0x000fe400078e001a */
[----:B------:R-:W-:Y:S01]  /*1aa0*/  @!P2 IMAD R7, R7, c[0x0][0x190], RZ ;  /* 0x000064000707aa24 */ /* 0x000fe200078e02ff */
[----:B------:R-:W-:Y:S01]  /*1ab0*/  @!P1 LEA.HI.X R25, R20, c[0x0][0x164], R6, 0x1, P3 ;  /* 0x0000590014199a11 */ /* 0x000fe200018f0c06 */
[----:B------:R-:W-:-:S02]  /*1ac0*/  @!P4 IMAD R11, R18, c[0x0][0x194], R11 ;  /* 0x00006500120bca24 */ /* 0x000fc400078e020b */
[----:B------:R-:W-:Y:S01]  /*1ad0*/  @!P4 IMAD.WIDE.U32 R18, R18, c[0x0][0x190], R22 ;  /* 0x000064001212ca25 */ /* 0x000fe200078e0016 */
[----:B------:R-:W-:-:S03]  /*1ae0*/  @!P5 LEA R22, P3, R30, c[0x0][0x160], 0x1 ;  /* 0x000058001e16da11 */ /* 0x000fc600078608ff */
[----:B------:R-:W-:Y:S01]  /*1af0*/  @!P2 IMAD R7, R13, c[0x0][0x194], R7 ;  /* 0x000065000d07aa24 */ /* 0x000fe200078e0207 */
[----:B------:R-:W-:Y:S01]  /*1b00*/  @!P4 LEA R20, P6, R18, c[0x0][0x160], 0x1 ;  /* 0x000058001214ca11 */ /* 0x000fe200078c08ff */
[----:B------:R-:W-:Y:S02]  /*1b10*/  @!P5 IMAD.IADD R10, R31, 0x1, R10 ;  /* 0x000000011f0ad824 */ /* 0x000fe400078e020a */
[----:B------:R-:W-:Y:S01]  /*1b20*/  @!P2 IMAD.WIDE.U32 R26, R13, c[0x0][0x190], R26 ;  /* 0x000064000d1aaa25 */ /* 0x000fe200078e001a */
[----:B------:R-:W-:Y:S02]  /*1b30*/  LEA.HI R13, R95, R93, RZ, 0x6 ;  /* 0x0000005d5f0d7211 */ /* 0x000fe400078f30ff */
[----:B------:R-:W-:Y:S01]  /*1b40*/  @!P5 LEA.HI.X R23, R30, c[0x0][0x164], R10, 0x1, P3 ;  /* 0x000059001e17da11 */ /* 0x000fe200018f0c0a */
[----:B------:R-:W-:Y:S02]  /*1b50*/  IMAD.IADD R6, R92, 0x1, -R88 ;  /* 0x000000015c067824 */ /* 0x000fe400078e0a58 */
[----:B------:R-:W-:-:S02]  /*1b60*/  IMAD.SHL.U32 R13, R13, 0x8, RZ ;  /* 0x000000080d0d7824 */ /* 0x000fc400078e00ff */
[----:B------:R-:W-:Y:S01]  /*1b70*/  @!P4 IMAD.IADD R11, R19, 0x1, R11 ;  /* 0x00000001130bc824 */ /* 0x000fe200078e020b */
[----:B------:R-:W-:Y:S01]  /*1b80*/  ISETP.GE.AND P3, PT, R5, R6, PT ;  /* 0x000000060500720c */ /* 0x000fe20003f66270 */
[----:B------:R-:W-:Y:S01]  /*1b90*/  IMAD.WIDE.U32 R28, R14, c[0x0][0x198], R28 ;  /* 0x000066000e1c7a25 */ /* 0x000fe200078e001c */
[----:B------:R-:W-:Y:S02]  /*1ba0*/  LOP3.LUT R12, R12, 0xfffffe00, R13, 0xf8, !PT ;  /* 0xfffffe000c0c7812 */ /* 0x000fe400078ef80d */
[----:B------:R-:W-:Y:S01]  /*1bb0*/  @!P4 LEA.HI.X R21, R18, c[0x0][0x164], R11, 0x1, P6 ;  /* 0x000059001215ca11 */ /* 0x000fe200030f0c0b */
[----:B------:R-:W-:Y:S01]  /*1bc0*/  @!P2 IMAD.IADD R7, R27, 0x1, R7 ;  /* 0x000000011b07a824 */ /* 0x000fe200078e0207 */
[----:B------:R-:W-:Y:S01]  /*1bd0*/  @!P2 LEA R18, P6, R26, c[0x0][0x160], 0x1 ;  /* 0x000058001a12aa11 */ /* 0x000fe200078c08ff */
[----:B------:R-:W-:Y:S02]  /*1be0*/  IMAD R166, R14, c[0x0][0x19c], R166 ;  /* 0x000067000ea67a24 */ /* 0x000fe400078e02a6 */
[----:B------:R-:W-:Y:S01]  /*1bf0*/  IMAD.MOV.U32 R167, RZ, RZ, R28 ;  /* 0x000000ffffa77224 */ /* 0x000fe200078e001c */
[----:B------:R-:W-:Y:S01]  /*1c00*/  @!P2 LEA.HI.X R19, R26, c[0x0][0x164], R7, 0x1, P6 ;  /* 0x000059001a13aa11 */ /* 0x000fe200030f0c07 */
[----:B------:R-:W-:-:S02]  /*1c10*/  IMAD.U32 R10, RZ, RZ, UR8 ;  /* 0x00000008ff0a7e24 */ /* 0x000fc4000f8e00ff */
[----:B------:R-:W-:Y:S01]  /*1c20*/  IMAD.SHL.U32 R244, R12, 0x2, RZ ;  /* 0x000000020cf47824 */ /* 0x000fe200078e00ff */
[----:B------:R-:W-:Y:S01]  /*1c30*/  LEA.HI R12, R95, R93, RZ, 0x4 ;  /* 0x0000005d5f0c7211 */ /* 0x000fe200078f20ff */
[----:B------:R-:W-:Y:S01]  /*1c40*/  IMAD.IADD R166, R29, 0x1, R166 ;  /* 0x000000011da67824 */ /* 0x000fe200078e02a6 */
[----:B------:R-:W-:Y:S01]  /*1c50*/  @!P3 LEA R10, P6, R10, R167, 0x4 ;  /* 0x000000a70a0ab211 */ /* 0x000fe200078c20ff */
[----:B------:R-:W-:Y:S01]  /*1c60*/  IMAD.MOV.U32 R7, RZ, RZ, c[0x0][0x19c] ;  /* 0x00006700ff077624 */ /* 0x000fe200078e00ff */
[----:B------:R-:W-:Y:S01]  /*1c70*/  @!PT LDS RZ, [RZ] ;  /* 0x00000000fffff984 */ /* 0x000fe20000000800 */
[----:B------:R-:W-:Y:S01]  /*1c80*/  @!PT LDS RZ, [RZ] ;  /* 0x00000000fffff984 */ /* 0x000fe20000000800 */
[----:B------:R-:W-:Y:S01]  /*1c90*/  @!PT LDS RZ, [RZ] ;  /* 0x00000000fffff984 */ /* 0x000fe20000000800 */
[----:B------:R1:W-:Y:S01]  /*1ca0*/  @!P1 LDGSTS.E.BYPASS.LTC128B.128 [R244], [R24.64] ;  /* 0x0000000018f49fae */ /* 0x0003e2000b901d4a */
[----:B------:R-:W-:Y:S01]  /*1cb0*/  IMAD.U32 R11, RZ, RZ, UR8 ;  /* 0x00000008ff0b7e24 */ /* 0x000fe2000f8e00ff */
[----:B------:R-:W-:Y:S01]  /*1cc0*/  LEA.HI R95, R95, R93, RZ, 0x5 ;  /* 0x0000005d5f5f7211 */ /* 0x000fe200078f28ff */
[----:B------:R-:W-:Y:S01]  /*1cd0*/  IMAD.WIDE.U32 R16, R9, c[0x0][0x1b8], R16 ;  /* 0x00006e0009107a25 */ /* 0x000fe200078e0010 */
[----:B------:R1:W-:Y:S02]  /*1ce0*/  @!P1 LDGSTS.E.BYPASS.LTC128B.128 [R244+0x2000], [R24.64+0x80] ;  /* 0x0200008018f49fae */ /* 0x0003e4000b901d4a */
[----:B------:R-:W-:Y:S01]  /*1cf0*/  @!P3 LEA.HI.X R11, R11, R166, R7, 0x4, P6 ;  /* 0x000000a60b0bb211 */ /* 0x000fe200030f2407 */
[----:B------:R-:W-:Y:S01]  /*1d00*/  IMAD.IADD R17, R17, 0x1, R8 ;  /* 0x0000000111117824 */ /* 0x000fe200078e0208 */
[----:B------:R1:W-:Y:S01]  /*1d10*/  @!P1 LDGSTS.E.BYPASS.LTC128B.128 [R244+0x4000], [R24.64+0x100] ;  /* 0x0400010018f49fae */ /* 0x0003e2000b901d4a */
[----:B------:R-:W-:Y:S01]  /*1d20*/  @!P3 LEA R26, P6, R10, c[0x0][0x168], 0x1 ;  /* 0x00005a000a1aba11 */ /* 0x000fe200078c08ff */
[----:B------:R-:W-:Y:S01]  /*1d30*/  IMAD R0, R0, c[0x0][0x1a0], RZ ;  /* 0x0000680000007a24 */ /* 0x000fe200078e02ff */
[----:B------:R-:W-:Y:S01]  /*1d40*/  SHF.R.S32.HI R94, RZ, 0x5, R95 ;  /* 0x00000005ff5e7819 */ /* 0x000fe2000001145f */
[----:B------:R1:W-:Y:S01]  /*1d50*/  @!P1 LDGSTS.E.BYPASS.LTC128B.128 [R244+0x6000], [R24.64+0x180] ;  /* 0x0600018018f49fae */ /* 0x0003e2000b901d4a */
[-C--:B------:R-:W-:Y:S01]  /*1d60*/  ISETP.GE.AND P1, PT, R4, R6.reuse, PT ;  /* 0x000000060400720c */ /* 0x080fe20003f26270 */
[----:B------:R-:W-:Y:S01]  /*1d70*/  IMAD R168, R170, c[0x0][0x1a4], R0 ;  /* 0x00006900aaa87a24 */ /* 0x000fe200078e0200 */
[----:B------:R-:W-:Y:S01]  /*1d80*/  @!P3 LEA.HI.X R27, R10, c[0x0][0x16c], R11, 0x1, P6 ;  /* 0x00005b000a1bba11 */ /* 0x000fe200030f0c0b */
[----:B------:R2:W-:Y:S01]  /*1d90*/  @!P5 LDGSTS.E.BYPASS.LTC128B.128 [R244+0x800], [R22.64] ;  /* 0x0080000016f4dfae */ /* 0x0005e2000b901d4a */
[----:B------:R-:W-:Y:S01]  /*1da0*/  ISETP.GE.AND P6, PT, R14, R6, PT ;  /* 0x000000060e00720c */ /* 0x000fe20003fc6270 */
[----:B------:R-:W-:Y:S01]  /*1db0*/  IMAD.SHL.U32 R10, R7, 0x20, RZ ;  /* 0x00000020070a7824 */ /* 0x000fe200078e00ff */
[----:B------:R-:W-:Y:S01]  /*1dc0*/  LOP3.LUT R95, R95, 0xffffffe0, RZ, 0xc0, !PT ;  /* 0xffffffe05f5f7812 */ /* 0x000fe200078ec0ff */
[----:B------:R2:W-:Y:S01]  /*1dd0*/  @!P5 LDGSTS.E.BYPASS.LTC128B.128 [R244+0x2800], [R22.64+0x80] ;  /* 0x0280008016f4dfae */ /* 0x0005e2000b901d4a */
[----:B------:R-:W-:-:S03]  /*1de0*/  IMAD.WIDE.U32 R170, R170, c[0x0][0x1a0], R16 ;  /* 0x00006800aaaa7a25 */ /* 0x000fc600078e0010 */
[----:B------:R2:W-:Y:S01]  /*1df0*/  @!P5 LDGSTS.E.BYPASS.LTC128B.128 [R244+0x4800], [R22.64+0x100] ;  /* 0x0480010016f4dfae */ /* 0x0005e2000b901d4a */
[----:B------:R-:W-:Y:S02]  /*1e00*/  IMAD.IADD R168, R171, 0x1, R168 ;  /* 0x00000001aba87824 */ /* 0x000fe400078e02a8 */
[----:B------:R-:W-:Y:S01]  /*1e10*/  IMAD.MOV.U32 R0, RZ, RZ, 0x20 ;  /* 0x00000020ff007424 */ /* 0x000fe200078e00ff */
[----:B------:R2:W-:Y:S01]  /*1e20*/  @!P5 LDGSTS.E.BYPASS.LTC128B.128 [R244+0x6800], [R22.64+0x180] ;  /* 0x0680018016f4dfae */ /* 0x0005e2000b901d4a */
[----:B------:R-:W-:-:S03]  /*1e30*/  IMAD.SHL.U32 R202, R93, 0x2, RZ ;  /* 0x000000025dca7824 */ /* 0x000fc600078e00ff */
[----:B------:R3:W-:Y:S02]  /*1e40*/  @!P4 LDGSTS.E.BYPASS.LTC128B.128 [R244+0x1000], [R20.64] ;  /* 0x0100000014f4cfae */ /* 0x0007e4000b901d4a */
[----:B------:R-:W-:Y:S02]  /*1e50*/  LOP3.LUT R202, R202, 0x6, RZ, 0xc0, !PT ;  /* 0x00000006caca7812 */ /* 0x000fe400078ec0ff */
[----:B------:R3:W-:Y:S04]  /*1e60*/  @!P4 LDGSTS.E.BYPASS.LTC128B.128 [R244+0x3000], [R20.64+0x80] ;  /* 0x0300008014f4cfae */ /* 0x0007e8000b901d4a */
[----:B------:R3:W-:Y:S04]  /*1e70*/  @!P4 LDGSTS.E.BYPASS.LTC128B.128 [R244+0x5000], [R20.64+0x100] ;  /* 0x0500010014f4cfae */ /* 0x0007e8000b901d4a */
[----:B------:R3:W-:Y:S01]  /*1e80*/  @!P4 LDGSTS.E.BYPASS.LTC128B.128 [R244+0x7000], [R20.64+0x180] ;  /* 0x0700018014f4cfae */ /* 0x0007e2000b901d4a */
[----:B------:R-:W-:-:S03]  /*1e90*/  @!P1 IADD3 R11, P4, R167, UR4, RZ ;  /* 0x00000004a70b9c10 */ /* 0x000fc6000ff9e0ff */
[----:B------:R4:W-:Y:S01]  /*1ea0*/  @!P2 LDGSTS.E.BYPASS.LTC128B.128 [R244+0x1800], [R18.64] ;  /* 0x0180000012f4afae */ /* 0x0009e2000b901d4a */
[----:B------:R-:W-:Y:S02]  /*1eb0*/  @!P1 IADD3.X R10, R166, UR5, R10, P4, !PT ;  /* 0x00000005a60a9c10 */ /* 0x000fe4000a7fe40a */
[----:B------:R-:W-:Y:S01]  /*1ec0*/  ISETP.GE.AND P4, PT, R4, R6, PT ;  /* 0x000000060400720c */ /* 0x000fe20003f86270 */
[----:B------:R4:W-:Y:S04]  /*1ed0*/  @!P2 LDGSTS.E.BYPASS.LTC128B.128 [R244+0x3800], [R18.64+0x80] ;  /* 0x0380008012f4afae */ /* 0x0009e8000b901d4a */
[----:B------:R4:W-:Y:S04]  /*1ee0*/  @!P2 LDGSTS.E.BYPASS.LTC128B.128 [R244+0x5800], [R18.64+0x100] ;  /* 0x0580010012f4afae */ /* 0x0009e8000b901d4a */
[----:B------:R4:W-:Y:S01]  /*1ef0*/  @!P2 LDGSTS.E.BYPASS.LTC128B.128 [R244+0x7800], [R18.64+0x180] ;  /* 0x0780018012f4afae */ /* 0x0009e2000b901d4a */
[----:B---3--:R-:W-:-:S04]  /*1f00*/  @!P6 LEA R20, P5, R167, c[0x0][0x168], 0x1 ;  /* 0x00005a00a714ea11 */ /* 0x008fc800078a08ff */
[----:B------:R-:W-:Y:S02]  /*1f10*/  @!P6 LEA.HI.X R21, R167, c[0x0][0x16c], R166, 0x1, P5 ;  /* 0x00005b00a715ea11 */ /* 0x000fe400028f0ca6 */
[----:B------:R-:W-:Y:S02]  /*1f20*/  ISETP.GE.AND P5, PT, R5, R6, PT ;  /* 0x000000060500720c */ /* 0x000fe40003fa6270 */
[----:B------:R-:W-:Y:S01]  /*1f30*/  SHF.R.S32.HI R5, RZ, 0x4, R12 ;  /* 0x00000004ff057819 */ /* 0x000fe2000001140c */
[----:B------:R2:W-:Y:S03]  /*1f40*/  @!P6 LDGSTS.E.BYPASS.LTC128B.128 [R244+0x8000], [R20.64] ;  /* 0x0800000014f4efae */ /* 0x0005e6000b901d4a */
[C---:B------:R-:W-:Y:S01]  /*1f50*/  LEA.HI R4, R12.reuse, R5, RZ, 0x1 ;  /* 0x000000050c047211 */ /* 0x040fe200078f08ff */
[----:B------:R2:W-:Y:S01]  /*1f60*/  @!P6 LDGSTS.E.BYPASS.LTC128B.128 [R244+0xa000], [R20.64+0x80] ;  /* 0x0a00008014f4efae */ /* 0x0005e2000b901d4a */
[----:B------:R-:W-:-:S02]  /*1f70*/  LOP3.LUT R12, R12, 0xfffffff0, RZ, 0xc0, !PT ;  /* 0xfffffff00c0c7812 */ /* 0x000fc400078ec0ff */
[----:B----4-:R-:W-:Y:S01]  /*1f80*/  @!P1 LEA R18, P2, R11, c[0x0][0x168], 0x1 ;  /* 0x00005a000b129a11 */ /* 0x010fe200078408ff */
[----:B------:R2:W-:Y:S01]  /*1f90*/  @!P6 LDGSTS.E.BYPASS.LTC128B.128 [R244+0xc000], [R20.64+0x100] ;  /* 0x0c00010014f4efae */ /* 0x0005e2000b901d4a */
[----:B------:R-:W-:Y:S01]  /*1fa0*/  LOP3.LUT R4, R4, 0xfffffffe, RZ, 0xc0, !PT ;  /* 0xfffffffe04047812 */ /* 0x000fe200078ec0ff */
[----:B------:R-:W-:Y:S01]  /*1fb0*/  IMAD.IADD R12, R93, 0x1, -R12 ;  /* 0x000000015d0c7824 */ /* 0x000fe200078e0a0c */
[----:B------:R-:W-:Y:S01]  /*1fc0*/  @!P1 LEA.HI.X R19, R11, c[0x0][0x16c], R10, 0x1, P2 ;  /* 0x00005b000b139a11 */ /* 0x000fe200010f0c0a */
[----:B------:R2:W-:Y:S01]  /*1fd0*/  @!P6 LDGSTS.E.BYPASS.LTC128B.128 [R244+0xe000], [R20.64+0x180] ;  /* 0x0e00018014f4efae */ /* 0x0005e2000b901d4a */
[-C--:B------:R-:W-:Y:S01]  /*1fe0*/  ISETP.GE.AND P2, PT, R2, R6.reuse, PT ;  /* 0x000000060200720c */ /* 0x080fe20003f46270 */
[----:B------:R-:W-:Y:S01]  /*1ff0*/  IMAD.IADD R5, R5, 0x1, -R4 ;  /* 0x0000000105057824 */ /* 0x000fe200078e0a04 */
[----:B------:R-:W-:Y:S01]  /*2000*/  ISETP.GE.AND P6, PT, R14, R6, PT ;  /* 0x000000060e00720c */ /* 0x000fe20003fc6270 */
[----:B------:R1:W-:Y:S01]  /*2010*/  @!P3 LDGSTS.E.BYPASS.LTC128B.128 [R244+0x8800], [R26.64] ;  /* 0x088000001af4bfae */ /* 0x0003e2000b901d4a */
[----:B------:R-:W-:-:S02]  /*2020*/  IMAD.SHL.U32 R4, R3, 0x40, RZ ;  /* 0x0000004003047824 */ /* 0x000fc400078e00ff */
[----:B------:R-:W-:Y:S01]  /*2030*/  IMAD.SHL.U32 R14, R14, 0x8, RZ ;  /* 0x000000080e0e7824 */ /* 0x000fe200078e00ff */
[----:B------:R1:W-:Y:S04]  /*2040*/  @!P3 LDGSTS.E.BYPASS.LTC128B.128 [R244+0xa800], [R26.64+0x80] ;  /* 0x0a8000801af4bfae */ /* 0x0003e8000b901d4a */
[----:B------:R1:W-:Y:S02]  /*2050*/  @!P3 LDGSTS.E.BYPASS.LTC128B.128 [R244+0xc800], [R26.64+0x100] ;  /* 0x0c8001001af4bfae */ /* 0x0003e4000b901d4a */
[----:B------:R-:W-:Y:S02]  /*2060*/  @!P2 IMAD.MOV.U32 R10, RZ, RZ, R167 ;  /* 0x000000ffff0aa224 */ /* 0x000fe400078e00a7 */
[----:B------:R1:W-:Y:S01]  /*2070*/  @!P3 LDGSTS.E.BYPASS.LTC128B.128 [R244+0xe800], [R26.64+0x180] ;  /* 0x0e8001801af4bfae */ /* 0x0003e2000b901d4a */
[----:B------:R-:W-:Y:S01]  /*2080*/  ISETP.GE.AND P3, PT, R2, R6, PT ;  /* 0x000000060200720c */ /* 0x000fe20003f66270 */
[----:B------:R-:W-:Y:S01]  /*2090*/  IMAD.U32 R2, RZ, RZ, UR8 ;  /* 0x00000008ff027e24 */ /* 0x000fe2000f8e00ff */
[----:B------:R-:W-:Y:S01]  /*20a0*/  SHF.R.S32.HI R6, RZ, 0x1f, R12 ;  /* 0x0000001fff067819 */ /* 0x000fe2000001140c */
[----:B------:R-:W-:Y:S01]  /*20b0*/  @!P2 IMAD.MOV.U32 R11, RZ, RZ, R166 ;  /* 0x000000ffff0ba224 */ /* 0x000fe200078e00a6 */
[----:B------:R3:W-:Y:S01]  /*20c0*/  @!P1 LDGSTS.E.BYPASS.LTC128B.128 [R244+0x9000], [R18.64] ;  /* 0x0900000012f49fae */ /* 0x0007e2000b901d4a */
[----:B------:R-:W-:-:S02]  /*20d0*/  @!P2 IMAD R7, R7, 0x30, RZ ;  /* 0x000000300707a824 */ /* 0x000fc400078e02ff */
[----:B------:R-:W-:Y:S01]  /*20e0*/  @!P2 IMAD.WIDE.U32 R10, R2, 0x30, R10 ;  /* 0x00000030020aa825 */ /* 0x000fe200078e000a */
[----:B------:R3:W-:Y:S01]  /*20f0*/  @!P1 LDGSTS.E.BYPASS.LTC128B.128 [R244+0xb000], [R18.64+0x80] ;  /* 0x0b00008012f49fae */ /* 0x0007e2000b901d4a */
[----:B------:R-:W-:Y:S02]  /*2100*/  LOP3.LUT R2, R4, 0x1c0, RZ, 0xc0, !PT ;  /* 0x000001c004027812 */ /* 0x000fe400078ec0ff */
[----:B------:R-:W-:Y:S01]  /*2110*/  @!P2 IMAD.IADD R7, R11, 0x1, R7 ;  /* 0x000000010b07a824 */ /* 0x000fe200078e0207 */
[----:B------:R3:W-:Y:S01]  /*2120*/  @!P1 LDGSTS.E.BYPASS.LTC128B.128 [R244+0xd000], [R18.64+0x100] ;  /* 0x0d00010012f49fae */ /* 0x0007e2000b901d4a */
[----:B------:R-:W-:Y:S02]  /*2130*/  LEA.HI R4, R6, R12, RZ, 0x3 ;  /* 0x0000000c06047211 */ /* 0x000fe400078f18ff */
[----:B------:R-:W-:Y:S01]  /*2140*/  LOP3.LUT R14, R2, 0x8, R14, 0xf8, !PT ;  /* 0x00000008020e7812 */ /* 0x000fe200078ef80e */
[----:B------:R3:W-:Y:S01]  /*2150*/  @!P1 LDGSTS.E.BYPASS.LTC128B.128 [R244+0xf000], [R18.64+0x180] ;  /* 0x0f00018012f49fae */ /* 0x0007e2000b901d4a */
[----:B------:R-:W-:Y:S01]  /*2160*/  @!P2 LEA R8, P1, R10, c[0x0][0x168], 0x1 ;  /* 0x00005a000a08aa11 */ /* 0x000fe200078208ff */
[----:B------:R-:W-:Y:S01]  /*2170*/  IMAD.SHL.U32 R91, R4, 0x40, RZ ;  /* 0x00000040045b7824 */ /* 0x000fe200078e00ff */
[----:B------:R-:W-:-:S02]  /*2180*/  SHF.R.U32.HI R6, RZ, 0x3, R2 ;  /* 0x00000003ff067819 */ /* 0x000fc40000011602 */
[----:B------:R-:W-:Y:S01]  /*2190*/  @!P2 LEA.HI.X R9, R10, c[0x0][0x16c], R7, 0x1, P1 ;  /* 0x00005b000a09aa11 */ /* 0x000fe200008f0c07 */
[----:B------:R-:W-:Y:S01]  /*21a0*/  IMAD.WIDE.U32 R10, R0, c[0x0][0x1a0], RZ ;  /* 0x00006800000a7a25 */ /* 0x000fe200078e00ff */
[----:B------:R-:W-:Y:S02]  /*21b0*/  LOP3.LUT R2, R4, 0xfffffff8, RZ, 0xc0, !PT ;  /* 0xfffffff804027812 */ /* 0x000fe400078ec0ff */
[----:B------:R-:W-:Y:S01]  /*21c0*/  LEA R241, P1, R170, c[0x0][0x170], 0x1 ;  /* 0x00005c00aaf17a11 */ /* 0x000fe200078208ff */
[----:B------:R4:W-:Y:S01]  /*21d0*/  @!P2 LDGSTS.E.BYPASS.LTC128B.128 [R244+0x9800], [R8.64] ;  /* 0x0980000008f4afae */ /* 0x0009e2000b901d4a */
[----:B------:R-:W-:Y:S01]  /*21e0*/  LOP3.LUT R6, R14, R6, RZ, 0x3c, !PT ;  /* 0x000000060e067212 */ /* 0x000fe200078e3cff */
[----:B------:R-:W-:Y:S01]  /*21f0*/  IMAD.IADD R2, R12, 0x1, -R2 ;  /* 0x000000010c027824 */ /* 0x000fe200078e0a02 */
[----:B------:R-:W-:Y:S01]  /*2200*/  LEA.HI.X R240, R170, c[0x0][0x174], R168, 0x1, P1 ;  /* 0x00005d00aaf07a11 */ /* 0x000fe200008f0ca8 */
[----:B------:R4:W-:Y:S01]  /*2210*/  @!P2 LDGSTS.E.BYPASS.LTC128B.128 [R244+0xb800], [R8.64+0x80] ;  /* 0x0b80008008f4afae */ /* 0x0009e2000b901d4a */
[----:B------:R-:W-:Y:S01]  /*2220*/  @!P3 IMAD.MOV.U32 R14, RZ, RZ, c[0x0][0x1a0] ;  /* 0x00006800ff0eb624 */ /* 0x000fe200078e00ff */
[----:B------:R-:W-:Y:S01]  /*2230*/  LOP3.LUT R91, R91, 0xfffffe00, RZ, 0xc0, !PT ;  /* 0xfffffe005b5b7812 */ /* 0x000fe200078ec0ff */
[----:B------:R-:W-:Y:S01]  /*2240*/  IMAD.SHL.U32 R90, R2, 0x40, RZ ;  /* 0x00000040025a7824 */ /* 0x000fe200078e00ff */
[----:B------:R4:W-:Y:S01]  /*2250*/  @!P2 LDGSTS.E.BYPASS.LTC128B.128 [R244+0xd800], [R8.64+0x100] ;  /* 0x0d80010008f4afae */ /* 0x0009e2000b901d4a */
[----:B------:R-:W-:-:S02]  /*2260*/  IMAD R237, R5, 0x200, R6 ;  /* 0x0000020005ed7824 */ /* 0x000fc400078e0206 */
[----:B------:R-:W-:Y:S01]  /*2270*/  IMAD.SHL.U32 R5, R5, 0x8, RZ ;  /* 0x0000000805057824 */ /* 0x000fe200078e00ff */
[----:B------:R4:W-:Y:S01]  /*2280*/  @!P2 LDGSTS.E.BYPASS.LTC128B.128 [R244+0xf800], [R8.64+0x180] ;  /* 0x0f80018008f4afae */ /* 0x0009e2000b901d4a */
[----:B------:R-:W-:Y:S01]  /*2290*/  LOP3.LUT R90, R90, 0x1c0, RZ, 0xc0, !PT ;  /* 0x000001c05a5a7812 */ /* 0x000fe200078ec0ff */
[----:B------:R-:W-:Y:S01]  /*22a0*/  @!P3 IMAD.MOV.U32 R6, RZ, RZ, R241 ;  /* 0x000000ffff06b224 */ /* 0x000fe200078e00f1 */
[----:B------:R-:W-:Y:S01]  /*22b0*/  @!P5 IADD3 R12, P2, R241, R10, RZ ;  /* 0x0000000af10cd210 */ /* 0x000fe20007f5e0ff */
[----:B------:R-:W0:Y:S01]  /*22c0*/  LDGDEPBAR ;  /* 0x00000000000079af */ /* 0x000e220000000000 */
[----:B------:R-:W-:Y:S01]  /*22d0*/  @!P3 IMAD.MOV.U32 R7, RZ, RZ, R240 ;  /* 0x000000ffff07b224 */ /* 0x000fe200078e00f0 */
[----:B------:R-:W-:Y:S01]  /*22e0*/  LOP3.LUT R5, R90, 0x8, R5, 0xf8, !PT ;  /* 0x000000085a057812 */ /* 0x000fe200078ef805 */
[----:B------:R-:W-:Y:S01]  /*22f0*/  @!P6 IMAD.MOV.U32 R4, RZ, RZ, R241 ;  /* 0x000000ffff04e224 */ /* 0x000fe200078e00f1 */
[----:B------:R-:W-:Y:S01]  /*2300*/  SHF.R.U32.HI R90, RZ, 0x3, R90 ;  /* 0x00000003ff5a7819 */ /* 0x000fe2000001165a */
[----:B------:R-:W-:-:S03]  /*2310*/  @!P3 IMAD.WIDE.U32 R14, R14, 0x60, R6 ;  /* 0x000000600e0eb825 */ /* 0x000fc600078e0006 */
[----:B------:R-:W-:Y:S01]  /*2320*/  LOP3.LUT R90, R5, R90, RZ, 0x3c, !PT ;  /* 0x0000005a055a7212 */ /* 0x000fe200078e3cff */
[----:B------:R-:W-:Y:S02]  /*2330*/  @!P4 IMAD.MOV.U32 R6, RZ, RZ, c[0x0][0x1a0] ;  /* 0x00006800ff06c624 */ /* 0x000fe400078e00ff */
[----:B------:R-:W-:Y:S02]  /*2340*/  IMAD R7, R0, c[0x0][0x1a4], RZ ;  /* 0x0000690000077a24 */ /* 0x000fe400078e02ff */
[----:B------:R-:W-:Y:S01]  /*2350*/  @!P4 IMAD.MOV.U32 R5, RZ, RZ, c[0x0][0x1a4] ;  /* 0x00006900ff05c624 */ /* 0x000fe200078e00ff */
[----:B------:R-:W-:Y:S01]  /*2360*/  @!P4 LEA R10, P1, R6, R241, 0x6 ;  /* 0x000000f1060ac211 */ /* 0x000fe200078230ff */
[----:B------:R-:W-:Y:S01]  /*2370*/  IMAD R238, R94, 0x400, R91 ;  /* 0x000004005eee7824 */ /* 0x000fe200078e025b */
[----:B------:R-:W-:Y:S01]  /*2380*/  @!P5 IADD3.X R13, R240, R11, R7, P2, !PT ;  /* 0x0000000bf00dd210 */ /* 0x000fe200017fe407 */
[----:B------:R-:W-:Y:S01]  /*2390*/  IMAD.SHL.U32 R237, R237, 0x2, RZ ;  /* 0x00000002eded7824 */ /* 0x000fe200078e00ff */
[----:B------:R-:W-:Y:S01]  /*23a0*/  @!P4 LEA.HI.X R11, R6, R240, R5, 0x6, P1 ;  /* 0x000000f0060bc211 */ /* 0x000fe200008f3405 */
[----:B------:R-:W-:-:S02]  /*23b0*/  @!P6 IMAD.MOV.U32 R5, RZ, RZ, R240 ;  /* 0x000000ffff05e224 */ /* 0x000fc400078e00f0 */
[----:B------:R-:W-:Y:S01]  /*23c0*/  IMAD.IADD R238, R90, 0x1, R238 ;  /* 0x000000015aee7824 */ /* 0x000fe200078e02ee */
[----:B------:R-:W-:Y:S01]  /*23d0*/  IADD3 R235, R237, 0x8020, RZ ;  /* 0x00008020edeb7810 */ /* 0x000fe20007ffe0ff */
[----:B----4-:R-:W-:Y:S01]  /*23e0*/  @!P3 IMAD.MOV.U32 R8, RZ, RZ, c[0x0][0x1a4] ;  /* 0x00006900ff08b624 */ /* 0x010fe200078e00ff */
[----:B------:R-:W-:-:S04]  /*23f0*/  DEPBAR.LE SB0, 0x0 ;  /* 0x000080000000791a */ /* 0x000fc80000000000 */
[----:B------:R-:W-:Y:S01]  /*2400*/  BAR.SYNC.DEFER_BLOCKING 0x0 ;  /* 0x0000000000007b1d */ /* 0x000fe20000010000 */
[----:B------:R-:W-:Y:S01]  /*2410*/  @!P3 IMAD R8, R8, 0x60, RZ ;  /* 0x000000600808b824 */ /* 0x000fe200078e02ff */
[----:B------:R-:W-:Y:S01]  /*2420*/  R2P PR, R2, 0x6 ;  /* 0x0000000602007804 */ /* 0x000fe20000000000 */
[----:B------:R-:W-:Y:S02]  /*2430*/  IMAD.SHL.U32 R238, R238, 0x2, RZ ;  /* 0x00000002eeee7824 */ /* 0x000fe400078e00ff */
[----:B------:R-:W-:Y:S02]  /*2440*/  @!P3 IMAD.IADD R9, R15, 0x1, R8 ;  /* 0x000000010f09b824 */ /* 0x000fe400078e0208 */
[----:B------:R-:W-:Y:S01]  /*2450*/  @!P3 IMAD.MOV.U32 R8, RZ, RZ, R14 ;  /* 0x000000ffff08b224 */ /* 0x000fe200078e000e */
[----:B------:R-:W-:Y:S01]  /*2460*/  SEL R0, R0, 0xffffffe0, !P2 ;  /* 0xffffffe000007807 */ /* 0x000fe20005000000 */
[----:B------:R-:W-:Y:S02]  /*2470*/  IMAD.MOV.U32 R2, RZ, RZ, 0x10 ;  /* 0x00000010ff027424 */ /* 0x000fe400078e00ff */
[----:B------:R-:W-:-:S02]  /*2480*/  IMAD R94, R94, 0x10, R96 ;  /* 0x000000105e5e7824 */ /* 0x000fc400078e0260 */
[--C-:B------:R-:W-:Y:S01]  /*2490*/  IMAD R234, R0, 0x2, R238.reuse ;  /* 0x0000000200ea7824 */ /* 0x100fe200078e02ee */
[----:B------:R-:W-:Y:S02]  /*24a0*/  SEL R2, R2, 0xfffffff0, !P1 ;  /* 0xfffffff002027807 */ /* 0x000fe40004800000 */
[----:B------:R-:W-:Y:S02]  /*24b0*/  R2P PR, R3, 0x6 ;  /* 0x0000000603007804 */ /* 0x000fe40000000000 */
[----:B------:R-:W-:Y:S01]  /*24c0*/  IADD3 R3, R237, 0x8000, RZ ;  /* 0x00008000ed037810 */ /* 0x000fe20007ffe0ff */
[----:B------:R-:W-:-:S04]  /*24d0*/  IMAD R236, R2, 0x2, R238 ;  /* 0x0000000202ec7824 */ /* 0x000fc800078e02ee */
[----:B------:R-:W-:Y:S01]  /*24e0*/  IMAD R233, R0, 0x2, R236 ;  /* 0x0000000200e97824 */ /* 0x000fe200078e02ec */
[----:B------:R-:W-:Y:S04]  /*24f0*/  @P6 STS.128 [R244+0x10000], RZ ;  /* 0x010000fff4006388 */ /* 0x000fe80000000c00 */
[----:B------:R-:W-:Y:S01]  /*2500*/  @P6 STS.128 [R244+0x12000], RZ ;  /* 0x012000fff4006388 */ /* 0x000fe20000000c00 */
[----:B------:R-:W-:Y:S01]  /*2510*/  @P1 IADD3 R235, R3, -0x20, RZ ;  /* 0xffffffe003eb1810 */ /* 0x000fe20007ffe0ff */
[----:B------:R-:W-:Y:S02]  /*2520*/  IMAD.MOV.U32 R3, RZ, RZ, 0x40 ;  /* 0x00000040ff037424 */ /* 0x000fe400078e00ff */
[----:B------:R-:W-:Y:S01]  /*2530*/  @P6 STS.128 [R244+0x14000], RZ ;  /* 0x014000fff4006388 */ /* 0x000fe20000000c00 */
[----:B------:R-:W-:-:S02]  /*2540*/  IADD3 R227, R235, 0x800, RZ ;  /* 0x00000800ebe37810 */ /* 0x000fc40007ffe0ff */
[----:B------:R-:W-:Y:S01]  /*2550*/  SEL R3, R3, 0xffffffc0, !P2 ;  /* 0xffffffc003037807 */ /* 0x000fe20005000000 */
[----:B------:R-:W-:Y:S01]  /*2560*/  @P6 STS.128 [R244+0x16000], RZ ;  /* 0x016000fff4006388 */ /* 0x000fe20000000c00 */
[C---:B------:R-:W-:Y:S02]  /*2570*/  IADD3 R226, R235.reuse, 0x1000, RZ ;  /* 0x00001000ebe27810 */ /* 0x040fe40007ffe0ff */
[----:B------:R-:W-:Y:S01]  /*2580*/  IADD3 R225, R235, 0x1800, RZ ;  /* 0x00001800ebe17810 */ /* 0x000fe20007ffe0ff */
[----:B------:R-:W-:Y:S01]  /*2590*/  @!PT LDS RZ, [RZ] ;  /* 0x00000000fffff984 */ /* 0x000fe20000000800 */
[----:B------:R-:W-:Y:S01]  /*25a0*/  @!PT LDS RZ, [RZ] ;  /* 0x00000000fffff984 */ /* 0x000fe20000000800 */
[----:B------:R-:W-:Y:S01]  /*25b0*/  @!PT LDS RZ, [RZ] ;  /* 0x00000000fffff984 */ /* 0x000fe20000000800 */
[----:B------:R4:W-:Y:S01]  /*25c0*/  @!P6 LDGSTS.E.BYPASS.LTC128B.128 [R244+0x10000], [R4.64] ;  /* 0x1000000004f4efae */ /* 0x0009e2000b901d4a */
[----:B------:R-:W-:Y:S01]  /*25d0*/  IMAD.IADD R231, R237, 0x1, R3 ;  /* 0x00000001ede77824 */ /* 0x000fe200078e0203 */
[----:B------:R-:W-:Y:S01]  /*25e0*/  IADD3 R223, R235, 0x2000, RZ ;  /* 0x00002000ebdf7810 */ /* 0x000fe20007ffe0ff */
[----:B------:R-:W-:Y:S01]  /*25f0*/  IMAD.IADD R224, R3, 0x1, R235 ;  /* 0x0000000103e07824 */ /* 0x000fe200078e02eb */
[----:B------:R4:W-:Y:S01]  /*2600*/  @!P6 LDGSTS.E.BYPASS.LTC128B.128 [R244+0x12000], [R4.64+0x80] ;  /* 0x1200008004f4efae */ /* 0x0009e2000b901d4a */
[----:B------:R-:W-:-:S02]  /*2610*/  IADD3 R222, R235, 0x2800, RZ ;  /* 0x00002800ebde7810 */ /* 0x000fc40007ffe0ff */
[C---:B------:R-:W-:Y:S01]  /*2620*/  IADD3 R221, R235.reuse, 0x3000, RZ ;  /* 0x00003000ebdd7810 */ /* 0x040fe20007ffe0ff */
[----:B------:R4:W-:Y:S01]  /*2630*/  @!P6 LDGSTS.E.BYPASS.LTC128B.128 [R244+0x14000], [R4.64+0x100] ;  /* 0x1400010004f4efae */ /* 0x0009e2000b901d4a */
[C---:B------:R-:W-:Y:S02]  /*2640*/  IADD3 R220, R235.reuse, 0x3800, RZ ;  /* 0x00003800ebdc7810 */ /* 0x040fe40007ffe0ff */
[C---:B------:R-:W-:Y:S01]  /*2650*/  IADD3 R219, R235.reuse, 0x4000, RZ ;  /* 0x00004000ebdb7810 */ /* 0x040fe20007ffe0ff */
[----:B------:R4:W-:Y:S01]  /*2660*/  @!P6 LDGSTS.E.BYPASS.LTC128B.128 [R244+0x16000], [R4.64+0x180] ;  /* 0x1600018004f4efae */ /* 0x0009e2000b901d4a */
[C---:B------:R-:W-:Y:S02]  /*2670*/  IADD3 R218, R235.reuse, 0x4800, RZ ;  /* 0x00004800ebda7810 */ /* 0x040fe40007ffe0ff */
[C---:B------:R-:W-:Y:S01]  /*2680*/  IADD3 R217, R235.reuse, 0x5000, RZ ;  /* 0x00005000ebd97810 */ /* 0x040fe20007ffe0ff */
[----:B------:R-:W-:Y:S01]  /*2690*/  @P5 STS.128 [R244+0x10800], RZ ;  /* 0x010800fff4005388 */ /* 0x000fe20000000c00 */
[----:B------:R-:W-:-:S02]  /*26a0*/  IADD3 R216, R235, 0x5800, RZ ;  /* 0x00005800ebd87810 */ /* 0x000fc40007ffe0ff */
[C---:B------:R-:W-:Y:S01]  /*26b0*/  IADD3 R215, R235.reuse, 0x6000, RZ ;  /* 0x00006000ebd77810 */ /* 0x040fe20007ffe0ff */
[----:B------:R-:W-:Y:S01]  /*26c0*/  @P5 STS.128 [R244+0x12800], RZ ;  /* 0x012800fff4005388 */ /* 0x000fe20000000c00 */
[C---:B------:R-:W-:Y:S02]  /*26d0*/  IADD3 R214, R235.reuse, 0x6800, RZ ;  /* 0x00006800ebd67810 */ /* 0x040fe40007ffe0ff */
[C---:B------:R-:W-:Y:S01]  /*26e0*/  IADD3 R213, R235.reuse, 0x7000, RZ ;  /* 0x00007000ebd57810 */ /* 0x040fe20007ffe0ff */
[----:B------:R-:W-:Y:S01]  /*26f0*/  @P5 STS.128 [R244+0x14800], RZ ;  /* 0x014800fff4005388 */ /* 0x000fe20000000c00 */
[----:B------:R-:W-:-:S03]  /*2700*/  IADD3 R212, R235, 0x7800, RZ ;  /* 0x00007800ebd47810 */ /* 0x000fc60007ffe0ff */
[----:B------:R-:W-:Y:S04]  /*2710*/  @P5 STS.128 [R244+0x16800], RZ ;  /* 0x016800fff4005388 */ /* 0x000fe80000000c00 */
[----:B------:R-:W-:Y:S01]  /*2720*/  @!PT LDS RZ, [RZ] ;  /* 0x00000000fffff984 */ /* 0x000fe20000000800 */
[----:B------:R-:W-:Y:S01]  /*2730*/  @!PT LDS RZ, [RZ] ;  /* 0x00000000fffff984 */ /* 0x000fe20000000800 */
[----:B------:R-:W-:Y:S01]  /*2740*/  @!PT LDS RZ, [RZ] ;  /* 0x00000000fffff984 */ /* 0x000fe20000000800 */
[----:B------:R1:W-:Y:S04]  /*2750*/  @!P5 LDGSTS.E.BYPASS.LTC128B.128 [R244+0x10800], [R12.64] ;  /* 0x108000000cf4dfae */ /* 0x0003e8000b901d4a */
[----:B------:R1:W-:Y:S04]  /*2760*/  @!P5 LDGSTS.E.BYPASS.LTC128B.128 [R244+0x12800], [R12.64+0x80] ;  /* 0x128000800cf4dfae */ /* 0x0003e8000b901d4a */
[----:B------:R1:W-:Y:S04]  /*2770*/  @!P5 LDGSTS.E.BYPASS.LTC128B.128 [R244+0x14800], [R12.64+0x100] ;  /* 0x148001000cf4dfae */ /* 0x0003e8000b901d4a */
[----:B------:R1:W-:Y:S04]  /*2780*/  @!P5 LDGSTS.E.BYPASS.LTC128B.128 [R244+0x16800], [R12.64+0x180] ;  /* 0x168001800cf4dfae */ /* 0x0003e8000b901d4a */
        /* <DEDUP_REMOVED lines=22> */
[----:B------:R-:W-:Y:S04]  /*28f0*/  LDSM.16.M88.4 R28, [R238] ;  /* 0x00000000ee1c783b */ /* 0x000fe80000000200 */
[----:B----4-:R-:W4:Y:S04]  /*2900*/  LDSM.16.M88.4 R4, [R237+0x8000] ;  /* 0x00800000ed04783b */ /* 0x010f280000000200 */
[----:B------:R-:W4:Y:S04]  /*2910*/  LDSM.16.M88.4 R60, [R237+0x9000] ;  /* 0x00900000ed3c783b */ /* 0x000f280000000200 */
[----:B------:R-:W4:Y:S04]  /*2920*/  LDSM.16.M88.4 R36, [R237+0x8800] ;  /* 0x00880000ed24783b */ /* 0x000f280000000200 */
[----:B------:R-:W4:Y:S04]  /*2930*/  LDSM.16.M88.4 R40, [R237+0x9800] ;  /* 0x00980000ed28783b */ /* 0x000f280000000200 */
[----:B------:R-:W-:Y:S04]  /*2940*/  LDSM.16.M88.4 R68, [R236] ;  /* 0x00000000ec44783b */ /* 0x000fe80000000200 */
[----:B--2---:R-:W2:Y:S04]  /*2950*/  LDSM.16.M88.4 R20, [R235] ;  /* 0x00000000eb14783b */ /* 0x004ea80000000200 */
[----:B-1----:R-:W1:Y:S04]  /*2960*/  LDSM.16.M88.4 R12, [R235+0x1000] ;  /* 0x00100000eb0c783b */ /* 0x002e680000000200 */
[----:B---3--:R-:W3:Y:S04]  /*2970*/  LDSM.16.M88.4 R16, [R235+0x800] ;  /* 0x00080000eb10783b */ /* 0x008ee80000000200 */
[----:B------:R-:W1:Y:S04]  /*2980*/  LDSM.16.M88.4 R72, [R235+0x1800] ;  /* 0x00180000eb48783b */ /* 0x000e680000000200 */
[----:B------:R-:W-:Y:S01]  /*2990*/  LDSM.16.M88.4 R52, [R234] ;  /* 0x00000000ea34783b */ /* 0x000fe20000000200 */
[C---:B----4-:R-:W-:Y:S03]  /*29a0*/  HMMA.16816.F32 R8, R28.reuse, R4, RZ ;  /* 0x000000041c08723c */ /* 0x050fe600000018ff */
[----:B------:R-:W4:Y:S04]  /*29b0*/  LDSM.16.M88.4 R64, [R231+0x8000] ;  /* 0x00800000e740783b */ /* 0x000f280000000200 */
[----:B------:R-:W-:Y:S01]  /*29c0*/  LDSM.16.M88.4 R44, [R231+0x8800] ;  /* 0x00880000e72c783b */ /* 0x000fe20000000200 */
[C---:B------:R-:W-:Y:S03]  /*29d0*/  HMMA.16816.F32 R4, R28.reuse, R6, RZ ;  /* 0x000000061c04723c */ /* 0x040fe600000018ff */
[----:B------:R-:W-:Y:S04]  /*29e0*/  LDSM.16.M88.4 R48, [R231+0x9800] ;  /* 0x00980000e730783b */ /* 0x000fe80000000200 */
[----:B------:R-:W-:Y:S01]  /*29f0*/  LDSM.16.M88.4 R76, [R235+0x5800] ;  /* 0x00580000eb4c783b */ /* 0x000fe20000000200 */
[C---:B------:R-:W-:Y:S03]  /*2a00*/  HMMA.16816.F32 R32, R28.reuse, R60, RZ ;  /* 0x0000003c1c20723c */ /* 0x040fe600000018ff */
[----:B------:R-:W-:Y:S04]  /*2a10*/  LDSM.16.M88.4 R84, [R224+0x5000] ;  /* 0x00500000e054783b */ /* 0x000fe80000000200 */
[----:B------:R-:W-:Y:S01]  /*2a20*/  LDSM.16.M88.4 R80, [R235+0x6800] ;  /* 0x00680000eb50783b */ /* 0x000fe20000000200 */
[C---:B------:R-:W-:Y:S03]  /*2a30*/  HMMA.16816.F32 R60, R28.reuse, R62, RZ ;  /* 0x0000003e1c3c723c */ /* 0x040fe600000018ff */
[----:B------:R-:W0:Y:S05]  /*2a40*/  LDGDEPBAR ;  /* 0x00000000000079af */ /* 0x000e2a0000000000 */
[C---:B------:R-:W-:Y:S08]  /*2a50*/  HMMA.16816.F32 R24, R28.reuse, R36, RZ ;  /* 0x000000241c18723c */ /* 0x040ff000000018ff */
[C---:B------:R-:W-:Y:S08]  /*2a60*/  HMMA.16816.F32 R36, R28.reuse, R38, RZ ;  /* 0x000000261c24723c */ /* 0x040ff000000018ff */
[C---:B------:R-:W-:Y:S08]  /*2a70*/  HMMA.16816.F32 R56, R28.reuse, R40, RZ ;  /* 0x000000281c38723c */ /* 0x040ff000000018ff */
[----:B------:R-:W-:Y:S01]  /*2a80*/  HMMA.16816.F32 R28, R28, R42, RZ ;  /* 0x0000002a1c1c723c */ /* 0x000fe200000018ff */
[----:B------:R-:W4:Y:S07]  /*2a90*/  LDSM.16.M88.4 R40, [R231+0x9000] ;  /* 0x00900000e728783b */ /* 0x000f2e0000000200 */
[C---:B--2---:R-:W-:Y:S08]  /*2aa0*/  HMMA.16816.F32 R8, R68.reuse, R20, R8 ;  /* 0x000000144408723c */ /* 0x044ff00000001808 */
[C---:B------:R-:W-:Y:S01]  /*2ab0*/  HMMA.16816.F32 R4, R68.reuse, R22, R4 ;  /* 0x000000164404723c */ /* 0x040fe20000001804 */
[----:B------:R-:W-:Y:S07]  /*2ac0*/  LDSM.16.M88.4 R20, [R233] ;  /* 0x00000000e914783b */ /* 0x000fee0000000200 */
[C---:B-1----:R-:W-:Y:S08]  /*2ad0*/  HMMA.16816.F32 R32, R68.reuse, R12, R32 ;  /* 0x0000000c4420723c */ /* 0x042ff00000001820 */
[C---:B------:R-:W-:Y:S01]  /*2ae0*/  HMMA.16816.F32 R60, R68.reuse, R14, R60 ;  /* 0x0000000e443c723c */ /* 0x040fe2000000183c */
[----:B------:R-:W1:Y:S07]  /*2af0*/  LDSM.16.M88.4 R12, [R224] ;  /* 0x00000000e00c783b */ /* 0x000e6e0000000200 */
[C---:B---3--:R-:W-:Y:S08]  /*2b00*/  HMMA.16816.F32 R24, R68.reuse, R16, R24 ;  /* 0x000000104418723c */ /* 0x048ff00000001818 */
[C---:B------:R-:W-:Y:S01]  /*2b10*/  HMMA.16816.F32 R36, R68.reuse, R18, R36 ;  /* 0x000000124424723c */ /* 0x040fe20000001824 */
[----:B------:R-:W2:Y:S07]  /*2b20*/  LDSM.16.M88.4 R16, [R224+0x800] ;  /* 0x00080000e010783b */ /* 0x000eae0000000200 */
[C---:B------:R-:W-:Y:S08]  /*2b30*/  HMMA.16816.F32 R56, R68.reuse, R72, R56 ;  /* 0x000000484438723c */ /* 0x040ff00000001838 */
[----:B------:R-:W-:Y:S01]  /*2b40*/  HMMA.16816.F32 R28, R68, R74, R28 ;  /* 0x0000004a441c723c */ /* 0x000fe2000000181c */
[----:B------:R-:W-:Y:S04]  /*2b50*/  LDSM.16.M88.4 R72, [R235+0x3000] ;  /* 0x00300000eb48783b */ /* 0x000fe80000000200 */
[----:B------:R-:W-:Y:S03]  /*2b60*/  LDSM.16.M88.4 R68, [R235+0x3800] ;  /* 0x00380000eb44783b */ /* 0x000fe60000000200 */
[C---:B----4-:R-:W-:Y:S08]  /*2b70*/  HMMA.16816.F32 R8, R52.reuse, R64, R8 ;  /* 0x000000403408723c */ /* 0x050ff00000001808 */
[C---:B------:R-:W-:Y:S01]  /*2b80*/  HMMA.16816.F32 R4, R52.reuse, R66, R4 ;  /* 0x000000423404723c */ /* 0x040fe20000001804 */
[----:B------:R-:W-:Y:S07]  /*2b90*/  LDSM.16.M88.4 R64, [R231+0xa000] ;  /* 0x00a00000e740783b */ /* 0x000fee0000000200 */
[C---:B------:R-:W-:Y:S08]  /*2ba0*/  HMMA.16816.F32 R32, R52.reuse, R40, R32 ;  /* 0x000000283420723c */ /* 0x040ff00000001820 */
[C---:B------:R-:W-:Y:S01]  /*2bb0*/  HMMA.16816.F32 R60, R52.reuse, R42, R60 ;  /* 0x0000002a343c723c */ /* 0x040fe2000000183c */
[----:B------:R-:W3:Y:S07]  /*2bc0*/  LDSM.16.M88.4 R40, [R224+0x1000] ;  /* 0x00100000e028783b */ /* 0x000eee0000000200 */
[C---:B------:R-:W-:Y:S08]  /*2bd0*/  HMMA.16816.F32 R24, R52.reuse, R44, R24 ;  /* 0x0000002c3418723c */ /* 0x040ff00000001818 */
[C---:B------:R-:W-:Y:S01]  /*2be0*/  HMMA.16816.F32 R36, R52.reuse, R46, R36 ;  /* 0x0000002e3424723c */ /* 0x040fe20000001824 */
[----:B------:R-:W4:Y:S07]  /*2bf0*/  LDSM.16.M88.4 R44, [R224+0x1800] ;  /* 0x00180000e02c783b */ /* 0x000f2e0000000200 */
[C---:B------:R-:W-:Y:S08]  /*2c00*/  HMMA.16816.F32 R56, R52.reuse, R48, R56 ;  /* 0x000000303438723c */ /* 0x040ff00000001838 */
        /* <DEDUP_REMOVED lines=40> */
[----:B------:R-:W4:Y:S04]  /*2e90*/  LDSM.16.M88.4 R44, [R224+0x2800] ;  /* 0x00280000e02c783b */ /* 0x000f280000000200 */
[----:B------:R-:W-:Y:S03]  /*2ea0*/  LDSM.16.M88.4 R68, [R237+0xd000] ;  /* 0x00d00000ed44783b */ /* 0x000fe60000000200 */
[C---:B--2---:R-:W-:Y:S08]  /*2eb0*/  HMMA.16816.F32 R8, R16.reuse, R64, R8 ;  /* 0x000000401008723c */ /* 0x044ff00000001808 */
[C---:B------:R-:W-:Y:S01]  /*2ec0*/  HMMA.16816.F32 R4, R16.reuse, R66, R4 ;  /* 0x000000421004723c */ /* 0x040fe20000001804 */
[----:B------:R-:W-:Y:S07]  /*2ed0*/  LDSM.16.M88.4 R64, [R237+0xd800] ;  /* 0x00d80000ed40783b */ /* 0x000fee0000000200 */
[C---:B---3--:R-:W-:Y:S08]  /*2ee0*/  HMMA.16816.F32 R24, R16.reuse, R28, R24 ;  /* 0x0000001c1018723c */ /* 0x048ff00000001818 */
[C---:B------:R-:W-:Y:S01]  /*2ef0*/  HMMA.16816.F32 R36, R16.reuse, R30, R36 ;  /* 0x0000001e1024723c */ /* 0x040fe20000001824 */
[----:B------:R-:W2:Y:S07]  /*2f00*/  LDSM.16.M88.4 R28, [R224+0x3000] ;  /* 0x00300000e01c783b */ /* 0x000eae0000000200 */
[C---:B------:R-:W-:Y:S08]  /*2f10*/  HMMA.16816.F32 R32, R16.reuse, R48, R32 ;  /* 0x000000301020723c */ /* 0x040ff00000001820 */
[C---:B------:R-:W-:Y:S01]  /*2f20*/  HMMA.16816.F32 R60, R16.reuse, R50, R60 ;  /* 0x00000032103c723c */ /* 0x040fe2000000183c */
[----:B------:R-:W-:Y:S07]  /*2f30*/  LDSM.16.M88.4 R48, [R224+0x3800] ;  /* 0x00380000e030783b */ /* 0x000fee0000000200 */
[C---:B------:R-:W-:Y:S08]  /*2f40*/  HMMA.16816.F32 R56, R16.reuse, R40, R56 ;  /* 0x000000281038723c */ /* 0x040ff00000001838 */
[----:B------:R-:W-:Y:S01]  /*2f50*/  HMMA.16816.F32 R52, R16, R42, R52 ;  /* 0x0000002a1034723c */ /* 0x000fe20000001834 */
[----:B------:R-:W-:Y:S04]  /*2f60*/  LDSM.16.M88.4 R40, [R238+0x4000] ;  /* 0x00400000ee28783b */ /* 0x000fe80000000200 */
[----:B------:R-:W3:Y:S03]  /*2f70*/  LDSM.16.M88.4 R16, [R237+0xc000] ;  /* 0x00c00000ed10783b */ /* 0x000ee60000000200 */
        /* <DEDUP_REMOVED lines=8> */
[----:B------:R-:W2:Y:S07]  /*3000*/  LDSM.16.M88.4 R28, [R235+0x4000] ;  /* 0x00400000eb1c783b */ /* 0x000eae0000000200 */
[C---:B---3--:R-:W-:Y:S08]  /*3010*/  HMMA.16816.F32 R4, R40.reuse, R18, R4 ;  /* 0x000000122804723c */ /* 0x048ff00000001804 */
[C---:B------:R-:W-:Y:S01]  /*3020*/  HMMA.16816.F32 R8, R40.reuse, R16, R8 ;  /* 0x000000102808723c */ /* 0x040fe20000001808 */
[----:B------:R-:W-:Y:S07]  /*3030*/  LDSM.16.M88.4 R16, [R234+0x4000] ;  /* 0x00400000ea10783b */ /* 0x000fee0000000200 */
[C---:B-1----:R-:W-:Y:S08]  /*3040*/  HMMA.16816.F32 R24, R40.reuse, R12, R24 ;  /* 0x0000000c2818723c */ /* 0x042ff00000001818 */
        /* <DEDUP_REMOVED lines=10> */
[C---:B------:R-:W-:Y:S01]  /*30f0*/  HMMA.16816.F32 R60, R40.reuse, R70, R60 ;  /* 0x00000046283c723c */ /* 0x040fe2000000183c */
[----:B------:R-:W2:Y:S07]  /*3100*/  LDSM.16.M88.4 R68, [R233+0x4000] ;  /* 0x00400000e944783b */ /* 0x000eae0000000200 */
[C---:B------:R-:W-:Y:S08]  /*3110*/  HMMA.16816.F32 R56, R40.reuse, R64, R56 ;  /* 0x000000402838723c */ /* 0x040ff00000001838 */
[----:B------:R-:W-:Y:S01]  /*3120*/  HMMA.16816.F32 R52, R40, R66, R52 ;  /* 0x000000422834723c */ /* 0x000fe20000001834 */
[----:B------:R-:W2:Y:S04]  /*3130*/  LDSM.16.M88.4 R40, [R231+0xc800] ;  /* 0x00c80000e728783b */ /* 0x000ea80000000200 */
[----:B------:R-:W-:Y:S03]  /*3140*/  LDSM.16.M88.4 R64, [R237+0xe000] ;  /* 0x00e00000ed40783b */ /* 0x000fe60000000200 */
[C---:B-1----:R-:W-:Y:S08]  /*3150*/  HMMA.16816.F32 R4, R16.reuse, R14, R4 ;  /* 0x0000000e1004723c */ /* 0x042ff00000001804 */
[----:B------:R-:W-:Y:S01]  /*3160*/  HMMA.16816.F32 R8, R16, R12, R8 ;  /* 0x0000000c1008723c */ /* 0x000fe20000001808 */
[----:B------:R-:W-:Y:S07]  /*3170*/  LDSM.16.M88.4 R12, [R224+0x4800] ;  /* 0x00480000e00c783b */ /* 0x000fee0000000200 */
[C---:B---3--:R-:W-:Y:S08]  /*3180*/  HMMA.16816.F32 R24, R44.reuse, R48, R24 ;  /* 0x000000302c18723c */ /* 0x048ff00000001818 */
[C---:B------:R-:W-:Y:S01]  /*3190*/  HMMA.16816.F32 R36, R44.reuse, R50, R36 ;  /* 0x000000322c24723c */ /* 0x040fe20000001824 */
[----:B------:R-:W1:Y:S07]  /*31a0*/  LDSM.16.M88.4 R48, [R238+0x6000] ;  /* 0x00600000ee30783b */ /* 0x000e6e0000000200 */
[C---:B----4-:R-:W-:Y:S08]  /*31b0*/  HMMA.16816.F32 R32, R44.reuse, R20, R32 ;  /* 0x000000142c20723c */ /* 0x050ff00000001820 */
[----:B------:R-:W-:Y:S01]  /*31c0*/  HMMA.16816.F32 R60, R44, R22, R60 ;  /* 0x000000162c3c723c */ /* 0x000fe2000000183c */
[----:B------:R-:W3:Y:S07]  /*31d0*/  LDSM.16.M88.4 R20, [R231+0xd800] ;  /* 0x00d80000e714783b */ /* 0x000eee0000000200 */
[C---:B--2---:R-:W-:Y:S08]  /*31e0*/  HMMA.16816.F32 R4, R68.reuse, R30, R4 ;  /* 0x0000001e4404723c */ /* 0x044ff00000001804 */
[----:B------:R-:W-:Y:S01]  /*31f0*/  HMMA.16816.F32 R8, R68, R28, R8 ;  /* 0x0000001c4408723c */ /* 0x000fe20000001808 */
[----:B------:R-:W-:Y:S07]  /*3200*/  LDSM.16.M88.4 R28, [R237+0xe800] ;  /* 0x00e80000ed1c783b */ /* 0x000fee0000000200 */
[C---:B------:R-:W-:Y:S08]  /*3210*/  HMMA.16816.F32 R24, R16.reuse, R40, R24 ;  /* 0x000000281018723c */ /* 0x040ff00000001818 */
[----:B------:R-:W-:Y:S01]  /*3220*/  HMMA.16816.F32 R36, R16, R42, R36 ;  /* 0x0000002a1024723c */ /* 0x000fe20000001824 */
[----:B------:R-:W-:Y:S07]  /*3230*/  LDSM.16.M88.4 R40, [R235+0x6000] ;  /* 0x00600000eb28783b */ /* 0x000fee0000000200 */
[C---:B------:R-:W-:Y:S08]  /*3240*/  HMMA.16816.F32 R56, R44.reuse, R76, R56 ;  /* 0x0000004c2c38723c */ /* 0x040ff00000001838 */
[----:B------:R-:W-:Y:S01]  /*3250*/  HMMA.16816.F32 R52, R44, R78, R52 ;  /* 0x0000004e2c34723c */ /* 0x000fe20000001834 */
[----:B------:R-:W2:Y:S04]  /*3260*/  LDSM.16.M88.4 R44, [R236+0x6000] ;  /* 0x00600000ec2c783b */ /* 0x000ea80000000200 */
[----:B------:R-:W-:Y:S03]  /*3270*/  LDSM.16.M88.4 R76, [R237+0xf000] ;  /* 0x00f00000ed4c783b */ /* 0x000fe60000000200 */
[C---:B-1----:R-:W-:Y:S08]  /*3280*/  HMMA.16816.F32 R4, R48.reuse, R66, R4 ;  /* 0x000000423004723c */ /* 0x042ff00000001804 */
[----:B------:R-:W-:Y:S01]  /*3290*/  HMMA.16816.F32 R8, R48, R64, R8 ;  /* 0x000000403008723c */ /* 0x000fe20000001808 */
[----:B------:R-:W-:Y:S07]  /*32a0*/  LDSM.16.M88.4 R64, [R224+0x5800] ;  /* 0x00580000e040783b */ /* 0x000fee0000000200 */
[C---:B------:R-:W-:Y:S08]  /*32b0*/  HMMA.16816.F32 R24, R68.reuse, R12, R24 ;  /* 0x0000000c4418723c */ /* 0x040ff00000001818 */
[----:B------:R-:W-:Y:S01]  /*32c0*/  HMMA.16816.F32 R36, R68, R14, R36 ;  /* 0x0000000e4424723c */ /* 0x000fe20000001824 */
[----:B------:R-:W-:Y:S07]  /*32d0*/  LDSM.16.M88.4 R12, [R233+0x6000] ;  /* 0x00600000e90c783b */ /* 0x000fee0000000200 */
[C---:B------:R-:W-:Y:S08]  /*32e0*/  HMMA.16816.F32 R32, R16.reuse, R72, R32 ;  /* 0x000000481020723c */ /* 0x040ff00000001820 */
[C---:B------:R-:W-:Y:S01]  /*32f0*/  HMMA.16816.F32 R60, R16.reuse, R74, R60 ;  /* 0x0000004a103c723c */ /* 0x040fe2000000183c */
[----:B------:R-:W-:Y:S07]  /*3300*/  LDSM.16.M88.4 R72, [R224+0x6000] ;  /* 0x00600000e048783b */ /* 0x000fee0000000200 */
[C---:B---3--:R-:W-:Y:S08]  /*3310*/  HMMA.16816.F32 R56, R16.reuse, R20, R56 ;  /* 0x000000141038723c */ /* 0x048ff00000001838 */
[----:B------:R-:W-:Y:S01]  /*3320*/  HMMA.16816.F32 R52, R16, R22, R52 ;  /* 0x000000161034723c */ /* 0x000fe20000001834 */
[----:B------:R-:W-:Y:S04]  /*3330*/  LDSM.16.M88.4 R16, [R234+0x6000] ;  /* 0x00600000ea10783b */ /* 0x000fe80000000200 */
[----:B------:R-:W1:Y:S03]  /*3340*/  LDSM.16.M88.4 R20, [R231+0xe000] ;  /* 0x00e00000e714783b */ /* 0x000e660000000200 */
[C---:B--2---:R-:W-:Y:S08]  /*3350*/  HMMA.16816.F32 R4, R44.reuse, R42, R4 ;  /* 0x0000002a2c04723c */ /* 0x044ff00000001804 */
[----:B------:R-:W-:Y:S01]  /*3360*/  HMMA.16816.F32 R8, R44, R40, R8 ;  /* 0x000000282c08723c */ /* 0x000fe20000001808 */
[----:B------:R-:W-:Y:S07]  /*3370*/  LDSM.16.M88.4 R40, [R235+0x7000] ;  /* 0x00700000eb28783b */ /* 0x000fee0000000200 */
[C---:B------:R-:W-:Y:S08]  /*3380*/  HMMA.16816.F32 R24, R48.reuse, R28, R24 ;  /* 0x0000001c3018723c */ /* 0x040ff00000001818 */
[----:B------:R-:W-:Y:S01]  /*3390*/  HMMA.16816.F32 R36, R48, R30, R36 ;  /* 0x0000001e3024723c */ /* 0x000fe20000001824 */
[----:B------:R-:W2:Y:S07]  /*33a0*/  LDSM.16.M88.4 R28, [R231+0xe800] ;  /* 0x00e80000e71c783b */ /* 0x000eae0000000200 */
[----:B------:R-:W-:Y:S08]  /*33b0*/  HMMA.16816.F32 R32, R68, R84, R32 ;  /* 0x000000544420723c */ /* 0x000ff00000001820 */
[C---:B-1----:R-:W-:Y:S08]  /*33c0*/  HMMA.16816.F32 R4, R16.reuse, R22, R4 ;  /* 0x000000161004723c */ /* 0x042ff00000001804 */
[----:B------:R-:W-:Y:S01]  /*33d0*/  HMMA.16816.F32 R8, R16, R20, R8 ;  /* 0x000000141008723c */ /* 0x000fe20000001808 */
[----:B------:R-:W-:Y:S07]  /*33e0*/  LDSM.16.M88.4 R20, [R224+0x6800] ;  /* 0x00680000e014783b */ /* 0x000fee0000000200 */
[C---:B------:R-:W-:Y:S08]  /*33f0*/  HMMA.16816.F32 R24, R44.reuse, R80, R24 ;  /* 0x000000502c18723c */ /* 0x040ff00000001818 */
[----:B------:R-:W-:Y:S08]  /*3400*/  HMMA.16816.F32 R36, R44, R82, R36 ;  /* 0x000000522c24723c */ /* 0x000ff00000001824 */
[C---:B------:R-:W-:Y:S08]  /*3410*/  HMMA.16816.F32 R4, R12.reuse, R74, R4 ;  /* 0x0000004a0c04723c */ /* 0x040ff00000001804 */
[----:B------:R-:W-:Y:S01]  /*3420*/  HMMA.16816.F32 R8, R12, R72, R8 ;  /* 0x000000480c08723c */ /* 0x000fe20000001808 */
[----:B------:R-:W-:Y:S07]  /*3430*/  LDSM.16.M88.4 R72, [R231+0xf000] ;  /* 0x00f00000e748783b */ /* 0x000fee0000000200 */
[----:B------:R-:W-:Y:S08]  /*3440*/  HMMA.16816.F32 R32, R48, R76, R32 ;  /* 0x0000004c3020723c */ /* 0x000ff00000001820 */
[----:B--2---:R-:W-:Y:S01]  /*3450*/  HMMA.16816.F32 R24, R16, R28, R24 ;  /* 0x0000001c1018723c */ /* 0x004fe20000001818 */
[----:B------:R-:W-:-:S02]  /*3460*/  FMUL.FTZ R4, R4, c[0x0][0x2ec] ;  /* 0x0000bb0004047a20 */ /* 0x000fc40000410000 */
[----:B------:R-:W-:Y:S02]  /*3470*/  FMUL.FTZ R5, R5, c[0x0][0x2ec] ;  /* 0x0000bb0005057a20 */ /* 0x000fe40000410000 */
[----:B------:R-:W-:Y:S02]  /*3480*/  FMUL.FTZ R6, R6, c[0x0][0x2ec] ;  /* 0x0000bb0006067a20 */ /* 0x000fe40000410000 */
[----:B------:R-:W-:Y:S01]  /*3490*/  FMUL.FTZ R7, R7, c[0x0][0x2ec] ;  /* 0x0000bb0007077a20 */ /* 0x000fe20000410000 */
[----:B------:R-:W-:Y:S01]  /*34a0*/  HMMA.16816.F32 R36, R16, R30, R36 ;  /* 0x0000001e1024723c */ /* 0x000fe20000001824 */
[----:B------:R-:W1:Y:S01]  /*34b0*/  LDSM.16.M88.4 R28, [R237+0xf800] ;  /* 0x00f80000ed1c783b */ /* 0x000e620000000200 */
[----:B------:R-:W-:Y:S02]  /*34c0*/  FMUL.FTZ R3, R9, c[0x0][0x2ec] ;  /* 0x0000bb0009037a20 */ /* 0x000fe40000410000 */
[----:B------:R-:W-:Y:S02]  /*34d0*/  FMUL.FTZ R9, R11, c[0x0][0x2ec] ;  /* 0x0000bb000b097a20 */ /* 0x000fe40000410000 */
[----:B------:R-:W2:Y:S02]  /*34e0*/  MUFU.TANH R11, R4 ;  /* 0x00000004000b7308 */ /* 0x000ea40000002400 */
[C---:B------:R-:W-:Y:S06]  /*34f0*/  HMMA.16816.F32 R60, R68.reuse, R86, R60 ;  /* 0x00000056443c723c */ /* 0x040fec000000183c */
[----:B------:R-:W-:Y:S02]  /*3500*/  MUFU.TANH R3, R3 ;  /* 0x0000000300037308 */ /* 0x000fe40000002400 */
[----:B------:R-:W-:Y:S06]  /*3510*/  HMMA.16816.F32 R56, R68, R64, R56 ;  /* 0x000000404438723c */ /* 0x000fec0000001838 */
[----:B------:R-:W-:Y:S02]  /*3520*/  MUFU.TANH R64, R7 ;  /* 0x0000000700407308 */ /* 0x000fe40000002400 */
[----:B------:R-:W-:Y:S06]  /*3530*/  HMMA.16816.F32 R32, R44, R40, R32 ;  /* 0x000000282c20723c */ /* 0x000fec0000001820 */
[----:B------:R-:W-:Y:S02]  /*3540*/  MUFU.TANH R40, R5 ;  /* 0x0000000500287308 */ /* 0x000fe40000002400 */
[----:B------:R-:W-:Y:S06]  /*3550*/  HMMA.16816.F32 R52, R68, R66, R52 ;  /* 0x000000424434723c */ /* 0x000fec0000001834 */
[----:B------:R3:W4:Y:S02]  /*3560*/  MUFU.TANH R41, R6 ;  /* 0x0000000600297308 */ /* 0x0007240000002400 */
[C---:B------:R-:W-:Y:S01]  /*3570*/  HMMA.16816.F32 R60, R48.reuse, R78, R60 ;  /* 0x0000004e303c723c */ /* 0x040fe2000000183c */
[----:B------:R-:W-:Y:S05]  /*3580*/  LDSM.16.M88.4 R76, [R224+0x7000] ;  /* 0x00700000e04c783b */ /* 0x000fea0000000200 */
[----:B------:R-:W2:Y:S02]  /*3590*/  MUFU.TANH R9, R9 ;  /* 0x0000000900097308 */ /* 0x000ea40000002400 */
[----:B-1----:R-:W-:Y:S01]  /*35a0*/  HMMA.16816.F32 R56, R48, R28, R56 ;  /* 0x0000001c3038723c */ /* 0x002fe20000001838 */
[----:B---3--:R-:W1:Y:S07]  /*35b0*/  LDSM.16.M88.4 R4, [R235+0x7800] ;  /* 0x00780000eb04783b */ /* 0x008e6e0000000200 */
[C---:B------:R-:W-:Y:S08]  /*35c0*/  HMMA.16816.F32 R24, R12.reuse, R20, R24 ;  /* 0x000000140c18723c */ /* 0x040ff00000001818 */
[----:B------:R-:W-:Y:S01]  /*35d0*/  HMMA.16816.F32 R36, R12, R22, R36 ;  /* 0x000000160c24723c */ /* 0x000fe20000001824 */
[----:B------:R-:W3:Y:S07]  /*35e0*/  LDSM.16.M88.4 R20, [R231+0xf800] ;  /* 0x00f80000e714783b */ /* 0x000eee0000000200 */
[----:B------:R-:W-:Y:S08]  /*35f0*/  HMMA.16816.F32 R52, R48, R30, R52 ;  /* 0x0000001e3034723c */ /* 0x000ff00000001834 */
[----:B------:R-:W-:Y:S01]  /*3600*/  HMMA.16816.F32 R60, R44, R42, R60 ;  /* 0x0000002a2c3c723c */ /* 0x000fe2000000183c */
        /* <DEDUP_REMOVED lines=9> */
[----:B------:R-:W-:Y:S01]  /*36a0*/  MUFU.TANH R42, R25 ;  /* 0x00000019002a7308 */ /* 0x000fe20000002400 */
[----:B------:R-:W-:Y:S01]  /*36b0*/  FMUL.FTZ R37, R39, c[0x0][0x2ec] ;  /* 0x0000bb0027257a20 */ /* 0x000fe20000410000 */
[C---:B-1----:R-:W-:Y:S06]  /*36c0*/  HMMA.16816.F32 R56, R44.reuse, R4, R56 ;  /* 0x000000042c38723c */ /* 0x042fec0000001838 */
[----:B------:R-:W1:Y:S01]  /*36d0*/  MUFU.TANH R28, R26 ;  /* 0x0000001a001c7308 */ /* 0x000e620000002400 */
[----:B------:R-:W-:Y:S01]  /*36e0*/  IMAD.IADD R4, R93, 0x1, -R95 ;  /* 0x000000015d047824 */ /* 0x000fe200078e0a5f */
[----:B------:R-:W-:Y:S04]  /*36f0*/  HMMA.16816.F32 R52, R44, R6, R52 ;  /* 0x000000062c34723c */ /* 0x000fe80000001834 */
[----:B------:R-:W-:-:S02]  /*3700*/  SHF.R.S32.HI R5, RZ, 0x1f, R4 ;  /* 0x0000001fff057819 */ /* 0x000fc40000011404 */
[----:B------:R1:W1:Y:S02]  /*3710*/  MUFU.TANH R29, R27 ;  /* 0x0000001b001d7308 */ /* 0x0002640000002400 */
[----:B------:R-:W-:Y:S01]  /*3720*/  HMMA.16816.F32 R60, R16, R74, R60 ;  /* 0x0000004a103c723c */ /* 0x000fe2000000183c */
[----:B------:R-:W-:-:S04]  /*3730*/  LEA.HI R4, R5, R4, RZ, 0x2 ;  /* 0x0000000405047211 */ /* 0x000fc800078f10ff */
[----:B------:R-:W-:Y:S01]  /*3740*/  SHF.R.S32.HI R4, RZ, 0x2, R4 ;  /* 0x00000002ff047819 */ /* 0x000fe20000011404 */
[----:B------:R-:W2:Y:S02]  /*3750*/  MUFU.TANH R30, R30 ;  /* 0x0000001e001e7308 */ /* 0x000ea40000002400 */
[----:B---3--:R-:W-:Y:S01]  /*3760*/  HMMA.16816.F32 R56, R16, R20, R56 ;  /* 0x000000141038723c */ /* 0x008fe20000001838 */
[----:B------:R-:W-:-:S04]  /*3770*/  IADD3 R4, R94, 0x1, R4 ;  /* 0x000000015e047810 */ /* 0x000fc80007ffe004 */
[----:B------:R-:W-:Y:S01]  /*3780*/  IADD3 R97, R92, R4, -R97 ;  /* 0x000000045c617210 */ /* 0x000fe20007ffe861 */
[----:B-1----:R-:W1:Y:S01]  /*3790*/  LDSM.16.M88.4 R24, [R224+0x7800] ;  /* 0x00780000e018783b */ /* 0x002e620000000200 */
[----:B------:R-:W-:Y:S01]  /*37a0*/  IMAD.IADD R20, R88, 0x1, R202 ;  /* 0x0000000158147824 */ /* 0x000fe200078e02ca */
[----:B------:R-:W-:Y:S01]  /*37b0*/  HMMA.16816.F32 R32, R12, R76, R32 ;  /* 0x0000004c0c20723c */ /* 0x000fe20000001820 */
[----:B------:R-:W-:Y:S01]  /*37c0*/  IADD3 R97, R97, c[0x0][0x2e8], RZ ;  /* 0x0000ba0061617a10 */ /* 0x000fe20007ffe0ff */
[----:B------:R-:W3:Y:S01]  /*37d0*/  MUFU.TANH R36, R36 ;  /* 0x0000002400247308 */ /* 0x000ee20000002400 */
[----:B------:R-:W-:-:S04]  /*37e0*/  DEPBAR.LE SB0, 0x0 ;  /* 0x000080000000791a */ /* 0x000fc80000000000 */
[C---:B------:R-:W-:Y:S01]  /*37f0*/  IADD3 R200, R97.reuse, 0x8, RZ ;  /* 0x0000000861c87810 */ /* 0x040fe20007ffe0ff */
[----:B------:R-:W-:Y:S01]  /*3800*/  HMMA.16816.F32 R52, R16, R22, R52 ;  /* 0x000000161034723c */ /* 0x000fe20000001834 */
[----:B------:R-:W-:Y:S01]  /*3810*/  IADD3 R5, R20, 0x1, RZ ;  /* 0x0000000114057810 */ /* 0x000fe20007ffe0ff */
[----:B------:R-:W1:Y:S01]  /*3820*/  MUFU.TANH R31, R31 ;  /* 0x0000001f001f7308 */ /* 0x000e620000002400 */
[-C--:B------:R-:W-:Y:S01]  /*3830*/  IMNMX R201, R97, R92.reuse, PT ;  /* 0x0000005c61c97217 */ /* 0x080fe20003800200 */
[----:B------:R-:W-:Y:S01]  /*3840*/  IMAD.IADD R4, R91, 0x1, R90 ;  /* 0x000000015b047824 */ /* 0x000fe200078e025a */
[----:B------:R-:W-:Y:S02]  /*3850*/  IMNMX R200, R200, R92, PT ;  /* 0x0000005cc8c87217 */ /* 0x000fe40003800200 */
[C---:B------:R-:W-:Y:S01]  /*3860*/  ISETP.GE.AND P4, PT, R5.reuse, R201, PT ;  /* 0x000000c90500720c */ /* 0x040fe20003f86270 */
[----:B------:R-:W-:Y:S01]  /*3870*/  HMMA.16816.F32 R60, R12, R78, R60 ;  /* 0x0000004e0c3c723c */ /* 0x000fe2000000183c */
[----:B------:R-:W-:Y:S01]  /*3880*/  ISETP.GE.AND P1, PT, R5, R200, PT ;  /* 0x000000c80500720c */ /* 0x000fe20003f26270 */
[----:B------:R-:W1:Y:S01]  /*3890*/  MUFU.TANH R37, R37 ;  /* 0x0000002500257308 */ /* 0x000e620000002400 */
[----:B------:R-:W-:-:S02]  /*38a0*/  IADD3 R5, R20, 0x8, RZ ;  /* 0x0000000814057810 */ /* 0x000fc40007ffe0ff */
[----:B------:R-:W-:Y:S02]  /*38b0*/  IADD3 R6, R20, 0x9, RZ ;  /* 0x0000000914067810 */ /* 0x000fe40007ffe0ff */
[CC--:B------:R-:W-:Y:S01]  /*38c0*/  ISETP.GE.AND P2, PT, R5.reuse, R201.reuse, PT ;  /* 0x000000c90500720c */ /* 0x0c0fe20003f46270 */
[----:B------:R-:W-:Y:S01]  /*38d0*/  FMUL.FTZ R32, R32, c[0x0][0x2ec] ;  /* 0x0000bb0020207a20 */ /* 0x000fe20000410000 */
[-C--:B------:R-:W-:Y:S01]  /*38e0*/  ISETP.GE.AND P5, PT, R5, R200.reuse, PT ;  /* 0x000000c80500720c */ /* 0x080fe20003fa6270 */
[----:B------:R-:W-:Y:S01]  /*38f0*/  FMUL.FTZ R34, R34, c[0x0][0x2ec] ;  /* 0x0000bb0022227a20 */ /* 0x000fe20000410000 */
[----:B------:R-:W-:Y:S01]  /*3900*/  IADD3 R5, R20, 0x11, RZ ;  /* 0x0000001114057810 */ /* 0x000fe20007ffe0ff */
[----:B------:R-:W3:Y:S01]  /*3910*/  MUFU.TANH R185, R32 ;  /* 0x0000002000b97308 */ /* 0x000ee20000002400 */
[C---:B------:R-:W-:Y:S01]  /*3920*/  ISETP.GE.AND P3, PT, R6.reuse, R201, PT ;  /* 0x000000c90600720c */ /* 0x040fe20003f66270 */
[----:B------:R-:W-:Y:S01]  /*3930*/  FMUL.FTZ R33, R33, c[0x0][0x2ec] ;  /* 0x0000bb0021217a20 */ /* 0x000fe20000410000 */
[----:B------:R-:W-:Y:S01]  /*3940*/  ISETP.GE.AND P6, PT, R6, R200, PT ;  /* 0x000000c80600720c */ /* 0x000fe20003fc6270 */
[----:B------:R-:W-:Y:S01]  /*3950*/  FMUL.FTZ R35, R35, c[0x0][0x2ec] ;  /* 0x0000bb0023237a20 */ /* 0x000fe20000410000 */
[----:B------:R-:W-:-:S02]  /*3960*/  IADD3 R6, R20, 0x10, RZ ;  /* 0x0000001014067810 */ /* 0x000fc40007ffe0ff */
[----:B--2---:R-:W-:Y:S01]  /*3970*/  FSEL R17, R11, -INF , !P2 ;  /* 0xff8000000b117808 */ /* 0x004fe20005000000 */
[----:B------:R-:W2:Y:S01]  /*3980*/  MUFU.TANH R189, R34 ;  /* 0x0000002200bd7308 */ /* 0x000ea20000002400 */
[----:B----4-:R-:W-:Y:S01]  /*3990*/  FSEL R41, R41, -INF , !P5 ;  /* 0xff80000029297808 */ /* 0x010fe20006800000 */
[C---:B-1----:R-:W-:Y:S01]  /*39a0*/  HMMA.16816.F32 R56, R12.reuse, R24, R56 ;  /* 0x000000180c38723c */ /* 0x042fe20000001838 */
[CC--:B------:R-:W-:Y:S01]  /*39b0*/  ISETP.GE.AND P2, PT, R5.reuse, R201.reuse, PT ;  /* 0x000000c90500720c */ /* 0x0c0fe20003f46270 */
[----:B------:R-:W-:Y:S01]  /*39c0*/  FMUL.FTZ R60, R60, c[0x0][0x2ec] ;  /* 0x0000bb003c3c7a20 */ /* 0x000fe20000410000 */
[-C--:B------:R-:W-:Y:S01]  /*39d0*/  ISETP.GE.AND P5, PT, R5, R200.reuse, PT ;  /* 0x000000c80500720c */ /* 0x080fe20003fa6270 */
[----:B------:R-:W-:Y:S01]  /*39e0*/  FMUL.FTZ R62, R62, c[0x0][0x2ec] ;  /* 0x0000bb003e3e7a20 */ /* 0x000fe20000410000 */
[----:B------:R-:W-:Y:S01]  /*39f0*/  FSEL R16, R3, -INF , !P4 ;  /* 0xff80000003107808 */ /* 0x000fe20006000000 */
[----:B------:R-:W1:Y:S01]  /*3a00*/  MUFU.TANH R186, R33 ;  /* 0x0000002100ba7308 */ /* 0x000e620000002400 */
[----:B------:R-:W-:Y:S01]  /*3a10*/  FSEL R7, R9, -INF , !P1 ;  /* 0xff80000009077808 */ /* 0x000fe20004800000 */
[----:B------:R-:W-:Y:S01]  /*3a20*/  HMMA.16816.F32 R24, R12, R26, R52 ;  /* 0x0000001a0c18723c */ /* 0x000fe20000001834 */
[----:B------:R-:W-:Y:S01]  /*3a30*/  IADD3 R5, R20, 0x18, RZ ;  /* 0x0000001814057810 */ /* 0x000fe20007ffe0ff */
[----:B------:R-:W-:Y:S01]  /*3a40*/  FMUL.FTZ R61, R61, c[0x0][0x2ec] ;  /* 0x0000bb003d3d7a20 */ /* 0x000fe20000410000 */
[C---:B------:R-:W-:Y:S01]  /*3a50*/  ISETP.GE.AND P4, PT, R6.reuse, R201, PT ;  /* 0x000000c90600720c */ /* 0x040fe20003f86270 */
[----:B------:R-:W-:Y:S01]  /*3a60*/  FMUL.FTZ R63, R63, c[0x0][0x2ec] ;  /* 0x0000bb003f3f7a20 */ /* 0x000fe20000410000 */
[----:B------:R-:W-:Y:S01]  /*3a70*/  ISETP.GE.AND P1, PT, R6, R200, PT ;  /* 0x000000c80600720c */ /* 0x000fe20003f26270 */
[----:B------:R4:W1:Y:S01]  /*3a80*/  MUFU.TANH R190, R35 ;  /* 0x0000002300be7308 */ /* 0x0008620000002400 */
[----:B------:R-:W-:-:S02]  /*3a90*/  IADD3 R3, R20, 0x19, RZ ;  /* 0x0000001914037810 */ /* 0x000fc40007ffe0ff */
[----:B------:R-:W-:Y:S02]  /*3aa0*/  FSEL R40, R40, -INF , !P3 ;  /* 0xff80000028287808 */ /* 0x000fe40005800000 */
[----:B------:R-:W-:Y:S02]  /*3ab0*/  FSEL R64, R64, -INF , !P6 ;  /* 0xff80000040407808 */ /* 0x000fe40007000000 */
[CC--:B------:R-:W-:Y:S01]  /*3ac0*/  ISETP.GE.AND P3, PT, R5.reuse, R201.reuse, PT ;  /* 0x000000c90500720c */ /* 0x0c0fe20003f66270 */
[----:B------:R-:W1:Y:S01]  /*3ad0*/  MUFU.TANH R187, R60 ;  /* 0x0000003c00bb7308 */ /* 0x000e620000002400 */
[-C--:B------:R-:W-:Y:S01]  /*3ae0*/  ISETP.GE.AND P6, PT, R5, R200.reuse, PT ;  /* 0x000000c80500720c */ /* 0x080fe20003fc6270 */
[----:B------:R-:W-:Y:S01]  /*3af0*/  FMUL.FTZ R56, R56, c[0x0][0x2ec] ;  /* 0x0000bb0038387a20 */ /* 0x000fe20000410000 */
[----:B------:R-:W-:Y:S01]  /*3b00*/  FSEL R5, R65, -INF , !P4 ;  /* 0xff80000041057808 */ /* 0x000fe20006000000 */
[----:B------:R-:W-:Y:S01]  /*3b10*/  FMUL.FTZ R57, R57, c[0x0][0x2ec] ;  /* 0x0000bb0039397a20 */ /* 0x000fe20000410000 */
[----:B------:R-:W-:Y:S01]  /*3b20*/  FSEL R9, R28, -INF , !P1 ;  /* 0xff8000001c097808 */ /* 0x000fe20004800000 */
[----:B------:R-:W-:Y:S01]  /*3b30*/  FMUL.FTZ R58, R58, c[0x0][0x2ec] ;  /* 0x0000bb003a3a7a20 */ /* 0x000fe20000410000 */
[C---:B------:R-:W-:Y:S01]  /*3b40*/  ISETP.GE.AND P4, PT, R3.reuse, R201, PT ;  /* 0x000000c90300720c */ /* 0x040fe20003f86270 */
[----:B------:R-:W1:Y:S01]  /*3b50*/  MUFU.TANH R191, R62 ;  /* 0x0000003e00bf7308 */ /* 0x000e620000002400 */
[----:B------:R-:W-:Y:S01]  /*3b60*/  ISETP.GE.AND P1, PT, R3, R200, PT ;  /* 0x000000c80300720c */ /* 0x000fe20003f26270 */
[----:B----4-:R-:W-:Y:S01]  /*3b70*/  FMUL.FTZ R35, R59, c[0x0][0x2ec] ;  /* 0x0000bb003b237a20 */ /* 0x010fe20000410000 */
[----:B------:R-:W-:Y:S01]  /*3b80*/  IADD3 R11, R20, 0x20, RZ ;  /* 0x00000020140b7810 */ /* 0x000fe20007ffe0ff */
[----:B------:R-:W-:Y:S01]  /*3b90*/  FMUL.FTZ R24, R24, c[0x0][0x2ec] ;  /* 0x0000bb0018187a20 */ /* 0x000fe20000410000 */
[----:B------:R-:W-:Y:S01]  /*3ba0*/  IADD3 R3, R20, 0x21, RZ ;  /* 0x0000002114037810 */ /* 0x000fe20007ffe0ff */
[----:B------:R-:W-:Y:S01]  /*3bb0*/  FMUL.FTZ R26, R26, c[0x0][0x2ec] ;  /* 0x0000bb001a1a7a20 */ /* 0x000fe20000410000 */
[----:B------:R-:W-:Y:S01]  /*3bc0*/  FSEL R6, R42, -INF , !P2 ;  /* 0xff8000002a067808 */ /* 0x000fe20005000000 */
[----:B------:R-:W4:Y:S01]  /*3bd0*/  MUFU.TANH R188, R61 ;  /* 0x0000003d00bc7308 */ /* 0x000f220000002400 */
[----:B------:R-:W-:Y:S01]  /*3be0*/  FSEL R14, R29, -INF , !P5 ;  /* 0xff8000001d0e7808 */ /* 0x000fe20006800000 */
[----:B------:R-:W-:Y:S01]  /*3bf0*/  FMUL.FTZ R25, R25, c[0x0][0x2ec] ;  /* 0x0000bb0019197a20 */ /* 0x000fe20000410000 */
[----:B------:R-:W-:Y:S01]  /*3c00*/  FSEL R15, R30, -INF , !P3 ;  /* 0xff8000001e0f7808 */ /* 0x000fe20005800000 */
[----:B------:R-:W-:Y:S01]  /*3c10*/  FMUL.FTZ R27, R27, c[0x0][0x2ec] ;  /* 0x0000bb001b1b7a20 */ /* 0x000fe20000410000 */
[----:B---3--:R-:W-:-:S02]  /*3c20*/  FSEL R13, R36, -INF , !P6 ;  /* 0xff800000240d7808 */ /* 0x008fc40007000000 */
[CC--:B------:R-:W-:Y:S01]  /*3c30*/  ISETP.GE.AND P2, PT, R11.reuse, R201.reuse, PT ;  /* 0x000000c90b00720c */ /* 0x0c0fe20003f46270 */
[----:B------:R-:W3:Y:S01]  /*3c40*/  MUFU.TANH R192, R63 ;  /* 0x0000003f00c07308 */ /* 0x000ee20000002400 */
[-C--:B------:R-:W-:Y:S02]  /*3c50*/  ISETP.GE.AND P5, PT, R11, R200.reuse, PT ;  /* 0x000000c80b00720c */ /* 0x080fe40003fa6270 */
[C---:B------:R-:W-:Y:S02]  /*3c60*/  ISETP.GE.AND P3, PT, R3.reuse, R201, PT ;  /* 0x000000c90300720c */ /* 0x040fe40003f66270 */
[----:B------:R-:W-:Y:S02]  /*3c70*/  ISETP.GE.AND P6, PT, R3, R200, PT ;  /* 0x000000c80300720c */ /* 0x000fe40003fc6270 */
[C---:B------:R-:W-:Y:S01]  /*3c80*/  IADD3 R18, R20.reuse, 0x28, RZ ;  /* 0x0000002814127810 */ /* 0x040fe20007ffe0ff */
[----:B------:R-:W1:Y:S01]  /*3c90*/  MUFU.TANH R198, R56 ;  /* 0x0000003800c67308 */ /* 0x000e620000002400 */
[----:B------:R-:W-:-:S02]  /*3ca0*/  IADD3 R3, R20, 0x29, RZ ;  /* 0x0000002914037810 */ /* 0x000fc40007ffe0ff */
[----:B------:R-:W-:Y:S02]  /*3cb0*/  FSEL R11, R31, -INF , !P4 ;  /* 0xff8000001f0b7808 */ /* 0x000fe40006000000 */
[----:B------:R-:W-:Y:S02]  /*3cc0*/  FSEL R12, R37, -INF , !P1 ;  /* 0xff800000250c7808 */ /* 0x000fe40004800000 */
[C---:B------:R-:W-:Y:S01]  /*3cd0*/  ISETP.GE.AND P4, PT, R18.reuse, R201, PT ;  /* 0x000000c91200720c */ /* 0x040fe20003f86270 */
[----:B------:R-:W-:Y:S01]  /*3ce0*/  MUFU.TANH R197, R57 ;  /* 0x0000003900c57308 */ /* 0x000fe20000002400 */
[----:B------:R-:W-:Y:S02]  /*3cf0*/  ISETP.GE.AND P1, PT, R18, R200, PT ;  /* 0x000000c81200720c */ /* 0x000fe40003f26270 */
[----:B------:R-:W-:Y:S02]  /*3d00*/  FSEL R185, R185, -INF , !P2 ;  /* 0xff800000b9b97808 */ /* 0x000fe40005000000 */
[----:B--2---:R-:W-:-:S02]  /*3d10*/  FSEL R189, R189, -INF , !P5 ;  /* 0xff800000bdbd7808 */ /* 0x004fc40006800000 */
[C---:B------:R-:W-:Y:S01]  /*3d20*/  ISETP.GE.AND P2, PT, R3.reuse, R201, PT ;  /* 0x000000c90300720c */ /* 0x040fe20003f46270 */
[----:B------:R-:W2:Y:S01]  /*3d30*/  MUFU.TANH R193, R58 ;  /* 0x0000003a00c17308 */ /* 0x000ea20000002400 */
[----:B------:R-:W-:Y:S02]  /*3d40*/  ISETP.GE.AND P5, PT, R3, R200, PT ;  /* 0x000000c80300720c */ /* 0x000fe40003fa6270 */
[C---:B------:R-:W-:Y:S02]  /*3d50*/  IADD3 R18, R20.reuse, 0x30, RZ ;  /* 0x0000003014127810 */ /* 0x040fe40007ffe0ff */
[----:B------:R-:W-:Y:S02]  /*3d60*/  IADD3 R3, R20, 0x31, RZ ;  /* 0x0000003114037810 */ /* 0x000fe40007ffe0ff */
[----:B-1----:R-:W-:Y:S01]  /*3d70*/  FSEL R186, R186, -INF , !P3 ;  /* 0xff800000baba7808 */ /* 0x002fe20005800000 */
[----:B------:R-:W1:Y:S01]  /*3d80*/  MUFU.TANH R35, R35 ;  /* 0x0000002300237308 */ /* 0x000e620000002400 */
[----:B------:R-:W-:-:S02]  /*3d90*/  FSEL R190, R190, -INF , !P6 ;  /* 0xff800000bebe7808 */ /* 0x000fc40007000000 */
[CC--:B------:R-:W-:Y:S02]  /*3da0*/  ISETP.GE.AND P3, PT, R18.reuse, R201.reuse, PT ;  /* 0x000000c91200720c */ /* 0x0c0fe40003f66270 */
[-C--:B------:R-:W-:Y:S01]  /*3db0*/  ISETP.GE.AND P6, PT, R18, R200.reuse, PT ;  /* 0x000000c81200720c */ /* 0x080fe20003fc6270 */
[----:B------:R-:W-:Y:S01]  /*3dc0*/  FMUL.FTZ R18, R8, c[0x0][0x2ec] ;  /* 0x0000bb0008127a20 */ /* 0x000fe20000410000 */
[----:B------:R-:W-:Y:S01]  /*3dd0*/  FSEL R187, R187, -INF , !P4 ;  /* 0xff800000bbbb7808 */ /* 0x000fe20006000000 */
[----:B------:R-:W-:Y:S01]  /*3de0*/  FMUL.FTZ R8, R10, c[0x0][0x2ec] ;  /* 0x0000bb000a087a20 */ /* 0x000fe20000410000 */
[----:B------:R-:W-:Y:S01]  /*3df0*/  FSEL R191, R191, -INF , !P1 ;  /* 0xff800000bfbf7808 */ /* 0x000fe20004800000 */
[----:B------:R-:W1:Y:S01]  /*3e00*/  MUFU.TANH R196, R24 ;  /* 0x0000001800c47308 */ /* 0x000e620000002400 */
[C---:B------:R-:W-:Y:S02]  /*3e10*/  ISETP.GE.AND P4, PT, R3.reuse, R201, PT ;  /* 0x000000c90300720c */ /* 0x040fe40003f86270 */
[----:B------:R-:W-:-:S02]  /*3e20*/  ISETP.GE.AND P1, PT, R3, R200, PT ;  /* 0x000000c80300720c */ /* 0x000fc40003f26270 */
[----:B------:R-:W-:Y:S02]  /*3e30*/  IADD3 R3, R20, 0x38, RZ ;  /* 0x0000003814037810 */ /* 0x000fe40007ffe0ff */
[----:B----4-:R-:W-:Y:S01]  /*3e40*/  FSEL R188, R188, -INF , !P2 ;  /* 0xff800000bcbc7808 */ /* 0x010fe20005000000 */
[----:B------:R-:W4:Y:S01]  /*3e50*/  MUFU.TANH R33, R26 ;  /* 0x0000001a00217308 */ /* 0x000f220000002400 */
[----:B---3--:R-:W-:Y:S02]  /*3e60*/  FSEL R192, R192, -INF , !P5 ;  /* 0xff800000c0c07808 */ /* 0x008fe40006800000 */
[----:B------:R-:W-:Y:S02]  /*3e70*/  FSEL R198, R198, -INF , !P3 ;  /* 0xff800000c6c67808 */ /* 0x000fe40005800000 */
[----:B------:R-:W-:Y:S02]  /*3e80*/  ISETP.GT.AND P2, PT, R165, 0x1, PT ;  /* 0x00000001a500780c */ /* 0x000fe40003f44270 */
[C---:B------:R-:W-:Y:S01]  /*3e90*/  ISETP.GE.AND P5, PT, R3.reuse, R201, PT ;  /* 0x000000c90300720c */ /* 0x040fe20003fa6270 */
[----:B------:R-:W-:Y:S01]  /*3ea0*/  MUFU.TANH R8, R8 ;  /* 0x0000000800087308 */ /* 0x000fe20000002400 */
[----:B------:R-:W-:Y:S01]  /*3eb0*/  BAR.SYNC.DEFER_BLOCKING 0x0 ;  /* 0x0000000000007b1d */ /* 0x000fe20000010000 */
[----:B------:R-:W-:-:S02]  /*3ec0*/  ISETP.GE.AND P3, PT, R3, R200, PT ;  /* 0x000000c80300720c */ /* 0x000fc40003f66270 */
[----:B--2---:R-:W-:Y:S02]  /*3ed0*/  FSEL R193, R193, -INF , !P6 ;  /* 0xff800000c1c17808 */ /* 0x004fe40007000000 */
[----:B------:R-:W-:Y:S02]  /*3ee0*/  FSEL R197, R197, -INF , !P4 ;  /* 0xff800000c5c57808 */ /* 0x000fe40006000000 */
[----:B------:R-:W2:Y:S01]  /*3ef0*/  MUFU.TANH R3, R18 ;  /* 0x0000001200037308 */ /* 0x000ea20000002400 */
[C---:B------:R-:W-:Y:S02]  /*3f00*/  ISETP.GE.AND P6, PT, R20.reuse, R201, PT ;  /* 0x000000c91400720c */ /* 0x040fe40003fc6270 */
[C---:B------:R-:W-:Y:S02]  /*3f10*/  ISETP.GE.AND P4, PT, R20.reuse, R200, PT ;  /* 0x000000c81400720c */ /* 0x040fe40003f86270 */
[----:B------:R-:W-:Y:S02]  /*3f20*/  IADD3 R20, R20, 0x39, RZ ;  /* 0x0000003914147810 */ /* 0x000fe40007ffe0ff */
[----:B-1----:R-:W-:Y:S01]  /*3f30*/  FSEL R35, R35, -INF , !P1 ;  /* 0xff80000023237808 */ /* 0x002fe20004800000 */
[----:B------:R-:W1:Y:S01]  /*3f40*/  MUFU.TANH R194, R25 ;  /* 0x0000001900c27308 */ /* 0x000e620000002400 */
[----:B------:R-:W-:-:S02]  /*3f50*/  FSEL R196, R196, -INF , !P5 ;  /* 0xff800000c4c47808 */ /* 0x000fc40006800000 */
[----:B----4-:R-:W-:Y:S02]  /*3f60*/  FSEL R33, R33, -INF , !P3 ;  /* 0xff80000021217808 */ /* 0x010fe40005800000 */
[C---:B------:R-:W-:Y:S02]  /*3f70*/  @!P2 LEA R248, P1, R167.reuse, c[0x0][0x168], 0x1 ;  /* 0x00005a00a7f8aa11 */ /* 0x040fe400078208ff */
[C---:B------:R-:W-:Y:S01]  /*3f80*/  ISETP.GE.AND P5, PT, R20.reuse, R201, PT ;  /* 0x000000c91400720c */ /* 0x040fe20003fa6270 */
[----:B------:R-:W3:Y:S01]  /*3f90*/  MUFU.TANH R32, R27 ;  /* 0x0000001b00207308 */ /* 0x000ee20000002400 */
[----:B------:R-:W-:Y:S02]  /*3fa0*/  ISETP.GE.AND P3, PT, R20, R200, PT ;  /* 0x000000c81400720c */ /* 0x000fe40003f66270 */
[----:B------:R-:W-:Y:S02]  /*3fb0*/  @!P2 LEA.HI.X R249, R167, c[0x0][0x16c], R166, 0x1, P1 ;  /* 0x00005b00a7f9aa11 */ /* 0x000fe400008f0ca6 */
[----:B--2---:R-:W-:-:S02]  /*3fc0*/  FSEL R3, R3, -INF , !P6 ;  /* 0xff80000003037808 */ /* 0x004fc40007000000 */
[----:B------:R-:W-:Y:S02]  /*3fd0*/  FSEL R8, R8, -INF , !P4 ;  /* 0xff80000008087808 */ /* 0x000fe40006000000 */
[----:B-1----:R-:W-:Y:S02]  /*3fe0*/  FSEL R194, R194, -INF , !P5 ;  /* 0xff800000c2c27808 */ /* 0x002fe40006800000 */
[----:B---3--:R-:W-:Y:S01]  /*3ff0*/  FSEL R32, R32, -INF , !P3 ;  /* 0xff80000020207808 */ /* 0x008fe20005800000 */
[----:B------:R-:W-:Y:S05]  /*4000*/  @!P2 BRA `(.L_x_2375) ;  /* 0x000006400000a947 */ /* 0x000fea0003800000 */
[----:B------:R-:W-:Y:S05]  /*4010*/  @!P0 BRA `(.L_x_2376) ;  /* 0x000003a000008947 */ /* 0x000fea0003800000 */
[----:B------:R-:W1:Y:S01]  /*4020*/  I2F.RP R24, R89 ;  /* 0x0000005900187306 */ /* 0x000e620000209400 */
[----:B------:R-:W-:Y:S02]  /*4030*/  IADD3 R22, R88, -0x40, RZ ;  /* 0xffffffc058167810 */ /* 0x000fe40007ffe0ff */
[----:B------:R-:W-:Y:S02]  /*4040*/  IABS R20, R88 ;  /* 0x0000005800147213 */ /* 0x000fe40000000000 */
[----:B------:R-:W-:-:S02]  /*4050*/  IABS R18, R22 ;  /* 0x0000001600127213 */ /* 0x000fc40000000000 */
        /* <DEDUP_REMOVED lines=12> */
[----:B------:R-:W-:-:S04]  /*4120*/  IMAD.HI.U32 R21, R21, R18, RZ ;  /* 0x0000001215157227 */ /* 0x000fc800078e00ff */
[----:B------:R-:W-:Y:S01]  /*4130*/  IMAD.MOV R19, RZ, RZ, -R23 ;  /* 0x000000ffff137224 */ /* 0x000fe200078e0a17 */
[----:B------:R-:W-:-:S03]  /*4140*/  IADD3 R10, -R21, RZ, RZ ;  /* 0x000000ff150a7210 */ /* 0x000fc60007ffe1ff */
[C---:B------:R-:W-:Y:S02]  /*4150*/  IMAD R19, R89.reuse, R19, R20 ;  /* 0x0000001359137224 */ /* 0x040fe400078e0214 */
        /* <DEDUP_REMOVED lines=9> */
[----:B------:R-:W-:Y:S02]  /*41f0*/  ISETP.NE.AND P2, PT, RZ, c[0x0][0x2d0], PT ;  /* 0x0000b400ff007a0c */ /* 0x000fe40003f45270 */
[----:B------:R-:W-:-:S07]  /*4200*/  LOP3.LUT R19, RZ, c[0x0][0x2d0], RZ, 0x33, !PT ;  /* 0x0000b400ff137a12 */ /* 0x000fce00078e33ff */
[----:B------:R-:W-:Y:S02]  /*4210*/  @P6 IADD3 R23, R23, 0x1, RZ ;  /* 0x0000000117176810 */ /* 0x000fe40007ffe0ff */
[----:B------:R-:W-:Y:S02]  /*4220*/  @P5 IADD3 R21, R21, 0x1, RZ ;  /* 0x0000000115155810 */ /* 0x000fe40007ffe0ff */
[----:B------:R-:W-:-:S03]  /*4230*/  MOV R10, R23 ;  /* 0x00000017000a7202 */ /* 0x000fc60000000f00 */
[----:B------:R-:W-:Y:S02]  /*4240*/  @!P1 IMAD.MOV R21, RZ, RZ, -R21 ;  /* 0x000000ffff159224 */ /* 0x000fe400078e0a15 */
[----:B------:R-:W-:-:S05]  /*4250*/  @!P3 IMAD.MOV R10, RZ, RZ, -R10 ;  /* 0x000000ffff0ab224 */ /* 0x000fca00078e0a0a */
[C---:B------:R-:W-:Y:S02]  /*4260*/  SEL R10, R19.reuse, R10, !P2 ;  /* 0x0000000a130a7207 */ /* 0x040fe40005000000 */
[----:B------:R-:W-:-:S03]  /*4270*/  SEL R19, R19, R21, !P2 ;  /* 0x0000001513137207 */ /* 0x000fc60005000000 */
[----:B------:R-:W-:-:S04]  /*4280*/  IMAD.WIDE R22, R10, 0x4, R246 ;  /* 0x000000040a167825 */ /* 0x000fc800078e02f6 */
[----:B------:R-:W-:Y:S01]  /*4290*/  IMAD.WIDE R20, R19, 0x4, R246 ;  /* 0x0000000413147825 */ /* 0x000fe200078e02f6 */
[----:B------:R1:W2:Y:S05]  /*42a0*/  LDG.E R18, [R22.64] ;  /* 0x0000000a16127981 */ /* 0x0002aa000c1e1900 */
[----:B------:R-:W2:Y:S01]  /*42b0*/  LDG.E R20, [R20.64] ;  /* 0x0000000a14147981 */ /* 0x000ea2000c1e1900 */
[----:B------:R-:W-:Y:S01]  /*42c0*/  IADD3 R10, R10, -R19, RZ ;  /* 0x800000130a0a7210 */ /* 0x000fe20007ffe0ff */
[----:B------:R-:W-:-:S04]  /*42d0*/  IMAD.MOV.U32 R19, RZ, RZ, 0x40 ;  /* 0x00000040ff137424 */ /* 0x000fc800078e00ff */
[----:B------:R-:W-:-:S05]  /*42e0*/  IMAD R19, R10, c[0x0][0x2d0], -R19 ;  /* 0x0000b4000a137a24 */ /* 0x000fca00078e0a13 */
[----:B------:R-:W-:-:S05]  /*42f0*/  SHF.R.S32.HI R10, RZ, 0x1f, R19 ;  /* 0x0000001fff0a7819 */ /* 0x000fca0000011413 */
[----:B------:R-:W-:Y:S02]  /*4300*/  IMAD R10, R10, c[0x0][0x198], RZ ;  /* 0x000066000a0a7a24 */ /* 0x000fe400078e02ff */
[----:B-1----:R-:W-:-:S04]  /*4310*/  IMAD.WIDE.U32 R22, R19, c[0x0][0x198], RZ ;  /* 0x0000660013167a25 */ /* 0x002fc800078e00ff */
        /* <DEDUP_REMOVED lines=8> */
[----:B------:R-:W-:Y:S01]  /*43a0*/  MOV R10, R20 ;  /* 0x00000014000a7202 */ /* 0x000fe20000000f00 */
[----:B------:R-:W-:Y:S05]  /*43b0*/  BRA `(.L_x_2377) ;  /* 0x0000004000007947 */ /* 0x000fea0003800000 */
.L_x_2376:
[----:B------:R-:W-:-:S04]  /*43c0*/  ULEA UR4, -UR8, URZ, 0x6 ;  /* 0x0000003f08047291 */ /* 0x000fc8000f8e313f */
[----:B------:R-:W-:Y:S02]  /*43d0*/  USHF.R.S32.HI UR5, URZ, 0x1f, UR4 ;  /* 0x0000001f3f057899 */ /* 0x000fe40008011404 */
[----:B------:R-:W-:-:S04]  /*43e0*/  MOV R10, UR4 ;  /* 0x00000004000a7c02 */ /* 0x000fc80008000f00 */
[----:B------:R-:W-:Y:S02]  /*43f0*/  MOV R18, UR5 ;  /* 0x0000000500127c02 */ /* 0x000fe40008000f00 */
.L_x_2377:
        /* <DEDUP_REMOVED lines=8> */
[C---:B------:R-:W-:Y:S02]  /*4480*/  IADD3 R22, P1, R249.reuse, UR6, RZ ;  /* 0x00000006f9167c10 */ /* 0x040fe4000ff3e0ff */
[-C--:B------:R-:W-:Y:S02]  /*4490*/  LOP3.LUT R249, R249, R248.reuse, RZ, 0x3c, !PT ;  /* 0x000000f8f9f97212 */ /* 0x080fe400078e3cff */
[----:B------:R-:W-:Y:S02]  /*44a0*/  IADD3.X R23, R248, UR4, RZ, P1, !PT ;  /* 0x00000004f8177c10 */ /* 0x000fe40008ffe4ff */
[C---:B------:R-:W-:Y:S02]  /*44b0*/  LOP3.LUT R248, R249.reuse, R248, RZ, 0x3c, !PT ;  /* 0x000000f8f9f87212 */ /* 0x040fe400078e3cff */
[----:B------:R-:W-:Y:S02]  /*44c0*/  IADD3 R20, P1, R22, UR6, RZ ;  /* 0x0000000616147c10 */ /* 0x000fe4000ff3e0ff */
[----:B------:R-:W-:-:S02]  /*44d0*/  LOP3.LUT R249, R249, R248, RZ, 0x3c, !PT ;  /* 0x000000f8f9f97212 */ /* 0x000fc400078e3cff */
[----:B------:R-:W-:Y:S02]  /*44e0*/  IADD3.X R21, R23, UR4, RZ, P1, !PT ;  /* 0x0000000417157c10 */ /* 0x000fe40008ffe4ff */
[----:B------:R-:W-:Y:S01]  /*44f0*/  IADD3 R18, P1, R20, UR6, RZ ;  /* 0x0000000614127c10 */ /* 0x000fe2000ff3e0ff */
[----:B------:R-:W-:Y:S01]  /*4500*/  @!PT LDS RZ, [RZ] ;  /* 0x00000000fffff984 */ /* 0x000fe20000000800 */
[----:B------:R-:W-:Y:S01]  /*4510*/  @!PT LDS RZ, [RZ] ;  /* 0x00000000fffff984 */ /* 0x000fe20000000800 */
[----:B------:R-:W-:Y:S01]  /*4520*/  @!PT LDS RZ, [RZ] ;  /* 0x00000000fffff984 */ /* 0x000fe20000000800 */
[----:B------:R1:W-:Y:S03]  /*4530*/  LDGSTS.E.BYPASS.LTC128B.128 [R244+0x8000], [R248.64] ;  /* 0x08000000f8f47fae */ /* 0x0003e6000b901d4a */
[----:B------:R-:W-:Y:S01]  /*4540*/  IADD3.X R19, R21, UR4, RZ, P1, !PT ;  /* 0x0000000415137c10 */ /* 0x000fe20008ffe4ff */
        /* <DEDUP_REMOVED lines=16> */
.L_x_2375:
[----:B-1----:R-:W-:Y:S02]  /*4650*/  FMNMX.FTZ R20, R3, R16, !PT ;  /* 0x0000001003147209 */ /* 0x002fe40007810000 */
        /* <DEDUP_REMOVED lines=44> */
[----:B------:R-:W-:Y:S04]  /*4920*/  LDSM.16.MT88.4 R56, [R229+0x12000] ;  /* 0x01200000e538783b */ /* 0x000fe80000004200 */
[----:B------:R-:W-:Y:S04]  /*4930*/  LDSM.16.MT88.4 R72, [R232+0x14000] ;  /* 0x01400000e848783b */ /* 0x000fe80000004200 */
[----:B------:R-:W-:Y:S04]  /*4940*/  LDSM.16.MT88.4 R80, [R230+0x14000] ;  /* 0x01400000e650783b */ /* 0x000fe80000004200 */
[----:B------:R-:W-:Y:S01]  /*4950*/  LDSM.16.MT88.4 R88, [R229+0x14000] ;  /* 0x01400000e558783b */ /* 0x000fe20000004200 */
[----:B-1----:R-:W-:-:S03]  /*4960*/  FMNMX.FTZ R164, R19, R164, !PT ;  /* 0x000000a413a47209 */ /* 0x002fc60007810000 */
[----:B------:R-:W-:Y:S01]  /*4970*/  LDSM.16.MT88.4 R96, [R228+0x14000] ;  /* 0x01400000e460783b */ /* 0x000fe20000004200 */
[C---:B------:R-:W-:Y:S01]  /*4980*/  FSETP.NEU.FTZ.AND P1, PT, R164.reuse, -INF , PT ;  /* 0xff800000a400780b */ /* 0x040fe20003f3d000 */
[----:B------:R-:W-:Y:S02]  /*4990*/  FMUL.FTZ R195, R164, c[0x0][0x23c] ;  /* 0x00008f00a4c37a20 */ /* 0x000fe40000410000 */
[----:B------:R-:W-:Y:S03]  /*49a0*/  LDSM.16.MT88.4 R104, [R232+0x16000] ;  /* 0x01600000e868783b */ /* 0x000fe60000004200 */
[----:B------:R-:W-:Y:S01]  /*49b0*/  FSEL R195, R195, RZ, P1 ;  /* 0x000000ffc3c37208 */ /* 0x000fe20000800000 */
[----:B------:R-:W-:Y:S04]  /*49c0*/  LDSM.16.MT88.4 R112, [R230+0x16000] ;  /* 0x01600000e670783b */ /* 0x000fe80000004200 */
[--C-:B------:R-:W-:Y:S01]  /*49d0*/  FFMA.FTZ R181, R3, c[0x0][0x23c], -R195.reuse ;  /* 0x00008f0003b57a23 */ /* 0x100fe200000108c3 */
[----:B--2---:R-:W-:Y:S01]  /*49e0*/  FMNMX.FTZ R3, R18, R10, !PT ;  /* 0x0000000a12037209 */ /* 0x004fe20007810000 */
[--C-:B------:R-:W-:Y:S01]  /*49f0*/  FFMA.FTZ R180, R16, c[0x0][0x23c], -R195.reuse ;  /* 0x00008f0010b47a23 */ /* 0x100fe200000108c3 */
[----:B------:R-:W-:Y:S01]  /*4a00*/  LDSM.16.MT88.4 R120, [R229+0x16000] ;  /* 0x01600000e578783b */ /* 0x000fe20000004200 */
[--C-:B------:R-:W-:Y:S01]  /*4a10*/  FFMA.FTZ R179, R17, c[0x0][0x23c], -R195.reuse ;  /* 0x00008f0011b37a23 */ /* 0x100fe200000108c3 */
[C---:B------:R-:W-:Y:S01]  /*4a20*/  FSETP.NEU.FTZ.AND P1, PT, R3.reuse, -INF , PT ;  /* 0xff8000000300780b */ /* 0x040fe20003f3d000 */
[----:B------:R-:W-:Y:S01]  /*4a30*/  FMUL.FTZ R34, R3, c[0x0][0x23c] ;  /* 0x00008f0003227a20 */ /* 0x000fe20000410000 */
[----:B------:R-:W-:Y:S01]  /*4a40*/  MUFU.EX2 R181, R181 ;  /* 0x000000b500b57308 */ /* 0x000fe20000000800 */
[--C-:B------:R-:W-:Y:S01]  /*4a50*/  FFMA.FTZ R175, R40, c[0x0][0x23c], -R195.reuse ;  /* 0x00008f0028af7a23 */ /* 0x100fe200000108c3 */
[----:B------:R-:W-:Y:S01]  /*4a60*/  LDSM.16.MT88.4 R16, [R230+0x10800] ;  /* 0x01080000e610783b */ /* 0x000fe20000004200 */
[--C-:B------:R-:W-:Y:S01]  /*4a70*/  FFMA.FTZ R178, R5, c[0x0][0x23c], -R195.reuse ;  /* 0x00008f0005b27a23 */ /* 0x100fe200000108c3 */
[----:B------:R-:W-:Y:S01]  /*4a80*/  FSEL R34, R34, RZ, P1 ;  /* 0x000000ff22227208 */ /* 0x000fe20000800000 */
[--C-:B------:R-:W-:Y:S01]  /*4a90*/  FFMA.FTZ R174, R6, c[0x0][0x23c], -R195.reuse ;  /* 0x00008f0006ae7a23 */ /* 0x100fe200000108c3 */
[----:B------:R-:W-:Y:S01]  /*4aa0*/  LDSM.16.MT88.4 R24, [R232+0x12800] ;  /* 0x01280000e818783b */ /* 0x000fe20000004200 */
[--C-:B------:R-:W-:Y:S01]  /*4ab0*/  FFMA.FTZ R2, R11, c[0x0][0x23c], -R195.reuse ;  /* 0x00008f000b027a23 */ /* 0x100fe200000108c3 */
[----:B------:R-:W1:Y:S01]  /*4ac0*/  MUFU.EX2 R180, R180 ;  /* 0x000000b400b47308 */ /* 0x000e620000000800 */
[--C-:B------:R-:W-:Y:S01]  /*4ad0*/  FFMA.FTZ R182, R8, c[0x0][0x23c], -R34.reuse ;  /* 0x00008f0008b67a23 */ /* 0x100fe20000010822 */
[----:B------:R-:W-:Y:S01]  /*4ae0*/  LDSM.16.MT88.4 R20, [R228+0x12800] ;  /* 0x01280000e414783b */ /* 0x000fe20000004200 */
[--C-:B------:R-:W-:Y:S01]  /*4af0*/  FFMA.FTZ R184, R7, c[0x0][0x23c], -R34.reuse ;  /* 0x00008f0007b87a23 */ /* 0x100fe20000010822 */
[----:B------:R-:W-:Y:S01]  /*4b00*/  ISETP.GE.AND P1, PT, R165, 0x2, PT ;  /* 0x00000002a500780c */ /* 0x000fe20003f26270 */
[--C-:B------:R-:W-:Y:S01]  /*4b10*/  FFMA.FTZ R183, R41, c[0x0][0x23c], -R34.reuse ;  /* 0x00008f0029b77a23 */ /* 0x100fe20000010822 */
[----:B------:R-:W-:Y:S01]  /*4b20*/  LDSM.16.MT88.4 R4, [R228+0x16000] ;  /* 0x01600000e404783b */ /* 0x000fe20000004200 */
[--C-:B------:R-:W-:Y:S01]  /*4b30*/  FFMA.FTZ R176, R64, c[0x0][0x23c], -R34.reuse ;  /* 0x00008f0040b07a23 */ /* 0x100fe20000010822 */
[----:B------:R-:W-:Y:S01]  /*4b40*/  MUFU.EX2 R179, R179 ;  /* 0x000000b300b37308 */ /* 0x000fe20000000800 */
[----:B------:R-:W-:Y:S01]  /*4b50*/  FFMA.FTZ R177, R9, c[0x0][0x23c], -R34 ;  /* 0x00008f0009b17a23 */ /* 0x000fe20000010822 */
[----:B------:R-:W2:Y:S01]  /*4b60*/  LDSM.16.MT88.4 R40, [R232+0x12000] ;  /* 0x01200000e828783b */ /* 0x000ea20000004200 */
[----:B------:R-:W-:-:S02]  /*4b70*/  FFMA.FTZ R173, R15, c[0x0][0x23c], -R195 ;  /* 0x00008f000fad7a23 */ /* 0x000fc400000108c3 */
[--C-:B------:R-:W-:Y:S01]  /*4b80*/  FFMA.FTZ R172, R14, c[0x0][0x23c], -R34.reuse ;  /* 0x00008f000eac7a23 */ /* 0x100fe20000010822 */
[----:B------:R-:W3:Y:S01]  /*4b90*/  LDSM.16.MT88.4 R64, [R228+0x12000] ;  /* 0x01200000e440783b */ /* 0x000ee20000004200 */
[--C-:B------:R-:W-:Y:S01]  /*4ba0*/  FFMA.FTZ R169, R13, c[0x0][0x23c], -R34.reuse ;  /* 0x00008f000da97a23 */ /* 0x100fe20000010822 */
[----:B------:R-:W4:Y:S01]  /*4bb0*/  MUFU.EX2 R175, R175 ;  /* 0x000000af00af7308 */ /* 0x000f220000000800 */
[----:B-1----:R-:W-:Y:S01]  /*4bc0*/  F2FP.PACK_AB R128, R180, R181 ;  /* 0x000000b5b480723e */ /* 0x002fe200000000ff */
[----:B------:R-:W1:Y:S01]  /*4bd0*/  LDSM.16.MT88.4 R8, [R232+0x10800] ;  /* 0x01080000e808783b */ /* 0x000e620000004200 */
[----:B------:R-:W-:Y:S02]  /*4be0*/  FFMA.FTZ R0, R12, c[0x0][0x23c], -R34 ;  /* 0x00008f000c007a23 */ /* 0x000fe40000010822 */
[--C-:B------:R-:W-:Y:S01]  /*4bf0*/  FFMA.FTZ R185, R185, c[0x0][0x23c], -R195.reuse ;  /* 0x00008f00b9b97a23 */ /* 0x100fe200000108c3 */
[----:B------:R-:W5:Y:S01]  /*4c00*/  LDSM.16.MT88.4 R12, [R228+0x10800] ;  /* 0x01080000e40c783b */ /* 0x000f620000004200 */
[--C-:B------:R-:W-:Y:S01]  /*4c10*/  FFMA.FTZ R186, R186, c[0x0][0x23c], -R195.reuse ;  /* 0x00008f00baba7a23 */ /* 0x100fe200000108c3 */
[----:B------:R-:W-:Y:S01]  /*4c20*/  MUFU.EX2 R182, R182 ;  /* 0x000000b600b67308 */ /* 0x000fe20000000800 */
[--C-:B------:R-:W-:Y:S01]  /*4c30*/  FFMA.FTZ R187, R187, c[0x0][0x23c], -R195.reuse ;  /* 0x00008f00bbbb7a23 */ /* 0x100fe200000108c3 */
[----:B------:R-:W-:Y:S01]  /*4c40*/  LDSM.16.MT88.4 R28, [R229+0x10800] ;  /* 0x01080000e51c783b */ /* 0x000fe20000004200 */
[----:B------:R-:W-:-:S02]  /*4c50*/  FFMA.FTZ R188, R188, c[0x0][0x23c], -R195 ;  /* 0x00008f00bcbc7a23 */ /* 0x000fc400000108c3 */
[--C-:B------:R-:W-:Y:S02]  /*4c60*/  FFMA.FTZ R189, R189, c[0x0][0x23c], -R34.reuse ;  /* 0x00008f00bdbd7a23 */ /* 0x100fe40000010822 */
[--C-:B------:R-:W-:Y:S01]  /*4c70*/  FFMA.FTZ R190, R190, c[0x0][0x23c], -R34.reuse ;  /* 0x00008f00bebe7a23 */ /* 0x100fe20000010822 */
[----:B------:R-:W2:Y:S01]  /*4c80*/  MUFU.EX2 R184, R184 ;  /* 0x000000b800b87308 */ /* 0x000ea20000000800 */
[----:B----4-:R-:W-:Y:S01]  /*4c90*/  F2FP.PACK_AB R130, R175, R179 ;  /* 0x000000b3af82723e */ /* 0x010fe200000000ff */
[--C-:B------:R-:W-:Y:S02]  /*4ca0*/  FFMA.FTZ R191, R191, c[0x0][0x23c], -R34.reuse ;  /* 0x00008f00bfbf7a23 */ /* 0x100fe40000010822 */
[----:B------:R-:W-:Y:S02]  /*4cb0*/  FFMA.FTZ R192, R192, c[0x0][0x23c], -R34 ;  /* 0x00008f00c0c07a23 */ /* 0x000fe40000010822 */
[--C-:B------:R-:W-:Y:S02]  /*4cc0*/  FFMA.FTZ R198, R198, c[0x0][0x23c], -R195.reuse ;  /* 0x00008f00c6c67a23 */ /* 0x100fe400000108c3 */
[----:B------:R-:W-:Y:S01]  /*4cd0*/  MUFU.EX2 R183, R183 ;  /* 0x000000b700b77308 */ /* 0x000fe20000000800 */
[----:B------:R-:W-:-:S02]  /*4ce0*/  FFMA.FTZ R197, R197, c[0x0][0x23c], -R195 ;  /* 0x00008f00c5c57a23 */ /* 0x000fc400000108c3 */
[--C-:B------:R-:W-:Y:S02]  /*4cf0*/  FFMA.FTZ R196, R196, c[0x0][0x23c], -R195.reuse ;  /* 0x00008f00c4c47a23 */ /* 0x100fe400000108c3 */
[----:B------:R-:W-:Y:S02]  /*4d00*/  FFMA.FTZ R252, R194, c[0x0][0x23c], -R195 ;  /* 0x00008f00c2fc7a23 */ /* 0x000fe400000108c3 */
[--C-:B------:R-:W-:Y:S01]  /*4d10*/  FFMA.FTZ R193, R193, c[0x0][0x23c], -R34.reuse ;  /* 0x00008f00c1c17a23 */ /* 0x100fe20000010822 */
[----:B------:R-:W4:Y:S01]  /*4d20*/  MUFU.EX2 R176, R176 ;  /* 0x000000b000b07308 */ /* 0x000f220000000800 */
[----:B--2---:R-:W-:Y:S01]  /*4d30*/  F2FP.PACK_AB R129, R184, R182 ;  /* 0x000000b6b881723e */ /* 0x004fe200000000ff */
[--C-:B------:R-:W-:Y:S02]  /*4d40*/  FFMA.FTZ R194, R35, c[0x0][0x23c], -R34.reuse ;  /* 0x00008f0023c27a23 */ /* 0x100fe40000010822 */
[--C-:B------:R-:W-:Y:S02]  /*4d50*/  FFMA.FTZ R195, R33, c[0x0][0x23c], -R34.reuse ;  /* 0x00008f0021c37a23 */ /* 0x100fe40000010822 */
[----:B------:R-:W-:-:S02]  /*4d60*/  FFMA.FTZ R251, R32, c[0x0][0x23c], -R34 ;  /* 0x00008f0020fb7a23 */ /* 0x000fc40000010822 */
[----:B------:R-:W-:Y:S01]  /*4d70*/  MUFU.EX2 R178, R178 ;  /* 0x000000b200b27308 */ /* 0x000fe20000000800 */
[----:B------:R-:W-:Y:S01]  /*4d80*/  FADD.FTZ R180, R181, R180 ;  /* 0x000000b4b5b47221 */ /* 0x000fe20000010000 */
[----:B------:R-:W-:Y:S01]  /*4d90*/  LDSM.16.MT88.4 R32, [R230+0x11800] ;  /* 0x01180000e620783b */ /* 0x000fe20000004200 */
[----:B------:R-:W-:Y:S02]  /*4da0*/  FADD.FTZ R182, R182, R184 ;  /* 0x000000b8b6b67221 */ /* 0x000fe40000010000 */
[----:B------:R-:W-:Y:S01]  /*4db0*/  FADD.FTZ R179, R179, R180 ;  /* 0x000000b4b3b37221 */ /* 0x000fe20000010000 */
[----:B----4-:R-:W-:Y:S02]  /*4dc0*/  F2FP.PACK_AB R131, R176, R183 ;  /* 0x000000b7b083723e */ /* 0x010fe400000000ff */
[----:B------:R-:W2:Y:S01]  /*4dd0*/  MUFU.EX2 R174, R174 ;  /* 0x000000ae00ae7308 */ /* 0x000ea20000000800 */
[----:B------:R-:W-:Y:S02]  /*4de0*/  FADD.FTZ R183, R183, R182 ;  /* 0x000000b6b7b77221 */ /* 0x000fe40000010000 */
[----:B------:R-:W-:-:S02]  /*4df0*/  FADD.FTZ R179, R175, R179 ;  /* 0x000000b3afb37221 */ /* 0x000fc40000010000 */
        /* <DEDUP_REMOVED lines=17> */
[C---:B---3--:R-:W-:Y:S02]  /*4f10*/  HMMA.16816.F32 R60, R128.reuse, R64, RZ ;  /* 0x00000040803c723c */ /* 0x048fe400000018ff */
        /* <DEDUP_REMOVED lines=22> */
[----:B------:R-:W1:Y:S06]  /*5080*/  MUFU.EX2 R194, R194 ;  /* 0x000000c200c27308 */ /* 0x000e6c0000000800 */
[C---:B------:R-:W-:Y:S02]  /*5090*/  HMMA.16816.F32 R48, R128.reuse, R50, RZ ;  /* 0x000000328030723c */ /* 0x040fe400000018ff */
[----:B------:R-:W1:Y:S06]  /*50a0*/  MUFU.EX2 R195, R195 ;  /* 0x000000c300c37308 */ /* 0x000e6c0000000800 */
        /* <DEDUP_REMOVED lines=13> */
[----:B----4-:R-:W-:Y:S01]  /*5180*/  F2FP.PACK_AB R5, R172, R177 ;  /* 0x000000b1ac05723e */ /* 0x010fe200000000ff */
        /* <DEDUP_REMOVED lines=16> */
[C---:B-----5:R-:W-:Y:S08]  /*5290*/  HMMA.16816.F32 R136, R4.reuse, R12, R136 ;  /* 0x0000000c0488723c */ /* 0x060ff00000001888 */
[C---:B------:R-:W-:Y:S01]  /*52a0*/  HMMA.16816.F32 R132, R4.reuse, R14, R132 ;  /* 0x0000000e0484723c */ /* 0x040fe20000001884 */
[----:B------:R-:W4:Y:S07]  /*52b0*/  LDSM.16.MT88.4 R12, [R232+0x14800] ;  /* 0x01480000e80c783b */ /* 0x000f2e0000004200 */
[C---:B------:R-:W-:Y:S08]  /*52c0*/  HMMA.16816.F32 R36, R4.reuse, R24, R36 ;  /* 0x000000180424723c */ /* 0x040ff00000001824 */
        /* <DEDUP_REMOVED lines=9> */
[C---:B------:R-:W-:Y:S01]  /*5360*/  HMMA.16816.F32 R40, R4.reuse, R26, R40 ;  /* 0x0000001a0428723c */ /* 0x040fe20000001828 */
[----:B------:R-:W-:Y:S07]  /*5370*/  LDSM.16.MT88.4 R24, [R229+0x14800] ;  /* 0x01480000e518783b */ /* 0x000fee0000004200 */
[C---:B-1----:R-:W-:Y:S08]  /*5380*/  HMMA.16816.F32 R76, R4.reuse, R8, R76 ;  /* 0x00000008044c723c */ /* 0x042ff0000000184c */
[C---:B------:R-:W-:Y:S01]  /*5390*/  HMMA.16816.F32 R80, R4.reuse, R10, R80 ;  /* 0x0000000a0450723c */ /* 0x040fe20000001850 */
[----:B------:R-:W1:Y:S07]  /*53a0*/  LDSM.16.MT88.4 R8, [R229+0x16800] ;  /* 0x01680000e508783b */ /* 0x000e6e0000004200 */
[C---:B------:R-:W-:Y:S08]  /*53b0*/  HMMA.16816.F32 R60, R4.reuse, R20, R60 ;  /* 0x00000014043c723c */ /* 0x040ff0000000183c */
[C---:B------:R-:W-:Y:S01]  /*53c0*/  HMMA.16816.F32 R64, R4.reuse, R22, R64 ;  /* 0x000000160440723c */ /* 0x040fe20000001840 */
[----:B------:R-:W5:Y:S07]  /*53d0*/  LDSM.16.MT88.4 R20, [R232+0x16800] ;  /* 0x01680000e814783b */ /* 0x000f6e0000004200 */
[C---:B--2---:R-:W-:Y:S08]  /*53e0*/  HMMA.16816.F32 R92, R4.reuse, R16, R92 ;  /* 0x00000010045c723c */ /* 0x044ff0000000185c */
        /* <DEDUP_REMOVED lines=20> */
[----:B------:R-:W-:Y:S01]  /*5530*/  F2FP.PACK_AB R4, R186, R185 ;  /* 0x000000b9ba04723e */ /* 0x000fe200000000ff */
[----:B------:R-:W-:Y:S01]  /*5540*/  FADD.FTZ R185, R185, R173 ;  /* 0x000000adb9b97221 */ /* 0x000fe20000010000 */
[----:B---3--:R-:W-:Y:S01]  /*5550*/  F2FP.PACK_AB R5, R190, R189 ;  /* 0x000000bdbe05723e */ /* 0x008fe200000000ff */
[----:B------:R-:W-:Y:S01]  /*5560*/  FADD.FTZ R189, R189, R169 ;  /* 0x000000a9bdbd7221 */ /* 0x000fe20000010000 */
[----:B------:R-:W-:Y:S01]  /*5570*/  F2FP.PACK_AB R6, R188, R187 ;  /* 0x000000bbbc06723e */ /* 0x000fe200000000ff */
[----:B------:R-:W-:Y:S01]  /*5580*/  FADD.FTZ R185, R186, R185 ;  /* 0x000000b9bab97221 */ /* 0x000fe20000010000 */
[----:B------:R-:W-:Y:S01]  /*5590*/  F2FP.PACK_AB R7, R192, R191 ;  /* 0x000000bfc007723e */ /* 0x000fe200000000ff */
[----:B------:R-:W-:-:S02]  /*55a0*/  FADD.FTZ R189, R190, R189 ;  /* 0x000000bdbebd7221 */ /* 0x000fc40000010000 */
[----:B------:R-:W-:Y:S02]  /*55b0*/  FADD.FTZ R187, R187, R185 ;  /* 0x000000b9bbbb7221 */ /* 0x000fe40000010000 */
[----:B------:R-:W-:Y:S02]  /*55c0*/  FADD.FTZ R191, R191, R189 ;  /* 0x000000bdbfbf7221 */ /* 0x000fe40000010000 */
[C---:B----4-:R-:W-:Y:S01]  /*55d0*/  HMMA.16816.F32 R160, R4.reuse, R12, R160 ;  /* 0x0000000c04a0723c */ /* 0x050fe200000018a0 */
[----:B------:R-:W-:Y:S02]  /*55e0*/  FADD.FTZ R187, R188, R187 ;  /* 0x000000bbbcbb7221 */ /* 0x000fe40000010000 */
[----:B------:R-:W-:Y:S02]  /*55f0*/  FADD.FTZ R191, R192, R191 ;  /* 0x000000bfc0bf7221 */ /* 0x000fe40000010000 */
[----:B------:R-:W-:Y:S02]  /*5600*/  FADD.FTZ R187, R198, R187 ;  /* 0x000000bbc6bb7221 */ /* 0x000fe40000010000 */
[----:B------:R-:W-:Y:S01]  /*5610*/  FADD.FTZ R191, R193, R191 ;  /* 0x000000bfc1bf7221 */ /* 0x000fe20000010000 */
[----:B------:R-:W-:Y:S01]  /*5620*/  HMMA.16816.F32 R156, R4, R14, R156 ;  /* 0x0000000e049c723c */ /* 0x000fe2000000189c */
[----:B------:R-:W3:Y:S01]  /*5630*/  LDSM.16.MT88.4 R12, [R230+0x13000] ;  /* 0x01300000e60c783b */ /* 0x000ee20000004200 */
[----:B------:R-:W-:-:S02]  /*5640*/  FADD.FTZ R187, R197, R187 ;  /* 0x000000bbc5bb7221 */ /* 0x000fc40000010000 */
[----:B------:R-:W-:Y:S02]  /*5650*/  FADD.FTZ R191, R194, R191 ;  /* 0x000000bfc2bf7221 */ /* 0x000fe40000010000 */
[----:B------:R-:W-:Y:S02]  /*5660*/  FADD.FTZ R187, R196, R187 ;  /* 0x000000bbc4bb7221 */ /* 0x000fe40000010000 */
[----:B-1----:R-:W-:Y:S01]  /*5670*/  HMMA.16816.F32 R144, R4, R8, R144 ;  /* 0x000000080490723c */ /* 0x002fe20000001890 */
[----:B------:R-:W-:-:S07]  /*5680*/  FADD.FTZ R191, R195, R191 ;  /* 0x000000bfc3bf7221 */ /* 0x000fce0000010000 */
[C---:B------:R-:W-:Y:S01]  /*5690*/  HMMA.16816.F32 R140, R4.reuse, R10, R140 ;  /* 0x0000000a048c723c */ /* 0x040fe2000000188c */
[----:B------:R-:W1:Y:S07]  /*56a0*/  LDSM.16.MT88.4 R8, [R229+0x13000] ;  /* 0x01300000e508783b */ /* 0x000e6e0000004200 */
        /* <DEDUP_REMOVED lines=36> */
[C---:B--2---:R-:W-:Y:S08]  /*58f0*/  HMMA.16816.F32 R116, R4.reuse, R16, R116 ;  /* 0x000000100474723c */ /* 0x044ff00000001874 */
[C---:B------:R-:W-:Y:S01]  /*5900*/  HMMA.16816.F32 R120, R4.reuse, R18, R120 ;  /* 0x000000120478723c */ /* 0x040fe20000001878 */
[----:B------:R-:W-:Y:S07]  /*5910*/  LDSM.16.MT88.4 R16, [R228+0x13800] ;  /* 0x01380000e410783b */ /* 0x000fee0000004200 */
[C---:B---3--:R-:W-:Y:S08]  /*5920*/  HMMA.16816.F32 R124, R4.reuse, R12, R124 ;  /* 0x0000000c047c723c */ /* 0x048ff0000000187c */
[----:B------:R-:W-:Y:S01]  /*5930*/  HMMA.16816.F32 R128, R4, R14, R128 ;  /* 0x0000000e0480723c */ /* 0x000fe20000001880 */
[----:B------:R-:W2:Y:S06]  /*5940*/  LDSM.16.MT88.4 R12, [R232+0x13800] ;  /* 0x01380000e80c783b */ /* 0x000eac0000004200 */
[----:B------:R-:W-:-:S02]  /*5950*/  F2FP.PACK_AB R4, R197, R198 ;  /* 0x000000c6c504723e */ /* 0x000fc400000000ff */
[----:B------:R-:W-:Y:S02]  /*5960*/  F2FP.PACK_AB R5, R194, R193 ;  /* 0x000000c1c205723e */ /* 0x000fe400000000ff */
[C---:B------:R-:W-:Y:S01]  /*5970*/  F2FP.PACK_AB R6, R252.reuse, R196 ;  /* 0x000000c4fc06723e */ /* 0x040fe200000000ff */
[----:B------:R-:W-:Y:S01]  /*5980*/  FADD.FTZ R252, R252, R187 ;  /* 0x000000bbfcfc7221 */ /* 0x000fe20000010000 */
[C---:B------:R-:W-:Y:S01]  /*5990*/  F2FP.PACK_AB R7, R251.reuse, R195 ;  /* 0x000000c3fb07723e */ /* 0x040fe200000000ff */
[----:B------:R-:W-:-:S06]  /*59a0*/  FADD.FTZ R251, R251, R191 ;  /* 0x000000bffbfb7221 */ /* 0x000fcc0000010000 */
        /* <DEDUP_REMOVED lines=37> */
[C---:B--2---:R-:W-:Y:S08]  /*5c00*/  HMMA.16816.F32 R116, R4.reuse, R12, R116 ;  /* 0x0000000c0474723c */ /* 0x044ff00000001874 */
[C---:B------:R-:W-:Y:S08]  /*5c10*/  HMMA.16816.F32 R120, R4.reuse, R14, R120 ;  /* 0x0000000e0478723c */ /* 0x040ff00000001878 */
[C---:B-1----:R-:W-:Y:S08]  /*5c20*/  HMMA.16816.F32 R124, R4.reuse, R8, R124 ;  /* 0x00000008047c723c */ /* 0x042ff0000000187c */
        /* <DEDUP_REMOVED lines=10> */
[----:B------:R-:W-:-:S04]  /*5cd0*/  IADD3 R5, R4, 0x40, RZ ;  /* 0x0000004004057810 */ /* 0x000fc80007ffe0ff */
[----:B------:R-:W-:-:S04]  /*5ce0*/  IABS R2, R5 ;  /* 0x0000000500027213 */ /* 0x000fc80000000000 */
[----:B------:R-:W2:Y:S01]  /*5cf0*/  R2UR UR12, R2 ;  /* 0x00000000020c73c2 */ /* 0x000ea200000e0000 */
[----:B-1----:R-:W1:Y:S02]  /*5d00*/  MUFU.RCP R0, R0 ;  /* 0x0000000000007308 */ /* 0x002e640000001000 */
[----:B-1----:R-:W-:-:S06]  /*5d10*/  IADD3 R0, R0, 0xffffffe, RZ ;  /* 0x0ffffffe00007810 */ /* 0x002fcc0007ffe0ff */
[----:B------:R-:W1:Y:S02]  /*5d20*/  F2I.FTZ.U32.TRUNC.NTZ R0, R0 ;  /* 0x0000000000007305 */ /* 0x000e64000021f000 */
[----:B-1----:R1:W3:Y:S02]  /*5d30*/  R2UR UR5, R0 ;  /* 0x00000000000573c2 */ /* 0x0022e400000e0000 */
[----:B-1----:R-:W-:Y:S01]  /*5d40*/  IABS R0, R4 ;  /* 0x0000000400007213 */ /* 0x002fe20000000000 */
[----:B---3--:R-:W-:-:S05]  /*5d50*/  UIADD3 UR4, URZ, -UR5, URZ ;  /* 0x800000053f047290 */ /* 0x008fca000fffe03f */
[----:B------:R-:W1:Y:S01]  /*5d60*/  R2UR UR7, R0 ;  /* 0x00000000000773c2 */ /* 0x000e6200000e0000 */
[----:B------:R-:W-:-:S03]  /*5d70*/  UIMAD UR9, UR4, UR6, URZ ;  /* 0x00000006040972a4 */ /* 0x000fc6000f8e023f */
[----:B------:R-:W-:Y:S02]  /*5d80*/  UMOV UR4, URZ ;  /* 0x0000003f00047c82 */ /* 0x000fe40008000000 */
[----:B------:R-:W-:Y:S02]  /*5d90*/  UIMAD.WIDE.U32 UR16, UR5, UR9, UR4 ;  /* 0x00000009051072a5 */ /* 0x000fe4000f8e0004 */
[----:B------:R-:W3:Y:S02]  /*5da0*/  R2UR UR4, R4 ;  /* 0x00000000040473c2 */ /* 0x000ee400000e0000 */
[----:B--2---:R-:W-:-:S04]  /*5db0*/  UIMAD.WIDE.U32 UR14, UR17, UR12, URZ ;  /* 0x0000000c110e72a5 */ /* 0x004fc8000f8e003f */
[----:B------:R-:W-:-:S04]  /*5dc0*/  UIADD3 UR9, -UR15, URZ, URZ ;  /* 0x0000003f0f097290 */ /* 0x000fc8000fffe13f */
[----:B------:R-:W-:-:S04]  /*5dd0*/  UIMAD UR12, UR6, UR9, UR12 ;  /* 0x00000009060c72a4 */ /* 0x000fc8000f8e020c */
[----:B------:R-:W-:Y:S02]  /*5de0*/  UISETP.GT.U32.AND UP2, UPT, UR6, UR12, UPT ;  /* 0x0000000c0600728c */ /* 0x000fe4000bf44070 */
[----:B-1----:R-:W-:Y:S01]  /*5df0*/  UIMAD.WIDE.U32 UR16, UR17, UR7, URZ ;  /* 0x00000007111072a5 */ /* 0x002fe2000f8e003f */
[----:B------:R-:W1:Y:S06]  /*5e00*/  R2UR UR9, R5 ;  /* 0x00000000050973c2 */ /* 0x000e6c00000e0000 */
[----:B------:R-:W-:Y:S02]  /*5e10*/  UMOV UR13, UR17 ;  /* 0x00000011000d7c82 */ /* 0x000fe40008000000 */
[----:B------:R-:W-:-:S02]  /*5e20*/  UIADD3 UR5, -UR13, URZ, URZ ;  /* 0x0000003f0d057290 */ /* 0x000fc4000fffe13f */
[----:B------:R-:W-:Y:S02]  /*5e30*/  @!UP2 UIADD3 UR12, UR12, -UR6, URZ ;  /* 0x800000060c0ca290 */ /* 0x000fe4000fffe03f */
[----:B------:R-:W-:Y:S02]  /*5e40*/  UIMAD UR7, UR6, UR5, UR7 ;  /* 0x00000005060772a4 */ /* 0x000fe4000f8e0207 */
[----:B------:R-:W-:Y:S02]  /*5e50*/  UISETP.GE.U32.AND UP4, UPT, UR12, UR6, UPT ;  /* 0x000000060c00728c */ /* 0x000fe4000bf86070 */
[----:B------:R-:W-:Y:S02]  /*5e60*/  UISETP.GT.U32.AND UP1, UPT, UR6, UR7, UPT ;  /* 0x000000070600728c */ /* 0x000fe4000bf24070 */
[----:B------:R-:W-:Y:S02]  /*5e70*/  ULDC UR5, c[0x0][0x2d0] ;  /* 0x0000b40000057ab9 */ /* 0x000fe40000000800 */
[----:B---3--:R-:W-:-:S02]  /*5e80*/  ULOP3.LUT UR4, UR4, UR5, URZ, 0x3c, !UPT ;  /* 0x0000000504047292 */ /* 0x008fc4000f8e3c3f */
[----:B------:R-:W-:Y:S02]  /*5e90*/  @!UP2 UIADD3 UR15, UR15, 0x1, URZ ;  /* 0x000000010f0fa890 */ /* 0x000fe4000fffe03f */
[----:B-1----:R-:W-:Y:S02]  /*5ea0*/  ULOP3.LUT UR9, UR9, UR5, URZ, 0x3c, !UPT ;  /* 0x0000000509097292 */ /* 0x002fe4000f8e3c3f */
[----:B------:R-:W-:Y:S02]  /*5eb0*/  UISETP.GE.AND UP0, UPT, UR4, URZ, UPT ;  /* 0x0000003f0400728c */ /* 0x000fe4000bf06270 */
[----:B------:R-:W-:Y:S02]  /*5ec0*/  @!UP1 UIADD3 UR7, UR7, -UR6, URZ ;  /* 0x8000000607079290 */ /* 0x000fe4000fffe03f */
[----:B------:R-:W-:Y:S02]  /*5ed0*/  @!UP1 UIADD3 UR13, UR13, 0x1, URZ ;  /* 0x000000010d0d9890 */ /* 0x000fe4000fffe03f */
[----:B------:R-:W-:-:S02]  /*5ee0*/  UISETP.GE.U32.AND UP3, UPT, UR7, UR6, UPT ;  /* 0x000000060700728c */ /* 0x000fc4000bf66070 */
[----:B------:R-:W-:Y:S02]  /*5ef0*/  UISETP.GE.AND UP1, UPT, UR9, URZ, UPT ;  /* 0x0000003f0900728c */ /* 0x000fe4000bf26270 */
[----:B------:R-:W-:Y:S02]  /*5f00*/  @UP4 UIADD3 UR15, UR15, 0x1, URZ ;  /* 0x000000010f0f4890 */ /* 0x000fe4000fffe03f */
[----:B------:R-:W-:Y:S02]  /*5f10*/  ULDC UR9, c[0x0][0x2d0] ;  /* 0x0000b40000097ab9 */ /* 0x000fe40000000800 */
[----:B------:R-:W-:Y:S02]  /*5f20*/  UISETP.NE.AND UP2, UPT, URZ, UR9, UPT ;  /* 0x000000093f00728c */ /* 0x000fe4000bf45270 */
[----:B------:R-:W-:Y:S02]  /*5f30*/  ULOP3.LUT UR4, URZ, UR9, URZ, 0x33, !UPT ;  /* 0x000000093f047292 */ /* 0x000fe4000f8e333f */
[----:B------:R-:W-:-:S02]  /*5f40*/  @UP3 UIADD3 UR13, UR13, 0x1, URZ ;  /* 0x000000010d0d3890 */ /* 0x000fc4000fffe03f */
[----:B------:R-:W-:Y:S02]  /*5f50*/  @!UP1 UIADD3 UR15, -UR15, URZ, URZ ;  /* 0x0000003f0f0f9290 */ /* 0x000fe4000fffe13f */
[----:B------:R-:W-:Y:S02]  /*5f60*/  @!UP0 UIADD3 UR13, -UR13, URZ, URZ ;  /* 0x0000003f0d0d8290 */ /* 0x000fe4000fffe13f */
        /* <DEDUP_REMOVED lines=27> */
.L_x_2379:
[----:B------:R-:W-:Y:S02]  /*6120*/  ULDC UR14, c[0x0][0x1a0] ;  /* 0x00006800000e7ab9 */ /* 0x000fe40000000800 */
[----:B------:R-:W-:-:S04]  /*6130*/  ULEA UR14, -UR14, URZ, 0x6 ;  /* 0x0000003f0e0e7291 */ /* 0x000fc8000f8e313f */
[----:B------:R-:W-:-:S04]  /*6140*/  USHF.R.S32.HI UR12, URZ, 0x1f, UR14 ;  /* 0x0000001f3f0c7899 */ /* 0x000fc8000801140e */
.L_x_2380:
[----:B------:R-:W-:Y:S01]  /*6150*/  IMAD.U32 R2, RZ, RZ, UR14 ;  /* 0x0000000eff027e24 */ /* 0x000fe2000f8e00ff */
[----:B------:R-:W-:Y:S01]  /*6160*/  ULDC.64 UR4, c[0x0][0x1a0] ;  /* 0x0000680000047ab9 */ /* 0x000fe20000000a00 */
[----:B------:R-:W-:Y:S01]  /*6170*/  IMAD.U32 R0, RZ, RZ, UR12 ;  /* 0x0000000cff007e24 */ /* 0x000fe2000f8e00ff */
[----:B------:R-:W-:Y:S01]  /*6180*/  IADD3 R5, P1, R170, UR14, RZ ;  /* 0x0000000eaa057c10 */ /* 0x000fe2000ff3e0ff */
[----:B------:R-:W-:Y:S01]  /*6190*/  ULEA UR7, UP0, UR4, UR14, 0x4 ;  /* 0x0000000e04077291 */ /* 0x000fe2000f80203f */
[----:B------:R-:W-:Y:S01]  /*61a0*/  LEA R241, P2, R2, R241, 0x1 ;  /* 0x000000f102f17211 */ /* 0x000fe200078408ff */
[----:B------:R-:W-:Y:S01]  /*61b0*/  USHF.L.U32 UR9, UR4, 0x5, URZ ;  /* 0x0000000504097899 */ /* 0x000fe2000800063f */
[----:B------:R-:W-:Y:S01]  /*61c0*/  IADD3.X R4, R168, UR12, RZ, P1, !PT ;  /* 0x0000000ca8047c10 */ /* 0x000fe20008ffe4ff */
[----:B------:R-:W-:Y:S01]  /*61d0*/  ULEA.HI.X UR12, UR4, UR12, UR5, 0x4, UP0 ;  /* 0x0000000c040c7291 */ /* 0x000fe200080f2405 */
[----:B------:R-:W-:Y:S01]  /*61e0*/  LEA.HI.X R240, R2, R240, R0, 0x1, P2 ;  /* 0x000000f002f07211 */ /* 0x000fe200010f0c00 */
[----:B------:R-:W-:Y:S01]  /*61f0*/  IMAD.MOV.U32 R8, RZ, RZ, R241 ;  /* 0x000000ffff087224 */ /* 0x000fe200078e00f1 */
[----:B------:R-:W-:-:S02]  /*6200*/  LEA R6, P2, R5, c[0x0][0x170], 0x1 ;  /* 0x00005c0005067a11 */ /* 0x000fc400078408ff */
[----:B------:R-:W-:Y:S01]  /*6210*/  IADD3 R170, P1, R170, UR7, RZ ;  /* 0x00000007aaaa7c10 */ /* 0x000fe2000ff3e0ff */
[----:B------:R-:W-:Y:S01]  /*6220*/  UMOV UR7, 0x5 ;  /* 0x0000000500077882 */ /* 0x000fe20000000000 */
[----:B------:R-:W-:Y:S01]  /*6230*/  LEA.HI.X R7, R5, c[0x0][0x174], R4, 0x1, P2 ;  /* 0x00005d0005077a11 */ /* 0x000fe200010f0c04 */
[----:B------:R-:W-:Y:S01]  /*6240*/  USHF.L.U64.HI UR4, UR4, UR7, UR5 ;  /* 0x0000000704047299 */ /* 0x000fe20008010205 */
[----:B------:R-:W-:Y:S01]  /*6250*/  IMAD.MOV.U32 R9, RZ, RZ, R240 ;  /* 0x000000ffff097224 */ /* 0x000fe200078e00f0 */
[----:B------:R-:W-:Y:S02]  /*6260*/  IADD3.X R168, R168, UR12, RZ, P1, !PT ;  /* 0x0000000ca8a87c10 */ /* 0x000fe40008ffe4ff */
[----:B------:R-:W-:Y:S02]  /*6270*/  IADD3 R4, P2, R241, UR9, RZ ;  /* 0x00000009f1047c10 */ /* 0x000fe4000ff5e0ff */
[----:B------:R-:W-:Y:S01]  /*6280*/  LEA R10, P1, R170, c[0x0][0x170], 0x1 ;  /* 0x00005c00aa0a7a11 */ /* 0x000fe200078208ff */
[----:B------:R-:W-:Y:S01]  /*6290*/  @!PT LDS RZ, [RZ] ;  /* 0x00000000fffff984 */ /* 0x000fe20000000800 */
[----:B------:R-:W-:Y:S01]  /*62a0*/  @!PT LDS RZ, [RZ] ;  /* 0x00000000fffff984 */ /* 0x000fe20000000800 */
[----:B------:R-:W-:Y:S01]  /*62b0*/  @!PT LDS RZ, [RZ] ;  /* 0x00000000fffff984 */ /* 0x000fe20000000800 */
[----:B------:R1:W-:Y:S01]  /*62c0*/  LDGSTS.E.BYPASS.LTC128B.128 [R244+0x10000], [R8.64] ;  /* 0x1000000008f47fae */ /* 0x0003e2000b901d4a */
[----:B------:R-:W-:-:S02]  /*62d0*/  IADD3.X R5, R240, UR4, RZ, P2, !PT ;  /* 0x00000004f0057c10 */ /* 0x000fc400097fe4ff */
[----:B------:R-:W-:Y:S01]  /*62e0*/  LEA.HI.X R11, R170, c[0x0][0x174], R168, 0x1, P1 ;  /* 0x00005d00aa0b7a11 */ /* 0x000fe200008f0ca8 */
[----:B------:R2:W-:Y:S01]  /*62f0*/  LDGSTS.E.BYPASS.LTC128B.128 [R244+0x12000], [R6.64+0x80] ;  /* 0x1200008006f47fae */ /* 0x0005e2000b901d4a */
[----:B------:R-:W-:-:S03]  /*6300*/  IADD3 R14, P1, R10, UR9, RZ ;  /* 0x000000090a0e7c10 */ /* 0x000fc6000ff3e0ff */
[----:B------:R2:W-:Y:S01]  /*6310*/  LDGSTS.E.BYPASS.LTC128B.128 [R244+0x14000], [R6.64+0x100] ;  /* 0x1400010006f47fae */ /* 0x0005e2000b901d4a */
[----:B------:R-:W-:Y:S02]  /*6320*/  IADD3.X R15, R11, UR4, RZ, P1, !PT ;  /* 0x000000040b0f7c10 */ /* 0x000fe40008ffe4ff */
[----:B------:R-:W-:Y:S01]  /*6330*/  IADD3 R12, P1, R14, UR9, RZ ;  /* 0x000000090e0c7c10 */ /* 0x000fe2000ff3e0ff */
[----:B------:R2:W-:Y:S03]  /*6340*/  LDGSTS.E.BYPASS.LTC128B.128 [R244+0x16000], [R6.64+0x180] ;  /* 0x1600018006f47fae */ /* 0x0005e6000b901d4a */
[----:B------:R-:W-:Y:S01]  /*6350*/  IADD3.X R13, R15, UR4, RZ, P1, !PT ;  /* 0x000000040f0d7c10 */ /* 0x000fe20008ffe4ff */
[----:B------:R3:W-:Y:S01]  /*6360*/  LDGSTS.E.BYPASS.LTC128B.128 [R244+0x10800], [R4.64] ;  /* 0x1080000004f47fae */ /* 0x0007e2000b901d4a */
[----:B------:R-:W-:-:S03]  /*6370*/  ISETP.GE.AND P1, PT, R165, 0x3, PT ;  /* 0x00000003a500780c */ /* 0x000fc60003f26270 */
[----:B------:R4:W-:Y:S04]  /*6380*/  LDGSTS.E.BYPASS.LTC128B.128 [R244+0x12800], [R10.64+0x80] ;  /* 0x128000800af47fae */ /* 0x0009e8000b901d4a */
[----:B------:R4:W-:Y:S01]  /*6390*/  LDGSTS.E.BYPASS.LTC128B.128 [R244+0x14800], [R10.64+0x100] ;  /* 0x148001000af47fae */ /* 0x0009e2000b901d4a */
[----:B-1----:R-:W-:-:S03]  /*63a0*/  IADD3 R8, P2, R4, UR9, RZ ;  /* 0x0000000904087c10 */ /* 0x002fc6000ff5e0ff */
[----:B------:R4:W-:Y:S01]  /*63b0*/  LDGSTS.E.BYPASS.LTC128B.128 [R244+0x16800], [R10.64+0x180] ;  /* 0x168001800af47fae */ /* 0x0009e2000b901d4a */
[----:B------:R-:W-:-:S05]  /*63c0*/  IADD3.X R9, R5, UR4, RZ, P2, !PT ;  /* 0x0000000405097c10 */ /* 0x000fca00097fe4ff */
[----:B------:R4:W-:Y:S01]  /*63d0*/  LDGSTS.E.BYPASS.LTC128B.128 [R244+0x11000], [R8.64] ;  /* 0x1100000008f47fae */ /* 0x0009e2000b901d4a */
[----:B--2---:R-:W-:-:S03]  /*63e0*/  IADD3 R6, P2, R8, UR9, RZ ;  /* 0x0000000908067c10 */ /* 0x004fc6000ff5e0ff */
[----:B------:R1:W-:Y:S01]  /*63f0*/  LDGSTS.E.BYPASS.LTC128B.128 [R244+0x13000], [R14.64+0x80] ;  /* 0x130000800ef47fae */ /* 0x0003e2000b901d4a */
[----:B------:R-:W-:-:S03]  /*6400*/  IADD3.X R7, R9, UR4, RZ, P2, !PT ;  /* 0x0000000409077c10 */ /* 0x000fc600097fe4ff */
        /* <DEDUP_REMOVED lines=8> */
[----:B------:R-:W-:Y:S04]  /*6490*/  LDSM.16.M88.4 R168, [R237+0x9000] ;  /* 0x00900000eda8783b */ /* 0x000fe80000000200 */
[----:B---3--:R-:W4:Y:S04]  /*64a0*/  LDSM.16.M88.4 R4, [R237+0x8000] ;  /* 0x00800000ed04783b */ /* 0x008f280000000200 */
[----:B------:R-:W-:Y:S04]  /*64b0*/  LDSM.16.M88.4 R16, [R236] ;  /* 0x00000000ec10783b */ /* 0x000fe80000000200 */
[----:B------:R-:W-:Y:S04]  /*64c0*/  LDSM.16.M88.4 R24, [R235] ;  /* 0x00000000eb18783b */ /* 0x000fe80000000200 */
[----:B-1----:R-:W1:Y:S04]  /*64d0*/  LDSM.16.M88.4 R12, [R237+0x9800] ;  /* 0x00980000ed0c783b */ /* 0x002e680000000200 */
[----:B------:R-:W3:Y:S04]  /*64e0*/  LDSM.16.M88.4 R188, [R227] ;  /* 0x00000000e3bc783b */ /* 0x000ee80000000200 */
[----:B------:R-:W5:Y:S04]  /*64f0*/  LDSM.16.M88.4 R20, [R226] ;  /* 0x00000000e214783b */ /* 0x000f680000000200 */
[----:B------:R-:W1:Y:S04]  /*6500*/  LDSM.16.M88.4 R192, [R225] ;  /* 0x00000000e1c0783b */ /* 0x000e680000000200 */
[----:B------:R-:W-:Y:S01]  /*6510*/  LDSM.16.M88.4 R184, [R231+0x8000] ;  /* 0x00800000e7b8783b */ /* 0x000fe20000000200 */
[C---:B--2---:R-:W-:Y:S03]  /*6520*/  HMMA.16816.F32 R180, R28.reuse, R176, RZ ;  /* 0x000000b01cb4723c */ /* 0x044fe600000018ff */
[----:B------:R-:W-:Y:S04]  /*6530*/  LDSM.16.M88.4 R196, [R224] ;  /* 0x00000000e0c4783b */ /* 0x000fe80000000200 */
[----:B------:R-:W0:Y:S01]  /*6540*/  LDGDEPBAR ;  /* 0x00000000000079af */ /* 0x000e220000000000 */
[C---:B----4-:R-:W-:Y:S08]  /*6550*/  HMMA.16816.F32 R8, R28.reuse, R4, RZ ;  /* 0x000000041c08723c */ /* 0x050ff000000018ff */
[C---:B------:R-:W-:Y:S08]  /*6560*/  HMMA.16816.F32 R4, R28.reuse, R6, RZ ;  /* 0x000000061c04723c */ /* 0x040ff000000018ff */
        /* <DEDUP_REMOVED lines=17> */
[----:B------:R-:W5:Y:S04]  /*6680*/  LDSM.16.M88.4 R16, [R233] ;  /* 0x00000000e910783b */ /* 0x000f680000000200 */
        /* <DEDUP_REMOVED lines=14> */
[C---:B-----5:R-:W-:Y:S08]  /*6770*/  HMMA.16816.F32 R8, R16.reuse, R196, R8 ;  /* 0x000000c41008723c */ /* 0x060ff00000001808 */
[C---:B------:R-:W-:Y:S01]  /*6780*/  HMMA.16816.F32 R4, R16.reuse, R198, R4 ;  /* 0x000000c61004723c */ /* 0x040fe20000001804 */
[----:B------:R-:W-:Y:S07]  /*6790*/  LDSM.16.M88.4 R196, [R221] ;  /* 0x00000000ddc4783b */ /* 0x000fee0000000200 */
        /* <DEDUP_REMOVED lines=8> */
[----:B------:R-:W-:Y:S04]  /*6820*/  LDSM.16.M88.4 R188, [R223] ;  /* 0x00000000dfbc783b */ /* 0x000fe80000000200 */
[----:B------:R-:W-:Y:S03]  /*6830*/  LDSM.16.M88.4 R16, [R222] ;  /* 0x00000000de10783b */ /* 0x000fe60000000200 */
        /* <DEDUP_REMOVED lines=18> */
[----:B------:R-:W4:Y:S07]  /*6960*/  LDSM.16.M88.4 R16, [R231+0xb000] ;  /* 0x00b00000e710783b */ /* 0x000f2e0000000200 */
[C---:B------:R-:W-:Y:S08]  /*6970*/  HMMA.16816.F32 R172, R12.reuse, R196, R172 ;  /* 0x000000c40cac723c */ /* 0x040ff000000018ac */
        /* <DEDUP_REMOVED lines=12> */
[C---:B----4-:R-:W-:Y:S08]  /*6a40*/  HMMA.16816.F32 R172, R20.reuse, R16, R172 ;  /* 0x0000001014ac723c */ /* 0x050ff000000018ac */
[C---:B------:R-:W-:Y:S01]  /*6a50*/  HMMA.16816.F32 R168, R20.reuse, R18, R168 ;  /* 0x0000001214a8723c */ /* 0x040fe200000018a8 */
[----:B------:R-:W4:Y:S07]  /*6a60*/  LDSM.16.M88.4 R16, [R224+0x3800] ;  /* 0x00380000e010783b */ /* 0x000f2e0000000200 */
[C---:B------:R-:W-:Y:S08]  /*6a70*/  HMMA.16816.F32 R32, R20.reuse, R192, R32 ;  /* 0x000000c01420723c */ /* 0x040ff00000001820 */
[----:B------:R-:W-:Y:S01]  /*6a80*/  HMMA.16816.F32 R28, R20, R194, R28 ;  /* 0x000000c2141c723c */ /* 0x000fe2000000181c */
[----:B------:R-:W5:Y:S04]  /*6a90*/  LDSM.16.M88.4 R20, [R238+0x4000] ;  /* 0x00400000ee14783b */ /* 0x000f680000000200 */
[----:B------:R-:W-:Y:S03]  /*6aa0*/  LDSM.16.M88.4 R192, [R218] ;  /* 0x00000000dac0783b */ /* 0x000fe60000000200 */
        /* <DEDUP_REMOVED lines=12> */
[----:B------:R-:W4:Y:S03]  /*6b70*/  LDSM.16.M88.4 R12, [R219] ;  /* 0x00000000db0c783b */ /* 0x000f260000000200 */
[C---:B-----5:R-:W-:Y:S08]  /*6b80*/  HMMA.16816.F32 R8, R20.reuse, R196, R8 ;  /* 0x000000c41408723c */ /* 0x060ff00000001808 */
[C---:B------:R-:W-:Y:S01]  /*6b90*/  HMMA.16816.F32 R4, R20.reuse, R198, R4 ;  /* 0x000000c61404723c */ /* 0x040fe20000001804 */
[----:B------:R-:W-:Y:S07]  /*6ba0*/  LDSM.16.M88.4 R196, [R231+0xd000] ;  /* 0x00d00000e7c4783b */ /* 0x000fee0000000200 */
[C---:B-1----:R-:W-:Y:S08]  /*6bb0*/  HMMA.16816.F32 R180, R20.reuse, R184, R180 ;  /* 0x000000b814b4723c */ /* 0x042ff000000018b4 */
[C---:B------:R-:W-:Y:S01]  /*6bc0*/  HMMA.16816.F32 R176, R20.reuse, R186, R176 ;  /* 0x000000ba14b0723c */ /* 0x040fe200000018b0 */
[----:B------:R-:W1:Y:S07]  /*6bd0*/  LDSM.16.M88.4 R184, [R217] ;  /* 0x00000000d9b8783b */ /* 0x000e6e0000000200 */
[C---:B--2---:R-:W-:Y:S08]  /*6be0*/  HMMA.16816.F32 R172, R20.reuse, R24, R172 ;  /* 0x0000001814ac723c */ /* 0x044ff000000018ac */
[C---:B------:R-:W-:Y:S01]  /*6bf0*/  HMMA.16816.F32 R168, R20.reuse, R26, R168 ;  /* 0x0000001a14a8723c */ /* 0x040fe200000018a8 */
[----:B------:R-:W2:Y:S07]  /*6c00*/  LDSM.16.M88.4 R24, [R216] ;  /* 0x00000000d818783b */ /* 0x000eae0000000200 */
[C---:B---3--:R-:W-:Y:S08]  /*6c10*/  HMMA.16816.F32 R32, R20.reuse, R188, R32 ;  /* 0x000000bc1420723c */ /* 0x048ff00000001820 */
[----:B------:R-:W-:Y:S01]  /*6c20*/  HMMA.16816.F32 R28, R20, R190, R28 ;  /* 0x000000be141c723c */ /* 0x000fe2000000181c */
[----:B------:R-:W-:Y:S04]  /*6c30*/  LDSM.16.M88.4 R188, [R231+0xc000] ;  /* 0x00c00000e7bc783b */ /* 0x000fe80000000200 */
        /* <DEDUP_REMOVED lines=21> */
[C---:B------:R-:W-:Y:S08]  /*6d90*/  HMMA.16816.F32 R168, R12.reuse, R198, R168 ;  /* 0x000000c60ca8723c */ /* 0x040ff000000018a8 */
        /* <DEDUP_REMOVED lines=15> */
[----:B------:R-:W4:Y:S04]  /*6e90*/  LDSM.16.M88.4 R20, [R215] ;  /* 0x00000000d714783b */ /* 0x000f280000000200 */
[----:B------:R-:W5:Y:S03]  /*6ea0*/  LDSM.16.M88.4 R16, [R237+0xf800] ;  /* 0x00f80000ed10783b */ /* 0x000f660000000200 */
[C---:B-1----:R-:W-:Y:S08]  /*6eb0*/  HMMA.16816.F32 R4, R12.reuse, R186, R4 ;  /* 0x000000ba0c04723c */ /* 0x042ff00000001804 */
[C---:B------:R-:W-:Y:S01]  /*6ec0*/  HMMA.16816.F32 R8, R12.reuse, R184, R8 ;  /* 0x000000b80c08723c */ /* 0x040fe20000001808 */
[----:B------:R-:W-:Y:S07]  /*6ed0*/  LDSM.16.M88.4 R184, [R231+0xe000] ;  /* 0x00e00000e7b8783b */ /* 0x000fee0000000200 */
[C---:B--2---:R-:W-:Y:S08]  /*6ee0*/  HMMA.16816.F32 R180, R12.reuse, R24, R180 ;  /* 0x000000180cb4723c */ /* 0x044ff000000018b4 */
[C---:B------:R-:W-:Y:S01]  /*6ef0*/  HMMA.16816.F32 R176, R12.reuse, R26, R176 ;  /* 0x0000001a0cb0723c */ /* 0x040fe200000018b0 */
[----:B------:R-:W1:Y:S07]  /*6f00*/  LDSM.16.M88.4 R24, [R234+0x6000] ;  /* 0x00600000ea18783b */ /* 0x000e6e0000000200 */
[C---:B---3--:R-:W-:Y:S08]  /*6f10*/  HMMA.16816.F32 R172, R12.reuse, R188, R172 ;  /* 0x000000bc0cac723c */ /* 0x048ff000000018ac */
[----:B------:R-:W-:Y:S01]  /*6f20*/  HMMA.16816.F32 R168, R12, R190, R168 ;  /* 0x000000be0ca8723c */ /* 0x000fe200000018a8 */
[----:B------:R-:W2:Y:S07]  /*6f30*/  LDSM.16.M88.4 R188, [R214] ;  /* 0x00000000d6bc783b */ /* 0x000eae0000000200 */
[----:B----4-:R-:W-:Y:S08]  /*6f40*/  HMMA.16816.F32 R4, R192, R22, R4 ;  /* 0x00000016c004723c */ /* 0x010ff00000001804 */
[C---:B-----5:R-:W-:Y:S08]  /*6f50*/  HMMA.16816.F32 R32, R12.reuse, R16, R32 ;  /* 0x000000100c20723c */ /* 0x060ff00000001820 */
[----:B------:R-:W-:Y:S01]  /*6f60*/  HMMA.16816.F32 R28, R12, R18, R28 ;  /* 0x000000120c1c723c */ /* 0x000fe2000000181c */
[----:B------:R-:W-:Y:S04]  /*6f70*/  LDSM.16.M88.4 R16, [R233+0x6000] ;  /* 0x00600000e910783b */ /* 0x000fe80000000200 */
[----:B------:R-:W3:Y:S03]  /*6f80*/  LDSM.16.M88.4 R12, [R224+0x6000] ;  /* 0x00600000e00c783b */ /* 0x000ee60000000200 */
[----:B------:R-:W-:Y:S01]  /*6f90*/  HMMA.16816.F32 R8, R192, R20, R8 ;  /* 0x00000014c008723c */ /* 0x000fe20000001808 */
[----:B------:R-:W4:Y:S07]  /*6fa0*/  LDSM.16.M88.4 R20, [R231+0xe800] ;  /* 0x00e80000e714783b */ /* 0x000f2e0000000200 */
[----:B-1----:R-:W-:Y:S08]  /*6fb0*/  HMMA.16816.F32 R4, R24, R186, R4 ;  /* 0x000000ba1804723c */ /* 0x002ff00000001804 */
[C---:B--2---:R-:W-:Y:S08]  /*6fc0*/  HMMA.16816.F32 R180, R192.reuse, R188, R180 ;  /* 0x000000bcc0b4723c */ /* 0x044ff000000018b4 */
[----:B------:R-:W-:Y:S01]  /*6fd0*/  HMMA.16816.F32 R188, R192, R190, R176 ;  /* 0x000000bec0bc723c */ /* 0x000fe200000018b0 */
[----:B------:R-:W1:Y:S07]  /*6fe0*/  LDSM.16.M88.4 R176, [R224+0x6800] ;  /* 0x00680000e0b0783b */ /* 0x000e6e0000000200 */
[----:B------:R-:W-:Y:S01]  /*6ff0*/  HMMA.16816.F32 R8, R24, R184, R8 ;  /* 0x000000b81808723c */ /* 0x000fe20000001808 */
[----:B------:R-:W2:Y:S07]  /*7000*/  LDSM.16.M88.4 R184, [R213] ;  /* 0x00000000d5b8783b */ /* 0x000eae0000000200 */
[----:B---3--:R-:W-:Y:S08]  /*7010*/  HMMA.16816.F32 R4, R16, R14, R4 ;  /* 0x0000000e1004723c */ /* 0x008ff00000001804 */
[C---:B----4-:R-:W-:Y:S08]  /*7020*/  HMMA.16816.F32 R180, R24.reuse, R20, R180 ;  /* 0x0000001418b4723c */ /* 0x050ff000000018b4 */
[----:B------:R-:W-:Y:S01]  /*7030*/  HMMA.16816.F32 R188, R24, R22, R188 ;  /* 0x0000001618bc723c */ /* 0x000fe200000018bc */
[----:B------:R-:W3:Y:S07]  /*7040*/  LDSM.16.M88.4 R20, [R212] ;  /* 0x00000000d414783b */ /* 0x000eee0000000200 */
[----:B------:R-:W-:Y:S01]  /*7050*/  HMMA.16816.F32 R8, R16, R12, R8 ;  /* 0x0000000c1008723c */ /* 0x000fe20000001808 */
[----:B------:R-:W4:Y:S01]  /*7060*/  LDSM.16.M88.4 R12, [R231+0xf000] ;  /* 0x00f00000e70c783b */ /* 0x000f220000000200 */
[----:B------:R-:W-:-:S02]  /*7070*/  FMUL.FTZ R4, R4, c[0x0][0x2ec] ;  /* 0x0000bb0004047a20 */ /* 0x000fc40000410000 */
[----:B------:R-:W-:Y:S02]  /*7080*/  FMUL.FTZ R5, R5, c[0x0][0x2ec] ;  /* 0x0000bb0005057a20 */ /* 0x000fe40000410000 */
[----:B------:R-:W-:Y:S02]  /*7090*/  FMUL.FTZ R6, R6, c[0x0][0x2ec] ;  /* 0x0000bb0006067a20 */ /* 0x000fe40000410000 */
[----:B-1----:R-:W-:Y:S01]  /*70a0*/  HMMA.16816.F32 R180, R16, R176, R180 ;  /* 0x000000b010b4723c */ /* 0x002fe200000018b4 */
[----:B------:R-:W-:Y:S07]  /*70b0*/  MUFU.TANH R176, R4 ;  /* 0x0000000400b07308 */ /* 0x000fee0000002400 */
[----:B--2---:R-:W-:Y:S01]  /*70c0*/  HMMA.16816.F32 R172, R192, R184, R172 ;  /* 0x000000b8c0ac723c */ /* 0x004fe200000018ac */
[----:B------:R-:W-:Y:S07]  /*70d0*/  MUFU.TANH R185, R5 ;  /* 0x0000000500b97308 */ /* 0x000fee0000002400 */
[----:B------:R-:W-:Y:S01]  /*70e0*/  HMMA.16816.F32 R188, R16, R178, R188 ;  /* 0x000000b210bc723c */ /* 0x000fe200000018bc */
[----:B------:R1:W-:Y:S01]  /*70f0*/  MUFU.TANH R177, R6 ;  /* 0x0000000600b17308 */ /* 0x0003e20000002400 */
[----:B------:R-:W-:-:S02]  /*7100*/  FMUL.FTZ R9, R9, c[0x0][0x2ec] ;  /* 0x0000bb0009097a20 */ /* 0x000fc40000410000 */
[----:B------:R-:W-:Y:S02]  /*7110*/  FMUL.FTZ R11, R11, c[0x0][0x2ec] ;  /* 0x0000bb000b0b7a20 */ /* 0x000fe40000410000 */
[----:B------:R-:W-:Y:S02]  /*7120*/  FMUL.FTZ R0, R8, c[0x0][0x2ec] ;  /* 0x0000bb0008007a20 */ /* 0x000fe40000410000 */
[----:B------:R-:W-:Y:S01]  /*7130*/  HMMA.16816.F32 R168, R192, R186, R168 ;  /* 0x000000bac0a8723c */ /* 0x000fe200000018a8 */
[----:B------:R-:W-:Y:S01]  /*7140*/  FMUL.FTZ R178, R7, c[0x0][0x2ec] ;  /* 0x0000bb0007b27a20 */ /* 0x000fe20000410000 */
[----:B------:R-:W-:Y:S01]  /*7150*/  MUFU.TANH R184, R9 ;  /* 0x0000000900b87308 */ /* 0x000fe20000002400 */
[----:B------:R-:W-:Y:S02]  /*7160*/  FMUL.FTZ R2, R10, c[0x0][0x2ec] ;  /* 0x0000bb000a027a20 */ /* 0x000fe40000410000 */
[----:B------:R-:W-:-:S03]  /*7170*/  FMUL.FTZ R179, R180, c[0x0][0x2ec] ;  /* 0x0000bb00b4b37a20 */ /* 0x000fc60000410000 */
[C---:B---3--:R-:W-:Y:S01]  /*7180*/  HMMA.16816.F32 R32, R192.reuse, R20, R32 ;  /* 0x00000014c020723c */ /* 0x048fe20000001820 */
[----:B-1----:R-:W1:Y:S01]  /*7190*/  LDSM.16.M88.4 R4, [R231+0xf800] ;  /* 0x00f80000e704783b */ /* 0x002e620000000200 */
[----:B------:R2:W-:Y:S05]  /*71a0*/  MUFU.TANH R197, R11 ;  /* 0x0000000b00c57308 */ /* 0x0005ea0000002400 */
[----:B------:R-:W-:Y:S01]  /*71b0*/  FMUL.FTZ R20, R181, c[0x0][0x2ec] ;  /* 0x0000bb00b5147a20 */ /* 0x000fe20000410000 */
[----:B------:R-:W-:Y:S01]  /*71c0*/  HMMA.16816.F32 R28, R192, R22, R28 ;  /* 0x00000016c01c723c */ /* 0x000fe2000000181c */
[----:B------:R-:W-:Y:S01]  /*71d0*/  FMUL.FTZ R21, R183, c[0x0][0x2ec] ;  /* 0x0000bb00b7157a20 */ /* 0x000fe20000410000 */
[----:B------:R-:W3:Y:S05]  /*71e0*/  MUFU.TANH R0, R0 ;  /* 0x0000000000007308 */ /* 0x000eea0000002400 */
[----:B------:R-:W-:Y:S01]  /*71f0*/  FMUL.FTZ R23, R189, c[0x0][0x2ec] ;  /* 0x0000bb00bd177a20 */ /* 0x000fe20000410000 */
[C---:B----4-:R-:W-:Y:S01]  /*7200*/  HMMA.16816.F32 R172, R24.reuse, R12, R172 ;  /* 0x0000000c18ac723c */ /* 0x050fe200000018ac */
[----:B------:R-:W-:Y:S01]  /*7210*/  FMUL.FTZ R22, R182, c[0x0][0x2ec] ;  /* 0x0000bb00b6167a20 */ /* 0x000fe20000410000 */
[----:B--2---:R-:W2:Y:S01]  /*7220*/  LDSM.16.M88.4 R8, [R224+0x7000] ;  /* 0x00700000e008783b */ /* 0x004ea20000000200 */
[----:B------:R-:W-:Y:S05]  /*7230*/  MUFU.TANH R179, R179 ;  /* 0x000000b300b37308 */ /* 0x000fea0000002400 */
[----:B------:R-:W-:Y:S01]  /*7240*/  HMMA.16816.F32 R168, R24, R14, R168 ;  /* 0x0000000e18a8723c */ /* 0x000fe200000018a8 */
[----:B------:R-:W4:Y:S01]  /*7250*/  LDSM.16.M88.4 R12, [R224+0x7800] ;  /* 0x00780000e00c783b */ /* 0x000f220000000200 */
[----:B------:R-:W-:-:S04]  /*7260*/  DEPBAR.LE SB0, 0x0 ;  /* 0x000080000000791a */ /* 0x000fc80000000000 */
[----:B------:R-:W-:Y:S08]  /*7270*/  MUFU.TANH R20, R20 ;  /* 0x0000001400147308 */ /* 0x000ff00000002400 */
[----:B------:R-:W-:Y:S01]  /*7280*/  MUFU.TANH R23, R23 ;  /* 0x0000001700177308 */ /* 0x000fe20000002400 */
[C---:B-1----:R-:W-:Y:S07]  /*7290*/  HMMA.16816.F32 R32, R24.reuse, R4, R32 ;  /* 0x000000041820723c */ /* 0x042fee0000001820 */
[----:B------:R-:W-:Y:S01]  /*72a0*/  MUFU.TANH R178, R178 ;  /* 0x000000b200b27308 */ /* 0x000fe20000002400 */
[----:B------:R-:W-:Y:S01]  /*72b0*/  FMUL.FTZ R4, R190, c[0x0][0x2ec] ;  /* 0x0000bb00be047a20 */ /* 0x000fe20000410000 */
[----:B------:R-:W-:Y:S01]  /*72c0*/  HMMA.16816.F32 R28, R24, R6, R28 ;  /* 0x00000006181c723c */ /* 0x000fe2000000181c */
[----:B------:R-:W-:-:S05]  /*72d0*/  FMUL.FTZ R5, R191, c[0x0][0x2ec] ;  /* 0x0000bb00bf057a20 */ /* 0x000fca0000410000 */
[----:B------:R-:W-:Y:S02]  /*72e0*/  MUFU.TANH R2, R2 ;  /* 0x0000000200027308 */ /* 0x000fe40000002400 */
[C---:B--2---:R-:W-:Y:S06]  /*72f0*/  HMMA.16816.F32 R172, R16.reuse, R8, R172 ;  /* 0x0000000810ac723c */ /* 0x044fec00000018ac */
[----:B------:R-:W-:Y:S01]  /*7300*/  MUFU.TANH R22, R22 ;  /* 0x0000001600167308 */ /* 0x000fe20000002400 */
[----:B------:R-:W-:Y:S01]  /*7310*/  FMUL.FTZ R8, R188, c[0x0][0x2ec] ;  /* 0x0000bb00bc087a20 */ /* 0x000fe20000410000 */
[C---:B------:R-:W-:Y:S06]  /*7320*/  HMMA.16816.F32 R168, R16.reuse, R10, R168 ;  /* 0x0000000a10a8723c */ /* 0x040fec00000018a8 */
[----:B------:R-:W-:Y:S01]  /*7330*/  MUFU.TANH R21, R21 ;  /* 0x0000001500157308 */ /* 0x000fe20000002400 */
[----:B------:R-:W-:Y:S01]  /*7340*/  IMAD R11, R243, 0x40, R202 ;  /* 0x00000040f30b7824 */ /* 0x000fe200078e02ca */
[----:B----4-:R-:W-:Y:S06]  /*7350*/  HMMA.16816.F32 R32, R16, R12, R32 ;  /* 0x0000000c1020723c */ /* 0x010fec0000001820 */
[----:B------:R-:W1:Y:S01]  /*7360*/  MUFU.TANH R8, R8 ;  /* 0x0000000800087308 */ /* 0x000e620000002400 */
[----:B------:R-:W-:-:S02]  /*7370*/  IADD3 R27, R11, 0x18, RZ ;  /* 0x000000180b1b7810 */ /* 0x000fc40007ffe0ff */
[CC--:B------:R-:W-:Y:S01]  /*7380*/  ISETP.GE.AND P6, PT, R11.reuse, R201.reuse, PT ;  /* 0x000000c90b00720c */ /* 0x0c0fe20003fc6270 */
[----:B------:R-:W-:Y:S01]  /*7390*/  HMMA.16816.F32 R28, R16, R14, R28 ;  /* 0x0000000e101c723c */ /* 0x000fe2000000181c */
[----:B------:R-:W-:Y:S01]  /*73a0*/  FMUL.FTZ R7, R172, c[0x0][0x2ec] ;  /* 0x0000bb00ac077a20 */ /* 0x000fe20000410000 */
[----:B------:R-:W-:Y:S01]  /*73b0*/  IADD3 R165, R11, 0x11, RZ ;  /* 0x000000110ba57810 */ /* 0x000fe20007ffe0ff */
[----:B------:R-:W-:Y:S01]  /*73c0*/  FMUL.FTZ R173, R173, c[0x0][0x2ec] ;  /* 0x0000bb00adad7a20 */ /* 0x000fe20000410000 */
[----:B---3--:R-:W-:Y:S01]  /*73d0*/  FSEL R10, R0, -INF , !P6 ;  /* 0xff800000000a7808 */ /* 0x008fe20007000000 */
[----:B------:R-:W-:Y:S01]  /*73e0*/  FMUL.FTZ R6, R174, c[0x0][0x2ec] ;  /* 0x0000bb00ae067a20 */ /* 0x000fe20000410000 */
[----:B------:R-:W-:Y:S01]  /*73f0*/  IADD3 R12, R11, 0x38, RZ ;  /* 0x000000380b0c7810 */ /* 0x000fe20007ffe0ff */
[----:B------:R-:W-:Y:S01]  /*7400*/  MUFU.TANH R7, R7 ;  /* 0x0000000700077308 */ /* 0x000fe20000002400 */
[----:B------:R-:W-:Y:S01]  /*7410*/  FMUL.FTZ R172, R171, c[0x0][0x2ec] ;  /* 0x0000bb00abac7a20 */ /* 0x000fe20000410000 */
[C---:B------:R-:W-:Y:S01]  /*7420*/  IADD3 R171, R11.reuse, 0x1, RZ ;  /* 0x000000010bab7810 */ /* 0x040fe20007ffe0ff */
[----:B------:R-:W-:Y:S01]  /*7430*/  FMUL.FTZ R168, R168, c[0x0][0x2ec] ;  /* 0x0000bb00a8a87a20 */ /* 0x000fe20000410000 */
[C---:B------:R-:W-:Y:S01]  /*7440*/  IADD3 R16, R11.reuse, 0x28, RZ ;  /* 0x000000280b107810 */ /* 0x040fe20007ffe0ff */
[----:B------:R-:W-:Y:S01]  /*7450*/  FMUL.FTZ R194, R170, c[0x0][0x2ec] ;  /* 0x0000bb00aac27a20 */ /* 0x000fe20000410000 */
[----:B------:R-:W-:Y:S01]  /*7460*/  IADD3 R170, R11, 0x8, RZ ;  /* 0x000000080baa7810 */ /* 0x000fe20007ffe0ff */
[----:B------:R-:W-:Y:S01]  /*7470*/  FMUL.FTZ R196, R169, c[0x0][0x2ec] ;  /* 0x0000bb00a9c47a20 */ /* 0x000fe20000410000 */
[----:B------:R2:W3:Y:S01]  /*7480*/  MUFU.TANH R198, R168 ;  /* 0x000000a800c67308 */ /* 0x0004e20000002400 */
[-C--:B------:R-:W-:Y:S01]  /*7490*/  ISETP.GE.AND P5, PT, R171, R201.reuse, PT ;  /* 0x000000c9ab00720c */ /* 0x080fe20003fa6270 */
[----:B------:R-:W-:Y:S01]  /*74a0*/  FMUL.FTZ R32, R32, c[0x0][0x2ec] ;  /* 0x0000bb0020207a20 */ /* 0x000fe20000410000 */
[-C--:B------:R-:W-:Y:S01]  /*74b0*/  ISETP.GE.AND P4, PT, R170, R201.reuse, PT ;  /* 0x000000c9aa00720c */ /* 0x080fe20003f86270 */
[----:B------:R-:W-:Y:S01]  /*74c0*/  FMUL.FTZ R175, R175, c[0x0][0x2ec] ;  /* 0x0000bb00afaf7a20 */ /* 0x000fe20000410000 */
[----:B------:R-:W-:Y:S01]  /*74d0*/  FSEL R9, R184, -INF , !P5 ;  /* 0xff800000b8097808 */ /* 0x000fe20006800000 */
[----:B------:R-:W-:Y:S01]  /*74e0*/  FMUL.FTZ R35, R35, c[0x0][0x2ec] ;  /* 0x0000bb0023237a20 */ /* 0x000fe20000410000 */
[----:B------:R-:W-:Y:S01]  /*74f0*/  IADD3 R169, R11, 0x9, RZ ;  /* 0x000000090ba97810 */ /* 0x000fe20007ffe0ff */
[----:B------:R4:W-:Y:S01]  /*7500*/  MUFU.TANH R186, R32 ;  /* 0x0000002000ba7308 */ /* 0x0009e20000002400 */
[----:B------:R-:W-:Y:S01]  /*7510*/  FMUL.FTZ R28, R28, c[0x0][0x2ec] ;  /* 0x0000bb001c1c7a20 */ /* 0x000fe20000410000 */
[----:B------:R-:W-:Y:S01]  /*7520*/  FSEL R176, R176, -INF , !P4 ;  /* 0xff800000b0b07808 */ /* 0x000fe20006000000 */
[----:B------:R-:W-:Y:S01]  /*7530*/  FMUL.FTZ R29, R29, c[0x0][0x2ec] ;  /* 0x0000bb001d1d7a20 */ /* 0x000fe20000410000 */
[-C--:B------:R-:W-:Y:S01]  /*7540*/  ISETP.GE.AND P4, PT, R27, R201.reuse, PT ;  /* 0x000000c91b00720c */ /* 0x080fe20003f86270 */
[----:B------:R-:W-:Y:S01]  /*7550*/  FMUL.FTZ R30, R30, c[0x0][0x2ec] ;  /* 0x0000bb001e1e7a20 */ /* 0x000fe20000410000 */
[----:B------:R-:W-:Y:S01]  /*7560*/  ISETP.GE.AND P3, PT, R169, R201, PT ;  /* 0x000000c9a900720c */ /* 0x000fe20003f66270 */
[----:B------:R-:W-:Y:S01]  /*7570*/  FMUL.FTZ R31, R31, c[0x0][0x2ec] ;  /* 0x0000bb001f1f7a20 */ /* 0x000fe20000410000 */
[----:B------:R-:W5:Y:S01]  /*7580*/  MUFU.TANH R184, R28 ;  /* 0x0000001c00b87308 */ /* 0x000f620000002400 */
[----:B--2---:R-:W-:-:S02]  /*7590*/  IADD3 R168, R11, 0x10, RZ ;  /* 0x000000100ba87810 */ /* 0x004fc40007ffe0ff */
[----:B------:R-:W-:Y:S02]  /*75a0*/  IADD3 R19, R11, 0x19, RZ ;  /* 0x000000190b137810 */ /* 0x000fe40007ffe0ff */
[----:B-1----:R-:W-:Y:S02]  /*75b0*/  FSEL R24, R8, -INF , !P4 ;  /* 0xff80000008187808 */ /* 0x002fe40006000000 */
[-C--:B------:R-:W-:Y:S01]  /*75c0*/  ISETP.GE.AND P4, PT, R16, R201.reuse, PT ;  /* 0x000000c91000720c */ /* 0x080fe20003f86270 */
[----:B----4-:R-:W-:Y:S01]  /*75d0*/  FMUL.FTZ R32, R33, c[0x0][0x2ec] ;  /* 0x0000bb0021207a20 */ /* 0x010fe20000410000 */
[----:B------:R-:W1:Y:S01]  /*75e0*/  MUFU.TANH R199, R173 ;  /* 0x000000ad00c77308 */ /* 0x000e620000002400 */
[----:B------:R-:W-:Y:S02]  /*75f0*/  FSEL R0, R185, -INF , !P3 ;  /* 0xff800000b9007808 */ /* 0x000fe40005800000 */
[-C--:B------:R-:W-:Y:S02]  /*7600*/  ISETP.GE.AND P6, PT, R168, R201.reuse, PT ;  /* 0x000000c9a800720c */ /* 0x080fe40003fc6270 */
[----:B------:R-:W-:-:S02]  /*7610*/  ISETP.GE.AND P5, PT, R165, R201, PT ;  /* 0x000000c9a500720c */ /* 0x000fc40003fa6270 */
[-C--:B------:R-:W-:Y:S01]  /*7620*/  ISETP.GE.AND P3, PT, R19, R201.reuse, PT ;  /* 0x000000c91300720c */ /* 0x080fe20003f66270 */
[----:B------:R-:W2:Y:S01]  /*7630*/  MUFU.TANH R196, R196 ;  /* 0x000000c400c47308 */ /* 0x000ea20000002400 */
[C---:B------:R-:W-:Y:S02]  /*7640*/  IADD3 R18, R11.reuse, 0x20, RZ ;  /* 0x000000200b127810 */ /* 0x040fe40007ffe0ff */
[C---:B------:R-:W-:Y:S02]  /*7650*/  IADD3 R17, R11.reuse, 0x21, RZ ;  /* 0x000000210b117810 */ /* 0x040fe40007ffe0ff */
[----:B------:R-:W-:Y:S02]  /*7660*/  IADD3 R15, R11, 0x29, RZ ;  /* 0x000000290b0f7810 */ /* 0x000fe40007ffe0ff */
[----:B---3--:R-:W-:Y:S01]  /*7670*/  FSEL R198, R198, -INF , !P4 ;  /* 0xff800000c6c67808 */ /* 0x008fe20006000000 */
[----:B------:R-:W3:Y:S01]  /*7680*/  MUFU.TANH R32, R32 ;  /* 0x0000002000207308 */ /* 0x000ee20000002400 */
[----:B------:R-:W-:-:S02]  /*7690*/  ISETP.GE.AND P4, PT, R12, R201, PT ;  /* 0x000000c90c00720c */ /* 0x000fc40003f86270 */
[----:B------:R-:W-:Y:S02]  /*76a0*/  FSEL R26, R179, -INF , !P6 ;  /* 0xff800000b31a7808 */ /* 0x000fe40007000000 */
[----:B------:R-:W-:Y:S02]  /*76b0*/  FSEL R25, R20, -INF , !P5 ;  /* 0xff80000014197808 */ /* 0x000fe40006800000 */
[----:B------:R-:W-:Y:S01]  /*76c0*/  FSEL R23, R23, -INF , !P3 ;  /* 0xff80000017177808 */ /* 0x000fe20005800000 */
[----:B------:R4:W1:Y:S01]  /*76d0*/  MUFU.TANH R183, R29 ;  /* 0x0000001d00b77308 */ /* 0x0008620000002400 */
[C---:B------:R-:W-:Y:S02]  /*76e0*/  ISETP.GE.AND P2, PT, R11.reuse, R200, PT ;  /* 0x000000c80b00720c */ /* 0x040fe40003f46270 */
[C---:B------:R-:W-:Y:S02]  /*76f0*/  IADD3 R14, R11.reuse, 0x30, RZ ;  /* 0x000000300b0e7810 */ /* 0x040fe40007ffe0ff */
[----:B------:R-:W-:-:S02]  /*7700*/  IADD3 R13, R11, 0x31, RZ ;  /* 0x000000310b0d7810 */ /* 0x000fc40007ffe0ff */
[-C--:B------:R-:W-:Y:S01]  /*7710*/  ISETP.GE.AND P6, PT, R18, R201.reuse, PT ;  /* 0x000000c91200720c */ /* 0x080fe20003fc6270 */
[----:B------:R-:W2:Y:S01]  /*7720*/  MUFU.TANH R4, R4 ;  /* 0x0000000400047308 */ /* 0x000ea20000002400 */
[-C--:B------:R-:W-:Y:S02]  /*7730*/  ISETP.GE.AND P5, PT, R17, R201.reuse, PT ;  /* 0x000000c91100720c */ /* 0x080fe40003fa6270 */
[----:B------:R-:W-:Y:S02]  /*7740*/  ISETP.GE.AND P3, PT, R15, R201, PT ;  /* 0x000000c90f00720c */ /* 0x000fe40003f66270 */
[----:B------:R-:W-:Y:S02]  /*7750*/  IADD3 R11, R11, 0x39, RZ ;  /* 0x000000390b0b7810 */ /* 0x000fe40007ffe0ff */
[----:B-----5:R-:W-:Y:S01]  /*7760*/  FSEL R184, R184, -INF , !P4 ;  /* 0xff800000b8b87808 */ /* 0x020fe20006000000 */
[----:B----4-:R-:W-:Y:S01]  /*7770*/  FMUL.FTZ R29, R34, c[0x0][0x2ec] ;  /* 0x0000bb00221d7a20 */ /* 0x010fe20000410000 */
[----:B------:R-:W4:Y:S01]  /*7780*/  MUFU.TANH R5, R5 ;  /* 0x0000000500057308 */ /* 0x000f220000002400 */
[----:B------:R-:W-:-:S02]  /*7790*/  ISETP.GE.AND P4, PT, R169, R200, PT ;  /* 0x000000c8a900720c */ /* 0x000fc40003f86270 */
[----:B------:R-:W-:Y:S02]  /*77a0*/  FSEL R202, R7, -INF , !P6 ;  /* 0xff80000007ca7808 */ /* 0x000fe40007000000 */
[----:B-1----:R-:W-:Y:S02]  /*77b0*/  FSEL R199, R199, -INF , !P5 ;  /* 0xff800000c7c77808 */ /* 0x002fe40006800000 */
[----:B--2---:R-:W-:Y:S01]  /*77c0*/  FSEL R196, R196, -INF , !P3 ;  /* 0xff800000c4c47808 */ /* 0x004fe20005800000 */
[----:B------:R-:W1:Y:S01]  /*77d0*/  MUFU.TANH R6, R6 ;  /* 0x0000000600067308 */ /* 0x000e620000002400 */
[-C--:B------:R-:W-:Y:S02]  /*77e0*/  ISETP.GE.AND P6, PT, R14, R201.reuse, PT ;  /* 0x000000c90e00720c */ /* 0x080fe40003fc6270 */
[-C--:B------:R-:W-:Y:S02]  /*77f0*/  ISETP.GE.AND P5, PT, R13, R201.reuse, PT ;  /* 0x000000c90d00720c */ /* 0x080fe40003fa6270 */
[----:B------:R-:W-:-:S02]  /*7800*/  ISETP.GE.AND P3, PT, R11, R201, PT ;  /* 0x000000c90b00720c */ /* 0x000fc40003f66270 */
[----:B------:R-:W-:Y:S01]  /*7810*/  FSEL R7, R178, -INF , !P4 ;  /* 0xff800000b2077808 */ /* 0x000fe20006000000 */
[----:B------:R-:W2:Y:S01]  /*7820*/  MUFU.TANH R195, R175 ;  /* 0x000000af00c37308 */ /* 0x000ea20000002400 */
[----:B------:R-:W-:Y:S02]  /*7830*/  FSEL R186, R186, -INF , !P6 ;  /* 0xff800000baba7808 */ /* 0x000fe40007000000 */
[----:B---3--:R-:W-:Y:S02]  /*7840*/  FSEL R185, R32, -INF , !P5 ;  /* 0xff80000020b97808 */ /* 0x008fe40006800000 */
[----:B------:R-:W-:Y:S02]  /*7850*/  FSEL R183, R183, -INF , !P3 ;  /* 0xff800000b7b77808 */ /* 0x000fe40005800000 */
[----:B------:R-:W-:Y:S01]  /*7860*/  FSEL R8, R2, -INF , !P2 ;  /* 0xff80000002087808 */ /* 0x000fe20005000000 */
[----:B------:R-:W3:Y:S01]  /*7870*/  MUFU.TANH R194, R194 ;  /* 0x000000c200c27308 */ /* 0x000ee20000002400 */
[----:B------:R-:W-:-:S02]  /*7880*/  ISETP.GE.AND P6, PT, R171, R200, PT ;  /* 0x000000c8ab00720c */ /* 0x000fc40003fc6270 */
[-C--:B------:R-:W-:Y:S02]  /*7890*/  ISETP.GE.AND P5, PT, R170, R200.reuse, PT ;  /* 0x000000c8aa00720c */ /* 0x080fe40003fa6270 */
[-C--:B------:R-:W-:Y:S02]  /*78a0*/  ISETP.GE.AND P3, PT, R168, R200.reuse, PT ;  /* 0x000000c8a800720c */ /* 0x080fe40003f66270 */
[----:B------:R-:W-:Y:S01]  /*78b0*/  ISETP.GE.AND P2, PT, R165, R200, PT ;  /* 0x000000c8a500720c */ /* 0x000fe20003f46270 */
[----:B------:R-:W5:Y:S01]  /*78c0*/  MUFU.TANH R172, R172 ;  /* 0x000000ac00ac7308 */ /* 0x000f620000002400 */
[----:B------:R-:W-:Y:S02]  /*78d0*/  FSEL R2, R197, -INF , !P6 ;  /* 0xff800000c5027808 */ /* 0x000fe40007000000 */
[----:B------:R-:W-:Y:S02]  /*78e0*/  FSEL R177, R177, -INF , !P5 ;  /* 0xff800000b1b17808 */ /* 0x000fe40006800000 */
[----:B------:R-:W-:-:S02]  /*78f0*/  FSEL R22, R22, -INF , !P3 ;  /* 0xff80000016167808 */ /* 0x000fc40005800000 */
[----:B------:R-:W-:Y:S01]  /*7900*/  FSEL R21, R21, -INF , !P2 ;  /* 0xff80000015157808 */ /* 0x000fe20005000000 */
[----:B------:R-:W1:Y:S01]  /*7910*/  MUFU.TANH R29, R29 ;  /* 0x0000001d001d7308 */ /* 0x000e620000002400 */
[-C--:B------:R-:W-:Y:S02]  /*7920*/  ISETP.GE.AND P6, PT, R27, R200.reuse, PT ;  /* 0x000000c81b00720c */ /* 0x080fe40003fc6270 */
[-C--:B------:R-:W-:Y:S02]  /*7930*/  ISETP.GE.AND P5, PT, R19, R200.reuse, PT ;  /* 0x000000c81300720c */ /* 0x080fe40003fa6270 */
[-C--:B------:R-:W-:Y:S02]  /*7940*/  ISETP.GE.AND P4, PT, R18, R200.reuse, PT ;  /* 0x000000c81200720c */ /* 0x080fe40003f86270 */
[-C--:B------:R-:W-:Y:S01]  /*7950*/  ISETP.GE.AND P3, PT, R17, R200.reuse, PT ;  /* 0x000000c81100720c */ /* 0x080fe20003f66270 */
[----:B------:R-:W5:Y:S01]  /*7960*/  MUFU.TANH R182, R35 ;  /* 0x0000002300b67308 */ /* 0x000f620000002400 */
[----:B------:R-:W-:Y:S01]  /*7970*/  BAR.SYNC.DEFER_BLOCKING 0x0 ;  /* 0x0000000000007b1d */ /* 0x000fe20000010000 */
[----:B------:R-:W-:-:S02]  /*7980*/  ISETP.GE.AND P2, PT, R16, R200, PT ;  /* 0x000000c81000720c */ /* 0x000fc40003f46270 */
[----:B------:R-:W-:Y:S02]  /*7990*/  FSEL R20, R4, -INF , !P6 ;  /* 0xff80000004147808 */ /* 0x000fe40007000000 */
[----:B----4-:R-:W-:Y:S02]  /*79a0*/  FSEL R28, R5, -INF , !P5 ;  /* 0xff800000051c7808 */ /* 0x010fe40006800000 */
[----:B------:R-:W4:Y:S01]  /*79b0*/  MUFU.TANH R179, R30 ;  /* 0x0000001e00b37308 */ /* 0x000f220000002400 */
[----:B-1----:R-:W-:Y:S02]  /*79c0*/  FSEL R197, R6, -INF , !P4 ;  /* 0xff80000006c57808 */ /* 0x002fe40006000000 */
[----:B--2---:R-:W-:Y:S02]  /*79d0*/  FSEL R195, R195, -INF , !P3 ;  /* 0xff800000c3c37808 */ /* 0x004fe40005800000 */
[----:B---3--:R-:W-:Y:S02]  /*79e0*/  FSEL R194, R194, -INF , !P2 ;  /* 0xff800000c2c27808 */ /* 0x008fe40005000000 */
[-C--:B------:R-:W-:Y:S01]  /*79f0*/  ISETP.GE.AND P6, PT, R15, R200.reuse, PT ;  /* 0x000000c80f00720c */ /* 0x080fe20003fc6270 */
[----:B------:R-:W1:Y:S01]  /*7a00*/  MUFU.TANH R178, R31 ;  /* 0x0000001f00b27308 */ /* 0x000e620000002400 */
[----:B------:R-:W-:-:S02]  /*7a10*/  ISETP.GE.AND P5, PT, R14, R200, PT ;  /* 0x000000c80e00720c */ /* 0x000fc40003fa6270 */
[-C--:B------:R-:W-:Y:S02]  /*7a20*/  ISETP.GE.AND P4, PT, R13, R200.reuse, PT ;  /* 0x000000c80d00720c */ /* 0x080fe40003f86270 */
[-C--:B------:R-:W-:Y:S02]  /*7a30*/  ISETP.GE.AND P3, PT, R12, R200.reuse, PT ;  /* 0x000000c80c00720c */ /* 0x080fe40003f66270 */
[----:B------:R-:W-:Y:S02]  /*7a40*/  ISETP.GE.AND P2, PT, R11, R200, PT ;  /* 0x000000c80b00720c */ /* 0x000fe40003f46270 */
[----:B-----5:R-:W-:Y:S02]  /*7a50*/  FSEL R193, R172, -INF , !P6 ;  /* 0xff800000acc17808 */ /* 0x020fe40007000000 */
[----:B------:R-:W-:Y:S02]  /*7a60*/  FSEL R165, R29, -INF , !P5 ;  /* 0xff8000001da57808 */ /* 0x000fe40006800000 */
[----:B------:R-:W-:-:S02]  /*7a70*/  FSEL R182, R182, -INF , !P4 ;  /* 0xff800000b6b67808 */ /* 0x000fc40006000000 */
[----:B----4-:R-:W-:Y:S02]  /*7a80*/  FSEL R179, R179, -INF , !P3 ;  /* 0xff800000b3b37808 */ /* 0x010fe40005800000 */
[----:B-1----:R-:W-:Y:S01]  /*7a90*/  FSEL R178, R178, -INF , !P2 ;  /* 0xff800000b2b27808 */ /* 0x002fe20005000000 */
        /* <DEDUP_REMOVED lines=12> */
[----:B-1----:R-:W-:-:S04]  /*7b60*/  IADD3 R16, R16, 0xffffffe, RZ ;  /* 0x0ffffffe10107810 */ /* 0x002fc80007ffe0ff */
[----:B------:R-:W1:Y:S02]  /*7b70*/  F2I.FTZ.U32.TRUNC.NTZ R17, R16 ;  /* 0x0000001000117305 */ /* 0x000e64000021f000 */
[----:B-1----:R-:W-:Y:S02]  /*7b80*/  IMAD.MOV R13, RZ, RZ, -R17 ;  /* 0x000000ffff0d7224 */ /* 0x002fe400078e0a11 */
[----:B------:R-:W-:Y:S02]  /*7b90*/  IMAD.MOV.U32 R16, RZ, RZ, RZ ;  /* 0x000000ffff107224 */ /* 0x000fe400078e00ff */
[----:B------:R-:W-:-:S04]  /*7ba0*/  IMAD R13, R13, UR6, RZ ;  /* 0x000000060d0d7c24 */ /* 0x000fc8000f8e02ff */
[----:B------:R-:W-:-:S06]  /*7bb0*/  IMAD.HI.U32 R13, R17, R13, R16 ;  /* 0x0000000d110d7227 */ /* 0x000fcc00078e0010 */
[----:B------:R-:W-:-:S04]  /*7bc0*/  IMAD.HI.U32 R15, R13, R12, RZ ;  /* 0x0000000c0d0f7227 */ /* 0x000fc800078e00ff */
[----:B------:R-:W-:-:S04]  /*7bd0*/  IMAD.HI.U32 R13, R13, R6, RZ ;  /* 0x000000060d0d7227 */ /* 0x000fc800078e00ff */
[----:B------:R-:W-:Y:S01]  /*7be0*/  IMAD.MOV R11, RZ, RZ, -R15 ;  /* 0x000000ffff0b7224 */ /* 0x000fe200078e0a0f */
[----:B------:R-:W-:-:S03]  /*7bf0*/  IADD3 R5, -R13, RZ, RZ ;  /* 0x000000ff0d057210 */ /* 0x000fc60007ffe1ff */
[----:B------:R-:W-:Y:S02]  /*7c00*/  IMAD R11, R11, UR6, R12 ;  /* 0x000000060b0b7c24 */ /* 0x000fe4000f8e020c */
[----:B------:R-:W-:Y:S01]  /*7c10*/  IMAD R5, R5, UR6, R6 ;  /* 0x0000000605057c24 */ /* 0x000fe2000f8e0206 */
[----:B------:R-:W-:Y:S02]  /*7c20*/  LOP3.LUT R6, RZ, c[0x0][0x2d0], RZ, 0x33, !PT ;  /* 0x0000b400ff067a12 */ /* 0x000fe400078e33ff */
        /* <DEDUP_REMOVED lines=11> */
[----:B------:R-:W-:Y:S02]  /*7ce0*/  IMAD.MOV.U32 R4, RZ, RZ, R15 ;  /* 0x000000ffff047224 */ /* 0x000fe400078e000f */
[----:B------:R-:W-:Y:S02]  /*7cf0*/  @!P1 IMAD.MOV R13, RZ, RZ, -R13 ;  /* 0x000000ffff0d9224 */ /* 0x000fe400078e0a0d */
[----:B------:R-:W-:-:S05]  /*7d00*/  @!P3 IMAD.MOV R4, RZ, RZ, -R4 ;  /* 0x000000ffff04b224 */ /* 0x000fca00078e0a04 */
[C---:B------:R-:W-:Y:S02]  /*7d10*/  SEL R4, R6.reuse, R4, !P2 ;  /* 0x0000000406047207 */ /* 0x040fe40005000000 */
[----:B------:R-:W-:-:S03]  /*7d20*/  SEL R6, R6, R13, !P2 ;  /* 0x0000000d06067207 */ /* 0x000fc60005000000 */
[----:B------:R-:W-:-:S04]  /*7d30*/  IMAD.WIDE R14, R4, 0x4, R246 ;  /* 0x00000004040e7825 */ /* 0x000fc800078e02f6 */
[----:B------:R-:W-:Y:S01]  /*7d40*/  IMAD.WIDE R12, R6, 0x4, R246 ;  /* 0x00000004060c7825 */ /* 0x000fe200078e02f6 */
[----:B------:R-:W2:Y:S04]  /*7d50*/  LDG.E R5, [R14.64] ;  /* 0x0000000a0e057981 */ /* 0x000ea8000c1e1900 */
[----:B------:R1:W2:Y:S01]  /*7d60*/  LDG.E R11, [R12.64] ;  /* 0x0000000a0c0b7981 */ /* 0x0002a2000c1e1900 */
[----:B------:R-:W-:Y:S01]  /*7d70*/  IADD3 R4, R4, -R6, RZ ;  /* 0x8000000604047210 */ /* 0x000fe20007ffe0ff */
[----:B------:R-:W-:-:S04]  /*7d80*/  IMAD.MOV.U32 R6, RZ, RZ, 0x40 ;  /* 0x00000040ff067424 */ /* 0x000fc800078e00ff */
[----:B------:R-:W-:-:S05]  /*7d90*/  IMAD R6, R4, c[0x0][0x2d0], -R6 ;  /* 0x0000b40004067a24 */ /* 0x000fca00078e0a06 */
[----:B------:R-:W-:-:S05]  /*7da0*/  SHF.R.S32.HI R4, RZ, 0x1f, R6 ;  /* 0x0000001fff047819 */ /* 0x000fca0000011406 */
[----:B------:R-:W-:-:S04]  /*7db0*/  IMAD R4, R4, c[0x0][0x198], RZ ;  /* 0x0000660004047a24 */ /* 0x000fc800078e02ff */
[C---:B------:R-:W-:Y:S02]  /*7dc0*/  IMAD R4, R6.reuse, c[0x0][0x19c], R4 ;  /* 0x0000670006047a24 */ /* 0x040fe400078e0204 */
[----:B-1----:R-:W-:-:S05]  /*7dd0*/  IMAD.WIDE.U32 R12, R6, c[0x0][0x198], RZ ;  /* 0x00006600060c7a25 */ /* 0x002fca00078e00ff */
[----:B------:R-:W-:Y:S01]  /*7de0*/  IADD3 R13, R13, R4, RZ ;  /* 0x000000040d0d7210 */ /* 0x000fe20007ffe0ff */
[----:B--2---:R-:W-:-:S04]  /*7df0*/  IMAD.IADD R11, R11, 0x1, -R5 ;  /* 0x000000010b0b7824 */ /* 0x004fc800078e0a05 */
[----:B------:R-:W-:Y:S01]  /*7e00*/  IMAD.WIDE.U32 R12, R11, c[0x0][0x180], R12 ;  /* 0x000060000b0c7a25 */ /* 0x000fe200078e000c */
[----:B------:R-:W-:-:S05]  /*7e10*/  SHF.R.S32.HI R5, RZ, 0x1f, R11 ;  /* 0x0000001fff057819 */ /* 0x000fca000001140b */
[----:B------:R-:W-:-:S04]  /*7e20*/  IMAD R5, R5, c[0x0][0x180], RZ ;  /* 0x0000600005057a24 */ /* 0x000fc800078e02ff */
[----:B------:R-:W-:-:S04]  /*7e30*/  IMAD R5, R11, c[0x0][0x184], R5 ;  /* 0x000061000b057a24 */ /* 0x000fc800078e0205 */
[----:B------:R-:W-:Y:S01]  /*7e40*/  IMAD.IADD R5, R13, 0x1, R5 ;  /* 0x000000010d057824 */ /* 0x000fe200078e0205 */
[----:B------:R-:W-:Y:S05]  /*7e50*/  BRA `(.L_x_2383) ;  /* 0x0000004000007947 */ /* 0x000fea0003800000 */
.L_x_2382:
[----:B------:R-:W-:-:S04]  /*7e60*/  ULEA UR5, -UR8, URZ, 0x6 ;  /* 0x0000003f08057291 */ /* 0x000fc8000f8e313f */
[----:B------:R-:W-:Y:S02]  /*7e70*/  USHF.R.S32.HI UR4, URZ, 0x1f, UR5 ;  /* 0x0000001f3f047899 */ /* 0x000fe40008011405 */
[----:B------:R-:W-:-:S04]  /*7e80*/  MOV R12, UR5 ;  /* 0x00000005000c7c02 */ /* 0x000fc80008000f00 */
[----:B------:R-:W-:Y:S02]  /*7e90*/  MOV R5, UR4 ;  /* 0x0000000400057c02 */ /* 0x000fe40008000f00 */
.L_x_2383:
[----:B------:R-:W-:Y:S01]  /*7ea0*/  IADD3 R12, P1, R167, R12, RZ ;  /* 0x0000000ca70c7210 */ /* 0x000fe20007f3e0ff */
[----:B------:R-:W-:Y:S02]  /*7eb0*/  USHF.L.U32 UR5, UR8, 0x5, URZ ;  /* 0x0000000508057899 */ /* 0x000fe4000800063f */
[----:B------:R-:W-:Y:S02]  /*7ec0*/  ULDC UR4, c[0x0][0x19c] ;  /* 0x0000670000047ab9 */ /* 0x000fe40000000800 */
[----:B------:R-:W-:Y:S01]  /*7ed0*/  IMAD.X R5, R166, 0x1, R5, P1 ;  /* 0x00000001a6057824 */ /* 0x000fe200008e0605 */
[----:B------:R-:W-:Y:S01]  /*7ee0*/  LEA R249, P1, R12, c[0x0][0x168], 0x1 ;  /* 0x00005a000cf97a11 */ /* 0x000fe200078208ff */
[----:B------:R-:W-:-:S03]  /*7ef0*/  USHF.L.U64.HI UR4, UR8, UR7, UR4 ;  /* 0x0000000708047299 */ /* 0x000fc60008010204 */
[----:B------:R-:W-:Y:S02]  /*7f00*/  LEA.HI.X R248, R12, c[0x0][0x16c], R5, 0x1, P1 ;  /* 0x00005b000cf87a11 */ /* 0x000fe400008f0c05 */
[C---:B------:R-:W-:Y:S02]  /*7f10*/  IADD3 R14, P1, R249.reuse, UR5, RZ ;  /* 0x00000005f90e7c10 */ /* 0x040fe4000ff3e0ff */
[-C--:B------:R-:W-:Y:S02]  /*7f20*/  LOP3.LUT R249, R249, R248.reuse, RZ, 0x3c, !PT ;  /* 0x000000f8f9f97212 */ /* 0x080fe400078e3cff */
[----:B------:R-:W-:Y:S02]  /*7f30*/  IADD3.X R15, R248, UR4, RZ, P1, !PT ;  /* 0x00000004f80f7c10 */ /* 0x000fe40008ffe4ff */
[----:B------:R-:W-:Y:S02]  /*7f40*/  LOP3.LUT R248, R249, R248, RZ, 0x3c, !PT ;  /* 0x000000f8f9f87212 */ /* 0x000fe400078e3cff */
[----:B------:R-:W-:-:S02]  /*7f50*/  IADD3 R12, P1, R14, UR5, RZ ;  /* 0x000000050e0c7c10 */ /* 0x000fc4000ff3e0ff */
[----:B------:R-:W-:Y:S02]  /*7f60*/  LOP3.LUT R249, R249, R248, RZ, 0x3c, !PT ;  /* 0x000000f8f9f97212 */ /* 0x000fe400078e3cff */
        /* <DEDUP_REMOVED lines=23> */
.L_x_2381:
[----:B------:R-:W-:Y:S01]  /*80e0*/  FMNMX.FTZ R6, R3, R8, !PT ;  /* 0x0000000803067209 */ /* 0x000fe20007810000 */
[----:B-1----:R-:W-:Y:S01]  /*80f0*/  LDSM.16.MT88.4 R12, [R232+0x10000] ;  /* 0x01000000e80c783b */ /* 0x002fe20000004200 */
        /* <DEDUP_REMOVED lines=50> */
[----:B------:R-:W-:-:S02]  /*8420*/  FADD.FTZ R4, R164, -R4 ;  /* 0x80000004a4047221 */ /* 0x000fc40000010000 */
[--C-:B------:R-:W-:Y:S02]  /*8430*/  FFMA.FTZ R169, R0, c[0x0][0x23c], -R166.reuse ;  /* 0x00008f0000a97a23 */ /* 0x100fe400000108a6 */
[--C-:B------:R-:W-:Y:S02]  /*8440*/  FFMA.FTZ R172, R10, c[0x0][0x23c], -R166.reuse ;  /* 0x00008f000aac7a23 */ /* 0x100fe400000108a6 */
[--C-:B------:R-:W-:Y:S02]  /*8450*/  FFMA.FTZ R171, R9, c[0x0][0x23c], -R166.reuse ;  /* 0x00008f0009ab7a23 */ /* 0x100fe400000108a6 */
[----:B------:R-:W-:Y:S01]  /*8460*/  FFMA.FTZ R170, R176, c[0x0][0x23c], -R166 ;  /* 0x00008f00b0aa7a23 */ /* 0x000fe200000108a6 */
[----:B------:R-:W-:Y:S01]  /*8470*/  MUFU.EX2 R169, R169 ;  /* 0x000000a900a97308 */ /* 0x000fe20000000800 */
[--C-:B------:R-:W-:Y:S02]  /*8480*/  FFMA.FTZ R168, R8, c[0x0][0x23c], -R181.reuse ;  /* 0x00008f0008a87a23 */ /* 0x100fe400000108b5 */
[--C-:B------:R-:W-:Y:S01]  /*8490*/  FFMA.FTZ R2, R2, c[0x0][0x23c], -R181.reuse ;  /* 0x00008f0002027a23 */ /* 0x100fe200000108b5 */
[----:B------:R-:W1:Y:S01]  /*84a0*/  LDSM.16.MT88.4 R8, [R229+0x10000] ;  /* 0x01000000e508783b */ /* 0x000e620000004200 */
[----:B------:R-:W-:-:S02]  /*84b0*/  FFMA.FTZ R0, R177, c[0x0][0x23c], -R181 ;  /* 0x00008f00b1007a23 */ /* 0x000fc400000108b5 */
[--C-:B------:R-:W-:Y:S01]  /*84c0*/  FFMA.FTZ R175, R7, c[0x0][0x23c], -R181.reuse ;  /* 0x00008f0007af7a23 */ /* 0x100fe200000108b5 */
[----:B------:R-:W-:Y:S01]  /*84d0*/  MUFU.EX2 R172, R172 ;  /* 0x000000ac00ac7308 */ /* 0x000fe20000000800 */
[----:B------:R-:W-:Y:S02]  /*84e0*/  FMUL.FTZ R3, R5, c[0x0][0x23c] ;  /* 0x00008f0005037a20 */ /* 0x000fe40000410000 */
[----:B------:R-:W-:Y:S02]  /*84f0*/  FMUL.FTZ R4, R4, c[0x0][0x23c] ;  /* 0x00008f0004047a20 */ /* 0x000fe40000410000 */
[----:B------:R-:W-:Y:S02]  /*8500*/  FFMA.FTZ R188, R23, c[0x0][0x23c], -R166 ;  /* 0x00008f0017bc7a23 */ /* 0x000fe400000108a6 */
[--C-:B------:R-:W-:Y:S01]  /*8510*/  FFMA.FTZ R189, R22, c[0x0][0x23c], -R181.reuse ;  /* 0x00008f0016bd7a23 */ /* 0x100fe200000108b5 */
[----:B------:R-:W-:Y:S01]  /*8520*/  MUFU.EX2 R171, R171 ;  /* 0x000000ab00ab7308 */ /* 0x000fe20000000800 */
[----:B------:R-:W-:-:S02]  /*8530*/  FFMA.FTZ R190, R21, c[0x0][0x23c], -R181 ;  /* 0x00008f0015be7a23 */ /* 0x000fc400000108b5 */
[--C-:B------:R-:W-:Y:S02]  /*8540*/  FFMA.FTZ R191, R20, c[0x0][0x23c], -R181.reuse ;  /* 0x00008f0014bf7a23 */ /* 0x100fe400000108b5 */
[----:B------:R-:W-:Y:S01]  /*8550*/  LDSM.16.MT88.4 R20, [R230+0x10800] ;  /* 0x01080000e614783b */ /* 0x000fe20000004200 */
[--C-:B------:R-:W-:Y:S02]  /*8560*/  FFMA.FTZ R177, R26, c[0x0][0x23c], -R166.reuse ;  /* 0x00008f001ab17a23 */ /* 0x100fe400000108a6 */
[----:B------:R-:W2:Y:S01]  /*8570*/  MUFU.EX2 R170, R170 ;  /* 0x000000aa00aa7308 */ /* 0x000ea20000000800 */
[--C-:B------:R-:W-:Y:S02]  /*8580*/  FFMA.FTZ R180, R25, c[0x0][0x23c], -R166.reuse ;  /* 0x00008f0019b47a23 */ /* 0x100fe400000108a6 */
        /* <DEDUP_REMOVED lines=8> */
[--C-:B------:R-:W-:Y:S02]  /*8610*/  FFMA.FTZ R196, R196, c[0x0][0x23c], -R166.reuse ;  /* 0x00008f00c4c47a23 */ /* 0x100fe400000108a6 */
[--C-:B------:R-:W-:Y:S01]  /*8620*/  FFMA.FTZ R197, R197, c[0x0][0x23c], -R181.reuse ;  /* 0x00008f00c5c57a23 */ /* 0x100fe200000108b5 */
[----:B------:R-:W3:Y:S01]  /*8630*/  MUFU.EX2 R2, R2 ;  /* 0x0000000200027308 */ /* 0x000ee20000000800 */
[----:B--2---:R-:W-:Y:S01]  /*8640*/  F2FP.PACK_AB R6, R169, R170 ;  /* 0x000000aaa906723e */ /* 0x004fe200000000ff */
[--C-:B------:R-:W-:Y:S02]  /*8650*/  FFMA.FTZ R195, R195, c[0x0][0x23c], -R181.reuse ;  /* 0x00008f00c3c37a23 */ /* 0x100fe400000108b5 */
[--C-:B------:R-:W-:Y:S02]  /*8660*/  FFMA.FTZ R194, R194, c[0x0][0x23c], -R181.reuse ;  /* 0x00008f00c2c27a23 */ /* 0x100fe400000108b5 */
[----:B------:R-:W-:Y:S02]  /*8670*/  FFMA.FTZ R193, R193, c[0x0][0x23c], -R181 ;  /* 0x00008f00c1c17a23 */ /* 0x000fe400000108b5 */
[----:B------:R-:W-:Y:S01]  /*8680*/  MUFU.EX2 R0, R0 ;  /* 0x0000000000007308 */ /* 0x000fe20000000800 */
[----:B------:R-:W-:-:S02]  /*8690*/  FFMA.FTZ R186, R186, c[0x0][0x23c], -R166 ;  /* 0x00008f00baba7a23 */ /* 0x000fc400000108a6 */
[--C-:B------:R-:W-:Y:S02]  /*86a0*/  FFMA.FTZ R185, R185, c[0x0][0x23c], -R166.reuse ;  /* 0x00008f00b9b97a23 */ /* 0x100fe400000108a6 */
[--C-:B------:R-:W-:Y:S02]  /*86b0*/  FFMA.FTZ R184, R184, c[0x0][0x23c], -R166.reuse ;  /* 0x00008f00b8b87a23 */ /* 0x100fe400000108a6 */
[----:B------:R-:W-:Y:S01]  /*86c0*/  FFMA.FTZ R183, R183, c[0x0][0x23c], -R166 ;  /* 0x00008f00b7b77a23 */ /* 0x000fe200000108a6 */
[----:B------:R-:W2:Y:S01]  /*86d0*/  MUFU.EX2 R175, R175 ;  /* 0x000000af00af7308 */ /* 0x000ea20000000800 */
[----:B---3--:R-:W-:Y:S01]  /*86e0*/  F2FP.PACK_AB R5, R2, R168 ;  /* 0x000000a80205723e */ /* 0x008fe200000000ff */
[--C-:B------:R-:W-:Y:S02]  /*86f0*/  FFMA.FTZ R201, R165, c[0x0][0x23c], -R181.reuse ;  /* 0x00008f00a5c97a23 */ /* 0x100fe400000108b5 */
[--C-:B------:R-:W-:Y:S01]  /*8700*/  FFMA.FTZ R182, R182, c[0x0][0x23c], -R181.reuse ;  /* 0x00008f00b6b67a23 */ /* 0x100fe200000108b5 */
[----:B------:R-:W-:Y:S01]  /*8710*/  LDSM.16.MT88.4 R164, [R232+0x11800] ;  /* 0x01180000e8a4783b */ /* 0x000fe20000004200 */
[----:B------:R-:W-:-:S02]  /*8720*/  FFMA.FTZ R179, R179, c[0x0][0x23c], -R181 ;  /* 0x00008f00b3b37a23 */ /* 0x000fc400000108b5 */
[----:B------:R3:W4:Y:S01]  /*8730*/  MUFU.EX2 R176, R4 ;  /* 0x0000000400b07308 */ /* 0x0007220000000800 */
[----:B------:R-:W-:-:S07]  /*8740*/  FFMA.FTZ R178, R178, c[0x0][0x23c], -R181 ;  /* 0x00008f00b2b27a23 */ /* 0x000fce00000108b5 */
[----:B------:R-:W5:Y:S01]  /*8750*/  MUFU.EX2 R3, R3 ;  /* 0x0000000300037308 */ /* 0x000f620000000800 */
[----:B--2---:R-:W-:Y:S02]  /*8760*/  F2FP.PACK_AB R7, R175, R0 ;  /* 0x00000000af07723e */ /* 0x004fe400000000ff */
[----:B---3--:R-:W-:Y:S01]  /*8770*/  F2FP.PACK_AB R4, R171, R172 ;  /* 0x000000acab04723e */ /* 0x008fe200000000ff */
[----:B----4-:R-:W-:-:S04]  /*8780*/  FMUL.FTZ R160, R160, R176 ;  /* 0x000000b0a0a07220 */ /* 0x010fc80000410000 */
[----:B------:R-:W2:Y:S01]  /*8790*/  MUFU.EX2 R177, R177 ;  /* 0x000000b100b17308 */ /* 0x000ea20000000800 */
[-C--:B------:R-:W-:Y:S02]  /*87a0*/  FMUL.FTZ R161, R161, R176.reuse ;  /* 0x000000b0a1a17220 */ /* 0x080fe40000410000 */
[-C--:B------:R-:W-:Y:S02]  /*87b0*/  FMUL.FTZ R156, R156, R176.reuse ;  /* 0x000000b09c9c7220 */ /* 0x080fe40000410000 */
[----:B------:R-:W-:Y:S02]  /*87c0*/  FMUL.FTZ R157, R157, R176 ;  /* 0x000000b09d9d7220 */ /* 0x000fe40000410000 */
[-C--:B-----5:R-:W-:Y:S01]  /*87d0*/  FMUL.FTZ R162, R162, R3.reuse ;  /* 0x00000003a2a27220 */ /* 0x0a0fe20000410000 */
[----:B------:R-:W-:Y:S01]  /*87e0*/  MUFU.EX2 R180, R180 ;  /* 0x000000b400b47308 */ /* 0x000fe20000000800 */
        /* <DEDUP_REMOVED lines=17> */
[C---:B------:R-:W-:Y:S01]  /*8900*/  HMMA.16816.F32 R152, R4.reuse, R16, R152 ;  /* 0x000000100498723c */ /* 0x040fe20000001898 */
[-C--:B------:R-:W-:Y:S01]  /*8910*/  FMUL.FTZ R145, R145, R176.reuse ;  /* 0x000000b091917220 */ /* 0x080fe20000410000 */
[----:B------:R-:W4:Y:S01]  /*8920*/  MUFU.EX2 R189, R189 ;  /* 0x000000bd00bd7308 */ /* 0x000f220000000800 */
[-C--:B------:R-:W-:Y:S02]  /*8930*/  FMUL.FTZ R146, R146, R3.reuse ;  /* 0x0000000392927220 */ /* 0x080fe40000410000 */
[-C--:B------:R-:W-:Y:S02]  /*8940*/  FMUL.FTZ R147, R147, R3.reuse ;  /* 0x0000000393937220 */ /* 0x080fe40000410000 */
[-C--:B------:R-:W-:Y:S01]  /*8950*/  FMUL.FTZ R140, R140, R176.reuse ;  /* 0x000000b08c8c7220 */ /* 0x080fe20000410000 */
[----:B------:R-:W-:Y:S01]  /*8960*/  HMMA.16816.F32 R148, R4, R18, R148 ;  /* 0x000000120494723c */ /* 0x000fe20000001894 */
[----:B------:R-:W-:Y:S01]  /*8970*/  FMUL.FTZ R141, R141, R176 ;  /* 0x000000b08d8d7220 */ /* 0x000fe20000410000 */
[----:B------:R-:W5:Y:S01]  /*8980*/  LDSM.16.MT88.4 R16, [R232+0x12000] ;  /* 0x01200000e810783b */ /* 0x000f620000004200 */
[-C--:B------:R-:W-:Y:S01]  /*8990*/  FMUL.FTZ R142, R142, R3.reuse ;  /* 0x000000038e8e7220 */ /* 0x080fe20000410000 */
[----:B------:R-:W2:Y:S01]  /*89a0*/  MUFU.EX2 R190, R190 ;  /* 0x000000be00be7308 */ /* 0x000ea20000000800 */
[----:B------:R-:W-:-:S02]  /*89b0*/  FMUL.FTZ R143, R143, R3 ;  /* 0x000000038f8f7220 */ /* 0x000fc40000410000 */
[-C--:B------:R-:W-:Y:S01]  /*89c0*/  FMUL.FTZ R136, R136, R176.reuse ;  /* 0x000000b088887220 */ /* 0x080fe20000410000 */
[C---:B-1----:R-:W-:Y:S01]  /*89d0*/  HMMA.16816.F32 R144, R4.reuse, R8, R144 ;  /* 0x000000080490723c */ /* 0x042fe20000001890 */
[-C--:B------:R-:W-:Y:S02]  /*89e0*/  FMUL.FTZ R137, R137, R176.reuse ;  /* 0x000000b089897220 */ /* 0x080fe40000410000 */
        /* <DEDUP_REMOVED lines=8> */
[----:B------:R-:W1:Y:S01]  /*8a70*/  MUFU.EX2 R192, R192 ;  /* 0x000000c000c07308 */ /* 0x000e620000000800 */
[----:B------:R-:W-:-:S02]  /*8a80*/  FMUL.FTZ R135, R135, R3 ;  /* 0x0000000387877220 */ /* 0x000fc40000410000 */
[-C--:B------:R-:W-:Y:S01]  /*8a90*/  FMUL.FTZ R36, R36, R176.reuse ;  /* 0x000000b024247220 */ /* 0x080fe20000410000 */
[C---:B---3--:R-:W-:Y:S01]  /*8aa0*/  HMMA.16816.F32 R136, R4.reuse, R12, R136 ;  /* 0x0000000c0488723c */ /* 0x048fe20000001888 */
[-C--:B------:R-:W-:Y:S02]  /*8ab0*/  FMUL.FTZ R37, R37, R176.reuse ;  /* 0x000000b025257220 */ /* 0x080fe40000410000 */
[-C--:B------:R-:W-:Y:S01]  /*8ac0*/  FMUL.FTZ R38, R38, R3.reuse ;  /* 0x0000000326267220 */ /* 0x080fe20000410000 */
[----:B------:R-:W3:Y:S01]  /*8ad0*/  MUFU.EX2 R200, R200 ;  /* 0x000000c800c87308 */ /* 0x000ee20000000800 */
        /* <DEDUP_REMOVED lines=10> */
[----:B-----5:R-:W-:Y:S01]  /*8b80*/  HMMA.16816.F32 R36, R4, R16, R36 ;  /* 0x000000100424723c */ /* 0x020fe20000001824 */
[-C--:B------:R-:W-:Y:S01]  /*8b90*/  FMUL.FTZ R46, R46, R3.reuse ;  /* 0x000000032e2e7220 */ /* 0x080fe20000410000 */
[----:B------:R-:W-:Y:S01]  /*8ba0*/  MUFU.EX2 R198, R198 ;  /* 0x000000c600c67308 */ /* 0x000fe20000000800 */
[----:B------:R-:W-:-:S02]  /*8bb0*/  FMUL.FTZ R47, R47, R3 ;  /* 0x000000032f2f7220 */ /* 0x000fc40000410000 */
[-C--:B------:R-:W-:Y:S02]  /*8bc0*/  FMUL.FTZ R48, R48, R176.reuse ;  /* 0x000000b030307220 */ /* 0x080fe40000410000 */
[-C--:B------:R-:W-:Y:S01]  /*8bd0*/  FMUL.FTZ R49, R49, R176.reuse ;  /* 0x000000b031317220 */ /* 0x080fe20000410000 */
[C---:B------:R-:W-:Y:S01]  /*8be0*/  HMMA.16816.F32 R40, R4.reuse, R18, R40 ;  /* 0x000000120428723c */ /* 0x040fe20000001828 */
[-C--:B------:R-:W-:Y:S01]  /*8bf0*/  FMUL.FTZ R50, R50, R3.reuse ;  /* 0x0000000332327220 */ /* 0x080fe20000410000 */
[----:B------:R-:W5:Y:S01]  /*8c00*/  LDSM.16.MT88.4 R16, [R228+0x12000] ;  /* 0x01200000e410783b */ /* 0x000f620000004200 */
[-C--:B------:R-:W-:Y:S01]  /*8c10*/  FMUL.FTZ R51, R51, R3.reuse ;  /* 0x0000000333337220 */ /* 0x080fe20000410000 */
[----:B------:R-:W-:Y:S01]  /*8c20*/  MUFU.EX2 R196, R196 ;  /* 0x000000c400c47308 */ /* 0x000fe20000000800 */
[-C--:B------:R-:W-:Y:S02]  /*8c30*/  FMUL.FTZ R52, R52, R176.reuse ;  /* 0x000000b034347220 */ /* 0x080fe40000410000 */
[----:B------:R-:W-:Y:S01]  /*8c40*/  FMUL.FTZ R53, R53, R176 ;  /* 0x000000b035357220 */ /* 0x000fe20000410000 */
[----:B-1----:R-:W-:Y:S01]  /*8c50*/  HMMA.16816.F32 R44, R4, R8, R44 ;  /* 0x00000008042c723c */ /* 0x002fe2000000182c */
[----:B------:R-:W-:-:S02]  /*8c60*/  FMUL.FTZ R54, R54, R3 ;  /* 0x0000000336367220 */ /* 0x000fc40000410000 */
[-C--:B------:R-:W-:Y:S01]  /*8c70*/  FMUL.FTZ R55, R55, R3.reuse ;  /* 0x0000000337377220 */ /* 0x080fe20000410000 */
[----:B------:R-:W1:Y:S01]  /*8c80*/  MUFU.EX2 R197, R197 ;  /* 0x000000c500c57308 */ /* 0x000e620000000800 */
        /* <DEDUP_REMOVED lines=23> */
[----:B-----5:R-:W-:Y:S01]  /*8e00*/  HMMA.16816.F32 R60, R4, R16, R60 ;  /* 0x00000010043c723c */ /* 0x020fe2000000183c */
[----:B------:R-:W-:Y:S01]  /*8e10*/  FMUL.FTZ R71, R71, R3 ;  /* 0x0000000347477220 */ /* 0x000fe20000410000 */
[----:B------:R-:W5:Y:S01]  /*8e20*/  MUFU.EX2 R186, R186 ;  /* 0x000000ba00ba7308 */ /* 0x000f620000000800 */
[----:B------:R-:W-:-:S02]  /*8e30*/  FMUL.FTZ R72, R72, R176 ;  /* 0x000000b048487220 */ /* 0x000fc40000410000 */
[-C--:B------:R-:W-:Y:S02]  /*8e40*/  FMUL.FTZ R73, R73, R176.reuse ;  /* 0x000000b049497220 */ /* 0x080fe40000410000 */
[-C--:B------:R-:W-:Y:S01]  /*8e50*/  FMUL.FTZ R74, R74, R3.reuse ;  /* 0x000000034a4a7220 */ /* 0x080fe20000410000 */
[C---:B------:R-:W-:Y:S01]  /*8e60*/  HMMA.16816.F32 R64, R4.reuse, R18, R64 ;  /* 0x000000120440723c */ /* 0x040fe20000001840 */
[-C--:B------:R-:W-:Y:S01]  /*8e70*/  FMUL.FTZ R75, R75, R3.reuse ;  /* 0x000000034b4b7220 */ /* 0x080fe20000410000 */
[----:B------:R-:W3:Y:S01]  /*8e80*/  LDSM.16.MT88.4 R16, [R229+0x14000] ;  /* 0x01400000e510783b */ /* 0x000ee20000004200 */
[-C--:B------:R-:W-:Y:S01]  /*8e90*/  FMUL.FTZ R76, R76, R176.reuse ;  /* 0x000000b04c4c7220 */ /* 0x080fe20000410000 */
[----:B------:R-:W-:Y:S01]  /*8ea0*/  MUFU.EX2 R185, R185 ;  /* 0x000000b900b97308 */ /* 0x000fe20000000800 */
        /* <DEDUP_REMOVED lines=18> */
[----:B------:R-:W2:Y:S01]  /*8fd0*/  MUFU.EX2 R201, R201 ;  /* 0x000000c900c97308 */ /* 0x000ea20000000800 */
        /* <DEDUP_REMOVED lines=10> */
[----:B---3--:R-:W-:Y:S01]  /*9080*/  HMMA.16816.F32 R84, R4, R16, R84 ;  /* 0x000000100454723c */ /* 0x008fe20000001854 */
[-C--:B------:R-:W-:Y:S01]  /*9090*/  FMUL.FTZ R96, R96, R176.reuse ;  /* 0x000000b060607220 */ /* 0x080fe20000410000 */
[----:B------:R-:W3:Y:S01]  /*90a0*/  MUFU.EX2 R179, R179 ;  /* 0x000000b300b37308 */ /* 0x000ee20000000800 */
[----:B------:R-:W-:-:S02]  /*90b0*/  FMUL.FTZ R97, R97, R176 ;  /* 0x000000b061617220 */ /* 0x000fc40000410000 */
[-C--:B------:R-:W-:Y:S02]  /*90c0*/  FMUL.FTZ R98, R98, R3.reuse ;  /* 0x0000000362627220 */ /* 0x080fe40000410000 */
[-C--:B------:R-:W-:Y:S01]  /*90d0*/  FMUL.FTZ R99, R99, R3.reuse ;  /* 0x0000000363637220 */ /* 0x080fe20000410000 */
[C---:B------:R-:W-:Y:S01]  /*90e0*/  HMMA.16816.F32 R88, R4.reuse, R18, R88 ;  /* 0x000000120458723c */ /* 0x040fe20000001858 */
[-C--:B------:R-:W-:Y:S01]  /*90f0*/  FMUL.FTZ R100, R100, R176.reuse ;  /* 0x000000b064647220 */ /* 0x080fe20000410000 */
[----:B------:R-:W3:Y:S01]  /*9100*/  LDSM.16.MT88.4 R16, [R230+0x16000] ;  /* 0x01600000e610783b */ /* 0x000ee20000004200 */
        /* <DEDUP_REMOVED lines=26> */
[----:B---3--:R-:W-:Y:S01]  /*92b0*/  HMMA.16816.F32 R108, R4, R16, R108 ;  /* 0x00000010046c723c */ /* 0x008fe2000000186c */
[-C--:B------:R-:W-:Y:S02]  /*92c0*/  FMUL.FTZ R120, R120, R176.reuse ;  /* 0x000000b078787220 */ /* 0x080fe40000410000 */
[----:B------:R-:W-:-:S02]  /*92d0*/  FMUL.FTZ R121, R121, R176 ;  /* 0x000000b079797220 */ /* 0x000fc40000410000 */
[-C--:B------:R-:W-:Y:S02]  /*92e0*/  FMUL.FTZ R122, R122, R3.reuse ;  /* 0x000000037a7a7220 */ /* 0x080fe40000410000 */
[-C--:B------:R-:W-:Y:S01]  /*92f0*/  FMUL.FTZ R123, R123, R3.reuse ;  /* 0x000000037b7b7220 */ /* 0x080fe20000410000 */
[C---:B------:R-:W-:Y:S01]  /*9300*/  HMMA.16816.F32 R112, R4.reuse, R18, R112 ;  /* 0x000000120470723c */ /* 0x040fe20000001870 */
[-C--:B------:R-:W-:Y:S01]  /*9310*/  FMUL.FTZ R124, R124, R176.reuse ;  /* 0x000000b07c7c7220 */ /* 0x080fe20000410000 */
[----:B------:R-:W3:Y:S01]  /*9320*/  LDSM.16.MT88.4 R16, [R229+0x10800] ;  /* 0x01080000e510783b */ /* 0x000ee20000004200 */
        /* <DEDUP_REMOVED lines=14> */
[----:B------:R-:W-:Y:S01]  /*9410*/  FADD.FTZ R2, R2, R3 ;  /* 0x0000000302027221 */ /* 0x000fe20000010000 */
[----:B------:R-:W-:Y:S01]  /*9420*/  MOV R3, R173 ;  /* 0x000000ad00037202 */ /* 0x000fe20000000f00 */
[----:B------:R-:W-:Y:S02]  /*9430*/  FADD.FTZ R171, R170, R171 ;  /* 0x000000abaaab7221 */ /* 0x000fe40000010000 */
[----:B------:R-:W-:Y:S02]  /*9440*/  FADD.FTZ R2, R0, R2 ;  /* 0x0000000200027221 */ /* 0x000fe40000010000 */
[----:B------:R-:W-:Y:S01]  /*9450*/  FADD.FTZ R169, R169, R171 ;  /* 0x000000aba9a97221 */ /* 0x000fe20000010000 */
[----:B------:R-:W-:Y:S01]  /*9460*/  HMMA.16816.F32 R128, R4, R14, R128 ;  /* 0x0000000e0480723c */ /* 0x000fe20000001880 */
[----:B------:R-:W-:Y:S01]  /*9470*/  LDSM.16.MT88.4 R12, [R230+0x12800] ;  /* 0x01280000e60c783b */ /* 0x000fe20000004200 */
[----:B------:R-:W-:-:S02]  /*9480*/  FADD.FTZ R175, R175, R2 ;  /* 0x00000002afaf7221 */ /* 0x000fc40000010000 */
[----:B------:R-:W-:Y:S02]  /*9490*/  FADD.FTZ R169, R177, R169 ;  /* 0x000000a9b1a97221 */ /* 0x000fe40000010000 */
[----:B----4-:R-:W-:Y:S01]  /*94a0*/  FADD.FTZ R175, R189, R175 ;  /* 0x000000afbdaf7221 */ /* 0x010fe20000010000 */
        /* <DEDUP_REMOVED lines=10> */
[----:B------:R-:W-:Y:S01]  /*9550*/  HMMA.16816.F32 R152, R4, R20, R152 ;  /* 0x000000140498723c */ /* 0x000fe20000001898 */
[----:B------:R-:W-:Y:S02]  /*9560*/  FADD.FTZ R188, R200, R188 ;  /* 0x000000bcc8bc7221 */ /* 0x000fe40000010000 */
[----:B------:R-:W-:-:S05]  /*9570*/  FADD.FTZ R192, R197, R192 ;  /* 0x000000c0c5c07221 */ /* 0x000fca0000010000 */
        /* <DEDUP_REMOVED lines=58> */
[----:B-----5:R-:W-:Y:S02]  /*9920*/  FADD.FTZ R196, R186, R196 ;  /* 0x000000c4bac47221 */ /* 0x020fe40000010000 */
[----:B------:R-:W-:Y:S02]  /*9930*/  FADD.FTZ R193, R201, R193 ;  /* 0x000000c1c9c17221 */ /* 0x000fe40000010000 */
[----:B------:R-:W-:Y:S02]  /*9940*/  FADD.FTZ R196, R185, R196 ;  /* 0x000000c4b9c47221 */ /* 0x000fe40000010000 */
[----:B------:R-:W-:Y:S01]  /*9950*/  FADD.FTZ R193, R182, R193 ;  /* 0x000000c1b6c17221 */ /* 0x000fe20000010000 */
[----:B------:R-:W-:Y:S01]  /*9960*/  HMMA.16816.F32 R40, R4, R22, R40 ;  /* 0x000000160428723c */ /* 0x000fe20000001828 */
[----:B------:R-:W1:Y:S01]  /*9970*/  LDSM.16.MT88.4 R20, [R230+0x15000] ;  /* 0x01500000e614783b */ /* 0x000e620000004200 */
[----:B------:R-:W-:-:S02]  /*9980*/  FADD.FTZ R196, R184, R196 ;  /* 0x000000c4b8c47221 */ /* 0x000fc40000010000 */
[----:B------:R-:W-:Y:S02]  /*9990*/  FADD.FTZ R193, R179, R193 ;  /* 0x000000c1b3c17221 */ /* 0x000fe40000010000 */
[----:B------:R-:W-:Y:S02]  /*99a0*/  FADD.FTZ R252, R183, R196 ;  /* 0x000000c4b7fc7221 */ /* 0x000fe40000010000 */
[----:B----4-:R-:W-:Y:S01]  /*99b0*/  HMMA.16816.F32 R152, R4, R28, R152 ;  /* 0x0000001c0498723c */ /* 0x010fe20000001898 */
[----:B------:R-:W-:-:S07]  /*99c0*/  FADD.FTZ R251, R178, R193 ;  /* 0x000000c1b2fb7221 */ /* 0x000fce0000010000 */
        /* <DEDUP_REMOVED lines=44> */
[----:B------:R-:W-:-:S02]  /*9c90*/  F2FP.PACK_AB R4, R185, R186 ;  /* 0x000000bab904723e */ /* 0x000fc400000000ff */
[----:B------:R-:W-:Y:S02]  /*9ca0*/  F2FP.PACK_AB R5, R182, R201 ;  /* 0x000000c9b605723e */ /* 0x000fe400000000ff */
[----:B------:R-:W-:Y:S02]  /*9cb0*/  F2FP.PACK_AB R6, R183, R184 ;  /* 0x000000b8b706723e */ /* 0x000fe400000000ff */
[----:B------:R-:W-:-:S07]  /*9cc0*/  F2FP.PACK_AB R7, R178, R179 ;  /* 0x000000b3b207723e */ /* 0x000fce00000000ff */
[C---:B-1----:R-:W-:Y:S08]  /*9cd0*/  HMMA.16816.F32 R136, R4.reuse, R20, R136 ;  /* 0x000000140488723c */ /* 0x042ff00000001888 */
        /* <DEDUP_REMOVED lines=40> */
.L_x_2378:
        /* <DEDUP_REMOVED lines=17> */
.L_x_2388:
        /* <DEDUP_REMOVED lines=8> */
[C---:B------:R-:W-:Y:S02]  /*a0f0*/  IADD3 R4, R11.reuse, -0x40, RZ ;  /* 0xffffffc00b047810 */ /* 0x040fe40007ffe0ff */
        /* <DEDUP_REMOVED lines=39> */
[----:B------:R-:W-:Y:S03]  /*a370*/  IMAD.IADD R3, R3, 0x1, -R9 ;  /* 0x0000000103037824 */ /* 0x000fe600078e0a09 */
[----:B------:R1:W2:Y:S04]  /*a380*/  LDG.E R5, [R4.64] ;  /* 0x0000000a04057981 */ /* 0x0002a8000c1e1900 */
[----:B------:R-:W2:Y:S01]  /*a390*/  LDG.E R6, [R6.64] ;  /* 0x0000000a06067981 */ /* 0x000ea2000c1e1900 */
[----:B-1----:R-:W-:Y:S04]  /*a3a0*/  IMAD.MOV.U32 R4, RZ, RZ, 0x40 ;  /* 0x00000040ff047424 */ /* 0x002fe800078e00ff */
[----:B------:R-:W-:Y:S04]  /*a3b0*/  IMAD R4, R3, c[0x0][0x2d0], -R4 ;  /* 0x0000b40003047a24 */ /* 0x000fe800078e0a04 */
        /* <DEDUP_REMOVED lines=11> */
.L_x_2385:
[C---:B------:R-:W-:Y:S04]  /*a470*/  LEA R241, P1, R8.reuse, R241, 0x1 ;  /* 0x000000f108f17211 */ /* 0x040fe800078208ff */
[----:B------:R-:W-:Y:S02]  /*a480*/  LEA.HI.X R240, R8, R240, R4, 0x1, P1 ;  /* 0x000000f008f07211 */ /* 0x000fe400008f0c04 */
[----:B------:R-:W-:Y:S02]  /*a490*/  MOV R8, R241 ;  /* 0x000000f100087202 */ /* 0x000fe40000000f00 */
[----:B------:R-:W-:Y:S02]  /*a4a0*/  MOV R9, R240 ;  /* 0x000000f000097202 */ /* 0x000fe40000000f00 */
[----:B------:R-:W-:Y:S03]  /*a4b0*/  IADD3 R6, P1, R241, UR12, RZ ;  /* 0x0000000cf1067c10 */ /* 0x000fe6000ff3e0ff */
[----:B------:R-:W-:Y:S01]  /*a4c0*/  @!PT LDS RZ, [RZ] ;  /* 0x00000000fffff984 */ /* 0x000fe20000000800 */
[----:B------:R-:W-:Y:S01]  /*a4d0*/  @!PT LDS RZ, [RZ] ;  /* 0x00000000fffff984 */ /* 0x000fe20000000800 */
[----:B------:R-:W-:Y:S01]  /*a4e0*/  @!PT LDS RZ, [RZ] ;  /* 0x00000000fffff984 */ /* 0x000fe20000000800 */
[----:B------:R1:W-:Y:S01]  /*a4f0*/  LDGSTS.E.BYPASS.LTC128B.128 [R244+0x10000], [R8.64] ;  /* 0x1000000008f47fae */ /* 0x0003e2000b901d4a */
[----:B------:R-:W-:Y:S02]  /*a500*/  IADD3.X R7, R240, UR5, RZ, P1, !PT ;  /* 0x00000005f0077c10 */ /* 0x000fe40008ffe4ff */
[----:B------:R-:W-:Y:S03]  /*a510*/  IADD3 R4, P1, R6, UR12, RZ ;  /* 0x0000000c06047c10 */ /* 0x000fe6000ff3e0ff */
[----:B------:R1:W-:Y:S01]  /*a520*/  LDGSTS.E.BYPASS.LTC128B.128 [R244+0x12000], [R8.64+0x80] ;  /* 0x1200008008f47fae */ /* 0x0003e2000b901d4a */
[----:B------:R-:W-:Y:S02]  /*a530*/  IADD3.X R5, R7, UR5, RZ, P1, !PT ;  /* 0x0000000507057c10 */ /* 0x000fe40008ffe4ff */
[----:B------:R-:W-:Y:S03]  /*a540*/  IADD3 R12, P1, R4, UR12, RZ ;  /* 0x0000000c040c7c10 */ /* 0x000fe6000ff3e0ff */
[----:B------:R1:W-:Y:S01]  /*a550*/  LDGSTS.E.BYPASS.LTC128B.128 [R244+0x14000], [R8.64+0x100] ;  /* 0x1400010008f47fae */ /* 0x0003e2000b901d4a */
[----:B------:R-:W-:Y:S02]  /*a560*/  IADD3.X R13, R5, UR5, RZ, P1, !PT ;  /* 0x00000005050d7c10 */ /* 0x000fe40008ffe4ff */
[----:B------:R-:W-:Y:S03]  /*a570*/  ISETP.GE.AND P1, PT, R243, 0x2, PT ;  /* 0x00000002f300780c */ /* 0x000fe60003f26270 */
[----:B------:R1:W-:Y:S06]  /*a580*/  LDGSTS.E.BYPASS.LTC128B.128 [R244+0x16000], [R8.64+0x180] ;  /* 0x1600018008f47fae */ /* 0x0003ec000b901d4a */
[----:B------:R2:W-:Y:S06]  /*a590*/  LDGSTS.E.BYPASS.LTC128B.128 [R244+0x10800], [R6.64] ;  /* 0x1080000006f47fae */ /* 0x0005ec000b901d4a */
[----:B------:R2:W-:Y:S06]  /*a5a0*/  LDGSTS.E.BYPASS.LTC128B.128 [R244+0x12800], [R6.64+0x80] ;  /* 0x1280008006f47fae */ /* 0x0005ec000b901d4a */
[----:B------:R2:W-:Y:S06]  /*a5b0*/  LDGSTS.E.BYPASS.LTC128B.128 [R244+0x14800], [R6.64+0x100] ;  /* 0x1480010006f47fae */ /* 0x0005ec000b901d4a */
        /* <DEDUP_REMOVED lines=9> */
[----:B------:R-:W-:Y:S06]  /*a650*/  LDSM.16.M88.4 R32, [R238] ;  /* 0x00000000ee20783b */ /* 0x000fec0000000200 */
[----:B-1----:R-:W2:Y:S06]  /*a660*/  LDSM.16.M88.4 R8, [R237+0x8000] ;  /* 0x00800000ed08783b */ /* 0x002eac0000000200 */
[----:B------:R-:W3:Y:S06]  /*a670*/  LDSM.16.M88.4 R16, [R237+0x8800] ;  /* 0x00880000ed10783b */ /* 0x000eec0000000200 */
[----:B------:R-:W1:Y:S06]  /*a680*/  LDSM.16.M88.4 R24, [R237+0x9000] ;  /* 0x00900000ed18783b */ /* 0x000e6c0000000200 */
[----:B------:R-:W0:Y:S06]  /*a690*/  LDGDEPBAR ;  /* 0x00000000000079af */ /* 0x000e2c0000000000 */
[----:B------:R-:W4:Y:S06]  /*a6a0*/  LDSM.16.M88.4 R164, [R237+0x9800] ;  /* 0x00980000eda4783b */ /* 0x000f2c0000000200 */
[----:B------:R-:W-:Y:S06]  /*a6b0*/  LDSM.16.M88.4 R168, [R236] ;  /* 0x00000000eca8783b */ /* 0x000fec0000000200 */
[----:B------:R-:W5:Y:S01]  /*a6c0*/  LDSM.16.M88.4 R172, [R235] ;  /* 0x00000000ebac783b */ /* 0x000f620000000200 */
[C---:B--2---:R-:W-:Y:S05]  /*a6d0*/  HMMA.16816.F32 R4, R32.reuse, R8, RZ ;  /* 0x000000082004723c */ /* 0x044fea00000018ff */
[----:B------:R-:W2:Y:S03]  /*a6e0*/  LDSM.16.M88.4 R176, [R227] ;  /* 0x00000000e3b0783b */ /* 0x000ea60000000200 */
[C---:B------:R-:W-:Y:S03]  /*a6f0*/  HMMA.16816.F32 R8, R32.reuse, R10, RZ ;  /* 0x0000000a2008723c */ /* 0x040fe600000018ff */
[----:B------:R-:W2:Y:S06]  /*a700*/  LDSM.16.M88.4 R180, [R226] ;  /* 0x00000000e2b4783b */ /* 0x000eac0000000200 */
[----:B------:R-:W2:Y:S01]  /*a710*/  LDSM.16.M88.4 R184, [R225] ;  /* 0x00000000e1b8783b */ /* 0x000ea20000000200 */
[C---:B---3--:R-:W-:Y:S05]  /*a720*/  HMMA.16816.F32 R12, R32.reuse, R16, RZ ;  /* 0x00000010200c723c */ /* 0x048fea00000018ff */
[----:B------:R-:W-:Y:S03]  /*a730*/  LDSM.16.M88.4 R188, [R234] ;  /* 0x00000000eabc783b */ /* 0x000fe60000000200 */
[C---:B------:R-:W-:Y:S03]  /*a740*/  HMMA.16816.F32 R16, R32.reuse, R18, RZ ;  /* 0x000000122010723c */ /* 0x040fe600000018ff */
[----:B------:R-:W3:Y:S05]  /*a750*/  LDSM.16.M88.4 R192, [R231+0x8000] ;  /* 0x00800000e7c0783b */ /* 0x000eea0000000200 */
[C---:B-1----:R-:W-:Y:S01]  /*a760*/  HMMA.16816.F32 R20, R32.reuse, R24, RZ ;  /* 0x000000182014723c */ /* 0x042fe200000018ff */
[----:B------:R-:W-:Y:S06]  /*a770*/  LDSM.16.M88.4 R196, [R231+0x9000] ;  /* 0x00900000e7c4783b */ /* 0x000fec0000000200 */
[----:B------:R-:W-:Y:S01]  /*a780*/  LDSM.16.M88.4 R200, [R231+0x9800] ;  /* 0x00980000e7c8783b */ /* 0x000fe20000000200 */
[C---:B------:R-:W-:Y:S05]  /*a790*/  HMMA.16816.F32 R24, R32.reuse, R26, RZ ;  /* 0x0000001a2018723c */ /* 0x040fea00000018ff */
[----:B------:R-:W-:Y:S03]  /*a7a0*/  LDSM.16.M88.4 R204, [R233] ;  /* 0x00000000e9cc783b */ /* 0x000fe60000000200 */
[C---:B----4-:R-:W-:Y:S03]  /*a7b0*/  HMMA.16816.F32 R28, R32.reuse, R164, RZ ;  /* 0x000000a4201c723c */ /* 0x050fe600000018ff */
[----:B------:R-:W-:Y:S05]  /*a7c0*/  LDSM.16.M88.4 R208, [R224] ;  /* 0x00000000e0d0783b */ /* 0x000fea0000000200 */
[----:B------:R-:W-:Y:S01]  /*a7d0*/  HMMA.16816.F32 R32, R32, R166, RZ ;  /* 0x000000a62020723c */ /* 0x000fe200000018ff */
[----:B------:R-:W1:Y:S07]  /*a7e0*/  LDSM.16.M88.4 R164, [R231+0x8800] ;  /* 0x00880000e7a4783b */ /* 0x000e6e0000000200 */
[C---:B-----5:R-:W-:Y:S08]  /*a7f0*/  HMMA.16816.F32 R4, R168.reuse, R172, R4 ;  /* 0x000000aca804723c */ /* 0x060ff00000001804 */
[C---:B------:R-:W-:Y:S01]  /*a800*/  HMMA.16816.F32 R8, R168.reuse, R174, R8 ;  /* 0x000000aea808723c */ /* 0x040fe20000001808 */
[----:B------:R-:W-:Y:S07]  /*a810*/  LDSM.16.M88.4 R172, [R224+0x1000] ;  /* 0x00100000e0ac783b */ /* 0x000fee0000000200 */
[C---:B--2---:R-:W-:Y:S08]  /*a820*/  HMMA.16816.F32 R12, R168.reuse, R176, R12 ;  /* 0x000000b0a80c723c */ /* 0x044ff0000000180c */
[C---:B------:R-:W-:Y:S01]  /*a830*/  HMMA.16816.F32 R16, R168.reuse, R178, R16 ;  /* 0x000000b2a810723c */ /* 0x040fe20000001810 */
[----:B------:R-:W-:Y:S07]  /*a840*/  LDSM.16.M88.4 R176, [R224+0x1800] ;  /* 0x00180000e0b0783b */ /* 0x000fee0000000200 */
[C---:B------:R-:W-:Y:S08]  /*a850*/  HMMA.16816.F32 R20, R168.reuse, R180, R20 ;  /* 0x000000b4a814723c */ /* 0x040ff00000001814 */
[C---:B------:R-:W-:Y:S01]  /*a860*/  HMMA.16816.F32 R24, R168.reuse, R182, R24 ;  /* 0x000000b6a818723c */ /* 0x040fe20000001818 */
[----:B------:R-:W-:Y:S07]  /*a870*/  LDSM.16.M88.4 R180, [R238+0x2000] ;  /* 0x00200000eeb4783b */ /* 0x000fee0000000200 */
[C---:B------:R-:W-:Y:S08]  /*a880*/  HMMA.16816.F32 R28, R168.reuse, R184, R28 ;  /* 0x000000b8a81c723c */ /* 0x040ff0000000181c */
[----:B------:R-:W-:Y:S01]  /*a890*/  HMMA.16816.F32 R32, R168, R186, R32 ;  /* 0x000000baa820723c */ /* 0x000fe20000001820 */
[----:B------:R-:W2:Y:S06]  /*a8a0*/  LDSM.16.M88.4 R168, [R224+0x800] ;  /* 0x00080000e0a8783b */ /* 0x000eac0000000200 */
[----:B------:R-:W4:Y:S01]  /*a8b0*/  LDSM.16.M88.4 R184, [R237+0xa000] ;  /* 0x00a00000edb8783b */ /* 0x000f220000000200 */
        /* <DEDUP_REMOVED lines=11> */
[----:B------:R-:W3:Y:S06]  /*a970*/  LDSM.16.M88.4 R188, [R237+0xb000] ;  /* 0x00b00000edbc783b */ /* 0x000eec0000000200 */
[----:B------:R-:W5:Y:S01]  /*a980*/  LDSM.16.M88.4 R200, [R223] ;  /* 0x00000000dfc8783b */ /* 0x000f620000000200 */
[C---:B------:R-:W-:Y:S08]  /*a990*/  HMMA.16816.F32 R4, R204.reuse, R208, R4 ;  /* 0x000000d0cc04723c */ /* 0x040ff00000001804 */
[C---:B------:R-:W-:Y:S01]  /*a9a0*/  HMMA.16816.F32 R8, R204.reuse, R210, R8 ;  /* 0x000000d2cc08723c */ /* 0x040fe20000001808 */
[----:B------:R-:W-:Y:S07]  /*a9b0*/  LDSM.16.M88.4 R208, [R231+0xa000] ;  /* 0x00a00000e7d0783b */ /* 0x000fee0000000200 */
[C---:B--2---:R-:W-:Y:S08]  /*a9c0*/  HMMA.16816.F32 R12, R204.reuse, R168, R12 ;  /* 0x000000a8cc0c723c */ /* 0x044ff0000000180c */
[C---:B------:R-:W-:Y:S01]  /*a9d0*/  HMMA.16816.F32 R16, R204.reuse, R170, R16 ;  /* 0x000000aacc10723c */ /* 0x040fe20000001810 */
[----:B------:R-:W2:Y:S07]  /*a9e0*/  LDSM.16.M88.4 R168, [R222] ;  /* 0x00000000dea8783b */ /* 0x000eae0000000200 */
[C---:B------:R-:W-:Y:S08]  /*a9f0*/  HMMA.16816.F32 R20, R204.reuse, R172, R20 ;  /* 0x000000accc14723c */ /* 0x040ff00000001814 */
[C---:B------:R-:W-:Y:S01]  /*aa00*/  HMMA.16816.F32 R24, R204.reuse, R174, R24 ;  /* 0x000000aecc18723c */ /* 0x040fe20000001818 */
[----:B------:R-:W2:Y:S07]  /*aa10*/  LDSM.16.M88.4 R172, [R221] ;  /* 0x00000000ddac783b */ /* 0x000eae0000000200 */
[C---:B------:R-:W-:Y:S08]  /*aa20*/  HMMA.16816.F32 R28, R204.reuse, R176, R28 ;  /* 0x000000b0cc1c723c */ /* 0x040ff0000000181c */
[----:B------:R-:W-:Y:S01]  /*aa30*/  HMMA.16816.F32 R32, R204, R178, R32 ;  /* 0x000000b2cc20723c */ /* 0x000fe20000001820 */
[----:B------:R-:W2:Y:S06]  /*aa40*/  LDSM.16.M88.4 R176, [R220] ;  /* 0x00000000dcb0783b */ /* 0x000eac0000000200 */
[----:B------:R-:W2:Y:S01]  /*aa50*/  LDSM.16.M88.4 R204, [R234+0x2000] ;  /* 0x00200000eacc783b */ /* 0x000ea20000000200 */
[C---:B----4-:R-:W-:Y:S08]  /*aa60*/  HMMA.16816.F32 R4, R180.reuse, R184, R4 ;  /* 0x000000b8b404723c */ /* 0x050ff00000001804 */
[C---:B------:R-:W-:Y:S01]  /*aa70*/  HMMA.16816.F32 R8, R180.reuse, R186, R8 ;  /* 0x000000bab408723c */ /* 0x040fe20000001808 */
[----:B------:R-:W-:Y:S07]  /*aa80*/  LDSM.16.M88.4 R184, [R231+0xb800] ;  /* 0x00b80000e7b8783b */ /* 0x000fee0000000200 */
[C---:B-1----:R-:W-:Y:S08]  /*aa90*/  HMMA.16816.F32 R12, R180.reuse, R164, R12 ;  /* 0x000000a4b40c723c */ /* 0x042ff0000000180c */
[C---:B------:R-:W-:Y:S01]  /*aaa0*/  HMMA.16816.F32 R16, R180.reuse, R166, R16 ;  /* 0x000000a6b410723c */ /* 0x040fe20000001810 */
[----:B------:R-:W1:Y:S07]  /*aab0*/  LDSM.16.M88.4 R164, [R231+0xa800] ;  /* 0x00a80000e7a4783b */ /* 0x000e6e0000000200 */
[C---:B---3--:R-:W-:Y:S08]  /*aac0*/  HMMA.16816.F32 R20, R180.reuse, R188, R20 ;  /* 0x000000bcb414723c */ /* 0x048ff00000001814 */
[C---:B------:R-:W-:Y:S01]  /*aad0*/  HMMA.16816.F32 R24, R180.reuse, R190, R24 ;  /* 0x000000beb418723c */ /* 0x040fe20000001818 */
[----:B------:R-:W-:Y:S07]  /*aae0*/  LDSM.16.M88.4 R188, [R233+0x2000] ;  /* 0x00200000e9bc783b */ /* 0x000fee0000000200 */
[C---:B------:R-:W-:Y:S08]  /*aaf0*/  HMMA.16816.F32 R28, R180.reuse, R192, R28 ;  /* 0x000000c0b41c723c */ /* 0x040ff0000000181c */
[----:B------:R-:W-:Y:S01]  /*ab00*/  HMMA.16816.F32 R32, R180, R194, R32 ;  /* 0x000000c2b420723c */ /* 0x000fe20000001820 */
[----:B------:R-:W3:Y:S06]  /*ab10*/  LDSM.16.M88.4 R180, [R231+0xb000] ;  /* 0x00b00000e7b4783b */ /* 0x000eec0000000200 */
[----:B------:R-:W4:Y:S01]  /*ab20*/  LDSM.16.M88.4 R192, [R224+0x2000] ;  /* 0x00200000e0c0783b */ /* 0x000f220000000200 */
[C---:B-----5:R-:W-:Y:S08]  /*ab30*/  HMMA.16816.F32 R4, R196.reuse, R200, R4 ;  /* 0x000000c8c404723c */ /* 0x060ff00000001804 */
[C---:B------:R-:W-:Y:S01]  /*ab40*/  HMMA.16816.F32 R8, R196.reuse, R202, R8 ;  /* 0x000000cac408723c */ /* 0x040fe20000001808 */
[----:B------:R-:W-:Y:S07]  /*ab50*/  LDSM.16.M88.4 R200, [R237+0xc000] ;  /* 0x00c00000edc8783b */ /* 0x000fee0000000200 */
[C---:B--2---:R-:W-:Y:S08]  /*ab60*/  HMMA.16816.F32 R12, R196.reuse, R168, R12 ;  /* 0x000000a8c40c723c */ /* 0x044ff0000000180c */
[C---:B------:R-:W-:Y:S01]  /*ab70*/  HMMA.16816.F32 R16, R196.reuse, R170, R16 ;  /* 0x000000aac410723c */ /* 0x040fe20000001810 */
[----:B------:R-:W2:Y:S07]  /*ab80*/  LDSM.16.M88.4 R168, [R224+0x2800] ;  /* 0x00280000e0a8783b */ /* 0x000eae0000000200 */
[C---:B------:R-:W-:Y:S08]  /*ab90*/  HMMA.16816.F32 R20, R196.reuse, R172, R20 ;  /* 0x000000acc414723c */ /* 0x040ff00000001814 */
[C---:B------:R-:W-:Y:S01]  /*aba0*/  HMMA.16816.F32 R24, R196.reuse, R174, R24 ;  /* 0x000000aec418723c */ /* 0x040fe20000001818 */
[----:B------:R-:W5:Y:S07]  /*abb0*/  LDSM.16.M88.4 R172, [R224+0x3000] ;  /* 0x00300000e0ac783b */ /* 0x000f6e0000000200 */
[C---:B------:R-:W-:Y:S08]  /*abc0*/  HMMA.16816.F32 R28, R196.reuse, R176, R28 ;  /* 0x000000b0c41c723c */ /* 0x040ff0000000181c */
[----:B------:R-:W-:Y:S01]  /*abd0*/  HMMA.16816.F32 R32, R196, R178, R32 ;  /* 0x000000b2c420723c */ /* 0x000fe20000001820 */
[----:B------:R-:W2:Y:S06]  /*abe0*/  LDSM.16.M88.4 R176, [R224+0x3800] ;  /* 0x00380000e0b0783b */ /* 0x000eac0000000200 */
[----:B------:R-:W2:Y:S01]  /*abf0*/  LDSM.16.M88.4 R196, [R238+0x4000] ;  /* 0x00400000eec4783b */ /* 0x000ea20000000200 */
[C---:B------:R-:W-:Y:S08]  /*ac00*/  HMMA.16816.F32 R4, R204.reuse, R208, R4 ;  /* 0x000000d0cc04723c */ /* 0x040ff00000001804 */
[C---:B------:R-:W-:Y:S01]  /*ac10*/  HMMA.16816.F32 R8, R204.reuse, R210, R8 ;  /* 0x000000d2cc08723c */ /* 0x040fe20000001808 */
[----:B------:R-:W-:Y:S07]  /*ac20*/  LDSM.16.M88.4 R208, [R219] ;  /* 0x00000000dbd0783b */ /* 0x000fee0000000200 */
[C---:B-1----:R-:W-:Y:S08]  /*ac30*/  HMMA.16816.F32 R12, R204.reuse, R164, R12 ;  /* 0x000000a4cc0c723c */ /* 0x042ff0000000180c */
[C---:B------:R-:W-:Y:S01]  /*ac40*/  HMMA.16816.F32 R16, R204.reuse, R166, R16 ;  /* 0x000000a6cc10723c */ /* 0x040fe20000001810 */
[----:B------:R-:W1:Y:S07]  /*ac50*/  LDSM.16.M88.4 R164, [R237+0xc800] ;  /* 0x00c80000eda4783b */ /* 0x000e6e0000000200 */
[C---:B---3--:R-:W-:Y:S08]  /*ac60*/  HMMA.16816.F32 R20, R204.reuse, R180, R20 ;  /* 0x000000b4cc14723c */ /* 0x048ff00000001814 */
[C---:B------:R-:W-:Y:S01]  /*ac70*/  HMMA.16816.F32 R24, R204.reuse, R182, R24 ;  /* 0x000000b6cc18723c */ /* 0x040fe20000001818 */
[----:B------:R-:W3:Y:S07]  /*ac80*/  LDSM.16.M88.4 R180, [R237+0xd000] ;  /* 0x00d00000edb4783b */ /* 0x000eee0000000200 */
[C---:B------:R-:W-:Y:S08]  /*ac90*/  HMMA.16816.F32 R28, R204.reuse, R184, R28 ;  /* 0x000000b8cc1c723c */ /* 0x040ff0000000181c */
[----:B------:R-:W-:Y:S01]  /*aca0*/  HMMA.16816.F32 R32, R204, R186, R32 ;  /* 0x000000bacc20723c */ /* 0x000fe20000001820 */
[----:B------:R-:W1:Y:S06]  /*acb0*/  LDSM.16.M88.4 R184, [R237+0xd800] ;  /* 0x00d80000edb8783b */ /* 0x000e6c0000000200 */
[----:B------:R-:W1:Y:S01]  /*acc0*/  LDSM.16.M88.4 R204, [R236+0x4000] ;  /* 0x00400000eccc783b */ /* 0x000e620000000200 */
[C---:B----4-:R-:W-:Y:S08]  /*acd0*/  HMMA.16816.F32 R4, R188.reuse, R192, R4 ;  /* 0x000000c0bc04723c */ /* 0x050ff00000001804 */
[C---:B------:R-:W-:Y:S01]  /*ace0*/  HMMA.16816.F32 R8, R188.reuse, R194, R8 ;  /* 0x000000c2bc08723c */ /* 0x040fe20000001808 */
[----:B------:R-:W-:Y:S07]  /*acf0*/  LDSM.16.M88.4 R192, [R231+0xc000] ;  /* 0x00c00000e7c0783b */ /* 0x000fee0000000200 */
[C---:B--2---:R-:W-:Y:S08]  /*ad00*/  HMMA.16816.F32 R12, R188.reuse, R168, R12 ;  /* 0x000000a8bc0c723c */ /* 0x044ff0000000180c */
[C---:B------:R-:W-:Y:S01]  /*ad10*/  HMMA.16816.F32 R16, R188.reuse, R170, R16 ;  /* 0x000000aabc10723c */ /* 0x040fe20000001810 */
[----:B------:R-:W2:Y:S07]  /*ad20*/  LDSM.16.M88.4 R168, [R218] ;  /* 0x00000000daa8783b */ /* 0x000eae0000000200 */
[C---:B-----5:R-:W-:Y:S08]  /*ad30*/  HMMA.16816.F32 R20, R188.reuse, R172, R20 ;  /* 0x000000acbc14723c */ /* 0x060ff00000001814 */
[C---:B------:R-:W-:Y:S01]  /*ad40*/  HMMA.16816.F32 R24, R188.reuse, R174, R24 ;  /* 0x000000aebc18723c */ /* 0x040fe20000001818 */
[----:B------:R-:W4:Y:S07]  /*ad50*/  LDSM.16.M88.4 R172, [R217] ;  /* 0x00000000d9ac783b */ /* 0x000f2e0000000200 */
[C---:B------:R-:W-:Y:S08]  /*ad60*/  HMMA.16816.F32 R28, R188.reuse, R176, R28 ;  /* 0x000000b0bc1c723c */ /* 0x040ff0000000181c */
[----:B------:R-:W-:Y:S01]  /*ad70*/  HMMA.16816.F32 R32, R188, R178, R32 ;  /* 0x000000b2bc20723c */ /* 0x000fe20000001820 */
[----:B------:R-:W5:Y:S06]  /*ad80*/  LDSM.16.M88.4 R176, [R216] ;  /* 0x00000000d8b0783b */ /* 0x000f6c0000000200 */
[----:B------:R-:W2:Y:S01]  /*ad90*/  LDSM.16.M88.4 R188, [R234+0x4000] ;  /* 0x00400000eabc783b */ /* 0x000ea20000000200 */
[C---:B------:R-:W-:Y:S08]  /*ada0*/  HMMA.16816.F32 R4, R196.reuse, R200, R4 ;  /* 0x000000c8c404723c */ /* 0x040ff00000001804 */
[C---:B------:R-:W-:Y:S01]  /*adb0*/  HMMA.16816.F32 R8, R196.reuse, R202, R8 ;  /* 0x000000cac408723c */ /* 0x040fe20000001808 */
[----:B------:R-:W-:Y:S07]  /*adc0*/  LDSM.16.M88.4 R200, [R224+0x4000] ;  /* 0x00400000e0c8783b */ /* 0x000fee0000000200 */
        /* <DEDUP_REMOVED lines=10> */
[C---:B------:R-:W-:Y:S08]  /*ae70*/  HMMA.16816.F32 R4, R204.reuse, R208, R4 ;  /* 0x000000d0cc04723c */ /* 0x040ff00000001804 */
[C---:B------:R-:W-:Y:S01]  /*ae80*/  HMMA.16816.F32 R8, R204.reuse, R210, R8 ;  /* 0x000000d2cc08723c */ /* 0x040fe20000001808 */
[----:B------:R-:W-:Y:S07]  /*ae90*/  LDSM.16.M88.4 R208, [R237+0xe000] ;  /* 0x00e00000edd0783b */ /* 0x000fee0000000200 */
[C---:B--2---:R-:W-:Y:S08]  /*aea0*/  HMMA.16816.F32 R12, R204.reuse, R168, R12 ;  /* 0x000000a8cc0c723c */ /* 0x044ff0000000180c */
[C---:B------:R-:W-:Y:S01]  /*aeb0*/  HMMA.16816.F32 R16, R204.reuse, R170, R16 ;  /* 0x000000aacc10723c */ /* 0x040fe20000001810 */
[----:B------:R-:W2:Y:S07]  /*aec0*/  LDSM.16.M88.4 R168, [R224+0x4800] ;  /* 0x00480000e0a8783b */ /* 0x000eae0000000200 */
[C---:B----4-:R-:W-:Y:S08]  /*aed0*/  HMMA.16816.F32 R20, R204.reuse, R172, R20 ;  /* 0x000000accc14723c */ /* 0x050ff00000001814 */
[C---:B------:R-:W-:Y:S01]  /*aee0*/  HMMA.16816.F32 R24, R204.reuse, R174, R24 ;  /* 0x000000aecc18723c */ /* 0x040fe20000001818 */
[----:B------:R-:W4:Y:S07]  /*aef0*/  LDSM.16.M88.4 R172, [R224+0x5000] ;  /* 0x00500000e0ac783b */ /* 0x000f2e0000000200 */
[C---:B-----5:R-:W-:Y:S08]  /*af00*/  HMMA.16816.F32 R28, R204.reuse, R176, R28 ;  /* 0x000000b0cc1c723c */ /* 0x060ff0000000181c */
[----:B------:R-:W-:Y:S01]  /*af10*/  HMMA.16816.F32 R32, R204, R178, R32 ;  /* 0x000000b2cc20723c */ /* 0x000fe20000001820 */
[----:B------:R-:W5:Y:S06]  /*af20*/  LDSM.16.M88.4 R176, [R224+0x5800] ;  /* 0x00580000e0b0783b */ /* 0x000f6c0000000200 */
        /* <DEDUP_REMOVED lines=19> */
[----:B------:R-:W2:Y:S07]  /*b060*/  LDSM.16.M88.4 R168, [R214] ;  /* 0x00000000d6a8783b */ /* 0x000eae0000000200 */
[C---:B----4-:R-:W-:Y:S08]  /*b070*/  HMMA.16816.F32 R20, R196.reuse, R172, R20 ;  /* 0x000000acc414723c */ /* 0x050ff00000001814 */
[C---:B------:R-:W-:Y:S01]  /*b080*/  HMMA.16816.F32 R24, R196.reuse, R174, R24 ;  /* 0x000000aec418723c */ /* 0x040fe20000001818 */
[----:B------:R-:W4:Y:S07]  /*b090*/  LDSM.16.M88.4 R172, [R213] ;  /* 0x00000000d5ac783b */ /* 0x000f2e0000000200 */
[C---:B-----5:R-:W-:Y:S08]  /*b0a0*/  HMMA.16816.F32 R28, R196.reuse, R176, R28 ;  /* 0x000000b0c41c723c */ /* 0x060ff0000000181c */
        /* <DEDUP_REMOVED lines=17> */
[C---:B------:R-:W-:Y:S08]  /*b1c0*/  HMMA.16816.F32 R8, R188.reuse, R194, R8 ;  /* 0x000000c2bc08723c */ /* 0x040ff00000001808 */
[C---:B--2---:R-:W-:Y:S08]  /*b1d0*/  HMMA.16816.F32 R12, R188.reuse, R168, R12 ;  /* 0x000000a8bc0c723c */ /* 0x044ff0000000180c */
[C---:B------:R-:W-:Y:S08]  /*b1e0*/  HMMA.16816.F32 R16, R188.reuse, R170, R16 ;  /* 0x000000aabc10723c */ /* 0x040ff00000001810 */
[C---:B----4-:R-:W-:Y:S08]  /*b1f0*/  HMMA.16816.F32 R20, R188.reuse, R172, R20 ;  /* 0x000000acbc14723c */ /* 0x050ff00000001814 */
[C---:B------:R-:W-:Y:S08]  /*b200*/  HMMA.16816.F32 R24, R188.reuse, R174, R24 ;  /* 0x000000aebc18723c */ /* 0x040ff00000001818 */
[C---:B-----5:R-:W-:Y:S08]  /*b210*/  HMMA.16816.F32 R28, R188.reuse, R176, R28 ;  /* 0x000000b0bc1c723c */ /* 0x060ff0000000181c */
[----:B------:R-:W-:Y:S08]  /*b220*/  HMMA.16816.F32 R32, R188, R178, R32 ;  /* 0x000000b2bc20723c */ /* 0x000ff00000001820 */
[C---:B------:R-:W-:Y:S08]  /*b230*/  HMMA.16816.F32 R4, R196.reuse, R200, R4 ;  /* 0x000000c8c404723c */ /* 0x040ff00000001804 */
[C---:B------:R-:W-:Y:S08]  /*b240*/  HMMA.16816.F32 R8, R196.reuse, R202, R8 ;  /* 0x000000cac408723c */ /* 0x040ff00000001808 */
[C---:B-1----:R-:W-:Y:S08]  /*b250*/  HMMA.16816.F32 R12, R196.reuse, R164, R12 ;  /* 0x000000a4c40c723c */ /* 0x042ff0000000180c */
[C---:B------:R-:W-:Y:S01]  /*b260*/  HMMA.16816.F32 R16, R196.reuse, R166, R16 ;  /* 0x000000a6c410723c */ /* 0x040fe20000001810 */
[----:B------:R-:W1:Y:S07]  /*b270*/  LDSM.16.M88.4 R164, [R224+0x6800] ;  /* 0x00680000e0a4783b */ /* 0x000e6e0000000200 */
[C---:B---3--:R-:W-:Y:S08]  /*b280*/  HMMA.16816.F32 R20, R196.reuse, R180, R20 ;  /* 0x000000b4c414723c */ /* 0x048ff00000001814 */
[C---:B------:R-:W-:Y:S08]  /*b290*/  HMMA.16816.F32 R24, R196.reuse, R182, R24 ;  /* 0x000000b6c418723c */ /* 0x040ff00000001818 */
[C---:B------:R-:W-:Y:S08]  /*b2a0*/  HMMA.16816.F32 R28, R196.reuse, R184, R28 ;  /* 0x000000b8c41c723c */ /* 0x040ff0000000181c */
[----:B------:R-:W-:Y:S08]  /*b2b0*/  HMMA.16816.F32 R32, R196, R186, R32 ;  /* 0x000000bac420723c */ /* 0x000ff00000001820 */
[C---:B------:R-:W-:Y:S08]  /*b2c0*/  HMMA.16816.F32 R4, R204.reuse, R208, R4 ;  /* 0x000000d0cc04723c */ /* 0x040ff00000001804 */
[C---:B------:R-:W-:Y:S08]  /*b2d0*/  HMMA.16816.F32 R8, R204.reuse, R210, R8 ;  /* 0x000000d2cc08723c */ /* 0x040ff00000001808 */
[C---:B-1----:R-:W-:Y:S08]  /*b2e0*/  HMMA.16816.F32 R12, R204.reuse, R164, R12 ;  /* 0x000000a4cc0c723c */ /* 0x042ff0000000180c */
[----:B------:R-:W-:Y:S01]  /*b2f0*/  FMUL.FTZ R4, R4, c[0x0][0x2ec] ;  /* 0x0000bb0004047a20 */ /* 0x000fe20000410000 */
[C---:B------:R-:W-:Y:S03]  /*b300*/  HMMA.16816.F32 R16, R204.reuse, R166, R16 ;  /* 0x000000a6cc10723c */ /* 0x040fe60000001810 */
[----:B------:R-:W1:Y:S01]  /*b310*/  MUFU.TANH R183, R4 ;  /* 0x0000000400b77308 */ /* 0x000e620000002400 */
[----:B------:R-:W-:Y:S02]  /*b320*/  FMUL.FTZ R5, R5, c[0x0][0x2ec] ;  /* 0x0000bb0005057a20 */ /* 0x000fe40000410000 */
[----:B------:R-:W-:Y:S02]  /*b330*/  FMUL.FTZ R6, R6, c[0x0][0x2ec] ;  /* 0x0000bb0006067a20 */ /* 0x000fe40000410000 */
[----:B------:R-:W-:Y:S04]  /*b340*/  FMUL.FTZ R7, R7, c[0x0][0x2ec] ;  /* 0x0000bb0007077a20 */ /* 0x000fe80000410000 */
[----:B------:R-:W-:Y:S01]  /*b350*/  FMUL.FTZ R8, R8, c[0x0][0x2ec] ;  /* 0x0000bb0008087a20 */ /* 0x000fe20000410000 */
[----:B------:R-:W2:Y:S01]  /*b360*/  MUFU.TANH R177, R5 ;  /* 0x0000000500b17308 */ /* 0x000ea20000002400 */
[----:B------:R-:W-:Y:S02]  /*b370*/  FMUL.FTZ R9, R9, c[0x0][0x2ec] ;  /* 0x0000bb0009097a20 */ /* 0x000fe40000410000 */
[----:B------:R-:W-:Y:S02]  /*b380*/  FMUL.FTZ R10, R10, c[0x0][0x2ec] ;  /* 0x0000bb000a0a7a20 */ /* 0x000fe40000410000 */
[----:B------:R-:W-:Y:S02]  /*b390*/  FMUL.FTZ R11, R11, c[0x0][0x2ec] ;  /* 0x0000bb000b0b7a20 */ /* 0x000fe40000410000 */
[----:B------:R-:W-:Y:S02]  /*b3a0*/  FMUL.FTZ R12, R12, c[0x0][0x2ec] ;  /* 0x0000bb000c0c7a20 */ /* 0x000fe40000410000 */
[----:B------:R-:W-:Y:S01]  /*b3b0*/  FMUL.FTZ R13, R13, c[0x0][0x2ec] ;  /* 0x0000bb000d0d7a20 */ /* 0x000fe20000410000 */
[----:B------:R-:W3:Y:S01]  /*b3c0*/  MUFU.TANH R182, R6 ;  /* 0x0000000600b67308 */ /* 0x000ee20000002400 */
[----:B------:R-:W-:Y:S02]  /*b3d0*/  FMUL.FTZ R14, R14, c[0x0][0x2ec] ;  /* 0x0000bb000e0e7a20 */ /* 0x000fe40000410000 */
[----:B------:R-:W-:Y:S02]  /*b3e0*/  FMUL.FTZ R15, R15, c[0x0][0x2ec] ;  /* 0x0000bb000f0f7a20 */ /* 0x000fe40000410000 */
[----:B------:R-:W-:Y:S02]  /*b3f0*/  FMUL.FTZ R16, R16, c[0x0][0x2ec] ;  /* 0x0000bb0010107a20 */ /* 0x000fe40000410000 */
[----:B------:R-:W-:Y:S02]  /*b400*/  FMUL.FTZ R17, R17, c[0x0][0x2ec] ;  /* 0x0000bb0011117a20 */ /* 0x000fe40000410000 */
[----:B------:R-:W-:Y:S01]  /*b410*/  FMUL.FTZ R18, R18, c[0x0][0x2ec] ;  /* 0x0000bb0012127a20 */ /* 0x000fe20000410000 */
[----:B------:R4:W1:Y:S01]  /*b420*/  MUFU.TANH R181, R7 ;  /* 0x0000000700b57308 */ /* 0x0008620000002400 */
[----:B------:R-:W-:Y:S09]  /*b430*/  FMUL.FTZ R19, R19, c[0x0][0x2ec] ;  /* 0x0000bb0013137a20 */ /* 0x000ff20000410000 */
        /* <DEDUP_REMOVED lines=8> */
[----:B------:R-:W-:Y:S04]  /*b4c0*/  DEPBAR.LE SB0, 0x0 ;  /* 0x000080000000791a */ /* 0x000fe80000000000 */
[C---:B----4-:R-:W-:Y:S04]  /*b4d0*/  HMMA.16816.F32 R20, R204.reuse, R4, R20 ;  /* 0x00000004cc14723c */ /* 0x050fe80000001814 */
[----:B------:R4:W1:Y:S01]  /*b4e0*/  MUFU.TANH R173, R14 ;  /* 0x0000000e00ad7308 */ /* 0x0008620000002400 */
[----:B------:R-:W-:Y:S03]  /*b4f0*/  BAR.SYNC.DEFER_BLOCKING 0x0 ;  /* 0x0000000000007b1d */ /* 0x000fe60000010000 */
[C---:B------:R-:W-:Y:S06]  /*b500*/  HMMA.16816.F32 R24, R204.reuse, R6, R24 ;  /* 0x00000006cc18723c */ /* 0x040fec0000001818 */
[----:B------:R4:W1:Y:S10]  /*b510*/  MUFU.TANH R172, R15 ;  /* 0x0000000f00ac7308 */ /* 0x0008740000002400 */
[----:B------:R4:W1:Y:S01]  /*b520*/  MUFU.TANH R171, R16 ;  /* 0x0000001000ab7308 */ /* 0x0008620000002400 */
[----:B------:R-:W-:Y:S02]  /*b530*/  FMUL.FTZ R20, R20, c[0x0][0x2ec] ;  /* 0x0000bb0014147a20 */ /* 0x000fe40000410000 */
[----:B------:R-:W-:Y:S02]  /*b540*/  FMUL.FTZ R21, R21, c[0x0][0x2ec] ;  /* 0x0000bb0015157a20 */ /* 0x000fe40000410000 */
[----:B------:R-:W-:Y:S02]  /*b550*/  FMUL.FTZ R22, R22, c[0x0][0x2ec] ;  /* 0x0000bb0016167a20 */ /* 0x000fe40000410000 */
[----:B------:R-:W-:Y:S03]  /*b560*/  FMUL.FTZ R23, R23, c[0x0][0x2ec] ;  /* 0x0000bb0017177a20 */ /* 0x000fe60000410000 */
[----:B------:R4:W1:Y:S01]  /*b570*/  MUFU.TANH R170, R17 ;  /* 0x0000001100aa7308 */ /* 0x0008620000002400 */
[----:B------:R-:W-:Y:S02]  /*b580*/  FMUL.FTZ R24, R24, c[0x0][0x2ec] ;  /* 0x0000bb0018187a20 */ /* 0x000fe40000410000 */
[----:B------:R-:W-:Y:S01]  /*b590*/  FMUL.FTZ R25, R25, c[0x0][0x2ec] ;  /* 0x0000bb0019197a20 */ /* 0x000fe20000410000 */
[C---:B-----5:R-:W-:Y:S03]  /*b5a0*/  HMMA.16816.F32 R28, R204.reuse, R8, R28 ;  /* 0x00000008cc1c723c */ /* 0x060fe6000000181c */
[----:B------:R-:W-:Y:S02]  /*b5b0*/  FMUL.FTZ R26, R26, c[0x0][0x2ec] ;  /* 0x0000bb001a1a7a20 */ /* 0x000fe40000410000 */
[----:B------:R-:W-:Y:S01]  /*b5c0*/  FMUL.FTZ R27, R27, c[0x0][0x2ec] ;  /* 0x0000bb001b1b7a20 */ /* 0x000fe20000410000 */
[----:B------:R4:W1:Y:S02]  /*b5d0*/  MUFU.TANH R169, R18 ;  /* 0x0000001200a97308 */ /* 0x0008640000002400 */
[----:B------:R-:W-:Y:S08]  /*b5e0*/  HMMA.16816.F32 R32, R204, R10, R32 ;  /* 0x0000000acc20723c */ /* 0x000ff00000001820 */
[----:B------:R4:W1:Y:S08]  /*b5f0*/  MUFU.TANH R168, R19 ;  /* 0x0000001300a87308 */ /* 0x0008700000002400 */
[----:B------:R-:W-:Y:S02]  /*b600*/  FMUL.FTZ R28, R28, c[0x0][0x2ec] ;  /* 0x0000bb001c1c7a20 */ /* 0x000fe40000410000 */
[----:B------:R4:W1:Y:S01]  /*b610*/  MUFU.TANH R209, R20 ;  /* 0x0000001400d17308 */ /* 0x0008620000002400 */
[----:B------:R-:W-:Y:S02]  /*b620*/  FMUL.FTZ R29, R29, c[0x0][0x2ec] ;  /* 0x0000bb001d1d7a20 */ /* 0x000fe40000410000 */
[----:B------:R-:W-:Y:S02]  /*b630*/  FMUL.FTZ R30, R30, c[0x0][0x2ec] ;  /* 0x0000bb001e1e7a20 */ /* 0x000fe40000410000 */
[----:B------:R-:W-:Y:S02]  /*b640*/  FMUL.FTZ R31, R31, c[0x0][0x2ec] ;  /* 0x0000bb001f1f7a20 */ /* 0x000fe40000410000 */
[----:B------:R-:W-:Y:S02]  /*b650*/  FMUL.FTZ R32, R32, c[0x0][0x2ec] ;  /* 0x0000bb0020207a20 */ /* 0x000fe40000410000 */
[----:B------:R-:W-:Y:S01]  /*b660*/  FMUL.FTZ R33, R33, c[0x0][0x2ec] ;  /* 0x0000bb0021217a20 */ /* 0x000fe20000410000 */
[----:B------:R4:W1:Y:S01]  /*b670*/  MUFU.TANH R210, R21 ;  /* 0x0000001500d27308 */ /* 0x0008620000002400 */
[----:B------:R-:W-:Y:S02]  /*b680*/  FMUL.FTZ R34, R34, c[0x0][0x2ec] ;  /* 0x0000bb0022227a20 */ /* 0x000fe40000410000 */
[----:B------:R-:W-:Y:S07]  /*b690*/  FMUL.FTZ R35, R35, c[0x0][0x2ec] ;  /* 0x0000bb0023237a20 */ /* 0x000fee0000410000 */
        /* <DEDUP_REMOVED lines=15> */
[----:B--23--:R-:W-:Y:S02]  /*b790*/  MOV R8, UR14 ;  /* 0x0000000e00087c02 */ /* 0x00cfe40008000f00 */
[----:B------:R-:W-:Y:S01]  /*b7a0*/  MOV R4, UR13 ;  /* 0x0000000d00047c02 */ /* 0x000fe20008000f00 */
[----:B------:R-:W-:-:S05]  /*b7b0*/  @!P0 BRA `(.L_x_2387) ;  /* 0x000003c000008947 */ /* 0x000fca0003800000 */
[----:B------:R-:W-:Y:S01]  /*b7c0*/  IMAD.SHL.U32 R11, R243, 0x40, RZ ;  /* 0x00000040f30b7824 */ /* 0x000fe200078e00ff */
[----:B------:R-:W-:Y:S04]  /*b7d0*/  IABS R3, c[0x0][0x2d0] ;  /* 0x0000b40000037a13 */ /* 0x000fe80000000000 */
[----:B-1----:R-:W1:Y:S01]  /*b7e0*/  I2F.RP R12, R3 ;  /* 0x00000003000c7306 */ /* 0x002e620000209400 */
        /* <DEDUP_REMOVED lines=57> */
.L_x_2387:
        /* <DEDUP_REMOVED lines=28> */
.L_x_2386:
[----:B-123--:R-:W-:Y:S01]  /*bd40*/  FMNMX.FTZ R5, R183, R2, !PT ;  /* 0x00000002b7057209 */ /* 0x00efe20007810000 */
[----:B----4-:R-:W-:Y:S01]  /*bd50*/  LDSM.16.MT88.4 R12, [R232+0x10000] ;  /* 0x01000000e80c783b */ /* 0x010fe20000004200 */
        /* <DEDUP_REMOVED lines=46> */
[----:B------:R-:W-:Y:S02]  /*c040*/  FADD.FTZ R2, -R164, R2 ;  /* 0x00000002a4027221 */ /* 0x000fe40000010100 */
[----:B------:R-:W1:Y:S01]  /*c050*/  MUFU.EX2 R0, R0 ;  /* 0x0000000000007308 */ /* 0x000e620000000800 */
[----:B------:R-:W-:Y:S01]  /*c060*/  FSEL R187, R187, RZ, P1 ;  /* 0x000000ffbbbb7208 */ /* 0x000fe20000800000 */
[----:B------:R-:W-:Y:S01]  /*c070*/  FMUL.FTZ R2, R2, c[0x0][0x23c] ;  /* 0x00008f0002027a20 */ /* 0x000fe20000410000 */
[----:B------:R-:W-:Y:S03]  /*c080*/  FSETP.NEU.FTZ.AND P1, PT, R3, -INF , PT ;  /* 0xff8000000300780b */ /* 0x000fe60003f3d000 */
[--C-:B------:R-:W-:Y:S01]  /*c090*/  FFMA.FTZ R185, R177, c[0x0][0x23c], -R187.reuse ;  /* 0x00008f00b1b97a23 */ /* 0x100fe200000108bb */
[----:B------:R-:W-:Y:S01]  /*c0a0*/  FSEL R177, R4, RZ, P1 ;  /* 0x000000ff04b17208 */ /* 0x000fe20000800000 */
[--C-:B------:R-:W-:Y:S01]  /*c0b0*/  FFMA.FTZ R186, R183, c[0x0][0x23c], -R187.reuse ;  /* 0x00008f00b7ba7a23 */ /* 0x100fe200000108bb */
[----:B------:R-:W-:Y:S01]  /*c0c0*/  ISETP.GT.AND P1, PT, R243, 0x1, PT ;  /* 0x00000001f300780c */ /* 0x000fe20003f24270 */
[----:B------:R-:W-:Y:S01]  /*c0d0*/  FFMA.FTZ R184, R180, c[0x0][0x23c], -R187 ;  /* 0x00008f00b4b87a23 */ /* 0x000fe200000108bb */
[----:B------:R-:W2:Y:S01]  /*c0e0*/  MUFU.EX2 R2, R2 ;  /* 0x0000000200027308 */ /* 0x000ea20000000800 */
[--C-:B------:R-:W-:Y:S02]  /*c0f0*/  FFMA.FTZ R182, R182, c[0x0][0x23c], -R177.reuse ;  /* 0x00008f00b6b67a23 */ /* 0x100fe400000108b1 */
[----:B------:R-:W-:Y:S02]  /*c100*/  FFMA.FTZ R181, R181, c[0x0][0x23c], -R177 ;  /* 0x00008f00b5b57a23 */ /* 0x000fe400000108b1 */
[----:B------:R-:W-:Y:S02]  /*c110*/  FFMA.FTZ R183, R193, c[0x0][0x23c], -R187 ;  /* 0x00008f00c1b77a23 */ /* 0x000fe400000108bb */
[--C-:B------:R-:W-:Y:S02]  /*c120*/  FFMA.FTZ R180, R192, c[0x0][0x23c], -R177.reuse ;  /* 0x00008f00c0b47a23 */ /* 0x100fe400000108b1 */
[----:B------:R-:W-:Y:S01]  /*c130*/  FFMA.FTZ R167, R191, c[0x0][0x23c], -R177 ;  /* 0x00008f00bfa77a23 */ /* 0x000fe200000108b1 */
        /* <DEDUP_REMOVED lines=18> */
[----:B------:R-:W-:Y:S01]  /*c260*/  FMUL.FTZ R25, R2, R141 ;  /* 0x0000008d02197220 */ /* 0x000fe20000410000 */
[----:B------:R-:W2:Y:S01]  /*c270*/  MUFU.EX2 R181, R181 ;  /* 0x000000b500b57308 */ /* 0x000ea20000000800 */
[C---:B------:R-:W-:Y:S01]  /*c280*/  FMUL.FTZ R26, R0.reuse, R142 ;  /* 0x0000008e001a7220 */ /* 0x040fe20000410000 */
[----:B------:R-:W-:Y:S01]  /*c290*/  LDSM.16.MT88.4 R148, [R228+0x10800] ;  /* 0x01080000e494783b */ /* 0x000fe20000004200 */
[----:B------:R-:W-:Y:S01]  /*c2a0*/  FMUL.FTZ R27, R0, R143 ;  /* 0x0000008f001b7220 */ /* 0x000fe20000410000 */
[----:B-1----:R-:W-:Y:S01]  /*c2b0*/  F2FP.PACK_AB R160, R185, R186 ;  /* 0x000000bab9a0723e */ /* 0x002fe200000000ff */
[C---:B------:R-:W-:Y:S02]  /*c2c0*/  FMUL.FTZ R32, R2.reuse, R132 ;  /* 0x0000008402207220 */ /* 0x040fe40000410000 */
[----:B------:R-:W-:Y:S02]  /*c2d0*/  FMUL.FTZ R33, R2, R133 ;  /* 0x0000008502217220 */ /* 0x000fe40000410000 */
[C---:B------:R-:W-:Y:S01]  /*c2e0*/  FMUL.FTZ R34, R0.reuse, R134 ;  /* 0x0000008600227220 */ /* 0x040fe20000410000 */
[----:B------:R-:W-:Y:S01]  /*c2f0*/  MUFU.EX2 R184, R184 ;  /* 0x000000b800b87308 */ /* 0x000fe20000000800 */
[----:B------:R-:W-:Y:S01]  /*c300*/  LDSM.16.MT88.4 R140, [R228+0x12000] ;  /* 0x01200000e48c783b */ /* 0x000fe20000004200 */
[----:B------:R-:W-:Y:S02]  /*c310*/  FMUL.FTZ R35, R0, R135 ;  /* 0x0000008700237220 */ /* 0x000fe40000410000 */
[----:B------:R-:W-:Y:S02]  /*c320*/  FFMA.FTZ R192, R174, c[0x0][0x23c], -R187 ;  /* 0x00008f00aec07a23 */ /* 0x000fe400000108bb */
[--C-:B------:R-:W-:Y:S02]  /*c330*/  FFMA.FTZ R193, R173, c[0x0][0x23c], -R177.reuse ;  /* 0x00008f00adc17a23 */ /* 0x100fe400000108b1 */
[----:B------:R-:W-:Y:S01]  /*c340*/  FFMA.FTZ R194, R172, c[0x0][0x23c], -R177 ;  /* 0x00008f00acc27a23 */ /* 0x000fe200000108b1 */
[----:B------:R-:W-:Y:S01]  /*c350*/  LDSM.16.MT88.4 R132, [R229+0x12000] ;  /* 0x01200000e584783b */ /* 0x000fe20000004200 */
[----:B------:R-:W1:Y:S01]  /*c360*/  MUFU.EX2 R183, R183 ;  /* 0x000000b700b77308 */ /* 0x000e620000000800 */
[--C-:B------:R-:W-:Y:S02]  /*c370*/  FFMA.FTZ R196, R171, c[0x0][0x23c], -R187.reuse ;  /* 0x00008f00abc47a23 */ /* 0x100fe400000108bb */
[----:B------:R-:W-:Y:S01]  /*c380*/  FFMA.FTZ R195, R170, c[0x0][0x23c], -R187 ;  /* 0x00008f00aac37a23 */ /* 0x000fe200000108bb */
[----:B--2---:R-:W-:Y:S01]  /*c390*/  F2FP.PACK_AB R161, R181, R182 ;  /* 0x000000b6b5a1723e */ /* 0x004fe200000000ff */
[--C-:B------:R-:W-:Y:S02]  /*c3a0*/  FFMA.FTZ R197, R169, c[0x0][0x23c], -R177.reuse ;  /* 0x00008f00a9c57a23 */ /* 0x100fe400000108b1 */
[----:B------:R-:W-:Y:S01]  /*c3b0*/  LDSM.16.MT88.4 R172, [R230+0x14800] ;  /* 0x01480000e6ac783b */ /* 0x000fe20000004200 */
[--C-:B------:R-:W-:Y:S02]  /*c3c0*/  FFMA.FTZ R198, R168, c[0x0][0x23c], -R177.reuse ;  /* 0x00008f00a8c67a23 */ /* 0x100fe400000108b1 */
[----:B------:R-:W-:Y:S01]  /*c3d0*/  MUFU.EX2 R180, R180 ;  /* 0x000000b400b47308 */ /* 0x000fe20000000800 */
[----:B------:R-:W-:Y:S02]  /*c3e0*/  FFMA.FTZ R207, R179, c[0x0][0x23c], -R177 ;  /* 0x00008f00b3cf7a23 */ /* 0x000fe400000108b1 */
[C---:B------:R-:W-:Y:S02]  /*c3f0*/  FMUL.FTZ R36, R2.reuse, R36 ;  /* 0x0000002402247220 */ /* 0x040fe40000410000 */
[----:B------:R-:W-:Y:S01]  /*c400*/  LDSM.16.MT88.4 R168, [R232+0x14800] ;  /* 0x01480000e8a8783b */ /* 0x000fe20000004200 */
[----:B------:R-:W-:Y:S02]  /*c410*/  FMUL.FTZ R37, R2, R37 ;  /* 0x0000002502257220 */ /* 0x000fe40000410000 */
[C---:B------:R-:W-:Y:S02]  /*c420*/  FMUL.FTZ R38, R0.reuse, R38 ;  /* 0x0000002600267220 */ /* 0x040fe40000410000 */
        /* <DEDUP_REMOVED lines=16> */
[----:B--2---:R-:W-:Y:S01]  /*c530*/  F2FP.PACK_AB R163, R167, R180 ;  /* 0x000000b4a7a3723e */ /* 0x004fe200000000ff */
[----:B------:R-:W-:Y:S02]  /*c540*/  FMUL.FTZ R51, R0, R51 ;  /* 0x0000003300337220 */ /* 0x000fe40000410000 */
[C---:B------:R-:W-:Y:S02]  /*c550*/  FMUL.FTZ R52, R2.reuse, R52 ;  /* 0x0000003402347220 */ /* 0x040fe40000410000 */
[----:B------:R-:W-:Y:S01]  /*c560*/  FMUL.FTZ R53, R2, R53 ;  /* 0x0000003502357220 */ /* 0x000fe20000410000 */
[----:B------:R-:W-:Y:S01]  /*c570*/  MUFU.EX2 R193, R193 ;  /* 0x000000c100c17308 */ /* 0x000fe20000000800 */
[C---:B------:R-:W-:Y:S05]  /*c580*/  HMMA.16816.F32 R4, R160.reuse, R12, R4 ;  /* 0x0000000ca004723c */ /* 0x040fea0000001804 */
[----:B------:R-:W-:Y:S02]  /*c590*/  FMUL.FTZ R54, R0, R54 ;  /* 0x0000003600367220 */ /* 0x000fe40000410000 */
[C---:B------:R-:W-:Y:S01]  /*c5a0*/  FMUL.FTZ R12, R2.reuse, R152 ;  /* 0x00000098020c7220 */ /* 0x040fe20000410000 */
[C---:B------:R-:W-:Y:S01]  /*c5b0*/  HMMA.16816.F32 R8, R160.reuse, R14, R8 ;  /* 0x0000000ea008723c */ /* 0x040fe20000001808 */
[----:B------:R-:W2:Y:S03]  /*c5c0*/  MUFU.EX2 R194, R194 ;  /* 0x000000c200c27308 */ /* 0x000ea60000000800 */
[----:B------:R-:W-:Y:S02]  /*c5d0*/  FMUL.FTZ R13, R2, R153 ;  /* 0x00000099020d7220 */ /* 0x000fe40000410000 */
[C---:B------:R-:W-:Y:S02]  /*c5e0*/  FMUL.FTZ R55, R0.reuse, R55 ;  /* 0x0000003700377220 */ /* 0x040fe40000410000 */
[C---:B------:R-:W-:Y:S03]  /*c5f0*/  FMUL.FTZ R14, R0.reuse, R154 ;  /* 0x0000009a000e7220 */ /* 0x040fe60000410000 */
[----:B------:R-:W-:Y:S01]  /*c600*/  MUFU.EX2 R196, R196 ;  /* 0x000000c400c47308 */ /* 0x000fe20000000800 */
[----:B------:R-:W-:Y:S02]  /*c610*/  FMUL.FTZ R15, R0, R155 ;  /* 0x0000009b000f7220 */ /* 0x000fe40000410000 */
[----:B------:R-:W3:Y:S01]  /*c620*/  LDSM.16.MT88.4 R152, [R228+0x10000] ;  /* 0x01000000e498783b */ /* 0x000ee20000004200 */
[C---:B------:R-:W-:Y:S02]  /*c630*/  FMUL.FTZ R56, R2.reuse, R56 ;  /* 0x0000003802387220 */ /* 0x040fe40000410000 */
[----:B------:R-:W-:Y:S02]  /*c640*/  FMUL.FTZ R57, R2, R57 ;  /* 0x0000003902397220 */ /* 0x000fe40000410000 */
[C---:B------:R-:W-:Y:S02]  /*c650*/  HMMA.16816.F32 R12, R160.reuse, R20, R12 ;  /* 0x00000014a00c723c */ /* 0x040fe4000000180c */
[----:B------:R-:W4:Y:S01]  /*c660*/  MUFU.EX2 R195, R195 ;  /* 0x000000c300c37308 */ /* 0x000f220000000800 */
[C---:B------:R-:W-:Y:S02]  /*c670*/  FMUL.FTZ R58, R0.reuse, R58 ;  /* 0x0000003a003a7220 */ /* 0x040fe40000410000 */
[----:B------:R-:W-:Y:S02]  /*c680*/  FMUL.FTZ R59, R0, R59 ;  /* 0x0000003b003b7220 */ /* 0x000fe40000410000 */
[C---:B------:R-:W-:Y:S01]  /*c690*/  FMUL.FTZ R20, R2.reuse, R144 ;  /* 0x0000009002147220 */ /* 0x040fe20000410000 */
[C---:B------:R-:W-:Y:S04]  /*c6a0*/  HMMA.16816.F32 R16, R160.reuse, R22, R16 ;  /* 0x00000016a010723c */ /* 0x040fe80000001810 */
[C---:B------:R-:W-:Y:S01]  /*c6b0*/  FMUL.FTZ R21, R2.reuse, R145 ;  /* 0x0000009102157220 */ /* 0x040fe20000410000 */
[----:B------:R-:W-:Y:S01]  /*c6c0*/  MUFU.EX2 R197, R197 ;  /* 0x000000c500c57308 */ /* 0x000fe20000000800 */
[----:B------:R-:W-:Y:S02]  /*c6d0*/  FMUL.FTZ R60, R2, R60 ;  /* 0x0000003c023c7220 */ /* 0x000fe40000410000 */
[C---:B------:R-:W-:Y:S04]  /*c6e0*/  FMUL.FTZ R22, R0.reuse, R146 ;  /* 0x0000009200167220 */ /* 0x040fe80000410000 */
[----:B------:R-:W-:Y:S02]  /*c6f0*/  FMUL.FTZ R23, R0, R147 ;  /* 0x0000009300177220 */ /* 0x000fe40000410000 */
[----:B------:R-:W5:Y:S01]  /*c700*/  LDSM.16.MT88.4 R144, [R232+0x12000] ;  /* 0x01200000e890783b */ /* 0x000f620000004200 */
[----:B------:R-:W-:Y:S01]  /*c710*/  FMUL.FTZ R61, R2, R61 ;  /* 0x0000003d023d7220 */ /* 0x000fe20000410000 */
[----:B------:R-:W1:Y:S01]  /*c720*/  MUFU.EX2 R198, R198 ;  /* 0x000000c600c67308 */ /* 0x000e620000000800 */
[C---:B------:R-:W-:Y:S02]  /*c730*/  FMUL.FTZ R62, R0.reuse, R62 ;  /* 0x0000003e003e7220 */ /* 0x040fe40000410000 */
[C---:B------:R-:W-:Y:S03]  /*c740*/  HMMA.16816.F32 R20, R160.reuse, R28, R20 ;  /* 0x0000001ca014723c */ /* 0x040fe60000001814 */
[----:B------:R-:W-:Y:S02]  /*c750*/  FMUL.FTZ R63, R0, R63 ;  /* 0x0000003f003f7220 */ /* 0x000fe40000410000 */
[C---:B------:R-:W-:Y:S02]  /*c760*/  FMUL.FTZ R64, R2.reuse, R64 ;  /* 0x0000004002407220 */ /* 0x040fe40000410000 */
[C---:B------:R-:W-:Y:S01]  /*c770*/  FMUL.FTZ R28, R2.reuse, R136 ;  /* 0x00000088021c7220 */ /* 0x040fe20000410000 */
[C---:B------:R-:W-:Y:S01]  /*c780*/  HMMA.16816.F32 R24, R160.reuse, R30, R24 ;  /* 0x0000001ea018723c */ /* 0x040fe20000001818 */
[----:B------:R-:W-:Y:S03]  /*c790*/  MUFU.EX2 R207, R207 ;  /* 0x000000cf00cf7308 */ /* 0x000fe60000000800 */
[C---:B------:R-:W-:Y:S02]  /*c7a0*/  FMUL.FTZ R29, R2.reuse, R137 ;  /* 0x00000089021d7220 */ /* 0x040fe40000410000 */
[----:B------:R-:W-:Y:S02]  /*c7b0*/  FMUL.FTZ R65, R2, R65 ;  /* 0x0000004102417220 */ /* 0x000fe40000410000 */
[C---:B------:R-:W-:Y:S04]  /*c7c0*/  FMUL.FTZ R30, R0.reuse, R138 ;  /* 0x0000008a001e7220 */ /* 0x040fe80000410000 */
[C---:B------:R-:W-:Y:S02]  /*c7d0*/  FMUL.FTZ R31, R0.reuse, R139 ;  /* 0x0000008b001f7220 */ /* 0x040fe40000410000 */
[----:B------:R-:W1:Y:S01]  /*c7e0*/  LDSM.16.MT88.4 R136, [R230+0x12000] ;  /* 0x01200000e688783b */ /* 0x000e620000004200 */
        /* <DEDUP_REMOVED lines=10> */
[C---:B-----5:R-:W-:Y:S04]  /*c890*/  HMMA.16816.F32 R36, R160.reuse, R144, R36 ;  /* 0x00000090a024723c */ /* 0x060fe80000001824 */
[----:B------:R-:W-:Y:S02]  /*c8a0*/  FMUL.FTZ R73, R2, R73 ;  /* 0x0000004902497220 */ /* 0x000fe40000410000 */
[C---:B------:R-:W-:Y:S02]  /*c8b0*/  FMUL.FTZ R74, R0.reuse, R74 ;  /* 0x0000004a004a7220 */ /* 0x040fe40000410000 */
[C---:B------:R-:W-:Y:S01]  /*c8c0*/  HMMA.16816.F32 R40, R160.reuse, R146, R40 ;  /* 0x00000092a028723c */ /* 0x040fe20000001828 */
[----:B------:R-:W-:Y:S03]  /*c8d0*/  LDSM.16.MT88.4 R144, [R229+0x10800] ;  /* 0x01080000e590783b */ /* 0x000fe60000004200 */
        /* <DEDUP_REMOVED lines=88> */
[----:B------:R-:W-:Y:S01]  /*ce60*/  F2FP.PACK_AB R132, R192, R191 ;  /* 0x000000bfc084723e */ /* 0x000fe200000000ff */
[--C-:B------:R-:W-:Y:S01]  /*ce70*/  FFMA.FTZ R204, R209, c[0x0][0x23c], -R187.reuse ;  /* 0x00008f00d1cc7a23 */ /* 0x100fe200000108bb */
[----:B--2---:R-:W-:Y:S03]  /*ce80*/  F2FP.PACK_AB R133, R194, R193 ;  /* 0x000000c1c285723e */ /* 0x004fe600000000ff */
[----:B------:R-:W-:Y:S01]  /*ce90*/  HMMA.16816.F32 R128, R160, R134, R128 ;  /* 0x00000086a080723c */ /* 0x000fe20000001880 */
[----:B------:R-:W2:Y:S01]  /*cea0*/  LDSM.16.MT88.4 R160, [R229+0x12800] ;  /* 0x01280000e5a0783b */ /* 0x000ea20000004200 */
[----:B------:R-:W-:Y:S01]  /*ceb0*/  MUFU.EX2 R204, R204 ;  /* 0x000000cc00cc7308 */ /* 0x000fe20000000800 */
[----:B------:R-:W-:Y:S02]  /*cec0*/  FFMA.FTZ R205, R210, c[0x0][0x23c], -R187 ;  /* 0x00008f00d2cd7a23 */ /* 0x000fe400000108bb */
[----:B------:R-:W-:Y:S02]  /*ced0*/  FFMA.FTZ R206, R208, c[0x0][0x23c], -R177 ;  /* 0x00008f00d0ce7a23 */ /* 0x000fe400000108b1 */
[----:B----4-:R-:W-:Y:S01]  /*cee0*/  F2FP.PACK_AB R134, R195, R196 ;  /* 0x000000c4c386723e */ /* 0x010fe200000000ff */
[----:B------:R-:W-:Y:S01]  /*cef0*/  FFMA.FTZ R208, R178, c[0x0][0x23c], -R187 ;  /* 0x00008f00b2d07a23 */ /* 0x000fe200000108bb */
[----:B------:R-:W-:Y:S03]  /*cf00*/  F2FP.PACK_AB R135, R198, R197 ;  /* 0x000000c5c687723e */ /* 0x000fe600000000ff */
[----:B------:R-:W-:Y:S01]  /*cf10*/  FFMA.FTZ R202, R202, c[0x0][0x23c], -R177 ;  /* 0x00008f00caca7a23 */ /* 0x000fe200000108b1 */
[----:B------:R-:W-:Y:S01]  /*cf20*/  MUFU.EX2 R205, R205 ;  /* 0x000000cd00cd7308 */ /* 0x000fe20000000800 */
[--C-:B------:R-:W-:Y:S02]  /*cf30*/  FFMA.FTZ R203, R203, c[0x0][0x23c], -R187.reuse ;  /* 0x00008f00cbcb7a23 */ /* 0x100fe400000108bb */
[C---:B-----5:R-:W-:Y:S05]  /*cf40*/  HMMA.16816.F32 R4, R132.reuse, R140, R4 ;  /* 0x0000008c8404723c */ /* 0x060fea0000001804 */
[----:B------:R-:W-:Y:S02]  /*cf50*/  FFMA.FTZ R201, R201, c[0x0][0x23c], -R187 ;  /* 0x00008f00c9c97a23 */ /* 0x000fe400000108bb */
[--C-:B------:R-:W-:Y:S01]  /*cf60*/  FFMA.FTZ R200, R200, c[0x0][0x23c], -R177.reuse ;  /* 0x00008f00c8c87a23 */ /* 0x100fe200000108b1 */
[C---:B------:R-:W-:Y:S01]  /*cf70*/  HMMA.16816.F32 R8, R132.reuse, R142, R8 ;  /* 0x0000008e8408723c */ /* 0x040fe20000001808 */
[----:B------:R-:W3:Y:S01]  /*cf80*/  LDSM.16.MT88.4 R140, [R228+0x12800] ;  /* 0x01280000e48c783b */ /* 0x000ee20000004200 */
[----:B------:R-:W4:Y:S02]  /*cf90*/  MUFU.EX2 R206, R206 ;  /* 0x000000ce00ce7308 */ /* 0x000f240000000800 */
[----:B------:R-:W-:Y:S02]  /*cfa0*/  FFMA.FTZ R199, R199, c[0x0][0x23c], -R177 ;  /* 0x00008f00c7c77a23 */ /* 0x000fe400000108b1 */
[--C-:B------:R-:W-:Y:S02]  /*cfb0*/  FFMA.FTZ R189, R189, c[0x0][0x23c], -R187.reuse ;  /* 0x00008f00bdbd7a23 */ /* 0x100fe400000108bb */
[C---:B-1----:R-:W-:Y:S04]  /*cfc0*/  HMMA.16816.F32 R12, R132.reuse, R136, R12 ;  /* 0x00000088840c723c */ /* 0x042fe8000000180c */
[--C-:B------:R-:W-:Y:S01]  /*cfd0*/  FFMA.FTZ R190, R190, c[0x0][0x23c], -R187.reuse ;  /* 0x00008f00bebe7a23 */ /* 0x100fe200000108bb */
[----:B------:R-:W1:Y:S01]  /*cfe0*/  MUFU.EX2 R202, R202 ;  /* 0x000000ca00ca7308 */ /* 0x000e620000000800 */
[----:B------:R-:W-:Y:S02]  /*cff0*/  FFMA.FTZ R187, R176, c[0x0][0x23c], -R187 ;  /* 0x00008f00b0bb7a23 */ /* 0x000fe400000108bb */
[C---:B------:R-:W-:Y:S01]  /*d000*/  HMMA.16816.F32 R16, R132.reuse, R138, R16 ;  /* 0x0000008a8410723c */ /* 0x040fe20000001810 */
[----:B------:R-:W5:Y:S03]  /*d010*/  LDSM.16.MT88.4 R136, [R229+0x14800] ;  /* 0x01480000e588783b */ /* 0x000f660000004200 */
[--C-:B------:R-:W-:Y:S02]  /*d020*/  FFMA.FTZ R188, R188, c[0x0][0x23c], -R177.reuse ;  /* 0x00008f00bcbc7a23 */ /* 0x100fe400000108b1 */
[--C-:B------:R-:W-:Y:S01]  /*d030*/  FFMA.FTZ R166, R166, c[0x0][0x23c], -R177.reuse ;  /* 0x00008f00a6a67a23 */ /* 0x100fe200000108b1 */
[----:B------:R-:W-:Y:S01]  /*d040*/  MUFU.EX2 R203, R203 ;  /* 0x000000cb00cb7308 */ /* 0x000fe20000000800 */
[C---:B------:R-:W-:Y:S04]  /*d050*/  HMMA.16816.F32 R20, R132.reuse, R144, R20 ;  /* 0x000000908414723c */ /* 0x040fe80000001814 */
[----:B------:R-:W-:Y:S02]  /*d060*/  FFMA.FTZ R177, R165, c[0x0][0x23c], -R177 ;  /* 0x00008f00a5b17a23 */ /* 0x000fe400000108b1 */
[----:B------:R-:W-:Y:S01]  /*d070*/  FFMA.FTZ R186, R2, R252, R186 ;  /* 0x000000fc02ba7223 */ /* 0x000fe200000100ba */
[----:B------:R-:W-:Y:S01]  /*d080*/  MOV R2, R164 ;  /* 0x000000a400027202 */ /* 0x000fe20000000f00 */
[C---:B------:R-:W-:Y:S01]  /*d090*/  HMMA.16816.F32 R24, R132.reuse, R146, R24 ;  /* 0x000000928418723c */ /* 0x040fe20000001818 */
[----:B------:R-:W1:Y:S01]  /*d0a0*/  LDSM.16.MT88.4 R144, [R228+0x14800] ;  /* 0x01480000e490783b */ /* 0x000e620000004200 */
[----:B------:R2:W-:Y:S02]  /*d0b0*/  MUFU.EX2 R165, R177 ;  /* 0x000000b100a57308 */ /* 0x0005e40000000800 */
[----:B------:R-:W-:Y:S01]  /*d0c0*/  FFMA.FTZ R182, R0, R251, R182 ;  /* 0x000000fb00b67223 */ /* 0x000fe200000100b6 */
[----:B------:R-:W-:Y:S01]  /*d0d0*/  IADD3 R0, R243, -0x1, RZ ;  /* 0xfffffffff3007810 */ /* 0x000fe20007ffe0ff */
[----:B------:R-:W-:Y:S02]  /*d0e0*/  FADD.FTZ R186, R185, R186 ;  /* 0x000000bab9ba7221 */ /* 0x000fe40000010000 */
[C---:B------:R-:W-:Y:S04]  /*d0f0*/  HMMA.16816.F32 R28, R132.reuse, R148, R28 ;  /* 0x00000094841c723c */ /* 0x040fe8000000181c */
[----:B------:R-:W1:Y:S01]  /*d100*/  MUFU.EX2 R201, R201 ;  /* 0x000000c900c97308 */ /* 0x000e620000000800 */
[----:B------:R-:W-:Y:S01]  /*d110*/  FADD.FTZ R182, R181, R182 ;  /* 0x000000b6b5b67221 */ /* 0x000fe20000010000 */
[----:B------:R-:W-:Y:S01]  /*d120*/  MOV R243, R0 ;  /* 0x0000000000f37202 */ /* 0x000fe20000000f00 */
[----:B------:R-:W-:Y:S01]  /*d130*/  FADD.FTZ R184, R184, R186 ;  /* 0x000000bab8b87221 */ /* 0x000fe20000010000 */
[C---:B------:R-:W-:Y:S01]  /*d140*/  HMMA.16816.F32 R32, R132.reuse, R150, R32 ;  /* 0x000000968420723c */ /* 0x040fe20000001820 */
[----:B------:R-:W1:Y:S03]  /*d150*/  LDSM.16.MT88.4 R148, [R232+0x16800] ;  /* 0x01680000e894783b */ /* 0x000e660000004200 */
[----:B------:R-:W-:Y:S01]  /*d160*/  FADD.FTZ R182, R180, R182 ;  /* 0x000000b6b4b67221 */ /* 0x000fe20000010000 */
[----:B------:R-:W-:Y:S01]  /*d170*/  MOV R0, R3 ;  /* 0x0000000300007202 */ /* 0x000fe20000000f00 */
[----:B------:R-:W-:Y:S01]  /*d180*/  MUFU.EX2 R200, R200 ;  /* 0x000000c800c87308 */ /* 0x000fe20000000800 */
[----:B------:R-:W-:Y:S01]  /*d190*/  FADD.FTZ R184, R183, R184 ;  /* 0x000000b8b7b87221 */ /* 0x000fe20000010000 */
[C---:B------:R-:W-:Y:S01]  /*d1a0*/  HMMA.16816.F32 R36, R132.reuse, R152, R36 ;  /* 0x000000988424723c */ /* 0x040fe20000001824 */
[----:B--2---:R-:W-:Y:S03]  /*d1b0*/  LDSM.16.MT88.4 R176, [R232+0x15800] ;  /* 0x01580000e8b0783b */ /* 0x004fe60000004200 */
[----:B------:R-:W-:Y:S02]  /*d1c0*/  FADD.FTZ R167, R167, R182 ;  /* 0x000000b6a7a77221 */ /* 0x000fe40000010000 */
[----:B------:R-:W-:Y:S02]  /*d1d0*/  FADD.FTZ R191, R191, R184 ;  /* 0x000000b8bfbf7221 */ /* 0x000fe40000010000 */
[C---:B------:R-:W-:Y:S01]  /*d1e0*/  HMMA.16816.F32 R40, R132.reuse, R154, R40 ;  /* 0x0000009a8428723c */ /* 0x040fe20000001828 */
[----:B------:R-:W2:Y:S01]  /*d1f0*/  MUFU.EX2 R199, R199 ;  /* 0x000000c700c77308 */ /* 0x000ea20000000800 */
[----:B------:R-:W-:Y:S02]  /*d200*/  LDSM.16.MT88.4 R152, [R232+0x13000] ;  /* 0x01300000e898783b */ /* 0x000fe40000004200 */
[----:B------:R-:W-:Y:S02]  /*d210*/  FADD.FTZ R167, R193, R167 ;  /* 0x000000a7c1a77221 */ /* 0x000fe40000010000 */
[----:B------:R-:W-:Y:S02]  /*d220*/  FADD.FTZ R191, R192, R191 ;  /* 0x000000bfc0bf7221 */ /* 0x000fe40000010000 */
[C---:B------:R-:W-:Y:S03]  /*d230*/  HMMA.16816.F32 R44, R132.reuse, R156, R44 ;  /* 0x0000009c842c723c */ /* 0x040fe6000000182c */
[----:B------:R-:W-:Y:S01]  /*d240*/  MUFU.EX2 R189, R189 ;  /* 0x000000bd00bd7308 */ /* 0x000fe20000000800 */
[----:B------:R-:W-:Y:S02]  /*d250*/  FADD.FTZ R194, R194, R167 ;  /* 0x000000a7c2c27221 */ /* 0x000fe40000010000 */
[----:B------:R-:W-:Y:S02]  /*d260*/  FADD.FTZ R196, R196, R191 ;  /* 0x000000bfc4c47221 */ /* 0x000fe40000010000 */
[C---:B------:R-:W-:Y:S01]  /*d270*/  HMMA.16816.F32 R48, R132.reuse, R158, R48 ;  /* 0x0000009e8430723c */ /* 0x040fe20000001830 */
[----:B------:R-:W-:Y:S03]  /*d280*/  LDSM.16.MT88.4 R156, [R230+0x13000] ;  /* 0x01300000e69c783b */ /* 0x000fe60000004200 */
[----:B------:R-:W-:Y:S01]  /*d290*/  FADD.FTZ R194, R197, R194 ;  /* 0x000000c2c5c27221 */ /* 0x000fe20000010000 */
[----:B------:R-:W-:Y:S01]  /*d2a0*/  MUFU.EX2 R190, R190 ;  /* 0x000000be00be7308 */ /* 0x000fe20000000800 */
[----:B------:R-:W-:Y:S02]  /*d2b0*/  FADD.FTZ R196, R195, R196 ;  /* 0x000000c4c3c47221 */ /* 0x000fe40000010000 */
[C---:B------:R-:W-:Y:S04]  /*d2c0*/  HMMA.16816.F32 R52, R132.reuse, R160, R52 ;  /* 0x000000a08434723c */ /* 0x040fe80000001834 */
[----:B------:R-:W-:Y:S03]  /*d2d0*/  FADD.FTZ R198, R198, R194 ;  /* 0x000000c2c6c67221 */ /* 0x000fe60000010000 */
[----:B------:R-:W1:Y:S01]  /*d2e0*/  MUFU.EX2 R188, R188 ;  /* 0x000000bc00bc7308 */ /* 0x000e620000000800 */
[C---:B------:R-:W-:Y:S01]  /*d2f0*/  HMMA.16816.F32 R56, R132.reuse, R162, R56 ;  /* 0x000000a28438723c */ /* 0x040fe20000001838 */
[----:B------:R-:W-:Y:S03]  /*d300*/  LDSM.16.MT88.4 R160, [R229+0x13000] ;  /* 0x01300000e5a0783b */ /* 0x000fe60000004200 */
[----:B----4-:R-:W-:Y:S04]  /*d310*/  FADD.FTZ R198, R206, R198 ;  /* 0x000000c6cec67221 */ /* 0x010fe80000010000 */
[C---:B---3--:R-:W-:Y:S01]  /*d320*/  HMMA.16816.F32 R60, R132.reuse, R140, R60 ;  /* 0x0000008c843c723c */ /* 0x048fe2000000183c */
[----:B------:R-:W-:Y:S07]  /*d330*/  MUFU.EX2 R208, R208 ;  /* 0x000000d000d07308 */ /* 0x000fee0000000800 */
[C---:B------:R-:W-:Y:S01]  /*d340*/  HMMA.16816.F32 R64, R132.reuse, R142, R64 ;  /* 0x0000008e8440723c */ /* 0x040fe20000001840 */
[----:B------:R-:W3:Y:S02]  /*d350*/  LDSM.16.MT88.4 R140, [R230+0x16800] ;  /* 0x01680000e68c783b */ /* 0x000ee40000004200 */
[----:B------:R-:W-:Y:S05]  /*d360*/  MUFU.EX2 R187, R187 ;  /* 0x000000bb00bb7308 */ /* 0x000fea0000000800 */
[C---:B------:R-:W-:Y:S05]  /*d370*/  HMMA.16816.F32 R68, R132.reuse, R168, R68 ;  /* 0x000000a88444723c */ /* 0x040fea0000001844 */
[----:B------:R-:W4:Y:S03]  /*d380*/  MUFU.EX2 R166, R166 ;  /* 0x000000a600a67308 */ /* 0x000f260000000800 */
[C---:B------:R-:W-:Y:S01]  /*d390*/  HMMA.16816.F32 R72, R132.reuse, R170, R72 ;  /* 0x000000aa8448723c */ /* 0x040fe20000001848 */
[----:B------:R-:W-:Y:S07]  /*d3a0*/  LDSM.16.MT88.4 R168, [R228+0x13000] ;  /* 0x01300000e4a8783b */ /* 0x000fee0000004200 */
[C---:B------:R-:W-:Y:S08]  /*d3b0*/  HMMA.16816.F32 R76, R132.reuse, R172, R76 ;  /* 0x000000ac844c723c */ /* 0x040ff0000000184c */
[C---:B------:R-:W-:Y:S01]  /*d3c0*/  HMMA.16816.F32 R80, R132.reuse, R174, R80 ;  /* 0x000000ae8450723c */ /* 0x040fe20000001850 */
[----:B------:R-:W-:Y:S07]  /*d3d0*/  LDSM.16.MT88.4 R172, [R232+0x15000] ;  /* 0x01500000e8ac783b */ /* 0x000fee0000004200 */
        /* <DEDUP_REMOVED lines=11> */
[----:B------:R-:W3:Y:S07]  /*d490*/  LDSM.16.MT88.4 R140, [R232+0x11000] ;  /* 0x01100000e88c783b */ /* 0x000eee0000004200 */
[C---:B-----5:R-:W-:Y:S08]  /*d4a0*/  HMMA.16816.F32 R116, R132.reuse, R136, R116 ;  /* 0x000000888474723c */ /* 0x060ff00000001874 */
[C---:B------:R-:W-:Y:S01]  /*d4b0*/  HMMA.16816.F32 R120, R132.reuse, R138, R120 ;  /* 0x0000008a8478723c */ /* 0x040fe20000001878 */
[----:B------:R-:W5:Y:S07]  /*d4c0*/  LDSM.16.MT88.4 R136, [R229+0x11000] ;  /* 0x01100000e588783b */ /* 0x000f6e0000004200 */
[C---:B-1----:R-:W-:Y:S08]  /*d4d0*/  HMMA.16816.F32 R124, R132.reuse, R144, R124 ;  /* 0x00000090847c723c */ /* 0x042ff0000000187c */
[----:B------:R-:W-:Y:S01]  /*d4e0*/  HMMA.16816.F32 R128, R132, R146, R128 ;  /* 0x000000928480723c */ /* 0x000fe20000001880 */
[----:B------:R-:W1:Y:S06]  /*d4f0*/  LDSM.16.MT88.4 R144, [R228+0x11000] ;  /* 0x01100000e490783b */ /* 0x000e6c0000004200 */
[----:B------:R-:W-:Y:S01]  /*d500*/  F2FP.PACK_AB R132, R205, R204 ;  /* 0x000000cccd84723e */ /* 0x000fe200000000ff */
[----:B------:R-:W-:Y:S01]  /*d510*/  FADD.FTZ R204, R204, R196 ;  /* 0x000000c4cccc7221 */ /* 0x000fe20000010000 */
[C---:B------:R-:W-:Y:S03]  /*d520*/  F2FP.PACK_AB R133, R202.reuse, R206 ;  /* 0x000000ceca85723e */ /* 0x040fe600000000ff */
[----:B------:R-:W-:Y:S01]  /*d530*/  F2FP.PACK_AB R134, R201, R203 ;  /* 0x000000cbc986723e */ /* 0x000fe200000000ff */
[----:B------:R-:W-:Y:S01]  /*d540*/  FADD.FTZ R204, R205, R204 ;  /* 0x000000cccdcc7221 */ /* 0x000fe20000010000 */
[----:B--2---:R-:W-:Y:S01]  /*d550*/  F2FP.PACK_AB R135, R199, R200 ;  /* 0x000000c8c787723e */ /* 0x004fe200000000ff */
[----:B------:R-:W-:Y:S02]  /*d560*/  FADD.FTZ R202, R202, R198 ;  /* 0x000000c6caca7221 */ /* 0x000fe40000010000 */
[----:B------:R-:W-:Y:S02]  /*d570*/  FADD.FTZ R203, R203, R204 ;  /* 0x000000cccbcb7221 */ /* 0x000fe40000010000 */
[----:B------:R-:W-:Y:S02]  /*d580*/  FADD.FTZ R202, R200, R202 ;  /* 0x000000cac8ca7221 */ /* 0x000fe40000010000 */
[C---:B---3--:R-:W-:Y:S03]  /*d590*/  HMMA.16816.F32 R4, R132.reuse, R140, R4 ;  /* 0x0000008c8404723c */ /* 0x048fe60000001804 */
[----:B------:R-:W-:Y:S02]  /*d5a0*/  FADD.FTZ R203, R201, R203 ;  /* 0x000000cbc9cb7221 */ /* 0x000fe40000010000 */
[----:B------:R-:W-:Y:S03]  /*d5b0*/  FADD.FTZ R199, R199, R202 ;  /* 0x000000cac7c77221 */ /* 0x000fe60000010000 */
[C---:B------:R-:W-:Y:S01]  /*d5c0*/  HMMA.16816.F32 R8, R132.reuse, R142, R8 ;  /* 0x0000008e8408723c */ /* 0x040fe20000001808 */
[----:B------:R-:W2:Y:S03]  /*d5d0*/  LDSM.16.MT88.4 R140, [R230+0x15000] ;  /* 0x01500000e68c783b */ /* 0x000ea60000004200 */
[----:B------:R-:W-:Y:S04]  /*d5e0*/  FADD.FTZ R199, R188, R199 ;  /* 0x000000c7bcc77221 */ /* 0x000fe80000010000 */
[C---:B------:R-:W-:Y:S04]  /*d5f0*/  HMMA.16816.F32 R12, R132.reuse, R148, R12 ;  /* 0x00000094840c723c */ /* 0x040fe8000000180c */
[----:B------:R-:W-:Y:S04]  /*d600*/  FADD.FTZ R199, R207, R199 ;  /* 0x000000c7cfc77221 */ /* 0x000fe80000010000 */
[C---:B------:R-:W-:Y:S01]  /*d610*/  HMMA.16816.F32 R16, R132.reuse, R150, R16 ;  /* 0x000000968410723c */ /* 0x040fe20000001810 */
[----:B------:R-:W-:Y:S03]  /*d620*/  LDSM.16.MT88.4 R148, [R232+0x17000] ;  /* 0x01700000e894783b */ /* 0x000fe60000004200 */
[----:B----4-:R-:W-:Y:S04]  /*d630*/  FADD.FTZ R199, R166, R199 ;  /* 0x000000c7a6c77221 */ /* 0x010fe80000010000 */
[C---:B-----5:R-:W-:Y:S04]  /*d640*/  HMMA.16816.F32 R20, R132.reuse, R136, R20 ;  /* 0x000000888414723c */ /* 0x060fe80000001814 */
[----:B------:R-:W-:Y:S04]  /*d650*/  FADD.FTZ R251, R165, R199 ;  /* 0x000000c7a5fb7221 */ /* 0x000fe80000010000 */
        /* <DEDUP_REMOVED lines=13> */
[C---:B------:R-:W-:Y:S01]  /*d730*/  F2FP.PACK_AB R168, R190.reuse, R189 ;  /* 0x000000bdbea8723e */ /* 0x040fe200000000ff */
[C---:B------:R-:W-:Y:S04]  /*d740*/  HMMA.16816.F32 R64, R132.reuse, R170, R64 ;  /* 0x000000aa8440723c */ /* 0x040fe80000001840 */
[----:B------:R-:W-:Y:S01]  /*d750*/  F2FP.PACK_AB R169, R207, R188 ;  /* 0x000000bccfa9723e */ /* 0x000fe200000000ff */
[----:B------:R-:W-:Y:S02]  /*d760*/  FADD.FTZ R189, R189, R203 ;  /* 0x000000cbbdbd7221 */ /* 0x000fe40000010000 */
[----:B------:R-:W-:Y:S01]  /*d770*/  F2FP.PACK_AB R170, R187, R208 ;  /* 0x000000d0bbaa723e */ /* 0x000fe200000000ff */
[C---:B------:R-:W-:Y:S04]  /*d780*/  HMMA.16816.F32 R68, R132.reuse, R172, R68 ;  /* 0x000000ac8444723c */ /* 0x040fe80000001844 */
[----:B------:R-:W-:Y:S01]  /*d790*/  F2FP.PACK_AB R171, R165, R166 ;  /* 0x000000a6a5ab723e */ /* 0x000fe200000000ff */
[----:B------:R-:W-:Y:S03]  /*d7a0*/  FADD.FTZ R189, R190, R189 ;  /* 0x000000bdbebd7221 */ /* 0x000fe60000010000 */
[C---:B------:R-:W-:Y:S01]  /*d7b0*/  HMMA.16816.F32 R72, R132.reuse, R174, R72 ;  /* 0x000000ae8448723c */ /* 0x040fe20000001848 */
[----:B------:R-:W-:Y:S03]  /*d7c0*/  LDSM.16.MT88.4 R172, [R228+0x11800] ;  /* 0x01180000e4ac783b */ /* 0x000fe60000004200 */
[----:B------:R-:W-:Y:S04]  /*d7d0*/  FADD.FTZ R189, R208, R189 ;  /* 0x000000bdd0bd7221 */ /* 0x000fe80000010000 */
[C---:B--2---:R-:W-:Y:S04]  /*d7e0*/  HMMA.16816.F32 R76, R132.reuse, R140, R76 ;  /* 0x0000008c844c723c */ /* 0x044fe8000000184c */
[----:B------:R-:W-:Y:S04]  /*d7f0*/  FADD.FTZ R252, R187, R189 ;  /* 0x000000bdbbfc7221 */ /* 0x000fe80000010000 */
        /* <DEDUP_REMOVED lines=62> */
.L_x_2384:
[----:B------:R-:W1:Y:S01]  /*dbe0*/  SHFL.BFLY PT, R0, R251, 0x2, 0x1f ;  /* 0x0c401f00fb007f89 */ /* 0x000e6200000e0000 */
[C---:B------:R-:W-:Y:S01]  /*dbf0*/  ISETP.NE.AND P0, PT, R242.reuse, -0x1, PT ;  /* 0xfffffffff200780c */ /* 0x040fe20003f05270 */
[----:B------:R-:W2:Y:S01]  /*dc00*/  LDC.U8 R19, c[0x0][0x328] ;  /* 0x0000ca00ff137b82 */ /* 0x000ea20000000000 */
[----:B------:R-:W-:Y:S01]  /*dc10*/  MOV R7, 0x3f800000 ;  /* 0x3f80000000077802 */ /* 0x000fe20000000f00 */
[----:B------:R-:W3:Y:S01]  /*dc20*/  SHFL.BFLY PT, R2, R252, 0x2, 0x1f ;  /* 0x0c401f00fc027f89 */ /* 0x000ee200000e0000 */
[----:B------:R-:W-:Y:S01]  /*dc30*/  MOV R6, 0x3f800000 ;  /* 0x3f80000000067802 */ /* 0x000fe20000000f00 */
[----:B------:R-:W-:Y:S08]  /*dc40*/  BSSY B0, `(.L_x_2389) ;  /* 0x0000173000007945 */ /* 0x000ff00003800000 */
[----:B------:R-:W-:-:S04]  /*dc50*/  @P0 IMAD.WIDE.U32 R8, R242, c[0x0][0x1e8], RZ ;  /* 0x00007a00f2080a25 */ /* 0x000fc800078e00ff */
[----:B------:R-:W-:Y:S01]  /*dc60*/  @P0 IMAD R4, R242, c[0x0][0x1ec], R9 ;  /* 0x00007b00f2040a24 */ /* 0x000fe200078e0209 */
[----:B------:R-:W-:Y:S02]  /*dc70*/  @P0 MOV R5, R8 ;  /* 0x0000000800050202 */ /* 0x000fe40000000f00 */
[----:B------:R-:W4:Y:S01]  /*dc80*/  S2R R8, SR_TID.X ;  /* 0x0000000000087919 */ /* 0x000f220000002100 */
[----:B-1----:R-:W-:Y:S02]  /*dc90*/  FADD.FTZ R251, R0, R251 ;  /* 0x000000fb00fb7221 */ /* 0x002fe40000010000 */
[----:B---3--:R-:W-:-:S03]  /*dca0*/  FADD.FTZ R252, R2, R252 ;  /* 0x000000fc02fc7221 */ /* 0x008fc60000010000 */
[----:B------:R-:W1:Y:S04]  /*dcb0*/  SHFL.BFLY PT, R0, R251, 0x1, 0x1f ;  /* 0x0c201f00fb007f89 */ /* 0x000e6800000e0000 */
[----:B------:R-:W3:Y:S01]  /*dcc0*/  SHFL.BFLY PT, R2, R252, 0x1, 0x1f ;  /* 0x0c201f00fc027f89 */ /* 0x000ee200000e0000 */
[----:B----4-:R-:W-:-:S04]  /*dcd0*/  SHF.R.S32.HI R9, RZ, 0x1f, R8 ;  /* 0x0000001fff097819 */ /* 0x010fc80000011408 */
[CC--:B------:R-:W-:Y:S02]  /*dce0*/  LEA.HI R10, R9.reuse, R8.reuse, RZ, 0x2 ;  /* 0x00000008090a7211 */ /* 0x0c0fe400078f10ff */
[----:B------:R-:W-:Y:S01]  /*dcf0*/  LEA.HI R9, R9, R8, RZ, 0x5 ;  /* 0x0000000809097211 */ /* 0x000fe200078f28ff */
[----:B-1----:R-:W-:Y:S01]  /*dd00*/  FADD.FTZ R0, R251, R0 ;  /* 0x00000000fb007221 */ /* 0x002fe20000010000 */
[--C-:B------:R-:W-:Y:S02]  /*dd10*/  SHF.R.S32.HI R12, RZ, 0x2, R10.reuse ;  /* 0x00000002ff0c7819 */ /* 0x100fe4000001140a */
[----:B------:R-:W-:Y:S01]  /*dd20*/  SHF.R.S32.HI R11, RZ, 0x1f, R10 ;  /* 0x0000001fff0b7819 */ /* 0x000fe2000001140a */
[----:B---3--:R-:W-:Y:S01]  /*dd30*/  FADD.FTZ R2, R252, R2 ;  /* 0x00000002fc027221 */ /* 0x008fe20000010000 */
[----:B------:R-:W-:Y:S02]  /*dd40*/  FSETP.NE.FTZ.AND P4, PT, R0, RZ, PT ;  /* 0x000000ff0000720b */ /* 0x000fe40003f95000 */
[----:B------:R-:W-:-:S02]  /*dd50*/  LEA.HI R11, R11, R12, RZ, 0x3 ;  /* 0x0000000c0b0b7211 */ /* 0x000fc400078f18ff */
[----:B------:R-:W-:Y:S02]  /*dd60*/  FSETP.NE.FTZ.AND P5, PT, R2, RZ, PT ;  /* 0x000000ff0200720b */ /* 0x000fe40003fb5000 */
[----:B------:R-:W-:Y:S02]  /*dd70*/  LOP3.LUT R11, R11, 0xfffffff8, RZ, 0xc0, !PT ;  /* 0xfffffff80b0b7812 */ /* 0x000fe400078ec0ff */
[----:B------:R-:W-:Y:S02]  /*dd80*/  LOP3.LUT R10, R10, 0x3ffffffc, RZ, 0xc0, !PT ;  /* 0x3ffffffc0a0a7812 */ /* 0x000fe400078ec0ff */
[----:B------:R-:W-:Y:S02]  /*dd90*/  IADD3 R11, R12, -R11, RZ ;  /* 0x8000000b0c0b7210 */ /* 0x000fe40007ffe0ff */
[----:B------:R-:W-:Y:S01]  /*dda0*/  SHF.R.S32.HI R12, RZ, 0x5, R9 ;  /* 0x00000005ff0c7819 */ /* 0x000fe20000011409 */
[----:B------:R-:W1:Y:S01]  /*ddb0*/  @P4 MUFU.RCP R7, R0 ;  /* 0x0000000000074308 */ /* 0x000e620000001000 */
[----:B------:R-:W-:-:S02]  /*ddc0*/  SHF.L.U32 R13, R11, 0x6, RZ ;  /* 0x000000060b0d7819 */ /* 0x000fc400000006ff */
[----:B------:R-:W-:Y:S02]  /*ddd0*/  IADD3 R10, -R10, R8, RZ ;  /* 0x000000080a0a7210 */ /* 0x000fe40007ffe1ff */
[----:B------:R-:W-:Y:S02]  /*dde0*/  LOP3.LUT R13, R13, 0x1c0, RZ, 0xc0, !PT ;  /* 0x000001c00d0d7812 */ /* 0x000fe400078ec0ff */
[----:B------:R-:W-:Y:S01]  /*ddf0*/  LOP3.LUT R14, R11, 0x1, RZ, 0xc0, !PT ;  /* 0x000000010b0e7812 */ /* 0x000fe200078ec0ff */
[----:B------:R-:W3:Y:S01]  /*de00*/  @P5 MUFU.RCP R6, R2 ;  /* 0x0000000200065308 */ /* 0x000ee20000001000 */
[----:B------:R-:W-:Y:S02]  /*de10*/  LEA R10, R12, R10, 0x9 ;  /* 0x0000000a0c0a7211 */ /* 0x000fe400078e48ff */
[----:B------:R-:W-:Y:S02]  /*de20*/  LEA.HI R13, R13, R13, RZ, 0x1d ;  /* 0x0000000d0d0d7211 */ /* 0x000fe400078fe8ff */
[----:B------:R-:W-:-:S02]  /*de30*/  ISETP.NE.U32.AND P3, PT, R14, 0x1, PT ;  /* 0x000000010e00780c */ /* 0x000fc40003f65070 */
[----:B------:R-:W-:Y:S01]  /*de40*/  LEA R10, R10, R13, 0x1 ;  /* 0x0000000d0a0a7211 */ /* 0x000fe200078e08ff */
[----:B-1----:R-:W-:Y:S01]  /*de50*/  FMUL.FTZ R163, R7, R163 ;  /* 0x000000a307a37220 */ /* 0x002fe20000410000 */
[----:B------:R-:W-:Y:S01]  /*de60*/  R2P PR, R11, 0x6 ;  /* 0x000000060b007804 */ /* 0x000fe20000000000 */
[C---:B------:R-:W-:Y:S01]  /*de70*/  FMUL.FTZ R162, R7.reuse, R162 ;  /* 0x000000a207a27220 */ /* 0x040fe20000410000 */
[----:B------:R-:W-:Y:S01]  /*de80*/  SHF.L.U32 R10, R10, 0x1, RZ ;  /* 0x000000010a0a7819 */ /* 0x000fe200000006ff */
[C---:B------:R-:W-:Y:S01]  /*de90*/  FMUL.FTZ R159, R7.reuse, R159 ;  /* 0x0000009f079f7220 */ /* 0x040fe20000410000 */
[----:B------:R-:W-:Y:S01]  /*dea0*/  MOV R13, 0x20 ;  /* 0x00000020000d7802 */ /* 0x000fe20000000f00 */
[C---:B------:R-:W-:Y:S01]  /*deb0*/  FMUL.FTZ R158, R7.reuse, R158 ;  /* 0x0000009e079e7220 */ /* 0x040fe20000410000 */
[C---:B------:R-:W-:Y:S01]  /*dec0*/  IADD3 R11, R10.reuse, -0x10, RZ ;  /* 0xfffffff00a0b7810 */ /* 0x040fe20007ffe0ff */
[----:B------:R-:W-:Y:S01]  /*ded0*/  FMUL.FTZ R155, R7, R155 ;  /* 0x0000009b079b7220 */ /* 0x000fe20000410000 */
[----:B------:R-:W-:Y:S01]  /*dee0*/  F2FP.PACK_AB R162, R163, R162 ;  /* 0x000000a2a3a2723e */ /* 0x000fe200000000ff */
[C---:B------:R-:W-:Y:S01]  /*def0*/  FMUL.FTZ R154, R7.reuse, R154 ;  /* 0x0000009a079a7220 */ /* 0x040fe20000410000 */
[----:B------:R-:W-:Y:S01]  /*df00*/  @P3 IADD3 R11, R10, 0x10, RZ ;  /* 0x000000100a0b3810 */ /* 0x000fe20007ffe0ff */
[----:B------:R-:W-:Y:S01]  /*df10*/  FMUL.FTZ R151, R7, R151 ;  /* 0x0000009707977220 */ /* 0x000fe20000410000 */
[----:B------:R-:W-:Y:S01]  /*df20*/  F2FP.PACK_AB R158, R159, R158 ;  /* 0x0000009e9f9e723e */ /* 0x000fe200000000ff */
[----:B------:R-:W-:Y:S01]  /*df30*/  FMUL.FTZ R150, R7, R150 ;  /* 0x0000009607967220 */ /* 0x000fe20000410000 */
[----:B------:R-:W-:Y:S01]  /*df40*/  F2FP.PACK_AB R154, R155, R154 ;  /* 0x0000009a9b9a723e */ /* 0x000fe200000000ff */
[C---:B------:R-:W-:Y:S01]  /*df50*/  FMUL.FTZ R147, R7.reuse, R147 ;  /* 0x0000009307937220 */ /* 0x040fe20000410000 */
[----:B------:R-:W-:Y:S01]  /*df60*/  STS [R10+0x400], R162 ;  /* 0x000400a20a007388 */ /* 0x000fe20000000800 */
[----:B------:R-:W-:Y:S01]  /*df70*/  FMUL.FTZ R146, R7, R146 ;  /* 0x0000009207927220 */ /* 0x000fe20000410000 */
[----:B------:R-:W-:Y:S01]  /*df80*/  F2FP.PACK_AB R150, R151, R150 ;  /* 0x000000969796723e */ /* 0x000fe200000000ff */
[----:B------:R-:W-:Y:S01]  /*df90*/  FMUL.FTZ R143, R7, R143 ;  /* 0x0000008f078f7220 */ /* 0x000fe20000410000 */
[----:B------:R-:W-:Y:S01]  /*dfa0*/  LOP3.LUT R9, R9, 0xffffffe0, RZ, 0xc0, !PT ;  /* 0xffffffe009097812 */ /* 0x000fe200078ec0ff */
[----:B------:R-:W-:Y:S01]  /*dfb0*/  FMUL.FTZ R142, R7, R142 ;  /* 0x0000008e078e7220 */ /* 0x000fe20000410000 */
[----:B------:R-:W-:Y:S01]  /*dfc0*/  F2FP.PACK_AB R146, R147, R146 ;  /* 0x000000929392723e */ /* 0x000fe200000000ff */
[C---:B------:R-:W-:Y:S01]  /*dfd0*/  FMUL.FTZ R139, R7.reuse, R139 ;  /* 0x0000008b078b7220 */ /* 0x040fe20000410000 */
[----:B------:R-:W1:Y:S01]  /*dfe0*/  @P4 MUFU.LG2 R0, R0 ;  /* 0x0000000000004308 */ /* 0x000e620000000c00 */
        /* <DEDUP_REMOVED lines=78> */
[----:B---3--:R-:W-:-:S02]  /*e4d0*/  FMUL.FTZ R160, R6, R160 ;  /* 0x000000a006a07220 */ /* 0x008fc40000410000 */
[C---:B------:R-:W-:Y:S01]  /*e4e0*/  FMUL.FTZ R161, R6.reuse, R161 ;  /* 0x000000a106a17220 */ /* 0x040fe20000410000 */
[----:B------:R-:W-:Y:S01]  /*e4f0*/  F2FP.PACK_AB R131, R131, R7 ;  /* 0x000000078383723e */ /* 0x000fe200000000ff */
[C---:B------:R-:W-:Y:S01]  /*e500*/  FMUL.FTZ R156, R6.reuse, R156 ;  /* 0x0000009c069c7220 */ /* 0x040fe20000410000 */
[----:B------:R-:W-:Y:S01]  /*e510*/  MOV R7, 0x40 ;  /* 0x0000004000077802 */ /* 0x000fe20000000f00 */
[C---:B------:R-:W-:Y:S01]  /*e520*/  FMUL.FTZ R157, R6.reuse, R157 ;  /* 0x0000009d069d7220 */ /* 0x040fe20000410000 */
[----:B------:R-:W-:Y:S01]  /*e530*/  F2FP.PACK_AB R160, R161, R160 ;  /* 0x000000a0a1a0723e */ /* 0x000fe200000000ff */
[C---:B------:R-:W-:Y:S01]  /*e540*/  FMUL.FTZ R152, R6.reuse, R152 ;  /* 0x0000009806987220 */ /* 0x040fe20000410000 */
[----:B------:R-:W-:Y:S01]  /*e550*/  SEL R7, R7, 0xffffffc0, !P2 ;  /* 0xffffffc007077807 */ /* 0x000fe20005000000 */
[C---:B------:R-:W-:Y:S01]  /*e560*/  FMUL.FTZ R153, R6.reuse, R153 ;  /* 0x0000009906997220 */ /* 0x040fe20000410000 */
[----:B------:R-:W-:Y:S01]  /*e570*/  F2FP.PACK_AB R156, R157, R156 ;  /* 0x0000009c9d9c723e */ /* 0x000fe200000000ff */
[----:B------:R-:W-:Y:S01]  /*e580*/  FMUL.FTZ R148, R6, R148 ;  /* 0x0000009406947220 */ /* 0x000fe20000410000 */
[----:B------:R-:W-:Y:S01]  /*e590*/  IADD3 R15, R10, R7, RZ ;  /* 0x000000070a0f7210 */ /* 0x000fe20007ffe0ff */
[C---:B------:R-:W-:Y:S01]  /*e5a0*/  FMUL.FTZ R149, R6.reuse, R149 ;  /* 0x0000009506957220 */ /* 0x040fe20000410000 */
[----:B------:R-:W-:Y:S01]  /*e5b0*/  F2FP.PACK_AB R152, R153, R152 ;  /* 0x000000989998723e */ /* 0x000fe200000000ff */
[C---:B------:R-:W-:Y:S01]  /*e5c0*/  FMUL.FTZ R144, R6.reuse, R144 ;  /* 0x0000009006907220 */ /* 0x040fe20000410000 */
[----:B------:R-:W-:Y:S01]  /*e5d0*/  STS [R10], R160 ;  /* 0x000000a00a007388 */ /* 0x000fe20000000800 */
        /* <DEDUP_REMOVED lines=15> */
[----:B--2---:R-:W-:Y:S01]  /*e6d0*/  ISETP.NE.AND P2, PT, R19, RZ, PT ;  /* 0x000000ff1300720c */ /* 0x004fe20003f45270 */
        /* <DEDUP_REMOVED lines=71> */
[----:B-1----:R-:W-:-:S03]  /*eb50*/  @P4 FMUL.FTZ R0, R0, 0.69314718246459960938 ;  /* 0x3f31721800004820 */ /* 0x002fc60000410000 */
[----:B------:R-:W-:Y:S02]  /*eb60*/  F2FP.PACK_AB R128, R6, R128 ;  /* 0x000000800680723e */ /* 0x000fe400000000ff */
[----:B------:R-:W-:Y:S02]  /*eb70*/  SEL R6, R13, 0xffffffe0, !P1 ;  /* 0xffffffe00d067807 */ /* 0x000fe40004800000 */
[----:B------:R-:W-:Y:S02]  /*eb80*/  ISETP.NE.OR P1, PT, R242, -0x1, !P2 ;  /* 0xfffffffff200780c */ /* 0x000fe40005725670 */
[----:B------:R-:W-:Y:S02]  /*eb90*/  IADD3 R13, R10, R6, RZ ;  /* 0x000000060a0d7210 */ /* 0x000fe40007ffe0ff */
[----:B------:R-:W-:Y:S02]  /*eba0*/  IADD3 R14, R6, R11, RZ ;  /* 0x0000000b060e7210 */ /* 0x000fe40007ffe0ff */
[-C--:B------:R-:W-:Y:S01]  /*ebb0*/  IADD3 R17, R13, R7.reuse, RZ ;  /* 0x000000070d117210 */ /* 0x080fe20007ffe0ff */
[----:B------:R-:W-:Y:S01]  /*ebc0*/  STS [R13], R152 ;  /* 0x000000980d007388 */ /* 0x000fe20000000800 */
[----:B------:R-:W-:-:S03]  /*ebd0*/  IADD3 R18, R14, R7, RZ ;  /* 0x000000070e127210 */ /* 0x000fc60007ffe0ff */
[----:B------:R-:W-:Y:S04]  /*ebe0*/  STS [R13+0x400], R154 ;  /* 0x0004009a0d007388 */ /* 0x000fe80000000800 */
[----:B------:R-:W-:Y:S04]  /*ebf0*/  STS [R14], R148 ;  /* 0x000000940e007388 */ /* 0x000fe80000000800 */
        /* <DEDUP_REMOVED lines=54> */
[----:B------:R2:W-:Y:S01]  /*ef60*/  STS [R17+0x6400], R126 ;  /* 0x0064007e11007388 */ /* 0x0005e20000000800 */
[----:B-1----:R-:W1:Y:S03]  /*ef70*/  @P5 MUFU.LG2 R14, R2 ;  /* 0x00000002000e5308 */ /* 0x002e660000000c00 */
[----:B------:R2:W-:Y:S04]  /*ef80*/  STS [R18+0x6000], R128 ;  /* 0x0060008012007388 */ /* 0x0005e80000000800 */
[----:B------:R2:W-:Y:S04]  /*ef90*/  STS [R18+0x6400], R131 ;  /* 0x0064008312007388 */ /* 0x0005e80000000800 */
[----:B------:R-:W-:Y:S01]  /*efa0*/  BAR.SYNC.DEFER_BLOCKING 0x0 ;  /* 0x0000000000007b1d */ /* 0x000fe20000010000 */
[----:B-1----:R-:W-:-:S05]  /*efb0*/  @P5 FMUL.FTZ R14, R14, 0.69314718246459960938 ;  /* 0x3f3172180e0e5820 */ /* 0x002fca0000410000 */
[----:B------:R-:W1:Y:S04]  /*efc0*/  S2R R6, SR_CTAID.Y ;  /* 0x0000000000067919 */ /* 0x000e680000002600 */
[----:B------:R-:W3:Y:S04]  /*efd0*/  S2R R7, SR_TID.X ;  /* 0x0000000000077919 */ /* 0x000ee80000002100 */
[----:B------:R-:W4:Y:S04]  /*efe0*/  S2R R11, SR_CTAID.Z ;  /* 0x00000000000b7919 */ /* 0x000f280000002700 */
[----:B------:R2:W2:Y:S04]  /*eff0*/  LDS.128 R72, [R244] ;  /* 0x00000000f4487984 */ /* 0x0004a80000000c00 */
[----:B------:R2:W2:Y:S01]  /*f000*/  LDS.128 R68, [R244+0x800] ;  /* 0x00080000f4447984 */ /* 0x0004a20000000c00 */
[----:B-1----:R-:W-:Y:S01]  /*f010*/  @!P0 SHF.R.S32.HI R13, RZ, 0x1f, R6 ;  /* 0x0000001fff0d8819 */ /* 0x002fe20000011406 */
[----:B------:R-:W-:-:S02]  /*f020*/  @!P0 IMAD.WIDE.U32 R80, R6, c[0x0][0x1e0], RZ ;  /* 0x0000780006508a25 */ /* 0x000fc400078e00ff */
[----:B------:R1:W1:Y:S01]  /*f030*/  LDS.128 R64, [R244+0x1000] ;  /* 0x00100000f4407984 */ /* 0x0002620000000c00 */
[----:B---3--:R-:W-:Y:S01]  /*f040*/  SHF.R.S32.HI R10, RZ, 0x1f, R7 ;  /* 0x0000001fff0a7819 */ /* 0x008fe20000011407 */
[----:B------:R-:W-:Y:S02]  /*f050*/  @!P0 IMAD R13, R13, c[0x0][0x1e0], RZ ;  /* 0x000078000d0d8a24 */ /* 0x000fe400078e02ff */
[----:B------:R3:W1:Y:S01]  /*f060*/  LDS.128 R60, [R244+0x1800] ;  /* 0x00180000f43c7984 */ /* 0x0006620000000c00 */
[----:B------:R-:W-:Y:S01]  /*f070*/  @!P0 MOV R5, R80 ;  /* 0x0000005000058202 */ /* 0x000fe20000000f00 */
[----:B------:R-:W-:Y:S01]  /*f080*/  @!P1 IMAD R242, R6, c[0x0][0x214], RZ ;  /* 0x0000850006f29a24 */ /* 0x000fe200078e02ff */
[----:B------:R-:W-:Y:S01]  /*f090*/  LEA.HI R2, R10, R7, RZ, 0x5 ;  /* 0x000000070a027211 */ /* 0x000fe200078f28ff */
[----:B------:R3:W1:Y:S01]  /*f0a0*/  LDS.128 R56, [R244+0x2000] ;  /* 0x00200000f4387984 */ /* 0x0006620000000c00 */
[----:B------:R-:W-:Y:S02]  /*f0b0*/  @!P0 IMAD R13, R6, c[0x0][0x1e4], R13 ;  /* 0x00007900060d8a24 */ /* 0x000fe400078e020d */
[----:B------:R-:W-:Y:S01]  /*f0c0*/  LOP3.LUT R2, R2, 0xffffffe0, RZ, 0xc0, !PT ;  /* 0xffffffe002027812 */ /* 0x000fe200078ec0ff */
[----:B------:R3:W1:Y:S01]  /*f0d0*/  LDS.128 R52, [R244+0x2800] ;  /* 0x00280000f4347984 */ /* 0x0006620000000c00 */
[----:B----4-:R-:W-:Y:S01]  /*f0e0*/  @!P2 IMAD R6, R6, c[0x0][0x1c0], R11 ;  /* 0x000070000606aa24 */ /* 0x010fe200078e020b */
[----:B------:R-:W-:Y:S01]  /*f0f0*/  @!P0 IADD3 R4, R81, R13, RZ ;  /* 0x0000000d51048210 */ /* 0x000fe20007ffe0ff */
[----:B------:R-:W-:Y:S01]  /*f100*/  @P2 IMAD R242, R11, c[0x0][0x234], R242 ;  /* 0x00008d000bf22a24 */ /* 0x000fe200078e02f2 */
[----:B------:R3:W4:Y:S01]  /*f110*/  LDS.128 R48, [R244+0x3000] ;  /* 0x00300000f4307984 */ /* 0x0007220000000c00 */
[----:B------:R-:W-:Y:S01]  /*f120*/  SHF.R.S32.HI R13, RZ, 0x1f, R12 ;  /* 0x0000001fff0d7819 */ /* 0x000fe2000001140c */
[----:B------:R-:W-:Y:S01]  /*f130*/  @!P2 IMAD R242, R6, c[0x0][0x214], RZ ;  /* 0x0000850006f2aa24 */ /* 0x000fe200078e02ff */
[----:B------:R-:W-:Y:S01]  /*f140*/  IADD3 R2, R7, -R2, RZ ;  /* 0x8000000207027210 */ /* 0x000fe20007ffe0ff */
[----:B------:R3:W1:Y:S01]  /*f150*/  LDS.128 R44, [R244+0x3800] ;  /* 0x00380000f42c7984 */ /* 0x0006620000000c00 */
[----:B------:R-:W-:-:S02]  /*f160*/  LOP3.LUT P0, RZ, R9, 0x3, RZ, 0xc0, !PT ;  /* 0x0000000309ff7812 */ /* 0x000fc4000780c0ff */
[----:B------:R-:W-:Y:S01]  /*f170*/  LEA.HI R13, R13, R12, RZ, 0x2 ;  /* 0x0000000c0d0d7211 */ /* 0x000fe200078f10ff */
[----:B------:R3:W1:Y:S01]  /*f180*/  LDS.128 R40, [R244+0x4000] ;  /* 0x00400000f4287984 */ /* 0x0006620000000c00 */
[----:B------:R-:W-:Y:S02]  /*f190*/  SHF.R.S32.HI R8, RZ, 0x1f, R2 ;  /* 0x0000001fff087819 */ /* 0x000fe40000011402 */
[----:B------:R-:W-:Y:S01]  /*f1a0*/  LOP3.LUT R13, R13, 0xffffffc, RZ, 0xc0, !PT ;  /* 0x0ffffffc0d0d7812 */ /* 0x000fe200078ec0ff */
[----:B------:R3:W1:Y:S01]  /*f1b0*/  LDS.128 R36, [R244+0x4800] ;  /* 0x00480000f4247984 */ /* 0x0006620000000c00 */
[----:B------:R-:W-:Y:S02]  /*f1c0*/  LEA.HI R8, R8, R2, RZ, 0x2 ;  /* 0x0000000208087211 */ /* 0x000fe400078f10ff */
[----:B------:R-:W-:Y:S01]  /*f1d0*/  IADD3 R13, R12, -R13, RZ ;  /* 0x8000000d0c0d7210 */ /* 0x000fe20007ffe0ff */
[----:B------:R3:W1:Y:S01]  /*f1e0*/  LDS.128 R32, [R244+0x5000] ;  /* 0x00500000f4207984 */ /* 0x0006620000000c00 */
[----:B------:R-:W-:-:S02]  /*f1f0*/  SHF.R.S32.HI R8, RZ, 0x2, R8 ;  /* 0x00000002ff087819 */ /* 0x000fc40000011408 */
[----:B------:R-:W-:Y:S01]  /*f200*/  MOV R2, 0x7f800000 ;  /* 0x7f80000000027802 */ /* 0x000fe20000000f00 */
[----:B------:R3:W1:Y:S01]  /*f210*/  LDS.128 R28, [R244+0x5800] ;  /* 0x00580000f41c7984 */ /* 0x0006620000000c00 */
[----:B------:R-:W-:Y:S01]  /*f220*/  MOV R9, 0x7f800000 ;  /* 0x7f80000000097802 */ /* 0x000fe20000000f00 */
[----:B------:R-:W-:Y:S01]  /*f230*/  @P5 FFMA.FTZ R2, R164, c[0x0][0x238], R14 ;  /* 0x00008e00a4025a23 */ /* 0x000fe2000001000e */
[----:B------:R-:W-:Y:S01]  /*f240*/  LEA R8, R13, R8, 0x4 ;  /* 0x000000080d087211 */ /* 0x000fe200078e20ff */
[----:B------:R3:W1:Y:S01]  /*f250*/  LDS.128 R24, [R244+0x6000] ;  /* 0x00600000f4187984 */ /* 0x0006620000000c00 */
[----:B------:R-:W-:-:S03]  /*f260*/  @P4 FFMA.FTZ R9, R3, c[0x0][0x238], R0 ;  /* 0x00008e0003094a23 */ /* 0x000fc60000010000 */
[----:B------:R3:W1:Y:S04]  /*f270*/  LDS.128 R20, [R244+0x6800] ;  /* 0x00680000f4147984 */ /* 0x0006680000000c00 */
[----:B------:R3:W1:Y:S04]  /*f280*/  LDS.128 R16, [R244+0x7000] ;  /* 0x00700000f4107984 */ /* 0x0006680000000c00 */
[----:B------:R3:W1:Y:S01]  /*f290*/  LDS.128 R76, [R244+0x7800] ;  /* 0x00780000f44c7984 */ /* 0x0006620000000c00 */
[----:B------:R-:W-:Y:S05]  /*f2a0*/  @P0 BRA `(.L_x_2390) ;  /* 0x000000c000000947 */ /* 0x000fea0003800000 */
[----:B--2---:R-:W2:Y:S01]  /*f2b0*/  S2R R0, SR_CTAID.X ;  /* 0x0000000000007919 */ /* 0x004ea20000002500 */
[----:B------:R-:W-:-:S02]  /*f2c0*/  IADD3 R6, R8, 0x8, RZ ;  /* 0x0000000808067810 */ /* 0x000fc40007ffe0ff */
[-C--:B------:R-:W-:Y:S02]  /*f2d0*/  ISETP.GE.AND P2, PT, R8, R239.reuse, PT ;  /* 0x000000ef0800720c */ /* 0x080fe40003f46270 */
[----:B------:R-:W-:Y:S01]  /*f2e0*/  ISETP.GE.AND P1, PT, R6, R239, PT ;  /* 0x000000ef0600720c */ /* 0x000fe20003f26270 */
[----:B--2---:R-:W-:-:S05]  /*f2f0*/  IMAD R242, R0, 0x40, R242 ;  /* 0x0000004000f27824 */ /* 0x004fca00078e02f2 */
[----:B------:R-:W-:Y:S02]  /*f300*/  SHF.R.S32.HI R3, RZ, 0x1f, R242 ;  /* 0x0000001fff037819 */ /* 0x000fe400000114f2 */
[----:B------:R-:W-:-:S04]  /*f310*/  IADD3 R0, P0, R8, R242, RZ ;  /* 0x000000f208007210 */ /* 0x000fc80007f1e0ff */
[----:B------:R-:W-:Y:S02]  /*f320*/  LEA.HI.X.SX32 R3, R8, R3, 0x1, P0 ;  /* 0x0000000308037211 */ /* 0x000fe400000f0eff */
[----:B------:R-:W-:-:S04]  /*f330*/  LEA R12, P0, R0, c[0x0][0x200], 0x2 ;  /* 0x00008000000c7a11 */ /* 0x000fc800078010ff */
[----:B------:R-:W-:-:S05]  /*f340*/  LEA.HI.X R13, R0, c[0x0][0x204], R3, 0x2, P0 ;  /* 0x00008100000d7a11 */ /* 0x000fca00000f1403 */
[----:B------:R2:W-:Y:S04]  /*f350*/  @!P2 STG.E [R12.64], R2 ;  /* 0x000000020c00a986 */ /* 0x0005e8000c10190a */
[----:B------:R2:W-:Y:S02]  /*f360*/  @!P1 STG.E [R12.64+0x20], R9 ;  /* 0x000020090c009986 */ /* 0x0005e4000c10190a */
.L_x_2390:
[----:B--2---:R-:W-:Y:S05]  /*f370*/  BSYNC B0 ;  /* 0x0000000000007941 */ /* 0x004fea0003800000 */
.L_x_2389:
[----:B------:R-:W2:Y:S01]  /*f380*/  S2R R0, SR_CTAID.X ;  /* 0x0000000000007919 */ /* 0x000ea20000002500 */
[----:B------:R-:W-:Y:S01]  /*f390*/  LEA.HI R10, R10, R7, RZ, 0x3 ;  /* 0x000000070a0a7211 */ /* 0x000fe200078f18ff */
[----:B------:R-:W-:Y:S01]  /*f3a0*/  BSSY B0, `(.L_x_2391) ;  /* 0x0000020000007945 */ /* 0x000fe20003800000 */
[----:B------:R-:W-:Y:S02]  /*f3b0*/  SHF.R.S32.HI R3, RZ, 0x1f, R11 ;  /* 0x0000001fff037819 */ /* 0x000fe4000001140b */
[----:B------:R-:W-:Y:S02]  /*f3c0*/  LOP3.LUT R2, R10, 0xfffffff8, RZ, 0xc0, !PT ;  /* 0xfffffff80a027812 */ /* 0x000fe400078ec0ff */
[----:B------:R-:W-:Y:S01]  /*f3d0*/  SHF.R.S32.HI R10, RZ, 0x3, R10 ;  /* 0x00000003ff0a7819 */ /* 0x000fe2000001140a */
[----:B------:R-:W-:-:S02]  /*f3e0*/  IMAD R3, R3, c[0x0][0x1f0], RZ ;  /* 0x00007c0003037a24 */ /* 0x000fc400078e02ff */
[----:B------:R-:W-:Y:S02]  /*f3f0*/  IMAD.IADD R2, R7, 0x1, -R2 ;  /* 0x0000000107027824 */ /* 0x000fe400078e0a02 */
[----:B------:R-:W-:Y:S02]  /*f400*/  IMAD R3, R11, c[0x0][0x1f4], R3 ;  /* 0x00007d000b037a24 */ /* 0x000fe400078e0203 */
[----:B------:R-:W-:-:S05]  /*f410*/  IMAD.SHL.U32 R6, R2, 0x8, RZ ;  /* 0x0000000802067824 */ /* 0x000fca00078e00ff */
[----:B------:R-:W-:Y:S01]  /*f420*/  SHF.R.S32.HI R7, RZ, 0x1f, R6 ;  /* 0x0000001fff077819 */ /* 0x000fe20000011406 */
[----:B--2---:R-:W-:-:S04]  /*f430*/  IMAD.SHL.U32 R0, R0, 0x40, RZ ;  /* 0x0000004000007824 */ /* 0x004fc800078e00ff */
        /* <DEDUP_REMOVED lines=22> */
.L_x_2392:
[----:B------:R-:W-:Y:S05]  /*f5a0*/  BSYNC B0 ;  /* 0x0000000000007941 */ /* 0x000fea0003800000 */
.L_x_2391:
        /* <DEDUP_REMOVED lines=10> */
[----:B--2---:R-:W-:-:S03]  /*f650*/  LEA R12, P0, R8, c[0x0][0x1d0], 0x1 ;  /* 0x00007400080c7a11 */ /* 0x004fc600078008ff */
[----:B------:R-:W-:-:S05]  /*f660*/  IMAD R2, R3, c[0x0][0x1ec], R2 ;  /* 0x00007b0003027a24 */ /* 0x000fca00078e0202 */
[----:B------:R-:W-:-:S04]  /*f670*/  IADD3 R2, R2, R9, RZ ;  /* 0x0000000902027210 */ /* 0x000fc80007ffe0ff */
[----:B------:R-:W-:-:S05]  /*f680*/  LEA.HI.X R13, R8, c[0x0][0x1d4], R2, 0x1, P0 ;  /* 0x00007500080d7a11 */ /* 0x000fca00000f0c02 */
[----:B------:R2:W-:Y:S04]  /*f690*/  STG.E.128 [R12.64], R68 ;  /* 0x000000440c007986 */ /* 0x0005e8000c101d0a */
[----:B-1----:R2:W-:Y:S04]  /*f6a0*/  STG.E.128 [R12.64+0x80], R52 ;  /* 0x000080340c007986 */ /* 0x0025e8000c101d0a */
[----:B------:R2:W-:Y:S04]  /*f6b0*/  STG.E.128 [R12.64+0x100], R36 ;  /* 0x000100240c007986 */ /* 0x0005e8000c101d0a */
[----:B------:R2:W-:Y:S02]  /*f6c0*/  STG.E.128 [R12.64+0x180], R20 ;  /* 0x000180140c007986 */ /* 0x0005e4000c101d0a */
.L_x_2394:
[----:B------:R-:W-:Y:S05]  /*f6d0*/  BSYNC B0 ;  /* 0x0000000000007941 */ /* 0x000fea0003800000 */
.L_x_2393:
        /* <DEDUP_REMOVED lines=14> */
[----:B-1----:R1:W-:Y:S04]  /*f7c0*/  STG.E.128 [R12.64], R64 ;  /* 0x000000400c007986 */ /* 0x0023e8000c101d0a */
[----:B----4-:R1:W-:Y:S04]  /*f7d0*/  STG.E.128 [R12.64+0x80], R48 ;  /* 0x000080300c007986 */ /* 0x0103e8000c101d0a */
[----:B------:R1:W-:Y:S04]  /*f7e0*/  STG.E.128 [R12.64+0x100], R32 ;  /* 0x000100200c007986 */ /* 0x0003e8000c101d0a */
[----:B------:R1:W-:Y:S02]  /*f7f0*/  STG.E.128 [R12.64+0x180], R16 ;  /* 0x000180100c007986 */ /* 0x0003e4000c101d0a */
.L_x_2396:
[----:B------:R-:W-:Y:S05]  /*f800*/  BSYNC B0 ;  /* 0x0000000000007941 */ /* 0x000fea0003800000 */
.L_x_2395:
[----:B------:R-:W-:-:S04]  /*f810*/  IADD3 R2, R10, 0x30, RZ ;  /* 0x000000300a027810 */ /* 0x000fc80007ffe0ff */
[----:B------:R-:W-:-:S13]  /*f820*/  ISETP.GE.AND P0, PT, R2, R239, PT ;  /* 0x000000ef0200720c */ /* 0x000fda0003f06270 */
[----:B------:R-:W-:Y:S05]  /*f830*/  @P0 EXIT ;  /* 0x000000000000094d */ /* 0x000fea0003800000 */
        /* <DEDUP_REMOVED lines=15> */
.L_x_2397:
        /* <DEDUP_REMOVED lines=13> */
.L_x_4838:


//--------------------- .text._ZN5flash24flash_fwd_splitkv_kernelI23Flash_fwd_kernel_traitsILi256ELi64ELi64ELi4ELb0ELb0EN7cutlass6half_tE19Flash_kernel_traitsILi256ELi64ELi64ELi4ES3_EELb1ELb0ELb1ELb0ELb0ELb0ELb0ELb0EEEvNS_16Flash_fwd_paramsE --------------------------
	.section	.text._ZN5flash24flash_fwd_splitkv_kernelI23Flash_fwd_kernel_traitsILi256ELi64ELi64ELi4ELb0ELb0EN7cutlass6half_tE19Flash_kernel_traitsILi256ELi64ELi64ELi4ES3_EELb1ELb0ELb1ELb0ELb0ELb0ELb0ELb0EEEvNS_16Flash_fwd_paramsE,"ax",@progbits
	.sectioninfo	@"SHI_REGISTERS=254"
	.align	128
        .global         _ZN5flash24flash_fwd_splitkv_kernelI23Flash_fwd_kernel_traitsILi256ELi64ELi64ELi4ELb0ELb0EN7cutlass6half_tE19Flash_kernel_traitsILi256ELi64ELi64ELi4ES3_EELb1ELb0ELb1ELb0ELb0ELb0ELb0ELb0EEEvNS_16Flash_fwd_paramsE
        .type           _ZN5flash24flash_fwd_splitkv_kernelI23Flash_fwd_kernel_traitsILi256ELi64ELi64ELi4ELb0ELb0EN7cutlass6half_tE19Flash_kernel_traitsILi256ELi64ELi64ELi4ES3_EELb1ELb0ELb1ELb0ELb0ELb0ELb0ELb0EEEvNS_16Flash_fwd_paramsE,@function
        .size           _ZN5flash24flash_fwd_splitkv_kernelI23Flash_fwd_kernel_traitsILi256ELi64ELi64ELi4ELb0ELb0EN7cutlass6half_tE19Flash_kernel_traitsILi256ELi64ELi64ELi4ES3_EELb1ELb0ELb1ELb0ELb0ELb0ELb0ELb0EEEvNS_16Flash_fwd_paramsE,(.L_x_4839 - _ZN5flash24flash_fwd_splitkv_kernelI23Flash_fwd_kernel_traitsILi256ELi64ELi64ELi4ELb0ELb0EN7cutlass6half_tE19Flash_kernel_traitsILi256ELi64ELi64ELi4ES3_EELb1ELb0ELb1ELb0ELb0ELb0ELb0ELb0EEEvNS_16Flash_fwd_paramsE)
        .other          _ZN5flash24flash_fwd_splitkv_kernelI23Flash_fwd_kernel_traitsILi256ELi64ELi64ELi4ELb0ELb0EN7cutlass6half_tE19Flash_kernel_traitsILi256ELi64ELi64ELi4ES3_EELb1ELb0ELb1ELb0ELb0ELb0ELb0ELb0EEEvNS_16Flash_fwd_paramsE,@"STO_CUDA_ENTRY STV_DEFAULT"
_ZN5flash24flash_fwd_splitkv_kernelI23Flash_fwd_kernel_traitsILi256ELi64ELi64ELi4ELb0ELb0EN7cutlass6half_tE19Flash_kernel_traitsILi256ELi64ELi64ELi4ES3_EELb1ELb0ELb1ELb0ELb0ELb0ELb0ELb0EEEvNS_16Flash_fwd_paramsE:
.text._ZN5flash24flash_fwd_splitkv_kernelI23Flash_fwd_kernel_traitsILi256ELi64ELi64ELi4ELb0ELb0EN7cutlass6half_tE19Flash_kernel_traitsILi256ELi64ELi64ELi4ES3_EELb1ELb0ELb1ELb0ELb0ELb0ELb0ELb0EEEvNS_16Flash_fwd_paramsE:
        /* <DEDUP_REMOVED lines=55> */
.L_x_2398:
[----:B------:R-:W-:Y:S02]  /*0370*/  ULDC UR8, c[0x0][0x218] ;  /* 0x0000860000087ab9 */ /* 0x000fe40000000800 */
.L_x_2399:
        /* <DEDUP_REMOVED lines=56> */
[----:B------:R-:W-:Y:S01]  /*0700*/  IMAD.IADD R11, R8, 0x1, -R11 ;  /* 0x00000001080b7824 */ /* 0x000fe200078e0a0b */
[----:B------:R-:W-:-:S02]  /*0710*/  @UP0 UIMAD.WIDE.U32 UR10, UR30, UR8, URZ ;  /* 0x000000081e0a02a5 */ /* 0x000fc4000f8e003f */
[----:B------:R-:W-:Y:S01]  /*0720*/  @!UP0 USHF.R.S32.HI UR8, URZ, 0x1f, UR14 ;  /* 0x0000001f3f088899 */ /* 0x000fe2000801140e */
[----:B------:R-:W-:Y:S01]  /*0730*/  IMAD.SHL.U32 R16, R11, 0x8, RZ ;  /* 0x000000080b107824 */ /* 0x000fe200078e00ff */
[----:B------:R-:W-:Y:S02]  /*0740*/  UIMAD UR7, UR6, UR5, UR7 ;  /* 0x00000005060772a4 */ /* 0x000fe4000f8e0207 */
[----:B------:R-:W-:Y:S02]  /*0750*/  @UP0 UIMAD UR9, UR30, UR9, UR11 ;  /* 0x000000091e0902a4 */ /* 0x000fe4000f8e020b */
[----:B------:R-:W-:Y:S01]  /*0760*/  ULDC.64 UR4, c[0x0][0x1e0] ;  /* 0x0000780000047ab9 */ /* 0x000fe20000000a00 */
[--C-:B------:R-:W-:Y:S01]  /*0770*/  SHF.R.S32.HI R17, RZ, 0x1f, R16.reuse ;  /* 0x0000001fff117819 */ /* 0x100fe20000011410 */
[----:B------:R-:W-:Y:S01]  /*0780*/  @!UP0 UIMAD UR8, UR8, UR4, URZ ;  /* 0x00000004080882a4 */ /* 0x000fe2000f8e023f */
[----:B------:R-:W-:Y:S01]  /*0790*/  IMAD.U32 R0, RZ, RZ, UR7 ;  /* 0x00000007ff007e24 */ /* 0x000fe2000f8e00ff */
[----:B------:R-:W-:Y:S01]  /*07a0*/  @!UP0 UIMAD.WIDE.U32 UR12, UR14, UR4, URZ ;  /* 0x000000040e0c82a5 */ /* 0x000fe2000f8e003f */
[C---:B------:R-:W-:Y:S01]  /*07b0*/  IADD3 R9, R16.reuse, 0x40, RZ ;  /* 0x0000004010097810 */ /* 0x040fe20007ffe0ff */
[----:B------:R-:W-:Y:S01]  /*07c0*/  @!UP0 UIMAD UR8, UR14, UR5, UR8 ;  /* 0x000000050e0882a4 */ /* 0x000fe2000f8e0208 */
[----:B------:R-:W-:Y:S01]  /*07d0*/  IMAD.WIDE.U32 R2, R3, c[0x0][0x1e8], R16 ;  /* 0x00007a0003027a25 */ /* 0x000fe200078e0010 */
[----:B------:R-:W-:Y:S01]  /*07e0*/  USHF.R.S32.HI UR11, URZ, 0x1f, UR16 ;  /* 0x0000001f3f0b7899 */ /* 0x000fe20008011410 */
[C---:B------:R-:W-:Y:S01]  /*07f0*/  IADD3 R8, R16.reuse, 0x80, RZ ;  /* 0x0000008010087810 */ /* 0x040fe20007ffe0ff */
[----:B------:R-:W-:Y:S01]  /*0800*/  @!UP0 UIADD3 UR9, UR13, UR8, URZ ;  /* 0x000000080d098290 */ /* 0x000fe2000fffe03f */
[----:B------:R-:W-:Y:S01]  /*0810*/  IADD3 R7, R16, 0xc0, RZ ;  /* 0x000000c010077810 */ /* 0x000fe20007ffe0ff */
[----:B------:R-:W-:-:S02]  /*0820*/  @!UP0 UMOV UR10, UR12 ;  /* 0x0000000c000a8c82 */ /* 0x000fc40008000000 */
[----:B------:R-:W-:Y:S01]  /*0830*/  IADD3 R2, P0, R2, UR10, RZ ;  /* 0x0000000a02027c10 */ /* 0x000fe2000ff1e0ff */
[----:B------:R-:W-:Y:S02]  /*0840*/  ULDC.64 UR4, c[0x0][0x1f0] ;  /* 0x00007c0000047ab9 */ /* 0x000fe40000000a00 */
[----:B------:R-:W-:Y:S01]  /*0850*/  UIMAD UR4, UR11, UR4, URZ ;  /* 0x000000040b0472a4 */ /* 0x000fe2000f8e023f */
        /* <DEDUP_REMOVED lines=26> */
.L_x_2402:
[----:B------:R-:W-:Y:S05]  /*0a00*/  BSYNC B0 ;  /* 0x0000000000007941 */ /* 0x000fea0003800000 */
.L_x_2401:
        /* <DEDUP_REMOVED lines=22> */
.L_x_2404:
[----:B------:R-:W-:Y:S05]  /*0b70*/  BSYNC B0 ;  /* 0x0000000000007941 */ /* 0x000fea0003800000 */
.L_x_2403:
        /* <DEDUP_REMOVED lines=22> */
.L_x_2406:
[----:B------:R-:W-:Y:S05]  /*0ce0*/  BSYNC B0 ;  /* 0x0000000000007941 */ /* 0x000fea0003800000 */
.L_x_2405:
        /* <DEDUP_REMOVED lines=21> */
.L_x_2408:
[----:B------:R-:W-:Y:S05]  /*0e40*/  BSYNC B0 ;  /* 0x0000000000007941 */ /* 0x000fea0003800000 */
.L_x_2407:
        /* <DEDUP_REMOVED lines=20> */
.L_x_2400:
        /* <DEDUP_REMOVED lines=46> */
[----:B--2---:R-:W-:-:S07]  /*1270*/  UIMAD.WIDE.U32 UR8, UR9, UR5, URZ ;  /* 0x00000005090872a5 */ /* 0x004fce000f8e003f */
        /* <DEDUP_REMOVED lines=14> */
[----:B------:R-:W-:Y:S02]  /*1360*/  IMAD.U32 R10, RZ, RZ, UR4 ;  /* 0x00000004ff0a7e24 */ /* 0x000fe4000f8e00ff */
[----:B------:R-:W-:Y:S01]  /*1370*/  IMAD.U32 R11, RZ, RZ, UR5 ;  /* 0x00000005ff0b7e24 */ /* 0x000fe2000f8e00ff */
[----:B------:R-:W-:Y:S01]  /*1380*/  IABS R4, c[0x0][0x1c8] ;  /* 0x0000720000047a13 */ /* 0x000fe20000000000 */
[----:B------:R-:W1:Y:S01]  /*1390*/  S2R R0, SR_CTAID.Z ;  /* 0x0000000000007919 */ /* 0x000e620000002700 */
[----:B------:R-:W-:Y:S02]  /*13a0*/  ULDC UR20, c[0x0][0x1c8] ;  /* 0x0000720000147ab9 */ /* 0x000fe40000000800 */
[----:B------:R-:W-:Y:S01]  /*13b0*/  UIADD3 UR17, -UR17, URZ, URZ ;  /* 0x0000003f11117290 */ /* 0x000fe2000fffe13f */
[----:B------:R-:W2:Y:S01]  /*13c0*/  LDG.E R2, [R10.64] ;  /* 0x000000220a027981 */ /* 0x000ea2000c1e1900 */
[----:B------:R-:W3:Y:S01]  /*13d0*/  I2F.RP R5, R4 ;  /* 0x0000000400057306 */ /* 0x000ee20000209400 */
[----:B------:R-:W-:-:S02]  /*13e0*/  ULOP3.LUT UR20, UR16, UR20, URZ, 0x3c, !UPT ;  /* 0x0000001410147292 */ /* 0x000fc4000f8e3c3f */
[----:B------:R-:W-:Y:S02]  /*13f0*/  ULDC.64 UR4, c[0x0][0x180] ;  /* 0x0000600000047ab9 */ /* 0x000fe40000000a00 */
[----:B------:R-:W-:Y:S02]  /*1400*/  UIMAD UR11, UR17, UR11, UR10 ;  /* 0x0000000b110b72a4 */ /* 0x000fe4000f8e020a */
[----:B------:R-:W-:Y:S02]  /*1410*/  ISETP.LE.AND P0, PT, RZ, UR20, PT ;  /* 0x00000014ff007c0c */ /* 0x000fe4000bf03270 */
[----:B------:R-:W-:Y:S01]  /*1420*/  USHF.R.S32.HI UR10, URZ, 0x1f, UR11 ;  /* 0x0000001f3f0a7899 */ /* 0x000fe2000801140b */
[----:B---3--:R-:W3:Y:S01]  /*1430*/  MUFU.RCP R6, R5 ;  /* 0x0000000500067308 */ /* 0x008ee20000001000 */
[----:B-1----:R-:W-:Y:S02]  /*1440*/  IABS R0, R0 ;  /* 0x0000000000007213 */ /* 0x002fe40000000000 */
[----:B---3--:R-:W-:-:S05]  /*1450*/  IADD3 R6, R6, 0xffffffe, RZ ;  /* 0x0ffffffe06067810 */ /* 0x008fca0007ffe0ff */
[----:B------:R-:W1:Y:S02]  /*1460*/  F2I.FTZ.U32.TRUNC.NTZ R7, R6 ;  /* 0x0000000600077305 */ /* 0x000e64000021f000 */
[----:B-1----:R-:W-:Y:S01]  /*1470*/  IADD3 R3, RZ, -R7, RZ ;  /* 0x80000007ff037210 */ /* 0x002fe20007ffe0ff */
[----:B------:R-:W-:-:S04]  /*1480*/  IMAD.MOV.U32 R6, RZ, RZ, RZ ;  /* 0x000000ffff067224 */ /* 0x000fc800078e00ff */
[----:B------:R-:W-:-:S04]  /*1490*/  IMAD R3, R3, R4, RZ ;  /* 0x0000000403037224 */ /* 0x000fc800078e02ff */
[----:B------:R-:W-:-:S06]  /*14a0*/  IMAD.HI.U32 R3, R7, R3, R6 ;  /* 0x0000000307037227 */ /* 0x000fcc00078e0006 */
        /* <DEDUP_REMOVED lines=36> */
.L_x_2409:
        /* <DEDUP_REMOVED lines=20> */
.L_x_2411:
[----:B------:R-:W-:Y:S01]  /*1830*/  IABS R3, c[0x0][0x1c8] ;  /* 0x0000720000037a13 */ /* 0x000fe20000000000 */
[----:B------:R-:W1:Y:S01]  /*1840*/  S2R R0, SR_CTAID.Z ;  /* 0x0000000000007919 */ /* 0x000e620000002700 */
[----:B------:R-:W-:Y:S02]  /*1850*/  ULDC UR4, c[0x0][0x1c8] ;  /* 0x0000720000047ab9 */ /* 0x000fe40000000800 */
[----:B------:R-:W2:Y:S01]  /*1860*/  I2F.RP R6, R3 ;  /* 0x0000000300067306 */ /* 0x000ea20000209400 */
[----:B------:R-:W-:Y:S02]  /*1870*/  ULOP3.LUT UR4, UR16, UR4, URZ, 0x3c, !UPT ;  /* 0x0000000410047292 */ /* 0x000fe4000f8e3c3f */
[----:B------:R-:W-:Y:S02]  /*1880*/  ULEA UR11, UR12, 0xffffffc0, 0x6 ;  /* 0xffffffc00c0b7891 */ /* 0x000fe4000f8e303f */
[----:B------:R-:W-:Y:S02]  /*1890*/  @UP0 UIADD3 UR15, UR9, UR15, URZ ;  /* 0x0000000f090f0290 */ /* 0x000fe4000fffe03f */
[----:B------:R-:W-:Y:S01]  /*18a0*/  ISETP.LE.AND P2, PT, RZ, UR4, PT ;  /* 0x00000004ff007c0c */ /* 0x000fe2000bf43270 */
[----:B------:R-:W-:-:S02]  /*18b0*/  USHF.R.S32.HI UR10, URZ, 0x1f, UR11 ;  /* 0x0000001f3f0a7899 */ /* 0x000fc4000801140b */
[----:B------:R-:W-:Y:S02]  /*18c0*/  ULDC.64 UR4, c[0x0][0x198] ;  /* 0x0000660000047ab9 */ /* 0x000fe40000000a00 */
[----:B------:R-:W-:Y:S02]  /*18d0*/  UIMAD UR17, UR10, UR4, URZ ;  /* 0x000000040a1172a4 */ /* 0x000fe4000f8e023f */
[----:B------:R-:W-:Y:S01]  /*18e0*/  UIMAD.WIDE.U32 UR18, UR11, UR4, UR18 ;  /* 0x000000040b1272a5 */ /* 0x000fe2000f8e0012 */
[----:B--2---:R-:W2:Y:S01]  /*18f0*/  MUFU.RCP R4, R6 ;  /* 0x0000000600047308 */ /* 0x004ea20000001000 */
[----:B------:R-:W-:Y:S01]  /*1900*/  UIMAD UR4, UR11, UR5, UR17 ;  /* 0x000000050b0472a4 */ /* 0x000fe2000f8e0211 */
[----:B-1----:R-:W-:-:S03]  /*1910*/  IABS R0, R0 ;  /* 0x0000000000007213 */ /* 0x002fc60000000000 */
[----:B------:R-:W-:Y:S01]  /*1920*/  UIADD3 UR4, UR19, UR4, URZ ;  /* 0x0000000413047290 */ /* 0x000fe2000fffe03f */
[----:B--2---:R-:W-:-:S04]  /*1930*/  IADD3 R4, R4, 0xffffffe, RZ ;  /* 0x0ffffffe04047810 */ /* 0x004fc80007ffe0ff */
        /* <DEDUP_REMOVED lines=8> */
[----:B------:R-:W-:Y:S02]  /*19c0*/  IMAD R0, R3, R0, R2 ;  /* 0x0000000003007224 */ /* 0x000fe400078e0202 */
[----:B------:R-:W-:-:S03]  /*19d0*/  IMAD.U32 R2, RZ, RZ, UR18 ;  /* 0x00000012ff027e24 */ /* 0x000fc6000f8e00ff */
[----:B------:R-:W-:-:S13]  /*19e0*/  ISETP.GT.U32.AND P1, PT, R3, R0, PT ;  /* 0x000000000300720c */ /* 0x000fda0003f24070 */
[----:B------:R-:W-:Y:S01]  /*19f0*/  @!P1 IMAD.IADD R0, R0, 0x1, -R3 ;  /* 0x0000000100009824 */ /* 0x000fe200078e0a03 */
[----:B------:R-:W-:Y:S02]  /*1a00*/  @!P1 IADD3 R12, R12, 0x1, RZ ;  /* 0x000000010c0c9810 */ /* 0x000fe40007ffe0ff */
[----:B------:R-:W-:Y:S02]  /*1a10*/  ISETP.NE.AND P1, PT, RZ, c[0x0][0x1c8], PT ;  /* 0x00007200ff007a0c */ /* 0x000fe40003f25270 */
[----:B------:R-:W-:Y:S02]  /*1a20*/  ISETP.GE.U32.AND P3, PT, R0, R3, PT ;  /* 0x000000030000720c */ /* 0x000fe40003f66070 */
        /* <DEDUP_REMOVED lines=26> */
.L_x_2410:
[----:B------:R-:W-:Y:S01]  /*1bd0*/  SHF.R.S32.HI R81, RZ, 0x1f, R8 ;  /* 0x0000001fff517819 */ /* 0x000fe20000011408 */
[----:B------:R-:W-:Y:S01]  /*1be0*/  UISETP.NE.AND UP0, UPT, UR30, -0x1, UPT ;  /* 0xffffffff1e00788c */ /* 0x000fe2000bf05270 */
[----:B------:R-:W1:Y:S01]  /*1bf0*/  S2R R10, SR_CTAID.Z ;  /* 0x00000000000a7919 */ /* 0x000e620000002700 */
[----:B------:R-:W-:Y:S01]  /*1c00*/  ULDC.64 UR8, c[0x0][0x190] ;  /* 0x0000640000087ab9 */ /* 0x000fe20000000a00 */
[CC--:B------:R-:W-:Y:S01]  /*1c10*/  LEA.HI R3, R81.reuse, R8.reuse, RZ, 0x3 ;  /* 0x0000000851037211 */ /* 0x0c0fe200078f18ff */
[----:B------:R-:W-:Y:S01]  /*1c20*/  ULDC.64 UR4, c[0x0][0x178] ;  /* 0x00005e0000047ab9 */ /* 0x000fe20000000a00 */
[----:B------:R-:W-:Y:S01]  /*1c30*/  LEA.HI R9, R81, R8, RZ, 0x4 ;  /* 0x0000000851097211 */ /* 0x000fe200078f20ff */
[----:B------:R-:W2:Y:S01]  /*1c40*/  S2R R19, SR_CTAID.X ;  /* 0x0000000000137919 */ /* 0x000ea20000002500 */
[----:B------:R-:W-:Y:S01]  /*1c50*/  SHF.R.S32.HI R14, RZ, 0x3, R3 ;  /* 0x00000003ff0e7819 */ /* 0x000fe20000011403 */
[----:B------:R-:W-:Y:S01]  /*1c60*/  IMAD R7, R7, c[0x0][0x1b8], RZ ;  /* 0x00006e0007077a24 */ /* 0x000fe200078e02ff */
        /* <DEDUP_REMOVED lines=9> */
[----:B------:R-:W-:Y:S01]  /*1d00*/  @!UP0 USHF.R.S32.HI UR8, URZ, 0x1f, UR14 ;  /* 0x0000001f3f088899 */ /* 0x000fe2000801140e */
[----:B------:R-:W-:Y:S01]  /*1d10*/  LOP3.LUT R239, R239, 0x1c0, RZ, 0xc0, !PT ;  /* 0x000001c0efef7812 */ /* 0x000fe200078ec0ff */
[----:B------:R-:W-:Y:S01]  /*1d20*/  IMAD.SHL.U32 R240, R2, 0x8, RZ ;  /* 0x0000000802f07824 */ /* 0x000fe200078e00ff */
[----:B------:R-:W-:Y:S01]  /*1d30*/  LEA.HI R4, R81, R8, RZ, 0x6 ;  /* 0x0000000851047211 */ /* 0x000fe200078f30ff */
[----:B------:R-:W-:Y:S01]  /*1d40*/  IMAD.IADD R233, R0, 0x1, -R233 ;  /* 0x0000000100e97824 */ /* 0x000fe200078e0ae9 */
[----:B------:R-:W-:Y:S01]  /*1d50*/  @!UP0 UIMAD.WIDE.U32 UR20, UR14, UR4, URZ ;  /* 0x000000040e1482a5 */ /* 0x000fe2000f8e003f */
[----:B------:R-:W-:Y:S01]  /*1d60*/  IMAD.IADD R9, R8, 0x1, -R9 ;  /* 0x0000000108097824 */ /* 0x000fe200078e0a09 */
[----:B------:R-:W-:Y:S01]  /*1d70*/  LOP3.LUT R0, R239, 0x38, R240, 0xf8, !PT ;  /* 0x00000038ef007812 */ /* 0x000fe200078ef8f0 */
[----:B------:R-:W-:Y:S01]  /*1d80*/  IMAD.SHL.U32 R4, R4, 0x8, RZ ;  /* 0x0000000804047824 */ /* 0x000fe200078e00ff */
[----:B------:R-:W-:Y:S01]  /*1d90*/  SHF.R.U32.HI R239, RZ, 0x3, R239 ;  /* 0x00000003ffef7819 */ /* 0x000fe200000116ef */
[----:B------:R-:W-:Y:S01]  /*1da0*/  @!UP0 UIMAD UR8, UR8, UR4, URZ ;  /* 0x00000004080882a4 */ /* 0x000fe2000f8e023f */
[----:B------:R-:W-:Y:S01]  /*1db0*/  IADD3 R20, P2, R240, R20, RZ ;  /* 0x00000014f0147210 */ /* 0x000fe20007f5e0ff */
[----:B------:R-:W-:Y:S01]  /*1dc0*/  @!UP0 UMOV UR22, UR20 ;  /* 0x0000001400168c82 */ /* 0x000fe20008000000 */
[----:B------:R-:W-:Y:S01]  /*1dd0*/  LOP3.LUT R239, R0, R239, RZ, 0x3c, !PT ;  /* 0x000000ef00ef7212 */ /* 0x000fe200078e3cff */
[----:B------:R-:W-:Y:S01]  /*1de0*/  @!UP0 UIMAD UR5, UR14, UR5, UR8 ;  /* 0x000000050e0582a4 */ /* 0x000fe2000f8e0208 */
[----:B------:R-:W-:Y:S01]  /*1df0*/  SHF.R.S32.HI R0, RZ, 0x1f, R9 ;  /* 0x0000001fff007819 */ /* 0x000fe20000011409 */
[----:B------:R-:W-:Y:S01]  /*1e00*/  @UP0 UIMAD UR9, UR30, UR9, UR23 ;  /* 0x000000091e0902a4 */ /* 0x000fe2000f8e0217 */
[----:B------:R-:W-:Y:S01]  /*1e10*/  LOP3.LUT R239, R239, 0xfffffe00, R4, 0xf8, !PT ;  /* 0xfffffe00efef7812 */ /* 0x000fe200078ef804 */
[----:B------:R-:W-:Y:S01]  /*1e20*/  @!UP0 UIADD3 UR9, UR21, UR5, URZ ;  /* 0x0000000515098290 */ /* 0x000fe2000fffe03f */
[----:B------:R-:W-:Y:S01]  /*1e30*/  LEA.HI R3, R0, R9, RZ, 0x3 ;  /* 0x0000000900037211 */ /* 0x000fe200078f18ff */
[----:B------:R-:W-:Y:S01]  /*1e40*/  UIADD3 UR21, -UR6, UR29, URZ ;  /* 0x0000001d06157290 */ /* 0x000fe2000fffe13f */
[----:B------:R-:W-:Y:S01]  /*1e50*/  SHF.R.S32.HI R4, RZ, 0x1f, R240 ;  /* 0x0000001fff047819 */ /* 0x000fe200000114f0 */
[----:B------:R-:W-:Y:S01]  /*1e60*/  IMAD R6, R12, c[0x0][0x1bc], R7 ;  /* 0x00006f000c067a24 */ /* 0x000fe200078e0207 */
[----:B------:R-:W-:Y:S01]  /*1e70*/  LOP3.LUT R0, R3, 0xfffffff8, RZ, 0xc0, !PT ;  /* 0xfffffff803007812 */ /* 0x000fe200078ec0ff */
[----:B------:R-:W-:Y:S01]  /*1e80*/  ULDC.64 UR4, c[0x0][0x1a8] ;  /* 0x00006a0000047ab9 */ /* 0x000fe20000000a00 */
[----:B------:R-:W-:Y:S01]  /*1e90*/  IADD3 R22, P1, R240, UR18, RZ ;  /* 0x00000012f0167c10 */ /* 0x000fe2000ff3e0ff */
[----:B------:R-:W-:Y:S01]  /*1ea0*/  IMAD.X R21, R4, 0x1, R5, P2 ;  /* 0x0000000104157824 */ /* 0x000fe200010e0605 */
[----:B------:R-:W-:Y:S01]  /*1eb0*/  IADD3 R16, P0, R240, UR22, RZ ;  /* 0x00000016f0107c10 */ /* 0x000fe2000ff1e0ff */
[----:B------:R-:W-:Y:S01]  /*1ec0*/  IMAD.IADD R0, R9, 0x1, -R0 ;  /* 0x0000000109007824 */ /* 0x000fe200078e0a00 */
[C---:B------:R-:W-:Y:S01]  /*1ed0*/  IADD3.X R23, R4.reuse, UR15, RZ, P1, !PT ;  /* 0x0000000f04177c10 */ /* 0x040fe20008ffe4ff */
[----:B------:R-:W-:Y:S01]  /*1ee0*/  IMAD.SHL.U32 R5, R233, 0x8, RZ ;  /* 0x00000008e9057824 */ /* 0x000fe200078e00ff */
[----:B------:R-:W-:Y:S01]  /*1ef0*/  IADD3.X R17, R4, UR9, RZ, P0, !PT ;  /* 0x0000000904117c10 */ /* 0x000fe200087fe4ff */
[----:B------:R-:W-:Y:S01]  /*1f00*/  USHF.R.S32.HI UR9, URZ, 0x1f, UR16 ;  /* 0x0000001f3f097899 */ /* 0x000fe20008011410 */
[C---:B------:R-:W-:Y:S01]  /*1f10*/  R2P PR, R0.reuse, 0x6 ;  /* 0x0000000600007804 */ /* 0x040fe20000000000 */
[----:B------:R-:W-:Y:S01]  /*1f20*/  IMAD.SHL.U32 R0, R0, 0x40, RZ ;  /* 0x0000004000007824 */ /* 0x000fe200078e00ff */
[----:B------:R-:W-:Y:S01]  /*1f30*/  SHF.R.S32.HI R15, RZ, 0x1f, R14 ;  /* 0x0000001fff0f7819 */ /* 0x000fe2000001140e */
[----:B------:R-:W-:Y:S01]  /*1f40*/  IMAD.WIDE.U32 R12, R12, c[0x0][0x1b8], R22 ;  /* 0x00006e000c0c7a25 */ /* 0x000fe200078e0016 */
[----:B------:R-:W-:Y:S01]  /*1f50*/  IADD3 R170, P0, R14, UR11, RZ ;  /* 0x0000000b0eaa7c10 */ /* 0x000fe2000ff1e0ff */
[----:B------:R-:W-:Y:S01]  /*1f60*/  UIMAD UR4, UR9, UR4, URZ ;  /* 0x00000004090472a4 */ /* 0x000fe2000f8e023f */
[----:B------:R-:W-:Y:S01]  /*1f70*/  LOP3.LUT R0, R0, 0x1c0, RZ, 0xc0, !PT ;  /* 0x000001c000007812 */ /* 0x000fe200078ec0ff */
[----:B------:R-:W-:Y:S01]  /*1f80*/  IMAD.IADD R7, R13, 0x1, R6 ;  /* 0x000000010d077824 */ /* 0x000fe200078e0206 */
[----:B------:R-:W-:Y:S01]  /*1f90*/  IADD3.X R9, R15, UR10, RZ, P0, !PT ;  /* 0x0000000a0f097c10 */ /* 0x000fe200087fe4ff */
[----:B------:R-:W-:Y:S01]  /*1fa0*/  IMAD.SHL.U32 R3, R3, 0x40, RZ ;  /* 0x0000004003037824 */ /* 0x000fe200078e00ff */
[----:B------:R-:W-:Y:S01]  /*1fb0*/  LOP3.LUT R5, R0, 0x8, R5, 0xf8, !PT ;  /* 0x0000000800057812 */ /* 0x000fe200078ef805 */
[----:B------:R-:W-:Y:S01]  /*1fc0*/  IMAD.MOV.U32 R6, RZ, RZ, R12 ;  /* 0x000000ffff067224 */ /* 0x000fe200078e000c */
[----:B------:R-:W-:Y:S01]  /*1fd0*/  ISETP.GE.AND P0, PT, R14, UR21, PT ;  /* 0x000000150e007c0c */ /* 0x000fe2000bf06270 */
[----:B------:R-:W-:Y:S01]  /*1fe0*/  IMAD R9, R9, c[0x0][0x1a0], RZ ;  /* 0x0000680009097a24 */ /* 0x000fe200078e02ff */
[----:B------:R-:W-:Y:S01]  /*1ff0*/  SHF.R.U32.HI R0, RZ, 0x3, R0 ;  /* 0x00000003ff007819 */ /* 0x000fe20000011600 */
[----:B------:R-:W-:Y:S01]  /*2000*/  UIMAD UR4, UR16, UR5, UR4 ;  /* 0x00000005100472a4 */ /* 0x000fe2000f8e0204 */
[----:B------:R-:W-:Y:S01]  /*2010*/  LEA.HI R81, R81, R8, RZ, 0x5 ;  /* 0x0000000851517211 */ /* 0x000fe200078f28ff */
[----:B------:R-:W-:Y:S01]  /*2020*/  IMAD R165, R15, c[0x0][0x198], RZ ;  /* 0x000066000fa57a24 */ /* 0x000fe200078e02ff */
[----:B------:R-:W-:Y:S01]  /*2030*/  LOP3.LUT R0, R5, R0, RZ, 0x3c, !PT ;  /* 0x0000000005007212 */ /* 0x000fe200078e3cff */
[----:B-1----:R-:W-:Y:S01]  /*2040*/  IMAD.WIDE.U32 R10, R10, c[0x0][0x1a8], R16 ;  /* 0x00006a000a0a7a25 */ /* 0x002fe200078e0010 */
[----:B------:R-:W-:-:S02]  /*2050*/  IADD3 R237, R240, 0x40, RZ ;  /* 0x00000040f0ed7810 */ /* 0x000fc40007ffe0ff */
[----:B------:R-:W-:Y:S01]  /*2060*/  LOP3.LUT R0, R0, 0xfffffe00, R3, 0xf8, !PT ;  /* 0xfffffe0000007812 */ /* 0x000fe200078ef803 */
[C---:B------:R-:W-:Y:S01]  /*2070*/  IMAD R9, R170.reuse, c[0x0][0x1a4], R9 ;  /* 0x00006900aa097a24 */ /* 0x040fe200078e0209 */
[----:B------:R-:W-:Y:S01]  /*2080*/  LOP3.LUT R3, R81, 0xffffffe0, RZ, 0xc0, !PT ;  /* 0xffffffe051037812 */ /* 0x000fe200078ec0ff */
[----:B------:R-:W-:Y:S01]  /*2090*/  IMAD.WIDE.U32 R170, R170, c[0x0][0x1a0], R6 ;  /* 0x00006800aaaa7a25 */ /* 0x000fe200078e0006 */
[----:B------:R-:W-:Y:S02]  /*20a0*/  IADD3 R17, R11, UR4, RZ ;  /* 0x000000040b117c10 */ /* 0x000fe4000fffe0ff */
[----:B------:R-:W-:Y:S01]  /*20b0*/  SHF.R.S32.HI R81, RZ, 0x5, R81 ;  /* 0x00000005ff517819 */ /* 0x000fe20000011451 */
[----:B------:R-:W-:Y:S01]  /*20c0*/  IMAD.MOV.U32 R7, RZ, RZ, 0x10 ;  /* 0x00000010ff077424 */ /* 0x000fe200078e00ff */
[C---:B------:R-:W-:Y:S01]  /*20d0*/  IADD3 R236, R240.reuse, 0x80, RZ ;  /* 0x00000080f0ec7810 */ /* 0x040fe20007ffe0ff */
[----:B------:R-:W-:Y:S01]  /*20e0*/  IMAD.MOV.U32 R5, RZ, RZ, 0x20 ;  /* 0x00000020ff057424 */ /* 0x000fe200078e00ff */
[----:B------:R-:W-:Y:S01]  /*20f0*/  IADD3 R235, R240, 0xc0, RZ ;  /* 0x000000c0f0eb7810 */ /* 0x000fe20007ffe0ff */
[C---:B------:R-:W-:Y:S01]  /*2100*/  IMAD R165, R14.reuse, c[0x0][0x19c], R165 ;  /* 0x000067000ea57a24 */ /* 0x040fe200078e02a5 */
[----:B------:R-:W-:Y:S01]  /*2110*/  SEL R7, R7, 0xfffffff0, !P1 ;  /* 0xfffffff007077807 */ /* 0x000fe20004800000 */
[----:B------:R-:W-:Y:S01]  /*2120*/  IMAD.WIDE.U32 R166, R14, c[0x0][0x198], R20 ;  /* 0x000066000ea67a25 */ /* 0x000fe200078e0014 */
[----:B------:R-:W-:-:S03]  /*2130*/  SEL R5, R5, 0xffffffe0, !P2 ;  /* 0xffffffe005057807 */ /* 0x000fc60005000000 */
        /* <DEDUP_REMOVED lines=44> */
.L_x_2413:
[----:B------:R-:W-:Y:S05]  /*2400*/  BSYNC B0 ;  /* 0x0000000000007941 */ /* 0x000fea0003800000 */
.L_x_2412:
        /* <DEDUP_REMOVED lines=15> */
[C---:B-1----:R-:W-:Y:S01]  /*2500*/  @!P5 LEA R20, P6, R12.reuse, c[0x0][0x160], 0x1 ;  /* 0x000058000c14da11 */ /* 0x042fe200078c08ff */
        /* <DEDUP_REMOVED lines=29> */
.L_x_2415:
[----:B------:R-:W-:Y:S05]  /*26e0*/  BSYNC B0 ;  /* 0x0000000000007941 */ /* 0x000fea0003800000 */
.L_x_2414:
        /* <DEDUP_REMOVED lines=45> */
.L_x_2417:
[----:B------:R-:W-:Y:S05]  /*29c0*/  BSYNC B0 ;  /* 0x0000000000007941 */ /* 0x000fea0003800000 */
.L_x_2416:
        /* <DEDUP_REMOVED lines=16> */
[C---:B-1----:R-:W-:Y:S01]  /*2ad0*/  @!P4 LEA R20, P3, R10.reuse, c[0x0][0x160], 0x1 ;  /* 0x000058000a14ca11 */ /* 0x042fe200078608ff */
        /* <DEDUP_REMOVED lines=27> */
.L_x_2419:
[----:B------:R-:W-:Y:S05]  /*2c90*/  BSYNC B0 ;  /* 0x0000000000007941 */ /* 0x000fea0003800000 */
.L_x_2418:
        /* <DEDUP_REMOVED lines=12> */
[C---:B-1----:R-:W-:Y:S02]  /*2d60*/  @!P4 LEA R16, P3, R166.reuse, c[0x0][0x168], 0x1 ;  /* 0x00005a00a610ca11 */ /* 0x042fe400078608ff */
        /* <DEDUP_REMOVED lines=26> */
.L_x_2421:
[----:B------:R-:W-:Y:S05]  /*2f10*/  BSYNC B0 ;  /* 0x0000000000007941 */ /* 0x000fea0003800000 */
.L_x_2420:
        /* <DEDUP_REMOVED lines=14> */
[C---:B-1----:R-:W-:Y:S02]  /*3000*/  @!P4 LEA R16, P3, R9.reuse, c[0x0][0x168], 0x1 ;  /* 0x00005a000910ca11 */ /* 0x042fe400078608ff */
        /* <DEDUP_REMOVED lines=26> */
.L_x_2423:
[----:B------:R-:W-:Y:S05]  /*31b0*/  BSYNC B0 ;  /* 0x0000000000007941 */ /* 0x000fea0003800000 */
.L_x_2422:
[----:B------:R-:W-:Y:S01]  /*31c0*/  ISETP.GE.AND P0, PT, R13, UR15, PT ;  /* 0x0000000f0d007c0c */ /* 0x000fe2000bf06270 */
[----:B------:R-:W-:-:S12]  /*31d0*/  BSSY B0, `(.L_x_2424) ;  /* 0x0000028000007945 */ /* 0x000fd80003800000 */
[----:B------:R-:W-:Y:S05]  /*31e0*/  @P0 BRA `(.L_x_2425) ;  /* 0x0000026000000947 */ /* 0x000fea0003800000 */
[----:B------:R-:W-:Y:S01]  /*31f0*/  ISETP.GE.AND P5, PT, R240, c[0x0][0x220], PT ;  /* 0x00008800f0007a0c */ /* 0x000fe20003fa6270 */
[----:B------:R-:W-:Y:S01]  /*3200*/  IMAD.U32 R9, RZ, RZ, UR10 ;  /* 0x0000000aff097e24 */ /* 0x000fe2000f8e00ff */
[----:B------:R-:W-:Y:S01]  /*3210*/  ISETP.GE.AND P4, PT, R237, c[0x0][0x220], PT ;  /* 0x00008800ed007a0c */ /* 0x000fe20003f86270 */
[----:B-123--:R-:W-:Y:S01]  /*3220*/  IMAD.MOV.U32 R10, RZ, RZ, c[0x0][0x19c] ;  /* 0x00006700ff0a7624 */ /* 0x00efe200078e00ff */
[----:B------:R-:W-:Y:S01]  /*3230*/  ISETP.GE.AND P2, PT, R236, c[0x0][0x220], PT ;  /* 0x00008800ec007a0c */ /* 0x000fe20003f46270 */
[----:B------:R-:W-:Y:S01]  /*3240*/  IMAD.U32 R6, RZ, RZ, UR10 ;  /* 0x0000000aff067e24 */ /* 0x000fe2000f8e00ff */
        /* <DEDUP_REMOVED lines=32> */
.L_x_2425:
[----:B------:R-:W-:Y:S05]  /*3450*/  BSYNC B0 ;  /* 0x0000000000007941 */ /* 0x000fea0003800000 */
.L_x_2424:
[----:B------:R-:W-:Y:S01]  /*3460*/  ISETP.GE.AND P0, PT, R12, UR15, PT ;  /* 0x0000000f0c007c0c */ /* 0x000fe2000bf06270 */
[----:B------:R-:W-:-:S12]  /*3470*/  BSSY B0, `(.L_x_2426) ;  /* 0x0000028000007945 */ /* 0x000fd80003800000 */
[----:B------:R-:W-:Y:S05]  /*3480*/  @P0 BRA `(.L_x_2427) ;  /* 0x0000026000000947 */ /* 0x000fea0003800000 */
[----:B------:R-:W-:Y:S01]  /*3490*/  ISETP.GE.AND P6, PT, R240, c[0x0][0x220], PT ;  /* 0x00008800f0007a0c */ /* 0x000fe20003fc6270 */
[----:B-12---:R-:W-:Y:S01]  /*34a0*/  IMAD.U32 R20, RZ, RZ, UR10 ;  /* 0x0000000aff147e24 */ /* 0x006fe2000f8e00ff */
        /* <DEDUP_REMOVED lines=10> */
[C---:B---3--:R-:W-:Y:S02]  /*3550*/  @!P5 LEA R18, P4, R20.reuse, c[0x0][0x168], 0x1 ;  /* 0x00005a001412da11 */ /* 0x048fe400078808ff */
[C---:B------:R-:W-:Y:S02]  /*3560*/  @!P3 LEA R16, P2, R20.reuse, c[0x0][0x168], 0x1 ;  /* 0x00005a001410ba11 */ /* 0x040fe400078408ff */
[C---:B------:R-:W-:Y:S02]  /*3570*/  @!P6 LEA.HI.X R23, R20.reuse, c[0x0][0x16c], R6, 0x1, P0 ;  /* 0x00005b001417ea11 */ /* 0x040fe400000f0c06 */
[----:B------:R-:W-:-:S02]  /*3580*/  @!P1 LEA R10, P0, R20, c[0x0][0x168], 0x1 ;  /* 0x00005a00140a9a11 */ /* 0x000fc400078008ff */
[C-C-:B------:R-:W-:Y:S01]  /*3590*/  @!P5 LEA.HI.X R19, R20.reuse, c[0x0][0x16c], R6.reuse, 0x1, P4 ;  /* 0x00005b001413da11 */ /* 0x140fe200020f0c06 */
[----:B------:R-:W-:Y:S01]  /*35a0*/  @!PT LDS RZ, [RZ] ;  /* 0x00000000fffff984 */ /* 0x000fe20000000800 */
[----:B------:R-:W-:Y:S01]  /*35b0*/  @!PT LDS RZ, [RZ] ;  /* 0x00000000fffff984 */ /* 0x000fe20000000800 */
[----:B------:R-:W-:Y:S01]  /*35c0*/  @!PT LDS RZ, [RZ] ;  /* 0x00000000fffff984 */ /* 0x000fe20000000800 */
[----:B------:R1:W-:Y:S01]  /*35d0*/  @!P6 LDGSTS.E.BYPASS.LTC128B.128 [R239+0x9800], [R22.64] ;  /* 0x0980000016efefae */ /* 0x0003e2000b901d62 */
[C-C-:B------:R-:W-:Y:S02]  /*35e0*/  @!P3 LEA.HI.X R17, R20.reuse, c[0x0][0x16c], R6.reuse, 0x1, P2 ;  /* 0x00005b001411ba11 */ /* 0x140fe400010f0c06 */
[----:B------:R-:W-:Y:S01]  /*35f0*/  @!P1 LEA.HI.X R11, R20, c[0x0][0x16c], R6, 0x1, P0 ;  /* 0x00005b00140b9a11 */ /* 0x000fe200000f0c06 */
        /* <DEDUP_REMOVED lines=14> */
[----:B------:R1:W-:Y:S02]  /*36e0*/  @!P1 LDGSTS.E.BYPASS.LTC128B.128 [R239+0xf800], [R10.64+0x180] ;  /* 0x0f8001800aef9fae */ /* 0x0003e4000b901d62 */
.L_x_2427:
[----:B------:R-:W-:Y:S05]  /*36f0*/  BSYNC B0 ;  /* 0x0000000000007941 */ /* 0x000fea0003800000 */
.L_x_2426:
[----:B------:R-:W-:Y:S01]  /*3700*/  USHF.R.S32.HI UR8, URZ, 0x1f, UR14 ;  /* 0x0000001f3f087899 */ /* 0x000fe2000801140e */
[----:B------:R-:W0:Y:S01]  /*3710*/  LDGDEPBAR ;  /* 0x00000000000079af */ /* 0x000e220000000000 */
[----:B------:R-:W-:-:S02]  /*3720*/  ULDC.64 UR4, c[0x0][0x320] ;  /* 0x0000c80000047ab9 */ /* 0x000fc40000000a00 */
[----:B------:R-:W-:Y:S02]  /*3730*/  UIMAD UR8, UR8, UR4, URZ ;  /* 0x00000004080872a4 */ /* 0x000fe4000f8e023f */
[----:B------:R-:W-:Y:S02]  /*3740*/  UMOV UR18, UR16 ;  /* 0x0000001000127c82 */ /* 0x000fe40008000000 */
[----:B------:R-:W-:Y:S02]  /*3750*/  UMOV UR19, UR9 ;  /* 0x0000000900137c82 */ /* 0x000fe40008000000 */
[----:B------:R-:W-:Y:S02]  /*3760*/  UIMAD.WIDE.U32 UR18, UR14, UR4, UR18 ;  /* 0x000000040e1272a5 */ /* 0x000fe4000f8e0012 */
[----:B------:R-:W-:-:S03]  /*3770*/  UIMAD UR8, UR14, UR5, UR8 ;  /* 0x000000050e0872a4 */ /* 0x000fc6000f8e0208 */
[----:B------:R-:W-:Y:S02]  /*3780*/  ULDC.64 UR4, c[0x0][0x318] ;  /* 0x0000c60000047ab9 */ /* 0x000fe40000000a00 */
[----:B------:R-:W-:Y:S02]  /*3790*/  ULEA UR4, UP0, UR18, UR4, 0x2 ;  /* 0x0000000412047291 */ /* 0x000fe4000f80103f */
[----:B------:R-:W-:-:S04]  /*37a0*/  UIADD3 UR8, UR19, UR8, URZ ;  /* 0x0000000813087290 */ /* 0x000fc8000fffe03f */
[----:B------:R-:W-:Y:S01]  /*37b0*/  ULEA.HI.X UR5, UR18, UR5, UR8, 0x2, UP0 ;  /* 0x0000000512057291 */ /* 0x000fe200080f1408 */
[----:B-123--:R-:W-:Y:S01]  /*37c0*/  IMAD.U32 R10, RZ, RZ, UR4 ;  /* 0x00000004ff0a7e24 */ /* 0x00efe2000f8e00ff */
[----:B------:R-:W-:-:S04]  /*37d0*/  DEPBAR.LE SB0, 0x0 ;  /* 0x000080000000791a */ /* 0x000fc80000000000 */
[----:B------:R-:W-:-:S05]  /*37e0*/  IMAD.U32 R11, RZ, RZ, UR5 ;  /* 0x00000005ff0b7e24 */ /* 0x000fca000f8e00ff */
[----:B------:R-:W2:Y:S04]  /*37f0*/  LDG.E R9, [R10.64] ;  /* 0x000000220a097981 */ /* 0x000ea8000c1e1900 */
[----:B------:R-:W-:Y:S01]  /*3800*/  BAR.SYNC.DEFER_BLOCKING 0x0 ;  /* 0x0000000000007b1d */ /* 0x000fe20000010000 */
[----:B------:R-:W-:Y:S01]  /*3810*/  ISETP.GE.AND P1, PT, R14, UR15, PT ;  /* 0x0000000f0e007c0c */ /* 0x000fe2000bf26270 */
[----:B------:R-:W-:Y:S01]  /*3820*/  IMAD.SHL.U32 R238, R8, 0x2, RZ ;  /* 0x0000000208ee7824 */ /* 0x000fe200078e00ff */
[----:B------:R-:W-:-:S03]  /*3830*/  LEA R250, P0, R170, c[0x0][0x170], 0x1 ;  /* 0x00005c00aafa7a11 */ /* 0x000fc600078008ff */
[----:B------:R-:W2:Y:S01]  /*3840*/  MUFU.RCP R6, c[0x0][0x238] ;  /* 0x00008e0000067b08 */ /* 0x000ea20000001000 */
[----:B------:R-:W-:Y:S01]  /*3850*/  BSSY B0, `(.L_x_2428) ;  /* 0x0000028000007945 */ /* 0x000fe20003800000 */
[----:B------:R-:W-:Y:S02]  /*3860*/  LOP3.LUT R238, R238, 0x6, RZ, 0xc0, !PT ;  /* 0x00000006eeee7812 */ /* 0x000fe400078ec0ff */
[----:B------:R-:W-:-:S04]  /*3870*/  LEA.HI.X R251, R170, c[0x0][0x174], R168, 0x1, P0 ;  /* 0x00005d00aafb7a11 */ /* 0x000fc800000f0ca8 */
[----:B------:R1:W-:Y:S04]  /*3880*/  @P1 STS.128 [R239+0x10000], RZ ;  /* 0x010000ffef001388 */ /* 0x0003e80000000c00 */
[----:B------:R1:W-:Y:S04]  /*3890*/  @P1 STS.128 [R239+0x12000], RZ ;  /* 0x012000ffef001388 */ /* 0x0003e80000000c00 */
[----:B------:R1:W-:Y:S04]  /*38a0*/  @P1 STS.128 [R239+0x14000], RZ ;  /* 0x014000ffef001388 */ /* 0x0003e80000000c00 */
[----:B------:R1:W-:Y:S01]  /*38b0*/  @P1 STS.128 [R239+0x16000], RZ ;  /* 0x016000ffef001388 */ /* 0x0003e20000000c00 */
[----:B--2---:R-:W-:Y:S01]  /*38c0*/  FMUL.FTZ R9, R9, R6 ;  /* 0x0000000609097220 */ /* 0x004fe20000410000 */
[----:B------:R-:W-:-:S03]  /*38d0*/  SHF.R.S32.HI R6, RZ, 0x1f, R3 ;  /* 0x0000001fff067819 */ /* 0x000fc60000011403 */
[----:B------:R1:W2:Y:S01]  /*38e0*/  R2UR UR4, R9 ;  /* 0x00000000090473c2 */ /* 0x0002a200000e0000 */
[----:B------:R-:W-:-:S04]  /*38f0*/  LEA.HI R3, R6, R3, RZ, 0x2 ;  /* 0x0000000306037211 */ /* 0x000fc800078f10ff */
[----:B------:R-:W-:Y:S01]  /*3900*/  SHF.R.S32.HI R3, RZ, 0x2, R3 ;  /* 0x00000002ff037819 */ /* 0x000fe20000011403 */
[----:B------:R-:W-:Y:S05]  /*3910*/  @P1 BRA `(.L_x_2429) ;  /* 0x000001b000001947 */ /* 0x000fea0003800000 */
[----:B------:R-:W-:Y:S02]  /*3920*/  ISETP.GE.AND P2, PT, R237, c[0x0][0x220], PT ;  /* 0x00008800ed007a0c */ /* 0x000fe40003f46270 */
[----:B------:R-:W-:Y:S02]  /*3930*/  ISETP.GE.AND P3, PT, R240, c[0x0][0x220], PT ;  /* 0x00008800f0007a0c */ /* 0x000fe40003f66270 */
[----:B------:R-:W-:Y:S02]  /*3940*/  ISETP.GE.AND P1, PT, R236, c[0x0][0x220], PT ;  /* 0x00008800ec007a0c */ /* 0x000fe40003f26270 */
[----:B------:R-:W-:-:S07]  /*3950*/  ISETP.GE.AND P0, PT, R235, c[0x0][0x220], PT ;  /* 0x00008800eb007a0c */ /* 0x000fce0003f06270 */
[----:B------:R-:W-:Y:S02]  /*3960*/  @!P2 IMAD.MOV.U32 R8, RZ, RZ, R250 ;  /* 0x000000ffff08a224 */ /* 0x000fe400078e00fa */
[----:B-1----:R-:W-:Y:S01]  /*3970*/  @!P2 IMAD.MOV.U32 R9, RZ, RZ, R251 ;  /* 0x000000ffff09a224 */ /* 0x002fe200078e00fb */
        /* <DEDUP_REMOVED lines=21> */
.L_x_2429:
[----:B------:R-:W-:Y:S05]  /*3ad0*/  BSYNC B0 ;  /* 0x0000000000007941 */ /* 0x000fea0003800000 */
.L_x_2428:
        /* <DEDUP_REMOVED lines=17> */
[----:B-1----:R-:W-:Y:S02]  /*3bf0*/  IMAD.U32 R9, RZ, RZ, UR27 ;  /* 0x0000001bff097e24 */ /* 0x002fe4000f8e00ff */
        /* <DEDUP_REMOVED lines=35> */
.L_x_2431:
[----:B------:R-:W-:Y:S05]  /*3e30*/  BSYNC B0 ;  /* 0x0000000000007941 */ /* 0x000fea0003800000 */
.L_x_2430:
        /* <DEDUP_REMOVED lines=10> */
[----:B-1----:R-:W-:Y:S01]  /*3ee0*/  IMAD.MOV.U32 R9, RZ, RZ, 0x5 ;  /* 0x00000005ff097424 */ /* 0x002fe200078e00ff */
        /* <DEDUP_REMOVED lines=34> */
.L_x_2433:
[----:B------:R-:W-:Y:S05]  /*4110*/  BSYNC B0 ;  /* 0x0000000000007941 */ /* 0x000fea0003800000 */
.L_x_2432:
        /* <DEDUP_REMOVED lines=12> */
[----:B-1----:R-:W-:Y:S02]  /*41e0*/  MOV R10, UR8 ;  /* 0x00000008000a7c02 */ /* 0x002fe40008000f00 */
[----:B------:R-:W-:-:S03]  /*41f0*/  ISETP.GE.AND P0, PT, R235, c[0x0][0x220], PT ;  /* 0x00008800eb007a0c */ /* 0x000fc60003f06270 */
[----:B------:R-:W-:Y:S01]  /*4200*/  @!P3 MOV R9, c[0x0][0x1a4] ;  /* 0x000069000009ba02 */ /* 0x000fe20000000f00 */
        /* <DEDUP_REMOVED lines=37> */
.L_x_2435:
[----:B------:R-:W-:Y:S05]  /*4460*/  BSYNC B0 ;  /* 0x0000000000007941 */ /* 0x000fea0003800000 */
.L_x_2434:
[C---:B------:R-:W-:Y:S01]  /*4470*/  IMAD.SHL.U32 R4, R2.reuse, 0x40, RZ ;  /* 0x0000004002047824 */ /* 0x040fe200078e00ff */
[----:B------:R-:W-:Y:S01]  /*4480*/  R2P PR, R2, 0x6 ;  /* 0x0000000602007804 */ /* 0x000fe20000000000 */
[----:B------:R-:W-:Y:S01]  /*4490*/  IMAD.SHL.U32 R14, R14, 0x8, RZ ;  /* 0x000000080e0e7824 */ /* 0x000fe200078e00ff */
[----:B------:R-:W0:Y:S01]  /*44a0*/  LDGDEPBAR ;  /* 0x00000000000079af */ /* 0x000e220000000000 */
[----:B------:R-:W-:Y:S01]  /*44b0*/  IMAD R234, R81, 0x400, R0 ;  /* 0x0000040051ea7824 */ /* 0x000fe200078e0200 */
[----:B-1----:R-:W-:Y:S01]  /*44c0*/  LOP3.LUT R9, R4, 0x1c0, RZ, 0xc0, !PT ;  /* 0x000001c004097812 */ /* 0x002fe200078ec0ff */
[----:B------:R-:W-:Y:S02]  /*44d0*/  UISETP.GE.AND UP0, UPT, UR12, 0x2, UPT ;  /* 0x000000020c00788c */ /* 0x000fe4000bf06270 */
[----:B------:R-:W-:Y:S01]  /*44e0*/  IMAD.SHL.U32 R234, R234, 0x2, RZ ;  /* 0x00000002eaea7824 */ /* 0x000fe200078e00ff */
[----:B------:R-:W-:Y:S02]  /*44f0*/  LOP3.LUT R4, R9, 0x8, R14, 0xf8, !PT ;  /* 0x0000000809047812 */ /* 0x000fe400078ef80e */
[----:B------:R-:W-:Y:S01]  /*4500*/  SHF.R.U32.HI R9, RZ, 0x3, R9 ;  /* 0x00000003ff097819 */ /* 0x000fe20000011609 */
[--C-:B------:R-:W-:Y:S01]  /*4510*/  IMAD R232, R7, 0x2, R234.reuse ;  /* 0x0000000207e87824 */ /* 0x100fe200078e02ea */
[----:B------:R-:W-:Y:S01]  /*4520*/  LDSM.16.M88.4 R52, [R234] ;  /* 0x00000000ea34783b */ /* 0x000fe20000000200 */
[C---:B------:R-:W-:Y:S01]  /*4530*/  IMAD R230, R5.reuse, 0x2, R234 ;  /* 0x0000000205e67824 */ /* 0x040fe200078e02ea */
[----:B------:R-:W-:Y:S01]  /*4540*/  LOP3.LUT R4, R4, R9, RZ, 0x3c, !PT ;  /* 0x0000000904047212 */ /* 0x000fe200078e3cff */
[----:B------:R-:W-:Y:S01]  /*4550*/  IMAD R229, R5, 0x2, R232 ;  /* 0x0000000205e57824 */ /* 0x000fe200078e02e8 */
[----:B------:R-:W-:Y:S03]  /*4560*/  LDSM.16.M88.4 R36, [R232] ;  /* 0x00000000e824783b */ /* 0x000fe60000000200 */
[----:B------:R-:W-:Y:S01]  /*4570*/  IMAD R233, R233, 0x200, R4 ;  /* 0x00000200e9e97824 */ /* 0x000fe200078e0204 */
[----:B------:R-:W-:Y:S03]  /*4580*/  LDSM.16.M88.4 R40, [R230] ;  /* 0x00000000e628783b */ /* 0x000fe60000000200 */
[----:B------:R-:W-:Y:S01]  /*4590*/  IMAD.SHL.U32 R233, R233, 0x2, RZ ;  /* 0x00000002e9e97824 */ /* 0x000fe200078e00ff */
[----:B------:R-:W-:Y:S04]  /*45a0*/  LDSM.16.M88.4 R76, [R232+0x2000] ;  /* 0x00200000e84c783b */ /* 0x000fe80000000200 */
[----:B------:R-:W1:Y:S01]  /*45b0*/  LDSM.16.M88.4 R24, [R233+0x8000] ;  /* 0x00800000e918783b */ /* 0x000e620000000200 */
[----:B------:R-:W-:-:S02]  /*45c0*/  IADD3 R2, R233, 0x8000, RZ ;  /* 0x00008000e9027810 */ /* 0x000fc40007ffe0ff */
[----:B------:R-:W-:Y:S01]  /*45d0*/  IADD3 R231, R233, 0x8020, RZ ;  /* 0x00008020e9e77810 */ /* 0x000fe20007ffe0ff */
[----:B------:R-:W5:Y:S01]  /*45e0*/  LDSM.16.M88.4 R16, [R233+0x8800] ;  /* 0x00880000e910783b */ /* 0x000f620000000200 */
[----:B------:R-:W-:Y:S01]  /*45f0*/  @P1 IADD3 R231, R2, -0x20, RZ ;  /* 0xffffffe002e71810 */ /* 0x000fe20007ffe0ff */
[----:B------:R-:W-:Y:S02]  /*4600*/  IMAD.MOV.U32 R2, RZ, RZ, 0x40 ;  /* 0x00000040ff027424 */ /* 0x000fe400078e00ff */
[----:B------:R-:W3:Y:S01]  /*4610*/  LDSM.16.M88.4 R60, [R233+0x9000] ;  /* 0x00900000e93c783b */ /* 0x000ee20000000200 */
[C---:B------:R-:W-:Y:S02]  /*4620*/  IADD3 R223, R231.reuse, 0x800, RZ ;  /* 0x00000800e7df7810 */ /* 0x040fe40007ffe0ff */
[----:B------:R-:W-:Y:S01]  /*4630*/  SEL R2, R2, 0xffffffc0, !P2 ;  /* 0xffffffc002027807 */ /* 0x000fe20005000000 */
[----:B------:R-:W4:Y:S01]  /*4640*/  LDSM.16.M88.4 R12, [R233+0x9800] ;  /* 0x00980000e90c783b */ /* 0x000f220000000200 */
[----:B------:R-:W-:-:S02]  /*4650*/  IADD3 R222, R231, 0x1000, RZ ;  /* 0x00001000e7de7810 */ /* 0x000fc40007ffe0ff */
[----:B------:R-:W-:Y:S01]  /*4660*/  IADD3 R221, R231, 0x1800, RZ ;  /* 0x00001800e7dd7810 */ /* 0x000fe20007ffe0ff */
[----:B------:R-:W2:Y:S01]  /*4670*/  LDSM.16.M88.4 R44, [R231] ;  /* 0x00000000e72c783b */ /* 0x000ea20000000200 */
[----:B------:R-:W-:Y:S01]  /*4680*/  IMAD.IADD R227, R233, 0x1, R2 ;  /* 0x00000001e9e37824 */ /* 0x000fe200078e0202 */
[----:B------:R-:W-:Y:S01]  /*4690*/  IADD3 R219, R231, 0x2000, RZ ;  /* 0x00002000e7db7810 */ /* 0x000fe20007ffe0ff */
[----:B------:R-:W-:Y:S01]  /*46a0*/  IMAD.IADD R220, R2, 0x1, R231 ;  /* 0x0000000102dc7824 */ /* 0x000fe200078e02e7 */
[----:B------:R-:W2:Y:S01]  /*46b0*/  LDSM.16.M88.4 R32, [R231+0x800] ;  /* 0x00080000e720783b */ /* 0x000ea20000000200 */
[----:B------:R-:W-:Y:S02]  /*46c0*/  LEA R2, R81, UR6, 0x4 ;  /* 0x0000000651027c11 */ /* 0x000fe4000f8e20ff */
[C---:B------:R-:W-:Y:S01]  /*46d0*/  IADD3 R218, R231.reuse, 0x2800, RZ ;  /* 0x00002800e7da7810 */ /* 0x040fe20007ffe0ff */
[----:B------:R-:W2:Y:S01]  /*46e0*/  LDSM.16.M88.4 R68, [R231+0x1000] ;  /* 0x00100000e744783b */ /* 0x000ea20000000200 */
[----:B------:R-:W-:Y:S01]  /*46f0*/  IADD3 R3, R2, 0x1, R3 ;  /* 0x0000000102037810 */ /* 0x000fe20007ffe003 */
[----:B------:R-:W-:Y:S01]  /*4700*/  IMAD.U32 R2, RZ, RZ, UR7 ;  /* 0x00000007ff027e24 */ /* 0x000fe2000f8e00ff */
[C---:B------:R-:W-:Y:S01]  /*4710*/  IADD3 R217, R231.reuse, 0x3000, RZ ;  /* 0x00003000e7d97810 */ /* 0x040fe20007ffe0ff */
[----:B------:R-:W2:Y:S01]  /*4720*/  LDSM.16.M88.4 R48, [R231+0x1800] ;  /* 0x00180000e730783b */ /* 0x000ea20000000200 */
[----:B------:R-:W-:-:S02]  /*4730*/  IADD3 R216, R231, 0x3800, RZ ;  /* 0x00003800e7d87810 */ /* 0x000fc40007ffe0ff */
[----:B------:R-:W-:Y:S01]  /*4740*/  IADD3 R3, R2, -UR29, R3 ;  /* 0x8000001d02037c10 */ /* 0x000fe2000fffe003 */
[----:B------:R-:W2:Y:S01]  /*4750*/  LDSM.16.M88.4 R8, [R227+0x8000] ;  /* 0x00800000e308783b */ /* 0x000ea20000000200 */
[----:B------:R-:W-:Y:S02]  /*4760*/  IADD3 R215, R231, 0x4000, RZ ;  /* 0x00004000e7d77810 */ /* 0x000fe40007ffe0ff */
[----:B------:R-:W-:Y:S01]  /*4770*/  IADD3 R167, R3, c[0x0][0x2e8], RZ ;  /* 0x0000ba0003a77a10 */ /* 0x000fe20007ffe0ff */
[----:B------:R-:W-:Y:S01]  /*4780*/  LDSM.16.M88.4 R72, [R220] ;  /* 0x00000000dc48783b */ /* 0x000fe20000000200 */
[----:B------:R-:W-:Y:S02]  /*4790*/  IADD3 R214, R231, 0x4800, RZ ;  /* 0x00004800e7d67810 */ /* 0x000fe40007ffe0ff */
[C---:B------:R-:W-:Y:S01]  /*47a0*/  IADD3 R2, R167.reuse, 0x8, RZ ;  /* 0x00000008a7027810 */ /* 0x040fe20007ffe0ff */
[----:B-1----:R-:W-:Y:S01]  /*47b0*/  HMMA.16816.F32 R28, R52, R24, RZ ;  /* 0x00000018341c723c */ /* 0x002fe200000018ff */
[----:B------:R-:W-:-:S02]  /*47c0*/  IMNMX R167, R167, UR7, PT ;  /* 0x00000007a7a77c17 */ /* 0x000fc4000b800200 */
[----:B------:R-:W-:Y:S02]  /*47d0*/  IMNMX R2, R2, UR7, PT ;  /* 0x0000000702027c17 */ /* 0x000fe4000b800200 */
[C---:B------:R-:W-:Y:S02]  /*47e0*/  IADD3 R213, R231.reuse, 0x5000, RZ ;  /* 0x00005000e7d57810 */ /* 0x040fe40007ffe0ff */
[C---:B------:R-:W-:Y:S01]  /*47f0*/  IADD3 R212, R231.reuse, 0x5800, RZ ;  /* 0x00005800e7d47810 */ /* 0x040fe20007ffe0ff */
[----:B-----5:R-:W-:Y:S01]  /*4800*/  HMMA.16816.F32 R20, R52, R16, RZ ;  /* 0x000000103414723c */ /* 0x020fe200000018ff */
[C---:B------:R-:W-:Y:S02]  /*4810*/  IADD3 R211, R231.reuse, 0x6000, RZ ;  /* 0x00006000e7d37810 */ /* 0x040fe40007ffe0ff */
[C---:B------:R-:W-:Y:S02]  /*4820*/  IADD3 R210, R231.reuse, 0x6800, RZ ;  /* 0x00006800e7d27810 */ /* 0x040fe40007ffe0ff */
[----:B------:R-:W-:-:S02]  /*4830*/  IADD3 R209, R231, 0x7000, RZ ;  /* 0x00007000e7d17810 */ /* 0x000fc40007ffe0ff */
[----:B------:R-:W-:Y:S01]  /*4840*/  IADD3 R208, R231, 0x7800, RZ ;  /* 0x00007800e7d07810 */ /* 0x000fe20007ffe0ff */
[C---:B------:R-:W-:Y:S08]  /*4850*/  HMMA.16816.F32 R24, R52.reuse, R26, RZ ;  /* 0x0000001a3418723c */ /* 0x040ff000000018ff */
[C---:B------:R-:W-:Y:S08]  /*4860*/  HMMA.16816.F32 R16, R52.reuse, R18, RZ ;  /* 0x000000123410723c */ /* 0x040ff000000018ff */
[C---:B---3--:R-:W-:Y:S08]  /*4870*/  HMMA.16816.F32 R64, R52.reuse, R60, RZ ;  /* 0x0000003c3440723c */ /* 0x048ff000000018ff */
[C---:B------:R-:W-:Y:S08]  /*4880*/  HMMA.16816.F32 R60, R52.reuse, R62, RZ ;  /* 0x0000003e343c723c */ /* 0x040ff000000018ff */
[C---:B----4-:R-:W-:Y:S08]  /*4890*/  HMMA.16816.F32 R56, R52.reuse, R12, RZ ;  /* 0x0000000c3438723c */ /* 0x050ff000000018ff */
[----:B------:R-:W-:Y:S01]  /*48a0*/  HMMA.16816.F32 R52, R52, R14, RZ ;  /* 0x0000000e3434723c */ /* 0x000fe200000018ff */
[----:B------:R-:W1:Y:S07]  /*48b0*/  LDSM.16.M88.4 R12, [R227+0x8800] ;  /* 0x00880000e30c783b */ /* 0x000e6e0000000200 */
[C---:B--2---:R-:W-:Y:S08]  /*48c0*/  HMMA.16816.F32 R28, R36.reuse, R44, R28 ;  /* 0x0000002c241c723c */ /* 0x044ff0000000181c */
[C---:B------:R-:W-:Y:S01]  /*48d0*/  HMMA.16816.F32 R24, R36.reuse, R46, R24 ;  /* 0x0000002e2418723c */ /* 0x040fe20000001818 */
[----:B------:R-:W-:Y:S07]  /*48e0*/  LDSM.16.M88.4 R44, [R227+0x9800] ;  /* 0x00980000e32c783b */ /* 0x000fee0000000200 */
[C---:B------:R-:W-:Y:S08]  /*48f0*/  HMMA.16816.F32 R20, R36.reuse, R32, R20 ;  /* 0x000000202414723c */ /* 0x040ff00000001814 */
        /* <DEDUP_REMOVED lines=8> */
[----:B------:R-:W-:Y:S03]  /*4980*/  LDSM.16.M88.4 R48, [R233+0xa000] ;  /* 0x00a00000e930783b */ /* 0x000fe60000000200 */
[C---:B------:R-:W-:Y:S08]  /*4990*/  HMMA.16816.F32 R28, R40.reuse, R8, R28 ;  /* 0x00000008281c723c */ /* 0x040ff0000000181c */
[C---:B------:R-:W-:Y:S01]  /*49a0*/  HMMA.16816.F32 R24, R40.reuse, R10, R24 ;  /* 0x0000000a2818723c */ /* 0x040fe20000001818 */
[----:B------:R-:W3:Y:S07]  /*49b0*/  LDSM.16.M88.4 R8, [R229] ;  /* 0x00000000e508783b */ /* 0x000eee0000000200 */
        /* <DEDUP_REMOVED lines=8> */
[----:B------:R-:W4:Y:S04]  /*4a40*/  LDSM.16.M88.4 R44, [R233+0xa800] ;  /* 0x00a80000e92c783b */ /* 0x000f280000000200 */
[----:B------:R-:W5:Y:S03]  /*4a50*/  LDSM.16.M88.4 R40, [R233+0xb000] ;  /* 0x00b00000e928783b */ /* 0x000f660000000200 */
[C---:B---3--:R-:W-:Y:S08]  /*4a60*/  HMMA.16816.F32 R64, R8.reuse, R36, R64 ;  /* 0x000000240840723c */ /* 0x048ff00000001840 */
[C---:B------:R-:W-:Y:S01]  /*4a70*/  HMMA.16816.F32 R60, R8.reuse, R38, R60 ;  /* 0x00000026083c723c */ /* 0x040fe2000000183c */
[----:B------:R-:W3:Y:S07]  /*4a80*/  LDSM.16.M88.4 R36, [R233+0xb800] ;  /* 0x00b80000e924783b */ /* 0x000eee0000000200 */
[C---:B------:R-:W-:Y:S08]  /*4a90*/  HMMA.16816.F32 R28, R8.reuse, R72, R28 ;  /* 0x00000048081c723c */ /* 0x040ff0000000181c */
        /* <DEDUP_REMOVED lines=8> */
[----:B------:R-:W1:Y:S03]  /*4b20*/  LDSM.16.M88.4 R8, [R231+0x2800] ;  /* 0x00280000e708783b */ /* 0x000e660000000200 */
[C---:B--2---:R-:W-:Y:S08]  /*4b30*/  HMMA.16816.F32 R28, R32.reuse, R48, R28 ;  /* 0x00000030201c723c */ /* 0x044ff0000000181c */
[C---:B------:R-:W-:Y:S01]  /*4b40*/  HMMA.16816.F32 R24, R32.reuse, R50, R24 ;  /* 0x000000322018723c */ /* 0x040fe20000001818 */
[----:B------:R-:W-:Y:S07]  /*4b50*/  LDSM.16.M88.4 R48, [R230+0x2000] ;  /* 0x00200000e630783b */ /* 0x000fee0000000200 */
[C---:B----4-:R-:W-:Y:S08]  /*4b60*/  HMMA.16816.F32 R20, R32.reuse, R44, R20 ;  /* 0x0000002c2014723c */ /* 0x050ff00000001814 */
[C---:B------:R-:W-:Y:S01]  /*4b70*/  HMMA.16816.F32 R16, R32.reuse, R46, R16 ;  /* 0x0000002e2010723c */ /* 0x040fe20000001810 */
[----:B------:R-:W2:Y:S07]  /*4b80*/  LDSM.16.M88.4 R44, [R227+0xa000] ;  /* 0x00a00000e32c783b */ /* 0x000eae0000000200 */
[C---:B-----5:R-:W-:Y:S08]  /*4b90*/  HMMA.16816.F32 R64, R32.reuse, R40, R64 ;  /* 0x000000282040723c */ /* 0x060ff00000001840 */
[C---:B------:R-:W-:Y:S01]  /*4ba0*/  HMMA.16816.F32 R60, R32.reuse, R42, R60 ;  /* 0x0000002a203c723c */ /* 0x040fe2000000183c */
[----:B------:R-:W4:Y:S07]  /*4bb0*/  LDSM.16.M88.4 R40, [R227+0xa800] ;  /* 0x00a80000e328783b */ /* 0x000f2e0000000200 */
[C---:B---3--:R-:W-:Y:S08]  /*4bc0*/  HMMA.16816.F32 R56, R32.reuse, R36, R56 ;  /* 0x000000242038723c */ /* 0x048ff00000001838 */
        /* <DEDUP_REMOVED lines=8> */
[----:B------:R-:W1:Y:S07]  /*4c50*/  LDSM.16.M88.4 R8, [R220+0x2000] ;  /* 0x00200000dc08783b */ /* 0x000e6e0000000200 */
[C---:B------:R-:W-:Y:S08]  /*4c60*/  HMMA.16816.F32 R56, R76.reuse, R68, R56 ;  /* 0x000000444c38723c */ /* 0x040ff00000001838 */
[C---:B------:R-:W-:Y:S08]  /*4c70*/  HMMA.16816.F32 R64, R76.reuse, R72, R64 ;  /* 0x000000484c40723c */ /* 0x040ff00000001840 */
[C---:B------:R-:W-:Y:S08]  /*4c80*/  HMMA.16816.F32 R60, R76.reuse, R74, R60 ;  /* 0x0000004a4c3c723c */ /* 0x040ff0000000183c */
[----:B------:R-:W-:Y:S01]  /*4c90*/  HMMA.16816.F32 R68, R76, R70, R52 ;  /* 0x000000464c44723c */ /* 0x000fe20000001834 */
[----:B------:R-:W1:Y:S07]  /*4ca0*/  LDSM.16.M88.4 R52, [R220+0x2800] ;  /* 0x00280000dc34783b */ /* 0x000e6e0000000200 */
[C---:B--2---:R-:W-:Y:S08]  /*4cb0*/  HMMA.16816.F32 R28, R48.reuse, R44, R28 ;  /* 0x0000002c301c723c */ /* 0x044ff0000000181c */
[C---:B------:R-:W-:Y:S01]  /*4cc0*/  HMMA.16816.F32 R24, R48.reuse, R46, R24 ;  /* 0x0000002e3018723c */ /* 0x040fe20000001818 */
[----:B------:R-:W2:Y:S07]  /*4cd0*/  LDSM.16.M88.4 R44, [R220+0x3000] ;  /* 0x00300000dc2c783b */ /* 0x000eae0000000200 */
[C---:B----4-:R-:W-:Y:S08]  /*4ce0*/  HMMA.16816.F32 R20, R48.reuse, R40, R20 ;  /* 0x000000283014723c */ /* 0x050ff00000001814 */
[C---:B------:R-:W-:Y:S01]  /*4cf0*/  HMMA.16816.F32 R16, R48.reuse, R42, R16 ;  /* 0x0000002a3010723c */ /* 0x040fe20000001810 */
[----:B------:R-:W4:Y:S07]  /*4d00*/  LDSM.16.M88.4 R40, [R220+0x3800] ;  /* 0x00380000dc28783b */ /* 0x000f2e0000000200 */
[C---:B---3--:R-:W-:Y:S08]  /*4d10*/  HMMA.16816.F32 R64, R48.reuse, R36, R64 ;  /* 0x000000243040723c */ /* 0x048ff00000001840 */
[C---:B------:R-:W-:Y:S01]  /*4d20*/  HMMA.16816.F32 R60, R48.reuse, R38, R60 ;  /* 0x00000026303c723c */ /* 0x040fe2000000183c */
[----:B------:R-:W-:Y:S07]  /*4d30*/  LDSM.16.M88.4 R36, [R234+0x4000] ;  /* 0x00400000ea24783b */ /* 0x000fee0000000200 */
[C---:B-----5:R-:W-:Y:S08]  /*4d40*/  HMMA.16816.F32 R56, R48.reuse, R32, R56 ;  /* 0x000000203038723c */ /* 0x060ff00000001838 */
[----:B------:R-:W-:Y:S01]  /*4d50*/  HMMA.16816.F32 R68, R48, R34, R68 ;  /* 0x000000223044723c */ /* 0x000fe20000001844 */
[----:B------:R-:W3:Y:S04]  /*4d60*/  LDSM.16.M88.4 R32, [R233+0xc000] ;  /* 0x00c00000e920783b */ /* 0x000ee80000000200 */
        /* <DEDUP_REMOVED lines=9> */
[----:B------:R-:W-:Y:S04]  /*4e00*/  LDSM.16.M88.4 R60, [R232+0x4000] ;  /* 0x00400000e83c783b */ /* 0x000fe80000000200 */
[----:B------:R-:W2:Y:S03]  /*4e10*/  LDSM.16.M88.4 R44, [R231+0x4000] ;  /* 0x00400000e72c783b */ /* 0x000ea60000000200 */
[C---:B----4-:R-:W-:Y:S08]  /*4e20*/  HMMA.16816.F32 R56, R12.reuse, R40, R56 ;  /* 0x000000280c38723c */ /* 0x050ff00000001838 */
[----:B------:R-:W-:Y:S01]  /*4e30*/  HMMA.16816.F32 R68, R12, R42, R68 ;  /* 0x0000002a0c44723c */ /* 0x000fe20000001844 */
[----:B------:R-:W4:Y:S04]  /*4e40*/  LDSM.16.M88.4 R12, [R231+0x4800] ;  /* 0x00480000e70c783b */ /* 0x000f280000000200 */
[----:B------:R-:W-:Y:S03]  /*4e50*/  LDSM.16.M88.4 R40, [R230+0x4000] ;  /* 0x00400000e628783b */ /* 0x000fe60000000200 */
[C---:B---3--:R-:W-:Y:S08]  /*4e60*/  HMMA.16816.F32 R28, R36.reuse, R32, R28 ;  /* 0x00000020241c723c */ /* 0x048ff0000000181c */
[C---:B------:R-:W-:Y:S01]  /*4e70*/  HMMA.16816.F32 R24, R36.reuse, R34, R24 ;  /* 0x000000222418723c */ /* 0x040fe20000001818 */
[----:B------:R-:W3:Y:S07]  /*4e80*/  LDSM.16.M88.4 R32, [R231+0x5000] ;  /* 0x00500000e720783b */ /* 0x000eee0000000200 */
[C---:B-1----:R-:W-:Y:S08]  /*4e90*/  HMMA.16816.F32 R20, R36.reuse, R8, R20 ;  /* 0x000000082414723c */ /* 0x042ff00000001814 */
[C---:B------:R-:W-:Y:S01]  /*4ea0*/  HMMA.16816.F32 R16, R36.reuse, R10, R16 ;  /* 0x0000000a2410723c */ /* 0x040fe20000001810 */
[----:B------:R-:W1:Y:S07]  /*4eb0*/  LDSM.16.M88.4 R8, [R231+0x5800] ;  /* 0x00580000e708783b */ /* 0x000e6e0000000200 */
[C---:B-----5:R-:W-:Y:S08]  /*4ec0*/  HMMA.16816.F32 R64, R36.reuse, R52, R64 ;  /* 0x000000342440723c */ /* 0x060ff00000001840 */
[C---:B------:R-:W-:Y:S01]  /*4ed0*/  HMMA.16816.F32 R72, R36.reuse, R54, R72 ;  /* 0x000000362448723c */ /* 0x040fe20000001848 */
[----:B------:R-:W-:Y:S07]  /*4ee0*/  LDSM.16.M88.4 R52, [R229+0x4000] ;  /* 0x00400000e534783b */ /* 0x000fee0000000200 */
[C---:B------:R-:W-:Y:S08]  /*4ef0*/  HMMA.16816.F32 R56, R36.reuse, R48, R56 ;  /* 0x000000302438723c */ /* 0x040ff00000001838 */
[----:B------:R-:W-:Y:S01]  /*4f00*/  HMMA.16816.F32 R68, R36, R50, R68 ;  /* 0x000000322444723c */ /* 0x000fe20000001844 */
[----:B------:R-:W5:Y:S04]  /*4f10*/  LDSM.16.M88.4 R36, [R227+0xc000] ;  /* 0x00c00000e324783b */ /* 0x000f680000000200 */
[----:B------:R-:W-:Y:S03]  /*4f20*/  LDSM.16.M88.4 R48, [R227+0xd000] ;  /* 0x00d00000e330783b */ /* 0x000fe60000000200 */
        /* <DEDUP_REMOVED lines=8> */
[----:B------:R-:W3:Y:S07]  /*4fb0*/  LDSM.16.M88.4 R32, [R220+0x4000] ;  /* 0x00400000dc20783b */ /* 0x000eee0000000200 */
[C---:B-1----:R-:W-:Y:S08]  /*4fc0*/  HMMA.16816.F32 R56, R60.reuse, R8, R56 ;  /* 0x000000083c38723c */ /* 0x042ff00000001838 */
[----:B------:R-:W-:Y:S01]  /*4fd0*/  HMMA.16816.F32 R68, R60, R10, R68 ;  /* 0x0000000a3c44723c */ /* 0x000fe20000001844 */
[----:B------:R-:W1:Y:S04]  /*4fe0*/  LDSM.16.M88.4 R8, [R220+0x4800] ;  /* 0x00480000dc08783b */ /* 0x000e680000000200 */
[----:B------:R-:W-:Y:S03]  /*4ff0*/  LDSM.16.M88.4 R60, [R233+0xf000] ;  /* 0x00f00000e93c783b */ /* 0x000fe60000000200 */
[C---:B-----5:R-:W-:Y:S08]  /*5000*/  HMMA.16816.F32 R28, R40.reuse, R36, R28 ;  /* 0x00000024281c723c */ /* 0x060ff0000000181c */
[C---:B------:R-:W-:Y:S01]  /*5010*/  HMMA.16816.F32 R24, R40.reuse, R38, R24 ;  /* 0x000000262818723c */ /* 0x040fe20000001818 */
[----:B------:R-:W5:Y:S07]  /*5020*/  LDSM.16.M88.4 R36, [R220+0x5000] ;  /* 0x00500000dc24783b */ /* 0x000f6e0000000200 */
[C---:B--2---:R-:W-:Y:S08]  /*5030*/  HMMA.16816.F32 R20, R40.reuse, R44, R20 ;  /* 0x0000002c2814723c */ /* 0x044ff00000001814 */
[C---:B------:R-:W-:Y:S01]  /*5040*/  HMMA.16816.F32 R16, R40.reuse, R46, R16 ;  /* 0x0000002e2810723c */ /* 0x040fe20000001810 */
[----:B------:R-:W2:Y:S07]  /*5050*/  LDSM.16.M88.4 R44, [R220+0x5800] ;  /* 0x00580000dc2c783b */ /* 0x000eae0000000200 */
[C---:B------:R-:W-:Y:S08]  /*5060*/  HMMA.16816.F32 R64, R40.reuse, R48, R64 ;  /* 0x000000302840723c */ /* 0x040ff00000001840 */
[C---:B------:R-:W-:Y:S01]  /*5070*/  HMMA.16816.F32 R72, R40.reuse, R50, R72 ;  /* 0x000000322848723c */ /* 0x040fe20000001848 */
[----:B------:R-:W-:Y:S07]  /*5080*/  LDSM.16.M88.4 R48, [R233+0xe800] ;  /* 0x00e80000e930783b */ /* 0x000fee0000000200 */
[C---:B----4-:R-:W-:Y:S08]  /*5090*/  HMMA.16816.F32 R56, R40.reuse, R12, R56 ;  /* 0x0000000c2838723c */ /* 0x050ff00000001838 */
[----:B------:R-:W-:Y:S01]  /*50a0*/  HMMA.16816.F32 R68, R40, R14, R68 ;  /* 0x0000000e2844723c */ /* 0x000fe20000001844 */
[----:B------:R-:W-:Y:S04]  /*50b0*/  LDSM.16.M88.4 R40, [R234+0x6000] ;  /* 0x00600000ea28783b */ /* 0x000fe80000000200 */
[----:B------:R-:W4:Y:S03]  /*50c0*/  LDSM.16.M88.4 R12, [R233+0xe000] ;  /* 0x00e00000e90c783b */ /* 0x000f260000000200 */
[C---:B---3--:R-:W-:Y:S08]  /*50d0*/  HMMA.16816.F32 R28, R52.reuse, R32, R28 ;  /* 0x00000020341c723c */ /* 0x048ff0000000181c */
[C---:B------:R-:W-:Y:S01]  /*50e0*/  HMMA.16816.F32 R24, R52.reuse, R34, R24 ;  /* 0x000000223418723c */ /* 0x040fe20000001818 */
[----:B------:R-:W3:Y:S07]  /*50f0*/  LDSM.16.M88.4 R32, [R233+0xf800] ;  /* 0x00f80000e920783b */ /* 0x000eee0000000200 */
[C---:B-1----:R-:W-:Y:S08]  /*5100*/  HMMA.16816.F32 R20, R52.reuse, R8, R20 ;  /* 0x000000083414723c */ /* 0x042ff00000001814 */
[C---:B------:R-:W-:Y:S01]  /*5110*/  HMMA.16816.F32 R16, R52.reuse, R10, R16 ;  /* 0x0000000a3410723c */ /* 0x040fe20000001810 */
[----:B------:R-:W-:Y:S07]  /*5120*/  LDSM.16.M88.4 R8, [R231+0x6000] ;  /* 0x00600000e708783b */ /* 0x000fee0000000200 */
[C---:B-----5:R-:W-:Y:S08]  /*5130*/  HMMA.16816.F32 R64, R52.reuse, R36, R64 ;  /* 0x000000243440723c */ /* 0x060ff00000001840 */
[C---:B------:R-:W-:Y:S01]  /*5140*/  HMMA.16816.F32 R72, R52.reuse, R38, R72 ;  /* 0x000000263448723c */ /* 0x040fe20000001848 */
[----:B------:R-:W1:Y:S07]  /*5150*/  LDSM.16.M88.4 R36, [R232+0x6000] ;  /* 0x00600000e824783b */ /* 0x000e6e0000000200 */
[C---:B--2---:R-:W-:Y:S08]  /*5160*/  HMMA.16816.F32 R56, R52.reuse, R44, R56 ;  /* 0x0000002c3438723c */ /* 0x044ff00000001838 */
[----:B------:R-:W-:Y:S01]  /*5170*/  HMMA.16816.F32 R68, R52, R46, R68 ;  /* 0x0000002e3444723c */ /* 0x000fe20000001844 */
[----:B------:R-:W-:Y:S04]  /*5180*/  LDSM.16.M88.4 R44, [R231+0x7000] ;  /* 0x00700000e72c783b */ /* 0x000fe80000000200 */
[----:B------:R-:W-:Y:S03]  /*5190*/  LDSM.16.M88.4 R52, [R227+0xe800] ;  /* 0x00e80000e334783b */ /* 0x000fe60000000200 */
[C---:B----4-:R-:W-:Y:S08]  /*51a0*/  HMMA.16816.F32 R28, R40.reuse, R12, R28 ;  /* 0x0000000c281c723c */ /* 0x050ff0000000181c */
[C---:B------:R-:W-:Y:S01]  /*51b0*/  HMMA.16816.F32 R24, R40.reuse, R14, R24 ;  /* 0x0000000e2818723c */ /* 0x040fe20000001818 */
[----:B------:R-:W2:Y:S07]  /*51c0*/  LDSM.16.M88.4 R12, [R231+0x6800] ;  /* 0x00680000e70c783b */ /* 0x000eae0000000200 */
[C---:B------:R-:W-:Y:S08]  /*51d0*/  HMMA.16816.F32 R20, R40.reuse, R48, R20 ;  /* 0x000000302814723c */ /* 0x040ff00000001814 */
[C---:B------:R-:W-:Y:S01]  /*51e0*/  HMMA.16816.F32 R16, R40.reuse, R50, R16 ;  /* 0x000000322810723c */ /* 0x040fe20000001810 */
[----:B------:R-:W-:Y:S07]  /*51f0*/  LDSM.16.M88.4 R48, [R231+0x7800] ;  /* 0x00780000e730783b */ /* 0x000fee0000000200 */
[C---:B------:R-:W-:Y:S08]  /*5200*/  HMMA.16816.F32 R64, R40.reuse, R60, R64 ;  /* 0x0000003c2840723c */ /* 0x040ff00000001840 */
[C---:B------:R-:W-:Y:S01]  /*5210*/  HMMA.16816.F32 R72, R40.reuse, R62, R72 ;  /* 0x0000003e2848723c */ /* 0x040fe20000001848 */
[----:B------:R-:W-:Y:S07]  /*5220*/  LDSM.16.M88.4 R60, [R220+0x6000] ;  /* 0x00600000dc3c783b */ /* 0x000fee0000000200 */
[C---:B---3--:R-:W-:Y:S08]  /*5230*/  HMMA.16816.F32 R56, R40.reuse, R32, R56 ;  /* 0x000000202838723c */ /* 0x048ff00000001838 */
[----:B------:R-:W-:Y:S01]  /*5240*/  HMMA.16816.F32 R68, R40, R34, R68 ;  /* 0x000000222844723c */ /* 0x000fe20000001844 */
[----:B------:R-:W-:Y:S04]  /*5250*/  LDSM.16.M88.4 R32, [R230+0x6000] ;  /* 0x00600000e620783b */ /* 0x000fe80000000200 */
[----:B------:R-:W3:Y:S03]  /*5260*/  LDSM.16.M88.4 R40, [R227+0xe000] ;  /* 0x00e00000e328783b */ /* 0x000ee60000000200 */
[C---:B-1----:R-:W-:Y:S08]  /*5270*/  HMMA.16816.F32 R28, R36.reuse, R8, R28 ;  /* 0x00000008241c723c */ /* 0x042ff0000000181c */
[C---:B------:R-:W-:Y:S01]  /*5280*/  HMMA.16816.F32 R24, R36.reuse, R10, R24 ;  /* 0x0000000a2418723c */ /* 0x040fe20000001818 */
[----:B------:R-:W-:Y:S07]  /*5290*/  LDSM.16.M88.4 R8, [R227+0xf000] ;  /* 0x00f00000e308783b */ /* 0x000fee0000000200 */
[C---:B--2---:R-:W-:Y:S01]  /*52a0*/  HMMA.16816.F32 R76, R36.reuse, R12, R20 ;  /* 0x0000000c244c723c */ /* 0x044fe20000001814 */
[----:B------:R-:W1:Y:S07]  /*52b0*/  LDSM.16.M88.4 R20, [R229+0x6000] ;  /* 0x00600000e514783b */ /* 0x000e6e0000000200 */
[C---:B------:R-:W-:Y:S01]  /*52c0*/  HMMA.16816.F32 R16, R36.reuse, R14, R16 ;  /* 0x0000000e2410723c */ /* 0x040fe20000001810 */
[----:B------:R-:W2:Y:S07]  /*52d0*/  LDSM.16.M88.4 R12, [R220+0x6800] ;  /* 0x00680000dc0c783b */ /* 0x000eae0000000200 */
[----:B------:R-:W-:Y:S08]  /*52e0*/  HMMA.16816.F32 R64, R36, R44, R64 ;  /* 0x0000002c2440723c */ /* 0x000ff00000001840 */
[C---:B---3--:R-:W-:Y:S07]  /*52f0*/  HMMA.16816.F32 R28, R32.reuse, R40, R28 ;  /* 0x00000028201c723c */ /* 0x048fee000000181c */
[----:B------:R-:W-:Y:S01]  /*5300*/  IADD3 R40, R238, UR17, RZ ;  /* 0x00000011ee287c10 */ /* 0x000fe2000fffe0ff */
[----:B------:R-:W-:Y:S03]  /*5310*/  HMMA.16816.F32 R24, R32, R42, R24 ;  /* 0x0000002a2018723c */ /* 0x000fe60000001818 */
[C---:B------:R-:W-:Y:S01]  /*5320*/  IADD3 R6, R40.reuse, 0x8, RZ ;  /* 0x0000000828067810 */ /* 0x040fe20007ffe0ff */
[----:B------:R-:W-:Y:S01]  /*5330*/  I2F R41, R40 ;  /* 0x0000002800297306 */ /* 0x000fe20000201400 */
[----:B------:R-:W-:-:S02]  /*5340*/  IADD3 R45, R40, 0x10, RZ ;  /* 0x00000010282d7810 */ /* 0x000fc40007ffe0ff */
[----:B------:R-:W-:Y:S01]  /*5350*/  IADD3 R43, R40, 0x9, RZ ;  /* 0x00000009282b7810 */ /* 0x000fe20007ffe0ff */
[----:B------:R-:W-:Y:S01]  /*5360*/  HMMA.16816.F32 R76, R32, R52, R76 ;  /* 0x00000034204c723c */ /* 0x000fe2000000184c */
[CC--:B------:R-:W-:Y:S02]  /*5370*/  ISETP.GE.AND P4, PT, R6.reuse, R167.reuse, PT ;  /* 0x000000a70600720c */ /* 0x0c0fe40003f86270 */
[-C--:B------:R-:W-:Y:S01]  /*5380*/  ISETP.GE.AND P1, PT, R6, R2.reuse, PT ;  /* 0x000000020600720c */ /* 0x080fe20003f26270 */
[----:B------:R-:W3:Y:S01]  /*5390*/  I2F R3, R6 ;  /* 0x0000000600037306 */ /* 0x000ee20000201400 */
[CC--:B------:R-:W-:Y:S02]  /*53a0*/  ISETP.GE.AND P0, PT, R43.reuse, R167.reuse, PT ;  /* 0x000000a72b00720c */ /* 0x0c0fe40003f06270 */
[----:B------:R-:W-:Y:S01]  /*53b0*/  ISETP.GE.AND P5, PT, R43, R2, PT ;  /* 0x000000022b00720c */ /* 0x000fe20003fa6270 */
[----:B------:R-:W-:Y:S01]  /*53c0*/  HMMA.16816.F32 R72, R36, R46, R72 ;  /* 0x0000002e2448723c */ /* 0x000fe20000001848 */
[----:B------:R-:W-:-:S03]  /*53d0*/  ISETP.GE.AND P2, PT, R45, R167, PT ;  /* 0x000000a72d00720c */ /* 0x000fc60003f46270 */
[----:B------:R-:W4:Y:S04]  /*53e0*/  I2F R42, R43 ;  /* 0x0000002b002a7306 */ /* 0x000f280000201400 */
[----:B-1----:R-:W-:Y:S08]  /*53f0*/  HMMA.16816.F32 R28, R20, R60, R28 ;  /* 0x0000003c141c723c */ /* 0x002ff0000000181c */
[----:B------:R-:W-:Y:S08]  /*5400*/  HMMA.16816.F32 R16, R32, R54, R16 ;  /* 0x000000362010723c */ /* 0x000ff00000001810 */
[----:B------:R-:W-:Y:S08]  /*5410*/  HMMA.16816.F32 R24, R20, R62, R24 ;  /* 0x0000003e1418723c */ /* 0x000ff00000001818 */
[----:B------:R-:W-:Y:S07]  /*5420*/  HMMA.16816.F32 R64, R32, R8, R64 ;  /* 0x000000082040723c */ /* 0x000fee0000001840 */
[----:B------:R-:W-:Y:S01]  /*5430*/  IADD3 R8, R40, 0x1, RZ ;  /* 0x0000000128087810 */ /* 0x000fe20007ffe0ff */
[----:B------:R-:W-:Y:S03]  /*5440*/  HMMA.16816.F32 R56, R36, R48, R56 ;  /* 0x000000302438723c */ /* 0x000fe60000001838 */
[----:B------:R-:W1:Y:S01]  /*5450*/  I2F R4, R8 ;  /* 0x0000000800047306 */ /* 0x000e620000201400 */
[----:B------:R-:W-:-:S02]  /*5460*/  ISETP.GE.AND P6, PT, R8, R167, PT ;  /* 0x000000a70800720c */ /* 0x000fc40003fc6270 */
[----:B------:R-:W-:Y:S02]  /*5470*/  ISETP.GE.AND P3, PT, R8, R2, PT ;  /* 0x000000020800720c */ /* 0x000fe40003f66270 */
[----:B------:R-:W-:Y:S01]  /*5480*/  HMMA.16816.F32 R68, R36, R50, R68 ;  /* 0x000000322444723c */ /* 0x000fe20000001844 */
[----:B------:R-:W5:Y:S01]  /*5490*/  LDSM.16.M88.4 R36, [R227+0xf800] ;  /* 0x00f80000e324783b */ /* 0x000f620000000200 */
[C---:B---3--:R-:W-:Y:S02]  /*54a0*/  FFMA.FTZ R24, R3.reuse, UR4, R24 ;  /* 0x0000000403187c23 */ /* 0x048fe40008010018 */
[----:B------:R-:W-:Y:S02]  /*54b0*/  FFMA.FTZ R6, R3, UR4, R26 ;  /* 0x0000000403067c23 */ /* 0x000fe4000801001a */
[----:B----4-:R-:W-:Y:S01]  /*54c0*/  FFMA.FTZ R25, R42, UR4, R25 ;  /* 0x000000042a197c23 */ /* 0x010fe20008010019 */
[----:B------:R-:W-:Y:S01]  /*54d0*/  FSEL R43, R24, -INF , !P4 ;  /* 0xff800000182b7808 */ /* 0x000fe20006000000 */
[----:B--2---:R-:W-:Y:S01]  /*54e0*/  HMMA.16816.F32 R76, R20, R12, R76 ;  /* 0x0000000c144c723c */ /* 0x004fe2000000184c */
[----:B------:R-:W2:Y:S01]  /*54f0*/  I2F R13, R45 ;  /* 0x0000002d000d7306 */ /* 0x000ea20000201400 */
[----:B------:R-:W-:Y:S01]  /*5500*/  FSEL R6, R6, -INF , !P1 ;  /* 0xff80000006067808 */ /* 0x000fe20004800000 */
[----:B-1----:R-:W-:Y:S01]  /*5510*/  FFMA.FTZ R31, R4, UR4, R31 ;  /* 0x00000004041f7c23 */ /* 0x002fe2000801001f */
[----:B------:R-:W-:Y:S01]  /*5520*/  IADD3 R24, R40, 0x20, RZ ;  /* 0x0000002028187810 */ /* 0x000fe20007ffe0ff */
[----:B------:R-:W-:-:S02]  /*5530*/  FFMA.FTZ R29, R4, UR4, R29 ;  /* 0x00000004041d7c23 */ /* 0x000fc4000801001d */
[----:B------:R-:W-:Y:S01]  /*5540*/  IADD3 R12, R40, 0x11, RZ ;  /* 0x00000011280c7810 */ /* 0x000fe20007ffe0ff */
[----:B------:R-:W-:Y:S01]  /*5550*/  HMMA.16816.F32 R72, R32, R10, R72 ;  /* 0x0000000a2048723c */ /* 0x000fe20000001848 */
[----:B------:R-:W1:Y:S01]  /*5560*/  LDSM.16.M88.4 R8, [R220+0x7000] ;  /* 0x00700000dc08783b */ /* 0x000e620000000200 */
[----:B------:R-:W-:Y:S01]  /*5570*/  FSEL R26, R31, -INF , !P3 ;  /* 0xff8000001f1a7808 */ /* 0x000fe20005800000 */
[----:B------:R-:W3:Y:S01]  /*5580*/  I2F R44, R12 ;  /* 0x0000000c002c7306 */ /* 0x000ee20000201400 */
[----:B------:R-:W-:Y:S01]  /*5590*/  FSEL R31, R25, -INF , !P0 ;  /* 0xff800000191f7808 */ /* 0x000fe20004000000 */
[----:B------:R-:W-:Y:S01]  /*55a0*/  FFMA.FTZ R4, R42, UR4, R27 ;  /* 0x000000042a047c23 */ /* 0x000fe2000801001b */
[C---:B------:R-:W-:Y:S02]  /*55b0*/  ISETP.GE.AND P3, PT, R12.reuse, R167, PT ;  /* 0x000000a70c00720c */ /* 0x040fe40003f66270 */
[----:B------:R-:W-:Y:S01]  /*55c0*/  HMMA.16816.F32 R16, R20, R14, R16 ;  /* 0x0000000e1410723c */ /* 0x000fe20000001810 */
[----:B------:R-:W-:-:S02]  /*55d0*/  ISETP.GE.AND P4, PT, R12, R2, PT ;  /* 0x000000020c00720c */ /* 0x000fc40003f86270 */
[----:B------:R-:W-:Y:S02]  /*55e0*/  IADD3 R27, R40, 0x19, RZ ;  /* 0x00000019281b7810 */ /* 0x000fe40007ffe0ff */
[----:B------:R-:W-:Y:S02]  /*55f0*/  FSEL R4, R4, -INF , !P5 ;  /* 0xff80000004047808 */ /* 0x000fe40006800000 */
[----:B------:R-:W-:Y:S01]  /*5600*/  IADD3 R14, R40, 0x18, RZ ;  /* 0x00000018280e7810 */ /* 0x000fe20007ffe0ff */
[----:B--2---:R-:W-:Y:S01]  /*5610*/  FFMA.FTZ R25, R13, UR4, R76 ;  /* 0x000000040d197c23 */ /* 0x004fe2000801004c */
[-C--:B------:R-:W-:Y:S01]  /*5620*/  ISETP.GE.AND P5, PT, R27, R167.reuse, PT ;  /* 0x000000a71b00720c */ /* 0x080fe20003fa6270 */
[----:B------:R-:W-:Y:S01]  /*5630*/  FFMA.FTZ R78, R13, UR4, R78 ;  /* 0x000000040d4e7c23 */ /* 0x000fe2000801004e */
[----:B------:R2:W4:Y:S01]  /*5640*/  I2F R3, R14 ;  /* 0x0000000e00037306 */ /* 0x0005220000201400 */
[----:B------:R-:W-:Y:S01]  /*5650*/  ISETP.GE.AND P1, PT, R14, R167, PT ;  /* 0x000000a70e00720c */ /* 0x000fe20003f26270 */
[----:B---3--:R-:W-:Y:S01]  /*5660*/  FFMA.FTZ R77, R44, UR4, R77 ;  /* 0x000000042c4d7c23 */ /* 0x008fe2000801004d */
[-C--:B------:R-:W-:Y:S01]  /*5670*/  ISETP.GE.AND P0, PT, R14, R2.reuse, PT ;  /* 0x000000020e00720c */ /* 0x080fe20003f06270 */
[----:B------:R-:W-:Y:S01]  /*5680*/  FFMA.FTZ R79, R44, UR4, R79 ;  /* 0x000000042c4f7c23 */ /* 0x000fe2000801004f */
[----:B------:R-:W-:Y:S01]  /*5690*/  FSEL R25, R25, -INF , !P2 ;  /* 0xff80000019197808 */ /* 0x000fe20005000000 */
[----:B-----5:R-:W-:Y:S01]  /*56a0*/  HMMA.16816.F32 R56, R32, R36, R56 ;  /* 0x000000242038723c */ /* 0x020fe20000001838 */
[----:B------:R-:W-:Y:S01]  /*56b0*/  ISETP.GE.AND P2, PT, R27, R2, PT ;  /* 0x000000021b00720c */ /* 0x000fe20003f46270 */
[----:B------:R3:W5:Y:S01]  /*56c0*/  I2F R36, R27 ;  /* 0x0000001b00247306 */ /* 0x0007620000201400 */
[----:B------:R-:W-:-:S02]  /*56d0*/  IADD3 R42, R40, 0x21, RZ ;  /* 0x00000021282a7810 */ /* 0x000fc40007ffe0ff */
[----:B------:R-:W-:Y:S02]  /*56e0*/  FSEL R29, R29, -INF , !P6 ;  /* 0xff8000001d1d7808 */ /* 0x000fe40007000000 */
[----:B------:R-:W-:Y:S01]  /*56f0*/  ISETP.GE.AND P6, PT, R45, R2, PT ;  /* 0x000000022d00720c */ /* 0x000fe20003fc6270 */
[----:B------:R-:W-:Y:S01]  /*5700*/  HMMA.16816.F32 R68, R32, R38, R68 ;  /* 0x000000262044723c */ /* 0x000fe20000001844 */
[----:B--2---:R-:W2:Y:S01]  /*5710*/  LDSM.16.M88.4 R12, [R220+0x7800] ;  /* 0x00780000dc0c783b */ /* 0x004ea20000000200 */
[C---:B----4-:R-:W-:Y:S01]  /*5720*/  FFMA.FTZ R16, R3.reuse, UR4, R16 ;  /* 0x0000000403107c23 */ /* 0x050fe20008010010 */
[----:B------:R-:W4:Y:S01]  /*5730*/  I2F R32, R42 ;  /* 0x0000002a00207306 */ /* 0x000f220000201400 */
[----:B------:R-:W-:Y:S01]  /*5740*/  FFMA.FTZ R18, R3, UR4, R18 ;  /* 0x0000000403127c23 */ /* 0x000fe20008010012 */
[----:B------:R-:W-:-:S04]  /*5750*/  DEPBAR.LE SB0, 0x0 ;  /* 0x000080000000791a */ /* 0x000fc80000000000 */
[C---:B-1----:R-:W-:Y:S01]  /*5760*/  HMMA.16816.F32 R64, R20.reuse, R8, R64 ;  /* 0x000000081440723c */ /* 0x042fe20000001840 */
[----:B------:R-:W-:Y:S01]  /*5770*/  IADD3 R33, R40, 0x28, RZ ;  /* 0x0000002828217810 */ /* 0x000fe20007ffe0ff */
[----:B------:R1:W1:Y:S01]  /*5780*/  I2F R37, R24 ;  /* 0x0000001800257306 */ /* 0x0002620000201400 */
[----:B---3--:R-:W-:Y:S01]  /*5790*/  FSEL R27, R16, -INF , !P1 ;  /* 0xff800000101b7808 */ /* 0x008fe20004800000 */
[----:B-----5:R-:W-:Y:S01]  /*57a0*/  FFMA.FTZ R16, R36, UR4, R19 ;  /* 0x0000000424107c23 */ /* 0x020fe20008010013 */
[----:B------:R-:W-:Y:S02]  /*57b0*/  IADD3 R19, R40, 0x29, RZ ;  /* 0x0000002928137810 */ /* 0x000fe40007ffe0ff */
[----:B------:R-:W-:Y:S01]  /*57c0*/  FSEL R18, R18, -INF , !P0 ;  /* 0xff80000012127808 */ /* 0x000fe20004000000 */
[----:B------:R-:W-:Y:S01]  /*57d0*/  HMMA.16816.F32 R72, R20, R10, R72 ;  /* 0x0000000a1448723c */ /* 0x000fe20000001848 */
[----:B------:R-:W-:Y:S01]  /*57e0*/  ISETP.GE.AND P1, PT, R42, R2, PT ;  /* 0x000000022a00720c */ /* 0x000fe20003f26270 */
[----:B------:R-:W3:Y:S01]  /*57f0*/  I2F R3, R33 ;  /* 0x0000002100037306 */ /* 0x000ee20000201400 */
[----:B------:R-:W-:-:S02]  /*5800*/  ISETP.GE.AND P0, PT, R33, R167, PT ;  /* 0x000000a72100720c */ /* 0x000fc40003f06270 */
[----:B------:R-:W-:Y:S02]  /*5810*/  FSEL R8, R78, -INF , !P6 ;  /* 0xff8000004e087808 */ /* 0x000fe40007000000 */
[----:B------:R-:W-:Y:S01]  /*5820*/  FFMA.FTZ R11, R36, UR4, R17 ;  /* 0x00000004240b7c23 */ /* 0x000fe20008010011 */
[----:B------:R-:W-:Y:S02]  /*5830*/  IADD3 R17, R40, 0x30, RZ ;  /* 0x0000003028117810 */ /* 0x000fe40007ffe0ff */
[----:B------:R-:W5:Y:S01]  /*5840*/  I2F R10, R19 ;  /* 0x00000013000a7306 */ /* 0x000f620000201400 */
[----:B------:R-:W-:Y:S02]  /*5850*/  FSEL R9, R77, -INF , !P3 ;  /* 0xff8000004d097808 */ /* 0x000fe40005800000 */
[CC--:B------:R-:W-:Y:S02]  /*5860*/  ISETP.GE.AND P6, PT, R24.reuse, R167.reuse, PT ;  /* 0x000000a71800720c */ /* 0x0c0fe40003fc6270 */
[-C--:B------:R-:W-:Y:S01]  /*5870*/  ISETP.GE.AND P3, PT, R24, R2.reuse, PT ;  /* 0x000000021800720c */ /* 0x080fe20003f66270 */
[C---:B----4-:R-:W-:Y:S01]  /*5880*/  FFMA.FTZ R67, R32.reuse, UR4, R67 ;  /* 0x0000000420437c23 */ /* 0x050fe20008010043 */
[----:B-1----:R-:W-:Y:S01]  /*5890*/  FSEL R24, R79, -INF , !P4 ;  /* 0xff8000004f187808 */ /* 0x002fe20006000000 */
[----:B------:R-:W-:Y:S01]  /*58a0*/  FFMA.FTZ R65, R32, UR4, R65 ;  /* 0x0000000420417c23 */ /* 0x000fe20008010041 */
[----:B------:R-:W-:Y:S01]  /*58b0*/  ISETP.GE.AND P4, PT, R42, R167, PT ;  /* 0x000000a72a00720c */ /* 0x000fe20003f86270 */
[----:B------:R-:W-:Y:S01]  /*58c0*/  FFMA.FTZ R64, R37, UR4, R64 ;  /* 0x0000000425407c23 */ /* 0x000fe20008010040 */
[----:B------:R-:W-:Y:S01]  /*58d0*/  FSEL R200, R67, -INF , !P1 ;  /* 0xff80000043c87808 */ /* 0x000fe20004800000 */
[----:B------:R-:W-:Y:S01]  /*58e0*/  FFMA.FTZ R66, R37, UR4, R66 ;  /* 0x0000000425427c23 */ /* 0x000fe20008010042 */
[----:B------:R-:W-:Y:S01]  /*58f0*/  FSEL R187, R65, -INF , !P4 ;  /* 0xff80000041bb7808 */ /* 0x000fe20006000000 */
[C---:B--2---:R-:W-:Y:S01]  /*5900*/  HMMA.16816.F32 R56, R20.reuse, R12, R56 ;  /* 0x0000000c1438723c */ /* 0x044fe20000001838 */
[----:B------:R-:W1:Y:S01]  /*5910*/  I2F R13, R17 ;  /* 0x00000011000d7306 */ /* 0x000e620000201400 */
[----:B---3--:R-:W-:Y:S01]  /*5920*/  FFMA.FTZ R72, R3, UR4, R72 ;  /* 0x0000000403487c23 */ /* 0x008fe20008010048 */
[----:B------:R-:W-:Y:S01]  /*5930*/  ISETP.GE.AND P4, PT, R17, R2, PT ;  /* 0x000000021100720c */ /* 0x000fe20003f86270 */
[C---:B-----5:R-:W-:Y:S01]  /*5940*/  FFMA.FTZ R73, R10.reuse, UR4, R73 ;  /* 0x000000040a497c23 */ /* 0x060fe20008010049 */
[----:B------:R-:W-:Y:S01]  /*5950*/  FSEL R11, R11, -INF , !P5 ;  /* 0xff8000000b0b7808 */ /* 0x000fe20006800000 */
[----:B------:R-:W-:Y:S01]  /*5960*/  FFMA.FTZ R75, R10, UR4, R75 ;  /* 0x000000040a4b7c23 */ /* 0x000fe2000801004b */
[C---:B------:R-:W-:Y:S01]  /*5970*/  IADD3 R12, R40.reuse, 0x31, RZ ;  /* 0x00000031280c7810 */ /* 0x040fe20007ffe0ff */
[----:B------:R-:W-:Y:S01]  /*5980*/  HMMA.16816.F32 R68, R20, R14, R68 ;  /* 0x0000000e1444723c */ /* 0x000fe20000001844 */
[----:B------:R-:W-:Y:S01]  /*5990*/  IADD3 R10, R40, 0x39, RZ ;  /* 0x00000039280a7810 */ /* 0x000fe20007ffe0ff */
[----:B------:R-:W-:Y:S01]  /*59a0*/  FFMA.FTZ R74, R3, UR4, R74 ;  /* 0x00000004034a7c23 */ /* 0x000fe2000801004a */
[----:B------:R-:W2:Y:S01]  /*59b0*/  I2F R14, R12 ;  /* 0x0000000c000e7306 */ /* 0x000ea20000201400 */
[----:B------:R-:W-:-:S02]  /*59c0*/  FSEL R195, R72, -INF , !P0 ;  /* 0xff80000048c37808 */ /* 0x000fc40004000000 */
[-C--:B------:R-:W-:Y:S02]  /*59d0*/  ISETP.GE.AND P1, PT, R12, R167.reuse, PT ;  /* 0x000000a70c00720c */ /* 0x080fe40003f26270 */
[----:B------:R-:W-:Y:S02]  /*59e0*/  IADD3 R15, R40, 0x38, RZ ;  /* 0x00000038280f7810 */ /* 0x000fe40007ffe0ff */
[-C--:B------:R-:W-:Y:S02]  /*59f0*/  ISETP.GE.AND P0, PT, R12, R2.reuse, PT ;  /* 0x000000020c00720c */ /* 0x080fe40003f06270 */
[----:B------:R-:W3:Y:S01]  /*5a00*/  I2F R3, R15 ;  /* 0x0000000f00037306 */ /* 0x000ee20000201400 */
[----:B------:R-:W-:Y:S02]  /*5a10*/  FSEL R16, R16, -INF , !P2 ;  /* 0xff80000010107808 */ /* 0x000fe40005000000 */
[----:B------:R-:W-:Y:S01]  /*5a20*/  FSEL R197, R64, -INF , !P6 ;  /* 0xff80000040c57808 */ /* 0x000fe20007000000 */
[C---:B-1----:R-:W-:Y:S01]  /*5a30*/  FFMA.FTZ R32, R13.reuse, UR4, R58 ;  /* 0x000000040d207c23 */ /* 0x042fe2000801003a */
[----:B------:R-:W-:Y:S01]  /*5a40*/  FSEL R192, R66, -INF , !P3 ;  /* 0xff80000042c07808 */ /* 0x000fe20005800000 */
[----:B------:R-:W-:Y:S01]  /*5a50*/  FFMA.FTZ R56, R13, UR4, R56 ;  /* 0x000000040d387c23 */ /* 0x000fe20008010038 */
[-C--:B------:R-:W-:Y:S01]  /*5a60*/  ISETP.GE.AND P5, PT, R33, R2.reuse, PT ;  /* 0x000000022100720c */ /* 0x080fe20003fa6270 */
[----:B------:R-:W1:Y:S01]  /*5a70*/  I2F R12, R10 ;  /* 0x0000000a000c7306 */ /* 0x000e620000201400 */
[C---:B--2---:R-:W-:Y:S01]  /*5a80*/  FFMA.FTZ R59, R14.reuse, UR4, R59 ;  /* 0x000000040e3b7c23 */ /* 0x044fe2000801003b */
[C---:B------:R-:W-:Y:S01]  /*5a90*/  ISETP.GE.AND P2, PT, R19.reuse, R167, PT ;  /* 0x000000a71300720c */ /* 0x040fe20003f46270 */
[----:B------:R-:W-:Y:S01]  /*5aa0*/  FFMA.FTZ R57, R14, UR4, R57 ;  /* 0x000000040e397c23 */ /* 0x000fe20008010039 */
[----:B------:R-:W-:-:S02]  /*5ab0*/  ISETP.GE.AND P6, PT, R19, R2, PT ;  /* 0x000000021300720c */ /* 0x000fc40003fc6270 */
[----:B------:R-:W-:Y:S02]  /*5ac0*/  FSEL R194, R59, -INF , !P0 ;  /* 0xff8000003bc27808 */ /* 0x000fe40004000000 */
[----:B------:R-:W-:Y:S01]  /*5ad0*/  PLOP3.LUT P0, PT, PT, PT, UP0, 0x80, 0x0 ;  /* 0x000000000000781c */ /* 0x000fe20003f0f008 */
[----:B---3--:R-:W-:Y:S01]  /*5ae0*/  FFMA.FTZ R35, R3, UR4, R68 ;  /* 0x0000000403237c23 */ /* 0x008fe20008010044 */
[-C--:B------:R-:W-:Y:S01]  /*5af0*/  ISETP.GE.AND P3, PT, R17, R167.reuse, PT ;  /* 0x000000a71100720c */ /* 0x080fe20003f66270 */
[----:B------:R-:W-:Y:S01]  /*5b00*/  FFMA.FTZ R70, R3, UR4, R70 ;  /* 0x0000000403467c23 */ /* 0x000fe20008010046 */
[----:B------:R-:W-:Y:S01]  /*5b10*/  FSEL R32, R32, -INF , !P4 ;  /* 0xff80000020207808 */ /* 0x000fe20006000000 */
[----:B------:R-:W-:Y:S01]  /*5b20*/  FFMA.FTZ R3, R41, UR4, R28 ;  /* 0x0000000429037c23 */ /* 0x000fe2000801001c */
[----:B------:R-:W-:Y:S02]  /*5b30*/  FSEL R199, R57, -INF , !P1 ;  /* 0xff80000039c77808 */ /* 0x000fe40004800000 */
[----:B------:R-:W-:Y:S01]  /*5b40*/  ISETP.GE.AND P4, PT, R10, R167, PT ;  /* 0x000000a70a00720c */ /* 0x000fe20003f86270 */
[----:B-1----:R-:W-:Y:S01]  /*5b50*/  FFMA.FTZ R33, R12, UR4, R69 ;  /* 0x000000040c217c23 */ /* 0x002fe20008010045 */
[----:B------:R-:W-:Y:S01]  /*5b60*/  BAR.SYNC.DEFER_BLOCKING 0x0 ;  /* 0x0000000000007b1d */ /* 0x000fe20000010000 */
[----:B------:R-:W-:Y:S01]  /*5b70*/  ISETP.GE.AND P1, PT, R10, R2, PT ;  /* 0x000000020a00720c */ /* 0x000fe20003f26270 */
[----:B------:R-:W-:Y:S01]  /*5b80*/  FFMA.FTZ R10, R41, UR4, R30 ;  /* 0x00000004290a7c23 */ /* 0x000fe2000801001e */
[----:B------:R-:W-:Y:S01]  /*5b90*/  FSEL R196, R74, -INF , !P5 ;  /* 0xff8000004ac47808 */ /* 0x000fe20006800000 */
[----:B------:R-:W-:Y:S01]  /*5ba0*/  FFMA.FTZ R71, R12, UR4, R71 ;  /* 0x000000040c477c23 */ /* 0x000fe20008010047 */
[----:B------:R-:W-:-:S02]  /*5bb0*/  FSEL R193, R73, -INF , !P2 ;  /* 0xff80000049c17808 */ /* 0x000fc40005000000 */
[----:B------:R-:W-:Y:S02]  /*5bc0*/  FSEL R198, R75, -INF , !P6 ;  /* 0xff8000004bc67808 */ /* 0x000fe40007000000 */
[----:B------:R-:W-:Y:S02]  /*5bd0*/  FSEL R201, R56, -INF , !P3 ;  /* 0xff80000038c97808 */ /* 0x000fe40005800000 */
[CC--:B------:R-:W-:Y:S02]  /*5be0*/  ISETP.GE.AND P5, PT, R15.reuse, R167.reuse, PT ;  /* 0x000000a70f00720c */ /* 0x0c0fe40003fa6270 */
[-C--:B------:R-:W-:Y:S02]  /*5bf0*/  ISETP.GE.AND P2, PT, R15, R2.reuse, PT ;  /* 0x000000020f00720c */ /* 0x080fe40003f46270 */
[C---:B------:R-:W-:Y:S02]  /*5c00*/  ISETP.GE.AND P6, PT, R40.reuse, R167, PT ;  /* 0x000000a72800720c */ /* 0x040fe40003fc6270 */
[----:B------:R-:W-:-:S02]  /*5c10*/  ISETP.GE.AND P3, PT, R40, R2, PT ;  /* 0x000000022800720c */ /* 0x000fc40003f66270 */
[----:B------:R-:W-:Y:S02]  /*5c20*/  FSEL R35, R35, -INF , !P5 ;  /* 0xff80000023237808 */ /* 0x000fe40006800000 */
[----:B------:R-:W-:Y:S02]  /*5c30*/  FSEL R190, R70, -INF , !P2 ;  /* 0xff80000046be7808 */ /* 0x000fe40005000000 */
[----:B------:R-:W-:Y:S02]  /*5c40*/  FSEL R3, R3, -INF , !P6 ;  /* 0xff80000003037808 */ /* 0x000fe40007000000 */
[----:B------:R-:W-:Y:S02]  /*5c50*/  FSEL R10, R10, -INF , !P3 ;  /* 0xff8000000a0a7808 */ /* 0x000fe40005800000 */
[----:B------:R-:W-:Y:S02]  /*5c60*/  FSEL R33, R33, -INF , !P4 ;  /* 0xff80000021217808 */ /* 0x000fe40006000000 */
[----:B------:R-:W-:Y:S01]  /*5c70*/  FSEL R189, R71, -INF , !P1 ;  /* 0xff80000047bd7808 */ /* 0x000fe20004800000 */
        /* <DEDUP_REMOVED lines=20> */
[----:B---3--:R-:W-:-:S05]  /*5dc0*/  UIMAD.WIDE.U32 UR18, UR19, UR6, URZ ;  /* 0x00000006131272a5 */ /* 0x008fca000f8e003f */
        /* <DEDUP_REMOVED lines=48> */
[----:B------:R-:W-:-:S05]  /*60d0*/  SHF.R.S32.HI R13, RZ, 0x1f, R12 ;  /* 0x0000001fff0d7819 */ /* 0x000fca000001140c */
[----:B------:R-:W-:-:S04]  /*60e0*/  IMAD R13, R13, c[0x0][0x180], RZ ;  /* 0x000060000d0d7a24 */ /* 0x000fc800078e02ff */
[C---:B------:R-:W-:Y:S02]  /*60f0*/  IMAD R22, R12.reuse, c[0x0][0x184], R13 ;  /* 0x000061000c167a24 */ /* 0x040fe400078e020d */
[----:B------:R-:W-:-:S05]  /*6100*/  IMAD.WIDE.U32 R12, R12, c[0x0][0x180], R14 ;  /* 0x000060000c0c7a25 */ /* 0x000fca00078e000e */
[----:B------:R-:W-:Y:S02]  /*6110*/  IADD3 R22, R13, R22, RZ ;  /* 0x000000160d167210 */ /* 0x000fe40007ffe0ff */
[----:B------:R-:W-:Y:S01]  /*6120*/  MOV R17, R12 ;  /* 0x0000000c00117202 */ /* 0x000fe20000000f00 */
[----:B------:R-:W-:Y:S05]  /*6130*/  BRA `(.L_x_2438) ;  /* 0x0000004000007947 */ /* 0x000fea0003800000 */
.L_x_2437:
[----:B------:R-:W-:-:S04]  /*6140*/  ULEA UR5, -UR10, URZ, 0x6 ;  /* 0x0000003f0a057291 */ /* 0x000fc8000f8e313f */
[----:B------:R-:W-:Y:S02]  /*6150*/  USHF.R.S32.HI UR6, URZ, 0x1f, UR5 ;  /* 0x0000001f3f067899 */ /* 0x000fe40008011405 */
[----:B------:R-:W-:-:S04]  /*6160*/  MOV R17, UR5 ;  /* 0x0000000500117c02 */ /* 0x000fc80008000f00 */
[----:B------:R-:W-:Y:S02]  /*6170*/  MOV R22, UR6 ;  /* 0x0000000600167c02 */ /* 0x000fe40008000f00 */
.L_x_2438:
        /* <DEDUP_REMOVED lines=156> */
.L_x_2440:
[----:B------:R-:W-:Y:S05]  /*6b40*/  BSYNC B0 ;  /* 0x0000000000007941 */ /* 0x000fea0003800000 */
.L_x_2439:
[----:B------:R-:W0:Y:S01]  /*6b50*/  LDGDEPBAR ;  /* 0x00000000000079af */ /* 0x000e220000000000 */
[----:B------:R-:W-:-:S04]  /*6b60*/  IADD3 R166, P1, R17, R166, RZ ;  /* 0x000000a611a67210 */ /* 0x000fc80007f3e0ff */
[----:B------:R-:W-:Y:S02]  /*6b70*/  IADD3.X R165, R22, R165, RZ, P1, !PT ;  /* 0x000000a516a57210 */ /* 0x000fe40000ffe4ff */
.L_x_2436:
[----:B------:R-:W-:Y:S02]  /*6b80*/  FMNMX.FTZ R20, R3, R29, !PT ;  /* 0x0000001d03147209 */ /* 0x000fe40007810000 */
[----:B--2---:R-:W-:Y:S02]  /*6b90*/  FMNMX.FTZ R13, R10, R26, !PT ;  /* 0x0000001a0a0d7209 */ /* 0x004fe40007810000 */
        /* <DEDUP_REMOVED lines=28> */
[----:B------:R-:W-:Y:S01]  /*6d60*/  SHF.L.U32 R228, R0, 0x1, RZ ;  /* 0x0000000100e47819 */ /* 0x000fe200000006ff */
[----:B------:R-:W2:Y:S03]  /*6d70*/  SHFL.BFLY PT, R15, R20, 0x2, 0x1f ;  /* 0x0c401f00140f7f89 */ /* 0x000ea600000e0000 */
[-C--:B------:R-:W-:Y:S01]  /*6d80*/  LEA R226, R7, R228.reuse, 0x1 ;  /* 0x000000e407e27211 */ /* 0x080fe200078e08ff */
[----:B------:R-:W3:Y:S01]  /*6d90*/  SHFL.BFLY PT, R13, R14, 0x2, 0x1f ;  /* 0x0c401f000e0d7f89 */ /* 0x000ee200000e0000 */
[C---:B------:R-:W-:Y:S02]  /*6da0*/  LEA R225, R5.reuse, R228, 0x1 ;  /* 0x000000e405e17211 */ /* 0x040fe400078e08ff */
[----:B------:R-:W-:Y:S01]  /*6db0*/  LEA R224, R5, R226, 0x1 ;  /* 0x000000e205e07211 */ /* 0x000fe200078e08ff */
[----:B------:R-:W-:Y:S04]  /*6dc0*/  LDSM.16.MT88.4 R156, [R228+0x10000] ;  /* 0x01000000e49c783b */ /* 0x000fe80000004200 */
[----:B-1----:R-:W-:Y:S04]  /*6dd0*/  LDSM.16.MT88.4 R48, [R225+0x10000] ;  /* 0x01000000e130783b */ /* 0x002fe80000004200 */
[----:B------:R-:W-:Y:S04]  /*6de0*/  LDSM.16.MT88.4 R56, [R224+0x10000] ;  /* 0x01000000e038783b */ /* 0x000fe80000004200 */
[----:B------:R-:W-:Y:S01]  /*6df0*/  LDSM.16.MT88.4 R64, [R228+0x12000] ;  /* 0x01200000e440783b */ /* 0x000fe20000004200 */
[----:B--2---:R-:W-:-:S03]  /*6e00*/  FMNMX.FTZ R15, R20, R15, !PT ;  /* 0x0000000f140f7209 */ /* 0x004fc60007810000 */
[----:B------:R-:W-:Y:S01]  /*6e10*/  LDSM.16.MT88.4 R72, [R226+0x12000] ;  /* 0x01200000e248783b */ /* 0x000fe20000004200 */
[----:B---3--:R-:W-:-:S03]  /*6e20*/  FMNMX.FTZ R13, R14, R13, !PT ;  /* 0x0000000d0e0d7209 */ /* 0x008fc60007810000 */
        /* <DEDUP_REMOVED lines=20> */
[----:B------:R-:W1:Y:S01]  /*6f70*/  LDSM.16.MT88.4 R40, [R226+0x10000] ;  /* 0x01000000e228783b */ /* 0x000e620000004200 */
[--C-:B------:R-:W-:Y:S01]  /*6f80*/  FFMA.FTZ R180, R31, c[0x0][0x23c], -R34.reuse ;  /* 0x00008f001fb47a23 */ /* 0x100fe20000010822 */
[----:B------:R-:W-:Y:S01]  /*6f90*/  MUFU.EX2 R185, R185 ;  /* 0x000000b900b97308 */ /* 0x000fe20000000800 */
[--C-:B------:R-:W-:Y:S01]  /*6fa0*/  FFMA.FTZ R177, R9, c[0x0][0x23c], -R34.reuse ;  /* 0x00008f0009b17a23 */ /* 0x100fe20000010822 */
[----:B------:R-:W-:Y:S01]  /*6fb0*/  FSEL R191, R191, RZ, P1 ;  /* 0x000000ffbfbf7208 */ /* 0x000fe20000800000 */
[----:B------:R-:W2:Y:S01]  /*6fc0*/  LDSM.16.MT88.4 R152, [R225+0x16000] ;  /* 0x01600000e198783b */ /* 0x000ea20000004200 */
[--C-:B------:R-:W-:Y:S01]  /*6fd0*/  FFMA.FTZ R173, R11, c[0x0][0x23c], -R34.reuse ;  /* 0x00008f000bad7a23 */ /* 0x100fe20000010822 */
[----:B------:R-:W-:Y:S01]  /*6fe0*/  LEA R244, P1, R166, c[0x0][0x168], 0x1 ;  /* 0x00005a00a6f47a11 */ /* 0x000fe200078208ff */
[--C-:B------:R-:W-:Y:S01]  /*6ff0*/  FFMA.FTZ R178, R25, c[0x0][0x23c], -R34.reuse ;  /* 0x00008f0019b27a23 */ /* 0x100fe20000010822 */
[----:B------:R-:W-:Y:S01]  /*7000*/  LDSM.16.MT88.4 R12, [R228+0x12800] ;  /* 0x01280000e40c783b */ /* 0x000fe20000004200 */
[--C-:B------:R-:W-:Y:S01]  /*7010*/  FFMA.FTZ R179, R10, c[0x0][0x23c], -R191.reuse ;  /* 0x00008f000ab37a23 */ /* 0x100fe200000108bf */
[----:B------:R-:W3:Y:S01]  /*7020*/  MUFU.EX2 R184, R184 ;  /* 0x000000b800b87308 */ /* 0x000ee20000000800 */
[--C-:B------:R-:W-:Y:S01]  /*7030*/  FFMA.FTZ R182, R26, c[0x0][0x23c], -R191.reuse ;  /* 0x00008f001ab67a23 */ /* 0x100fe200000108bf */
[----:B------:R-:W-:Y:S01]  /*7040*/  LDSM.16.MT88.4 R28, [R226+0x10800] ;  /* 0x01080000e21c783b */ /* 0x000fe20000004200 */
[----:B------:R-:W-:Y:S01]  /*7050*/  FFMA.FTZ R183, R6, c[0x0][0x23c], -R191 ;  /* 0x00008f0006b77a23 */ /* 0x000fe200000108bf */
[----:B------:R-:W-:Y:S01]  /*7060*/  LEA.HI.X R245, R166, c[0x0][0x16c], R165, 0x1, P1 ;  /* 0x00005b00a6f57a11 */ /* 0x000fe200008f0ca5 */
[--C-:B------:R-:W-:Y:S01]  /*7070*/  FFMA.FTZ R176, R4, c[0x0][0x23c], -R191.reuse ;  /* 0x00008f0004b07a23 */ /* 0x100fe200000108bf */
[----:B------:R-:W-:Y:S01]  /*7080*/  LDSM.16.MT88.4 R20, [R226+0x12800] ;  /* 0x01280000e214783b */ /* 0x000fe20000004200 */
[--C-:B------:R-:W-:Y:S01]  /*7090*/  FFMA.FTZ R175, R8, c[0x0][0x23c], -R191.reuse ;  /* 0x00008f0008af7a23 */ /* 0x100fe200000108bf */
[----:B------:R-:W-:Y:S01]  /*70a0*/  MUFU.EX2 R181, R181 ;  /* 0x000000b500b57308 */ /* 0x000fe20000000800 */
[----:B------:R-:W-:Y:S01]  /*70b0*/  FFMA.FTZ R174, R27, c[0x0][0x23c], -R34 ;  /* 0x00008f001bae7a23 */ /* 0x000fe20000010822 */
[----:B------:R-:W4:Y:S01]  /*70c0*/  LDSM.16.MT88.4 R4, [R224+0x16000] ;  /* 0x01600000e004783b */ /* 0x000f220000004200 */
[----:B------:R-:W-:-:S02]  /*70d0*/  FFMA.FTZ R172, R24, c[0x0][0x23c], -R191 ;  /* 0x00008f0018ac7a23 */ /* 0x000fc400000108bf */
[--C-:B------:R-:W-:Y:S01]  /*70e0*/  FFMA.FTZ R169, R18, c[0x0][0x23c], -R191.reuse ;  /* 0x00008f0012a97a23 */ /* 0x100fe200000108bf */
[----:B------:R-:W5:Y:S01]  /*70f0*/  LDSM.16.MT88.4 R8, [R228+0x10800] ;  /* 0x01080000e408783b */ /* 0x000f620000004200 */
[----:B------:R-:W-:Y:S01]  /*7100*/  FFMA.FTZ R0, R16, c[0x0][0x23c], -R191 ;  /* 0x00008f0010007a23 */ /* 0x000fe200000108bf */
[----:B------:R-:W1:Y:S01]  /*7110*/  MUFU.EX2 R180, R180 ;  /* 0x000000b400b47308 */ /* 0x000e620000000800 */
[----:B---3--:R-:W-:Y:S01]  /*7120*/  F2FP.PACK_AB R144, R184, R185 ;  /* 0x000000b9b890723e */ /* 0x008fe200000000ff */
[----:B------:R-:W3:Y:S01]  /*7130*/  LDSM.16.MT88.4 R16, [R224+0x10800] ;  /* 0x01080000e010783b */ /* 0x000ee20000004200 */
[--C-:B------:R-:W-:Y:S02]  /*7140*/  FFMA.FTZ R186, R197, c[0x0][0x23c], -R34.reuse ;  /* 0x00008f00c5ba7a23 */ /* 0x100fe40000010822 */
[--C-:B------:R-:W-:Y:S01]  /*7150*/  FFMA.FTZ R188, R195, c[0x0][0x23c], -R34.reuse ;  /* 0x00008f00c3bc7a23 */ /* 0x100fe20000010822 */
[----:B------:R-:W-:Y:S01]  /*7160*/  LDSM.16.MT88.4 R24, [R225+0x10800] ;  /* 0x01080000e118783b */ /* 0x000fe20000004200 */
[--C-:B------:R-:W-:Y:S01]  /*7170*/  FFMA.FTZ R187, R187, c[0x0][0x23c], -R34.reuse ;  /* 0x00008f00bbbb7a23 */ /* 0x100fe20000010822 */
[----:B------:R-:W-:Y:S01]  /*7180*/  MUFU.EX2 R179, R179 ;  /* 0x000000b300b37308 */ /* 0x000fe20000000800 */
[----:B------:R-:W-:-:S02]  /*7190*/  FFMA.FTZ R193, R193, c[0x0][0x23c], -R34 ;  /* 0x00008f00c1c17a23 */ /* 0x000fc40000010822 */
[--C-:B------:R-:W-:Y:S02]  /*71a0*/  FFMA.FTZ R192, R192, c[0x0][0x23c], -R191.reuse ;  /* 0x00008f00c0c07a23 */ /* 0x100fe400000108bf */
[--C-:B------:R-:W-:Y:S02]  /*71b0*/  FFMA.FTZ R195, R200, c[0x0][0x23c], -R191.reuse ;  /* 0x00008f00c8c37a23 */ /* 0x100fe400000108bf */
[--C-:B------:R-:W-:Y:S01]  /*71c0*/  FFMA.FTZ R196, R196, c[0x0][0x23c], -R191.reuse ;  /* 0x00008f00c4c47a23 */ /* 0x100fe200000108bf */
[----:B------:R-:W2:Y:S01]  /*71d0*/  MUFU.EX2 R182, R182 ;  /* 0x000000b600b67308 */ /* 0x000ea20000000800 */
[----:B-1----:R-:W-:Y:S01]  /*71e0*/  F2FP.PACK_AB R146, R180, R181 ;  /* 0x000000b5b492723e */ /* 0x002fe200000000ff */
        /* <DEDUP_REMOVED lines=8> */
[----:B------:R-:W1:Y:S01]  /*7270*/  MUFU.EX2 R176, R176 ;  /* 0x000000b000b07308 */ /* 0x000e620000000800 */
[----:B--2---:R-:W-:Y:S01]  /*7280*/  F2FP.PACK_AB R145, R182, R179 ;  /* 0x000000b3b691723e */ /* 0x004fe200000000ff */
[--C-:B------:R-:W-:Y:S01]  /*7290*/  FFMA.FTZ R190, R190, c[0x0][0x23c], -R191.reuse ;  /* 0x00008f00bebe7a23 */ /* 0x100fe200000108bf */
[----:B------:R-:W-:Y:S01]  /*72a0*/  LDSM.16.MT88.4 R32, [R228+0x11800] ;  /* 0x01180000e420783b */ /* 0x000fe20000004200 */
[----:B------:R-:W-:-:S02]  /*72b0*/  FFMA.FTZ R247, R189, c[0x0][0x23c], -R191 ;  /* 0x00008f00bdf77a23 */ /* 0x000fc400000108bf */
[----:B------:R-:W-:Y:S02]  /*72c0*/  FADD.FTZ R184, R185, R184 ;  /* 0x000000b8b9b87221 */ /* 0x000fe40000010000 */
[----:B------:R-:W-:Y:S01]  /*72d0*/  MUFU.EX2 R178, R178 ;  /* 0x000000b200b27308 */ /* 0x000fe20000000800 */
[----:B------:R-:W-:Y:S01]  /*72e0*/  FADD.FTZ R182, R179, R182 ;  /* 0x000000b6b3b67221 */ /* 0x000fe20000010000 */
[----:B-1----:R-:W-:-:S06]  /*72f0*/  F2FP.PACK_AB R147, R176, R183 ;  /* 0x000000b7b093723e */ /* 0x002fcc00000000ff */
        /* <DEDUP_REMOVED lines=10> */
[----:B------:R-:W2:Y:S06]  /*73a0*/  MUFU.EX2 R172, R172 ;  /* 0x000000ac00ac7308 */ /* 0x000eac0000000800 */
        /* <DEDUP_REMOVED lines=44> */
[C---:B----4-:R-:W-:Y:S07]  /*7670*/  HMMA.16816.F32 R148, R144.reuse, R4, RZ ;  /* 0x000000049094723c */ /* 0x050fee00000018ff */
[----:B-1----:R-:W-:Y:S01]  /*7680*/  F2FP.PACK_AB R4, R177, R178 ;  /* 0x000000b2b104723e */ /* 0x002fe200000000ff */
[----:B------:R-:W-:Y:S01]  /*7690*/  HMMA.16816.F32 R144, R144, R6, RZ ;  /* 0x000000069090723c */ /* 0x000fe200000018ff */
[----:B--2---:R-:W-:Y:S01]  /*76a0*/  F2FP.PACK_AB R5, R172, R175 ;  /* 0x000000afac05723e */ /* 0x004fe200000000ff */
[----:B------:R-:W-:-:S04]  /*76b0*/  FADD.FTZ R175, R175, R176 ;  /* 0x000000b0afaf7221 */ /* 0x000fc80000010000 */
[----:B------:R-:W-:Y:S01]  /*76c0*/  FADD.FTZ R172, R172, R175 ;  /* 0x000000afacac7221 */ /* 0x000fe20000010000 */
[----:B------:R-:W-:Y:S02]  /*76d0*/  F2FP.PACK_AB R6, R173, R174 ;  /* 0x000000aead06723e */ /* 0x000fe400000000ff */
[----:B------:R-:W-:Y:S01]  /*76e0*/  F2FP.PACK_AB R7, R0, R169 ;  /* 0x000000a90007723e */ /* 0x000fe200000000ff */
[----:B------:R-:W-:-:S04]  /*76f0*/  FADD.FTZ R169, R169, R172 ;  /* 0x000000aca9a97221 */ /* 0x000fc80000010000 */
[----:B------:R-:W-:Y:S02]  /*7700*/  FADD.FTZ R169, R0, R169 ;  /* 0x000000a900a97221 */ /* 0x000fe40000010000 */
[C---:B-----5:R-:W-:Y:S08]  /*7710*/  HMMA.16816.F32 R160, R4.reuse, R8, R160 ;  /* 0x0000000804a0723c */ /* 0x060ff000000018a0 */
        /* <DEDUP_REMOVED lines=48> */
[----:B------:R-:W-:Y:S01]  /*7a20*/  F2FP.PACK_AB R5, R195, R192 ;  /* 0x000000c0c305723e */ /* 0x000fe200000000ff */
[----:B------:R-:W-:Y:S01]  /*7a30*/  FADD.FTZ R192, R192, R169 ;  /* 0x000000a9c0c07221 */ /* 0x000fe20000010000 */
[----:B------:R-:W-:Y:S02]  /*7a40*/  F2FP.PACK_AB R6, R193, R188 ;  /* 0x000000bcc106723e */ /* 0x000fe400000000ff */
[----:B------:R-:W-:Y:S01]  /*7a50*/  F2FP.PACK_AB R7, R197, R196 ;  /* 0x000000c4c507723e */ /* 0x000fe200000000ff */
[----:B------:R-:W-:-:S04]  /*7a60*/  FADD.FTZ R195, R195, R192 ;  /* 0x000000c0c3c37221 */ /* 0x000fc80000010000 */
[----:B------:R-:W-:Y:S02]  /*7a70*/  FADD.FTZ R196, R196, R195 ;  /* 0x000000c3c4c47221 */ /* 0x000fe40000010000 */
[----:B--2---:R-:W-:Y:S02]  /*7a80*/  HMMA.16816.F32 R68, R4, R16, R68 ;  /* 0x000000100444723c */ /* 0x004fe40000001844 */
[----:B------:R-:W-:-:S06]  /*7a90*/  FADD.FTZ R196, R197, R196 ;  /* 0x000000c4c5c47221 */ /* 0x000fcc0000010000 */
        /* <DEDUP_REMOVED lines=48> */
[C---:B------:R-:W-:Y:S01]  /*7da0*/  F2FP.PACK_AB R5, R194.reuse, R201 ;  /* 0x000000c9c205723e */ /* 0x040fe200000000ff */
        /* <DEDUP_REMOVED lines=67> */
[----:B------:R-:W1:Y:S01]  /*81e0*/  I2F.RP R6, UR13 ;  /* 0x0000000d00067d06 */ /* 0x000e620008209400 */
[----:B------:R-:W-:Y:S02]  /*81f0*/  USHF.L.U32 UR5, UR28, 0x6, URZ ;  /* 0x000000061c057899 */ /* 0x000fe4000800063f */
[----:B------:R-:W-:-:S02]  /*8200*/  UMOV UR16, URZ ;  /* 0x0000003f00107c82 */ /* 0x000fc40008000000 */
[----:B------:R-:W-:Y:S02]  /*8210*/  UIADD3 UR14, UR5, 0x40, URZ ;  /* 0x00000040050e7890 */ /* 0x000fe4000fffe03f */
[----:B------:R-:W-:-:S04]  /*8220*/  IMAD.U32 R0, RZ, RZ, UR5 ;  /* 0x00000005ff007e24 */ /* 0x000fc8000f8e00ff */
[----:B------:R-:W-:Y:S01]  /*8230*/  IMAD.U32 R4, RZ, RZ, UR14 ;  /* 0x0000000eff047e24 */ /* 0x000fe2000f8e00ff */
[----:B------:R-:W-:Y:S01]  /*8240*/  IABS R0, R0 ;  /* 0x0000000000007213 */ /* 0x000fe20000000000 */
[----:B-1----:R-:W1:Y:S03]  /*8250*/  MUFU.RCP R5, R6 ;  /* 0x0000000600057308 */ /* 0x002e660000001000 */
[----:B------:R-:W-:Y:S01]  /*8260*/  IABS R4, R4 ;  /* 0x0000000400047213 */ /* 0x000fe20000000000 */
[----:B------:R-:W2:Y:S08]  /*8270*/  R2UR UR7, R0 ;  /* 0x00000000000773c2 */ /* 0x000eb000000e0000 */
[----:B------:R-:W3:Y:S01]  /*8280*/  R2UR UR11, R4 ;  /* 0x00000000040b73c2 */ /* 0x000ee200000e0000 */
        /* <DEDUP_REMOVED lines=62> */
.L_x_2442:
[----:B------:R-:W-:-:S04]  /*8670*/  ULEA UR5, -UR8, URZ, 0x6 ;  /* 0x0000003f08057291 */ /* 0x000fc8000f8e313f */
[----:B------:R-:W-:Y:S02]  /*8680*/  USHF.R.S32.HI UR6, URZ, 0x1f, UR5 ;  /* 0x0000001f3f067899 */ /* 0x000fe40008011405 */
[----:B------:R-:W-:-:S04]  /*8690*/  MOV R11, UR5 ;  /* 0x00000005000b7c02 */ /* 0x000fc80008000f00 */
[----:B------:R-:W-:Y:S02]  /*86a0*/  MOV R5, UR6 ;  /* 0x0000000600057c02 */ /* 0x000fe40008000f00 */
.L_x_2443:
        /* <DEDUP_REMOVED lines=150> */
[----:B----4-:R-:W4:Y:S04]  /*9010*/  LDSM.16.M88.4 R24, [R233+0x8000] ;  /* 0x00800000e918783b */ /* 0x010f280000000200 */
[----:B---3--:R-:W3:Y:S04]  /*9020*/  LDSM.16.M88.4 R16, [R233+0x8800] ;  /* 0x00880000e910783b */ /* 0x008ee80000000200 */
[----:B------:R-:W3:Y:S04]  /*9030*/  LDSM.16.M88.4 R176, [R233+0x9000] ;  /* 0x00900000e9b0783b */ /* 0x000ee80000000200 */
[----:B-----5:R-:W5:Y:S04]  /*9040*/  LDSM.16.M88.4 R12, [R233+0x9800] ;  /* 0x00980000e90c783b */ /* 0x020f680000000200 */
[----:B-1----:R-:W-:Y:S04]  /*9050*/  LDSM.16.M88.4 R8, [R232] ;  /* 0x00000000e808783b */ /* 0x002fe80000000200 */
[----:B------:R-:W1:Y:S04]  /*9060*/  LDSM.16.M88.4 R32, [R231] ;  /* 0x00000000e720783b */ /* 0x000e680000000200 */
[----:B--2---:R-:W2:Y:S04]  /*9070*/  LDSM.16.M88.4 R28, [R223] ;  /* 0x00000000df1c783b */ /* 0x004ea80000000200 */
[----:B------:R-:W1:Y:S04]  /*9080*/  LDSM.16.M88.4 R196, [R222] ;  /* 0x00000000dec4783b */ /* 0x000e680000000200 */
[----:B------:R-:W1:Y:S04]  /*9090*/  LDSM.16.M88.4 R192, [R221] ;  /* 0x00000000ddc0783b */ /* 0x000e680000000200 */
[----:B------:R-:W-:Y:S01]  /*90a0*/  LDSM.16.M88.4 R188, [R227+0x8000] ;  /* 0x00800000e3bc783b */ /* 0x000fe20000000200 */
[C---:B----4-:R-:W-:Y:S03]  /*90b0*/  HMMA.16816.F32 R4, R168.reuse, R24, RZ ;  /* 0x00000018a804723c */ /* 0x050fe600000018ff */
[----:B------:R-:W-:Y:S04]  /*90c0*/  LDSM.16.M88.4 R184, [R227+0x9000] ;  /* 0x00900000e3b8783b */ /* 0x000fe80000000200 */
[----:B------:R-:W-:Y:S01]  /*90d0*/  LDSM.16.M88.4 R200, [R210] ;  /* 0x00000000d2c8783b */ /* 0x000fe20000000200 */
[C---:B------:R-:W-:Y:S03]  /*90e0*/  HMMA.16816.F32 R24, R168.reuse, R26, RZ ;  /* 0x0000001aa818723c */ /* 0x040fe600000018ff */
[----:B------:R-:W0:Y:S05]  /*90f0*/  LDGDEPBAR ;  /* 0x00000000000079af */ /* 0x000e2a0000000000 */
[C---:B---3--:R-:W-:Y:S08]  /*9100*/  HMMA.16816.F32 R20, R168.reuse, R16, RZ ;  /* 0x00000010a814723c */ /* 0x048ff000000018ff */
[C---:B------:R-:W-:Y:S08]  /*9110*/  HMMA.16816.F32 R16, R168.reuse, R18, RZ ;  /* 0x00000012a810723c */ /* 0x040ff000000018ff */
[C---:B------:R-:W-:Y:S08]  /*9120*/  HMMA.16816.F32 R180, R168.reuse, R176, RZ ;  /* 0x000000b0a8b4723c */ /* 0x040ff000000018ff */
[C---:B------:R-:W-:Y:S08]  /*9130*/  HMMA.16816.F32 R176, R168.reuse, R178, RZ ;  /* 0x000000b2a8b0723c */ /* 0x040ff000000018ff */
[C---:B-----5:R-:W-:Y:S08]  /*9140*/  HMMA.16816.F32 R172, R168.reuse, R12, RZ ;  /* 0x0000000ca8ac723c */ /* 0x060ff000000018ff */
[----:B------:R-:W-:Y:S01]  /*9150*/  HMMA.16816.F32 R168, R168, R14, RZ ;  /* 0x0000000ea8a8723c */ /* 0x000fe200000018ff */
[----:B------:R-:W-:Y:S07]  /*9160*/  LDSM.16.M88.4 R12, [R230] ;  /* 0x00000000e60c783b */ /* 0x000fee0000000200 */
        /* <DEDUP_REMOVED lines=8> */
[----:B------:R-:W-:Y:S07]  /*91f0*/  LDSM.16.M88.4 R196, [R217] ;  /* 0x00000000d9c4783b */ /* 0x000fee0000000200 */
[C---:B------:R-:W-:Y:S08]  /*9200*/  HMMA.16816.F32 R172, R8.reuse, R192, R172 ;  /* 0x000000c008ac723c */ /* 0x040ff000000018ac */
[----:B------:R-:W-:Y:S01]  /*9210*/  HMMA.16816.F32 R168, R8, R194, R168 ;  /* 0x000000c208a8723c */ /* 0x000fe200000018a8 */
[----:B------:R-:W-:Y:S04]  /*9220*/  LDSM.16.M88.4 R8, [R229] ;  /* 0x00000000e508783b */ /* 0x000fe80000000200 */
[----:B------:R-:W3:Y:S03]  /*9230*/  LDSM.16.M88.4 R192, [R220] ;  /* 0x00000000dcc0783b */ /* 0x000ee60000000200 */
        /* <DEDUP_REMOVED lines=9> */
[C---:B--2---:R-:W-:Y:S08]  /*92d0*/  HMMA.16816.F32 R172, R12.reuse, R28, R172 ;  /* 0x0000001c0cac723c */ /* 0x044ff000000018ac */
[----:B------:R-:W-:Y:S01]  /*92e0*/  HMMA.16816.F32 R168, R12, R30, R168 ;  /* 0x0000001e0ca8723c */ /* 0x000fe200000018a8 */
[----:B------:R-:W-:Y:S04]  /*92f0*/  LDSM.16.M88.4 R12, [R234+0x2000] ;  /* 0x00200000ea0c783b */ /* 0x000fe80000000200 */
[----:B------:R-:W2:Y:S03]  /*9300*/  LDSM.16.M88.4 R28, [R233+0xa000] ;  /* 0x00a00000e91c783b */ /* 0x000ea60000000200 */
        /* <DEDUP_REMOVED lines=9> */
[C---:B-----5:R-:W-:Y:S08]  /*93a0*/  HMMA.16816.F32 R172, R8.reuse, R184, R172 ;  /* 0x000000b808ac723c */ /* 0x060ff000000018ac */
[----:B------:R-:W-:Y:S01]  /*93b0*/  HMMA.16816.F32 R168, R8, R186, R168 ;  /* 0x000000ba08a8723c */ /* 0x000fe200000018a8 */
[----:B------:R-:W-:Y:S04]  /*93c0*/  LDSM.16.M88.4 R8, [R232+0x2000] ;  /* 0x00200000e808783b */ /* 0x000fe80000000200 */
[----:B------:R-:W5:Y:S03]  /*93d0*/  LDSM.16.M88.4 R184, [R219] ;  /* 0x00000000dbb8783b */ /* 0x000f660000000200 */
[C---:B--2---:R-:W-:Y:S08]  /*93e0*/  HMMA.16816.F32 R4, R12.reuse, R28, R4 ;  /* 0x0000001c0c04723c */ /* 0x044ff00000001804 */
[C---:B------:R-:W-:Y:S01]  /*93f0*/  HMMA.16816.F32 R24, R12.reuse, R30, R24 ;  /* 0x0000001e0c18723c */ /* 0x040fe20000001818 */
[----:B------:R-:W2:Y:S07]  /*9400*/  LDSM.16.M88.4 R28, [R218] ;  /* 0x00000000da1c783b */ /* 0x000eae0000000200 */
[C---:B---3--:R-:W-:Y:S08]  /*9410*/  HMMA.16816.F32 R20, R12.reuse, R192, R20 ;  /* 0x000000c00c14723c */ /* 0x048ff00000001814 */
[C---:B------:R-:W-:Y:S01]  /*9420*/  HMMA.16816.F32 R16, R12.reuse, R194, R16 ;  /* 0x000000c20c10723c */ /* 0x040fe20000001810 */
[----:B------:R-:W-:Y:S07]  /*9430*/  LDSM.16.M88.4 R192, [R227+0xa000] ;  /* 0x00a00000e3c0783b */ /* 0x000fee0000000200 */
[C---:B-1----:R-:W-:Y:S08]  /*9440*/  HMMA.16816.F32 R172, R12.reuse, R32, R172 ;  /* 0x000000200cac723c */ /* 0x042ff000000018ac */
[C---:B------:R-:W-:Y:S01]  /*9450*/  HMMA.16816.F32 R168, R12.reuse, R34, R168 ;  /* 0x000000220ca8723c */ /* 0x040fe200000018a8 */
[----:B------:R-:W1:Y:S07]  /*9460*/  LDSM.16.M88.4 R32, [R216] ;  /* 0x00000000d820783b */ /* 0x000e6e0000000200 */
[C---:B----4-:R-:W-:Y:S08]  /*9470*/  HMMA.16816.F32 R180, R12.reuse, R188, R180 ;  /* 0x000000bc0cb4723c */ /* 0x050ff000000018b4 */
[----:B------:R-:W-:Y:S01]  /*9480*/  HMMA.16816.F32 R176, R12, R190, R176 ;  /* 0x000000be0cb0723c */ /* 0x000fe200000018b0 */
[----:B------:R-:W3:Y:S04]  /*9490*/  LDSM.16.M88.4 R12, [R230+0x2000] ;  /* 0x00200000e60c783b */ /* 0x000ee80000000200 */
[----:B------:R-:W4:Y:S03]  /*94a0*/  LDSM.16.M88.4 R188, [R227+0xa800] ;  /* 0x00a80000e3bc783b */ /* 0x000f260000000200 */
        /* <DEDUP_REMOVED lines=9> */
[C---:B-1----:R-:W-:Y:S08]  /*9540*/  HMMA.16816.F32 R172, R8.reuse, R32, R172 ;  /* 0x0000002008ac723c */ /* 0x042ff000000018ac */
[----:B------:R-:W-:Y:S01]  /*9550*/  HMMA.16816.F32 R168, R8, R34, R168 ;  /* 0x0000002208a8723c */ /* 0x000fe200000018a8 */
[----:B------:R-:W-:Y:S04]  /*9560*/  LDSM.16.M88.4 R8, [R229+0x2000] ;  /* 0x00200000e508783b */ /* 0x000fe80000000200 */
[----:B------:R-:W1:Y:S03]  /*9570*/  LDSM.16.M88.4 R32, [R220+0x2000] ;  /* 0x00200000dc20783b */ /* 0x000e660000000200 */
[C---:B---3--:R-:W-:Y:S08]  /*9580*/  HMMA.16816.F32 R4, R12.reuse, R192, R4 ;  /* 0x000000c00c04723c */ /* 0x048ff00000001804 */
[C---:B------:R-:W-:Y:S01]  /*9590*/  HMMA.16816.F32 R24, R12.reuse, R194, R24 ;  /* 0x000000c20c18723c */ /* 0x040fe20000001818 */
[----:B------:R-:W3:Y:S07]  /*95a0*/  LDSM.16.M88.4 R192, [R220+0x3000] ;  /* 0x00300000dcc0783b */ /* 0x000eee0000000200 */
        /* <DEDUP_REMOVED lines=18> */
[----:B------:R-:W3:Y:S07]  /*96d0*/  LDSM.16.M88.4 R192, [R233+0xd800] ;  /* 0x00d80000e9c0783b */ /* 0x000eee0000000200 */
[C---:B----4-:R-:W-:Y:S08]  /*96e0*/  HMMA.16816.F32 R172, R8.reuse, R188, R172 ;  /* 0x000000bc08ac723c */ /* 0x050ff000000018ac */
[----:B------:R-:W-:Y:S01]  /*96f0*/  HMMA.16816.F32 R168, R8, R190, R168 ;  /* 0x000000be08a8723c */ /* 0x000fe200000018a8 */
[----:B------:R-:W-:Y:S04]  /*9700*/  LDSM.16.M88.4 R8, [R232+0x4000] ;  /* 0x00400000e808783b */ /* 0x000fe80000000200 */
[----:B------:R-:W-:Y:S03]  /*9710*/  LDSM.16.M88.4 R188, [R215] ;  /* 0x00000000d7bc783b */ /* 0x000fe60000000200 */
[C---:B--2---:R-:W-:Y:S08]  /*9720*/  HMMA.16816.F32 R4, R12.reuse, R28, R4 ;  /* 0x0000001c0c04723c */ /* 0x044ff00000001804 */
[C---:B------:R-:W-:Y:S01]  /*9730*/  HMMA.16816.F32 R24, R12.reuse, R30, R24 ;  /* 0x0000001e0c18723c */ /* 0x040fe20000001818 */
[----:B------:R-:W2:Y:S07]  /*9740*/  LDSM.16.M88.4 R28, [R214] ;  /* 0x00000000d61c783b */ /* 0x000eae0000000200 */
[C---:B------:R-:W-:Y:S08]  /*9750*/  HMMA.16816.F32 R20, R12.reuse, R184, R20 ;  /* 0x000000b80c14723c */ /* 0x040ff00000001814 */
[C---:B------:R-:W-:Y:S01]  /*9760*/  HMMA.16816.F32 R16, R12.reuse, R186, R16 ;  /* 0x000000ba0c10723c */ /* 0x040fe20000001810 */
[----:B------:R-:W4:Y:S07]  /*9770*/  LDSM.16.M88.4 R184, [R213] ;  /* 0x00000000d5b8783b */ /* 0x000f2e0000000200 */
[C---:B-1----:R-:W-:Y:S08]  /*9780*/  HMMA.16816.F32 R180, R12.reuse, R32, R180 ;  /* 0x000000200cb4723c */ /* 0x042ff000000018b4 */
[C---:B------:R-:W-:Y:S01]  /*9790*/  HMMA.16816.F32 R176, R12.reuse, R34, R176 ;  /* 0x000000220cb0723c */ /* 0x040fe200000018b0 */
[----:B------:R-:W1:Y:S07]  /*97a0*/  LDSM.16.M88.4 R32, [R212] ;  /* 0x00000000d420783b */ /* 0x000e6e0000000200 */
[C---:B---3--:R-:W-:Y:S08]  /*97b0*/  HMMA.16816.F32 R172, R12.reuse, R192, R172 ;  /* 0x000000c00cac723c */ /* 0x048ff000000018ac */
[----:B------:R-:W-:Y:S01]  /*97c0*/  HMMA.16816.F32 R168, R12, R194, R168 ;  /* 0x000000c20ca8723c */ /* 0x000fe200000018a8 */
[----:B------:R-:W-:Y:S04]  /*97d0*/  LDSM.16.M88.4 R12, [R230+0x4000] ;  /* 0x00400000e60c783b */ /* 0x000fe80000000200 */
[----:B------:R-:W3:Y:S03]  /*97e0*/  LDSM.16.M88.4 R192, [R227+0xc000] ;  /* 0x00c00000e3c0783b */ /* 0x000ee60000000200 */
        /* <DEDUP_REMOVED lines=13> */
[C---:B---3--:R-:W-:Y:S08]  /*98c0*/  HMMA.16816.F32 R4, R12.reuse, R192, R4 ;  /* 0x000000c00c04723c */ /* 0x048ff00000001804 */
[C---:B------:R-:W-:Y:S01]  /*98d0*/  HMMA.16816.F32 R24, R12.reuse, R194, R24 ;  /* 0x000000c20c18723c */ /* 0x040fe20000001818 */
[----:B------:R-:W3:Y:S07]  /*98e0*/  LDSM.16.M88.4 R192, [R220+0x5000] ;  /* 0x00500000dcc0783b */ /* 0x000eee0000000200 */
[C---:B--2---:R-:W-:Y:S08]  /*98f0*/  HMMA.16816.F32 R180, R12.reuse, R28, R180 ;  /* 0x0000001c0cb4723c */ /* 0x044ff000000018b4 */
[C---:B------:R-:W-:Y:S01]  /*9900*/  HMMA.16816.F32 R176, R12.reuse, R30, R176 ;  /* 0x0000001e0cb0723c */ /* 0x040fe200000018b0 */
[----:B------:R-:W2:Y:S07]  /*9910*/  LDSM.16.M88.4 R28, [R220+0x5800] ;  /* 0x00580000dc1c783b */ /* 0x000eae0000000200 */
[C---:B-----5:R-:W-:Y:S08]  /*9920*/  HMMA.16816.F32 R20, R12.reuse, R188, R20 ;  /* 0x000000bc0c14723c */ /* 0x060ff00000001814 */
[C---:B------:R-:W-:Y:S01]  /*9930*/  HMMA.16816.F32 R16, R12.reuse, R190, R16 ;  /* 0x000000be0c10723c */ /* 0x040fe20000001810 */
[----:B------:R-:W-:Y:S07]  /*9940*/  LDSM.16.M88.4 R188, [R233+0xe000] ;  /* 0x00e00000e9bc783b */ /* 0x000fee0000000200 */
        /* <DEDUP_REMOVED lines=12> */
[----:B------:R-:W-:Y:S07]  /*9a10*/  LDSM.16.M88.4 R192, [R232+0x6000] ;  /* 0x00600000e8c0783b */ /* 0x000fee0000000200 */
[C---:B--2---:R-:W-:Y:S08]  /*9a20*/  HMMA.16816.F32 R172, R8.reuse, R28, R172 ;  /* 0x0000001c08ac723c */ /* 0x044ff000000018ac */
[----:B------:R-:W-:Y:S01]  /*9a30*/  HMMA.16816.F32 R168, R8, R30, R168 ;  /* 0x0000001e08a8723c */ /* 0x000fe200000018a8 */
[----:B------:R-:W2:Y:S04]  /*9a40*/  LDSM.16.M88.4 R8, [R211] ;  /* 0x00000000d308783b */ /* 0x000ea80000000200 */
[----:B------:R-:W3:Y:S03]  /*9a50*/  LDSM.16.M88.4 R28, [R233+0xf800] ;  /* 0x00f80000e91c783b */ /* 0x000ee60000000200 */
[C---:B----4-:R-:W-:Y:S08]  /*9a60*/  HMMA.16816.F32 R4, R12.reuse, R188, R4 ;  /* 0x000000bc0c04723c */ /* 0x050ff00000001804 */
[C---:B------:R-:W-:Y:S01]  /*9a70*/  HMMA.16816.F32 R24, R12.reuse, R190, R24 ;  /* 0x000000be0c18723c */ /* 0x040fe20000001818 */
[----:B------:R-:W-:Y:S07]  /*9a80*/  LDSM.16.M88.4 R188, [R209] ;  /* 0x00000000d1bc783b */ /* 0x000fee0000000200 */
[C---:B-1----:R-:W-:Y:S08]  /*9a90*/  HMMA.16816.F32 R20, R12.reuse, R32, R20 ;  /* 0x000000200c14723c */ /* 0x042ff00000001814 */
[C---:B------:R-:W-:Y:S01]  /*9aa0*/  HMMA.16816.F32 R16, R12.reuse, R34, R16 ;  /* 0x000000220c10723c */ /* 0x040fe20000001810 */
[----:B------:R-:W1:Y:S07]  /*9ab0*/  LDSM.16.M88.4 R32, [R230+0x6000] ;  /* 0x00600000e620783b */ /* 0x000e6e0000000200 */
[----:B------:R-:W-:Y:S08]  /*9ac0*/  HMMA.16816.F32 R180, R12, R184, R180 ;  /* 0x000000b80cb4723c */ /* 0x000ff000000018b4 */
[----:B--2---:R-:W-:Y:S08]  /*9ad0*/  HMMA.16816.F32 R4, R192, R8, R4 ;  /* 0x00000008c004723c */ /* 0x004ff00000001804 */
[C---:B------:R-:W-:Y:S01]  /*9ae0*/  HMMA.16816.F32 R176, R12.reuse, R186, R176 ;  /* 0x000000ba0cb0723c */ /* 0x040fe200000018b0 */
[----:B------:R-:W2:Y:S07]  /*9af0*/  LDSM.16.M88.4 R184, [R208] ;  /* 0x00000000d0b8783b */ /* 0x000eae0000000200 */
[C---:B---3--:R-:W-:Y:S08]  /*9b00*/  HMMA.16816.F32 R172, R12.reuse, R28, R172 ;  /* 0x0000001c0cac723c */ /* 0x048ff000000018ac */
[----:B------:R-:W-:Y:S01]  /*9b10*/  HMMA.16816.F32 R168, R12, R30, R168 ;  /* 0x0000001e0ca8723c */ /* 0x000fe200000018a8 */
[----:B------:R-:W-:Y:S04]  /*9b20*/  LDSM.16.M88.4 R12, [R229+0x6000] ;  /* 0x00600000e50c783b */ /* 0x000fe80000000200 */
[----:B------:R-:W-:Y:S03]  /*9b30*/  LDSM.16.M88.4 R28, [R227+0xe800] ;  /* 0x00e80000e31c783b */ /* 0x000fe60000000200 */
[----:B------:R-:W-:Y:S01]  /*9b40*/  HMMA.16816.F32 R24, R192, R10, R24 ;  /* 0x0000000ac018723c */ /* 0x000fe20000001818 */
[----:B------:R-:W3:Y:S07]  /*9b50*/  LDSM.16.M88.4 R8, [R220+0x6000] ;  /* 0x00600000dc08783b */ /* 0x000eee0000000200 */
[----:B-1----:R-:W-:Y:S08]  /*9b60*/  HMMA.16816.F32 R4, R32, R196, R4 ;  /* 0x000000c42004723c */ /* 0x002ff00000001804 */
[C---:B------:R-:W-:Y:S08]  /*9b70*/  HMMA.16816.F32 R20, R192.reuse, R200, R20 ;  /* 0x000000c8c014723c */ /* 0x040ff00000001814 */
[C---:B--2---:R-:W-:Y:S08]  /*9b80*/  HMMA.16816.F32 R172, R192.reuse, R184, R172 ;  /* 0x000000b8c0ac723c */ /* 0x044ff000000018ac */
[----:B------:R-:W-:Y:S01]  /*9b90*/  HMMA.16816.F32 R168, R192, R186, R168 ;  /* 0x000000bac0a8723c */ /* 0x000fe200000018a8 */
[----:B------:R-:W1:Y:S07]  /*9ba0*/  LDSM.16.M88.4 R184, [R220+0x6800] ;  /* 0x00680000dcb8783b */ /* 0x000e6e0000000200 */
[----:B------:R-:W-:Y:S08]  /*9bb0*/  HMMA.16816.F32 R24, R32, R198, R24 ;  /* 0x000000c62018723c */ /* 0x000ff00000001818 */
[----:B---3--:R-:W-:Y:S07]  /*9bc0*/  HMMA.16816.F32 R4, R12, R8, R4 ;  /* 0x000000080c04723c */ /* 0x008fee0000001804 */
[----:B------:R-:W-:Y:S01]  /*9bd0*/  IMAD.U32 R9, RZ, RZ, UR28 ;  /* 0x0000001cff097e24 */ /* 0x000fe2000f8e00ff */
[----:B------:R-:W-:Y:S03]  /*9be0*/  HMMA.16816.F32 R16, R192, R202, R16 ;  /* 0x000000cac010723c */ /* 0x000fe60000001810 */
[----:B------:R-:W-:-:S05]  /*9bf0*/  IMAD R0, R9, 0x40, R238 ;  /* 0x0000004009007824 */ /* 0x000fca00078e02ee */
[----:B------:R-:W-:Y:S01]  /*9c00*/  HMMA.16816.F32 R180, R192, R188, R180 ;  /* 0x000000bcc0b4723c */ /* 0x000fe200000018b4 */
[----:B------:R-:W-:-:S07]  /*9c10*/  IADD3 R196, R0, 0x10, RZ ;  /* 0x0000001000c47810 */ /* 0x000fce0007ffe0ff */
[----:B------:R-:W-:Y:S01]  /*9c20*/  HMMA.16816.F32 R176, R192, R190, R176 ;  /* 0x000000bec0b0723c */ /* 0x000fe200000018b0 */
[----:B------:R-:W2:Y:S01]  /*9c30*/  LDSM.16.M88.4 R188, [R227+0xf000] ;  /* 0x00f00000e3bc783b */ /* 0x000ea20000000200 */
[----:B------:R-:W-:Y:S05]  /*9c40*/  I2F R195, R196 ;  /* 0x000000c400c37306 */ /* 0x000fea0000201400 */
[C---:B------:R-:W-:Y:S01]  /*9c50*/  IADD3 R192, R0.reuse, 0x1, RZ ;  /* 0x0000000100c07810 */ /* 0x040fe20007ffe0ff */
[----:B------:R-:W-:Y:S01]  /*9c60*/  HMMA.16816.F32 R20, R32, R28, R20 ;  /* 0x0000001c2014723c */ /* 0x000fe20000001814 */
[----:B------:R-:W-:Y:S02]  /*9c70*/  IADD3 R194, R0, 0x9, RZ ;  /* 0x0000000900c27810 */ /* 0x000fe40007ffe0ff */
[----:B------:R-:W3:Y:S01]  /*9c80*/  I2F R28, R192 ;  /* 0x000000c0001c7306 */ /* 0x000ee20000201400 */
[----:B------:R-:W-:-:S02]  /*9c90*/  ISETP.GE.AND P0, PT, R192, R167, PT ;  /* 0x000000a7c000720c */ /* 0x000fc40003f06270 */
[----:B------:R-:W-:Y:S02]  /*9ca0*/  ISETP.GE.AND P6, PT, R192, R2, PT ;  /* 0x00000002c000720c */ /* 0x000fe40003fc6270 */
[----:B------:R-:W-:Y:S01]  /*9cb0*/  HMMA.16816.F32 R24, R12, R10, R24 ;  /* 0x0000000a0c18723c */ /* 0x000fe20000001818 */
[----:B------:R-:W-:Y:S01]  /*9cc0*/  IADD3 R29, R0, 0x8, RZ ;  /* 0x00000008001d7810 */ /* 0x000fe20007ffe0ff */
[----:B------:R-:W4:Y:S01]  /*9cd0*/  LDSM.16.M88.4 R8, [R220+0x7000] ;  /* 0x00700000dc08783b */ /* 0x000f220000000200 */
[----:B------:R-:W5:Y:S02]  /*9ce0*/  I2F R192, R194 ;  /* 0x000000c200c07306 */ /* 0x000f640000201400 */
[----:B------:R-:W-:-:S03]  /*9cf0*/  ISETP.GE.AND P5, PT, R29, R167, PT ;  /* 0x000000a71d00720c */ /* 0x000fc60003fa6270 */
[----:B------:R-:W-:Y:S01]  /*9d00*/  HMMA.16816.F32 R16, R32, R30, R16 ;  /* 0x0000001e2010723c */ /* 0x000fe20000001810 */
[C---:B---3--:R-:W-:Y:S02]  /*9d10*/  FFMA.FTZ R5, R28.reuse, UR4, R5 ;  /* 0x000000041c057c23 */ /* 0x048fe40008010005 */
[----:B------:R3:W3:Y:S01]  /*9d20*/  I2F R193, R29 ;  /* 0x0000001d00c17306 */ /* 0x0006e20000201400 */
[----:B------:R-:W-:Y:S02]  /*9d30*/  FFMA.FTZ R7, R28, UR4, R7 ;  /* 0x000000041c077c23 */ /* 0x000fe40008010007 */
[----:B------:R-:W-:Y:S02]  /*9d40*/  FSEL R5, R5, -INF , !P0 ;  /* 0xff80000005057808 */ /* 0x000fe40004000000 */
[----:B-1----:R-:W-:Y:S01]  /*9d50*/  HMMA.16816.F32 R20, R12, R184, R20 ;  /* 0x000000b80c14723c */ /* 0x002fe20000001814 */
[----:B------:R-:W-:-:S06]  /*9d60*/  ISETP.GE.AND P0, PT, R29, R2, PT ;  /* 0x000000021d00720c */ /* 0x000fcc0003f06270 */
[----:B------:R-:W-:Y:S01]  /*9d70*/  FSEL R184, R7, -INF , !P6 ;  /* 0xff80000007b87808 */ /* 0x000fe20007000000 */
[----:B--2---:R-:W-:Y:S01]  /*9d80*/  HMMA.16816.F32 R180, R32, R188, R180 ;  /* 0x000000bc20b4723c */ /* 0x004fe200000018b4 */
[----:B------:R-:W-:Y:S01]  /*9d90*/  ISETP.GE.AND P6, PT, R194, R167, PT ;  /* 0x000000a7c200720c */ /* 0x000fe20003fc6270 */
[----:B-----5:R-:W-:Y:S01]  /*9da0*/  FFMA.FTZ R25, R192, UR4, R25 ;  /* 0x00000004c0197c23 */ /* 0x020fe20008010019 */
[----:B---3--:R-:W1:Y:S01]  /*9db0*/  LDSM.16.M88.4 R28, [R227+0xf800] ;  /* 0x00f80000e31c783b */ /* 0x008e620000000200 */
[C---:B------:R-:W-:Y:S01]  /*9dc0*/  FFMA.FTZ R24, R193.reuse, UR4, R24 ;  /* 0x00000004c1187c23 */ /* 0x040fe20008010018 */
[----:B------:R-:W-:Y:S01]  /*9dd0*/  IADD3 R185, R0, 0x11, RZ ;  /* 0x0000001100b97810 */ /* 0x000fe20007ffe0ff */
[----:B------:R-:W-:Y:S01]  /*9de0*/  FFMA.FTZ R26, R193, UR4, R26 ;  /* 0x00000004c11a7c23 */ /* 0x000fe2000801001a */
[----:B------:R-:W-:Y:S01]  /*9df0*/  FSEL R193, R25, -INF , !P6 ;  /* 0xff80000019c17808 */ /* 0x000fe20007000000 */
[----:B------:R-:W-:Y:S01]  /*9e00*/  HMMA.16816.F32 R16, R12, R186, R16 ;  /* 0x000000ba0c10723c */ /* 0x000fe20000001810 */
[----:B------:R-:W-:Y:S01]  /*9e10*/  FSEL R7, R24, -INF , !P5 ;  /* 0xff80000018077808 */ /* 0x000fe20006800000 */
[----:B------:R-:W-:Y:S01]  /*9e20*/  FFMA.FTZ R27, R192, UR4, R27 ;  /* 0x00000004c01b7c23 */ /* 0x000fe2000801001b */
[----:B------:R-:W-:Y:S01]  /*9e30*/  ISETP.GE.AND P5, PT, R194, R2, PT ;  /* 0x00000002c200720c */ /* 0x000fe20003fa6270 */
[----:B------:R-:W2:Y:S01]  /*9e40*/  I2F R198, R185 ;  /* 0x000000b900c67306 */ /* 0x000ea20000201400 */
[----:B------:R-:W-:-:S02]  /*9e50*/  IADD3 R194, R0, 0x18, RZ ;  /* 0x0000001800c27810 */ /* 0x000fc40007ffe0ff */
[----:B------:R-:W-:Y:S01]  /*9e60*/  FSEL R186, R26, -INF , !P0 ;  /* 0xff8000001aba7808 */ /* 0x000fe20004000000 */
[----:B------:R-:W-:Y:S01]  /*9e70*/  HMMA.16816.F32 R176, R32, R190, R176 ;  /* 0x000000be20b0723c */ /* 0x000fe200000018b0 */
[----:B------:R-:W-:Y:S01]  /*9e80*/  FSEL R188, R27, -INF , !P5 ;  /* 0xff8000001bbc7808 */ /* 0x000fe20006800000 */
[----:B------:R-:W-:Y:S01]  /*9e90*/  FFMA.FTZ R20, R195, UR4, R20 ;  /* 0x00000004c3147c23 */ /* 0x000fe20008010014 */
[----:B------:R-:W3:Y:S01]  /*9ea0*/  LDSM.16.M88.4 R24, [R220+0x7800] ;  /* 0x00780000dc18783b */ /* 0x000ee20000000200 */
[----:B------:R-:W5:Y:S01]  /*9eb0*/  I2F R191, R194 ;  /* 0x000000c200bf7306 */ /* 0x000f620000201400 */
[----:B------:R-:W-:Y:S01]  /*9ec0*/  ISETP.GE.AND P0, PT, R196, R167, PT ;  /* 0x000000a7c400720c */ /* 0x000fe20003f06270 */
[----:B------:R-:W-:-:S04]  /*9ed0*/  DEPBAR.LE SB0, 0x0 ;  /* 0x000080000000791a */ /* 0x000fc80000000000 */
[-C--:B------:R-:W-:Y:S01]  /*9ee0*/  ISETP.GE.AND P6, PT, R196, R2.reuse, PT ;  /* 0x00000002c400720c */ /* 0x080fe20003fc6270 */
[C---:B----4-:R-:W-:Y:S01]  /*9ef0*/  HMMA.16816.F32 R180, R12.reuse, R8, R180 ;  /* 0x000000080cb4723c */ /* 0x050fe200000018b4 */
[----:B------:R-:W-:Y:S01]  /*9f00*/  IADD3 R196, R0, 0x19, RZ ;  /* 0x0000001900c47810 */ /* 0x000fe20007ffe0ff */
[----:B--2---:R-:W-:Y:S01]  /*9f10*/  FFMA.FTZ R23, R198, UR4, R23 ;  /* 0x00000004c6177c23 */ /* 0x004fe20008010017 */
[----:B------:R-:W-:Y:S01]  /*9f20*/  FSEL R189, R20, -INF , !P0 ;  /* 0xff80000014bd7808 */ /* 0x000fe20004000000 */
[----:B------:R-:W-:Y:S01]  /*9f30*/  FFMA.FTZ R20, R195, UR4, R22 ;  /* 0x00000004c3147c23 */ /* 0x000fe20008010016 */
[----:B------:R-:W2:Y:S01]  /*9f40*/  I2F R192, R196 ;  /* 0x000000c400c07306 */ /* 0x000ea20000201400 */
[----:B------:R-:W-:Y:S01]  /*9f50*/  ISETP.GE.AND P0, PT, R185, R2, PT ;  /* 0x00000002b900720c */ /* 0x000fe20003f06270 */
[----:B------:R-:W-:Y:S01]  /*9f60*/  FFMA.FTZ R21, R198, UR4, R21 ;  /* 0x00000004c6157c23 */ /* 0x000fe20008010015 */
[----:B------:R-:W-:Y:S01]  /*9f70*/  IADD3 R8, R0, 0x20, RZ ;  /* 0x0000002000087810 */ /* 0x000fe20007ffe0ff */
[C---:B-----5:R-:W-:Y:S01]  /*9f80*/  FFMA.FTZ R16, R191.reuse, UR4, R16 ;  /* 0x00000004bf107c23 */ /* 0x060fe20008010010 */
[----:B------:R-:W-:Y:S01]  /*9f90*/  FSEL R20, R20, -INF , !P6 ;  /* 0xff80000014147808 */ /* 0x000fe20007000000 */
[----:B------:R-:W-:Y:S01]  /*9fa0*/  FFMA.FTZ R18, R191, UR4, R18 ;  /* 0x00000004bf127c23 */ /* 0x000fe20008010012 */
[----:B------:R-:W-:Y:S01]  /*9fb0*/  ISETP.GE.AND P6, PT, R194, R167, PT ;  /* 0x000000a7c200720c */ /* 0x000fe20003fc6270 */
[----:B------:R-:W4:Y:S01]  /*9fc0*/  I2F R9, R8 ;  /* 0x0000000800097306 */ /* 0x000f220000201400 */
[----:B------:R-:W-:Y:S01]  /*9fd0*/  FSEL R190, R23, -INF , !P0 ;  /* 0xff80000017be7808 */ /* 0x000fe20004000000 */
[----:B------:R-:W-:Y:S01]  /*9fe0*/  HMMA.16816.F32 R176, R12, R10, R176 ;  /* 0x0000000a0cb0723c */ /* 0x000fe200000018b0 */
[----:B------:R-:W-:-:S02]  /*9ff0*/  FSEL R23, R16, -INF , !P6 ;  /* 0xff80000010177808 */ /* 0x000fc40007000000 */
[-C--:B------:R-:W-:Y:S02]  /*a000*/  ISETP.GE.AND P5, PT, R185, R167.reuse, PT ;  /* 0x000000a7b900720c */ /* 0x080fe40003fa6270 */
[-C--:B------:R-:W-:Y:S01]  /*a010*/  ISETP.GE.AND P0, PT, R196, R167.reuse, PT ;  /* 0x000000a7c400720c */ /* 0x080fe20003f06270 */
[----:B--2---:R-:W-:Y:S01]  /*a020*/  FFMA.FTZ R17, R192, UR4, R17 ;  /* 0x00000004c0117c23 */ /* 0x004fe20008010011 */
[----:B------:R-:W-:Y:S01]  /*a030*/  FSEL R187, R21, -INF , !P5 ;  /* 0xff80000015bb7808 */ /* 0x000fe20006800000 */
[C---:B-1----:R-:W-:Y:S01]  /*a040*/  HMMA.16816.F32 R172, R32.reuse, R28, R172 ;  /* 0x0000001c20ac723c */ /* 0x042fe200000018ac */
[----:B------:R-:W-:Y:S01]  /*a050*/  ISETP.GE.AND P5, PT, R194, R2, PT ;  /* 0x00000002c200720c */ /* 0x000fe20003fa6270 */
[----:B------:R-:W-:Y:S01]  /*a060*/  FFMA.FTZ R19, R192, UR4, R19 ;  /* 0x00000004c0137c23 */ /* 0x000fe20008010013 */
[----:B------:R-:W-:Y:S02]  /*a070*/  FSEL R21, R17, -INF , !P0 ;  /* 0xff80000011157808 */ /* 0x000fe40004000000 */
[C---:B------:R-:W-:Y:S01]  /*a080*/  IADD3 R10, R0.reuse, 0x28, RZ ;  /* 0x00000028000a7810 */ /* 0x040fe20007ffe0ff */
[C---:B----4-:R-:W-:Y:S01]  /*a090*/  FFMA.FTZ R182, R9.reuse, UR4, R182 ;  /* 0x0000000409b67c23 */ /* 0x050fe200080100b6 */
[C---:B------:R-:W-:Y:S01]  /*a0a0*/  IADD3 R29, R0.reuse, 0x21, RZ ;  /* 0x00000021001d7810 */ /* 0x040fe20007ffe0ff */
[----:B------:R-:W-:Y:S01]  /*a0b0*/  HMMA.16816.F32 R168, R32, R30, R168 ;  /* 0x0000001e20a8723c */ /* 0x000fe200000018a8 */
[----:B------:R-:W-:Y:S01]  /*a0c0*/  IADD3 R17, R0, 0x29, RZ ;  /* 0x0000002900117810 */ /* 0x000fe20007ffe0ff */
[----:B------:R-:W1:Y:S01]  /*a0d0*/  I2F R11, R10 ;  /* 0x0000000a000b7306 */ /* 0x000e620000201400 */
[----:B------:R-:W-:Y:S01]  /*a0e0*/  FSEL R22, R18, -INF , !P5 ;  /* 0xff80000012167808 */ /* 0x000fe20006800000 */
[----:B------:R-:W-:Y:S01]  /*a0f0*/  FFMA.FTZ R180, R9, UR4, R180 ;  /* 0x0000000409b47c23 */ /* 0x000fe200080100b4 */
[----:B------:R-:W-:-:S02]  /*a100*/  ISETP.GE.AND P5, PT, R8, R167, PT ;  /* 0x000000a70800720c */ /* 0x000fc40003fa6270 */
[-C--:B------:R-:W-:Y:S02]  /*a110*/  ISETP.GE.AND P0, PT, R8, R2.reuse, PT ;  /* 0x000000020800720c */ /* 0x080fe40003f06270 */
[-C--:B------:R-:W-:Y:S01]  /*a120*/  ISETP.GE.AND P6, PT, R196, R2.reuse, PT ;  /* 0x00000002c400720c */ /* 0x080fe20003fc6270 */
[----:B------:R-:W2:Y:S01]  /*a130*/  I2F R16, R29 ;  /* 0x0000001d00107306 */ /* 0x000ea20000201400 */
[----:B------:R-:W-:Y:S02]  /*a140*/  FSEL R196, R182, -INF , !P0 ;  /* 0xff800000b6c47808 */ /* 0x000fe40004000000 */
[----:B------:R-:W-:Y:S02]  /*a150*/  FSEL R28, R19, -INF , !P6 ;  /* 0xff800000131c7808 */ /* 0x000fe40007000000 */
[-C--:B------:R-:W-:Y:S01]  /*a160*/  ISETP.GE.AND P6, PT, R29, R167.reuse, PT ;  /* 0x000000a71d00720c */ /* 0x080fe20003fc6270 */
[C---:B---3--:R-:W-:Y:S01]  /*a170*/  HMMA.16816.F32 R172, R12.reuse, R24, R172 ;  /* 0x000000180cac723c */ /* 0x048fe200000018ac */
[----:B------:R-:W-:Y:S01]  /*a180*/  FSEL R197, R180, -INF , !P5 ;  /* 0xff800000b4c57808 */ /* 0x000fe20006800000 */
[----:B------:R-:W3:Y:S01]  /*a190*/  I2F R8, R17 ;  /* 0x0000001100087306 */ /* 0x000ee20000201400 */
[----:B------:R-:W-:Y:S01]  /*a1a0*/  ISETP.GE.AND P0, PT, R10, R167, PT ;  /* 0x000000a70a00720c */ /* 0x000fe20003f06270 */
[----:B-1----:R-:W-:Y:S01]  /*a1b0*/  FFMA.FTZ R178, R11, UR4, R178 ;  /* 0x000000040bb27c23 */ /* 0x002fe200080100b2 */
[----:B------:R-:W-:Y:S01]  /*a1c0*/  ISETP.GE.AND P5, PT, R29, R2, PT ;  /* 0x000000021d00720c */ /* 0x000fe20003fa6270 */
[----:B------:R-:W-:Y:S01]  /*a1d0*/  FFMA.FTZ R176, R11, UR4, R176 ;  /* 0x000000040bb07c23 */ /* 0x000fe200080100b0 */
[C---:B------:R-:W-:Y:S01]  /*a1e0*/  IADD3 R9, R0.reuse, 0x30, RZ ;  /* 0x0000003000097810 */ /* 0x040fe20007ffe0ff */
[----:B------:R-:W-:Y:S01]  /*a1f0*/  HMMA.16816.F32 R168, R12, R26, R168 ;  /* 0x0000001a0ca8723c */ /* 0x000fe200000018a8 */
[----:B------:R-:W-:Y:S01]  /*a200*/  IADD3 R11, R0, 0x38, RZ ;  /* 0x00000038000b7810 */ /* 0x000fe20007ffe0ff */
[C---:B--2---:R-:W-:Y:S01]  /*a210*/  FFMA.FTZ R181, R16.reuse, UR4, R181 ;  /* 0x0000000410b57c23 */ /* 0x044fe200080100b5 */
[----:B------:R-:W1:Y:S01]  /*a220*/  I2F R19, R9 ;  /* 0x0000000900137306 */ /* 0x000e620000201400 */
[----:B------:R-:W-:Y:S01]  /*a230*/  FFMA.FTZ R183, R16, UR4, R183 ;  /* 0x0000000410b77c23 */ /* 0x000fe200080100b7 */
[----:B------:R-:W-:-:S02]  /*a240*/  FSEL R195, R176, -INF , !P0 ;  /* 0xff800000b0c37808 */ /* 0x000fc40004000000 */
[----:B------:R-:W-:Y:S02]  /*a250*/  FSEL R199, R181, -INF , !P6 ;  /* 0xff800000b5c77808 */ /* 0x000fe40007000000 */
[----:B------:R-:W-:Y:S01]  /*a260*/  ISETP.GE.AND P6, PT, R10, R2, PT ;  /* 0x000000020a00720c */ /* 0x000fe20003fc6270 */
[----:B---3--:R-:W-:Y:S01]  /*a270*/  FFMA.FTZ R177, R8, UR4, R177 ;  /* 0x0000000408b17c23 */ /* 0x008fe200080100b1 */
[----:B------:R-:W-:Y:S01]  /*a280*/  IADD3 R10, R0, 0x31, RZ ;  /* 0x00000031000a7810 */ /* 0x000fe20007ffe0ff */
[----:B------:R-:W-:Y:S01]  /*a290*/  FFMA.FTZ R179, R8, UR4, R179 ;  /* 0x0000000408b37c23 */ /* 0x000fe200080100b3 */
[----:B------:R-:W-:Y:S01]  /*a2a0*/  FSEL R192, R183, -INF , !P5 ;  /* 0xff800000b7c07808 */ /* 0x000fe20006800000 */
[----:B------:R-:W2:Y:S01]  /*a2b0*/  I2F R13, R11 ;  /* 0x0000000b000d7306 */ /* 0x000ea20000201400 */
[----:B------:R-:W-:Y:S02]  /*a2c0*/  ISETP.GE.AND P5, PT, R17, R167, PT ;  /* 0x000000a71100720c */ /* 0x000fe40003fa6270 */
[----:B------:R-:W-:-:S02]  /*a2d0*/  FSEL R198, R178, -INF , !P6 ;  /* 0xff800000b2c67808 */ /* 0x000fc40007000000 */
[----:B------:R-:W-:Y:S01]  /*a2e0*/  FSEL R201, R177, -INF , !P5 ;  /* 0xff800000b1c97808 */ /* 0x000fe20006800000 */
[----:B-1----:R-:W-:Y:S01]  /*a2f0*/  FFMA.FTZ R172, R19, UR4, R172 ;  /* 0x0000000413ac7c23 */ /* 0x002fe200080100ac */
[CC--:B------:R-:W-:Y:S01]  /*a300*/  ISETP.GE.AND P6, PT, R9.reuse, R167.reuse, PT ;  /* 0x000000a70900720c */ /* 0x0c0fe20003fc6270 */
[----:B------:R-:W1:Y:S01]  /*a310*/  I2F R16, R10 ;  /* 0x0000000a00107306 */ /* 0x000e620000201400 */
[-C--:B------:R-:W-:Y:S01]  /*a320*/  ISETP.GE.AND P5, PT, R9, R2.reuse, PT ;  /* 0x000000020900720c */ /* 0x080fe20003fa6270 */
[----:B------:R-:W-:Y:S01]  /*a330*/  FFMA.FTZ R174, R19, UR4, R174 ;  /* 0x0000000413ae7c23 */ /* 0x000fe200080100ae */
[-C--:B------:R-:W-:Y:S02]  /*a340*/  ISETP.GE.AND P0, PT, R17, R2.reuse, PT ;  /* 0x000000021100720c */ /* 0x080fe40003f06270 */
[----:B------:R-:W-:Y:S02]  /*a350*/  IADD3 R8, R0, 0x39, RZ ;  /* 0x0000003900087810 */ /* 0x000fe40007ffe0ff */
[----:B------:R-:W-:Y:S01]  /*a360*/  FSEL R194, R179, -INF , !P0 ;  /* 0xff800000b3c27808 */ /* 0x000fe20004000000 */
[----:B------:R-:W3:Y:S01]  /*a370*/  I2F R9, R0 ;  /* 0x0000000000097306 */ /* 0x000ee20000201400 */
[-C--:B------:R-:W-:Y:S01]  /*a380*/  ISETP.GE.AND P0, PT, R10, R167.reuse, PT ;  /* 0x000000a70a00720c */ /* 0x080fe20003f06270 */
[C---:B--2---:R-:W-:Y:S01]  /*a390*/  FFMA.FTZ R168, R13.reuse, UR4, R168 ;  /* 0x000000040da87c23 */ /* 0x044fe200080100a8 */
[----:B------:R-:W-:Y:S01]  /*a3a0*/  FSEL R185, R172, -INF , !P6 ;  /* 0xff800000acb97808 */ /* 0x000fe20007000000 */
[----:B------:R-:W-:Y:S01]  /*a3b0*/  FFMA.FTZ R170, R13, UR4, R170 ;  /* 0x000000040daa7c23 */ /* 0x000fe200080100aa */
[----:B------:R-:W-:Y:S01]  /*a3c0*/  FSEL R182, R174, -INF , !P5 ;  /* 0xff800000aeb67808 */ /* 0x000fe20006800000 */
[----:B------:R-:W-:Y:S01]  /*a3d0*/  BAR.SYNC.DEFER_BLOCKING 0x0 ;  /* 0x0000000000007b1d */ /* 0x000fe20000010000 */
[----:B------:R-:W-:Y:S01]  /*a3e0*/  ISETP.GE.AND P6, PT, R10, R2, PT ;  /* 0x000000020a00720c */ /* 0x000fe20003fc6270 */
[----:B-1----:R-:W-:Y:S01]  /*a3f0*/  FFMA.FTZ R173, R16, UR4, R173 ;  /* 0x0000000410ad7c23 */ /* 0x002fe200080100ad */
[----:B------:R-:W-:Y:S01]  /*a400*/  ISETP.GE.AND P5, PT, R0, R167, PT ;  /* 0x000000a70000720c */ /* 0x000fe20003fa6270 */
[----:B------:R-:W-:-:S02]  /*a410*/  FFMA.FTZ R175, R16, UR4, R175 ;  /* 0x0000000410af7c23 */ /* 0x000fc400080100af */
[----:B------:R-:W1:Y:S01]  /*a420*/  I2F R10, R8 ;  /* 0x00000008000a7306 */ /* 0x000e620000201400 */
[----:B------:R-:W-:Y:S02]  /*a430*/  FSEL R183, R173, -INF , !P0 ;  /* 0xff800000adb77808 */ /* 0x000fe40004000000 */
[----:B------:R-:W-:Y:S01]  /*a440*/  ISETP.GE.AND P0, PT, R0, R2, PT ;  /* 0x000000020000720c */ /* 0x000fe20003f06270 */
[----:B---3--:R-:W-:Y:S01]  /*a450*/  FFMA.FTZ R0, R9, UR4, R6 ;  /* 0x0000000409007c23 */ /* 0x008fe20008010006 */
[----:B------:R-:W-:Y:S01]  /*a460*/  FSEL R180, R175, -INF , !P6 ;  /* 0xff800000afb47808 */ /* 0x000fe20007000000 */
[----:B------:R-:W-:Y:S01]  /*a470*/  FFMA.FTZ R4, R9, UR4, R4 ;  /* 0x0000000409047c23 */ /* 0x000fe20008010004 */
[----:B------:R-:W-:Y:S02]  /*a480*/  ISETP.GE.AND P6, PT, R11, R167, PT ;  /* 0x000000a70b00720c */ /* 0x000fe40003fc6270 */
[----:B------:R-:W-:Y:S02]  /*a490*/  FSEL R0, R0, -INF , !P0 ;  /* 0xff80000000007808 */ /* 0x000fe40004000000 */
[----:B------:R-:W-:-:S02]  /*a4a0*/  PLOP3.LUT P0, PT, PT, PT, UP0, 0x80, 0x0 ;  /* 0x000000000000781c */ /* 0x000fc40003f0f008 */
[----:B------:R-:W-:Y:S02]  /*a4b0*/  FSEL R181, R168, -INF , !P6 ;  /* 0xff800000a8b57808 */ /* 0x000fe40007000000 */
[-C--:B------:R-:W-:Y:S01]  /*a4c0*/  ISETP.GE.AND P6, PT, R11, R2.reuse, PT ;  /* 0x000000020b00720c */ /* 0x080fe20003fc6270 */
[----:B-1----:R-:W-:Y:S01]  /*a4d0*/  FFMA.FTZ R171, R10, UR4, R171 ;  /* 0x000000040aab7c23 */ /* 0x002fe200080100ab */
[----:B------:R-:W-:Y:S02]  /*a4e0*/  FSEL R9, R4, -INF , !P5 ;  /* 0xff80000004097808 */ /* 0x000fe40006800000 */
[----:B------:R-:W-:Y:S02]  /*a4f0*/  FSEL R177, R170, -INF , !P6 ;  /* 0xff800000aab17808 */ /* 0x000fe40007000000 */
[----:B------:R-:W-:Y:S01]  /*a500*/  ISETP.GE.AND P6, PT, R8, R167, PT ;  /* 0x000000a70800720c */ /* 0x000fe20003fc6270 */
[----:B------:R-:W-:Y:S01]  /*a510*/  FFMA.FTZ R167, R10, UR4, R169 ;  /* 0x000000040aa77c23 */ /* 0x000fe200080100a9 */
[----:B------:R-:W-:-:S04]  /*a520*/  ISETP.GE.AND P5, PT, R8, R2, PT ;  /* 0x000000020800720c */ /* 0x000fc80003fa6270 */
[----:B------:R-:W-:Y:S02]  /*a530*/  FSEL R167, R167, -INF , !P6 ;  /* 0xff800000a7a77808 */ /* 0x000fe40007000000 */
[----:B------:R-:W-:Y:S01]  /*a540*/  FSEL R178, R171, -INF , !P5 ;  /* 0xff800000abb27808 */ /* 0x000fe20006800000 */
[----:B------:R-:W-:Y:S05]  /*a550*/  @!P0 BRA `(.L_x_2444) ;  /* 0x00000eb000008947 */ /* 0x000fea0003800000 */
[----:B------:R-:W-:-:S13]  /*a560*/  PLOP3.LUT P0, PT, PT, PT, UP6, 0x80, 0x0 ;  /* 0x000000000000781c */ /* 0x000fda0003f0f068 */
[----:B------:R-:W-:Y:S05]  /*a570*/  @!P0 BRA `(.L_x_2445) ;  /* 0x0000047000008947 */ /* 0x000fea0003800000 */
[----:B------:R-:W1:Y:S01]  /*a580*/  I2F.RP R8, UR13 ;  /* 0x0000000d00087d06 */ /* 0x000e620008209400 */
[----:B------:R-:W-:Y:S02]  /*a590*/  USHF.L.U32 UR5, UR28, 0x6, URZ ;  /* 0x000000061c057899 */ /* 0x000fe4000800063f */
[----:B------:R-:W-:Y:S02]  /*a5a0*/  UMOV UR14, URZ ;  /* 0x0000003f000e7c82 */ /* 0x000fe40008000000 */
[----:B------:R-:W-:Y:S02]  /*a5b0*/  UIADD3 UR12, UR5, -0x40, URZ ;  /* 0xffffffc0050c7890 */ /* 0x000fe4000fffe03f */
        /* <DEDUP_REMOVED lines=67> */
.L_x_2445:
[----:B------:R-:W-:-:S04]  /*a9f0*/  ULEA UR12, -UR10, URZ, 0x6 ;  /* 0x0000003f0a0c7291 */ /* 0x000fc8000f8e313f */
[----:B------:R-:W-:Y:S02]  /*aa00*/  USHF.R.S32.HI UR7, URZ, 0x1f, UR12 ;  /* 0x0000001f3f077899 */ /* 0x000fe4000801140c */
.L_x_2446:
[C---:B------:R-:W-:Y:S01]  /*aa10*/  @!P3 IADD3 R13, P0, R166.reuse, UR12, RZ ;  /* 0x0000000ca60dbc10 */ /* 0x040fe2000ff1e0ff */
[----:B------:R-:W-:Y:S01]  /*aa20*/  UIADD3 UR5, UP1, UP0, UR25, UR12, UR25 ;  /* 0x0000000c19057290 */ /* 0x000fe2000f83e019 */
[----:B------:R-:W-:Y:S01]  /*aa30*/  @!P2 IADD3 R11, P5, R166, UR12, RZ ;  /* 0x0000000ca60bac10 */ /* 0x000fe2000ffbe0ff */
[----:B------:R1:W-:Y:S01]  /*aa40*/  @P4 STS.128 [R239+0x8000], RZ ;  /* 0x008000ffef004388 */ /* 0x0003e20000000c00 */
[C---:B------:R-:W-:Y:S01]  /*aa50*/  @!P3 IADD3.X R4, R165.reuse, UR7, RZ, P0, !PT ;  /* 0x00000007a504bc10 */ /* 0x040fe200087fe4ff */
[----:B------:R-:W-:Y:S01]  /*aa60*/  UIADD3.X UR6, UR24, UR7, UR24, UP1, UP0 ;  /* 0x0000000718067290 */ /* 0x000fe20008fe0418 */
[----:B------:R-:W-:Y:S01]  /*aa70*/  @!P2 IADD3.X R2, R165, UR7, RZ, P5, !PT ;  /* 0x00000007a502ac10 */ /* 0x000fe2000affe4ff */
[----:B------:R-:W-:Y:S01]  /*aa80*/  BSSY B0, `(.L_x_2447) ;  /* 0x0000093000007945 */ /* 0x000fe20003800000 */
[----:B------:R-:W-:Y:S01]  /*aa90*/  @!P3 LEA R168, P0, R13, c[0x0][0x168], 0x1 ;  /* 0x00005a000da8ba11 */ /* 0x000fe200078008ff */
[----:B------:R-:W-:Y:S01]  /*aaa0*/  VOTEU.ALL UP0, P4 ;  /* 0x00000000003f7886 */ /* 0x000fe20002000000 */
[----:B------:R-:W-:-:S02]  /*aab0*/  @!P2 LEA R26, P5, R11, c[0x0][0x168], 0x1 ;  /* 0x00005a000b1aaa11 */ /* 0x000fc400078a08ff */
[----:B------:R-:W-:Y:S02]  /*aac0*/  @!P3 LEA.HI.X R169, R13, c[0x0][0x16c], R4, 0x1, P0 ;  /* 0x00005b000da9ba11 */ /* 0x000fe400000f0c04 */
[----:B------:R-:W-:Y:S01]  /*aad0*/  @!P2 LEA.HI.X R27, R11, c[0x0][0x16c], R2, 0x1, P5 ;  /* 0x00005b000b1baa11 */ /* 0x000fe200028f0c02 */
[----:B------:R-:W-:Y:S01]  /*aae0*/  IMAD.U32 R11, RZ, RZ, UR12 ;  /* 0x0000000cff0b7e24 */ /* 0x000fe2000f8e00ff */
[C---:B------:R-:W-:Y:S01]  /*aaf0*/  @!P1 IADD3 R13, P0, R166.reuse, UR12, RZ ;  /* 0x0000000ca60d9c10 */ /* 0x040fe2000ff1e0ff */
[----:B------:R-:W-:Y:S01]  /*ab00*/  IMAD.U32 R2, RZ, RZ, UR7 ;  /* 0x00000007ff027e24 */ /* 0x000fe2000f8e00ff */
[----:B------:R-:W-:Y:S02]  /*ab10*/  @!UP0 UIADD3 UR11, UP1, UR25, UR12, URZ ;  /* 0x0000000c190b8290 */ /* 0x000fe4000ff3e03f */
[----:B------:R-:W-:Y:S02]  /*ab20*/  @!P1 IADD3.X R4, R165, UR7, RZ, P0, !PT ;  /* 0x00000007a5049c10 */ /* 0x000fe400087fe4ff */
[----:B------:R-:W-:Y:S01]  /*ab30*/  @!P1 LEA R24, P0, R13, c[0x0][0x168], 0x1 ;  /* 0x00005a000d189a11 */ /* 0x000fe200078008ff */
[----:B------:R-:W-:Y:S01]  /*ab40*/  @!UP0 UIADD3.X UR9, UR24, UR7, URZ, UP1, !UPT ;  /* 0x0000000718098290 */ /* 0x000fe20008ffe43f */
[----:B------:R-:W-:-:S02]  /*ab50*/  @!P3 IADD3 R15, P6, P5, R166, UR25, R11 ;  /* 0x00000019a60fbc10 */ /* 0x000fc4000fdde00b */
[----:B------:R-:W-:Y:S01]  /*ab60*/  @!P1 LEA.HI.X R25, R13, c[0x0][0x16c], R4, 0x1, P0 ;  /* 0x00005b000d199a11 */ /* 0x000fe200000f0c04 */
[----:B------:R-:W-:Y:S01]  /*ab70*/  IMAD.U32 R4, RZ, RZ, UR7 ;  /* 0x00000007ff047e24 */ /* 0x000fe2000f8e00ff */
[--C-:B------:R-:W-:Y:S02]  /*ab80*/  @!P3 IADD3.X R8, R165, UR24, R2.reuse, P6, P5 ;  /* 0x00000018a508bc10 */ /* 0x100fe4000b7ea402 */
[----:B------:R-:W-:Y:S02]  /*ab90*/  @!P2 IADD3 R13, P5, P0, R166, UR25, R11 ;  /* 0x00000019a60dac10 */ /* 0x000fe4000f8be00b */
[----:B------:R-:W-:Y:S02]  /*aba0*/  @!P3 LEA R34, P6, R15, c[0x0][0x168], 0x1 ;  /* 0x00005a000f22ba11 */ /* 0x000fe400078c08ff */
[----:B------:R-:W-:Y:S02]  /*abb0*/  @!P2 IADD3.X R6, R165, UR24, R2, P5, P0 ;  /* 0x00000018a506ac10 */ /* 0x000fe4000afe0402 */
[----:B------:R-:W-:-:S02]  /*abc0*/  @!P2 LEA R18, P0, R13, c[0x0][0x168], 0x1 ;  /* 0x00005a000d12aa11 */ /* 0x000fc400078008ff */
[----:B------:R-:W-:Y:S02]  /*abd0*/  @!P4 LEA R170, P5, R11, R244, 0x1 ;  /* 0x000000f40baac211 */ /* 0x000fe400078a08ff */
[----:B------:R-:W-:Y:S01]  /*abe0*/  @!P2 LEA.HI.X R19, R13, c[0x0][0x16c], R6, 0x1, P0 ;  /* 0x00005b000d13aa11 */ /* 0x000fe200000f0c06 */
[----:B------:R-:W-:Y:S01]  /*abf0*/  IMAD.U32 R13, RZ, RZ, UR5 ;  /* 0x00000005ff0d7e24 */ /* 0x000fe2000f8e00ff */
[----:B------:R-:W-:Y:S01]  /*ac00*/  @!P4 LEA.HI.X R171, R11, R245, R4, 0x1, P5 ;  /* 0x000000f50babc211 */ /* 0x000fe200028f0c04 */
[----:B------:R-:W-:Y:S01]  /*ac10*/  IMAD.U32 R4, RZ, RZ, UR6 ;  /* 0x00000006ff047e24 */ /* 0x000fe2000f8e00ff */
[----:B------:R-:W-:Y:S02]  /*ac20*/  @!P1 IADD3 R11, P5, P0, R166, UR25, R11 ;  /* 0x00000019a60b9c10 */ /* 0x000fe4000f8be00b */
[----:B------:R-:W-:Y:S01]  /*ac30*/  @!P3 LEA.HI.X R35, R15, c[0x0][0x16c], R8, 0x1, P6 ;  /* 0x00005b000f23ba11 */ /* 0x000fe200030f0c08 */
[----:B------:R-:W-:Y:S01]  /*ac40*/  @!PT LDS RZ, [RZ] ;  /* 0x00000000fffff984 */ /* 0x000fe20000000800 */
[----:B------:R-:W-:Y:S01]  /*ac50*/  @!PT LDS RZ, [RZ] ;  /* 0x00000000fffff984 */ /* 0x000fe20000000800 */
[----:B------:R-:W-:Y:S01]  /*ac60*/  @!PT LDS RZ, [RZ] ;  /* 0x00000000fffff984 */ /* 0x000fe20000000800 */
[----:B------:R1:W-:Y:S01]  /*ac70*/  @!P4 LDGSTS.E.BYPASS.LTC128B.128 [R239+0x8000], [R170.64] ;  /* 0x08000000aaefcfae */ /* 0x0003e2000b901d62 */
[----:B------:R-:W-:-:S02]  /*ac80*/  @!P1 IADD3.X R2, R165, UR24, R2, P5, P0 ;  /* 0x00000018a5029c10 */ /* 0x000fc4000afe0402 */
[----:B------:R-:W-:Y:S01]  /*ac90*/  @!P4 LEA R32, P6, R13, R244, 0x1 ;  /* 0x000000f40d20c211 */ /* 0x000fe200078c08ff */
[----:B------:R1:W-:Y:S01]  /*aca0*/  @P3 STS.128 [R239+0xa000], RZ ;  /* 0x00a000ffef003388 */ /* 0x0003e20000000c00 */
[----:B------:R-:W-:Y:S02]  /*acb0*/  @!P1 LEA R16, P0, R11, c[0x0][0x168], 0x1 ;  /* 0x00005a000b109a11 */ /* 0x000fe400078008ff */
[----:B------:R-:W-:Y:S01]  /*acc0*/  @!P4 LEA.HI.X R33, R13, R245, R4, 0x1, P6 ;  /* 0x000000f50d21c211 */ /* 0x000fe200030f0c04 */
[----:B------:R-:W-:Y:S01]  /*acd0*/  @!PT LDS RZ, [RZ] ;  /* 0x00000000fffff984 */ /* 0x000fe20000000800 */
[----:B------:R-:W-:Y:S01]  /*ace0*/  @!PT LDS RZ, [RZ] ;  /* 0x00000000fffff984 */ /* 0x000fe20000000800 */
[----:B------:R-:W-:Y:S01]  /*acf0*/  @!PT LDS RZ, [RZ] ;  /* 0x00000000fffff984 */ /* 0x000fe20000000800 */
[----:B------:R1:W-:Y:S01]  /*ad00*/  @!P3 LDGSTS.E.BYPASS.LTC128B.128 [R239+0xa000], [R168.64+0x80] ;  /* 0x0a000080a8efbfae */ /* 0x0003e2000b901d62 */
[----:B------:R-:W-:Y:S02]  /*ad10*/  @!P1 LEA.HI.X R17, R11, c[0x0][0x16c], R2, 0x1, P0 ;  /* 0x00005b000b119a11 */ /* 0x000fe400000f0c02 */
[C---:B------:R-:W-:Y:S01]  /*ad20*/  @!P3 IADD3 R13, P5, R166.reuse, UR5, RZ ;  /* 0x00000005a60dbc10 */ /* 0x040fe2000ffbe0ff */
[----:B------:R1:W-:Y:S01]  /*ad30*/  @P2 STS.128 [R239+0xc000], RZ ;  /* 0x00c000ffef002388 */ /* 0x0003e20000000c00 */
[----:B------:R-:W-:-:S02]  /*ad40*/  @!P2 IADD3 R11, P0, R166, UR5, RZ ;  /* 0x00000005a60bac10 */ /* 0x000fc4000ff1e0ff */
[C---:B------:R-:W-:Y:S01]  /*ad50*/  @!P3 IADD3.X R4, R165.reuse, UR6, RZ, P5, !PT ;  /* 0x00000006a504bc10 */ /* 0x040fe2000affe4ff */
[----:B------:R-:W-:Y:S01]  /*ad60*/  @!PT LDS RZ, [RZ] ;  /* 0x00000000fffff984 */ /* 0x000fe20000000800 */
[----:B------:R-:W-:Y:S01]  /*ad70*/  @!PT LDS RZ, [RZ] ;  /* 0x00000000fffff984 */ /* 0x000fe20000000800 */
[----:B------:R-:W-:Y:S01]  /*ad80*/  @!PT LDS RZ, [RZ] ;  /* 0x00000000fffff984 */ /* 0x000fe20000000800 */
[----:B------:R1:W-:Y:S01]  /*ad90*/  @!P2 LDGSTS.E.BYPASS.LTC128B.128 [R239+0xc000], [R26.64+0x100] ;  /* 0x0c0001001aefafae */ /* 0x0003e2000b901d62 */
[----:B------:R-:W-:Y:S02]  /*ada0*/  @!P2 IADD3.X R2, R165, UR6, RZ, P0, !PT ;  /* 0x00000006a502ac10 */ /* 0x000fe400087fe4ff */
[----:B------:R-:W-:Y:S01]  /*adb0*/  @!P3 LEA R30, P5, R13, c[0x0][0x168], 0x1 ;  /* 0x00005a000d1eba11 */ /* 0x000fe200078a08ff */
[----:B------:R1:W-:Y:S01]  /*adc0*/  @P1 STS.128 [R239+0xe000], RZ ;  /* 0x00e000ffef001388 */ /* 0x0003e20000000c00 */
[----:B------:R-:W-:Y:S02]  /*add0*/  @!P2 LEA R14, P0, R11, c[0x0][0x168], 0x1 ;  /* 0x00005a000b0eaa11 */ /* 0x000fe400078008ff */
[----:B------:R-:W-:Y:S01]  /*ade0*/  @!P3 LEA.HI.X R31, R13, c[0x0][0x16c], R4, 0x1, P5 ;  /* 0x00005b000d1fba11 */ /* 0x000fe200028f0c04 */
[----:B------:R-:W-:Y:S01]  /*adf0*/  @!PT LDS RZ, [RZ] ;  /* 0x00000000fffff984 */ /* 0x000fe20000000800 */
[----:B------:R-:W-:Y:S01]  /*ae00*/  @!PT LDS RZ, [RZ] ;  /* 0x00000000fffff984 */ /* 0x000fe20000000800 */
[----:B------:R-:W-:Y:S01]  /*ae10*/  @!PT LDS RZ, [RZ] ;  /* 0x00000000fffff984 */ /* 0x000fe20000000800 */
[----:B------:R1:W-:Y:S01]  /*ae20*/  @!P1 LDGSTS.E.BYPASS.LTC128B.128 [R239+0xe000], [R24.64+0x180] ;  /* 0x0e00018018ef9fae */ /* 0x0003e2000b901d62 */
[----:B------:R-:W-:Y:S01]  /*ae30*/  @!P2 LEA.HI.X R15, R11, c[0x0][0x16c], R2, 0x1, P0 ;  /* 0x00005b000b0faa11 */ /* 0x000fe200000f0c02 */
[----:B------:R-:W-:Y:S01]  /*ae40*/  IMAD.U32 R11, RZ, RZ, UR11 ;  /* 0x0000000bff0b7e24 */ /* 0x000fe2000f8e00ff */
[----:B------:R-:W-:Y:S01]  /*ae50*/  @!P1 IADD3 R13, P5, R166, UR5, RZ ;  /* 0x00000005a60d9c10 */ /* 0x000fe2000ffbe0ff */
[----:B------:R-:W-:Y:S01]  /*ae60*/  IMAD.U32 R2, RZ, RZ, UR9 ;  /* 0x00000009ff027e24 */ /* 0x000fe2000f8e00ff */
[----:B------:R-:W-:Y:S01]  /*ae70*/  UIADD3 UR5, UP0, UR25, UR5, URZ ;  /* 0x0000000519057290 */ /* 0x000fe2000ff1e03f */
[----:B------:R1:W-:Y:S01]  /*ae80*/  @P4 STS.128 [R239+0x8800], RZ ;  /* 0x008800ffef004388 */ /* 0x0003e20000000c00 */
[----:B------:R-:W-:-:S02]  /*ae90*/  @!P1 IADD3.X R4, R165, UR6, RZ, P5, !PT ;  /* 0x00000006a5049c10 */ /* 0x000fc4000affe4ff */
[-C--:B------:R-:W-:Y:S01]  /*aea0*/  @!P4 LEA R174, P5, R11, R244.reuse, 0x1 ;  /* 0x000000f40baec211 */ /* 0x080fe200078a08ff */
[----:B------:R-:W-:Y:S01]  /*aeb0*/  UIADD3.X UR6, UR24, UR6, URZ, UP0, !UPT ;  /* 0x0000000618067290 */ /* 0x000fe200087fe43f */
[----:B------:R-:W-:Y:S02]  /*aec0*/  @!P1 LEA R172, P0, R13, c[0x0][0x168], 0x1 ;  /* 0x00005a000dac9a11 */ /* 0x000fe400078008ff */
[----:B------:R-:W-:Y:S01]  /*aed0*/  @!P4 LEA.HI.X R175, R11, R245, R2, 0x1, P5 ;  /* 0x000000f50bafc211 */ /* 0x000fe200028f0c02 */
[----:B------:R-:W-:Y:S01]  /*aee0*/  IMAD.U32 R11, RZ, RZ, UR5 ;  /* 0x00000005ff0b7e24 */ /* 0x000fe2000f8e00ff */
[----:B------:R-:W-:Y:S01]  /*aef0*/  @!P3 IADD3 R6, P5, R166, UR5, RZ ;  /* 0x00000005a606bc10 */ /* 0x000fe2000ffbe0ff */
[----:B------:R-:W-:Y:S01]  /*af00*/  IMAD.U32 R2, RZ, RZ, UR6 ;  /* 0x00000006ff027e24 */ /* 0x000fe2000f8e00ff */
[----:B------:R-:W-:Y:S01]  /*af10*/  @!P1 LEA.HI.X R173, R13, c[0x0][0x16c], R4, 0x1, P0 ;  /* 0x00005b000dad9a11 */ /* 0x000fe200000f0c04 */
[----:B------:R-:W-:Y:S01]  /*af20*/  @!PT LDS RZ, [RZ] ;  /* 0x00000000fffff984 */ /* 0x000fe20000000800 */
[----:B------:R-:W-:Y:S01]  /*af30*/  @!PT LDS RZ, [RZ] ;  /* 0x00000000fffff984 */ /* 0x000fe20000000800 */
[----:B------:R-:W-:Y:S01]  /*af40*/  @!PT LDS RZ, [RZ] ;  /* 0x00000000fffff984 */ /* 0x000fe20000000800 */
[----:B------:R1:W-:Y:S01]  /*af50*/  @!P4 LDGSTS.E.BYPASS.LTC128B.128 [R239+0x8800], [R174.64] ;  /* 0x08800000aeefcfae */ /* 0x0003e2000b901d62 */
[----:B------:R-:W-:-:S02]  /*af60*/  @!P4 LEA R202, P6, R11, R244, 0x1 ;  /* 0x000000f40bcac211 */ /* 0x000fc400078c08ff */
[----:B------:R-:W-:Y:S01]  /*af70*/  @!P2 IADD3 R4, P0, R166, UR5, RZ ;  /* 0x00000005a604ac10 */ /* 0x000fe2000ff1e0ff */
[----:B------:R1:W-:Y:S01]  /*af80*/  @P3 STS.128 [R239+0xa800], RZ ;  /* 0x00a800ffef003388 */ /* 0x0003e20000000c00 */
[----:B------:R-:W-:Y:S02]  /*af90*/  @!P3 IADD3.X R13, R165, UR6, RZ, P5, !PT ;  /* 0x00000006a50dbc10 */ /* 0x000fe4000affe4ff */
[----:B------:R-:W-:Y:S01]  /*afa0*/  @!P4 LEA.HI.X R203, R11, R245, R2, 0x1, P6 ;  /* 0x000000f50bcbc211 */ /* 0x000fe200030f0c02 */
[----:B------:R-:W-:Y:S01]  /*afb0*/  @!PT LDS RZ, [RZ] ;  /* 0x00000000fffff984 */ /* 0x000fe20000000800 */
[----:B------:R-:W-:Y:S01]  /*afc0*/  @!PT LDS RZ, [RZ] ;  /* 0x00000000fffff984 */ /* 0x000fe20000000800 */
[----:B------:R-:W-:Y:S01]  /*afd0*/  @!PT LDS RZ, [RZ] ;  /* 0x00000000fffff984 */ /* 0x000fe20000000800 */
[----:B------:R1:W-:Y:S01]  /*afe0*/  @!P3 LDGSTS.E.BYPASS.LTC128B.128 [R239+0xa800], [R34.64+0x80] ;  /* 0x0a80008022efbfae */ /* 0x0003e2000b901d62 */
[----:B------:R-:W-:Y:S02]  /*aff0*/  @!P3 LEA R12, P5, R6, c[0x0][0x168], 0x1 ;  /* 0x00005a00060cba11 */ /* 0x000fe400078a08ff */
[----:B------:R-:W-:Y:S01]  /*b000*/  @!P2 IADD3.X R11, R165, UR6, RZ, P0, !PT ;  /* 0x00000006a50bac10 */ /* 0x000fe200087fe4ff */
[----:B------:R1:W-:Y:S01]  /*b010*/  @P2 STS.128 [R239+0xc800], RZ ;  /* 0x00c800ffef002388 */ /* 0x0003e20000000c00 */
[----:B------:R-:W-:-:S02]  /*b020*/  @!P2 LEA R10, P0, R4, c[0x0][0x168], 0x1 ;  /* 0x00005a00040aaa11 */ /* 0x000fc400078008ff */
[----:B------:R-:W-:Y:S01]  /*b030*/  @!P3 LEA.HI.X R13, R6, c[0x0][0x16c], R13, 0x1, P5 ;  /* 0x00005b00060dba11 */ /* 0x000fe200028f0c0d */
        /* <DEDUP_REMOVED lines=55> */
.L_x_2448:
[----:B------:R-:W-:Y:S05]  /*b3b0*/  BSYNC B0 ;  /* 0x0000000000007941 */ /* 0x000fea0003800000 */
.L_x_2447:
[----:B------:R-:W0:Y:S01]  /*b3c0*/  LDGDEPBAR ;  /* 0x00000000000079af */ /* 0x000e220000000000 */
[----:B-1----:R-:W-:Y:S02]  /*b3d0*/  IMAD.U32 R11, RZ, RZ, UR12 ;  /* 0x0000000cff0b7e24 */ /* 0x002fe4000f8e00ff */
[----:B------:R-:W-:-:S03]  /*b3e0*/  IMAD.U32 R2, RZ, RZ, UR7 ;  /* 0x00000007ff027e24 */ /* 0x000fc6000f8e00ff */
[----:B------:R-:W-:-:S04]  /*b3f0*/  LEA R244, P0, R11, R244, 0x1 ;  /* 0x000000f40bf47211 */ /* 0x000fc800078008ff */
[----:B------:R-:W-:Y:S02]  /*b400*/  LEA.HI.X R245, R11, R245, R2, 0x1, P0 ;  /* 0x000000f50bf57211 */ /* 0x000fe400000f0c02 */
.L_x_2444:
        /* <DEDUP_REMOVED lines=42> */
[----:B-1----:R-:W-:-:S04]  /*b6b0*/  FMNMX.FTZ R174, R11, R174, !PT ;  /* 0x000000ae0bae7209 */ /* 0x002fc80007810000 */
[C---:B------:R-:W-:Y:S01]  /*b6c0*/  FSETP.NEU.FTZ.AND P1, PT, R174.reuse, -INF , PT ;  /* 0xff800000ae00780b */ /* 0x040fe20003f3d000 */
[----:B------:R-:W-:Y:S01]  /*b6d0*/  FMUL.FTZ R166, R174, c[0x0][0x23c] ;  /* 0x00008f00aea67a20 */ /* 0x000fe20000410000 */
[----:B--2---:R-:W-:-:S04]  /*b6e0*/  FMNMX.FTZ R173, R2, R173, !PT ;  /* 0x000000ad02ad7209 */ /* 0x004fc80007810000 */
[----:B------:R-:W-:Y:S01]  /*b6f0*/  FSEL R166, R166, RZ, P1 ;  /* 0x000000ffa6a67208 */ /* 0x000fe20000800000 */
[C---:B------:R-:W-:Y:S01]  /*b700*/  FMUL.FTZ R179, R173.reuse, c[0x0][0x23c] ;  /* 0x00008f00adb37a20 */ /* 0x040fe20000410000 */
[----:B------:R-:W-:-:S03]  /*b710*/  FSETP.NEU.FTZ.AND P0, PT, R173, -INF , PT ;  /* 0xff800000ad00780b */ /* 0x000fc60003f1d000 */
[--C-:B------:R-:W-:Y:S01]  /*b720*/  FFMA.FTZ R171, R5, c[0x0][0x23c], -R166.reuse ;  /* 0x00008f0005ab7a23 */ /* 0x100fe200000108a6 */
[----:B------:R-:W-:Y:S01]  /*b730*/  FSEL R5, R174, RZ, P1 ;  /* 0x000000ffae057208 */ /* 0x000fe20000800000 */
[--C-:B------:R-:W-:Y:S01]  /*b740*/  FFMA.FTZ R172, R9, c[0x0][0x23c], -R166.reuse ;  /* 0x00008f0009ac7a23 */ /* 0x100fe200000108a6 */
[----:B------:R-:W-:Y:S01]  /*b750*/  FSEL R6, R173, RZ, P0 ;  /* 0x000000ffad067208 */ /* 0x000fe20000000000 */
[----:B------:R-:W-:Y:S01]  /*b760*/  FFMA.FTZ R170, R7, c[0x0][0x23c], -R166 ;  /* 0x00008f0007aa7a23 */ /* 0x000fe200000108a6 */
[----:B------:R-:W-:Y:S01]  /*b770*/  FSEL R179, R179, RZ, P0 ;  /* 0x000000ffb3b37208 */ /* 0x000fe20000000000 */
[----:B------:R-:W-:Y:S01]  /*b780*/  FADD.FTZ R4, R164, -R5 ;  /* 0x80000005a4047221 */ /* 0x000fe20000010000 */
[----:B------:R-:W-:Y:S01]  /*b790*/  MUFU.EX2 R171, R171 ;  /* 0x000000ab00ab7308 */ /* 0x000fe20000000800 */
[----:B------:R-:W-:Y:S01]  /*b7a0*/  FADD.FTZ R6, R3, -R6 ;  /* 0x8000000603067221 */ /* 0x000fe20000010000 */
[----:B------:R-:W1:Y:S01]  /*b7b0*/  LDSM.16.MT88.4 R8, [R225+0x10000] ;  /* 0x01000000e108783b */ /* 0x000e620000004200 */
[----:B------:R-:W-:-:S02]  /*b7c0*/  FFMA.FTZ R168, R0, c[0x0][0x23c], -R179 ;  /* 0x00008f0000a87a23 */ /* 0x000fc400000108b3 */
[--C-:B------:R-:W-:Y:S02]  /*b7d0*/  FFMA.FTZ R169, R193, c[0x0][0x23c], -R166.reuse ;  /* 0x00008f00c1a97a23 */ /* 0x100fe400000108a6 */
[--C-:B------:R-:W-:Y:S01]  /*b7e0*/  FFMA.FTZ R2, R184, c[0x0][0x23c], -R179.reuse ;  /* 0x00008f00b8027a23 */ /* 0x100fe200000108b3 */
[----:B------:R-:W2:Y:S01]  /*b7f0*/  MUFU.EX2 R172, R172 ;  /* 0x000000ac00ac7308 */ /* 0x000ea20000000800 */
[--C-:B------:R-:W-:Y:S02]  /*b800*/  FFMA.FTZ R0, R186, c[0x0][0x23c], -R179.reuse ;  /* 0x00008f00ba007a23 */ /* 0x100fe400000108b3 */
[----:B------:R-:W-:Y:S02]  /*b810*/  FFMA.FTZ R175, R188, c[0x0][0x23c], -R179 ;  /* 0x00008f00bcaf7a23 */ /* 0x000fe400000108b3 */
[----:B------:R-:W-:Y:S02]  /*b820*/  FMUL.FTZ R176, R4, c[0x0][0x23c] ;  /* 0x00008f0004b07a20 */ /* 0x000fe40000410000 */
[----:B------:R-:W-:Y:S01]  /*b830*/  FMUL.FTZ R3, R6, c[0x0][0x23c] ;  /* 0x00008f0006037a20 */ /* 0x000fe20000410000 */
[----:B------:R-:W-:Y:S01]  /*b840*/  MUFU.EX2 R170, R170 ;  /* 0x000000aa00aa7308 */ /* 0x000fe20000000800 */
[----:B------:R-:W-:-:S02]  /*b850*/  FFMA.FTZ R184, R189, c[0x0][0x23c], -R166 ;  /* 0x00008f00bdb87a23 */ /* 0x000fc400000108a6 */
[--C-:B------:R-:W-:Y:S02]  /*b860*/  FFMA.FTZ R191, R190, c[0x0][0x23c], -R179.reuse ;  /* 0x00008f00bebf7a23 */ /* 0x100fe400000108b3 */
[--C-:B------:R-:W-:Y:S02]  /*b870*/  FFMA.FTZ R186, R23, c[0x0][0x23c], -R166.reuse ;  /* 0x00008f0017ba7a23 */ /* 0x100fe400000108a6 */
[--C-:B------:R-:W-:Y:S01]  /*b880*/  FFMA.FTZ R189, R21, c[0x0][0x23c], -R166.reuse ;  /* 0x00008f0015bd7a23 */ /* 0x100fe200000108a6 */
[----:B------:R-:W4:Y:S01]  /*b890*/  MUFU.EX2 R169, R169 ;  /* 0x000000a900a97308 */ /* 0x000f220000000800 */
[----:B--2---:R-:W-:Y:S01]  /*b8a0*/  F2FP.PACK_AB R4, R171, R172 ;  /* 0x000000acab04723e */ /* 0x004fe200000000ff */
[--C-:B------:R-:W-:Y:S02]  /*b8b0*/  FFMA.FTZ R188, R20, c[0x0][0x23c], -R179.reuse ;  /* 0x00008f0014bc7a23 */ /* 0x100fe400000108b3 */
[--C-:B------:R-:W-:Y:S02]  /*b8c0*/  FFMA.FTZ R190, R22, c[0x0][0x23c], -R179.reuse ;  /* 0x00008f0016be7a23 */ /* 0x100fe400000108b3 */
[----:B------:R-:W-:Y:S01]  /*b8d0*/  LDSM.16.MT88.4 R20, [R226+0x10800] ;  /* 0x01080000e214783b */ /* 0x000fe20000004200 */
[----:B------:R-:W-:Y:S01]  /*b8e0*/  FFMA.FTZ R187, R187, c[0x0][0x23c], -R166 ;  /* 0x00008f00bbbb7a23 */ /* 0x000fe200000108a6 */
[----:B------:R-:W-:Y:S01]  /*b8f0*/  MUFU.EX2 R168, R168 ;  /* 0x000000a800a87308 */ /* 0x000fe20000000800 */
[----:B------:R-:W-:-:S02]  /*b900*/  FFMA.FTZ R193, R28, c[0x0][0x23c], -R179 ;  /* 0x00008f001cc17a23 */ /* 0x000fc400000108b3 */
[----:B------:R-:W-:Y:S01]  /*b910*/  LDSM.16.MT88.4 R28, [R228+0x12800] ;  /* 0x01280000e41c783b */ /* 0x000fe20000004200 */
[--C-:B------:R-:W-:Y:S02]  /*b920*/  FFMA.FTZ R200, R199, c[0x0][0x23c], -R166.reuse ;  /* 0x00008f00c7c87a23 */ /* 0x100fe400000108a6 */
[--C-:B------:R-:W-:Y:S02]  /*b930*/  FFMA.FTZ R202, R201, c[0x0][0x23c], -R166.reuse ;  /* 0x00008f00c9ca7a23 */ /* 0x100fe400000108a6 */
[----:B------:R-:W2:Y:S01]  /*b940*/  MUFU.EX2 R2, R2 ;  /* 0x0000000200027308 */ /* 0x000ea20000000800 */
[----:B----4-:R-:W-:Y:S01]  /*b950*/  F2FP.PACK_AB R6, R169, R170 ;  /* 0x000000aaa906723e */ /* 0x010fe200000000ff */
[----:B------:R-:W-:Y:S02]  /*b960*/  FFMA.FTZ R199, R192, c[0x0][0x23c], -R179 ;  /* 0x00008f00c0c77a23 */ /* 0x000fe400000108b3 */
[--C-:B------:R-:W-:Y:S02]  /*b970*/  FFMA.FTZ R197, R197, c[0x0][0x23c], -R166.reuse ;  /* 0x00008f00c5c57a23 */ /* 0x100fe400000108a6 */
[----:B------:R-:W-:-:S02]  /*b980*/  FFMA.FTZ R195, R195, c[0x0][0x23c], -R166 ;  /* 0x00008f00c3c37a23 */ /* 0x000fc400000108a6 */
[----:B------:R-:W-:Y:S01]  /*b990*/  MUFU.EX2 R0, R0 ;  /* 0x0000000000007308 */ /* 0x000fe20000000800 */
[--C-:B------:R-:W-:Y:S02]  /*b9a0*/  FFMA.FTZ R196, R196, c[0x0][0x23c], -R179.reuse ;  /* 0x00008f00c4c47a23 */ /* 0x100fe400000108b3 */
[--C-:B------:R-:W-:Y:S02]  /*b9b0*/  FFMA.FTZ R192, R198, c[0x0][0x23c], -R179.reuse ;  /* 0x00008f00c6c07a23 */ /* 0x100fe400000108b3 */
[----:B------:R-:W-:Y:S02]  /*b9c0*/  FFMA.FTZ R201, R194, c[0x0][0x23c], -R179 ;  /* 0x00008f00c2c97a23 */ /* 0x000fe400000108b3 */
[--C-:B------:R-:W-:Y:S01]  /*b9d0*/  FFMA.FTZ R194, R183, c[0x0][0x23c], -R166.reuse ;  /* 0x00008f00b7c27a23 */ /* 0x100fe200000108a6 */
[----:B------:R-:W4:Y:S01]  /*b9e0*/  MUFU.EX2 R175, R175 ;  /* 0x000000af00af7308 */ /* 0x000f220000000800 */
[----:B--2---:R-:W-:Y:S01]  /*b9f0*/  F2FP.PACK_AB R5, R2, R168 ;  /* 0x000000a80205723e */ /* 0x004fe200000000ff */
[----:B------:R-:W-:-:S02]  /*ba00*/  FFMA.FTZ R185, R185, c[0x0][0x23c], -R166 ;  /* 0x00008f00b9b97a23 */ /* 0x000fc400000108a6 */
[--C-:B------:R-:W-:Y:S02]  /*ba10*/  FFMA.FTZ R181, R181, c[0x0][0x23c], -R166.reuse ;  /* 0x00008f00b5b57a23 */ /* 0x100fe400000108a6 */
[----:B------:R-:W-:Y:S02]  /*ba20*/  FFMA.FTZ R198, R167, c[0x0][0x23c], -R166 ;  /* 0x00008f00a7c67a23 */ /* 0x000fe400000108a6 */
[----:B------:R-:W2:Y:S01]  /*ba30*/  MUFU.EX2 R176, R176 ;  /* 0x000000b000b07308 */ /* 0x000ea20000000800 */
[--C-:B------:R-:W-:Y:S01]  /*ba40*/  FFMA.FTZ R182, R182, c[0x0][0x23c], -R179.reuse ;  /* 0x00008f00b6b67a23 */ /* 0x100fe200000108b3 */
[----:B------:R-:W-:Y:S01]  /*ba50*/  LDSM.16.MT88.4 R164, [R228+0x11800] ;  /* 0x01180000e4a4783b */ /* 0x000fe20000004200 */
[--C-:B------:R-:W-:Y:S02]  /*ba60*/  FFMA.FTZ R183, R180, c[0x0][0x23c], -R179.reuse ;  /* 0x00008f00b4b77a23 */ /* 0x100fe400000108b3 */
[--C-:B------:R-:W-:Y:S02]  /*ba70*/  FFMA.FTZ R177, R177, c[0x0][0x23c], -R179.reuse ;  /* 0x00008f00b1b17a23 */ /* 0x100fe400000108b3 */
[----:B------:R-:W-:Y:S01]  /*ba80*/  FFMA.FTZ R178, R178, c[0x0][0x23c], -R179 ;  /* 0x00008f00b2b27a23 */ /* 0x000fe200000108b3 */
[----:B------:R-:W5:Y:S01]  /*ba90*/  MUFU.EX2 R3, R3 ;  /* 0x0000000300037308 */ /* 0x000f620000000800 */
[----:B----4-:R-:W-:Y:S01]  /*baa0*/  F2FP.PACK_AB R7, R175, R0 ;  /* 0x00000000af07723e */ /* 0x010fe200000000ff */
[----:B--2---:R-:W-:-:S06]  /*bab0*/  FMUL.FTZ R160, R160, R176 ;  /* 0x000000b0a0a07220 */ /* 0x004fcc0000410000 */
[----:B------:R-:W-:Y:S01]  /*bac0*/  MUFU.EX2 R184, R184 ;  /* 0x000000b800b87308 */ /* 0x000fe20000000800 */
[-C--:B------:R-:W-:Y:S02]  /*bad0*/  FMUL.FTZ R161, R161, R176.reuse ;  /* 0x000000b0a1a17220 */ /* 0x080fe40000410000 */
[-C--:B------:R-:W-:Y:S02]  /*bae0*/  FMUL.FTZ R156, R156, R176.reuse ;  /* 0x000000b09c9c7220 */ /* 0x080fe40000410000 */
[----:B------:R-:W-:Y:S02]  /*baf0*/  FMUL.FTZ R157, R157, R176 ;  /* 0x000000b09d9d7220 */ /* 0x000fe40000410000 */
[-C--:B-----5:R-:W-:Y:S01]  /*bb00*/  FMUL.FTZ R162, R162, R3.reuse ;  /* 0x00000003a2a27220 */ /* 0x0a0fe20000410000 */
[----:B------:R-:W2:Y:S01]  /*bb10*/  MUFU.EX2 R187, R187 ;  /* 0x000000bb00bb7308 */ /* 0x000ea20000000800 */
        /* <DEDUP_REMOVED lines=46> */
[----:B------:R-:W-:Y:S01]  /*be00*/  MUFU.EX2 R197, R197 ;  /* 0x000000c500c57308 */ /* 0x000fe20000000800 */
[----:B------:R-:W-:Y:S02]  /*be10*/  FMUL.FTZ R63, R63, R3 ;  /* 0x000000033f3f7220 */ /* 0x000fe40000410000 */
[-C--:B------:R-:W-:Y:S01]  /*be20*/  FMUL.FTZ R64, R64, R176.reuse ;  /* 0x000000b040407220 */ /* 0x080fe20000410000 */
[----:B------:R-:W-:Y:S01]  /*be30*/  HMMA.16816.F32 R56, R4, R14, R56 ;  /* 0x0000000e0438723c */ /* 0x000fe20000001838 */
[----:B------:R-:W3:Y:S01]  /*be40*/  LDSM.16.MT88.4 R12, [R225+0x12000] ;  /* 0x01200000e10c783b */ /* 0x000ee20000004200 */
        /* <DEDUP_REMOVED lines=32> */
[C---:B---3--:R-:W-:Y:S01]  /*c050*/  HMMA.16816.F32 R76, R4.reuse, R12, R76 ;  /* 0x0000000c044c723c */ /* 0x048fe2000000184c */
        /* <DEDUP_REMOVED lines=109> */
[C---:B---3--:R-:W-:Y:S01]  /*c730*/  HMMA.16816.F32 R148, R4.reuse, R12, R148 ;  /* 0x0000000c0494723c */ /* 0x048fe20000001894 */
[----:B------:R-:W-:Y:S02]  /*c740*/  FADD.FTZ R3, R2, R3 ;  /* 0x0000000302037221 */ /* 0x000fe40000010000 */
[----:B------:R-:W-:Y:S02]  /*c750*/  FADD.FTZ R170, R170, R171 ;  /* 0x000000abaaaa7221 */ /* 0x000fe40000010000 */
[----:B------:R-:W-:Y:S01]  /*c760*/  FADD.FTZ R0, R0, R3 ;  /* 0x0000000300007221 */ /* 0x000fe20000010000 */
[----:B------:R-:W-:Y:S01]  /*c770*/  MOV R3, R173 ;  /* 0x000000ad00037202 */ /* 0x000fe20000000f00 */
[----:B------:R-:W-:Y:S01]  /*c780*/  FADD.FTZ R169, R169, R170 ;  /* 0x000000aaa9a97221 */ /* 0x000fe20000010000 */
[----:B------:R-:W-:Y:S01]  /*c790*/  HMMA.16816.F32 R144, R4, R14, R144 ;  /* 0x0000000e0490723c */ /* 0x000fe20000001890 */
[----:B------:R-:W-:Y:S01]  /*c7a0*/  LDSM.16.MT88.4 R12, [R226+0x12800] ;  /* 0x01280000e20c783b */ /* 0x000fe20000004200 */
[----:B------:R-:W-:-:S05]  /*c7b0*/  FADD.FTZ R175, R175, R0 ;  /* 0x00000000afaf7221 */ /* 0x000fca0000010000 */
[----:B--2---:R-:W-:Y:S01]  /*c7c0*/  F2FP.PACK_AB R4, R187, R184 ;  /* 0x000000b8bb04723e */ /* 0x004fe200000000ff */
        /* <DEDUP_REMOVED lines=11> */
[----:B------:R-:W-:-:S05]  /*c880*/  FADD.FTZ R193, R193, R190 ;  /* 0x000000bec1c17221 */ /* 0x000fca0000010000 */
[C---:B------:R-:W-:Y:S01]  /*c890*/  HMMA.16816.F32 R40, R4.reuse, R22, R40 ;  /* 0x000000160428723c */ /* 0x040fe20000001828 */
[----:B------:R-:W2:Y:S07]  /*c8a0*/  LDSM.16.MT88.4 R20, [R228+0x14800] ;  /* 0x01480000e414783b */ /* 0x000eae0000004200 */
        /* <DEDUP_REMOVED lines=55> */
[----:B--2---:R-:W-:Y:S01]  /*cc20*/  HMMA.16816.F32 R60, R4, R20, R60 ;  /* 0x00000014043c723c */ /* 0x004fe2000000183c */
[----:B------:R-:W-:Y:S02]  /*cc30*/  FADD.FTZ R202, R202, R195 ;  /* 0x000000c3caca7221 */ /* 0x000fe40000010000 */
[----:B------:R-:W-:-:S05]  /*cc40*/  FADD.FTZ R201, R201, R192 ;  /* 0x000000c0c9c97221 */ /* 0x000fca0000010000 */
        /* <DEDUP_REMOVED lines=100> */
.L_x_2441:
[----:B------:R-:W-:-:S06]  /*d290*/  UISETP.GE.AND UP0, UPT, UR28, 0x1, UPT ;  /* 0x000000011c00788c */ /* 0x000fcc000bf06270 */
[----:B------:R-:W-:-:S13]  /*d2a0*/  PLOP3.LUT P0, PT, PT, PT, UP0, 0x80, 0x0 ;  /* 0x000000000000781c */ /* 0x000fda0003f0f008 */
[----:B------:R-:W-:Y:S05]  /*d2b0*/  @!P0 BRA `(.L_x_2449) ;  /* 0x00004b3000008947 */ /* 0x000fea0003800000 */
[----:B------:R-:W-:Y:S01]  /*d2c0*/  IABS R0, c[0x0][0x2d0] ;  /* 0x0000b40000007a13 */ /* 0x000fe20000000000 */
[----:B------:R-:W-:Y:S01]  /*d2d0*/  ULEA UR6, -UR8, URZ, 0x6 ;  /* 0x0000003f08067291 */ /* 0x000fe2000f8e313f */
[----:B------:R-:W-:Y:S01]  /*d2e0*/  IABS R4, c[0x0][0x2d0] ;  /* 0x0000b40000047a13 */ /* 0x000fe20000000000 */
[----:B------:R-:W-:Y:S01]  /*d2f0*/  ULEA UR20, -UR10, URZ, 0x6 ;  /* 0x0000003f0a147291 */ /* 0x000fe2000f8e313f */
[----:B------:R-:W-:Y:S01]  /*d300*/  MOV R165, R164 ;  /* 0x000000a400a57202 */ /* 0x000fe20000000f00 */
[----:B------:R-:W-:Y:S01]  /*d310*/  IMAD.MOV.U32 R7, RZ, RZ, R0 ;  /* 0x000000ffff077224 */ /* 0x000fe200078e0000 */
[----:B------:R-:W1:Y:S01]  /*d320*/  R2UR UR18, R4 ;  /* 0x00000000041273c2 */ /* 0x000e6200000e0000 */
[----:B------:R-:W-:Y:S01]  /*d330*/  UMOV UR10, URZ ;  /* 0x0000003f000a7c82 */ /* 0x000fe20008000000 */
[----:B------:R-:W-:Y:S01]  /*d340*/  IMAD.U32 R243, RZ, RZ, UR6 ;  /* 0x00000006fff37e24 */ /* 0x000fe2000f8e00ff */
[----:B------:R-:W-:Y:S02]  /*d350*/  UMOV UR8, URZ ;  /* 0x0000003f00087c82 */ /* 0x000fe40008000000 */
[----:B------:R-:W-:-:S02]  /*d360*/  USHF.R.S32.HI UR7, URZ, 0x1f, UR6 ;  /* 0x0000001f3f077899 */ /* 0x000fc40008011406 */
[----:B------:R-:W-:Y:S01]  /*d370*/  ULDC UR12, c[0x0][0x2d0] ;  /* 0x0000b400000c7ab9 */ /* 0x000fe20000000800 */
[----:B------:R-:W2:Y:S01]  /*d380*/  R2UR UR16, R7 ;  /* 0x00000000071073c2 */ /* 0x000ea200000e0000 */
[----:B------:R-:W-:Y:S02]  /*d390*/  ULDC UR5, c[0x0][0x2d0] ;  /* 0x0000b40000057ab9 */ /* 0x000fe40000000800 */
[----:B------:R-:W-:Y:S01]  /*d3a0*/  MOV R242, UR7 ;  /* 0x0000000700f27c02 */ /* 0x000fe20008000f00 */
[----:B------:R-:W-:Y:S02]  /*d3b0*/  UISETP.NE.AND UP1, UPT, URZ, UR12, UPT ;  /* 0x0000000c3f00728c */ /* 0x000fe4000bf25270 */
[----:B------:R-:W-:Y:S02]  /*d3c0*/  ULOP3.LUT UR17, URZ, UR12, URZ, 0x33, !UPT ;  /* 0x0000000c3f117292 */ /* 0x000fe4000f8e333f */
[----:B------:R-:W-:Y:S02]  /*d3d0*/  USHF.R.S32.HI UR13, URZ, 0x1f, UR20 ;  /* 0x0000001f3f0d7899 */ /* 0x000fe40008011414 */
[----:B------:R-:W-:-:S02]  /*d3e0*/  UISETP.NE.AND UP0, UPT, URZ, UR5, UPT ;  /* 0x000000053f00728c */ /* 0x000fc4000bf05270 */
[----:B------:R-:W-:Y:S02]  /*d3f0*/  ULOP3.LUT UR14, URZ, UR5, URZ, 0x33, !UPT ;  /* 0x000000053f0e7292 */ /* 0x000fe4000f8e333f */
        /* <DEDUP_REMOVED lines=16> */
[----:B------:R-:W-:Y:S02]  /*d500*/  UIMAD UR22, UR22, UR16, URZ ;  /* 0x00000010161672a4 */ /* 0x000fe4000f8e023f */
[----:B------:R-:W-:Y:S02]  /*d510*/  ULDC.64 UR10, c[0x0][0x1a0] ;  /* 0x00006800000a7ab9 */ /* 0x000fe40000000a00 */
[----:B------:R-:W-:-:S02]  /*d520*/  UIMAD.WIDE.U32 UR22, UR9, UR22, UR8 ;  /* 0x00000016091672a5 */ /* 0x000fc4000f8e0008 */
[----:B------:R-:W-:Y:S02]  /*d530*/  UMOV UR19, UR37 ;  /* 0x0000002500137c82 */ /* 0x000fe40008000000 */
[----:B------:R-:W-:-:S03]  /*d540*/  ULDC.64 UR8, c[0x0][0x198] ;  /* 0x0000660000087ab9 */ /* 0x000fc60000000a00 */
[----:B------:R-:W-:Y:S02]  /*d550*/  UMOV UR15, UR23 ;  /* 0x00000017000f7c82 */ /* 0x000fe40008000000 */
.L_x_2453:
        /* <DEDUP_REMOVED lines=18> */
[----:B-1----:R-:W-:Y:S04]  /*d680*/  UIMAD.WIDE.U32 UR40, UR19, UR37, URZ ;  /* 0x00000025132872a5 */ /* 0x002fe8000f8e003f */
[----:B------:R-:W-:Y:S02]  /*d690*/  UIADD3 UR36, -UR41, URZ, URZ ;  /* 0x0000003f29247290 */ /* 0x000fe4000fffe13f */
[----:B--2---:R-:W-:Y:S02]  /*d6a0*/  UIMAD.WIDE.U32 UR42, UR19, UR31, URZ ;  /* 0x0000001f132a72a5 */ /* 0x004fe4000f8e003f */
[----:B------:R-:W-:Y:S04]  /*d6b0*/  UIMAD UR37, UR18, UR36, UR37 ;  /* 0x00000024122572a4 */ /* 0x000fe8000f8e0225 */
[----:B------:R-:W-:Y:S02]  /*d6c0*/  UISETP.GT.U32.AND UP3, UPT, UR18, UR37, UPT ;  /* 0x000000251200728c */ /* 0x000fe4000bf64070 */
[----:B------:R-:W-:Y:S02]  /*d6d0*/  UMOV UR39, UR43 ;  /* 0x0000002b00277c82 */ /* 0x000fe40008000000 */
[----:B------:R-:W-:Y:S04]  /*d6e0*/  UIADD3 UR23, -UR39, URZ, URZ ;  /* 0x0000003f27177290 */ /* 0x000fe8000fffe13f */
[----:B------:R-:W-:Y:S03]  /*d6f0*/  UIMAD UR31, UR18, UR23, UR31 ;  /* 0x00000017121f72a4 */ /* 0x000fe6000f8e021f */
[----:B------:R-:W-:Y:S02]  /*d700*/  @!UP3 UIADD3 UR37, UR37, -UR18, URZ ;  /* 0x800000122525b290 */ /* 0x000fe4000fffe03f */
[----:B------:R-:W-:Y:S02]  /*d710*/  UISETP.GT.U32.AND UP2, UPT, UR18, UR31, UPT ;  /* 0x0000001f1200728c */ /* 0x000fe4000bf44070 */
[----:B------:R-:W-:Y:S02]  /*d720*/  UISETP.GE.U32.AND UP5, UPT, UR37, UR18, UPT ;  /* 0x000000122500728c */ /* 0x000fe4000bfa6070 */
[----:B------:R-:W-:Y:S02]  /*d730*/  @!UP3 UIADD3 UR41, UR41, 0x1, URZ ;  /* 0x000000012929b890 */ /* 0x000fe4000fffe03f */
[----:B------:R-:W-:Y:S05]  /*d740*/  UISETP.GE.AND UP3, UPT, UR38, URZ, UPT ;  /* 0x0000003f2600728c */ /* 0x000fea000bf66270 */
[----:B------:R-:W-:Y:S02]  /*d750*/  @!UP2 UIADD3 UR31, UR31, -UR18, URZ ;  /* 0x800000121f1fa290 */ /* 0x000fe4000fffe03f */
[----:B------:R-:W-:Y:S02]  /*d760*/  @!UP2 UIADD3 UR39, UR39, 0x1, URZ ;  /* 0x000000012727a890 */ /* 0x000fe4000fffe03f */
[----:B------:R-:W-:Y:S02]  /*d770*/  UISETP.GE.U32.AND UP4, UPT, UR31, UR18, UPT ;  /* 0x000000121f00728c */ /* 0x000fe4000bf86070 */
[----:B------:R-:W-:Y:S02]  /*d780*/  UISETP.GE.AND UP2, UPT, UR22, URZ, UPT ;  /* 0x0000003f1600728c */ /* 0x000fe4000bf46270 */
[----:B------:R-:W-:Y:S04]  /*d790*/  @UP5 UIADD3 UR41, UR41, 0x1, URZ ;  /* 0x0000000129295890 */ /* 0x000fe8000fffe03f */
[----:B------:R-:W-:Y:S03]  /*d7a0*/  @!UP3 UIADD3 UR41, -UR41, URZ, URZ ;  /* 0x0000003f2929b290 */ /* 0x000fe6000fffe13f */
[----:B------:R-:W-:Y:S02]  /*d7b0*/  @UP4 UIADD3 UR39, UR39, 0x1, URZ ;  /* 0x0000000127274890 */ /* 0x000fe4000fffe03f */
[----:B------:R-:W-:Y:S02]  /*d7c0*/  USEL UR41, UR17, UR41, !UP1 ;  /* 0x0000002911297287 */ /* 0x000fe4000c800000 */
[----:B------:R-:W-:Y:S04]  /*d7d0*/  @!UP2 UIADD3 UR39, -UR39, URZ, URZ ;  /* 0x0000003f2727a290 */ /* 0x000fe8000fffe13f */
[----:B------:R-:W-:Y:S01]  /*d7e0*/  USEL UR39, UR17, UR39, !UP1 ;  /* 0x0000002711277287 */ /* 0x000fe2000c800000 */
[----:B------:R-:W-:Y:S01]  /*d7f0*/  MOV R3, UR41 ;  /* 0x0000002900037c02 */ /* 0x000fe20008000f00 */
[----:B------:R-:W-:Y:S03]  /*d800*/  IMAD.U32 R2, RZ, RZ, UR41 ;  /* 0x00000029ff027e24 */ /* 0x000fe6000f8e00ff */
[----:B------:R-:W-:Y:S01]  /*d810*/  LEA R6, P0, R3, UR32, 0x2 ;  /* 0x0000002003067c11 */ /* 0x000fe2000f8010ff */
[----:B------:R-:W-:Y:S01]  /*d820*/  IMAD.U32 R4, RZ, RZ, UR39 ;  /* 0x00000027ff047e24 */ /* 0x000fe2000f8e00ff */
[----:B------:R-:W-:Y:S02]  /*d830*/  MOV R3, UR39 ;  /* 0x0000002700037c02 */ /* 0x000fe40008000f00 */
[----:B------:R-:W1:Y:S01]  /*d840*/  R2UR UR22, R6 ;  /* 0x00000000061673c2 */ /* 0x000e6200000e0000 */
[----:B------:R-:W-:Y:S02]  /*d850*/  LEA.HI.X.SX32 R7, R2, UR33, 0x2, P0 ;  /* 0x0000002102077c11 */ /* 0x000fe400080f16ff */
[----:B------:R-:W-:Y:S04]  /*d860*/  LEA R8, P1, R4, UR32, 0x2 ;  /* 0x0000002004087c11 */ /* 0x000fe8000f8210ff */
[----:B------:R-:W-:Y:S01]  /*d870*/  LEA.HI.X.SX32 R9, R3, UR33, 0x2, P1 ;  /* 0x0000002103097c11 */ /* 0x000fe200088f16ff */
[----:B------:R-:W2:Y:S08]  /*d880*/  R2UR UR23, R7 ;  /* 0x00000000071773c2 */ /* 0x000eb000000e0000 */
[----:B------:R-:W3:Y:S08]  /*d890*/  R2UR UR36, R8 ;  /* 0x00000000082473c2 */ /* 0x000ef000000e0000 */
[----:B------:R-:W4:Y:S01]  /*d8a0*/  R2UR UR37, R9 ;  /* 0x00000000092573c2 */ /* 0x000f2200000e0000 */
[----:B-1----:R-:W-:Y:S01]  /*d8b0*/  IMAD.U32 R4, RZ, RZ, UR22 ;  /* 0x00000016ff047e24 */ /* 0x002fe2000f8e00ff */
[----:B--2---:R-:W-:Y:S05]  /*d8c0*/  MOV R5, UR23 ;  /* 0x0000001700057c02 */ /* 0x004fea0008000f00 */
[----:B------:R1:W2:Y:S01]  /*d8d0*/  LDG.E R2, [R4.64] ;  /* 0x0000002204027981 */ /* 0x0002a2000c1e1900 */
[----:B---3--:R-:W-:Y:S01]  /*d8e0*/  IMAD.U32 R10, RZ, RZ, UR36 ;  /* 0x00000024ff0a7e24 */ /* 0x008fe2000f8e00ff */
[----:B------:R-:W-:Y:S04]  /*d8f0*/  UIADD3 UR36, UR41, -UR39, URZ ;  /* 0x8000002729247290 */ /* 0x000fe8000fffe03f */
[----:B------:R-:W-:Y:S01]  /*d900*/  UIMAD UR36, UR36, UR12, -0x40 ;  /* 0xffffffc0242474a4 */ /* 0x000fe2000f8e020c */
[----:B----4-:R-:W-:Y:S03]  /*d910*/  MOV R11, UR37 ;  /* 0x00000025000b7c02 */ /* 0x010fe60008000f00 */
        /* <DEDUP_REMOVED lines=18> */
.L_x_2450:
        /* <DEDUP_REMOVED lines=24> */
[-C--:B------:R-:W-:Y:S02]  /*dbc0*/  @!P3 LEA R14, P1, R246, R250.reuse, 0x1 ;  /* 0x000000faf60eb211 */ /* 0x080fe400078208ff */
[----:B------:R-:W-:Y:S01]  /*dbd0*/  IADD3.X R164, R166, UR26, RZ, P2, !PT ;  /* 0x0000001aa6a47c10 */ /* 0x000fe200097fe4ff */
[----:B------:R-:W-:Y:S01]  /*dbe0*/  @P4 STS.128 [R239+0x14000], RZ ;  /* 0x014000ffef004388 */ /* 0x000fe20000000c00 */
[CC--:B------:R-:W-:Y:S02]  /*dbf0*/  @!P4 LEA R18, P2, R246.reuse, R250.reuse, 0x1 ;  /* 0x000000faf612c211 */ /* 0x0c0fe400078408ff */
[CCC-:B------:R-:W-:Y:S01]  /*dc00*/  @!P3 LEA.HI.X R15, R246.reuse, R251.reuse, R166.reuse, 0x1, P1 ;  /* 0x000000fbf60fb211 */ /* 0x1c0fe200008f0ca6 */
[----:B------:R-:W-:Y:S01]  /*dc10*/  @!PT LDS RZ, [RZ] ;  /* 0x00000000fffff984 */ /* 0x000fe20000000800 */
[----:B------:R-:W-:Y:S01]  /*dc20*/  @!PT LDS RZ, [RZ] ;  /* 0x00000000fffff984 */ /* 0x000fe20000000800 */
[----:B------:R-:W-:Y:S01]  /*dc30*/  @!PT LDS RZ, [RZ] ;  /* 0x00000000fffff984 */ /* 0x000fe20000000800 */
[----:B------:R1:W-:Y:S01]  /*dc40*/  @!P4 LDGSTS.E.BYPASS.LTC128B.128 [R239+0x14000], [R2.64+0x100] ;  /* 0x1400010002efcfae */ /* 0x0003e2000b901d62 */
[-C--:B------:R-:W-:Y:S02]  /*dc50*/  @!P4 LEA.HI.X R19, R246, R251.reuse, R166, 0x1, P2 ;  /* 0x000000fbf613c211 */ /* 0x080fe400010f0ca6 */
[CC--:B------:R-:W-:Y:S01]  /*dc60*/  @!P6 LEA R26, P0, R167.reuse, R250.reuse, 0x1 ;  /* 0x000000faa71ae211 */ /* 0x0c0fe200078008ff */
[----:B------:R-:W-:Y:S01]  /*dc70*/  @P3 STS.128 [R239+0x16000], RZ ;  /* 0x016000ffef003388 */ /* 0x000fe20000000c00 */
[CC--:B------:R-:W-:Y:S02]  /*dc80*/  @!P5 LEA R202, P2, R167.reuse, R250.reuse, 0x1 ;  /* 0x000000faa7cad211 */ /* 0x0c0fe400078408ff */
[CCC-:B------:R-:W-:Y:S01]  /*dc90*/  @!P6 LEA.HI.X R27, R167.reuse, R251.reuse, R164.reuse, 0x1, P0 ;  /* 0x000000fba71be211 */ /* 0x1c0fe200000f0ca4 */
[----:B------:R-:W-:Y:S01]  /*dca0*/  @!PT LDS RZ, [RZ] ;  /* 0x00000000fffff984 */ /* 0x000fe20000000800 */
[----:B------:R-:W-:Y:S01]  /*dcb0*/  @!PT LDS RZ, [RZ] ;  /* 0x00000000fffff984 */ /* 0x000fe20000000800 */
[----:B------:R-:W-:Y:S01]  /*dcc0*/  @!PT LDS RZ, [RZ] ;  /* 0x00000000fffff984 */ /* 0x000fe20000000800 */
[----:B------:R1:W-:Y:S01]  /*dcd0*/  @!P3 LDGSTS.E.BYPASS.LTC128B.128 [R239+0x16000], [R2.64+0x180] ;  /* 0x1600018002efbfae */ /* 0x0003e2000b901d62 */
[CCC-:B------:R-:W-:Y:S02]  /*dce0*/  @!P5 LEA.HI.X R203, R167.reuse, R251.reuse, R164.reuse, 0x1, P2 ;  /* 0x000000fba7cbd211 */ /* 0x1c0fe400010f0ca4 */
[CC--:B------:R-:W-:Y:S01]  /*dcf0*/  @!P4 LEA R198, P1, R167.reuse, R250.reuse, 0x1 ;  /* 0x000000faa7c6c211 */ /* 0x0c0fe200078208ff */
[----:B------:R-:W-:Y:S01]  /*dd00*/  @P6 STS.128 [R239+0x10800], RZ ;  /* 0x010800ffef006388 */ /* 0x000fe20000000c00 */
[CC--:B------:R-:W-:Y:S02]  /*dd10*/  @!P3 LEA R34, P0, R167.reuse, R250.reuse, 0x1 ;  /* 0x000000faa722b211 */ /* 0x0c0fe400078008ff */
[CCC-:B------:R-:W-:Y:S01]  /*dd20*/  @!P4 LEA.HI.X R199, R167.reuse, R251.reuse, R164.reuse, 0x1, P1 ;  /* 0x000000fba7c7c211 */ /* 0x1c0fe200008f0ca4 */
[----:B------:R-:W-:Y:S01]  /*dd30*/  @!PT LDS RZ, [RZ] ;  /* 0x00000000fffff984 */ /* 0x000fe20000000800 */
[----:B------:R-:W-:Y:S01]  /*dd40*/  @!PT LDS RZ, [RZ] ;  /* 0x00000000fffff984 */ /* 0x000fe20000000800 */
[----:B------:R-:W-:Y:S01]  /*dd50*/  @!PT LDS RZ, [RZ] ;  /* 0x00000000fffff984 */ /* 0x000fe20000000800 */
[----:B------:R2:W-:Y:S01]  /*dd60*/  @!P6 LDGSTS.E.BYPASS.LTC128B.128 [R239+0x10800], [R30.64] ;  /* 0x108000001eefefae */ /* 0x0005e2000b901d62 */
[CC--:B------:R-:W-:Y:S02]  /*dd70*/  @!P3 LEA.HI.X R35, R167.reuse, R251.reuse, R164, 0x1, P0 ;  /* 0x000000fba723b211 */ /* 0x0c0fe400000f0ca4 */
[----:B------:R-:W-:Y:S01]  /*dd80*/  IADD3 R166, P2, R167, UR27, RZ ;  /* 0x0000001ba7a67c10 */ /* 0x000fe2000ff5e0ff */
[----:B------:R-:W-:Y:S03]  /*dd90*/  @P5 STS.128 [R239+0x12800], RZ ;  /* 0x012800ffef005388 */ /* 0x000fe60000000c00 */
[-C--:B------:R-:W-:Y:S01]  /*dda0*/  @!P6 LEA R12, P0, R166, R250.reuse, 0x1 ;  /* 0x000000faa60ce211 */ /* 0x080fe200078008ff */
[----:B------:R-:W-:Y:S01]  /*ddb0*/  @!PT LDS RZ, [RZ] ;  /* 0x00000000fffff984 */ /* 0x000fe20000000800 */
[----:B------:R-:W-:Y:S01]  /*ddc0*/  @!PT LDS RZ, [RZ] ;  /* 0x00000000fffff984 */ /* 0x000fe20000000800 */
[----:B------:R-:W-:Y:S01]  /*ddd0*/  @!PT LDS RZ, [RZ] ;  /* 0x00000000fffff984 */ /* 0x000fe20000000800 */
[----:B------:R3:W-:Y:S01]  /*dde0*/  @!P5 LDGSTS.E.BYPASS.LTC128B.128 [R239+0x12800], [R22.64+0x80] ;  /* 0x1280008016efdfae */ /* 0x0007e2000b901d62 */
[----:B------:R-:W-:Y:S02]  /*ddf0*/  IADD3.X R164, R164, UR26, RZ, P2, !PT ;  /* 0x0000001aa4a47c10 */ /* 0x000fe400097fe4ff */
[CC--:B------:R-:W-:Y:S01]  /*de00*/  @!P5 LEA R194, P2, R166.reuse, R250.reuse, 0x1 ;  /* 0x000000faa6c2d211 */ /* 0x0c0fe200078408ff */
[----:B------:R-:W-:Y:S01]  /*de10*/  @P4 STS.128 [R239+0x14800], RZ ;  /* 0x014800ffef004388 */ /* 0x000fe20000000c00 */
[CCC-:B------:R-:W-:Y:S02]  /*de20*/  @!P6 LEA.HI.X R13, R166.reuse, R251.reuse, R164.reuse, 0x1, P0 ;  /* 0x000000fba60de211 */ /* 0x1c0fe400000f0ca4 */
[CCC-:B------:R-:W-:Y:S01]  /*de30*/  @!P5 LEA.HI.X R195, R166.reuse, R251.reuse, R164.reuse, 0x1, P2 ;  /* 0x000000fba6c3d211 */ /* 0x1c0fe200010f0ca4 */
[----:B------:R-:W-:Y:S01]  /*de40*/  @!PT LDS RZ, [RZ] ;  /* 0x00000000fffff984 */ /* 0x000fe20000000800 */
[----:B------:R-:W-:Y:S01]  /*de50*/  @!PT LDS RZ, [RZ] ;  /* 0x00000000fffff984 */ /* 0x000fe20000000800 */
[----:B------:R-:W-:Y:S01]  /*de60*/  @!PT LDS RZ, [RZ] ;  /* 0x00000000fffff984 */ /* 0x000fe20000000800 */
[----:B------:R4:W-:Y:S01]  /*de70*/  @!P4 LDGSTS.E.BYPASS.LTC128B.128 [R239+0x14800], [R18.64+0x100] ;  /* 0x1480010012efcfae */ /* 0x0009e2000b901d62 */
[CC--:B------:R-:W-:Y:S02]  /*de80*/  @!P4 LEA R206, P1, R166.reuse, R250.reuse, 0x1 ;  /* 0x000000faa6cec211 */ /* 0x0c0fe400078208ff */
[C---:B------:R-:W-:Y:S01]  /*de90*/  @!P3 LEA R250, P0, R166.reuse, R250, 0x1 ;  /* 0x000000faa6fab211 */ /* 0x040fe200078008ff */
[----:B------:R-:W-:Y:S01]  /*dea0*/  @P3 STS.128 [R239+0x16800], RZ ;  /* 0x016800ffef003388 */ /* 0x000fe20000000c00 */
[CCC-:B------:R-:W-:Y:S02]  /*deb0*/  @!P4 LEA.HI.X R207, R166.reuse, R251.reuse, R164.reuse, 0x1, P1 ;  /* 0x000000fba6cfc211 */ /* 0x1c0fe400008f0ca4 */
[----:B------:R-:W-:Y:S01]  /*dec0*/  @!P3 LEA.HI.X R251, R166, R251, R164, 0x1, P0 ;  /* 0x000000fba6fbb211 */ /* 0x000fe200000f0ca4 */
[----:B------:R-:W-:Y:S01]  /*ded0*/  @!PT LDS RZ, [RZ] ;  /* 0x00000000fffff984 */ /* 0x000fe20000000800 */
[----:B------:R-:W-:Y:S01]  /*dee0*/  @!PT LDS RZ, [RZ] ;  /* 0x00000000fffff984 */ /* 0x000fe20000000800 */
[----:B------:R-:W-:Y:S01]  /*def0*/  @!PT LDS RZ, [RZ] ;  /* 0x00000000fffff984 */ /* 0x000fe20000000800 */
[----:B------:R5:W-:Y:S01]  /*df00*/  @!P3 LDGSTS.E.BYPASS.LTC128B.128 [R239+0x16800], [R14.64+0x180] ;  /* 0x168001800eefbfae */ /* 0x000be2000b901d62 */
[----:B------:R-:W-:Y:S03]  /*df10*/  PLOP3.LUT P0, PT, PT, PT, UP2, 0x80, 0x0 ;  /* 0x000000000000781c */ /* 0x000fe60003f0f028 */
        /* <DEDUP_REMOVED lines=42> */
[----:B------:R-:W5:Y:S04]  /*e1c0*/  LDSM.16.M88.4 R176, [R233+0x8800] ;  /* 0x00880000e9b0783b */ /* 0x000f680000000200 */
[----:B------:R-:W3:Y:S04]  /*e1d0*/  LDSM.16.M88.4 R180, [R233+0x9000] ;  /* 0x00900000e9b4783b */ /* 0x000ee80000000200 */
        /* <DEDUP_REMOVED lines=12> */
[C---:B-----5:R-:W-:Y:S08]  /*e2a0*/  HMMA.16816.F32 R12, R168.reuse, R176, RZ ;  /* 0x000000b0a80c723c */ /* 0x060ff000000018ff */
[C---:B----4-:R-:W-:Y:S01]  /*e2b0*/  HMMA.16816.F32 R16, R168.reuse, R178, RZ ;  /* 0x000000b2a810723c */ /* 0x050fe200000018ff */
[----:B------:R-:W2:Y:S07]  /*e2c0*/  LDSM.16.M88.4 R176, [R227+0x8000] ;  /* 0x00800000e3b0783b */ /* 0x000eae0000000200 */
[C---:B---3--:R-:W-:Y:S08]  /*e2d0*/  HMMA.16816.F32 R20, R168.reuse, R180, RZ ;  /* 0x000000b4a814723c */ /* 0x048ff000000018ff */
        /* <DEDUP_REMOVED lines=234> */
[----:B------:R-:W-:Y:S01]  /*f180*/  IMAD.U32 R166, RZ, RZ, UR37 ;  /* 0x00000025ffa67e24 */ /* 0x000fe2000f8e00ff */
[----:B------:R-:W-:Y:S01]  /*f190*/  UIADD3 UR36, UR39, -UR37, URZ ;  /* 0x8000002527247290 */ /* 0x000fe2000fffe03f */
[----:B------:R-:W-:Y:S01]  /*f1a0*/  MOV R3, UR39 ;  /* 0x0000002700037c02 */ /* 0x000fe20008000f00 */
[----:B------:R-:W-:Y:S01]  /*f1b0*/  IMAD.U32 R164, RZ, RZ, UR37 ;  /* 0x00000025ffa47e24 */ /* 0x000fe2000f8e00ff */
[----:B------:R-:W-:Y:S01]  /*f1c0*/  MOV R2, UR39 ;  /* 0x0000002700027c02 */ /* 0x000fe20008000f00 */
[----:B------:R-:W-:Y:S01]  /*f1d0*/  UIMAD UR36, UR36, UR5, -0x40 ;  /* 0xffffffc0242474a4 */ /* 0x000fe2000f8e0205 */
        /* <DEDUP_REMOVED lines=9> */
[----:B------:R-:W-:Y:S01]  /*f270*/  UIMAD UR10, UR9, UR36, URZ ;  /* 0x00000024090a72a4 */ /* 0x000fe2000f8e023f */
[----:B--2---:R-:W-:Y:S01]  /*f280*/  IMAD.U32 R167, RZ, RZ, UR11 ;  /* 0x0000000bffa77e24 */ /* 0x004fe2000f8e00ff */
[----:B------:R-:W-:Y:S02]  /*f290*/  USHF.R.S32.HI UR11, URZ, 0x1f, UR36 ;  /* 0x0000001f3f0b7899 */ /* 0x000fe40008011424 */
[----:B------:R-:W-:Y:S02]  /*f2a0*/  UIMAD.WIDE.U32 UR36, UR8, UR36, URZ ;  /* 0x00000024082472a5 */ /* 0x000fe4000f8e003f */
[----:B------:R1:W2:Y:S01]  /*f2b0*/  LDG.E R3, [R166.64] ;  /* 0x00000022a6037981 */ /* 0x0002a2000c1e1900 */
[----:B------:R-:W-:Y:S01]  /*f2c0*/  UIMAD UR10, UR11, UR8, UR10 ;  /* 0x000000080b0a72a4 */ /* 0x000fe2000f8e020a */
[----:B---3--:R-:W-:Y:S02]  /*f2d0*/  MOV R172, UR40 ;  /* 0x0000002800ac7c02 */ /* 0x008fe40008000f00 */
[----:B------:R-:W-:Y:S02]  /*f2e0*/  UMOV UR11, UR9 ;  /* 0x00000009000b7c82 */ /* 0x000fe40008000000 */
[----:B------:R-:W-:Y:S01]  /*f2f0*/  UIADD3 UR10, UR37, UR10, URZ ;  /* 0x0000000a250a7290 */ /* 0x000fe2000fffe03f */
[----:B----4-:R-:W-:Y:S05]  /*f300*/  IMAD.U32 R173, RZ, RZ, UR41 ;  /* 0x00000029ffad7e24 */ /* 0x010fea000f8e00ff */
[----:B------:R-:W2:Y:S01]  /*f310*/  LDG.E R2, [R172.64] ;  /* 0x00000022ac027981 */ /* 0x000ea2000c1e1900 */
[----:B-1----:R-:W-:Y:S01]  /*f320*/  IMAD.U32 R166, RZ, RZ, UR36 ;  /* 0x00000024ffa67e24 */ /* 0x002fe2000f8e00ff */
[----:B------:R-:W-:Y:S01]  /*f330*/  MOV R167, UR37 ;  /* 0x0000002500a77c02 */ /* 0x000fe20008000f00 */
        /* <DEDUP_REMOVED lines=8> */
.L_x_2452:
        /* <DEDUP_REMOVED lines=117> */
.L_x_2451:
[----:B------:R-:W-:Y:S01]  /*fb10*/  UIADD3 UR31, UR28, -0x1, URZ ;  /* 0xffffffff1c1f7890 */ /* 0x000fe2000fffe03f */
[----:B-1----:R-:W-:Y:S01]  /*fb20*/  LDSM.16.MT88.4 R180, [R225+0x12800] ;  /* 0x01280000e1b4783b */ /* 0x002fe20000004200 */
[----:B------:R-:W-:Y:S02]  /*fb30*/  UISETP.GT.AND UP2, UPT, UR28, 0x1, UPT ;  /* 0x000000011c00788c */ /* 0x000fe4000bf44270 */
[----:B------:R-:W-:Y:S02]  /*fb40*/  UMOV UR10, UR23 ;  /* 0x00000017000a7c82 */ /* 0x000fe40008000000 */
[----:B------:R-:W-:Y:S01]  /*fb50*/  MOV R3, UR31 ;  /* 0x0000001f00037c02 */ /* 0x000fe20008000f00 */
[----:B------:R-:W-:Y:S02]  /*fb60*/  UMOV UR11, UR22 ;  /* 0x00000016000b7c82 */ /* 0x000fe40008000000 */
[----:B------:R-:W-:Y:S01]  /*fb70*/  LDSM.16.MT88.4 R184, [R224+0x12800] ;  /* 0x01280000e0b8783b */ /* 0x000fe20000004200 */
[----:B------:R-:W-:Y:S01]  /*fb80*/  LEA R2, R3, R238, 0x6 ;  /* 0x000000ee03027211 */ /* 0x000fe200078e30ff */
[----:B------:R-:W-:Y:S03]  /*fb90*/  UMOV UR28, UR31 ;  /* 0x0000001f001c7c82 */ /* 0x000fe60008000000 */
[C---:B------:R-:W-:Y:S01]  /*fba0*/  IADD3 R174, R2.reuse, 0x1, RZ ;  /* 0x0000000102ae7810 */ /* 0x040fe20007ffe0ff */
[----:B------:R-:W-:Y:S01]  /*fbb0*/  I2F R177, R2 ;  /* 0x0000000200b17306 */ /* 0x000fe20000201400 */
[C---:B------:R-:W-:Y:S01]  /*fbc0*/  IADD3 R175, R2.reuse, 0x8, RZ ;  /* 0x0000000802af7810 */ /* 0x040fe20007ffe0ff */
[----:B------:R-:W-:Y:S01]  /*fbd0*/  LDSM.16.MT88.4 R188, [R228+0x14800] ;  /* 0x01480000e4bc783b */ /* 0x000fe20000004200 */
[C---:B------:R-:W-:Y:S02]  /*fbe0*/  IADD3 R168, R2.reuse, 0x9, RZ ;  /* 0x0000000902a87810 */ /* 0x040fe40007ffe0ff */
[C---:B------:R-:W-:Y:S02]  /*fbf0*/  IADD3 R173, R2.reuse, 0x10, RZ ;  /* 0x0000001002ad7810 */ /* 0x040fe40007ffe0ff */
[C---:B------:R-:W-:Y:S02]  /*fc00*/  IADD3 R169, R2.reuse, 0x18, RZ ;  /* 0x0000001802a97810 */ /* 0x040fe40007ffe0ff */
[C---:B------:R-:W-:Y:S01]  /*fc10*/  IADD3 R172, R2.reuse, 0x11, RZ ;  /* 0x0000001102ac7810 */ /* 0x040fe20007ffe0ff */
[----:B------:R-:W-:Y:S01]  /*fc20*/  I2F R174, R174 ;  /* 0x000000ae00ae7306 */ /* 0x000fe20000201400 */
[C---:B------:R-:W-:Y:S02]  /*fc30*/  IADD3 R170, R2.reuse, 0x19, RZ ;  /* 0x0000001902aa7810 */ /* 0x040fe40007ffe0ff */
[C---:B------:R-:W-:Y:S02]  /*fc40*/  IADD3 R171, R2.reuse, 0x20, RZ ;  /* 0x0000002002ab7810 */ /* 0x040fe40007ffe0ff */
[C---:B------:R-:W-:Y:S02]  /*fc50*/  IADD3 R166, R2.reuse, 0x21, RZ ;  /* 0x0000002102a67810 */ /* 0x040fe40007ffe0ff */
[C---:B------:R-:W-:Y:S02]  /*fc60*/  IADD3 R167, R2.reuse, 0x28, RZ ;  /* 0x0000002802a77810 */ /* 0x040fe40007ffe0ff */
[C---:B------:R-:W-:Y:S01]  /*fc70*/  IADD3 R164, R2.reuse, 0x29, RZ ;  /* 0x0000002902a47810 */ /* 0x040fe20007ffe0ff */
[----:B------:R-:W-:Y:S01]  /*fc80*/  I2F R175, R175 ;  /* 0x000000af00af7306 */ /* 0x000fe20000201400 */
[----:B------:R-:W-:Y:S09]  /*fc90*/  IADD3 R3, R2, 0x30, RZ ;  /* 0x0000003002037810 */ /* 0x000ff20007ffe0ff */
[----:B------:R-:W-:Y:S10]  /*fca0*/  I2F R168, R168 ;  /* 0x000000a800a87306 */ /* 0x000ff40000201400 */
        /* <DEDUP_REMOVED lines=8> */
[----:B------:R-:W1:Y:S02]  /*fd30*/  I2F R3, R3 ;  /* 0x0000000300037306 */ /* 0x000e640000201400 */
[----:B-1----:R-:W-:Y:S02]  /*fd40*/  FFMA.FTZ R30, R3, UR4, R30 ;  /* 0x00000004031e7c23 */ /* 0x002fe4000801001e */
[C---:B------:R-:W-:Y:S02]  /*fd50*/  FFMA.FTZ R6, R177.reuse, UR4, R6 ;  /* 0x00000004b1067c23 */ /* 0x040fe40008010006 */
[----:B------:R-:W-:Y:S02]  /*fd60*/  FFMA.FTZ R4, R177, UR4, R4 ;  /* 0x00000004b1047c23 */ /* 0x000fe40008010004 */
[C---:B------:R-:W-:Y:S02]  /*fd70*/  FFMA.FTZ R7, R174.reuse, UR4, R7 ;  /* 0x00000004ae077c23 */ /* 0x040fe40008010007 */
[----:B------:R-:W-:Y:S01]  /*fd80*/  FFMA.FTZ R5, R174, UR4, R5 ;  /* 0x00000004ae057c23 */ /* 0x000fe20008010005 */
[----:B------:R-:W-:Y:S01]  /*fd90*/  FMNMX.FTZ R174, R6, R0, !PT ;  /* 0x0000000006ae7209 */ /* 0x000fe20007810000 */
[C---:B------:R-:W-:Y:S02]  /*fda0*/  FFMA.FTZ R10, R175.reuse, UR4, R10 ;  /* 0x00000004af0a7c23 */ /* 0x040fe4000801000a */
[----:B------:R-:W-:Y:S01]  /*fdb0*/  FFMA.FTZ R8, R175, UR4, R8 ;  /* 0x00000004af087c23 */ /* 0x000fe20008010008 */
[----:B------:R-:W-:Y:S01]  /*fdc0*/  FMNMX.FTZ R175, R7, R174, !PT ;  /* 0x000000ae07af7209 */ /* 0x000fe20007810000 */
[----:B------:R-:W-:Y:S01]  /*fdd0*/  FFMA.FTZ R11, R168, UR4, R11 ;  /* 0x00000004a80b7c23 */ /* 0x000fe2000801000b */
[----:B------:R-:W-:Y:S01]  /*fde0*/  FMNMX.FTZ R174, R4, R165, !PT ;  /* 0x000000a504ae7209 */ /* 0x000fe20007810000 */
[C---:B------:R-:W-:Y:S01]  /*fdf0*/  FFMA.FTZ R14, R173.reuse, UR4, R14 ;  /* 0x00000004ad0e7c23 */ /* 0x040fe2000801000e */
[----:B------:R-:W-:Y:S01]  /*fe00*/  FMNMX.FTZ R176, R10, R175, !PT ;  /* 0x000000af0ab07209 */ /* 0x000fe20007810000 */
[----:B------:R-:W-:Y:S01]  /*fe10*/  FFMA.FTZ R12, R173, UR4, R12 ;  /* 0x00000004ad0c7c23 */ /* 0x000fe2000801000c */
[----:B------:R-:W-:Y:S01]  /*fe20*/  FMNMX.FTZ R177, R5, R174, !PT ;  /* 0x000000ae05b17209 */ /* 0x000fe20007810000 */
[C---:B------:R-:W-:Y:S01]  /*fe30*/  FFMA.FTZ R16, R169.reuse, UR4, R16 ;  /* 0x00000004a9107c23 */ /* 0x040fe20008010010 */
[----:B------:R-:W-:Y:S01]  /*fe40*/  IADD3 R173, R2, 0x38, RZ ;  /* 0x0000003802ad7810 */ /* 0x000fe20007ffe0ff */
[----:B------:R-:W-:Y:S01]  /*fe50*/  FFMA.FTZ R18, R169, UR4, R18 ;  /* 0x00000004a9127c23 */ /* 0x000fe20008010012 */
[----:B------:R-:W-:Y:S01]  /*fe60*/  FMNMX.FTZ R175, R11, R176, !PT ;  /* 0x000000b00baf7209 */ /* 0x000fe20007810000 */
[----:B------:R-:W-:Y:S01]  /*fe70*/  FFMA.FTZ R9, R168, UR4, R9 ;  /* 0x00000004a8097c23 */ /* 0x000fe20008010009 */
[----:B------:R-:W-:Y:S01]  /*fe80*/  FMNMX.FTZ R174, R8, R177, !PT ;  /* 0x000000b108ae7209 */ /* 0x000fe20007810000 */
[----:B------:R1:W2:Y:S01]  /*fe90*/  I2F R169, R173 ;  /* 0x000000ad00a97306 */ /* 0x0002a20000201400 */
[----:B------:R-:W-:Y:S01]  /*fea0*/  FFMA.FTZ R15, R172, UR4, R15 ;  /* 0x00000004ac0f7c23 */ /* 0x000fe2000801000f */
[----:B------:R-:W-:Y:S01]  /*feb0*/  IADD3 R168, R2, 0x31, RZ ;  /* 0x0000003102a87810 */ /* 0x000fe20007ffe0ff */
[----:B------:R-:W-:Y:S01]  /*fec0*/  FFMA.FTZ R13, R172, UR4, R13 ;  /* 0x00000004ac0d7c23 */ /* 0x000fe2000801000d */
[----:B------:R-:W-:Y:S01]  /*fed0*/  FMNMX.FTZ R172, R14, R175, !PT ;  /* 0x000000af0eac7209 */ /* 0x000fe20007810000 */
[C---:B------:R-:W-:Y:S01]  /*fee0*/  FFMA.FTZ R19, R170.reuse, UR4, R19 ;  /* 0x00000004aa137c23 */ /* 0x040fe20008010013 */
[----:B------:R-:W-:Y:S01]  /*fef0*/  FMNMX.FTZ R175, R9, R174, !PT ;  /* 0x000000ae09af7209 */ /* 0x000fe20007810000 */
[----:B------:R-:W-:Y:S01]  /*ff00*/  FFMA.FTZ R17, R170, UR4, R17 ;  /* 0x00000004aa117c23 */ /* 0x000fe20008010011 */
[----:B------:R-:W-:Y:S01]  /*ff10*/  FMNMX.FTZ R177, R15, R172, !PT ;  /* 0x000000ac0fb17209 */ /* 0x000fe20007810000 */
[----:B------:R-:W-:Y:S01]  /*ff20*/  FFMA.FTZ R22, R171, UR4, R22 ;  /* 0x00000004ab167c23 */ /* 0x000fe20008010016 */
[----:B------:R-:W-:Y:S01]  /*ff30*/  FMNMX.FTZ R170, R12, R175, !PT ;  /* 0x000000af0caa7209 */ /* 0x000fe20007810000 */
[----:B------:R-:W3:Y:S01]  /*ff40*/  I2F R168, R168 ;  /* 0x000000a800a87306 */ /* 0x000ee20000201400 */
[----:B------:R-:W-:Y:S01]  /*ff50*/  FMNMX.FTZ R172, R18, R177, !PT ;  /* 0x000000b112ac7209 */ /* 0x000fe20007810000 */
[----:B------:R-:W-:Y:S01]  /*ff60*/  FFMA.FTZ R23, R166, UR4, R23 ;  /* 0x00000004a6177c23 */ /* 0x000fe20008010017 */
[----:B------:R-:W-:Y:S01]  /*ff70*/  FMNMX.FTZ R175, R13, R170, !PT ;  /* 0x000000aa0daf7209 */ /* 0x000fe20007810000 */
[----:B------:R-:W-:Y:S01]  /*ff80*/  FFMA.FTZ R20, R171, UR4, R20 ;  /* 0x00000004ab147c23 */ /* 0x000fe20008010014 */
[----:B------:R-:W-:Y:S01]  /*ff90*/  IADD3 R2, R2, 0x39, RZ ;  /* 0x0000003902027810 */ /* 0x000fe20007ffe0ff */
[----:B------:R-:W-:Y:S01]  /*ffa0*/  FFMA.FTZ R26, R167, UR4, R26 ;  /* 0x00000004a71a7c23 */ /* 0x000fe2000801001a */
[----:B------:R-:W-:Y:S01]  /*ffb0*/  FMNMX.FTZ R177, R19, R172, !PT ;  /* 0x000000ac13b17209 */ /* 0x000fe20007810000 */
[----:B------:R-:W-:Y:S01]  /*ffc0*/  FFMA.FTZ R21, R166, UR4, R21 ;  /* 0x00000004a6157c23 */ /* 0x000fe20008010015 */
[----:B------:R-:W-:Y:S01]  /*ffd0*/  FMNMX.FTZ R170, R16, R175, !PT ;  /* 0x000000af10aa7209 */ /* 0x000fe20007810000 */
[----:B------:R-:W-:Y:S01]  /*ffe0*/  FFMA.FTZ R27, R164, UR4, R27 ;  /* 0x00000004a41b7c23 */ /* 0x000fe2000801001b */
[----:B------:R-:W4:Y:S01]  /*fff0*/  I2F R2, R2 ;  /* 0x0000000200027306 */ /* 0x000f220000201400 */
[----:B------:R-:W-:Y:S01]  /*10000*/  FMNMX.FTZ R172, R22, R177, !PT ;  /* 0x000000b116ac7209 */ /* 0x000fe20007810000 */
[----:B------:R-:W-:Y:S01]  /*10010*/  FFMA.FTZ R24, R167, UR4, R24 ;  /* 0x00000004a7187c23 */ /* 0x000fe20008010018 */
[----:B------:R-:W-:Y:S01]  /*10020*/  FMNMX.FTZ R171, R17, R170, !PT ;  /* 0x000000aa11ab7209 */ /* 0x000fe20007810000 */
[----:B------:R-:W-:Y:S01]  /*10030*/  FFMA.FTZ R25, R164, UR4, R25 ;  /* 0x00000004a4197c23 */ /* 0x000fe20008010019 */
[----:B-1----:R-:W-:Y:S01]  /*10040*/  FMNMX.FTZ R173, R23, R172, !PT ;  /* 0x000000ac17ad7209 */ /* 0x002fe20007810000 */
[----:B------:R-:W-:Y:S01]  /*10050*/  FFMA.FTZ R28, R3, UR4, R28 ;  /* 0x00000004031c7c23 */ /* 0x000fe2000801001c */
[----:B------:R-:W-:Y:S01]  /*10060*/  FMNMX.FTZ R166, R20, R171, !PT ;  /* 0x000000ab14a67209 */ /* 0x000fe20007810000 */
[C---:B--2---:R-:W-:Y:S01]  /*10070*/  FFMA.FTZ R34, R169.reuse, UR4, R34 ;  /* 0x00000004a9227c23 */ /* 0x044fe20008010022 */
[----:B------:R-:W-:Y:S01]  /*10080*/  FMNMX.FTZ R170, R26, R173, !PT ;  /* 0x000000ad1aaa7209 */ /* 0x000fe20007810000 */
[----:B------:R-:W-:Y:S01]  /*10090*/  FFMA.FTZ R32, R169, UR4, R32 ;  /* 0x00000004a9207c23 */ /* 0x000fe20008010020 */
[----:B------:R-:W-:Y:S01]  /*100a0*/  FMNMX.FTZ R167, R21, R166, !PT ;  /* 0x000000a615a77209 */ /* 0x000fe20007810000 */
[----:B------:R-:W-:Y:S01]  /*100b0*/  LDSM.16.MT88.4 R172, [R226+0x10000] ;  /* 0x01000000e2ac783b */ /* 0x000fe20000004200 */
[----:B------:R-:W-:Y:S01]  /*100c0*/  FMNMX.FTZ R171, R27, R170, !PT ;  /* 0x000000aa1bab7209 */ /* 0x000fe20007810000 */
[----:B---3--:R-:W-:Y:S01]  /*100d0*/  FFMA.FTZ R31, R168, UR4, R31 ;  /* 0x00000004a81f7c23 */ /* 0x008fe2000801001f */
[----:B------:R-:W-:Y:S01]  /*100e0*/  FMNMX.FTZ R164, R24, R167, !PT ;  /* 0x000000a718a47209 */ /* 0x000fe20007810000 */
[----:B------:R-:W-:Y:S01]  /*100f0*/  FFMA.FTZ R29, R168, UR4, R29 ;  /* 0x00000004a81d7c23 */ /* 0x000fe2000801001d */
[----:B------:R-:W-:Y:S02]  /*10100*/  FMNMX.FTZ R166, R30, R171, !PT ;  /* 0x000000ab1ea67209 */ /* 0x000fe40007810000 */
[----:B------:R-:W-:Y:S01]  /*10110*/  FMNMX.FTZ R167, R25, R164, !PT ;  /* 0x000000a419a77209 */ /* 0x000fe20007810000 */
[----:B------:R-:W-:Y:S01]  /*10120*/  LDSM.16.MT88.4 R176, [R225+0x10000] ;  /* 0x01000000e1b0783b */ /* 0x000fe20000004200 */
[----:B------:R-:W-:Y:S02]  /*10130*/  FMNMX.FTZ R3, R31, R166, !PT ;  /* 0x000000a61f037209 */ /* 0x000fe40007810000 */
[----:B------:R-:W-:Y:S01]  /*10140*/  FMNMX.FTZ R166, R28, R167, !PT ;  /* 0x000000a71ca67209 */ /* 0x000fe20007810000 */
[----:B----4-:R-:W-:Y:S01]  /*10150*/  FFMA.FTZ R35, R2, UR4, R35 ;  /* 0x0000000402237c23 */ /* 0x010fe20008010023 */
[----:B------:R-:W-:Y:S01]  /*10160*/  FMNMX.FTZ R164, R34, R3, !PT ;  /* 0x0000000322a47209 */ /* 0x000fe20007810000 */
[----:B------:R-:W-:Y:S01]  /*10170*/  FFMA.FTZ R33, R2, UR4, R33 ;  /* 0x0000000402217c23 */ /* 0x000fe20008010021 */
        /* <DEDUP_REMOVED lines=12> */
[C---:B------:R-:W-:Y:S02]  /*10240*/  FMUL.FTZ R198, R3.reuse, c[0x0][0x23c] ;  /* 0x00008f0003c67a20 */ /* 0x040fe40000410000 */
[----:B------:R-:W-:Y:S01]  /*10250*/  FADD.FTZ R2, -R3, R0 ;  /* 0x0000000003027221 */ /* 0x000fe20000010100 */
[----:B--2---:R-:W-:Y:S02]  /*10260*/  FMNMX.FTZ R164, R169, R164, !PT ;  /* 0x000000a4a9a47209 */ /* 0x004fe40007810000 */
[----:B------:R-:W-:Y:S01]  /*10270*/  FSEL R198, R198, RZ, P0 ;  /* 0x000000ffc6c67208 */ /* 0x000fe20000000000 */
[----:B------:R-:W-:Y:S01]  /*10280*/  FMUL.FTZ R0, R2, c[0x0][0x23c] ;  /* 0x00008f0002007a20 */ /* 0x000fe20000410000 */
[C---:B------:R-:W-:Y:S01]  /*10290*/  FSETP.NEU.FTZ.AND P0, PT, R164.reuse, -INF , PT ;  /* 0xff800000a400780b */ /* 0x040fe20003f1d000 */
[C---:B------:R-:W-:Y:S01]  /*102a0*/  FMUL.FTZ R197, R164.reuse, c[0x0][0x23c] ;  /* 0x00008f00a4c57a20 */ /* 0x040fe20000410000 */
[----:B------:R-:W1:Y:S01]  /*102b0*/  LDSM.16.MT88.4 R168, [R228+0x10000] ;  /* 0x01000000e4a8783b */ /* 0x000e620000004200 */
[----:B------:R-:W-:Y:S02]  /*102c0*/  FADD.FTZ R2, -R164, R165 ;  /* 0x000000a5a4027221 */ /* 0x000fe40000010100 */
[--C-:B------:R-:W-:Y:S01]  /*102d0*/  FFMA.FTZ R196, R6, c[0x0][0x23c], -R198.reuse ;  /* 0x00008f0006c47a23 */ /* 0x100fe200000108c6 */
[----:B------:R-:W-:Y:S01]  /*102e0*/  FSEL R197, R197, RZ, P0 ;  /* 0x000000ffc5c57208 */ /* 0x000fe20000000000 */
[--C-:B------:R-:W-:Y:S01]  /*102f0*/  FFMA.FTZ R167, R7, c[0x0][0x23c], -R198.reuse ;  /* 0x00008f0007a77a23 */ /* 0x100fe200000108c6 */
[----:B------:R-:W2:Y:S01]  /*10300*/  MUFU.EX2 R0, R0 ;  /* 0x0000000000007308 */ /* 0x000ea20000000800 */
[--C-:B------:R-:W-:Y:S01]  /*10310*/  FFMA.FTZ R166, R10, c[0x0][0x23c], -R198.reuse ;  /* 0x00008f000aa67a23 */ /* 0x100fe200000108c6 */
[----:B------:R-:W-:Y:S01]  /*10320*/  PLOP3.LUT P0, PT, PT, PT, UP2, 0x80, 0x0 ;  /* 0x000000000000781c */ /* 0x000fe20003f0f028 */
[--C-:B------:R-:W-:Y:S02]  /*10330*/  FFMA.FTZ R195, R4, c[0x0][0x23c], -R197.reuse ;  /* 0x00008f0004c37a23 */ /* 0x100fe400000108c5 */
[--C-:B------:R-:W-:Y:S02]  /*10340*/  FFMA.FTZ R194, R5, c[0x0][0x23c], -R197.reuse ;  /* 0x00008f0005c27a23 */ /* 0x100fe400000108c5 */
[--C-:B------:R-:W-:Y:S02]  /*10350*/  FFMA.FTZ R193, R8, c[0x0][0x23c], -R197.reuse ;  /* 0x00008f0008c17a23 */ /* 0x100fe400000108c5 */
[--C-:B------:R-:W-:Y:S01]  /*10360*/  FFMA.FTZ R192, R9, c[0x0][0x23c], -R197.reuse ;  /* 0x00008f0009c07a23 */ /* 0x100fe200000108c5 */
[----:B------:R-:W-:Y:S01]  /*10370*/  MUFU.EX2 R196, R196 ;  /* 0x000000c400c47308 */ /* 0x000fe20000000800 */
[----:B------:R-:W-:Y:S02]  /*10380*/  FMUL.FTZ R165, R2, c[0x0][0x23c] ;  /* 0x00008f0002a57a20 */ /* 0x000fe40000410000 */
[--C-:B------:R-:W-:Y:S02]  /*10390*/  FFMA.FTZ R11, R11, c[0x0][0x23c], -R198.reuse ;  /* 0x00008f000b0b7a23 */ /* 0x100fe400000108c6 */
[--C-:B------:R-:W-:Y:S02]  /*103a0*/  FFMA.FTZ R199, R14, c[0x0][0x23c], -R198.reuse ;  /* 0x00008f000ec77a23 */ /* 0x100fe400000108c6 */
[--C-:B------:R-:W-:Y:S02]  /*103b0*/  FFMA.FTZ R200, R15, c[0x0][0x23c], -R198.reuse ;  /* 0x00008f000fc87a23 */ /* 0x100fe400000108c6 */
[--C-:B------:R-:W-:Y:S01]  /*103c0*/  FFMA.FTZ R204, R12, c[0x0][0x23c], -R197.reuse ;  /* 0x00008f000ccc7a23 */ /* 0x100fe200000108c5 */
[----:B------:R-:W3:Y:S01]  /*103d0*/  MUFU.EX2 R2, R165 ;  /* 0x000000a500027308 */ /* 0x000ee20000000800 */
[--C-:B------:R-:W-:Y:S02]  /*103e0*/  FFMA.FTZ R203, R13, c[0x0][0x23c], -R197.reuse ;  /* 0x00008f000dcb7a23 */ /* 0x100fe400000108c5 */
[--C-:B------:R-:W-:Y:S02]  /*103f0*/  FFMA.FTZ R201, R18, c[0x0][0x23c], -R198.reuse ;  /* 0x00008f0012c97a23 */ /* 0x100fe400000108c6 */
[C---:B--2---:R-:W-:Y:S02]  /*10400*/  FMUL.FTZ R6, R0.reuse, R162 ;  /* 0x000000a200067220 */ /* 0x044fe40000410000 */
[C---:B------:R-:W-:Y:S02]  /*10410*/  FMUL.FTZ R7, R0.reuse, R163 ;  /* 0x000000a300077220 */ /* 0x040fe40000410000 */
[C---:B------:R-:W-:Y:S01]  /*10420*/  FMUL.FTZ R10, R0.reuse, R158 ;  /* 0x0000009e000a7220 */ /* 0x040fe20000410000 */
[----:B------:R-:W2:Y:S01]  /*10430*/  MUFU.EX2 R167, R167 ;  /* 0x000000a700a77308 */ /* 0x000ea20000000800 */
[C---:B------:R-:W-:Y:S02]  /*10440*/  FMUL.FTZ R38, R0.reuse, R38 ;  /* 0x0000002600267220 */ /* 0x040fe40000410000 */
[C---:B------:R-:W-:Y:S02]  /*10450*/  FMUL.FTZ R39, R0.reuse, R39 ;  /* 0x0000002700277220 */ /* 0x040fe40000410000 */
        /* <DEDUP_REMOVED lines=12> */
[----:B--2---:R-:W-:Y:S01]  /*10520*/  F2FP.PACK_AB R161, R167, R196 ;  /* 0x000000c4a7a1723e */ /* 0x004fe200000000ff */
[C---:B------:R-:W-:Y:S02]  /*10530*/  FMUL.FTZ R37, R2.reuse, R37 ;  /* 0x0000002502257220 */ /* 0x040fe40000410000 */
[C---:B------:R-:W-:Y:S02]  /*10540*/  FMUL.FTZ R40, R2.reuse, R40 ;  /* 0x0000002802287220 */ /* 0x040fe40000410000 */
[C---:B------:R-:W-:Y:S01]  /*10550*/  FMUL.FTZ R41, R2.reuse, R41 ;  /* 0x0000002902297220 */ /* 0x040fe20000410000 */
[----:B------:R-:W-:Y:S01]  /*10560*/  MUFU.EX2 R195, R195 ;  /* 0x000000c300c37308 */ /* 0x000fe20000000800 */
[C---:B------:R-:W-:Y:S02]  /*10570*/  FMUL.FTZ R12, R2.reuse, R152 ;  /* 0x00000098020c7220 */ /* 0x040fe40000410000 */
[----:B------:R-:W-:Y:S02]  /*10580*/  FMUL.FTZ R13, R2, R153 ;  /* 0x00000099020d7220 */ /* 0x000fe40000410000 */
[----:B------:R-:W-:Y:S01]  /*10590*/  LDSM.16.MT88.4 R152, [R228+0x10800] ;  /* 0x01080000e498783b */ /* 0x000fe20000004200 */
[----:B------:R-:W-:Y:S02]  /*105a0*/  FMUL.FTZ R47, R0, R47 ;  /* 0x0000002f002f7220 */ /* 0x000fe40000410000 */
[C---:B------:R-:W-:Y:S02]  /*105b0*/  FMUL.FTZ R44, R2.reuse, R44 ;  /* 0x0000002c022c7220 */ /* 0x040fe40000410000 */
[----:B------:R-:W2:Y:S01]  /*105c0*/  MUFU.EX2 R194, R194 ;  /* 0x000000c200c27308 */ /* 0x000ea20000000800 */
[----:B------:R-:W-:Y:S02]  /*105d0*/  FMUL.FTZ R45, R2, R45 ;  /* 0x0000002d022d7220 */ /* 0x000fe40000410000 */
[C---:B------:R-:W-:Y:S01]  /*105e0*/  FMUL.FTZ R50, R0.reuse, R50 ;  /* 0x0000003200327220 */ /* 0x040fe20000410000 */
[----:B---3--:R-:W-:Y:S01]  /*105f0*/  F2FP.PACK_AB R163, R165, R166 ;  /* 0x000000a6a5a3723e */ /* 0x008fe200000000ff */
[C---:B------:R-:W-:Y:S02]  /*10600*/  FMUL.FTZ R11, R0.reuse, R159 ;  /* 0x0000009f000b7220 */ /* 0x040fe40000410000 */
[----:B------:R-:W3:Y:S01]  /*10610*/  LDSM.16.MT88.4 R156, [R224+0x10000] ;  /* 0x01000000e09c783b */ /* 0x000ee20000004200 */
[----:B------:R-:W-:Y:S02]  /*10620*/  FMUL.FTZ R51, R0, R51 ;  /* 0x0000003300337220 */ /* 0x000fe40000410000 */
[----:B------:R-:W-:Y:S01]  /*10630*/  MUFU.EX2 R193, R193 ;  /* 0x000000c100c17308 */ /* 0x000fe20000000800 */
[C---:B------:R-:W-:Y:S02]  /*10640*/  FMUL.FTZ R48, R2.reuse, R48 ;  /* 0x0000003002307220 */ /* 0x040fe40000410000 */
[----:B------:R-:W-:Y:S02]  /*10650*/  FMUL.FTZ R49, R2, R49 ;  /* 0x0000003102317220 */ /* 0x000fe40000410000 */
[C---:B------:R-:W-:Y:S02]  /*10660*/  FMUL.FTZ R54, R0.reuse, R54 ;  /* 0x0000003600367220 */ /* 0x040fe40000410000 */
[----:B------:R-:W-:Y:S02]  /*10670*/  FMUL.FTZ R55, R0, R55 ;  /* 0x0000003700377220 */ /* 0x000fe40000410000 */
[C---:B------:R-:W-:Y:S01]  /*10680*/  FMUL.FTZ R52, R2.reuse, R52 ;  /* 0x0000003402347220 */ /* 0x040fe20000410000 */
[----:B------:R-:W4:Y:S01]  /*10690*/  MUFU.EX2 R192, R192 ;  /* 0x000000c000c07308 */ /* 0x000f220000000800 */
[----:B------:R-:W-:Y:S02]  /*106a0*/  FMUL.FTZ R53, R2, R53 ;  /* 0x0000003502357220 */ /* 0x000fe40000410000 */
[----:B------:R-:W-:Y:S01]  /*106b0*/  FMUL.FTZ R58, R0, R58 ;  /* 0x0000003a003a7220 */ /* 0x000fe20000410000 */
        /* <DEDUP_REMOVED lines=10> */
[----:B------:R-:W-:Y:S01]  /*10760*/  MUFU.EX2 R200, R200 ;  /* 0x000000c800c87308 */ /* 0x000fe20000000800 */
[----:B------:R-:W-:Y:S02]  /*10770*/  FMUL.FTZ R67, R0, R67 ;  /* 0x0000004300437220 */ /* 0x000fe40000410000 */
[----:B------:R-:W-:Y:S01]  /*10780*/  FMUL.FTZ R64, R2, R64 ;  /* 0x0000004002407220 */ /* 0x000fe20000410000 */
[----:B----4-:R-:W-:Y:S01]  /*10790*/  F2FP.PACK_AB R162, R192, R193 ;  /* 0x000000c1c0a2723e */ /* 0x010fe200000000ff */
[----:B------:R-:W-:Y:S02]  /*107a0*/  FMUL.FTZ R65, R2, R65 ;  /* 0x0000004102417220 */ /* 0x000fe40000410000 */
[C---:B------:R-:W-:Y:S02]  /*107b0*/  FMUL.FTZ R70, R0.reuse, R70 ;  /* 0x0000004600467220 */ /* 0x040fe40000410000 */
[----:B------:R-:W-:Y:S01]  /*107c0*/  FMUL.FTZ R71, R0, R71 ;  /* 0x0000004700477220 */ /* 0x000fe20000410000 */
[----:B------:R-:W-:Y:S01]  /*107d0*/  MUFU.EX2 R201, R201 ;  /* 0x000000c900c97308 */ /* 0x000fe20000000800 */
[C---:B-1----:R-:W-:Y:S05]  /*107e0*/  HMMA.16816.F32 R4, R160.reuse, R168, R4 ;  /* 0x000000a8a004723c */ /* 0x042fea0000001804 */
[C---:B------:R-:W-:Y:S02]  /*107f0*/  FMUL.FTZ R68, R2.reuse, R68 ;  /* 0x0000004402447220 */ /* 0x040fe40000410000 */
[----:B------:R-:W-:Y:S01]  /*10800*/  FMUL.FTZ R69, R2, R69 ;  /* 0x0000004502457220 */ /* 0x000fe20000410000 */
[C---:B------:R-:W-:Y:S01]  /*10810*/  HMMA.16816.F32 R8, R160.reuse, R170, R8 ;  /* 0x000000aaa008723c */ /* 0x040fe20000001808 */
[----:B------:R-:W1:Y:S01]  /*10820*/  LDSM.16.MT88.4 R168, [R228+0x12000] ;  /* 0x01200000e4a8783b */ /* 0x000e620000004200 */
[----:B------:R-:W-:Y:S02]  /*10830*/  MUFU.EX2 R204, R204 ;  /* 0x000000cc00cc7308 */ /* 0x000fe40000000800 */
[C---:B------:R-:W-:Y:S02]  /*10840*/  FMUL.FTZ R74, R0.reuse, R74 ;  /* 0x0000004a004a7220 */ /* 0x040fe40000410000 */
[----:B------:R-:W-:Y:S02]  /*10850*/  FMUL.FTZ R75, R0, R75 ;  /* 0x0000004b004b7220 */ /* 0x000fe40000410000 */
[C---:B------:R-:W-:Y:S04]  /*10860*/  HMMA.16816.F32 R36, R160.reuse, R172, R36 ;  /* 0x000000aca024723c */ /* 0x040fe80000001824 */
[C---:B------:R-:W-:Y:S01]  /*10870*/  FMUL.FTZ R72, R2.reuse, R72 ;  /* 0x0000004802487220 */ /* 0x040fe20000410000 */
[----:B------:R-:W2:Y:S01]  /*10880*/  MUFU.EX2 R203, R203 ;  /* 0x000000cb00cb7308 */ /* 0x000ea20000000800 */
        /* <DEDUP_REMOVED lines=34> */
[C---:B---3--:R-:W-:Y:S03]  /*10ab0*/  HMMA.16816.F32 R76, R160.reuse, R156, R76 ;  /* 0x0000009ca04c723c */ /* 0x048fe6000000184c */
[----:B------:R-:W-:Y:S02]  /*10ac0*/  FMUL.FTZ R93, R2, R93 ;  /* 0x0000005d025d7220 */ /* 0x000fe40000410000 */
[C---:B------:R-:W-:Y:S02]  /*10ad0*/  FMUL.FTZ R98, R0.reuse, R98 ;  /* 0x0000006200627220 */ /* 0x040fe40000410000 */
[----:B------:R-:W-:Y:S01]  /*10ae0*/  FMUL.FTZ R99, R0, R99 ;  /* 0x0000006300637220 */ /* 0x000fe20000410000 */
        /* <DEDUP_REMOVED lines=69> */
[----:B------:R-:W-:Y:S02]  /*10f40*/  FFMA.FTZ R202, R19, c[0x0][0x23c], -R198 ;  /* 0x00008f0013ca7a23 */ /* 0x000fe400000108c6 */
[--C-:B------:R-:W-:Y:S03]  /*10f50*/  FFMA.FTZ R205, R16, c[0x0][0x23c], -R197.reuse ;  /* 0x00008f0010cd7a23 */ /* 0x100fe600000108c5 */
[C---:B----4-:R-:W-:Y:S01]  /*10f60*/  HMMA.16816.F32 R140, R160.reuse, R172, R140 ;  /* 0x000000aca08c723c */ /* 0x050fe2000000188c */
[----:B------:R-:W4:Y:S02]  /*10f70*/  MUFU.EX2 R202, R202 ;  /* 0x000000ca00ca7308 */ /* 0x000f240000000800 */
[----:B------:R-:W-:Y:S02]  /*10f80*/  FFMA.FTZ R206, R17, c[0x0][0x23c], -R197 ;  /* 0x00008f0011ce7a23 */ /* 0x000fe400000108c5 */
[C---:B------:R-:W-:Y:S02]  /*10f90*/  FMUL.FTZ R18, R0.reuse, R150 ;  /* 0x0000009600127220 */ /* 0x040fe40000410000 */
[----:B------:R-:W-:Y:S01]  /*10fa0*/  FMUL.FTZ R19, R0, R151 ;  /* 0x0000009700137220 */ /* 0x000fe20000410000 */
[C---:B------:R-:W-:Y:S01]  /*10fb0*/  HMMA.16816.F32 R12, R160.reuse, R174, R12 ;  /* 0x000000aea00c723c */ /* 0x040fe2000000180c */
[----:B------:R-:W5:Y:S02]  /*10fc0*/  LDSM.16.MT88.4 R172, [R225+0x10800] ;  /* 0x01080000e1ac783b */ /* 0x000f640000004200 */
[----:B------:R-:W-:Y:S01]  /*10fd0*/  MUFU.EX2 R205, R205 ;  /* 0x000000cd00cd7308 */ /* 0x000fe20000000800 */
[C---:B------:R-:W-:Y:S01]  /*10fe0*/  FMUL.FTZ R16, R2.reuse, R148 ;  /* 0x0000009402107220 */ /* 0x040fe20000410000 */
[----:B--2---:R-:W-:Y:S01]  /*10ff0*/  F2FP.PACK_AB R148, R203, R204 ;  /* 0x000000cccb94723e */ /* 0x004fe200000000ff */
[----:B------:R-:W-:Y:S01]  /*11000*/  FMUL.FTZ R17, R2, R149 ;  /* 0x0000009502117220 */ /* 0x000fe20000410000 */
[----:B------:R-:W-:Y:S01]  /*11010*/  F2FP.PACK_AB R149, R200, R199 ;  /* 0x000000c7c895723e */ /* 0x000fe200000000ff */
[C---:B------:R-:W-:Y:S04]  /*11020*/  FMUL.FTZ R146, R0.reuse, R146 ;  /* 0x0000009200927220 */ /* 0x040fe80000410000 */
[----:B------:R-:W-:Y:S01]  /*11030*/  FMUL.FTZ R147, R0, R147 ;  /* 0x0000009300937220 */ /* 0x000fe20000410000 */
[C---:B---3--:R-:W-:Y:S01]  /*11040*/  HMMA.16816.F32 R16, R160.reuse, R156, R16 ;  /* 0x0000009ca010723c */ /* 0x048fe20000001810 */
[----:B------:R-:W2:Y:S02]  /*11050*/  MUFU.EX2 R206, R206 ;  /* 0x000000ce00ce7308 */ /* 0x000ea40000000800 */
[----:B------:R-:W-:Y:S01]  /*11060*/  FMUL.FTZ R144, R2, R144 ;  /* 0x0000009002907220 */ /* 0x000fe20000410000 */
[----:B----4-:R-:W-:Y:S01]  /*11070*/  F2FP.PACK_AB R151, R202, R201 ;  /* 0x000000c9ca97723e */ /* 0x010fe200000000ff */
[----:B------:R-:W-:Y:S02]  /*11080*/  FMUL.FTZ R145, R2, R145 ;  /* 0x0000009102917220 */ /* 0x000fe40000410000 */
[----:B------:R-:W-:Y:S01]  /*11090*/  FFMA.FTZ R196, R0, R247, R196 ;  /* 0x000000f700c47223 */ /* 0x000fe200000100c4 */
[----:B------:R-:W-:Y:S01]  /*110a0*/  MOV R0, R3 ;  /* 0x0000000300007202 */ /* 0x000fe20000000f00 */
[----:B------:R-:W-:Y:S03]  /*110b0*/  FFMA.FTZ R195, R2, R249, R195 ;  /* 0x000000f902c37223 */ /* 0x000fe600000100c3 */
[----:B------:R-:W-:Y:S01]  /*110c0*/  HMMA.16816.F32 R144, R160, R158, R144 ;  /* 0x0000009ea090723c */ /* 0x000fe20000001890 */
[----:B------:R-:W3:Y:S02]  /*110d0*/  LDSM.16.MT88.4 R156, [R228+0x12800] ;  /* 0x01280000e49c783b */ /* 0x000ee40000004200 */
[----:B------:R-:W-:Y:S02]  /*110e0*/  FADD.FTZ R167, R167, R196 ;  /* 0x000000c4a7a77221 */ /* 0x000fe40000010000 */
[----:B------:R-:W-:Y:S02]  /*110f0*/  FADD.FTZ R194, R194, R195 ;  /* 0x000000c3c2c27221 */ /* 0x000fe40000010000 */
[----:B------:R-:W-:Y:S02]  /*11100*/  FADD.FTZ R166, R166, R167 ;  /* 0x000000a7a6a67221 */ /* 0x000fe40000010000 */
[----:B------:R-:W4:Y:S03]  /*11110*/  LDSM.16.MT88.4 R160, [R226+0x12800] ;  /* 0x01280000e2a0783b */ /* 0x000f260000004200 */
[----:B------:R-:W-:Y:S01]  /*11120*/  FADD.FTZ R193, R193, R194 ;  /* 0x000000c2c1c17221 */ /* 0x000fe20000010000 */
[----:B--2---:R-:W-:Y:S01]  /*11130*/  F2FP.PACK_AB R150, R206, R205 ;  /* 0x000000cdce96723e */ /* 0x004fe200000000ff */
[----:B------:R-:W-:Y:S01]  /*11140*/  FADD.FTZ R166, R165, R166 ;  /* 0x000000a6a5a67221 */ /* 0x000fe20000010000 */
[----:B------:R-:W-:Y:S01]  /*11150*/  MOV R165, R164 ;  /* 0x000000a400a57202 */ /* 0x000fe20000000f00 */
[----:B------:R-:W-:Y:S02]  /*11160*/  FADD.FTZ R193, R192, R193 ;  /* 0x000000c1c0c17221 */ /* 0x000fe40000010000 */
[----:B------:R-:W-:Y:S02]  /*11170*/  FADD.FTZ R199, R199, R166 ;  /* 0x000000a6c7c77221 */ /* 0x000fe40000010000 */
[C---:B------:R-:W-:Y:S05]  /*11180*/  HMMA.16816.F32 R4, R148.reuse, R152, R4 ;  /* 0x000000989404723c */ /* 0x040fea0000001804 */
[----:B------:R-:W-:Y:S02]  /*11190*/  FADD.FTZ R204, R204, R193 ;  /* 0x000000c1cccc7221 */ /* 0x000fe40000010000 */
[----:B------:R-:W-:Y:S01]  /*111a0*/  FADD.FTZ R200, R200, R199 ;  /* 0x000000c7c8c87221 */ /* 0x000fe20000010000 */
[C---:B------:R-:W-:Y:S01]  /*111b0*/  HMMA.16816.F32 R8, R148.reuse, R154, R8 ;  /* 0x0000009a9408723c */ /* 0x040fe20000001808 */
[----:B------:R-:W2:Y:S03]  /*111c0*/  LDSM.16.MT88.4 R152, [R226+0x14800] ;  /* 0x01480000e298783b */ /* 0x000ea60000004200 */
[----:B------:R-:W-:Y:S02]  /*111d0*/  FADD.FTZ R204, R203, R204 ;  /* 0x000000cccbcc7221 */ /* 0x000fe40000010000 */
[----:B------:R-:W-:Y:S02]  /*111e0*/  FADD.FTZ R201, R201, R200 ;  /* 0x000000c8c9c97221 */ /* 0x000fe40000010000 */
[C---:B-1----:R-:W-:Y:S04]  /*111f0*/  HMMA.16816.F32 R36, R148.reuse, R168, R36 ;  /* 0x000000a89424723c */ /* 0x042fe80000001824 */
[----:B------:R-:W-:Y:S02]  /*11200*/  FADD.FTZ R205, R205, R204 ;  /* 0x000000cccdcd7221 */ /* 0x000fe40000010000 */
[----:B------:R-:W-:Y:S02]  /*11210*/  FADD.FTZ R201, R202, R201 ;  /* 0x000000c9cac97221 */ /* 0x000fe40000010000 */
[C---:B------:R-:W-:Y:S01]  /*11220*/  HMMA.16816.F32 R40, R148.reuse, R170, R40 ;  /* 0x000000aa9428723c */ /* 0x040fe20000001828 */
[----:B------:R-:W1:Y:S03]  /*11230*/  LDSM.16.MT88.4 R168, [R225+0x14800] ;  /* 0x01480000e1a8783b */ /* 0x000e660000004200 */
[----:B------:R-:W-:Y:S04]  /*11240*/  FADD.FTZ R205, R206, R205 ;  /* 0x000000cdcecd7221 */ /* 0x000fe80000010000 */
[C---:B-----5:R-:W-:Y:S08]  /*11250*/  HMMA.16816.F32 R44, R148.reuse, R172, R44 ;  /* 0x000000ac942c723c */ /* 0x060ff0000000182c */
        /* <DEDUP_REMOVED lines=8> */
[C---:B---3--:R-:W-:Y:S04]  /*112e0*/  HMMA.16816.F32 R60, R148.reuse, R156, R60 ;  /* 0x0000009c943c723c */ /* 0x048fe8000000183c */
[--C-:B------:R-:W-:Y:S03]  /*112f0*/  FFMA.FTZ R179, R27, c[0x0][0x23c], -R198.reuse ;  /* 0x00008f001bb37a23 */ /* 0x100fe600000108c6 */
[----:B------:R-:W3:Y:S01]  /*11300*/  MUFU.EX2 R177, R177 ;  /* 0x000000b100b17308 */ /* 0x000ee20000000800 */
[C---:B------:R-:W-:Y:S01]  /*11310*/  HMMA.16816.F32 R64, R148.reuse, R158, R64 ;  /* 0x0000009e9440723c */ /* 0x040fe20000001840 */
[----:B------:R-:W5:Y:S07]  /*11320*/  LDSM.16.MT88.4 R156, [R224+0x14800] ;  /* 0x01480000e09c783b */ /* 0x000f6e0000004200 */
        /* <DEDUP_REMOVED lines=9> */
[----:B---3--:R-:W-:Y:S01]  /*113c0*/  F2FP.PACK_AB R21, R177, R176 ;  /* 0x000000b0b115723e */ /* 0x008fe200000000ff */
[----:B------:R-:W-:Y:S01]  /*113d0*/  MUFU.EX2 R180, R180 ;  /* 0x000000b400b47308 */ /* 0x000fe20000000800 */
[--C-:B------:R-:W-:Y:S01]  /*113e0*/  FFMA.FTZ R182, R24, c[0x0][0x23c], -R197.reuse ;  /* 0x00008f0018b67a23 */ /* 0x100fe200000108c5 */
[C---:B------:R-:W-:Y:S04]  /*113f0*/  HMMA.16816.F32 R84, R148.reuse, R184, R84 ;  /* 0x000000b89454723c */ /* 0x040fe80000001854 */
[----:B------:R-:W-:Y:S01]  /*11400*/  FFMA.FTZ R183, R25, c[0x0][0x23c], -R197 ;  /* 0x00008f0019b77a23 */ /* 0x000fe200000108c5 */
[----:B-1----:R-:W-:Y:S01]  /*11410*/  F2FP.PACK_AB R23, R179, R178 ;  /* 0x000000b2b317723e */ /* 0x002fe200000000ff */
[----:B------:R-:W-:Y:S01]  /*11420*/  LDSM.16.MT88.4 R24, [R226+0x11000] ;  /* 0x01100000e218783b */ /* 0x000fe20000004200 */
[--C-:B------:R-:W-:Y:S01]  /*11430*/  FFMA.FTZ R184, R30, c[0x0][0x23c], -R198.reuse ;  /* 0x00008f001eb87a23 */ /* 0x100fe200000108c6 */
[C---:B------:R-:W-:Y:S01]  /*11440*/  HMMA.16816.F32 R88, R148.reuse, R186, R88 ;  /* 0x000000ba9458723c */ /* 0x040fe20000001858 */
[----:B------:R-:W1:Y:S03]  /*11450*/  MUFU.EX2 R181, R181 ;  /* 0x000000b500b57308 */ /* 0x000e660000000800 */
[--C-:B------:R-:W-:Y:S02]  /*11460*/  FFMA.FTZ R185, R31, c[0x0][0x23c], -R198.reuse ;  /* 0x00008f001fb97a23 */ /* 0x100fe400000108c6 */
[----:B------:R-:W-:Y:S02]  /*11470*/  FADD.FTZ R176, R176, R201 ;  /* 0x000000c9b0b07221 */ /* 0x000fe40000010000 */
[C---:B------:R-:W-:Y:S03]  /*11480*/  HMMA.16816.F32 R92, R148.reuse, R188, R92 ;  /* 0x000000bc945c723c */ /* 0x040fe6000000185c */
[----:B------:R-:W-:Y:S01]  /*11490*/  MUFU.EX2 R182, R182 ;  /* 0x000000b600b67308 */ /* 0x000fe20000000800 */
[--C-:B------:R-:W-:Y:S02]  /*114a0*/  FFMA.FTZ R186, R34, c[0x0][0x23c], -R198.reuse ;  /* 0x00008f0022ba7a23 */ /* 0x100fe400000108c6 */
[----:B------:R-:W-:Y:S02]  /*114b0*/  FFMA.FTZ R198, R35, c[0x0][0x23c], -R198 ;  /* 0x00008f0023c67a23 */ /* 0x000fe400000108c6 */
[C---:B------:R-:W-:Y:S04]  /*114c0*/  HMMA.16816.F32 R96, R148.reuse, R190, R96 ;  /* 0x000000be9460723c */ /* 0x040fe80000001860 */
[--C-:B------:R-:W-:Y:S01]  /*114d0*/  FFMA.FTZ R188, R28, c[0x0][0x23c], -R197.reuse ;  /* 0x00008f001cbc7a23 */ /* 0x100fe200000108c5 */
[----:B------:R-:W3:Y:S01]  /*114e0*/  MUFU.EX2 R183, R183 ;  /* 0x000000b700b77308 */ /* 0x000ee20000000800 */
[--C-:B------:R-:W-:Y:S02]  /*114f0*/  FFMA.FTZ R189, R29, c[0x0][0x23c], -R197.reuse ;  /* 0x00008f001dbd7a23 */ /* 0x100fe400000108c5 */
[C---:B--2---:R-:W-:Y:S01]  /*11500*/  HMMA.16816.F32 R100, R148.reuse, R152, R100 ;  /* 0x000000989464723c */ /* 0x044fe20000001864 */
[----:B------:R-:W-:Y:S03]  /*11510*/  LDSM.16.MT88.4 R28, [R226+0x11800] ;  /* 0x01180000e21c783b */ /* 0x000fe60000004200 */
[--C-:B------:R-:W-:Y:S01]  /*11520*/  FFMA.FTZ R190, R32, c[0x0][0x23c], -R197.reuse ;  /* 0x00008f0020be7a23 */ /* 0x100fe200000108c5 */
[----:B-1----:R-:W-:Y:S01]  /*11530*/  F2FP.PACK_AB R20, R181, R180 ;  /* 0x000000b4b514723e */ /* 0x002fe200000000ff */
[----:B------:R-:W-:Y:S01]  /*11540*/  FFMA.FTZ R197, R33, c[0x0][0x23c], -R197 ;  /* 0x00008f0021c57a23 */ /* 0x000fe200000108c5 */
[----:B------:R-:W-:Y:S01]  /*11550*/  MUFU.EX2 R184, R184 ;  /* 0x000000b800b87308 */ /* 0x000fe20000000800 */
[C---:B------:R-:W-:Y:S01]  /*11560*/  HMMA.16816.F32 R104, R148.reuse, R154, R104 ;  /* 0x0000009a9468723c */ /* 0x040fe20000001868 */
[----:B------:R-:W1:Y:S03]  /*11570*/  LDSM.16.MT88.4 R152, [R226+0x16800] ;  /* 0x01680000e298783b */ /* 0x000e660000004200 */
[----:B------:R-:W-:Y:S02]  /*11580*/  FADD.FTZ R180, R180, R205 ;  /* 0x000000cdb4b47221 */ /* 0x000fe40000010000 */
[----:B------:R-:W-:Y:S02]  /*11590*/  FADD.FTZ R177, R177, R176 ;  /* 0x000000b0b1b17221 */ /* 0x000fe40000010000 */
[C---:B------:R-:W-:Y:S01]  /*115a0*/  HMMA.16816.F32 R108, R148.reuse, R168, R108 ;  /* 0x000000a8946c723c */ /* 0x040fe2000000186c */
[----:B------:R-:W-:Y:S01]  /*115b0*/  LDSM.16.MT88.4 R32, [R225+0x11800] ;  /* 0x01180000e120783b */ /* 0x000fe20000004200 */
[----:B------:R-:W2:Y:S02]  /*115c0*/  MUFU.EX2 R185, R185 ;  /* 0x000000b900b97308 */ /* 0x000ea40000000800 */
[----:B------:R-:W-:Y:S01]  /*115d0*/  FADD.FTZ R181, R181, R180 ;  /* 0x000000b4b5b57221 */ /* 0x000fe20000010000 */
[----:B---3--:R-:W-:Y:S01]  /*115e0*/  F2FP.PACK_AB R22, R183, R182 ;  /* 0x000000b6b716723e */ /* 0x008fe200000000ff */
[----:B------:R-:W-:Y:S02]  /*115f0*/  FADD.FTZ R178, R178, R177 ;  /* 0x000000b1b2b27221 */ /* 0x000fe40000010000 */
[C---:B------:R-:W-:Y:S01]  /*11600*/  HMMA.16816.F32 R112, R148.reuse, R170, R112 ;  /* 0x000000aa9470723c */ /* 0x040fe20000001870 */
[----:B------:R-:W3:Y:S03]  /*11610*/  LDSM.16.MT88.4 R168, [R225+0x16800] ;  /* 0x01680000e1a8783b */ /* 0x000ee60000004200 */
[----:B------:R-:W-:Y:S01]  /*11620*/  MUFU.EX2 R186, R186 ;  /* 0x000000ba00ba7308 */ /* 0x000fe20000000800 */
[----:B------:R-:W-:Y:S02]  /*11630*/  FADD.FTZ R182, R182, R181 ;  /* 0x000000b5b6b67221 */ /* 0x000fe40000010000 */
[----:B------:R-:W-:Y:S01]  /*11640*/  FADD.FTZ R179, R179, R178 ;  /* 0x000000b2b3b37221 */ /* 0x000fe20000010000 */
[C---:B-----5:R-:W-:Y:S04]  /*11650*/  HMMA.16816.F32 R116, R148.reuse, R156, R116 ;  /* 0x0000009c9474723c */ /* 0x060fe80000001874 */
[----:B------:R-:W-:Y:S02]  /*11660*/  FADD.FTZ R183, R183, R182 ;  /* 0x000000b6b7b77221 */ /* 0x000fe40000010000 */
[----:B------:R-:W5:Y:S02]  /*11670*/  MUFU.EX2 R187, R198 ;  /* 0x000000c600bb7308 */ /* 0x000f640000000800 */
[C---:B------:R-:W-:Y:S01]  /*11680*/  HMMA.16816.F32 R120, R148.reuse, R158, R120 ;  /* 0x0000009e9478723c */ /* 0x040fe20000001878 */
[----:B------:R-:W2:Y:S07]  /*11690*/  LDSM.16.MT88.4 R156, [R224+0x16800] ;  /* 0x01680000e09c783b */ /* 0x000eae0000004200 */
[C---:B----4-:R-:W-:Y:S01]  /*116a0*/  HMMA.16816.F32 R124, R148.reuse, R160, R124 ;  /* 0x000000a0947c723c */ /* 0x050fe2000000187c */
[----:B------:R-:W-:Y:S07]  /*116b0*/  MUFU.EX2 R188, R188 ;  /* 0x000000bc00bc7308 */ /* 0x000fee0000000800 */
[C---:B------:R-:W-:Y:S01]  /*116c0*/  HMMA.16816.F32 R128, R148.reuse, R162, R128 ;  /* 0x000000a29480723c */ /* 0x040fe20000001880 */
[----:B------:R-:W4:Y:S02]  /*116d0*/  LDSM.16.MT88.4 R160, [R228+0x11000] ;  /* 0x01100000e4a0783b */ /* 0x000f240000004200 */
[----:B------:R-:W2:Y:S05]  /*116e0*/  MUFU.EX2 R189, R189 ;  /* 0x000000bd00bd7308 */ /* 0x000eaa0000000800 */
[C---:B-1----:R-:W-:Y:S05]  /*116f0*/  HMMA.16816.F32 R132, R148.reuse, R152, R132 ;  /* 0x000000989484723c */ /* 0x042fea0000001884 */
[----:B------:R-:W-:Y:S03]  /*11700*/  MUFU.EX2 R190, R190 ;  /* 0x000000be00be7308 */ /* 0x000fe60000000800 */
[C---:B------:R-:W-:Y:S01]  /*11710*/  HMMA.16816.F32 R136, R148.reuse, R154, R136 ;  /* 0x0000009a9488723c */ /* 0x040fe20000001888 */
[----:B------:R-:W1:Y:S06]  /*11720*/  LDSM.16.MT88.4 R152, [R225+0x11000] ;  /* 0x01100000e198783b */ /* 0x000e6c0000004200 */
[----:B------:R-:W1:Y:S01]  /*11730*/  MUFU.EX2 R197, R197 ;  /* 0x000000c500c57308 */ /* 0x000e620000000800 */
[C---:B---3--:R-:W-:Y:S08]  /*11740*/  HMMA.16816.F32 R140, R148.reuse, R168, R140 ;  /* 0x000000a8948c723c */ /* 0x048ff0000000188c */
[C---:B------:R-:W-:Y:S01]  /*11750*/  HMMA.16816.F32 R12, R148.reuse, R170, R12 ;  /* 0x000000aa940c723c */ /* 0x040fe2000000180c */
[----:B------:R-:W-:Y:S07]  /*11760*/  LDSM.16.MT88.4 R168, [R226+0x13000] ;  /* 0x01300000e2a8783b */ /* 0x000fee0000004200 */
[C---:B--2---:R-:W-:Y:S08]  /*11770*/  HMMA.16816.F32 R16, R148.reuse, R156, R16 ;  /* 0x0000009c9410723c */ /* 0x044ff00000001810 */
[----:B------:R-:W-:Y:S01]  /*11780*/  HMMA.16816.F32 R144, R148, R158, R144 ;  /* 0x0000009e9490723c */ /* 0x000fe20000001890 */
[----:B------:R-:W2:Y:S07]  /*11790*/  LDSM.16.MT88.4 R148, [R224+0x11000] ;  /* 0x01100000e094783b */ /* 0x000eae0000004200 */
[C---:B----4-:R-:W-:Y:S01]  /*117a0*/  HMMA.16816.F32 R4, R20.reuse, R160, R4 ;  /* 0x000000a01404723c */ /* 0x050fe20000001804 */
[----:B------:R-:W3:Y:S07]  /*117b0*/  LDSM.16.MT88.4 R156, [R228+0x13000] ;  /* 0x01300000e49c783b */ /* 0x000eee0000004200 */
[C---:B------:R-:W-:Y:S01]  /*117c0*/  HMMA.16816.F32 R8, R20.reuse, R162, R8 ;  /* 0x000000a21408723c */ /* 0x040fe20000001808 */
[----:B------:R-:W4:Y:S07]  /*117d0*/  LDSM.16.MT88.4 R160, [R225+0x13000] ;  /* 0x01300000e1a0783b */ /* 0x000f2e0000004200 */
        /* <DEDUP_REMOVED lines=15> */
[C---:B----4-:R-:W-:Y:S08]  /*118d0*/  HMMA.16816.F32 R76, R20.reuse, R160, R76 ;  /* 0x000000a0144c723c */ /* 0x050ff0000000184c */
[C---:B------:R-:W-:Y:S08]  /*118e0*/  HMMA.16816.F32 R80, R20.reuse, R162, R80 ;  /* 0x000000a21450723c */ /* 0x040ff00000001850 */
        /* <DEDUP_REMOVED lines=20> */
[----:B------:R-:W-:Y:S07]  /*11a30*/  LDSM.16.MT88.4 R152, [R228+0x15800] ;  /* 0x01580000e498783b */ /* 0x000fee0000004200 */
[C---:B--2---:R-:W-:Y:S08]  /*11a40*/  HMMA.16816.F32 R140, R20.reuse, R148, R140 ;  /* 0x00000094148c723c */ /* 0x044ff0000000188c */
[C---:B------:R-:W-:Y:S01]  /*11a50*/  HMMA.16816.F32 R12, R20.reuse, R150, R12 ;  /* 0x00000096140c723c */ /* 0x040fe2000000180c */
[----:B------:R-:W1:Y:S07]  /*11a60*/  LDSM.16.MT88.4 R148, [R224+0x11800] ;  /* 0x01180000e094783b */ /* 0x000e6e0000004200 */
[C---:B---3--:R-:W-:Y:S08]  /*11a70*/  HMMA.16816.F32 R16, R20.reuse, R156, R16 ;  /* 0x0000009c1410723c */ /* 0x048ff00000001810 */
[----:B------:R-:W-:Y:S07]  /*11a80*/  HMMA.16816.F32 R144, R20, R158, R144 ;  /* 0x0000009e1490723c */ /* 0x000fee0000001890 */
[----:B------:R-:W-:Y:S01]  /*11a90*/  F2FP.PACK_AB R21, R185, R184 ;  /* 0x000000b8b915723e */ /* 0x000fe200000000ff */
[----:B------:R-:W-:Y:S01]  /*11aa0*/  FADD.FTZ R184, R184, R179 ;  /* 0x000000b3b8b87221 */ /* 0x000fe20000010000 */
[----:B-----5:R-:W-:Y:S03]  /*11ab0*/  F2FP.PACK_AB R23, R187, R186 ;  /* 0x000000babb17723e */ /* 0x020fe600000000ff */
[----:B------:R-:W-:Y:S01]  /*11ac0*/  F2FP.PACK_AB R20, R189, R188 ;  /* 0x000000bcbd14723e */ /* 0x000fe200000000ff */
[----:B------:R-:W-:Y:S01]  /*11ad0*/  FADD.FTZ R188, R188, R183 ;  /* 0x000000b7bcbc7221 */ /* 0x000fe20000010000 */
[----:B------:R-:W-:Y:S01]  /*11ae0*/  F2FP.PACK_AB R22, R197, R190 ;  /* 0x000000bec516723e */ /* 0x000fe200000000ff */
[----:B------:R-:W-:Y:S02]  /*11af0*/  FADD.FTZ R185, R185, R184 ;  /* 0x000000b8b9b97221 */ /* 0x000fe40000010000 */
[----:B------:R-:W-:Y:S02]  /*11b00*/  FADD.FTZ R189, R189, R188 ;  /* 0x000000bcbdbd7221 */ /* 0x000fe40000010000 */
[----:B------:R-:W-:Y:S02]  /*11b10*/  FADD.FTZ R186, R186, R185 ;  /* 0x000000b9baba7221 */ /* 0x000fe40000010000 */
[C---:B----4-:R-:W-:Y:S01]  /*11b20*/  HMMA.16816.F32 R160, R20.reuse, R24, R4 ;  /* 0x0000001814a0723c */ /* 0x050fe20000001804 */
[----:B------:R-:W2:Y:S02]  /*11b30*/  LDSM.16.MT88.4 R4, [R228+0x13800] ;  /* 0x01380000e404783b */ /* 0x000ea40000004200 */
[----:B------:R-:W-:Y:S02]  /*11b40*/  FADD.FTZ R190, R190, R189 ;  /* 0x000000bdbebe7221 */ /* 0x000fe40000010000 */
[----:B------:R-:W-:Y:S02]  /*11b50*/  FADD.FTZ R247, R187, R186 ;  /* 0x000000babbf77221 */ /* 0x000fe40000010000 */
[----:B------:R-:W-:Y:S01]  /*11b60*/  FADD.FTZ R249, R197, R190 ;  /* 0x000000bec5f97221 */ /* 0x000fe20000010000 */
[C---:B------:R-:W-:Y:S01]  /*11b70*/  HMMA.16816.F32 R156, R20.reuse, R26, R8 ;  /* 0x0000001a149c723c */ /* 0x040fe20000001808 */
[----:B------:R-:W3:Y:S07]  /*11b80*/  LDSM.16.MT88.4 R8, [R226+0x13800] ;  /* 0x01380000e208783b */ /* 0x000eee0000004200 */
[C---:B------:R-:W-:Y:S01]  /*11b90*/  HMMA.16816.F32 R36, R20.reuse, R28, R36 ;  /* 0x0000001c1424723c */ /* 0x040fe20000001824 */
[----:B------:R-:W4:Y:S07]  /*11ba0*/  LDSM.16.MT88.4 R24, [R225+0x13800] ;  /* 0x01380000e118783b */ /* 0x000f2e0000004200 */
[C---:B------:R-:W-:Y:S01]  /*11bb0*/  HMMA.16816.F32 R40, R20.reuse, R30, R40 ;  /* 0x0000001e1428723c */ /* 0x040fe20000001828 */
[----:B------:R-:W5:Y:S07]  /*11bc0*/  LDSM.16.MT88.4 R28, [R224+0x13800] ;  /* 0x01380000e01c783b */ /* 0x000f6e0000004200 */
        /* <DEDUP_REMOVED lines=12> */
[C---:B----4-:R-:W-:Y:S08]  /*11c90*/  HMMA.16816.F32 R76, R20.reuse, R24, R76 ;  /* 0x00000018144c723c */ /* 0x050ff0000000184c */
[C---:B------:R-:W-:Y:S08]  /*11ca0*/  HMMA.16816.F32 R80, R20.reuse, R26, R80 ;  /* 0x0000001a1450723c */ /* 0x040ff00000001850 */
[C---:B-----5:R-:W-:Y:S08]  /*11cb0*/  HMMA.16816.F32 R84, R20.reuse, R28, R84 ;  /* 0x0000001c1454723c */ /* 0x060ff00000001854 */
[C---:B------:R-:W-:Y:S08]  /*11cc0*/  HMMA.16816.F32 R88, R20.reuse, R30, R88 ;  /* 0x0000001e1458723c */ /* 0x040ff00000001858 */
[C---:B------:R-:W-:Y:S08]  /*11cd0*/  HMMA.16816.F32 R92, R20.reuse, R152, R92 ;  /* 0x00000098145c723c */ /* 0x040ff0000000185c */
        /* <DEDUP_REMOVED lines=10> */
[C---:B--2---:R-:W-:Y:S08]  /*11d80*/  HMMA.16816.F32 R132, R20.reuse, R4, R132 ;  /* 0x000000041484723c */ /* 0x044ff00000001884 */
[C---:B------:R-:W-:Y:S08]  /*11d90*/  HMMA.16816.F32 R136, R20.reuse, R6, R136 ;  /* 0x000000061488723c */ /* 0x040ff00000001888 */
[C---:B---3--:R-:W-:Y:S08]  /*11da0*/  HMMA.16816.F32 R140, R20.reuse, R152, R140 ;  /* 0x00000098148c723c */ /* 0x048ff0000000188c */
[C---:B------:R-:W-:Y:S08]  /*11db0*/  HMMA.16816.F32 R152, R20.reuse, R154, R12 ;  /* 0x0000009a1498723c */ /* 0x040ff0000000180c */
[C---:B------:R-:W-:Y:S08]  /*11dc0*/  HMMA.16816.F32 R148, R20.reuse, R8, R16 ;  /* 0x000000081494723c */ /* 0x040ff00000001810 */
[----:B------:R-:W-:Y:S01]  /*11dd0*/  HMMA.16816.F32 R144, R20, R10, R144 ;  /* 0x0000000a1490723c */ /* 0x000fe20000001890 */
[----:B------:R-:W-:-:S07]  /*11de0*/  @P0 BRA `(.L_x_2453) ;  /* 0xffffb77000000947 */ /* 0x000fce000383ffff */
.L_x_2449:
[----:B------:R-:W1:Y:S01]  /*11df0*/  SHFL.BFLY PT, R2, R249, 0x2, 0x1f ;  /* 0x0c401f00f9027f89 */ /* 0x000e6200000e0000 */
[----:B------:R-:W-:Y:S01]  /*11e00*/  MOV R4, 0x3f800000 ;  /* 0x3f80000000047802 */ /* 0x000fe20000000f00 */
[----:B------:R-:W-:Y:S01]  /*11e10*/  ULDC.U8 UR4, c[0x0][0x328] ;  /* 0x0000ca0000047ab9 */ /* 0x000fe20000000000 */
[----:B------:R-:W-:Y:S01]  /*11e20*/  MOV R5, 0x3f800000 ;  /* 0x3f80000000057802 */ /* 0x000fe20000000f00 */
[----:B------:R-:W2:Y:S01]  /*11e30*/  SHFL.BFLY PT, R0, R247, 0x2, 0x1f ;  /* 0x0c401f00f7007f89 */ /* 0x000ea200000e0000 */
[----:B-1----:R-:W-:-:S02]  /*11e40*/  FADD.FTZ R9, R2, R249 ;  /* 0x000000f902097221 */ /* 0x002fc40000010000 */
[----:B--2---:R-:W-:-:S03]  /*11e50*/  FADD.FTZ R7, R0, R247 ;  /* 0x000000f700077221 */ /* 0x004fc60000010000 */
[----:B------:R-:W1:Y:S04]  /*11e60*/  SHFL.BFLY PT, R2, R9, 0x1, 0x1f ;  /* 0x0c201f0009027f89 */ /* 0x000e6800000e0000 */
        /* <DEDUP_REMOVED lines=8> */
[----:B------:R-:W-:Y:S01]  /*11ef0*/  @P3 MUFU.LG2 R0, R0 ;  /* 0x0000000000003308 */ /* 0x000fe20000000c00 */
[C---:B------:R-:W-:Y:S02]  /*11f00*/  FMUL.FTZ R161, R4.reuse, R161 ;  /* 0x000000a104a17220 */ /* 0x040fe40000410000 */
        /* <DEDUP_REMOVED lines=93> */
[----:B------:R-:W1:Y:S01]  /*124e0*/  S2R R4, SR_TID.X ;  /* 0x0000000000047919 */ /* 0x000e620000002100 */
        /* <DEDUP_REMOVED lines=17> */
[----:B-1----:R-:W-:Y:S01]  /*12600*/  SHF.R.S32.HI R7, RZ, 0x1f, R4 ;  /* 0x0000001fff077819 */ /* 0x002fe20000011404 */
        /* <DEDUP_REMOVED lines=94> */
[----:B------:R-:W-:Y:S02]  /*12bf0*/  LEA.HI R5, R7, R4, RZ, 0x5 ;  /* 0x0000000407057211 */ /* 0x000fe400078f28ff */
[----:B------:R-:W-:-:S02]  /*12c00*/  F2FP.PACK_AB R150, R151, R150 ;  /* 0x000000969796723e */ /* 0x000fc400000000ff */
[----:B------:R-:W-:Y:S02]  /*12c10*/  SHF.R.S32.HI R6, RZ, 0x5, R5 ;  /* 0x00000005ff067819 */ /* 0x000fe40000011405 */
[----:B------:R-:W-:Y:S02]  /*12c20*/  F2FP.PACK_AB R146, R147, R146 ;  /* 0x000000929392723e */ /* 0x000fe400000000ff */
[----:B------:R-:W-:-:S04]  /*12c30*/  LEA R9, R6, R9, 0x9 ;  /* 0x0000000906097211 */ /* 0x000fc800078e48ff */
[----:B------:R-:W-:Y:S02]  /*12c40*/  LEA R9, R9, R10, 0x1 ;  /* 0x0000000a09097211 */ /* 0x000fe400078e08ff */
[----:B------:R-:W-:Y:S02]  /*12c50*/  MOV R10, 0x40 ;  /* 0x00000040000a7802 */ /* 0x000fe40000000f00 */
[----:B------:R-:W-:Y:S02]  /*12c60*/  SHF.L.U32 R9, R9, 0x1, RZ ;  /* 0x0000000109097819 */ /* 0x000fe400000006ff */
[----:B------:R-:W-:Y:S02]  /*12c70*/  SEL R10, R10, 0xffffffc0, !P2 ;  /* 0xffffffc00a0a7807 */ /* 0x000fe40005000000 */
[C---:B------:R-:W-:Y:S01]  /*12c80*/  IADD3 R11, R9.reuse, -0x10, RZ ;  /* 0xfffffff0090b7810 */ /* 0x040fe20007ffe0ff */
[----:B------:R-:W-:Y:S01]  /*12c90*/  STS [R9], R160 ;  /* 0x000000a009007388 */ /* 0x000fe20000000800 */
[----:B------:R-:W-:-:S02]  /*12ca0*/  @P0 IADD3 R11, R9, 0x10, RZ ;  /* 0x00000010090b0810 */ /* 0x000fc40007ffe0ff */
[C---:B------:R-:W-:Y:S01]  /*12cb0*/  IADD3 R13, R9.reuse, R8, RZ ;  /* 0x00000008090d7210 */ /* 0x040fe20007ffe0ff */
[----:B------:R-:W-:Y:S01]  /*12cc0*/  STS [R9+0x400], R162 ;  /* 0x000400a209007388 */ /* 0x000fe20000000800 */
[-C--:B------:R-:W-:Y:S02]  /*12cd0*/  IADD3 R15, R8, R11.reuse, RZ ;  /* 0x0000000b080f7210 */ /* 0x080fe40007ffe0ff */
[-C--:B------:R-:W-:Y:S01]  /*12ce0*/  IADD3 R17, R9, R10.reuse, RZ ;  /* 0x0000000a09117210 */ /* 0x080fe20007ffe0ff */
[----:B------:R-:W-:Y:S01]  /*12cf0*/  STS [R11], R156 ;  /* 0x0000009c0b007388 */ /* 0x000fe20000000800 */
[----:B------:R-:W-:Y:S01]  /*12d00*/  IADD3 R19, R10, R11, RZ ;  /* 0x0000000b0a137210 */ /* 0x000fe20007ffe0ff */
[----:B------:R1:W2:Y:S01]  /*12d10*/  @P4 MUFU.LG2 R8, R2 ;  /* 0x0000000200084308 */ /* 0x0002a20000000c00 */
[-C--:B------:R-:W-:Y:S01]  /*12d20*/  IADD3 R21, R13, R10.reuse, RZ ;  /* 0x0000000a0d157210 */ /* 0x080fe20007ffe0ff */
[----:B------:R-:W-:Y:S01]  /*12d30*/  STS [R11+0x400], R158 ;  /* 0x0004009e0b007388 */ /* 0x000fe20000000800 */
[----:B------:R-:W-:-:S02]  /*12d40*/  IADD3 R23, R15, R10, RZ ;  /* 0x0000000a0f177210 */ /* 0x000fc40007ffe0ff */
[----:B------:R-:W-:Y:S01]  /*12d50*/  ISETP.NE.AND P0, PT, RZ, UR4, PT ;  /* 0x00000004ff007c0c */ /* 0x000fe2000bf05270 */
[----:B------:R-:W-:Y:S04]  /*12d60*/  STS [R13], R36 ;  /* 0x000000240d007388 */ /* 0x000fe80000000800 */
[----:B------:R-:W-:Y:S04]  /*12d70*/  STS [R13+0x400], R38 ;  /* 0x000400260d007388 */ /* 0x000fe80000000800 */
[----:B------:R-:W-:Y:S01]  /*12d80*/  STS [R15], R40 ;  /* 0x000000280f007388 */ /* 0x000fe20000000800 */
[----:B-1----:R-:W-:-:S03]  /*12d90*/  MOV R2, 0x7f800000 ;  /* 0x7f80000000027802 */ /* 0x002fc60000000f00 */
        /* <DEDUP_REMOVED lines=21> */
[----:B------:R-:W-:Y:S01]  /*12ef0*/  STS [R21+0x2000], R84 ;  /* 0x0020005415007388 */ /* 0x000fe20000000800 */
[----:B-1----:R-:W-:-:S03]  /*12f00*/  MOV R72, 0x7f800000 ;  /* 0x7f80000000487802 */ /* 0x002fc60000000f00 */
        /* <DEDUP_REMOVED lines=27> */
[----:B--2---:R-:W-:-:S02]  /*130c0*/  @P4 FMUL.FTZ R9, R8, 0.69314718246459960938 ;  /* 0x3f31721808094820 */ /* 0x004fc40000410000 */
[----:B------:R-:W-:Y:S01]  /*130d0*/  @P3 FMUL.FTZ R8, R0, 0.69314718246459960938 ;  /* 0x3f31721800083820 */ /* 0x000fe20000410000 */
[----:B------:R1:W-:Y:S01]  /*130e0*/  STS [R17+0x6000], R140 ;  /* 0x0060008c11007388 */ /* 0x0003e20000000800 */
[----:B------:R-:W-:Y:S02]  /*130f0*/  @P4 FFMA.FTZ R2, R164, c[0x0][0x238], R9 ;  /* 0x00008e00a4024a23 */ /* 0x000fe40000010009 */
[----:B------:R-:W-:Y:S01]  /*13100*/  @P3 FFMA.FTZ R72, R3, c[0x0][0x238], R8 ;  /* 0x00008e0003483a23 */ /* 0x000fe20000010008 */
[----:B------:R1:W-:Y:S04]  /*13110*/  STS [R17+0x6400], R142 ;  /* 0x0064008e11007388 */ /* 0x0003e80000000800 */
[----:B------:R1:W-:Y:S04]  /*13120*/  STS [R19+0x6000], R152 ;  /* 0x0060009813007388 */ /* 0x0003e80000000800 */
[----:B------:R1:W-:Y:S04]  /*13130*/  STS [R19+0x6400], R154 ;  /* 0x0064009a13007388 */ /* 0x0003e80000000800 */
[----:B------:R1:W-:Y:S04]  /*13140*/  STS [R21+0x6000], R148 ;  /* 0x0060009415007388 */ /* 0x0003e80000000800 */
[----:B------:R1:W-:Y:S04]  /*13150*/  STS [R21+0x6400], R150 ;  /* 0x0064009615007388 */ /* 0x0003e80000000800 */
[----:B------:R1:W-:Y:S04]  /*13160*/  STS [R23+0x6000], R144 ;  /* 0x0060009017007388 */ /* 0x0003e80000000800 */
[----:B------:R1:W-:Y:S01]  /*13170*/  STS [R23+0x6400], R146 ;  /* 0x0064009217007388 */ /* 0x0003e20000000800 */
[----:B------:R-:W-:Y:S05]  /*13180*/  @!P0 BRA `(.L_x_2454) ;  /* 0x0000009000008947 */ /* 0x000fea0003800000 */
[----:B------:R-:W2:Y:S01]  /*13190*/  S2UR UR6, SR_CTAID.Y ;  /* 0x00000000000679c3 */ /* 0x000ea20000002600 */
[----:B------:R-:W-:-:S02]  /*131a0*/  ULDC UR4, c[0x0][0x214] ;  /* 0x0000850000047ab9 */ /* 0x000fc40000000800 */
[----:B------:R-:W-:Y:S02]  /*131b0*/  UISETP.NE.AND UP0, UPT, UR30, -0x1, UPT ;  /* 0xffffffff1e00788c */ /* 0x000fe4000bf05270 */
[----:B------:R-:W-:-:S03]  /*131c0*/  ULDC UR8, c[0x0][0x234] ;  /* 0x00008d0000087ab9 */ /* 0x000fc60000000800 */
[----:B------:R-:W3:Y:S01]  /*131d0*/  S2UR UR7, SR_CTAID.Z ;  /* 0x00000000000779c3 */ /* 0x000ee20000002700 */
[----:B--2---:R-:W-:-:S04]  /*131e0*/  UIMAD UR4, UR6, UR4, URZ ;  /* 0x00000004060472a4 */ /* 0x004fc8000f8e023f */
[----:B------:R-:W-:-:S04]  /*131f0*/  USEL UR4, UR4, UR30, !UP0 ;  /* 0x0000001e04047287 */ /* 0x000fc8000c000000 */
[----:B---3--:R-:W-:Y:S01]  /*13200*/  UIMAD UR8, UR7, UR8, UR4 ;  /* 0x00000008070872a4 */ /* 0x008fe2000f8e0204 */
[----:B------:R-:W-:Y:S05]  /*13210*/  BRA `(.L_x_2455) ;  /* 0x0000006000007947 */ /* 0x000fea0003800000 */
.L_x_2454:
[----:B------:R-:W2:Y:S01]  /*13220*/  S2UR UR7, SR_CTAID.Z ;  /* 0x00000000000779c3 */ /* 0x000ea20000002700 */
[----:B------:R-:W-:Y:S02]  /*13230*/  ULDC UR4, c[0x0][0x1c0] ;  /* 0x0000700000047ab9 */ /* 0x000fe40000000800 */
[----:B------:R-:W-:-:S05]  /*13240*/  ULDC UR8, c[0x0][0x214] ;  /* 0x0000850000087ab9 */ /* 0x000fca0000000800 */
[----:B------:R-:W2:Y:S02]  /*13250*/  S2UR UR6, SR_CTAID.Y ;  /* 0x00000000000679c3 */ /* 0x000ea40000002600 */
[----:B--2---:R-:W-:-:S04]  /*13260*/  UIMAD UR4, UR6, UR4, UR7 ;  /* 0x00000004060472a4 */ /* 0x004fc8000f8e0207 */
[----:B------:R-:W-:Y:S02]  /*13270*/  UIMAD UR8, UR4, UR8, URZ ;  /* 0x00000008040872a4 */ /* 0x000fe4000f8e023f */
.L_x_2455:
[----:B------:R-:W-:Y:S01]  /*13280*/  BAR.SYNC.DEFER_BLOCKING 0x0 ;  /* 0x0000000000007b1d */ /* 0x000fe20000010000 */
[----:B------:R-:W-:Y:S01]  /*13290*/  LOP3.LUT R73, R5, 0xffffffe0, RZ, 0xc0, !PT ;  /* 0xffffffe005497812 */ /* 0x000fe200078ec0ff */
[----:B------:R-:W-:Y:S02]  /*132a0*/  USHF.R.S32.HI UR10, URZ, 0x1f, UR6 ;  /* 0x0000001f3f0a7899 */ /* 0x000fe40008011406 */
[----:B------:R-:W-:Y:S02]  /*132b0*/  UISETP.NE.AND UP0, UPT, UR30, -0x1, UPT ;  /* 0xffffffff1e00788c */ /* 0x000fe4000bf05270 */
[----:B------:R-:W2:Y:S01]  /*132c0*/  S2R R0, SR_TID.X ;  /* 0x0000000000007919 */ /* 0x000ea20000002100 */
[----:B------:R-:W-:Y:S01]  /*132d0*/  IMAD.IADD R73, R4, 0x1, -R73 ;  /* 0x0000000104497824 */ /* 0x000fe200078e0a49 */
[----:B------:R-:W-:Y:S01]  /*132e0*/  ULDC.64 UR4, c[0x0][0x1e8] ;  /* 0x00007a0000047ab9 */ /* 0x000fe20000000a00 */
[----:B------:R-:W-:Y:S01]  /*132f0*/  BSSY B0, `(.L_x_2456) ;  /* 0x0000033000007945 */ /* 0x000fe20003800000 */
[----:B------:R-:W-:-:S02]  /*13300*/  UIMAD.WIDE.U32 UR12, UR30, UR4, URZ ;  /* 0x000000041e0c72a5 */ /* 0x000fc4000f8e003f */
[----:B------:R-:W-:Y:S02]  /*13310*/  LOP3.LUT P0, RZ, R73, 0x3, RZ, 0xc0, !PT ;  /* 0x0000000349ff7812 */ /* 0x000fe4000780c0ff */
[----:B------:R-:W-:Y:S01]  /*13320*/  SHF.R.S32.HI R73, RZ, 0x1f, R6 ;  /* 0x0000001fff497819 */ /* 0x000fe20000011406 */
[----:B------:R-:W-:-:S03]  /*13330*/  UIMAD UR9, UR30, UR5, UR13 ;  /* 0x000000051e0972a4 */ /* 0x000fc6000f8e020d */
[----:B------:R-:W-:Y:S01]  /*13340*/  LEA.HI R73, R73, R6, RZ, 0x2 ;  /* 0x0000000649497211 */ /* 0x000fe200078f10ff */
[----:B------:R-:W-:Y:S02]  /*13350*/  ULDC.64 UR4, c[0x0][0x1e0] ;  /* 0x0000780000047ab9 */ /* 0x000fe40000000a00 */
[----:B------:R-:W-:Y:S01]  /*13360*/  UIMAD UR10, UR10, UR4, URZ ;  /* 0x000000040a0a72a4 */ /* 0x000fe2000f8e023f */
[----:B------:R-:W-:Y:S01]  /*13370*/  LOP3.LUT R73, R73, 0xffffffc, RZ, 0xc0, !PT ;  /* 0x0ffffffc49497812 */ /* 0x000fe200078ec0ff */
[----:B------:R-:W-:Y:S01]  /*13380*/  UIMAD.WIDE.U32 UR14, UR6, UR4, URZ ;  /* 0x00000004060e72a5 */ /* 0x000fe2000f8e003f */
[----:B------:R3:W4:Y:S01]  /*13390*/  LDS.128 R64, [R239] ;  /* 0x00000000ef407984 */ /* 0x0007220000000c00 */
[----:B------:R-:W-:Y:S02]  /*133a0*/  UIMAD UR5, UR6, UR5, UR10 ;  /* 0x00000005060572a4 */ /* 0x000fe4000f8e020a */
[----:B------:R-:W-:Y:S01]  /*133b0*/  IMAD.IADD R73, R6, 0x1, -R73 ;  /* 0x0000000106497824 */ /* 0x000fe200078e0a49 */
[----:B------:R3:W1:Y:S01]  /*133c0*/  LDS.128 R60, [R239+0x800] ;  /* 0x00080000ef3c7984 */ /* 0x0006620000000c00 */
[----:B------:R-:W-:Y:S01]  /*133d0*/  USEL UR12, UR14, UR12, !UP0 ;  /* 0x0000000c0e0c7287 */ /* 0x000fe2000c000000 */
[----:B--2---:R-:W-:Y:S01]  /*133e0*/  SHF.R.S32.HI R5, RZ, 0x1f, R0 ;  /* 0x0000001fff057819 */ /* 0x004fe20000011400 */
[----:B------:R-:W-:Y:S01]  /*133f0*/  @!UP0 UIADD3 UR9, UR15, UR5, URZ ;  /* 0x000000050f098290 */ /* 0x000fe2000fffe03f */
[----:B------:R3:W2:Y:S02]  /*13400*/  LDS.128 R56, [R239+0x1000] ;  /* 0x00100000ef387984 */ /* 0x0006a40000000c00 */
[----:B------:R-:W-:-:S02]  /*13410*/  LEA.HI R3, R5, R0, RZ, 0x5 ;  /* 0x0000000005037211 */ /* 0x000fc400078f28ff */
[----:B------:R3:W1:Y:S02]  /*13420*/  LDS.128 R52, [R239+0x1800] ;  /* 0x00180000ef347984 */ /* 0x0006640000000c00 */
[----:B------:R-:W-:Y:S02]  /*13430*/  LOP3.LUT R3, R3, 0xffffffe0, RZ, 0xc0, !PT ;  /* 0xffffffe003037812 */ /* 0x000fe400078ec0ff */
[----:B------:R3:W1:Y:S03]  /*13440*/  LDS.128 R48, [R239+0x2000] ;  /* 0x00200000ef307984 */ /* 0x0006660000000c00 */
[----:B------:R-:W-:Y:S01]  /*13450*/  IMAD.IADD R74, R0, 0x1, -R3 ;  /* 0x00000001004a7824 */ /* 0x000fe200078e0a03 */
        /* <DEDUP_REMOVED lines=10> */
[----:B-1----:R3:W1:Y:S04]  /*13500*/  LDS.128 R20, [R239+0x5800] ;  /* 0x00580000ef147984 */ /* 0x0026680000000c00 */
[----:B------:R3:W1:Y:S04]  /*13510*/  LDS.128 R16, [R239+0x6000] ;  /* 0x00600000ef107984 */ /* 0x0006680000000c00 */
[----:B------:R3:W1:Y:S04]  /*13520*/  LDS.128 R12, [R239+0x6800] ;  /* 0x00680000ef0c7984 */ /* 0x0006680000000c00 */
[----:B------:R3:W1:Y:S04]  /*13530*/  LDS.128 R8, [R239+0x7000] ;  /* 0x00700000ef087984 */ /* 0x0006680000000c00 */
[----:B------:R3:W1:Y:S01]  /*13540*/  LDS.128 R68, [R239+0x7800] ;  /* 0x00780000ef447984 */ /* 0x0006620000000c00 */
[----:B------:R-:W-:Y:S05]  /*13550*/  @P0 BRA `(.L_x_2457) ;  /* 0x000000c000000947 */ /* 0x000fea0003800000 */
[----:B--2-4-:R-:W2:Y:S01]  /*13560*/  S2UR UR5, SR_CTAID.X ;  /* 0x00000000000579c3 */ /* 0x014ea20000002500 */
[----:B------:R-:W-:-:S02]  /*13570*/  IADD3 R6, R73, 0x8, RZ ;  /* 0x0000000849067810 */ /* 0x000fc40007ffe0ff */
[----:B------:R-:W-:Y:S02]  /*13580*/  ISETP.GE.AND P2, PT, R73, UR21, PT ;  /* 0x0000001549007c0c */ /* 0x000fe4000bf46270 */
[----:B------:R-:W-:Y:S01]  /*13590*/  ISETP.GE.AND P1, PT, R6, UR21, PT ;  /* 0x0000001506007c0c */ /* 0x000fe2000bf26270 */
[----:B--2---:R-:W-:-:S04]  /*135a0*/  ULEA UR5, UR5, UR8, 0x6 ;  /* 0x0000000805057291 */ /* 0x004fc8000f8e303f */
[----:B------:R-:W-:Y:S02]  /*135b0*/  USHF.R.S32.HI UR4, URZ, 0x1f, UR5 ;  /* 0x0000001f3f047899 */ /* 0x000fe40008011405 */
[----:B------:R-:W-:-:S04]  /*135c0*/  IADD3 R3, P0, R73, UR5, RZ ;  /* 0x0000000549037c10 */ /* 0x000fc8000ff1e0ff */
[----:B------:R-:W-:Y:S02]  /*135d0*/  LEA.HI.X.SX32 R6, R73, UR4, 0x1, P0 ;  /* 0x0000000449067c11 */ /* 0x000fe400080f0eff */
[----:B------:R-:W-:-:S04]  /*135e0*/  LEA R74, P0, R3, c[0x0][0x200], 0x2 ;  /* 0x00008000034a7a11 */ /* 0x000fc800078010ff */
[----:B------:R-:W-:-:S05]  /*135f0*/  LEA.HI.X R75, R3, c[0x0][0x204], R6, 0x2, P0 ;  /* 0x00008100034b7a11 */ /* 0x000fca00000f1406 */
[----:B------:R2:W-:Y:S04]  /*13600*/  @!P2 STG.E [R74.64], R2 ;  /* 0x000000024a00a986 */ /* 0x0005e8000c101922 */
[----:B------:R2:W-:Y:S02]  /*13610*/  @!P1 STG.E [R74.64+0x20], R72 ;  /* 0x000020484a009986 */ /* 0x0005e4000c101922 */
.L_x_2457:
[----:B--2-4-:R-:W-:Y:S05]  /*13620*/  BSYNC B0 ;  /* 0x0000000000007941 */ /* 0x014fea0003800000 */
.L_x_2456:
[----:B------:R-:W2:Y:S01]  /*13630*/  S2R R3, SR_CTAID.X ;  /* 0x0000000000037919 */ /* 0x000ea20000002500 */
[----:B------:R-:W-:Y:S01]  /*13640*/  SHF.R.S32.HI R241, RZ, 0x1f, R240 ;  /* 0x0000001ffff17819 */ /* 0x000fe200000114f0 */
[----:B------:R-:W-:Y:S01]  /*13650*/  USHF.R.S32.HI UR6, URZ, 0x1f, UR7 ;  /* 0x0000001f3f067899 */ /* 0x000fe20008011407 */
[----:B------:R-:W-:Y:S01]  /*13660*/  LEA.HI R4, R7, R4, RZ, 0x3 ;  /* 0x0000000407047211 */ /* 0x000fe200078f18ff */
[----:B------:R-:W-:Y:S01]  /*13670*/  ULDC.64 UR4, c[0x0][0x1f0] ;  /* 0x00007c0000047ab9 */ /* 0x000fe20000000a00 */
[----:B------:R-:W-:Y:S01]  /*13680*/  LEA.HI R0, R5, R0, RZ, 0x3 ;  /* 0x0000000005007211 */ /* 0x000fe200078f18ff */
[----:B------:R-:W-:Y:S01]  /*13690*/  UIMAD UR4, UR6, UR4, URZ ;  /* 0x00000004060472a4 */ /* 0x000fe2000f8e023f */
[----:B------:R-:W-:Y:S01]  /*136a0*/  SHF.R.S32.HI R4, RZ, 0x3, R4 ;  /* 0x00000003ff047819 */ /* 0x000fe20000011404 */
[----:B------:R-:W-:Y:S01]  /*136b0*/  BSSY B0, `(.L_x_2458) ;  /* 0x0000020000007945 */ /* 0x000fe20003800000 */
[----:B------:R-:W-:Y:S01]  /*136c0*/  SHF.R.S32.HI R0, RZ, 0x3, R0 ;  /* 0x00000003ff007819 */ /* 0x000fe20000011400 */
[----:B------:R-:W-:-:S03]  /*136d0*/  UIMAD UR4, UR7, UR5, UR4 ;  /* 0x00000005070472a4 */ /* 0x000fc6000f8e0204 */
[----:B------:R-:W-:Y:S01]  /*136e0*/  SHF.R.S32.HI R0, RZ, 0x1f, R0 ;  /* 0x0000001fff007819 */ /* 0x000fe20000011400 */
[----:B--2---:R-:W-:-:S04]  /*136f0*/  IMAD.SHL.U32 R3, R3, 0x40, RZ ;  /* 0x0000004003037824 */ /* 0x004fc800078e00ff */
        /* <DEDUP_REMOVED lines=9> */
[----:B------:R-:W-:-:S05]  /*13790*/  IMAD.WIDE.U32 R6, R2, c[0x0][0x1f0], R6 ;  /* 0x00007c0002067a25 */ /* 0x000fca00078e0006 */
[----:B------:R-:W-:-:S05]  /*137a0*/  IADD3 R73, R7, UR4, RZ ;  /* 0x0000000407497c10 */ /* 0x000fca000fffe0ff */
        /* <DEDUP_REMOVED lines=13> */
[----:B------:R2:W-:Y:S04]  /*13880*/  @!P2 STG.E.128 [R76.64+0x80], R48 ;  /* 0x000080304c00a986 */ /* 0x0005e8000c101d22 */
[----:B------:R2:W-:Y:S04]  /*13890*/  @!P1 STG.E.128 [R76.64+0x100], R32 ;  /* 0x000100204c009986 */ /* 0x0005e8000c101d22 */
[----:B-1----:R2:W-:Y:S02]  /*138a0*/  @!P0 STG.E.128 [R76.64+0x180], R16 ;  /* 0x000180104c008986 */ /* 0x0025e4000c101d22 */
.L_x_2459:
[----:B------:R-:W-:Y:S05]  /*138b0*/  BSYNC B0 ;  /* 0x0000000000007941 */ /* 0x000fea0003800000 */
.L_x_2458:
[----:B------:R-:W-:Y:S01]  /*138c0*/  IADD3 R2, R4, 0x10, RZ ;  /* 0x0000001004027810 */ /* 0x000fe20007ffe0ff */
[----:B------:R-:W-:Y:S03]  /*138d0*/  BSSY B0, `(.L_x_2460) ;  /* 0x0000015000007945 */ /* 0x000fe60003800000 */
[----:B------:R-:W-:-:S13]  /*138e0*/  ISETP.GE.AND P0, PT, R2, UR21, PT ;  /* 0x0000001502007c0c */ /* 0x000fda000bf06270 */
[----:B------:R-:W-:Y:S05]  /*138f0*/  @P0 BRA `(.L_x_2461) ;  /* 0x0000012000000947 */ /* 0x000fea0003800000 */
[----:B------:R-:W-:Y:S01]  /*13900*/  IADD3 R3, P0, R4, 0x10, RZ ;  /* 0x0000001004037810 */ /* 0x000fe20007f1e0ff */
[----:B-12---:R-:W-:Y:S01]  /*13910*/  IMAD.MOV.U32 R16, RZ, RZ, R6 ;  /* 0x000000ffff107224 */ /* 0x006fe200078e0006 */
        /* <DEDUP_REMOVED lines=16> */
.L_x_2461:
[----:B------:R-:W-:Y:S05]  /*13a20*/  BSYNC B0 ;  /* 0x0000000000007941 */ /* 0x000fea0003800000 */
.L_x_2460:
        /* <DEDUP_REMOVED lines=22> */
.L_x_2463:
[----:B------:R-:W-:Y:S05]  /*13b90*/  BSYNC B0 ;  /* 0x0000000000007941 */ /* 0x000fea0003800000 */
.L_x_2462:
        /* <DEDUP_REMOVED lines=22> */
.L_x_2464:
        /* <DEDUP_REMOVED lines=16> */
.L_x_4839:


//--------------------- .text._ZN5flash24flash_fwd_splitkv_kernelI23Flash_fwd_kernel_traitsILi256ELi64ELi64ELi4ELb0ELb0EN7cutlass6half_tE19Flash_kernel_traitsILi256ELi64ELi64ELi4ES3_EELb1ELb0ELb1ELb0ELb0ELb1ELb0ELb0EEEvNS_16Flash_fwd_paramsE --------------------------
	.section	.text._ZN5flash24flash_fwd_splitkv_kernelI23Flash_fwd_kernel_traitsILi256ELi64ELi64ELi4ELb0ELb0EN7cutlass6half_tE19Flash_kernel_traitsILi256ELi64ELi64ELi4ES3_EELb1ELb0ELb1ELb0ELb0ELb1ELb0ELb0EEEvNS_16Flash_fwd_paramsE,"ax",@progbits
	.sectioninfo	@"SHI_REGISTERS=254"
	.align	128
        .global         _ZN5flash24flash_fwd_splitkv_kernelI23Flash_fwd_kernel_traitsILi256ELi64ELi64ELi4ELb0ELb0EN7cutlass6half_tE19Flash_kernel_traitsILi256ELi64ELi64ELi4ES3_EELb1ELb0ELb1ELb0ELb0ELb1ELb0ELb0EEEvNS_16Flash_fwd_paramsE
        .type           _ZN5flash24flash_fwd_splitkv_kernelI23Flash_fwd_kernel_traitsILi256ELi64ELi64ELi4ELb0ELb0EN7cutlass6half_tE19Flash_kernel_traitsILi256ELi64ELi64ELi4ES3_EELb1ELb0ELb1ELb0ELb0ELb1ELb0ELb0EEEvNS_16Flash_fwd_paramsE,@function
        .size           _ZN5flash24flash_fwd_splitkv_kernelI23Flash_fwd_kernel_traitsILi256ELi64ELi64ELi4ELb0ELb0EN7cutlass6half_tE19Flash_kernel_traitsILi256ELi64ELi64ELi4ES3_EELb1ELb0ELb1ELb0ELb0ELb1ELb0ELb0EEEvNS_16Flash_fwd_paramsE,(.L_x_4840 - _ZN5flash24flash_fwd_splitkv_kernelI23Flash_fwd_kernel_traitsILi256ELi64ELi64ELi4ELb0ELb0EN7cutlass6half_tE19Flash_kernel_traitsILi256ELi64ELi64ELi4ES3_EELb1ELb0ELb1ELb0ELb0ELb1ELb0ELb0EEEvNS_16Flash_fwd_paramsE)
        .other          _ZN5flash24flash_fwd_splitkv_kernelI23Flash_fwd_kernel_traitsILi256ELi64ELi64ELi4ELb0ELb0EN7cutlass6half_tE19Flash_kernel_traitsILi256ELi64ELi64ELi4ES3_EELb1ELb0ELb1ELb0ELb0ELb1ELb0ELb0EEEvNS_16Flash_fwd_paramsE,@"STO_CUDA_ENTRY STV_DEFAULT"
_ZN5flash24flash_fwd_splitkv_kernelI23Flash_fwd_kernel_traitsILi256ELi64ELi64ELi4ELb0ELb0EN7cutlass6half_tE19Flash_kernel_traitsILi256ELi64ELi64ELi4ES3_EELb1ELb0ELb1ELb0ELb0ELb1ELb0ELb0EEEvNS_16Flash_fwd_paramsE:
.text._ZN5flash24flash_fwd_splitkv_kernelI23Flash_fwd_kernel_traitsILi256ELi64ELi64ELi4ELb0ELb0EN7cutlass6half_tE19Flash_kernel_traitsILi256ELi64ELi64ELi4ES3_EELb1ELb0ELb1ELb0ELb0ELb1ELb0ELb0EEEvNS_16Flash_fwd_paramsE:
        /* <DEDUP_REMOVED lines=23> */
[----:B------:R1:W2:Y:S01]  /*0170*/  @P2 LDG.E R4, [R2.64] ;  /* 0x0000002202042981 */ /* 0x0002a2000c1e1900 */
[----:B------:R-:W-:-:S03]  /*0180*/  ULDC.64 UR6, c[0x0][0x248] ;  /* 0x0000920000067ab9 */ /* 0x000fc60000000a00 */
[----:B------:R1:W3:Y:S01]  /*0190*/  @P2 LDG.E R0, [R2.64+0x4] ;  /* 0x0000042202002981 */ /* 0x0002e2000c1e1900 */
[----:B------:R-:W-:Y:S01]  /*01a0*/  PLOP3.LUT P1, PT, PT, PT, UP1, 0x80, 0x0 ;  /* 0x000000000000781c */ /* 0x000fe20003f2f018 */
[----:B------:R-:W-:Y:S01]  /*01b0*/  UIMAD.WIDE UR6, UR14, UR26, UR6 ;  /* 0x0000001a0e0672a5 */ /* 0x000fe2000f8e0206 */
[----:B-1----:R-:W-:Y:S01]  /*01c0*/  IMAD.U32 R2, RZ, RZ, UR4 ;  /* 0x00000004ff027e24 */ /* 0x002fe2000f8e00ff */
[----:B------:R-:W-:-:S05]  /*01d0*/  MOV R3, UR5 ;  /* 0x0000000500037c02 */ /* 0x000fca0008000f00 */
[----:B------:R1:W4:Y:S01]  /*01e0*/  @P0 LDG.E R2, [R2.64] ;  /* 0x0000002202020981 */ /* 0x000322000c1e1900 */
[----:B------:R-:W-:Y:S01]  /*01f0*/  IMAD.U32 R6, RZ, RZ, UR6 ;  /* 0x00000006ff067e24 */ /* 0x000fe2000f8e00ff */
[----:B------:R-:W-:-:S05]  /*0200*/  MOV R7, UR7 ;  /* 0x0000000700077c02 */ /* 0x000fca0008000f00 */
[----:B-1----:R-:W5:Y:S01]  /*0210*/  @!P1 LDG.E R3, [R6.64] ;  /* 0x0000002206039981 */ /* 0x002f62000c1e1900 */
        /* <DEDUP_REMOVED lines=10> */
[----:B--2---:R-:W-:-:S07]  /*02c0*/  @UP2 UIADD3 UR29, UR29, -UR30, URZ ;  /* 0x8000001e1d1d2290 */ /* 0x004fce000fffe03f */
[----:B------:R-:W-:Y:S01]  /*02d0*/  @!UP2 ULDC UR29, c[0x0][0x214] ;  /* 0x00008500001daab9 */ /* 0x000fe20000000800 */
[----:B-----5:R3:W2:Y:S04]  /*02e0*/  @!P1 R2UR UR15, R3 ;  /* 0x00000000030f93c2 */ /* 0x0206a800000e0000 */
        /* <DEDUP_REMOVED lines=8> */
.L_x_2465:
[----:B------:R-:W-:Y:S02]  /*0370*/  ULDC UR8, c[0x0][0x218] ;  /* 0x0000860000087ab9 */ /* 0x000fe40000000800 */
.L_x_2466:
        /* <DEDUP_REMOVED lines=53> */
[----:B------:R-:W-:Y:S01]  /*06d0*/  BSSY B0, `(.L_x_2468) ;  /* 0x0000033000007945 */ /* 0x000fe20003800000 */
[----:B------:R-:W-:-:S02]  /*06e0*/  UIADD3 UR29, -UR6, UR29, URZ ;  /* 0x0000001d061d7290 */ /* 0x000fc4000fffe13f */
[----:B------:R-:W-:Y:S01]  /*06f0*/  IMAD.IADD R11, R10, 0x1, -R11 ;  /* 0x000000010a0b7824 */ /* 0x000fe200078e0a0b */
[----:B------:R-:W-:Y:S01]  /*0700*/  @UP0 UIMAD.WIDE.U32 UR10, UR30, UR8, URZ ;  /* 0x000000081e0a02a5 */ /* 0x000fe2000f8e003f */
[----:B------:R-:W-:Y:S01]  /*0710*/  SHF.R.S32.HI R10, RZ, 0x3, R0 ;  /* 0x00000003ff0a7819 */ /* 0x000fe20000011400 */
[----:B------:R-:W-:Y:S01]  /*0720*/  @!UP0 USHF.R.S32.HI UR8, URZ, 0x1f, UR14 ;  /* 0x0000001f3f088899 */ /* 0x000fe2000801140e */
[----:B------:R-:W-:Y:S01]  /*0730*/  IMAD.SHL.U32 R16, R11, 0x8, RZ ;  /* 0x000000080b107824 */ /* 0x000fe200078e00ff */
[----:B------:R-:W-:Y:S01]  /*0740*/  UIMAD UR7, UR6, UR5, UR7 ;  /* 0x00000005060772a4 */ /* 0x000fe2000f8e0207 */
[----:B------:R-:W-:Y:S01]  /*0750*/  SHF.R.S32.HI R3, RZ, 0x1f, R10 ;  /* 0x0000001fff037819 */ /* 0x000fe2000001140a */
[----:B------:R-:W-:Y:S02]  /*0760*/  @UP0 UIMAD UR9, UR30, UR9, UR11 ;  /* 0x000000091e0902a4 */ /* 0x000fe4000f8e020b */
[----:B------:R-:W-:Y:S01]  /*0770*/  ULDC.64 UR4, c[0x0][0x1e0] ;  /* 0x0000780000047ab9 */ /* 0x000fe20000000a00 */
[--C-:B------:R-:W-:Y:S01]  /*0780*/  SHF.R.S32.HI R17, RZ, 0x1f, R16.reuse ;  /* 0x0000001fff117819 */ /* 0x100fe20000011410 */
[----:B------:R-:W-:Y:S01]  /*0790*/  @!UP0 UIMAD UR8, UR8, UR4, URZ ;  /* 0x00000004080882a4 */ /* 0x000fe2000f8e023f */
[C---:B------:R-:W-:Y:S01]  /*07a0*/  IADD3 R9, R16.reuse, 0x40, RZ ;  /* 0x0000004010097810 */ /* 0x040fe20007ffe0ff */
[----:B------:R-:W-:Y:S01]  /*07b0*/  @!UP0 UIMAD.WIDE.U32 UR12, UR14, UR4, URZ ;  /* 0x000000040e0c82a5 */ /* 0x000fe2000f8e003f */
[----:B------:R-:W-:Y:S01]  /*07c0*/  IADD3 R8, R16, 0x80, RZ ;  /* 0x0000008010087810 */ /* 0x000fe20007ffe0ff */
[----:B------:R-:W-:Y:S01]  /*07d0*/  @!UP0 UIMAD UR8, UR14, UR5, UR8 ;  /* 0x000000050e0882a4 */ /* 0x000fe2000f8e0208 */
[----:B------:R-:W-:Y:S01]  /*07e0*/  IMAD.WIDE.U32 R4, R2, c[0x0][0x1e8], R16 ;  /* 0x00007a0002047a25 */ /* 0x000fe200078e0010 */
[----:B------:R-:W-:Y:S01]  /*07f0*/  USHF.R.S32.HI UR11, URZ, 0x1f, UR16 ;  /* 0x0000001f3f0b7899 */ /* 0x000fe20008011410 */
[----:B------:R-:W-:Y:S01]  /*0800*/  IADD3 R7, R16, 0xc0, RZ ;  /* 0x000000c010077810 */ /* 0x000fe20007ffe0ff */
[----:B------:R-:W-:Y:S01]  /*0810*/  @!UP0 UIADD3 UR9, UR13, UR8, URZ ;  /* 0x000000080d098290 */ /* 0x000fe2000fffe03f */
[----:B------:R-:W-:Y:S01]  /*0820*/  IMAD.U32 R2, RZ, RZ, UR7 ;  /* 0x00000007ff027e24 */ /* 0x000fe2000f8e00ff */
        /* <DEDUP_REMOVED lines=8> */
[----:B------:R-:W-:-:S02]  /*08b0*/  ULDC UR5, c[0x0][0x1c0] ;  /* 0x0000700000057ab9 */ /* 0x000fc40000000800 */
[----:B------:R-:W-:Y:S02]  /*08c0*/  UIMAD UR14, UR14, UR5, UR16 ;  /* 0x000000050e0e72a4 */ /* 0x000fe4000f8e0210 */
        /* <DEDUP_REMOVED lines=19> */
.L_x_2469:
[----:B------:R-:W-:Y:S05]  /*0a00*/  BSYNC B0 ;  /* 0x0000000000007941 */ /* 0x000fea0003800000 */
.L_x_2468:
        /* <DEDUP_REMOVED lines=22> */
.L_x_2471:
[----:B------:R-:W-:Y:S05]  /*0b70*/  BSYNC B0 ;  /* 0x0000000000007941 */ /* 0x000fea0003800000 */
.L_x_2470:
        /* <DEDUP_REMOVED lines=22> */
.L_x_2473:
[----:B------:R-:W-:Y:S05]  /*0ce0*/  BSYNC B0 ;  /* 0x0000000000007941 */ /* 0x000fea0003800000 */
.L_x_2472:
        /* <DEDUP_REMOVED lines=21> */
.L_x_2475:
[----:B------:R-:W-:Y:S05]  /*0e40*/  BSYNC B0 ;  /* 0x0000000000007941 */ /* 0x000fea0003800000 */
.L_x_2474:
        /* <DEDUP_REMOVED lines=20> */
.L_x_2467:
        /* <DEDUP_REMOVED lines=35> */
[----:B------:R-:W-:-:S03]  /*11c0*/  ULDC UR11, c[0x0][0x2d0] ;  /* 0x0000b400000b7ab9 */ /* 0x000fc60000000800 */
[----:B-1----:R-:W1:Y:S02]  /*11d0*/  MUFU.RCP R0, R0 ;  /* 0x0000000000007308 */ /* 0x002e640000001000 */
[----:B-1----:R-:W-:-:S06]  /*11e0*/  IADD3 R0, R0, 0xffffffe, RZ ;  /* 0x0ffffffe00007810 */ /* 0x002fcc0007ffe0ff */
[----:B------:R-:W1:Y:S02]  /*11f0*/  F2I.FTZ.U32.TRUNC.NTZ R0, R0 ;  /* 0x0000000000007305 */ /* 0x000e64000021f000 */
[----:B-1----:R1:W2:Y:S02]  /*1200*/  R2UR UR9, R0 ;  /* 0x00000000000973c2 */ /* 0x0022a400000e0000 */
[----:B-1----:R-:W-:Y:S01]  /*1210*/  IMAD.U32 R0, RZ, RZ, UR10 ;  /* 0x0000000aff007e24 */ /* 0x002fe2000f8e00ff */
[----:B--2---:R-:W-:-:S04]  /*1220*/  UIADD3 UR4, URZ, -UR9, URZ ;  /* 0x800000093f047290 */ /* 0x004fc8000fffe03f */
[----:B------:R-:W-:Y:S01]  /*1230*/  IABS R0, R0 ;  /* 0x0000000000007213 */ /* 0x000fe20000000000 */
[----:B------:R-:W-:-:S03]  /*1240*/  UIMAD UR4, UR4, UR13, URZ ;  /* 0x0000000d040472a4 */ /* 0x000fc6000f8e023f */
[----:B------:R-:W1:Y:S01]  /*1250*/  R2UR UR5, R0 ;  /* 0x00000000000573c2 */ /* 0x000e6200000e0000 */
[----:B------:R-:W-:-:S04]  /*1260*/  UIMAD.WIDE.U32 UR8, UR9, UR4, UR8 ;  /* 0x00000004090872a5 */ /* 0x000fc8000f8e0008 */
[----:B-1----:R-:W-:-:S07]  /*1270*/  UIMAD.WIDE.U32 UR8, UR9, UR5, URZ ;  /* 0x00000005090872a5 */ /* 0x002fce000f8e003f */
        /* <DEDUP_REMOVED lines=18> */
[----:B------:R-:W-:Y:S02]  /*13a0*/  ULDC UR20, c[0x0][0x1c8] ;  /* 0x0000720000147ab9 */ /* 0x000fe40000000800 */
[----:B------:R-:W-:Y:S01]  /*13b0*/  UIADD3 UR17, -UR17, URZ, URZ ;  /* 0x0000003f11117290 */ /* 0x000fe2000fffe13f */
[----:B------:R2:W3:Y:S01]  /*13c0*/  LDG.E R2, [R2.64] ;  /* 0x0000002202027981 */ /* 0x0004e2000c1e1900 */
[----:B------:R-:W4:Y:S01]  /*13d0*/  I2F.RP R6, R4 ;  /* 0x0000000400067306 */ /* 0x000f220000209400 */
[----:B------:R-:W-:-:S02]  /*13e0*/  ULOP3.LUT UR20, UR16, UR20, URZ, 0x3c, !UPT ;  /* 0x0000001410147292 */ /* 0x000fc4000f8e3c3f */
[----:B------:R-:W-:Y:S02]  /*13f0*/  ULDC.64 UR4, c[0x0][0x180] ;  /* 0x0000600000047ab9 */ /* 0x000fe40000000a00 */
[----:B------:R-:W-:Y:S02]  /*1400*/  UIMAD UR11, UR17, UR11, UR10 ;  /* 0x0000000b110b72a4 */ /* 0x000fe4000f8e020a */
[----:B------:R-:W-:Y:S02]  /*1410*/  ISETP.LE.AND P0, PT, RZ, UR20, PT ;  /* 0x00000014ff007c0c */ /* 0x000fe4000bf03270 */
[----:B------:R-:W-:Y:S01]  /*1420*/  USHF.R.S32.HI UR10, URZ, 0x1f, UR11 ;  /* 0x0000001f3f0a7899 */ /* 0x000fe2000801140b */
[----:B----4-:R-:W4:Y:S01]  /*1430*/  MUFU.RCP R6, R6 ;  /* 0x0000000600067308 */ /* 0x010f220000001000 */
[----:B-1----:R-:W-:Y:S02]  /*1440*/  IABS R0, R0 ;  /* 0x0000000000007213 */ /* 0x002fe40000000000 */
[----:B----4-:R-:W-:-:S05]  /*1450*/  IADD3 R6, R6, 0xffffffe, RZ ;  /* 0x0ffffffe06067810 */ /* 0x010fca0007ffe0ff */
[----:B------:R-:W2:Y:S02]  /*1460*/  F2I.FTZ.U32.TRUNC.NTZ R7, R6 ;  /* 0x0000000600077305 */ /* 0x000ea4000021f000 */
[----:B--2---:R-:W-:Y:S02]  /*1470*/  IMAD.MOV R3, RZ, RZ, -R7 ;  /* 0x000000ffff037224 */ /* 0x004fe400078e0a07 */
        /* <DEDUP_REMOVED lines=29> */
[----:B------:R-:W-:Y:S02]  /*1650*/  IMAD.U32 R3, RZ, RZ, UR19 ;  /* 0x00000013ff037e24 */ /* 0x000fe4000f8e00ff */
[----:B------:R-:W-:Y:S01]  /*1660*/  IMAD.U32 R2, RZ, RZ, UR18 ;  /* 0x00000012ff027e24 */ /* 0x000fe2000f8e00ff */
[----:B------:R-:W-:Y:S02]  /*1670*/  ULDC.64 UR4, c[0x0][0x188] ;  /* 0x0000620000047ab9 */ /* 0x000fe40000000a00 */
[----:B------:R-:W-:Y:S01]  /*1680*/  MOV R3, UR15 ;  /* 0x0000000f00037c02 */ /* 0x000fe20008000f00 */
[----:B------:R-:W-:Y:S02]  /*1690*/  UIMAD UR8, UR8, UR4, URZ ;  /* 0x00000004080872a4 */ /* 0x000fe4000f8e023f */
[----:B------:R-:W-:Y:S02]  /*16a0*/  UIMAD.WIDE.U32 UR18, UR9, UR4, URZ ;  /* 0x00000004091272a5 */ /* 0x000fe4000f8e003f */
[----:B------:R-:W-:Y:S01]  /*16b0*/  IMAD.WIDE.U32 R2, R12, c[0x0][0x1b0], R2 ;  /* 0x00006c000c027a25 */ /* 0x000fe200078e0002 */
[----:B------:R-:W-:-:S03]  /*16c0*/  UIMAD UR5, UR9, UR5, UR8 ;  /* 0x00000005090572a4 */ /* 0x000fc6000f8e0208 */
[----:B------:R-:W-:Y:S01]  /*16d0*/  IMAD.IADD R5, R3, 0x1, R5 ;  /* 0x0000000103057824 */ /* 0x000fe200078e0205 */
[----:B------:R-:W-:Y:S01]  /*16e0*/  MOV R20, R2 ;  /* 0x0000000200147202 */ /* 0x000fe20000000f00 */
[----:B------:R-:W-:Y:S01]  /*16f0*/  UIADD3 UR15, UR19, UR5, URZ ;  /* 0x00000005130f7290 */ /* 0x000fe2000fffe03f */
[----:B------:R-:W-:Y:S05]  /*1700*/  BRA `(.L_x_2477) ;  /* 0x000004f000007947 */ /* 0x000fea0003800000 */
.L_x_2476:
        /* <DEDUP_REMOVED lines=20> */
.L_x_2478:
        /* <DEDUP_REMOVED lines=27> */
[----:B------:R-:W-:-:S13]  /*1a00*/  ISETP.GT.U32.AND P1, PT, R3, R0, PT ;  /* 0x000000000300720c */ /* 0x000fda0003f24070 */
[-C--:B------:R-:W-:Y:S02]  /*1a10*/  @!P1 IADD3 R0, R0, -R3.reuse, RZ ;  /* 0x8000000300009210 */ /* 0x080fe40007ffe0ff */
[----:B------:R-:W-:Y:S02]  /*1a20*/  @!P1 IADD3 R12, R12, 0x1, RZ ;  /* 0x000000010c0c9810 */ /* 0x000fe40007ffe0ff */
[----:B------:R-:W-:Y:S01]  /*1a30*/  ISETP.GE.U32.AND P3, PT, R0, R3, PT ;  /* 0x000000030000720c */ /* 0x000fe20003f66070 */
[----:B------:R-:W-:Y:S01]  /*1a40*/  IMAD.U32 R3, RZ, RZ, UR19 ;  /* 0x00000013ff037e24 */ /* 0x000fe2000f8e00ff */
[----:B------:R-:W-:Y:S02]  /*1a50*/  ISETP.NE.AND P1, PT, RZ, c[0x0][0x1c8], PT ;  /* 0x00007200ff007a0c */ /* 0x000fe40003f25270 */
[----:B------:R-:W-:Y:S01]  /*1a60*/  MOV R3, UR4 ;  /* 0x0000000400037c02 */ /* 0x000fe20008000f00 */
[----:B------:R-:W-:Y:S02]  /*1a70*/  ULDC.64 UR4, c[0x0][0x1a0] ;  /* 0x0000680000047ab9 */ /* 0x000fe40000000a00 */
[----:B------:R-:W-:-:S04]  /*1a80*/  @UP0 UIMAD.WIDE.U32 UR18, UR15, UR4, URZ ;  /* 0x000000040f1202a5 */ /* 0x000fc8000f8e003f */
[----:B------:R-:W-:Y:S02]  /*1a90*/  @UP0 UIMAD UR15, UR15, UR5, UR19 ;  /* 0x000000050f0f02a4 */ /* 0x000fe4000f8e0213 */
[----:B------:R-:W-:-:S05]  /*1aa0*/  @P3 IADD3 R12, R12, 0x1, RZ ;  /* 0x000000010c0c3810 */ /* 0x000fca0007ffe0ff */
[----:B------:R-:W-:Y:S01]  /*1ab0*/  @!P2 IMAD.MOV R12, RZ, RZ, -R12 ;  /* 0x000000ffff0ca224 */ /* 0x000fe200078e0a0c */
[----:B------:R-:W-:-:S04]  /*1ac0*/  @!P1 LOP3.LUT R12, RZ, c[0x0][0x1c8], RZ, 0x33, !PT ;  /* 0x00007200ff0c9a12 */ /* 0x000fc800078e33ff */
[----:B------:R-:W-:Y:S01]  /*1ad0*/  SHF.R.S32.HI R8, RZ, 0x1f, R12 ;  /* 0x0000001fff087819 */ /* 0x000fe2000001140c */
[----:B------:R-:W-:-:S04]  /*1ae0*/  IMAD.WIDE.U32 R2, R12, c[0x0][0x1b0], R2 ;  /* 0x00006c000c027a25 */ /* 0x000fc800078e0002 */
[----:B------:R-:W-:Y:S02]  /*1af0*/  IMAD R5, R8, c[0x0][0x1b0], RZ ;  /* 0x00006c0008057a24 */ /* 0x000fe400078e02ff */
[----:B------:R-:W-:Y:S02]  /*1b00*/  IMAD.MOV.U32 R20, RZ, RZ, R2 ;  /* 0x000000ffff147224 */ /* 0x000fe400078e0002 */
        /* <DEDUP_REMOVED lines=15> */
.L_x_2477:
        /* <DEDUP_REMOVED lines=41> */
[----:B------:R-:W-:Y:S01]  /*1e90*/  ULDC.64 UR4, c[0x0][0x1a8] ;  /* 0x00006a0000047ab9 */ /* 0x000fe20000000a00 */
[----:B------:R-:W-:Y:S01]  /*1ea0*/  LOP3.LUT R4, R0, 0xfffffff8, RZ, 0xc0, !PT ;  /* 0xfffffff800047812 */ /* 0x000fe200078ec0ff */
[----:B------:R-:W-:Y:S01]  /*1eb0*/  IMAD R8, R12, c[0x0][0x1bc], R8 ;  /* 0x00006f000c087a24 */ /* 0x000fe200078e0208 */
[----:B------:R-:W-:Y:S01]  /*1ec0*/  IADD3 R24, P1, R244, UR18, RZ ;  /* 0x00000012f4187c10 */ /* 0x000fe2000ff3e0ff */
[----:B------:R-:W-:Y:S01]  /*1ed0*/  IMAD.X R21, R2, 0x1, R5, P2 ;  /* 0x0000000102157824 */ /* 0x000fe200010e0605 */
[----:B------:R-:W-:Y:S01]  /*1ee0*/  IADD3 R14, P0, R244, UR22, RZ ;  /* 0x00000016f40e7c10 */ /* 0x000fe2000ff1e0ff */
[----:B------:R-:W-:Y:S01]  /*1ef0*/  IMAD.IADD R4, R7, 0x1, -R4 ;  /* 0x0000000107047824 */ /* 0x000fe200078e0a04 */
[----:B------:R-:W-:Y:S01]  /*1f00*/  IADD3.X R25, R2, UR15, RZ, P1, !PT ;  /* 0x0000000f02197c10 */ /* 0x000fe20008ffe4ff */
[----:B------:R-:W-:Y:S01]  /*1f10*/  IMAD.SHL.U32 R0, R0, 0x40, RZ ;  /* 0x0000004000007824 */ /* 0x000fe200078e00ff */
[----:B------:R-:W-:Y:S01]  /*1f20*/  IADD3.X R15, R2, UR9, RZ, P0, !PT ;  /* 0x00000009020f7c10 */ /* 0x000fe200087fe4ff */
[----:B------:R-:W-:Y:S01]  /*1f30*/  IMAD.SHL.U32 R2, R237, 0x8, RZ ;  /* 0x00000008ed027824 */ /* 0x000fe200078e00ff */
[C---:B------:R-:W-:Y:S01]  /*1f40*/  R2P PR, R4.reuse, 0x6 ;  /* 0x0000000604007804 */ /* 0x040fe20000000000 */
[----:B------:R-:W-:Y:S01]  /*1f50*/  IMAD.SHL.U32 R4, R4, 0x40, RZ ;  /* 0x0000004004047824 */ /* 0x000fe200078e00ff */
[----:B------:R-:W-:Y:S01]  /*1f60*/  SHF.R.S32.HI R17, RZ, 0x1f, R16 ;  /* 0x0000001fff117819 */ /* 0x000fe20000011410 */
[----:B------:R-:W-:Y:S01]  /*1f70*/  USHF.R.S32.HI UR9, URZ, 0x1f, UR16 ;  /* 0x0000001f3f097899 */ /* 0x000fe20008011410 */
[----:B------:R-:W-:Y:S01]  /*1f80*/  IADD3 R170, P0, R16, UR11, RZ ;  /* 0x0000000b10aa7c10 */ /* 0x000fe2000ff1e0ff */
[----:B------:R-:W-:Y:S01]  /*1f90*/  IMAD.WIDE.U32 R12, R12, c[0x0][0x1b8], R24 ;  /* 0x00006e000c0c7a25 */ /* 0x000fe200078e0018 */
[----:B------:R-:W-:Y:S01]  /*1fa0*/  LOP3.LUT R4, R4, 0x1c0, RZ, 0xc0, !PT ;  /* 0x000001c004047812 */ /* 0x000fe200078ec0ff */
[----:B------:R-:W-:Y:S01]  /*1fb0*/  UIMAD UR4, UR9, UR4, URZ ;  /* 0x00000004090472a4 */ /* 0x000fe2000f8e023f */
[C---:B------:R-:W-:Y:S01]  /*1fc0*/  IADD3.X R168, R17.reuse, UR10, RZ, P0, !PT ;  /* 0x0000000a11a87c10 */ /* 0x040fe200087fe4ff */
[----:B------:R-:W-:Y:S01]  /*1fd0*/  IMAD R165, R17, c[0x0][0x198], RZ ;  /* 0x0000660011a57a24 */ /* 0x000fe200078e02ff */
[----:B------:R-:W-:Y:S01]  /*1fe0*/  LOP3.LUT R2, R4, 0x8, R2, 0xf8, !PT ;  /* 0x0000000804027812 */ /* 0x000fe200078ef802 */
[----:B------:R-:W-:Y:S01]  /*1ff0*/  IMAD.IADD R9, R13, 0x1, R8 ;  /* 0x000000010d097824 */ /* 0x000fe200078e0208 */
[----:B------:R-:W-:Y:S01]  /*2000*/  ISETP.GE.AND P0, PT, R16, UR21, PT ;  /* 0x0000001510007c0c */ /* 0x000fe2000bf06270 */
[----:B------:R-:W-:Y:S01]  /*2010*/  IMAD R168, R168, c[0x0][0x1a0], RZ ;  /* 0x00006800a8a87a24 */ /* 0x000fe200078e02ff */
[----:B------:R-:W-:Y:S01]  /*2020*/  SHF.R.U32.HI R4, RZ, 0x3, R4 ;  /* 0x00000003ff047819 */ /* 0x000fe20000011604 */
[----:B------:R-:W-:Y:S01]  /*2030*/  UIMAD UR4, UR16, UR5, UR4 ;  /* 0x00000005100472a4 */ /* 0x000fe2000f8e0204 */
[----:B------:R-:W-:Y:S01]  /*2040*/  LEA.HI R6, R6, R10, RZ, 0x5 ;  /* 0x0000000a06067211 */ /* 0x000fe200078f28ff */
[----:B------:R-:W-:Y:S01]  /*2050*/  IMAD R165, R16, c[0x0][0x19c], R165 ;  /* 0x0000670010a57a24 */ /* 0x000fe200078e02a5 */
[----:B------:R-:W-:Y:S01]  /*2060*/  LOP3.LUT R4, R2, R4, RZ, 0x3c, !PT ;  /* 0x0000000402047212 */ /* 0x000fe200078e3cff */
[----:B------:R-:W-:Y:S01]  /*2070*/  IMAD.WIDE.U32 R20, R16, c[0x0][0x198], R20 ;  /* 0x0000660010147a25 */ /* 0x000fe200078e0014 */
[----:B------:R-:W-:-:S02]  /*2080*/  LOP3.LUT R5, R6, 0xffffffe0, RZ, 0xc0, !PT ;  /* 0xffffffe006057812 */ /* 0x000fc400078ec0ff */
[----:B------:R-:W-:Y:S01]  /*2090*/  LOP3.LUT R4, R4, 0xfffffe00, R0, 0xf8, !PT ;  /* 0xfffffe0004047812 */ /* 0x000fe200078ef800 */
[----:B-1----:R-:W-:Y:S01]  /*20a0*/  IMAD.WIDE.U32 R18, R18, c[0x0][0x1a8], R14 ;  /* 0x00006a0012127a25 */ /* 0x002fe200078e000e */
[----:B------:R-:W-:Y:S02]  /*20b0*/  SHF.R.S32.HI R6, RZ, 0x5, R6 ;  /* 0x00000005ff067819 */ /* 0x000fe40000011406 */
[C---:B------:R-:W-:Y:S01]  /*20c0*/  IADD3 R241, R244.reuse, 0x40, RZ ;  /* 0x00000040f4f17810 */ /* 0x040fe20007ffe0ff */
[----:B------:R-:W-:Y:S01]  /*20d0*/  IMAD.MOV.U32 R8, RZ, RZ, R12 ;  /* 0x000000ffff087224 */ /* 0x000fe200078e000c */
[----:B------:R-:W-:Y:S01]  /*20e0*/  IADD3 R240, R244, 0x80, RZ ;  /* 0x00000080f4f07810 */ /* 0x000fe20007ffe0ff */
[----:B------:R-:W-:Y:S01]  /*20f0*/  IMAD R168, R170, c[0x0][0x1a4], R168 ;  /* 0x00006900aaa87a24 */ /* 0x000fe200078e02a8 */
[----:B------:R-:W-:Y:S01]  /*2100*/  IADD3 R239, R244, 0xc0, RZ ;  /* 0x000000c0f4ef7810 */ /* 0x000fe20007ffe0ff */
[----:B------:R-:W-:Y:S02]  /*2110*/  IMAD.MOV.U32 R2, RZ, RZ, 0x10 ;  /* 0x00000010ff027424 */ /* 0x000fe400078e00ff */
[----:B------:R-:W-:-:S02]  /*2120*/  IMAD.MOV.U32 R0, RZ, RZ, 0x20 ;  /* 0x00000020ff007424 */ /* 0x000fc400078e00ff */
[----:B------:R-:W-:Y:S01]  /*2130*/  IMAD.IADD R165, R21, 0x1, R165 ;  /* 0x0000000115a57824 */ /* 0x000fe200078e02a5 */
[----:B------:R-:W-:Y:S01]  /*2140*/  IADD3 R21, R19, UR4, RZ ;  /* 0x0000000413157c10 */ /* 0x000fe2000fffe0ff */
[----:B------:R-:W-:Y:S01]  /*2150*/  IMAD.WIDE.U32 R170, R170, c[0x0][0x1a0], R8 ;  /* 0x00006800aaaa7a25 */ /* 0x000fe200078e0008 */
[----:B------:R-:W-:Y:S02]  /*2160*/  SEL R2, R2, 0xfffffff0, !P1 ;  /* 0xfffffff002027807 */ /* 0x000fe40004800000 */
[----:B------:R-:W-:Y:S01]  /*2170*/  SEL R0, R0, 0xffffffe0, !P2 ;  /* 0xffffffe000007807 */ /* 0x000fe20005000000 */
[----:B--2---:R-:W-:-:S04]  /*2180*/  IMAD.WIDE R22, R22, 0x40, R16 ;  /* 0x0000004016167825 */ /* 0x004fc800078e0210 */
[----:B------:R-:W-:Y:S02]  /*2190*/  IMAD.MOV.U32 R166, RZ, RZ, R20 ;  /* 0x000000ffffa67224 */ /* 0x000fe400078e0014 */
        /* <DEDUP_REMOVED lines=42> */
.L_x_2480:
[----:B------:R-:W-:Y:S05]  /*2440*/  BSYNC B0 ;  /* 0x0000000000007941 */ /* 0x000fea0003800000 */
.L_x_2479:
        /* <DEDUP_REMOVED lines=45> */
.L_x_2482:
[----:B------:R-:W-:Y:S05]  /*2720*/  BSYNC B0 ;  /* 0x0000000000007941 */ /* 0x000fea0003800000 */
.L_x_2481:
        /* <DEDUP_REMOVED lines=45> */
.L_x_2484:
[----:B------:R-:W-:Y:S05]  /*2a00*/  BSYNC B0 ;  /* 0x0000000000007941 */ /* 0x000fea0003800000 */
.L_x_2483:
        /* <DEDUP_REMOVED lines=44> */
.L_x_2486:
[----:B------:R-:W-:Y:S05]  /*2cd0*/  BSYNC B0 ;  /* 0x0000000000007941 */ /* 0x000fea0003800000 */
.L_x_2485:
        /* <DEDUP_REMOVED lines=10> */
[C---:B-12---:R-:W-:Y:S01]  /*2d80*/  @!P5 LEA R20, P6, R166.reuse, c[0x0][0x168], 0x1 ;  /* 0x00005a00a614da11 */ /* 0x046fe200078c08ff */
        /* <DEDUP_REMOVED lines=28> */
.L_x_2488:
[----:B------:R-:W-:Y:S05]  /*2f50*/  BSYNC B0 ;  /* 0x0000000000007941 */ /* 0x000fea0003800000 */
.L_x_2487:
        /* <DEDUP_REMOVED lines=41> */
.L_x_2490:
[----:B------:R-:W-:Y:S05]  /*31f0*/  BSYNC B0 ;  /* 0x0000000000007941 */ /* 0x000fea0003800000 */
.L_x_2489:
[----:B------:R-:W-:Y:S01]  /*3200*/  ISETP.GE.AND P0, PT, R14, UR15, PT ;  /* 0x0000000f0e007c0c */ /* 0x000fe2000bf06270 */
[----:B------:R-:W-:-:S12]  /*3210*/  BSSY B0, `(.L_x_2491) ;  /* 0x0000028000007945 */ /* 0x000fd80003800000 */
[----:B------:R-:W-:Y:S05]  /*3220*/  @P0 BRA `(.L_x_2492) ;  /* 0x0000026000000947 */ /* 0x000fea0003800000 */
[----:B------:R-:W-:Y:S01]  /*3230*/  ISETP.GE.AND P5, PT, R244, c[0x0][0x220], PT ;  /* 0x00008800f4007a0c */ /* 0x000fe20003fa6270 */
[----:B-1----:R-:W-:Y:S01]  /*3240*/  IMAD.U32 R9, RZ, RZ, UR10 ;  /* 0x0000000aff097e24 */ /* 0x002fe2000f8e00ff */
[----:B------:R-:W-:Y:S01]  /*3250*/  ISETP.GE.AND P4, PT, R241, c[0x0][0x220], PT ;  /* 0x00008800f1007a0c */ /* 0x000fe20003f86270 */
[----:B------:R-:W-:Y:S01]  /*3260*/  IMAD.MOV.U32 R11, RZ, RZ, c[0x0][0x19c] ;  /* 0x00006700ff0b7624 */ /* 0x000fe200078e00ff */
[----:B------:R-:W-:Y:S01]  /*3270*/  ISETP.GE.AND P2, PT, R240, c[0x0][0x220], PT ;  /* 0x00008800f0007a0c */ /* 0x000fe20003f46270 */
[----:B------:R-:W-:Y:S01]  /*3280*/  IMAD.U32 R8, RZ, RZ, UR10 ;  /* 0x0000000aff087e24 */ /* 0x000fe2000f8e00ff */
[----:B------:R-:W-:-:S04]  /*3290*/  LEA R9, P0, R9, R166, 0x5 ;  /* 0x000000a609097211 */ /* 0x000fc800078028ff */
[----:B------:R-:W-:Y:S02]  /*32a0*/  LEA.HI.X R8, R8, R165, R11, 0x5, P0 ;  /* 0x000000a508087211 */ /* 0x000fe400000f2c0b */
        /* <DEDUP_REMOVED lines=30> */
.L_x_2492:
[----:B------:R-:W-:Y:S05]  /*3490*/  BSYNC B0 ;  /* 0x0000000000007941 */ /* 0x000fea0003800000 */
.L_x_2491:
        /* <DEDUP_REMOVED lines=8> */
[----:B------:R-:W-:Y:S01]  /*3520*/  IMAD.MOV.U32 R9, RZ, RZ, R165 ;  /* 0x000000ffff097224 */ /* 0x000fe200078e00a5 */
[----:B------:R-:W-:Y:S01]  /*3530*/  ULDC UR4, c[0x0][0x19c] ;  /* 0x0000670000047ab9 */ /* 0x000fe20000000800 */
[----:B------:R-:W-:Y:S01]  /*3540*/  ISETP.GE.AND P1, PT, R239, c[0x0][0x220], PT ;  /* 0x00008800ef007a0c */ /* 0x000fe20003f26270 */
[----:B------:R-:W-:Y:S01]  /*3550*/  UIMAD UR4, UR4, 0x30, URZ ;  /* 0x00000030040478a4 */ /* 0x000fe2000f8e023f */
[----:B------:R-:W-:-:S04]  /*3560*/  IMAD.WIDE.U32 R24, R24, 0x30, R8 ;  /* 0x0000003018187825 */ /* 0x000fc800078e0008 */
[----:B------:R1:W-:Y:S01]  /*3570*/  @P6 STS.128 [R243+0x9800], RZ ;  /* 0x009800fff3006388 */ /* 0x0003e20000000c00 */
[----:B------:R-:W-:Y:S02]  /*3580*/  IADD3 R8, R25, UR4, RZ ;  /* 0x0000000419087c10 */ /* 0x000fe4000fffe0ff */
[C---:B------:R-:W-:Y:S02]  /*3590*/  @!P6 LEA R26, P0, R24.reuse, c[0x0][0x168], 0x1 ;  /* 0x00005a00181aea11 */ /* 0x040fe400078008ff */
[C---:B------:R-:W-:Y:S02]  /*35a0*/  @!P5 LEA R22, P4, R24.reuse, c[0x0][0x168], 0x1 ;  /* 0x00005a001816da11 */ /* 0x040fe400078808ff */
        /* <DEDUP_REMOVED lines=25> */
.L_x_2494:
[----:B------:R-:W-:Y:S05]  /*3740*/  BSYNC B0 ;  /* 0x0000000000007941 */ /* 0x000fea0003800000 */
.L_x_2493:
        /* <DEDUP_REMOVED lines=12> */
[----:B-1----:R-:W-:Y:S01]  /*3810*/  IMAD.U32 R8, RZ, RZ, UR4 ;  /* 0x00000004ff087e24 */ /* 0x002fe2000f8e00ff */
[----:B------:R-:W-:-:S04]  /*3820*/  DEPBAR.LE SB0, 0x0 ;  /* 0x000080000000791a */ /* 0x000fc80000000000 */
[----:B------:R-:W-:-:S06]  /*3830*/  IMAD.U32 R9, RZ, RZ, UR5 ;  /* 0x00000005ff097e24 */ /* 0x000fcc000f8e00ff */
[----:B------:R1:W3:Y:S04]  /*3840*/  LDG.E R9, [R8.64] ;  /* 0x0000002208097981 */ /* 0x0002e8000c1e1900 */
[----:B------:R-:W-:Y:S01]  /*3850*/  BAR.SYNC.DEFER_BLOCKING 0x0 ;  /* 0x0000000000007b1d */ /* 0x000fe20000010000 */
[----:B------:R-:W-:Y:S01]  /*3860*/  ISETP.GE.AND P1, PT, R16, UR15, PT ;  /* 0x0000000f10007c0c */ /* 0x000fe2000bf26270 */
[----:B------:R-:W-:Y:S01]  /*3870*/  IMAD.SHL.U32 R242, R10, 0x2, RZ ;  /* 0x000000020af27824 */ /* 0x000fe200078e00ff */
[----:B------:R-:W-:-:S03]  /*3880*/  LEA R180, P0, R170, c[0x0][0x170], 0x1 ;  /* 0x00005c00aab47a11 */ /* 0x000fc600078008ff */
[----:B------:R-:W-:Y:S01]  /*3890*/  BSSY B0, `(.L_x_2495) ;  /* 0x000002f000007945 */ /* 0x000fe20003800000 */
[----:B------:R-:W-:Y:S02]  /*38a0*/  LOP3.LUT R242, R242, 0x6, RZ, 0xc0, !PT ;  /* 0x00000006f2f27812 */ /* 0x000fe400078ec0ff */
[----:B------:R-:W-:Y:S01]  /*38b0*/  LEA.HI.X R167, R170, c[0x0][0x174], R168, 0x1, P0 ;  /* 0x00005d00aaa77a11 */ /* 0x000fe200000f0ca8 */
[----:B-1----:R-:W3:Y:S04]  /*38c0*/  MUFU.RCP R8, c[0x0][0x238] ;  /* 0x00008e0000087b08 */ /* 0x002ee80000001000 */
[----:B------:R1:W-:Y:S04]  /*38d0*/  @P1 STS.128 [R243+0x10000], RZ ;  /* 0x010000fff3001388 */ /* 0x0003e80000000c00 */
[----:B------:R1:W-:Y:S04]  /*38e0*/  @P1 STS.128 [R243+0x12000], RZ ;  /* 0x012000fff3001388 */ /* 0x0003e80000000c00 */
[----:B------:R1:W-:Y:S04]  /*38f0*/  @P1 STS.128 [R243+0x14000], RZ ;  /* 0x014000fff3001388 */ /* 0x0003e80000000c00 */
[----:B------:R1:W-:Y:S01]  /*3900*/  @P1 STS.128 [R243+0x16000], RZ ;  /* 0x016000fff3001388 */ /* 0x0003e20000000c00 */
[----:B---3--:R-:W-:-:S04]  /*3910*/  FMUL.FTZ R8, R9, R8 ;  /* 0x0000000809087220 */ /* 0x008fc80000410000 */
[----:B------:R3:W4:Y:S02]  /*3920*/  R2UR UR4, R8 ;  /* 0x00000000080473c2 */ /* 0x00072400000e0000 */
[----:B---3--:R-:W-:-:S04]  /*3930*/  SHF.R.S32.HI R8, RZ, 0x1f, R5 ;  /* 0x0000001fff087819 */ /* 0x008fc80000011405 */
[----:B------:R-:W-:-:S04]  /*3940*/  LEA.HI R5, R8, R5, RZ, 0x2 ;  /* 0x0000000508057211 */ /* 0x000fc800078f10ff */
[----:B------:R-:W-:Y:S01]  /*3950*/  SHF.R.S32.HI R5, RZ, 0x2, R5 ;  /* 0x00000002ff057819 */ /* 0x000fe20000011405 */
[----:B------:R-:W-:Y:S05]  /*3960*/  @P1 BRA `(.L_x_2496) ;  /* 0x0000021000001947 */ /* 0x000fea0003800000 */
[----:B-1--4-:R-:W-:Y:S02]  /*3970*/  ISETP.GE.AND P3, PT, R244, c[0x0][0x220], PT ;  /* 0x00008800f4007a0c */ /* 0x012fe40003f66270 */
[----:B------:R-:W-:Y:S02]  /*3980*/  ISETP.GE.AND P2, PT, R241, c[0x0][0x220], PT ;  /* 0x00008800f1007a0c */ /* 0x000fe40003f46270 */
[----:B------:R-:W-:Y:S02]  /*3990*/  ISETP.GE.AND P1, PT, R240, c[0x0][0x220], PT ;  /* 0x00008800f0007a0c */ /* 0x000fe40003f26270 */
[----:B------:R-:W-:-:S07]  /*39a0*/  ISETP.GE.AND P0, PT, R239, c[0x0][0x220], PT ;  /* 0x00008800ef007a0c */ /* 0x000fce0003f06270 */
[--C-:B------:R-:W-:Y:S01]  /*39b0*/  @!P3 IMAD.MOV.U32 R8, RZ, RZ, R180.reuse ;  /* 0x000000ffff08b224 */ /* 0x100fe200078e00b4 */
[----:B------:R1:W-:Y:S01]  /*39c0*/  @P3 STS.128 [R243+0x10000], RZ ;  /* 0x010000fff3003388 */ /* 0x0003e20000000c00 */
[----:B------:R-:W-:Y:S01]  /*39d0*/  @!P3 IMAD.MOV.U32 R9, RZ, RZ, R167 ;  /* 0x000000ffff09b224 */ /* 0x000fe200078e00a7 */
[----:B------:R-:W-:Y:S01]  /*39e0*/  @!P2 MOV R11, R167 ;  /* 0x000000a7000ba202 */ /* 0x000fe20000000f00 */
        /* <DEDUP_REMOVED lines=11> */
[----:B---3--:R-:W-:Y:S01]  /*3aa0*/  @!P1 IMAD.MOV.U32 R8, RZ, RZ, R180 ;  /* 0x000000ffff089224 */ /* 0x008fe200078e00b4 */
[----:B------:R-:W-:-:S05]  /*3ab0*/  @!P1 MOV R9, R167 ;  /* 0x000000a700099202 */ /* 0x000fca0000000f00 */
[----:B------:R-:W-:Y:S01]  /*3ac0*/  @!PT LDS RZ, [RZ] ;  /* 0x00000000fffff984 */ /* 0x000fe20000000800 */
[----:B------:R-:W-:Y:S01]  /*3ad0*/  @!PT LDS RZ, [RZ] ;  /* 0x00000000fffff984 */ /* 0x000fe20000000800 */
[----:B------:R-:W-:Y:S01]  /*3ae0*/  @!PT LDS RZ, [RZ] ;  /* 0x00000000fffff984 */ /* 0x000fe20000000800 */
[----:B------:R1:W-:Y:S04]  /*3af0*/  @!P1 LDGSTS.E.BYPASS.LTC128B.128 [R243+0x14000], [R8.64+0x100] ;  /* 0x1400010008f39fae */ /* 0x0003e8000b901d62 */
[----:B------:R1:W-:Y:S01]  /*3b00*/  @P0 STS.128 [R243+0x16000], RZ ;  /* 0x016000fff3000388 */ /* 0x0003e20000000c00 */
[----:B------:R-:W-:Y:S05]  /*3b10*/  @P0 BRA `(.L_x_2496) ;  /* 0x0000006000000947 */ /* 0x000fea0003800000 */
[----:B-1----:R-:W-:Y:S02]  /*3b20*/  MOV R8, R180 ;  /* 0x000000b400087202 */ /* 0x002fe40000000f00 */
[----:B------:R-:W-:-:S05]  /*3b30*/  MOV R9, R167 ;  /* 0x000000a700097202 */ /* 0x000fca0000000f00 */
[----:B------:R-:W-:Y:S01]  /*3b40*/  @!PT LDS RZ, [RZ] ;  /* 0x00000000fffff984 */ /* 0x000fe20000000800 */
[----:B------:R-:W-:Y:S01]  /*3b50*/  @!PT LDS RZ, [RZ] ;  /* 0x00000000fffff984 */ /* 0x000fe20000000800 */
[----:B------:R-:W-:Y:S01]  /*3b60*/  @!PT LDS RZ, [RZ] ;  /* 0x00000000fffff984 */ /* 0x000fe20000000800 */
[----:B------:R1:W-:Y:S02]  /*3b70*/  LDGSTS.E.BYPASS.LTC128B.128 [R243+0x16000], [R8.64+0x180] ;  /* 0x1600018008f37fae */ /* 0x0003e4000b901d62 */
.L_x_2496:
[----:B-1--4-:R-:W-:Y:S05]  /*3b80*/  BSYNC B0 ;  /* 0x0000000000007941 */ /* 0x012fea0003800000 */
.L_x_2495:
        /* <DEDUP_REMOVED lines=21> */
[----:B--2---:R-:W-:Y:S01]  /*3ce0*/  @!P4 LEA R20, P3, R12, R180, 0x1 ;  /* 0x000000b40c14c211 */ /* 0x004fe200078608ff */
        /* <DEDUP_REMOVED lines=31> */
.L_x_2498:
[----:B------:R-:W-:Y:S05]  /*3ee0*/  BSYNC B0 ;  /* 0x0000000000007941 */ /* 0x000fea0003800000 */
.L_x_2497:
        /* <DEDUP_REMOVED lines=10> */
[----:B------:R-:W-:Y:S01]  /*3f90*/  IMAD.MOV.U32 R9, RZ, RZ, 0x5 ;  /* 0x00000005ff097424 */ /* 0x000fe200078e00ff */
[----:B------:R-:W-:Y:S01]  /*3fa0*/  ISETP.GE.AND P2, PT, R240, c[0x0][0x220], PT ;  /* 0x00008800f0007a0c */ /* 0x000fe20003f46270 */
[----:B------:R-:W-:Y:S01]  /*3fb0*/  IMAD.U32 R8, RZ, RZ, UR8 ;  /* 0x00000008ff087e24 */ /* 0x000fe2000f8e00ff */
[----:B------:R-:W-:Y:S01]  /*3fc0*/  ISETP.GE.AND P0, PT, R239, c[0x0][0x220], PT ;  /* 0x00008800ef007a0c */ /* 0x000fe20003f06270 */
[----:B------:R-:W-:-:S03]  /*3fd0*/  IMAD.SHL.U32 R7, R7, 0x20, RZ ;  /* 0x0000002007077824 */ /* 0x000fc600078e00ff */
[----:B------:R-:W-:-:S03]  /*3fe0*/  SHF.L.U64.HI R8, R8, R9, c[0x0][0x1a4] ;  /* 0x0000690008087619 */ /* 0x000fc60000010209 */
[CC--:B--2---:R-:W-:Y:S01]  /*3ff0*/  @!P5 LEA R18, P6, R7.reuse, R180.reuse, 0x1 ;  /* 0x000000b40712d211 */ /* 0x0c4fe200078c08ff */
[----:B------:R2:W-:Y:S01]  /*4000*/  @P5 STS.128 [R243+0x11000], RZ ;  /* 0x011000fff3005388 */ /* 0x0005e20000000c00 */
[CC--:B------:R-:W-:Y:S02]  /*4010*/  @!P4 LEA R14, P3, R7.reuse, R180.reuse, 0x1 ;  /* 0x000000b4070ec211 */ /* 0x0c0fe400078608ff */
[C---:B---3--:R-:W-:Y:S02]  /*4020*/  @!P2 LEA R10, P1, R7.reuse, R180, 0x1 ;  /* 0x000000b4070aa211 */ /* 0x048fe400078208ff */
        /* <DEDUP_REMOVED lines=19> */
[----:B--2---:R-:W-:-:S04]  /*4160*/  LEA R10, P0, R7, R180, 0x1 ;  /* 0x000000b4070a7211 */ /* 0x004fc800078008ff */
[----:B------:R-:W-:-:S05]  /*4170*/  LEA.HI.X R11, R7, R167, R8, 0x1, P0 ;  /* 0x000000a7070b7211 */ /* 0x000fca00000f0c08 */
[----:B------:R-:W-:Y:S01]  /*4180*/  @!PT LDS RZ, [RZ] ;  /* 0x00000000fffff984 */ /* 0x000fe20000000800 */
[----:B------:R-:W-:Y:S01]  /*4190*/  @!PT LDS RZ, [RZ] ;  /* 0x00000000fffff984 */ /* 0x000fe20000000800 */
[----:B------:R-:W-:Y:S01]  /*41a0*/  @!PT LDS RZ, [RZ] ;  /* 0x00000000fffff984 */ /* 0x000fe20000000800 */
[----:B------:R2:W-:Y:S04]  /*41b0*/  LDGSTS.E.BYPASS.LTC128B.128 [R243+0x17000], [R10.64+0x180] ;  /* 0x170001800af37fae */ /* 0x0005e8000b901d62 */
.L_x_2500:
[----:B------:R-:W-:Y:S05]  /*41c0*/  BSYNC B0 ;  /* 0x0000000000007941 */ /* 0x000fea0003800000 */
.L_x_2499:
        /* <DEDUP_REMOVED lines=10> */
[----:B--2---:R-:W-:Y:S02]  /*4270*/  MOV R14, UR8 ;  /* 0x00000008000e7c02 */ /* 0x004fe40008000f00 */
[----:B------:R-:W-:Y:S02]  /*4280*/  ISETP.GE.AND P1, PT, R240, c[0x0][0x220], PT ;  /* 0x00008800f0007a0c */ /* 0x000fe40003f26270 */
[----:B------:R-:W-:Y:S02]  /*4290*/  MOV R7, UR8 ;  /* 0x0000000800077c02 */ /* 0x000fe40008000f00 */
[----:B------:R-:W-:-:S03]  /*42a0*/  ISETP.GE.AND P0, PT, R239, c[0x0][0x220], PT ;  /* 0x00008800ef007a0c */ /* 0x000fc60003f06270 */
[-C--:B------:R-:W-:Y:S01]  /*42b0*/  @!P3 MOV R8, R180.reuse ;  /* 0x000000b40008b202 */ /* 0x080fe20000000f00 */
[----:B------:R-:W-:Y:S01]  /*42c0*/  @!P3 IMAD.MOV.U32 R9, RZ, RZ, R167 ;  /* 0x000000ffff09b224 */ /* 0x000fe200078e00a7 */
[----:B------:R2:W-:Y:S01]  /*42d0*/  @P3 STS.128 [R243+0x11800], RZ ;  /* 0x011800fff3003388 */ /* 0x0005e20000000c00 */
[----:B---3--:R-:W-:Y:S02]  /*42e0*/  @!P3 IMAD.MOV.U32 R10, RZ, RZ, c[0x0][0x1a4] ;  /* 0x00006900ff0ab624 */ /* 0x008fe400078e00ff */
[----:B------:R-:W-:Y:S01]  /*42f0*/  @!P3 IMAD.WIDE.U32 R14, R14, 0x60, R8 ;  /* 0x000000600e0eb825 */ /* 0x000fe200078e0008 */
[-C--:B------:R-:W-:Y:S02]  /*4300*/  @!P2 MOV R8, R180.reuse ;  /* 0x000000b40008a202 */ /* 0x080fe40000000f00 */
[----:B------:R-:W-:Y:S01]  /*4310*/  @!P1 MOV R18, R180 ;  /* 0x000000b400129202 */ /* 0x000fe20000000f00 */
[----:B------:R-:W-:Y:S02]  /*4320*/  @!P2 IMAD.MOV.U32 R9, RZ, RZ, R167 ;  /* 0x000000ffff09a224 */ /* 0x000fe400078e00a7 */
[----:B------:R-:W-:-:S02]  /*4330*/  @!P3 IMAD R10, R10, 0x60, RZ ;  /* 0x000000600a0ab824 */ /* 0x000fc400078e02ff */
[----:B------:R-:W-:Y:S01]  /*4340*/  @!P2 IMAD.WIDE.U32 R12, R12, 0x60, R8 ;  /* 0x000000600c0ca825 */ /* 0x000fe200078e0008 */
[----:B------:R-:W-:Y:S02]  /*4350*/  @!P2 MOV R9, c[0x0][0x1a4] ;  /* 0x000069000009aa02 */ /* 0x000fe40000000f00 */
[----:B------:R-:W-:Y:S01]  /*4360*/  @!P3 IADD3 R11, R15, R10, RZ ;  /* 0x0000000a0f0bb210 */ /* 0x000fe20007ffe0ff */
[----:B------:R-:W-:Y:S01]  /*4370*/  @!P1 IMAD.MOV.U32 R8, RZ, RZ, c[0x0][0x1a4] ;  /* 0x00006900ff089624 */ /* 0x000fe200078e00ff */
[----:B------:R-:W-:Y:S01]  /*4380*/  @!P3 MOV R10, R14 ;  /* 0x0000000e000ab202 */ /* 0x000fe20000000f00 */
[----:B------:R-:W-:Y:S02]  /*4390*/  @!P1 IMAD.MOV.U32 R19, RZ, RZ, R167 ;  /* 0x000000ffff139224 */ /* 0x000fe400078e00a7 */
[----:B------:R-:W-:Y:S02]  /*43a0*/  @!P2 IMAD R9, R9, 0x60, RZ ;  /* 0x000000600909a824 */ /* 0x000fe400078e02ff */
[----:B------:R-:W-:Y:S01]  /*43b0*/  @!P1 IMAD.WIDE.U32 R18, R7, 0x60, R18 ;  /* 0x0000006007129825 */ /* 0x000fe200078e0012 */
[----:B------:R-:W-:Y:S01]  /*43c0*/  @!PT LDS RZ, [RZ] ;  /* 0x00000000fffff984 */ /* 0x000fe20000000800 */
[----:B------:R-:W-:Y:S01]  /*43d0*/  @!PT LDS RZ, [RZ] ;  /* 0x00000000fffff984 */ /* 0x000fe20000000800 */
[----:B------:R-:W-:Y:S01]  /*43e0*/  @!PT LDS RZ, [RZ] ;  /* 0x00000000fffff984 */ /* 0x000fe20000000800 */
[----:B------:R2:W-:Y:S02]  /*43f0*/  @!P3 LDGSTS.E.BYPASS.LTC128B.128 [R243+0x11800], [R10.64] ;  /* 0x118000000af3bfae */ /* 0x0005e4000b901d62 */
[----:B------:R-:W-:Y:S01]  /*4400*/  @!P2 IADD3 R13, R13, R9, RZ ;  /* 0x000000090d0da210 */ /* 0x000fe20007ffe0ff */
[----:B------:R-:W-:Y:S01]  /*4410*/  @!P1 IMAD R8, R8, 0x60, RZ ;  /* 0x0000006008089824 */ /* 0x000fe200078e02ff */
[----:B------:R2:W-:Y:S03]  /*4420*/  @P2 STS.128 [R243+0x13800], RZ ;  /* 0x013800fff3002388 */ /* 0x0005e60000000c00 */
[----:B------:R-:W-:Y:S01]  /*4430*/  @!P1 IMAD.IADD R9, R19, 0x1, R8 ;  /* 0x0000000113099824 */ /* 0x000fe200078e0208 */
[----:B------:R-:W-:Y:S01]  /*4440*/  @!P1 MOV R8, R18 ;  /* 0x0000001200089202 */ /* 0x000fe20000000f00 */
        /* <DEDUP_REMOVED lines=12> */
[----:B------:R-:W-:Y:S01]  /*4510*/  ULDC UR5, c[0x0][0x1a4] ;  /* 0x0000690000057ab9 */ /* 0x000fe20000000800 */
[----:B--2---:R-:W-:Y:S01]  /*4520*/  MOV R8, R180 ;  /* 0x000000b400087202 */ /* 0x004fe20000000f00 */
[----:B------:R-:W-:Y:S01]  /*4530*/  UIMAD UR5, UR5, 0x60, URZ ;  /* 0x00000060050578a4 */ /* 0x000fe2000f8e023f */
[----:B------:R-:W-:-:S05]  /*4540*/  MOV R9, R167 ;  /* 0x000000a700097202 */ /* 0x000fca0000000f00 */
[----:B------:R-:W-:-:S05]  /*4550*/  IMAD.WIDE.U32 R8, R7, 0x60, R8 ;  /* 0x0000006007087825 */ /* 0x000fca00078e0008 */
[----:B------:R-:W-:-:S05]  /*4560*/  IADD3 R9, R9, UR5, RZ ;  /* 0x0000000509097c10 */ /* 0x000fca000fffe0ff */
[----:B------:R-:W-:Y:S01]  /*4570*/  @!PT LDS RZ, [RZ] ;  /* 0x00000000fffff984 */ /* 0x000fe20000000800 */
[----:B------:R-:W-:Y:S01]  /*4580*/  @!PT LDS RZ, [RZ] ;  /* 0x00000000fffff984 */ /* 0x000fe20000000800 */
[----:B------:R-:W-:Y:S01]  /*4590*/  @!PT LDS RZ, [RZ] ;  /* 0x00000000fffff984 */ /* 0x000fe20000000800 */
[----:B------:R2:W-:Y:S02]  /*45a0*/  LDGSTS.E.BYPASS.LTC128B.128 [R243+0x17800], [R8.64+0x180] ;  /* 0x1780018008f37fae */ /* 0x0005e4000b901d62 */
.L_x_2502:
[----:B------:R-:W-:Y:S05]  /*45b0*/  BSYNC B0 ;  /* 0x0000000000007941 */ /* 0x000fea0003800000 */
.L_x_2501:
[C---:B------:R-:W-:Y:S01]  /*45c0*/  IMAD.SHL.U32 R7, R3.reuse, 0x40, RZ ;  /* 0x0000004003077824 */ /* 0x040fe200078e00ff */
[----:B------:R-:W-:Y:S01]  /*45d0*/  R2P PR, R3, 0x6 ;  /* 0x0000000603007804 */ /* 0x000fe20000000000 */
[----:B------:R-:W-:Y:S01]  /*45e0*/  IMAD.SHL.U32 R16, R16, 0x8, RZ ;  /* 0x0000000810107824 */ /* 0x000fe200078e00ff */
[----:B------:R-:W0:Y:S01]  /*45f0*/  LDGDEPBAR ;  /* 0x00000000000079af */ /* 0x000e220000000000 */
[C---:B------:R-:W-:Y:S01]  /*4600*/  IMAD R238, R6.reuse, 0x400, R4 ;  /* 0x0000040006ee7824 */ /* 0x040fe200078e0204 */
[----:B------:R-:W-:Y:S01]  /*4610*/  LOP3.LUT R7, R7, 0x1c0, RZ, 0xc0, !PT ;  /* 0x000001c007077812 */ /* 0x000fe200078ec0ff */
[----:B------:R-:W-:Y:S01]  /*4620*/  UISETP.GE.AND UP0, UPT, UR12, 0x2, UPT ;  /* 0x000000020c00788c */ /* 0x000fe2000bf06270 */
[----:B------:R-:W-:Y:S01]  /*4630*/  LEA R6, R6, UR6, 0x4 ;  /* 0x0000000606067c11 */ /* 0x000fe2000f8e20ff */
[----:B------:R-:W-:Y:S01]  /*4640*/  IMAD.SHL.U32 R238, R238, 0x2, RZ ;  /* 0x00000002eeee7824 */ /* 0x000fe200078e00ff */
[----:B------:R-:W-:Y:S02]  /*4650*/  LOP3.LUT R16, R7, 0x8, R16, 0xf8, !PT ;  /* 0x0000000807107812 */ /* 0x000fe400078ef810 */
[----:B------:R-:W-:Y:S01]  /*4660*/  SHF.R.U32.HI R7, RZ, 0x3, R7 ;  /* 0x00000003ff077819 */ /* 0x000fe20000011607 */
[--C-:B------:R-:W-:Y:S01]  /*4670*/  IMAD R236, R2, 0x2, R238.reuse ;  /* 0x0000000202ec7824 */ /* 0x100fe200078e02ee */
[----:B------:R-:W-:Y:S01]  /*4680*/  LDSM.16.M88.4 R56, [R238] ;  /* 0x00000000ee38783b */ /* 0x000fe20000000200 */
[----:B------:R-:W-:Y:S01]  /*4690*/  IMAD R234, R0, 0x2, R238 ;  /* 0x0000000200ea7824 */ /* 0x000fe200078e02ee */
[----:B------:R-:W-:Y:S01]  /*46a0*/  LOP3.LUT R7, R16, R7, RZ, 0x3c, !PT ;  /* 0x0000000710077212 */ /* 0x000fe200078e3cff */
[----:B------:R-:W-:Y:S01]  /*46b0*/  IMAD R233, R0, 0x2, R236 ;  /* 0x0000000200e97824 */ /* 0x000fe200078e02ec */
[----:B--2---:R-:W-:Y:S01]  /*46c0*/  LDSM.16.M88.4 R24, [R236] ;  /* 0x00000000ec18783b */ /* 0x004fe20000000200 */
[----:B------:R-:W-:Y:S01]  /*46d0*/  IADD3 R6, R6, 0x1, R5 ;  /* 0x0000000106067810 */ /* 0x000fe20007ffe005 */
[----:B------:R-:W-:-:S02]  /*46e0*/  IMAD.U32 R5, RZ, RZ, UR7 ;  /* 0x00000007ff057e24 */ /* 0x000fc4000f8e00ff */
[----:B------:R-:W-:Y:S01]  /*46f0*/  IMAD R237, R237, 0x200, R7 ;  /* 0x00000200eded7824 */ /* 0x000fe200078e0207 */
[----:B------:R-:W-:Y:S01]  /*4700*/  LDSM.16.M88.4 R64, [R234] ;  /* 0x00000000ea40783b */ /* 0x000fe20000000200 */
[----:B------:R-:W-:Y:S02]  /*4710*/  IADD3 R7, R242, UR17, RZ ;  /* 0x00000011f2077c10 */ /* 0x000fe4000fffe0ff */
[----:B------:R-:W-:Y:S01]  /*4720*/  IMAD.SHL.U32 R237, R237, 0x2, RZ ;  /* 0x00000002eded7824 */ /* 0x000fe200078e00ff */
[----:B------:R-:W-:Y:S02]  /*4730*/  IADD3 R5, R5, -UR29, R6 ;  /* 0x8000001d05057c10 */ /* 0x000fe4000fffe006 */
[----:B------:R-:W-:Y:S02]  /*4740*/  IADD3 R95, R7, 0x10, RZ ;  /* 0x00000010075f7810 */ /* 0x000fe40007ffe0ff */
[----:B------:R-:W2:Y:S01]  /*4750*/  LDSM.16.M88.4 R16, [R237+0x8000] ;  /* 0x00800000ed10783b */ /* 0x000ea20000000200 */
[C---:B------:R-:W-:Y:S01]  /*4760*/  IADD3 R3, R237.reuse, 0x8000, RZ ;  /* 0x00008000ed037810 */ /* 0x040fe20007ffe0ff */
[----:B------:R-:W-:Y:S01]  /*4770*/  I2F R94, R95 ;  /* 0x0000005f005e7306 */ /* 0x000fe20000201400 */
[----:B------:R-:W-:Y:S01]  /*4780*/  IADD3 R235, R237, 0x8020, RZ ;  /* 0x00008020edeb7810 */ /* 0x000fe20007ffe0ff */
[----:B------:R-:W5:Y:S01]  /*4790*/  LDSM.16.M88.4 R36, [R237+0x8800] ;  /* 0x00880000ed24783b */ /* 0x000f620000000200 */
[----:B------:R-:W-:Y:S01]  /*47a0*/  @P1 IADD3 R235, R3, -0x20, RZ ;  /* 0xffffffe003eb1810 */ /* 0x000fe20007ffe0ff */
[----:B------:R-:W-:Y:S01]  /*47b0*/  IMAD.MOV.U32 R3, RZ, RZ, 0x40 ;  /* 0x00000040ff037424 */ /* 0x000fe200078e00ff */
[C---:B------:R-:W-:Y:S01]  /*47c0*/  IADD3 R89, R7.reuse, 0x1, RZ ;  /* 0x0000000107597810 */ /* 0x040fe20007ffe0ff */
[----:B------:R-:W1:Y:S01]  /*47d0*/  LDSM.16.M88.4 R48, [R237+0x9000] ;  /* 0x00900000ed30783b */ /* 0x000e620000000200 */
[----:B------:R-:W-:-:S02]  /*47e0*/  IADD3 R93, R7, 0x9, RZ ;  /* 0x00000009075d7810 */ /* 0x000fc40007ffe0ff */
[----:B------:R-:W-:Y:S01]  /*47f0*/  SEL R3, R3, 0xffffffc0, !P2 ;  /* 0xffffffc003037807 */ /* 0x000fe20005000000 */
[----:B------:R-:W3:Y:S01]  /*4800*/  LDSM.16.M88.4 R40, [R237+0x9800] ;  /* 0x00980000ed28783b */ /* 0x000ee20000000200 */
[----:B------:R-:W-:Y:S01]  /*4810*/  I2F R88, R89 ;  /* 0x0000005900587306 */ /* 0x000fe20000201400 */
[----:B------:R-:W-:Y:S02]  /*4820*/  IADD3 R103, R7, 0x20, RZ ;  /* 0x0000002007677810 */ /* 0x000fe40007ffe0ff */
[----:B------:R-:W4:Y:S01]  /*4830*/  LDSM.16.M88.4 R32, [R235] ;  /* 0x00000000eb20783b */ /* 0x000f220000000200 */
[----:B------:R-:W-:Y:S01]  /*4840*/  IMAD.IADD R231, R237, 0x1, R3 ;  /* 0x00000001ede77824 */ /* 0x000fe200078e0203 */
[----:B------:R-:W-:Y:S01]  /*4850*/  IADD3 R99, R7, 0x18, RZ ;  /* 0x0000001807637810 */ /* 0x000fe20007ffe0ff */
[----:B------:R-:W-:Y:S01]  /*4860*/  IMAD.IADD R224, R3, 0x1, R235 ;  /* 0x0000000103e07824 */ /* 0x000fe200078e02eb */
[----:B---3--:R-:W3:Y:S01]  /*4870*/  LDSM.16.M88.4 R8, [R235+0x800] ;  /* 0x00080000eb08783b */ /* 0x008ee20000000200 */
[----:B------:R-:W-:Y:S01]  /*4880*/  I2F R92, R93 ;  /* 0x0000005d005c7306 */ /* 0x000fe20000201400 */
[----:B------:R-:W-:-:S02]  /*4890*/  IADD3 R201, R5, c[0x0][0x2e8], RZ ;  /* 0x0000ba0005c97a10 */ /* 0x000fc40007ffe0ff */
[----:B------:R-:W1:Y:S01]  /*48a0*/  LDSM.16.M88.4 R12, [R235+0x1000] ;  /* 0x00100000eb0c783b */ /* 0x000e620000000200 */
[----:B------:R-:W-:Y:S02]  /*48b0*/  IADD3 R106, R7, 0x28, RZ ;  /* 0x00000028076a7810 */ /* 0x000fe40007ffe0ff */
[C---:B------:R-:W-:Y:S01]  /*48c0*/  IADD3 R200, R201.reuse, 0x8, RZ ;  /* 0x00000008c9c87810 */ /* 0x040fe20007ffe0ff */
[----:B------:R-:W-:Y:S01]  /*48d0*/  LDSM.16.M88.4 R76, [R231+0x8000] ;  /* 0x00800000e74c783b */ /* 0x000fe20000000200 */
[----:B------:R-:W-:Y:S01]  /*48e0*/  I2F R102, R103 ;  /* 0x0000006700667306 */ /* 0x000fe20000201400 */
[----:B------:R-:W-:Y:S02]  /*48f0*/  IMNMX R201, R201, UR7, PT ;  /* 0x00000007c9c97c17 */ /* 0x000fe4000b800200 */
[----:B------:R-:W-:Y:S01]  /*4900*/  LDSM.16.M88.4 R72, [R231+0x9800] ;  /* 0x00980000e748783b */ /* 0x000fe20000000200 */
[C---:B------:R-:W-:Y:S02]  /*4910*/  IADD3 R91, R7.reuse, 0x8, RZ ;  /* 0x00000008075b7810 */ /* 0x040fe40007ffe0ff */
[C---:B------:R-:W-:Y:S01]  /*4920*/  IADD3 R97, R7.reuse, 0x11, RZ ;  /* 0x0000001107617810 */ /* 0x040fe20007ffe0ff */
[----:B------:R-:W-:Y:S01]  /*4930*/  LDSM.16.M88.4 R60, [R224] ;  /* 0x00000000e03c783b */ /* 0x000fe20000000200 */
[----:B------:R-:W-:Y:S01]  /*4940*/  I2F R98, R99 ;  /* 0x0000006300627306 */ /* 0x000fe20000201400 */
[----:B------:R-:W-:Y:S01]  /*4950*/  IADD3 R105, R7, 0x21, RZ ;  /* 0x0000002107697810 */ /* 0x000fe20007ffe0ff */
[----:B--2---:R-:W-:Y:S01]  /*4960*/  HMMA.16816.F32 R20, R56, R16, RZ ;  /* 0x000000103814723c */ /* 0x004fe200000018ff */
[----:B------:R-:W-:Y:S01]  /*4970*/  LDSM.16.M88.4 R44, [R224+0x800] ;  /* 0x00080000e02c783b */ /* 0x000fe20000000200 */
[----:B------:R-:W-:-:S02]  /*4980*/  ISETP.GE.AND P6, PT, R89, R201, PT ;  /* 0x000000c95900720c */ /* 0x000fc40003fc6270 */
[C---:B------:R-:W-:Y:S01]  /*4990*/  IADD3 R110, R7.reuse, 0x31, RZ ;  /* 0x00000031076e7810 */ /* 0x040fe20007ffe0ff */
[----:B------:R-:W-:Y:S01]  /*49a0*/  LDSM.16.M88.4 R84, [R235+0x6800] ;  /* 0x00680000eb54783b */ /* 0x000fe20000000200 */
[----:B------:R-:W-:Y:S01]  /*49b0*/  I2F R90, R91 ;  /* 0x0000005b005a7306 */ /* 0x000fe20000201400 */
[----:B------:R-:W-:Y:S01]  /*49c0*/  IMNMX R200, R200, UR7, PT ;  /* 0x00000007c8c87c17 */ /* 0x000fe2000b800200 */
[C---:B-----5:R-:W-:Y:S01]  /*49d0*/  HMMA.16816.F32 R28, R56.reuse, R36, RZ ;  /* 0x00000024381c723c */ /* 0x060fe200000018ff */
[----:B------:R-:W-:Y:S02]  /*49e0*/  IADD3 R101, R7, 0x19, RZ ;  /* 0x0000001907657810 */ /* 0x000fe40007ffe0ff */
[----:B------:R-:W-:Y:S02]  /*49f0*/  ISETP.GE.AND P0, PT, R93, R201, PT ;  /* 0x000000c95d00720c */ /* 0x000fe40003f06270 */
[C---:B------:R-:W-:Y:S01]  /*4a00*/  IADD3 R108, R7.reuse, 0x29, RZ ;  /* 0x00000029076c7810 */ /* 0x040fe20007ffe0ff */
[----:B------:R-:W-:Y:S01]  /*4a10*/  I2F R96, R97 ;  /* 0x0000006100607306 */ /* 0x000fe20000201400 */
[----:B------:R-:W-:Y:S01]  /*4a20*/  IADD3 R109, R7, 0x30, RZ ;  /* 0x00000030076d7810 */ /* 0x000fe20007ffe0ff */
[----:B------:R-:W-:Y:S01]  /*4a30*/  HMMA.16816.F32 R16, R56, R18, RZ ;  /* 0x000000123810723c */ /* 0x000fe200000018ff */
[----:B------:R-:W-:-:S02]  /*4a40*/  ISETP.GE.AND P3, PT, R89, R200, PT ;  /* 0x000000c85900720c */ /* 0x000fc40003f66270 */
[----:B------:R-:W-:Y:S02]  /*4a50*/  IADD3 R111, R7, 0x39, RZ ;  /* 0x00000039076f7810 */ /* 0x000fe40007ffe0ff */
[CC--:B------:R-:W-:Y:S01]  /*4a60*/  ISETP.GE.AND P4, PT, R91.reuse, R201.reuse, PT ;  /* 0x000000c95b00720c */ /* 0x0c0fe20003f86270 */
[----:B------:R-:W-:Y:S01]  /*4a70*/  I2F R104, R105 ;  /* 0x0000006900687306 */ /* 0x000fe20000201400 */
[-C--:B------:R-:W-:Y:S01]  /*4a80*/  ISETP.GE.AND P1, PT, R91, R200.reuse, PT ;  /* 0x000000c85b00720c */ /* 0x080fe20003f26270 */
[C---:B------:R-:W-:Y:S01]  /*4a90*/  HMMA.16816.F32 R36, R56.reuse, R38, RZ ;  /* 0x000000263824723c */ /* 0x040fe200000018ff */
[----:B------:R-:W-:Y:S02]  /*4aa0*/  ISETP.GE.AND P5, PT, R93, R200, PT ;  /* 0x000000c85d00720c */ /* 0x000fe40003fa6270 */
[----:B------:R-:W-:Y:S02]  /*4ab0*/  ISETP.GE.AND P2, PT, R95, R201, PT ;  /* 0x000000c95f00720c */ /* 0x000fe40003f46270 */
[C---:B------:R-:W-:Y:S01]  /*4ac0*/  IADD3 R227, R235.reuse, 0x800, RZ ;  /* 0x00000800ebe37810 */ /* 0x040fe20007ffe0ff */
[----:B------:R-:W-:Y:S01]  /*4ad0*/  I2F R100, R101 ;  /* 0x0000006500647306 */ /* 0x000fe20000201400 */
[C---:B------:R-:W-:Y:S01]  /*4ae0*/  IADD3 R226, R235.reuse, 0x1000, RZ ;  /* 0x00001000ebe27810 */ /* 0x040fe20007ffe0ff */
[----:B-1----:R-:W-:Y:S01]  /*4af0*/  HMMA.16816.F32 R52, R56, R48, RZ ;  /* 0x000000303834723c */ /* 0x002fe200000018ff */
[----:B------:R-:W-:-:S02]  /*4b00*/  IADD3 R225, R235, 0x1800, RZ ;  /* 0x00001800ebe17810 */ /* 0x000fc40007ffe0ff */
[C---:B------:R-:W-:Y:S02]  /*4b10*/  IADD3 R223, R235.reuse, 0x2000, RZ ;  /* 0x00002000ebdf7810 */ /* 0x040fe40007ffe0ff */
[C---:B------:R-:W-:Y:S01]  /*4b20*/  IADD3 R222, R235.reuse, 0x2800, RZ ;  /* 0x00002800ebde7810 */ /* 0x040fe20007ffe0ff */
[----:B------:R-:W-:Y:S01]  /*4b30*/  I2F R107, R109 ;  /* 0x0000006d006b7306 */ /* 0x000fe20000201400 */
[C---:B------:R-:W-:Y:S01]  /*4b40*/  IADD3 R221, R235.reuse, 0x3000, RZ ;  /* 0x00003000ebdd7810 */ /* 0x040fe20007ffe0ff */
[C---:B------:R-:W-:Y:S01]  /*4b50*/  HMMA.16816.F32 R48, R56.reuse, R50, RZ ;  /* 0x000000323830723c */ /* 0x040fe200000018ff */
[C---:B------:R-:W-:Y:S02]  /*4b60*/  IADD3 R220, R235.reuse, 0x3800, RZ ;  /* 0x00003800ebdc7810 */ /* 0x040fe40007ffe0ff */
[C---:B------:R-:W-:Y:S02]  /*4b70*/  IADD3 R219, R235.reuse, 0x4000, RZ ;  /* 0x00004000ebdb7810 */ /* 0x040fe40007ffe0ff */
[C---:B------:R-:W-:Y:S01]  /*4b80*/  IADD3 R218, R235.reuse, 0x4800, RZ ;  /* 0x00004800ebda7810 */ /* 0x040fe20007ffe0ff */
[----:B------:R-:W-:Y:S01]  /*4b90*/  I2F R3, R7 ;  /* 0x0000000700037306 */ /* 0x000fe20000201400 */
[C---:B------:R-:W-:Y:S01]  /*4ba0*/  IADD3 R217, R235.reuse, 0x5000, RZ ;  /* 0x00005000ebd97810 */ /* 0x040fe20007ffe0ff */
[----:B------:R-:W-:Y:S01]  /*4bb0*/  HMMA.16816.F32 R68, R56, R40, RZ ;  /* 0x000000283844723c */ /* 0x000fe200000018ff */
[----:B------:R-:W-:-:S02]  /*4bc0*/  IADD3 R216, R235, 0x5800, RZ ;  /* 0x00005800ebd87810 */ /* 0x000fc40007ffe0ff */
[C---:B------:R-:W-:Y:S02]  /*4bd0*/  IADD3 R215, R235.reuse, 0x6000, RZ ;  /* 0x00006000ebd77810 */ /* 0x040fe40007ffe0ff */
[C---:B------:R-:W-:Y:S02]  /*4be0*/  IADD3 R214, R235.reuse, 0x6800, RZ ;  /* 0x00006800ebd67810 */ /* 0x040fe40007ffe0ff */
[C---:B------:R-:W-:Y:S01]  /*4bf0*/  IADD3 R213, R235.reuse, 0x7000, RZ ;  /* 0x00007000ebd57810 */ /* 0x040fe20007ffe0ff */
[----:B------:R-:W-:Y:S01]  /*4c00*/  HMMA.16816.F32 R56, R56, R42, RZ ;  /* 0x0000002a3838723c */ /* 0x000fe200000018ff */
[----:B------:R-:W1:Y:S01]  /*4c10*/  LDSM.16.M88.4 R40, [R235+0x1800] ;  /* 0x00180000eb28783b */ /* 0x000e620000000200 */
[----:B------:R-:W-:-:S06]  /*4c20*/  IADD3 R212, R235, 0x7800, RZ ;  /* 0x00007800ebd47810 */ /* 0x000fcc0007ffe0ff */
[C---:B----4-:R-:W-:Y:S08]  /*4c30*/  HMMA.16816.F32 R20, R24.reuse, R32, R20 ;  /* 0x000000201814723c */ /* 0x050ff00000001814 */
[C---:B------:R-:W-:Y:S01]  /*4c40*/  HMMA.16816.F32 R16, R24.reuse, R34, R16 ;  /* 0x000000221810723c */ /* 0x040fe20000001810 */
[----:B------:R-:W2:Y:S07]  /*4c50*/  LDSM.16.M88.4 R32, [R231+0x8800] ;  /* 0x00880000e720783b */ /* 0x000eae0000000200 */
[C---:B---3--:R-:W-:Y:S08]  /*4c60*/  HMMA.16816.F32 R28, R24.reuse, R8, R28 ;  /* 0x00000008181c723c */ /* 0x048ff0000000181c */
[C---:B------:R-:W-:Y:S01]  /*4c70*/  HMMA.16816.F32 R36, R24.reuse, R10, R36 ;  /* 0x0000000a1824723c */ /* 0x040fe20000001824 */
[----:B------:R-:W3:Y:S07]  /*4c80*/  LDSM.16.M88.4 R8, [R231+0x9000] ;  /* 0x00900000e708783b */ /* 0x000eee0000000200 */
[C---:B------:R-:W-:Y:S08]  /*4c90*/  HMMA.16816.F32 R52, R24.reuse, R12, R52 ;  /* 0x0000000c1834723c */ /* 0x040ff00000001834 */
[C---:B------:R-:W-:Y:S01]  /*4ca0*/  HMMA.16816.F32 R48, R24.reuse, R14, R48 ;  /* 0x0000000e1830723c */ /* 0x040fe20000001830 */
[----:B------:R-:W4:Y:S07]  /*4cb0*/  LDSM.16.M88.4 R12, [R233] ;  /* 0x00000000e90c783b */ /* 0x000f2e0000000200 */
[C---:B-1----:R-:W-:Y:S08]  /*4cc0*/  HMMA.16816.F32 R68, R24.reuse, R40, R68 ;  /* 0x000000281844723c */ /* 0x042ff00000001844 */
[----:B------:R-:W-:Y:S01]  /*4cd0*/  HMMA.16816.F32 R56, R24, R42, R56 ;  /* 0x0000002a1838723c */ /* 0x000fe20000001838 */
[----:B------:R-:W1:Y:S04]  /*4ce0*/  LDSM.16.M88.4 R40, [R224+0x1000] ;  /* 0x00100000e028783b */ /* 0x000e680000000200 */
[----:B------:R-:W5:Y:S03]  /*4cf0*/  LDSM.16.M88.4 R24, [R224+0x1800] ;  /* 0x00180000e018783b */ /* 0x000f660000000200 */
[C---:B------:R-:W-:Y:S08]  /*4d00*/  HMMA.16816.F32 R20, R64.reuse, R76, R20 ;  /* 0x0000004c4014723c */ /* 0x040ff00000001814 */
[C---:B------:R-:W-:Y:S01]  /*4d10*/  HMMA.16816.F32 R16, R64.reuse, R78, R16 ;  /* 0x0000004e4010723c */ /* 0x040fe20000001810 */
[----:B------:R-:W-:Y:S07]  /*4d20*/  LDSM.16.M88.4 R76, [R235+0x3800] ;  /* 0x00380000eb4c783b */ /* 0x000fee0000000200 */
        /* <DEDUP_REMOVED lines=8> */
[----:B------:R-:W3:Y:S04]  /*4db0*/  LDSM.16.M88.4 R56, [R237+0xa800] ;  /* 0x00a80000ed38783b */ /* 0x000ee80000000200 */
[----:B------:R-:W-:Y:S03]  /*4dc0*/  LDSM.16.M88.4 R72, [R236+0x2000] ;  /* 0x00200000ec48783b */ /* 0x000fe60000000200 */
[C---:B----4-:R-:W-:Y:S08]  /*4dd0*/  HMMA.16816.F32 R20, R12.reuse, R60, R20 ;  /* 0x0000003c0c14723c */ /* 0x050ff00000001814 */
[C---:B------:R-:W-:Y:S01]  /*4de0*/  HMMA.16816.F32 R16, R12.reuse, R62, R16 ;  /* 0x0000003e0c10723c */ /* 0x040fe20000001810 */
[----:B------:R-:W-:Y:S07]  /*4df0*/  LDSM.16.M88.4 R60, [R231+0xa800] ;  /* 0x00a80000e73c783b */ /* 0x000fee0000000200 */
[C---:B------:R-:W-:Y:S08]  /*4e00*/  HMMA.16816.F32 R28, R12.reuse, R44, R28 ;  /* 0x0000002c0c1c723c */ /* 0x040ff0000000181c */
[C---:B------:R-:W-:Y:S01]  /*4e10*/  HMMA.16816.F32 R36, R12.reuse, R46, R36 ;  /* 0x0000002e0c24723c */ /* 0x040fe20000001824 */
[----:B------:R-:W4:Y:S07]  /*4e20*/  LDSM.16.M88.4 R44, [R237+0xb000] ;  /* 0x00b00000ed2c783b */ /* 0x000f2e0000000200 */
[C---:B-1----:R-:W-:Y:S08]  /*4e30*/  HMMA.16816.F32 R52, R12.reuse, R40, R52 ;  /* 0x000000280c34723c */ /* 0x042ff00000001834 */
[C---:B------:R-:W-:Y:S01]  /*4e40*/  HMMA.16816.F32 R48, R12.reuse, R42, R48 ;  /* 0x0000002a0c30723c */ /* 0x040fe20000001830 */
[----:B------:R-:W1:Y:S07]  /*4e50*/  LDSM.16.M88.4 R40, [R237+0xb800] ;  /* 0x00b80000ed28783b */ /* 0x000e6e0000000200 */
[C---:B-----5:R-:W-:Y:S08]  /*4e60*/  HMMA.16816.F32 R68, R12.reuse, R24, R68 ;  /* 0x000000180c44723c */ /* 0x060ff00000001844 */
[----:B------:R-:W-:Y:S01]  /*4e70*/  HMMA.16816.F32 R64, R12, R26, R64 ;  /* 0x0000001a0c40723c */ /* 0x000fe20000001840 */
[----:B------:R-:W5:Y:S04]  /*4e80*/  LDSM.16.M88.4 R24, [R235+0x2000] ;  /* 0x00200000eb18783b */ /* 0x000f680000000200 */
[----:B------:R-:W-:Y:S03]  /*4e90*/  LDSM.16.M88.4 R12, [R235+0x3000] ;  /* 0x00300000eb0c783b */ /* 0x000fe60000000200 */
        /* <DEDUP_REMOVED lines=8> */
[----:B------:R-:W-:Y:S07]  /*4f20*/  LDSM.16.M88.4 R44, [R231+0xa000] ;  /* 0x00a00000e72c783b */ /* 0x000fee0000000200 */
[C---:B-1----:R-:W-:Y:S08]  /*4f30*/  HMMA.16816.F32 R68, R32.reuse, R40, R68 ;  /* 0x000000282044723c */ /* 0x042ff00000001844 */
[----:B------:R-:W-:Y:S01]  /*4f40*/  HMMA.16816.F32 R64, R32, R42, R64 ;  /* 0x0000002a2040723c */ /* 0x000fe20000001840 */
[----:B------:R-:W1:Y:S04]  /*4f50*/  LDSM.16.M88.4 R32, [R234+0x2000] ;  /* 0x00200000ea20783b */ /* 0x000e680000000200 */
[----:B------:R-:W-:Y:S03]  /*4f60*/  LDSM.16.M88.4 R40, [R233+0x2000] ;  /* 0x00200000e928783b */ /* 0x000fe60000000200 */
        /* <DEDUP_REMOVED lines=26> */
[C---:B------:R-:W-:Y:S08]  /*5110*/  HMMA.16816.F32 R20, R40.reuse, R24, R20 ;  /* 0x000000182814723c */ /* 0x040ff00000001814 */
[C---:B------:R-:W-:Y:S01]  /*5120*/  HMMA.16816.F32 R16, R40.reuse, R26, R16 ;  /* 0x0000001a2810723c */ /* 0x040fe20000001810 */
[----:B------:R-:W5:Y:S07]  /*5130*/  LDSM.16.M88.4 R24, [R237+0xd000] ;  /* 0x00d00000ed18783b */ /* 0x000f6e0000000200 */
[C---:B---3--:R-:W-:Y:S08]  /*5140*/  HMMA.16816.F32 R28, R40.reuse, R12, R28 ;  /* 0x0000000c281c723c */ /* 0x048ff0000000181c */
[C---:B------:R-:W-:Y:S01]  /*5150*/  HMMA.16816.F32 R36, R40.reuse, R14, R36 ;  /* 0x0000000e2824723c */ /* 0x040fe20000001824 */
[----:B------:R-:W3:Y:S07]  /*5160*/  LDSM.16.M88.4 R12, [R237+0xd800] ;  /* 0x00d80000ed0c783b */ /* 0x000eee0000000200 */
[C---:B-1----:R-:W-:Y:S08]  /*5170*/  HMMA.16816.F32 R52, R40.reuse, R44, R52 ;  /* 0x0000002c2834723c */ /* 0x042ff00000001834 */
        /* <DEDUP_REMOVED lines=9> */
[C---:B----4-:R-:W-:Y:S08]  /*5210*/  HMMA.16816.F32 R28, R8.reuse, R32, R28 ;  /* 0x00000020081c723c */ /* 0x050ff0000000181c */
[C---:B------:R-:W-:Y:S01]  /*5220*/  HMMA.16816.F32 R36, R8.reuse, R34, R36 ;  /* 0x000000220824723c */ /* 0x040fe20000001824 */
[----:B------:R-:W-:Y:S07]  /*5230*/  LDSM.16.M88.4 R32, [R234+0x4000] ;  /* 0x00400000ea20783b */ /* 0x000fee0000000200 */
[C---:B-----5:R-:W-:Y:S08]  /*5240*/  HMMA.16816.F32 R52, R8.reuse, R24, R52 ;  /* 0x000000180834723c */ /* 0x060ff00000001834 */
        /* <DEDUP_REMOVED lines=10> */
[----:B------:R-:W-:Y:S01]  /*52f0*/  HMMA.16816.F32 R36, R56, R42, R36 ;  /* 0x0000002a3824723c */ /* 0x000fe20000001824 */
[----:B------:R-:W1:Y:S07]  /*5300*/  LDSM.16.M88.4 R40, [R224+0x4000] ;  /* 0x00400000e028783b */ /* 0x000e6e0000000200 */
[----:B--2---:R-:W-:Y:S08]  /*5310*/  HMMA.16816.F32 R20, R32, R24, R20 ;  /* 0x000000182014723c */ /* 0x004ff00000001814 */
[C---:B------:R-:W-:Y:S08]  /*5320*/  HMMA.16816.F32 R52, R56.reuse, R72, R52 ;  /* 0x000000483834723c */ /* 0x040ff00000001834 */
[C---:B------:R-:W-:Y:S01]  /*5330*/  HMMA.16816.F32 R48, R56.reuse, R74, R48 ;  /* 0x0000004a3830723c */ /* 0x040fe20000001830 */
[----:B------:R-:W-:Y:S07]  /*5340*/  LDSM.16.M88.4 R72, [R237+0xe800] ;  /* 0x00e80000ed48783b */ /* 0x000fee0000000200 */
[C---:B------:R-:W-:Y:S08]  /*5350*/  HMMA.16816.F32 R68, R56.reuse, R60, R68 ;  /* 0x0000003c3844723c */ /* 0x040ff00000001844 */
[----:B------:R-:W-:Y:S01]  /*5360*/  HMMA.16816.F32 R64, R56, R62, R64 ;  /* 0x0000003e3840723c */ /* 0x000fe20000001840 */
[----:B------:R-:W-:Y:S04]  /*5370*/  LDSM.16.M88.4 R60, [R238+0x6000] ;  /* 0x00600000ee3c783b */ /* 0x000fe80000000200 */
[----:B------:R-:W-:Y:S03]  /*5380*/  LDSM.16.M88.4 R56, [R237+0xf000] ;  /* 0x00f00000ed38783b */ /* 0x000fe60000000200 */
[C---:B------:R-:W-:Y:S01]  /*5390*/  HMMA.16816.F32 R16, R32.reuse, R26, R16 ;  /* 0x0000001a2010723c */ /* 0x040fe20000001810 */
[----:B------:R-:W2:Y:S07]  /*53a0*/  LDSM.16.M88.4 R24, [R237+0xe000] ;  /* 0x00e00000ed18783b */ /* 0x000eae0000000200 */
[C---:B---3--:R-:W-:Y:S08]  /*53b0*/  HMMA.16816.F32 R28, R32.reuse, R12, R28 ;  /* 0x0000000c201c723c */ /* 0x048ff0000000181c */
[----:B------:R-:W-:Y:S01]  /*53c0*/  HMMA.16816.F32 R36, R32, R14, R36 ;  /* 0x0000000e2024723c */ /* 0x000fe20000001824 */
[----:B------:R-:W3:Y:S07]  /*53d0*/  LDSM.16.M88.4 R12, [R224+0x4800] ;  /* 0x00480000e00c783b */ /* 0x000eee0000000200 */
[----:B-1----:R-:W-:Y:S08]  /*53e0*/  HMMA.16816.F32 R20, R76, R40, R20 ;  /* 0x000000284c14723c */ /* 0x002ff00000001814 */
[C---:B------:R-:W-:Y:S08]  /*53f0*/  HMMA.16816.F32 R52, R32.reuse, R8, R52 ;  /* 0x000000082034723c */ /* 0x040ff00000001834 */
[C---:B------:R-:W-:Y:S01]  /*5400*/  HMMA.16816.F32 R48, R32.reuse, R10, R48 ;  /* 0x0000000a2030723c */ /* 0x040fe20000001830 */
[----:B------:R-:W-:Y:S07]  /*5410*/  LDSM.16.M88.4 R8, [R224+0x5000] ;  /* 0x00500000e008783b */ /* 0x000fee0000000200 */
[C---:B------:R-:W-:Y:S08]  /*5420*/  HMMA.16816.F32 R68, R32.reuse, R44, R68 ;  /* 0x0000002c2044723c */ /* 0x040ff00000001844 */
[----:B------:R-:W-:Y:S01]  /*5430*/  HMMA.16816.F32 R64, R32, R46, R64 ;  /* 0x0000002e2040723c */ /* 0x000fe20000001840 */
[----:B------:R-:W-:Y:S04]  /*5440*/  LDSM.16.M88.4 R44, [R236+0x6000] ;  /* 0x00600000ec2c783b */ /* 0x000fe80000000200 */
[----:B------:R-:W1:Y:S03]  /*5450*/  LDSM.16.M88.4 R32, [R235+0x6000] ;  /* 0x00600000eb20783b */ /* 0x000e660000000200 */
[----:B------:R-:W-:Y:S01]  /*5460*/  HMMA.16816.F32 R16, R76, R42, R16 ;  /* 0x0000002a4c10723c */ /* 0x000fe20000001810 */
[----:B------:R-:W-:Y:S07]  /*5470*/  LDSM.16.M88.4 R40, [R231+0xe000] ;  /* 0x00e00000e728783b */ /* 0x000fee0000000200 */
[----:B--2---:R-:W-:Y:S08]  /*5480*/  HMMA.16816.F32 R20, R60, R24, R20 ;  /* 0x000000183c14723c */ /* 0x004ff00000001814 */
[C---:B---3--:R-:W-:Y:S08]  /*5490*/  HMMA.16816.F32 R28, R76.reuse, R12, R28 ;  /* 0x0000000c4c1c723c */ /* 0x048ff0000000181c */
[----:B------:R-:W-:Y:S01]  /*54a0*/  HMMA.16816.F32 R36, R76, R14, R36 ;  /* 0x0000000e4c24723c */ /* 0x000fe20000001824 */
[----:B------:R-:W2:Y:S07]  /*54b0*/  LDSM.16.M88.4 R12, [R234+0x6000] ;  /* 0x00600000ea0c783b */ /* 0x000eae0000000200 */
[----:B------:R-:W-:Y:S01]  /*54c0*/  HMMA.16816.F32 R16, R60, R26, R16 ;  /* 0x0000001a3c10723c */ /* 0x000fe20000001810 */
[----:B------:R-:W-:Y:S07]  /*54d0*/  LDSM.16.M88.4 R24, [R224+0x6000] ;  /* 0x00600000e018783b */ /* 0x000fee0000000200 */
[----:B-1----:R-:W-:Y:S08]  /*54e0*/  HMMA.16816.F32 R20, R44, R32, R20 ;  /* 0x000000202c14723c */ /* 0x002ff00000001814 */
[C---:B------:R-:W-:Y:S08]  /*54f0*/  HMMA.16816.F32 R52, R76.reuse, R8, R52 ;  /* 0x000000084c34723c */ /* 0x040ff00000001834 */
[----:B------:R-:W-:Y:S01]  /*5500*/  HMMA.16816.F32 R48, R76, R10, R48 ;  /* 0x0000000a4c30723c */ /* 0x000fe20000001830 */
[----:B------:R-:W1:Y:S07]  /*5510*/  LDSM.16.M88.4 R8, [R233+0x6000] ;  /* 0x00600000e908783b */ /* 0x000e6e0000000200 */
[----:B------:R-:W-:Y:S01]  /*5520*/  HMMA.16816.F32 R16, R44, R34, R16 ;  /* 0x000000222c10723c */ /* 0x000fe20000001810 */
[----:B------:R-:W3:Y:S07]  /*5530*/  LDSM.16.M88.4 R32, [R231+0xe800] ;  /* 0x00e80000e720783b */ /* 0x000eee0000000200 */
[----:B--2---:R-:W-:Y:S08]  /*5540*/  HMMA.16816.F32 R20, R12, R40, R20 ;  /* 0x000000280c14723c */ /* 0x004ff00000001814 */
[C---:B------:R-:W-:Y:S08]  /*5550*/  HMMA.16816.F32 R28, R60.reuse, R72, R28 ;  /* 0x000000483c1c723c */ /* 0x040ff0000000181c */
[----:B------:R-:W-:Y:S01]  /*5560*/  HMMA.16816.F32 R36, R60, R74, R36 ;  /* 0x0000004a3c24723c */ /* 0x000fe20000001824 */
[----:B------:R-:W2:Y:S07]  /*5570*/  LDSM.16.M88.4 R72, [R224+0x5800] ;  /* 0x00580000e048783b */ /* 0x000eae0000000200 */
[----:B------:R-:W-:Y:S01]  /*5580*/  HMMA.16816.F32 R16, R12, R42, R16 ;  /* 0x0000002a0c10723c */ /* 0x000fe20000001810 */
[----:B------:R-:W4:Y:S07]  /*5590*/  LDSM.16.M88.4 R40, [R235+0x7000] ;  /* 0x00700000eb28783b */ /* 0x000f2e0000000200 */
[----:B-1----:R-:W-:Y:S08]  /*55a0*/  HMMA.16816.F32 R20, R8, R24, R20 ;  /* 0x000000180814723c */ /* 0x002ff00000001814 */
[----:B------:R-:W-:Y:S01]  /*55b0*/  HMMA.16816.F32 R28, R44, R84, R28 ;  /* 0x000000542c1c723c */ /* 0x000fe2000000181c */
[----:B------:R-:W-:Y:S07]  /*55c0*/  I2F R84, R106 ;  /* 0x0000006a00547306 */ /* 0x000fee0000201400 */
[----:B------:R-:W-:Y:S01]  /*55d0*/  HMMA.16816.F32 R80, R60, R56, R52 ;  /* 0x000000383c50723c */ /* 0x000fe20000001834 */
[----:B------:R-:W1:Y:S01]  /*55e0*/  LDSM.16.M88.4 R52, [R224+0x6800] ;  /* 0x00680000e034783b */ /* 0x000e620000000200 */
[----:B------:R-:W-:Y:S06]  /*55f0*/  I2F R56, R110 ;  /* 0x0000006e00387306 */ /* 0x000fec0000201400 */
[----:B------:R-:W-:Y:S01]  /*5600*/  HMMA.16816.F32 R16, R8, R26, R16 ;  /* 0x0000001a0810723c */ /* 0x000fe20000001810 */
[----:B------:R-:W5:Y:S01]  /*5610*/  LDSM.16.M88.4 R24, [R231+0xf000] ;  /* 0x00f00000e718783b */ /* 0x000f620000000200 */
[----:B------:R-:W-:Y:S01]  /*5620*/  FMUL.FTZ R20, R20, c[0x0][0x2ec] ;  /* 0x0000bb0014147a20 */ /* 0x000fe20000410000 */
[----:B------:R-:W-:Y:S01]  /*5630*/  I2F R85, R108 ;  /* 0x0000006c00557306 */ /* 0x000fe20000201400 */
[----:B------:R-:W-:-:S02]  /*5640*/  FMUL.FTZ R21, R21, c[0x0][0x2ec] ;  /* 0x0000bb0015157a20 */ /* 0x000fc40000410000 */
[----:B------:R-:W-:Y:S02]  /*5650*/  FMUL.FTZ R22, R22, c[0x0][0x2ec] ;  /* 0x0000bb0016167a20 */ /* 0x000fe40000410000 */
[----:B---3--:R-:W-:Y:S03]  /*5660*/  HMMA.16816.F32 R28, R12, R32, R28 ;  /* 0x000000200c1c723c */ /* 0x008fe6000000181c */
[----:B------:R-:W3:Y:S05]  /*5670*/  MUFU.TANH R112, R20 ;  /* 0x0000001400707308 */ /* 0x000eea0000002400 */
[----:B--2---:R-:W-:Y:S03]  /*5680*/  HMMA.16816.F32 R68, R76, R72, R68 ;  /* 0x000000484c44723c */ /* 0x004fe60000001844 */
[----:B------:R-:W-:Y:S05]  /*5690*/  MUFU.TANH R72, R21 ;  /* 0x0000001500487308 */ /* 0x000fea0000002400 */
[----:B----4-:R-:W-:Y:S01]  /*56a0*/  HMMA.16816.F32 R80, R44, R40, R80 ;  /* 0x000000282c50723c */ /* 0x010fe20000001850 */
[----:B------:R-:W-:-:S02]  /*56b0*/  FMUL.FTZ R16, R16, c[0x0][0x2ec] ;  /* 0x0000bb0010107a20 */ /* 0x000fc40000410000 */
[----:B------:R2:W-:Y:S01]  /*56c0*/  MUFU.TANH R40, R22 ;  /* 0x0000001600287308 */ /* 0x0005e20000002400 */
[----:B------:R-:W-:Y:S02]  /*56d0*/  FMUL.FTZ R17, R17, c[0x0][0x2ec] ;  /* 0x0000bb0011117a20 */ /* 0x000fe40000410000 */
[----:B------:R-:W-:Y:S02]  /*56e0*/  FMUL.FTZ R18, R18, c[0x0][0x2ec] ;  /* 0x0000bb0012127a20 */ /* 0x000fe40000410000 */
[----:B------:R-:W-:Y:S01]  /*56f0*/  FMUL.FTZ R41, R23, c[0x0][0x2ec] ;  /* 0x0000bb0017297a20 */ /* 0x000fe20000410000 */
[----:B-1----:R-:W-:Y:S01]  /*5700*/  HMMA.16816.F32 R28, R8, R52, R28 ;  /* 0x00000034081c723c */ /* 0x002fe2000000181c */
[----:B------:R-:W-:Y:S01]  /*5710*/  FMUL.FTZ R19, R19, c[0x0][0x2ec] ;  /* 0x0000bb0013137a20 */ /* 0x000fe20000410000 */
[----:B------:R-:W-:Y:S01]  /*5720*/  MUFU.TANH R52, R16 ;  /* 0x0000001000347308 */ /* 0x000fe20000002400 */
[----:B---3--:R-:W-:-:S05]  /*5730*/  FFMA.FTZ R112, R3, UR4, R112 ;  /* 0x0000000403707c23 */ /* 0x008fca0008010070 */
[----:B------:R-:W-:Y:S01]  /*5740*/  HMMA.16816.F32 R48, R60, R58, R48 ;  /* 0x0000003a3c30723c */ /* 0x000fe20000001830 */
[----:B--2---:R-:W1:Y:S01]  /*5750*/  LDSM.16.M88.4 R20, [R237+0xf800] ;  /* 0x00f80000ed14783b */ /* 0x004e620000000200 */
[----:B------:R-:W-:Y:S06]  /*5760*/  MUFU.TANH R53, R17 ;  /* 0x0000001100357308 */ /* 0x000fec0000002400 */
[----:B-----5:R-:W-:Y:S02]  /*5770*/  HMMA.16816.F32 R80, R12, R24, R80 ;  /* 0x000000180c50723c */ /* 0x020fe40000001850 */
[----:B------:R-:W-:Y:S06]  /*5780*/  MUFU.TANH R58, R18 ;  /* 0x00000012003a7308 */ /* 0x000fec0000002400 */
[----:B------:R-:W-:Y:S01]  /*5790*/  HMMA.16816.F32 R64, R76, R74, R64 ;  /* 0x0000004a4c40723c */ /* 0x000fe20000001840 */
[----:B------:R-:W-:Y:S01]  /*57a0*/  FMUL.FTZ R25, R28, c[0x0][0x2ec] ;  /* 0x0000bb001c197a20 */ /* 0x000fe20000410000 */
[----:B------:R2:W-:Y:S01]  /*57b0*/  MUFU.TANH R24, R19 ;  /* 0x0000001300187308 */ /* 0x0005e20000002400 */
[----:B------:R-:W-:-:S02]  /*57c0*/  FMUL.FTZ R28, R29, c[0x0][0x2ec] ;  /* 0x0000bb001d1c7a20 */ /* 0x000fc40000410000 */
[----:B------:R-:W-:-:S03]  /*57d0*/  FMUL.FTZ R29, R30, c[0x0][0x2ec] ;  /* 0x0000bb001e1d7a20 */ /* 0x000fc60000410000 */
[C---:B------:R-:W-:Y:S01]  /*57e0*/  HMMA.16816.F32 R36, R44.reuse, R86, R36 ;  /* 0x000000562c24723c */ /* 0x040fe20000001824 */
[----:B------:R-:W-:Y:S01]  /*57f0*/  FMUL.FTZ R30, R31, c[0x0][0x2ec] ;  /* 0x0000bb001f1e7a20 */ /* 0x000fe20000410000 */
[----:B------:R-:W3:Y:S05]  /*5800*/  MUFU.TANH R25, R25 ;  /* 0x0000001900197308 */ /* 0x000eea0000002400 */
[----:B------:R-:W-:Y:S01]  /*5810*/  IADD3 R86, R7, 0x38, RZ ;  /* 0x0000003807567810 */ /* 0x000fe20007ffe0ff */
[----:B------:R-:W-:Y:S01]  /*5820*/  HMMA.16816.F32 R48, R44, R42, R48 ;  /* 0x0000002a2c30723c */ /* 0x000fe20000001830 */
[----:B--2---:R-:W2:Y:S01]  /*5830*/  LDSM.16.M88.4 R16, [R235+0x7800] ;  /* 0x00780000eb10783b */ /* 0x004ea20000000200 */
[----:B------:R-:W4:Y:S06]  /*5840*/  MUFU.TANH R29, R29 ;  /* 0x0000001d001d7308 */ /* 0x000f2c0000002400 */
[----:B-1----:R-:W-:Y:S01]  /*5850*/  HMMA.16816.F32 R68, R60, R20, R68 ;  /* 0x000000143c44723c */ /* 0x002fe20000001844 */
[----:B---3--:R-:W-:Y:S01]  /*5860*/  FFMA.FTZ R5, R94, UR4, R25 ;  /* 0x000000045e057c23 */ /* 0x008fe20008010019 */
[----:B------:R-:W-:Y:S04]  /*5870*/  MUFU.TANH R41, R41 ;  /* 0x0000002900297308 */ /* 0x000fe80000002400 */
[----:B------:R-:W-:-:S02]  /*5880*/  FSEL R5, R5, -INF , !P2 ;  /* 0xff80000005057808 */ /* 0x000fc40005000000 */
[----:B------:R-:W-:Y:S01]  /*5890*/  HMMA.16816.F32 R64, R60, R22, R64 ;  /* 0x000000163c40723c */ /* 0x000fe20000001840 */
[----:B------:R-:W1:Y:S01]  /*58a0*/  LDSM.16.M88.4 R20, [R231+0xf800] ;  /* 0x00f80000e714783b */ /* 0x000e620000000200 */
[----:B------:R-:W-:Y:S01]  /*58b0*/  MUFU.TANH R28, R28 ;  /* 0x0000001c001c7308 */ /* 0x000fe20000002400 */
[----:B----4-:R-:W-:Y:S01]  /*58c0*/  FFMA.FTZ R29, R94, UR4, R29 ;  /* 0x000000045e1d7c23 */ /* 0x010fe2000801001d */
[----:B------:R-:W-:-:S04]  /*58d0*/  ISETP.GE.AND P2, PT, R101, R200, PT ;  /* 0x000000c86500720c */ /* 0x000fc80003f46270 */
[C---:B------:R-:W-:Y:S01]  /*58e0*/  HMMA.16816.F32 R36, R12.reuse, R34, R36 ;  /* 0x000000220c24723c */ /* 0x040fe20000001824 */
[----:B------:R-:W3:Y:S01]  /*58f0*/  LDSM.16.M88.4 R32, [R224+0x7000] ;  /* 0x00700000e020783b */ /* 0x000ee20000000200 */
[----:B------:R-:W-:Y:S06]  /*5900*/  MUFU.TANH R30, R30 ;  /* 0x0000001e001e7308 */ /* 0x000fec0000002400 */
[----:B------:R-:W-:Y:S02]  /*5910*/  HMMA.16816.F32 R48, R12, R26, R48 ;  /* 0x0000001a0c30723c */ /* 0x000fe40000001830 */
[----:B------:R-:W-:Y:S06]  /*5920*/  I2F R57, R86 ;  /* 0x0000005600397306 */ /* 0x000fec0000201400 */
[C---:B--2---:R-:W-:Y:S02]  /*5930*/  HMMA.16816.F32 R68, R44.reuse, R16, R68 ;  /* 0x000000102c44723c */ /* 0x044fe40000001844 */
[----:B------:R-:W-:Y:S06]  /*5940*/  I2F R87, R111 ;  /* 0x0000006f00577306 */ /* 0x000fec0000201400 */
[----:B------:R-:W-:Y:S01]  /*5950*/  HMMA.16816.F32 R64, R44, R18, R64 ;  /* 0x000000122c40723c */ /* 0x000fe20000001840 */
[----:B------:R-:W2:Y:S01]  /*5960*/  LDSM.16.M88.4 R16, [R224+0x7800] ;  /* 0x00780000e010783b */ /* 0x000ea20000000200 */
[----:B------:R-:W-:-:S06]  /*5970*/  DEPBAR.LE SB0, 0x0 ;  /* 0x000080000000791a */ /* 0x000fcc0000000000 */
[----:B------:R-:W-:Y:S08]  /*5980*/  HMMA.16816.F32 R36, R8, R54, R36 ;  /* 0x000000360824723c */ /* 0x000ff00000001824 */
[----:B-1----:R-:W-:Y:S07]  /*5990*/  HMMA.16816.F32 R68, R12, R20, R68 ;  /* 0x000000140c44723c */ /* 0x002fee0000001844 */
[----:B------:R-:W-:Y:S01]  /*59a0*/  FFMA.FTZ R20, R88, UR4, R72 ;  /* 0x0000000458147c23 */ /* 0x000fe20008010048 */
[----:B---3--:R-:W-:Y:S01]  /*59b0*/  HMMA.16816.F32 R80, R8, R32, R80 ;  /* 0x000000200850723c */ /* 0x008fe20000001850 */
[----:B------:R-:W-:-:S03]  /*59c0*/  FFMA.FTZ R21, R90, UR4, R52 ;  /* 0x000000045a157c23 */ /* 0x000fc60008010034 */
[----:B------:R-:W-:Y:S02]  /*59d0*/  FSEL R20, R20, -INF , !P6 ;  /* 0xff80000014147808 */ /* 0x000fe40007000000 */
[-C--:B------:R-:W-:Y:S02]  /*59e0*/  ISETP.GE.AND P6, PT, R95, R200.reuse, PT ;  /* 0x000000c85f00720c */ /* 0x080fe40003fc6270 */
[----:B------:R-:W-:Y:S01]  /*59f0*/  HMMA.16816.F32 R64, R12, R22, R64 ;  /* 0x000000160c40723c */ /* 0x000fe20000001840 */
[----:B------:R-:W-:Y:S01]  /*5a00*/  FMUL.FTZ R27, R38, c[0x0][0x2ec] ;  /* 0x0000bb00261b7a20 */ /* 0x000fe20000410000 */
[----:B------:R-:W-:Y:S01]  /*5a10*/  FSEL R21, R21, -INF , !P4 ;  /* 0xff80000015157808 */ /* 0x000fe20006000000 */
[----:B------:R-:W-:Y:S01]  /*5a20*/  FMUL.FTZ R31, R36, c[0x0][0x2ec] ;  /* 0x0000bb00241f7a20 */ /* 0x000fe20000410000 */
[----:B------:R-:W-:Y:S01]  /*5a30*/  ISETP.GE.AND P4, PT, R97, R200, PT ;  /* 0x000000c86100720c */ /* 0x000fe20003f86270 */
[----:B------:R-:W-:Y:S02]  /*5a40*/  FMUL.FTZ R37, R37, c[0x0][0x2ec] ;  /* 0x0000bb0025257a20 */ /* 0x000fe40000410000 */
[----:B------:R-:W1:Y:S01]  /*5a50*/  MUFU.TANH R27, R27 ;  /* 0x0000001b001b7308 */ /* 0x000e620000002400 */
[----:B------:R-:W-:Y:S01]  /*5a60*/  HMMA.16816.F32 R48, R8, R34, R48 ;  /* 0x000000220830723c */ /* 0x000fe20000001830 */
[----:B------:R-:W-:-:S02]  /*5a70*/  FMUL.FTZ R32, R39, c[0x0][0x2ec] ;  /* 0x0000bb0027207a20 */ /* 0x000fc40000410000 */
[C---:B------:R-:W-:Y:S02]  /*5a80*/  FFMA.FTZ R22, R92.reuse, UR4, R53 ;  /* 0x000000045c167c23 */ /* 0x040fe40008010035 */
[----:B------:R-:W-:Y:S02]  /*5a90*/  FFMA.FTZ R15, R92, UR4, R24 ;  /* 0x000000045c0f7c23 */ /* 0x000fe40008010018 */
[----:B------:R-:W-:Y:S01]  /*5aa0*/  MUFU.TANH R31, R31 ;  /* 0x0000001f001f7308 */ /* 0x000fe20000002400 */
[C---:B--2---:R-:W-:Y:S01]  /*5ab0*/  HMMA.16816.F32 R68, R8.reuse, R16, R68 ;  /* 0x000000100844723c */ /* 0x044fe20000001844 */
[----:B------:R-:W-:Y:S01]  /*5ac0*/  FMUL.FTZ R33, R80, c[0x0][0x2ec] ;  /* 0x0000bb0050217a20 */ /* 0x000fe20000410000 */
[----:B------:R-:W-:Y:S01]  /*5ad0*/  FSEL R22, R22, -INF , !P0 ;  /* 0xff80000016167808 */ /* 0x000fe20004000000 */
[----:B------:R-:W-:Y:S01]  /*5ae0*/  FMUL.FTZ R35, R83, c[0x0][0x2ec] ;  /* 0x0000bb0053237a20 */ /* 0x000fe20000410000 */
[----:B------:R-:W-:Y:S01]  /*5af0*/  ISETP.GE.AND P0, PT, R99, R200, PT ;  /* 0x000000c86300720c */ /* 0x000fe20003f06270 */
[----:B------:R-:W-:Y:S01]  /*5b00*/  FMUL.FTZ R36, R82, c[0x0][0x2ec] ;  /* 0x0000bb0052247a20 */ /* 0x000fe20000410000 */
[----:B------:R-:W-:Y:S01]  /*5b10*/  FSEL R15, R15, -INF , !P5 ;  /* 0xff8000000f0f7808 */ /* 0x000fe20006800000 */
[----:B------:R-:W2:Y:S01]  /*5b20*/  MUFU.TANH R33, R33 ;  /* 0x0000002100217308 */ /* 0x000ea20000002400 */
[----:B------:R-:W-:Y:S01]  /*5b30*/  HMMA.16816.F32 R64, R8, R18, R64 ;  /* 0x000000120840723c */ /* 0x000fe20000001840 */
[----:B------:R-:W-:Y:S01]  /*5b40*/  FMUL.FTZ R34, R81, c[0x0][0x2ec] ;  /* 0x0000bb0051227a20 */ /* 0x000fe20000410000 */
[----:B------:R-:W-:Y:S01]  /*5b50*/  ISETP.GE.AND P5, PT, R101, R201, PT ;  /* 0x000000c96500720c */ /* 0x000fe20003fa6270 */
[----:B-1----:R-:W-:-:S02]  /*5b60*/  FFMA.FTZ R13, R98, UR4, R27 ;  /* 0x00000004620d7c23 */ /* 0x002fc4000801001b */
[----:B------:R-:W-:Y:S02]  /*5b70*/  FFMA.FTZ R16, R88, UR4, R41 ;  /* 0x0000000458107c23 */ /* 0x000fe40008010029 */
[----:B------:R-:W-:Y:S01]  /*5b80*/  MUFU.TANH R35, R35 ;  /* 0x0000002300237308 */ /* 0x000fe20000002400 */
[----:B------:R-:W-:Y:S01]  /*5b90*/  FMUL.FTZ R23, R48, c[0x0][0x2ec] ;  /* 0x0000bb0030177a20 */ /* 0x000fe20000410000 */
[----:B------:R-:W-:Y:S01]  /*5ba0*/  FSEL R8, R29, -INF , !P6 ;  /* 0xff8000001d087808 */ /* 0x000fe20007000000 */
[----:B------:R-:W-:Y:S01]  /*5bb0*/  FMUL.FTZ R38, R50, c[0x0][0x2ec] ;  /* 0x0000bb0032267a20 */ /* 0x000fe20000410000 */
[-C--:B------:R-:W-:Y:S01]  /*5bc0*/  ISETP.GE.AND P6, PT, R103, R201.reuse, PT ;  /* 0x000000c96700720c */ /* 0x080fe20003fc6270 */
[----:B------:R-:W-:Y:S01]  /*5bd0*/  FMUL.FTZ R51, R51, c[0x0][0x2ec] ;  /* 0x0000bb0033337a20 */ /* 0x000fe20000410000 */
[----:B------:R-:W-:Y:S01]  /*5be0*/  FSEL R13, R13, -INF , !P0 ;  /* 0xff8000000d0d7808 */ /* 0x000fe20004000000 */
[----:B------:R-:W-:Y:S01]  /*5bf0*/  FFMA.FTZ R17, R90, UR4, R58 ;  /* 0x000000045a117c23 */ /* 0x000fe2000801003a */
[----:B------:R-:W1:Y:S01]  /*5c00*/  MUFU.TANH R23, R23 ;  /* 0x0000001700177308 */ /* 0x000e620000002400 */
[----:B------:R-:W-:Y:S01]  /*5c10*/  FMUL.FTZ R25, R71, c[0x0][0x2ec] ;  /* 0x0000bb0047197a20 */ /* 0x000fe20000410000 */
[-C--:B------:R-:W-:Y:S01]  /*5c20*/  ISETP.GE.AND P0, PT, R106, R201.reuse, PT ;  /* 0x000000c96a00720c */ /* 0x080fe20003f06270 */
[----:B--2---:R-:W-:Y:S01]  /*5c30*/  FFMA.FTZ R33, R102, UR4, R33 ;  /* 0x0000000466217c23 */ /* 0x004fe20008010021 */
[----:B------:R-:W-:Y:S01]  /*5c40*/  FSEL R16, R16, -INF , !P3 ;  /* 0xff80000010107808 */ /* 0x000fe20005800000 */
[----:B------:R-:W-:Y:S01]  /*5c50*/  FMUL.FTZ R68, R68, c[0x0][0x2ec] ;  /* 0x0000bb0044447a20 */ /* 0x000fe20000410000 */
[-C--:B------:R-:W-:Y:S01]  /*5c60*/  ISETP.GE.AND P3, PT, R97, R201.reuse, PT ;  /* 0x000000c96100720c */ /* 0x080fe20003f66270 */
[----:B------:R-:W-:Y:S01]  /*5c70*/  FMUL.FTZ R18, R69, c[0x0][0x2ec] ;  /* 0x0000bb0045127a20 */ /* 0x000fe20000410000 */
[----:B------:R-:W2:Y:S01]  /*5c80*/  MUFU.TANH R25, R25 ;  /* 0x0000001900197308 */ /* 0x000ea20000002400 */
[----:B------:R-:W-:Y:S01]  /*5c90*/  FMUL.FTZ R19, R70, c[0x0][0x2ec] ;  /* 0x0000bb0046137a20 */ /* 0x000fe20000410000 */
[----:B------:R-:W-:Y:S01]  /*5ca0*/  FSEL R186, R33, -INF , !P6 ;  /* 0xff80000021ba7808 */ /* 0x000fe20007000000 */
[----:B------:R-:W-:Y:S01]  /*5cb0*/  FMUL.FTZ R33, R65, c[0x0][0x2ec] ;  /* 0x0000bb0041217a20 */ /* 0x000fe20000410000 */
[----:B------:R-:W-:Y:S01]  /*5cc0*/  FSEL R17, R17, -INF , !P1 ;  /* 0xff80000011117808 */ /* 0x000fe20004800000 */
[----:B------:R-:W-:Y:S01]  /*5cd0*/  FMUL.FTZ R64, R64, c[0x0][0x2ec] ;  /* 0x0000bb0040407a20 */ /* 0x000fe20000410000 */
[----:B------:R-:W-:Y:S01]  /*5ce0*/  ISETP.GE.AND P1, PT, R99, R201, PT ;  /* 0x000000c96300720c */ /* 0x000fe20003f26270 */
[----:B------:R-:W-:Y:S01]  /*5cf0*/  FMUL.FTZ R66, R66, c[0x0][0x2ec] ;  /* 0x0000bb0042427a20 */ /* 0x000fe20000410000 */
[----:B------:R3:W4:Y:S01]  /*5d00*/  MUFU.TANH R26, R37 ;  /* 0x00000025001a7308 */ /* 0x0007220000002400 */
[----:B-1----:R-:W-:Y:S01]  /*5d10*/  FFMA.FTZ R23, R84, UR4, R23 ;  /* 0x0000000454177c23 */ /* 0x002fe20008010017 */
[----:B------:R-:W-:Y:S01]  /*5d20*/  ISETP.GE.AND P6, PT, R108, R200, PT ;  /* 0x000000c86c00720c */ /* 0x000fe20003fc6270 */
[----:B------:R-:W-:-:S02]  /*5d30*/  FMUL.FTZ R67, R67, c[0x0][0x2ec] ;  /* 0x0000bb0043437a20 */ /* 0x000fc40000410000 */
[----:B------:R-:W-:Y:S01]  /*5d40*/  FFMA.FTZ R10, R96, UR4, R28 ;  /* 0x00000004600a7c23 */ /* 0x000fe2000801001c */
[----:B------:R-:W-:Y:S01]  /*5d50*/  FSEL R188, R23, -INF , !P0 ;  /* 0xff80000017bc7808 */ /* 0x000fe20004000000 */
[----:B------:R-:W-:Y:S01]  /*5d60*/  FFMA.FTZ R194, R104, UR4, R35 ;  /* 0x0000000468c27c23 */ /* 0x000fe20008010023 */
[----:B------:R-:W1:Y:S01]  /*5d70*/  MUFU.TANH R36, R36 ;  /* 0x0000002400247308 */ /* 0x000e620000002400 */
[----:B--2---:R-:W-:Y:S01]  /*5d80*/  FFMA.FTZ R25, R56, UR4, R25 ;  /* 0x0000000438197c23 */ /* 0x004fe20008010019 */
[-C--:B------:R-:W-:Y:S01]  /*5d90*/  ISETP.GE.AND P0, PT, R110, R200.reuse, PT ;  /* 0x000000c86e00720c */ /* 0x080fe20003f06270 */
[----:B------:R-:W-:Y:S01]  /*5da0*/  FFMA.FTZ R14, R96, UR4, R30 ;  /* 0x00000004600e7c23 */ /* 0x000fe2000801001e */
[----:B------:R-:W-:Y:S01]  /*5db0*/  FSEL R10, R10, -INF , !P3 ;  /* 0xff8000000a0a7808 */ /* 0x000fe20005800000 */
[----:B------:R-:W-:Y:S01]  /*5dc0*/  FFMA.FTZ R6, R98, UR4, R31 ;  /* 0x0000000462067c23 */ /* 0x000fe2000801001f */
[----:B------:R-:W-:Y:S01]  /*5dd0*/  ISETP.GE.AND P3, PT, R103, R200, PT ;  /* 0x000000c86700720c */ /* 0x000fe20003f66270 */
[----:B---3--:R-:W-:Y:S01]  /*5de0*/  FMUL.FTZ R37, R49, c[0x0][0x2ec] ;  /* 0x0000bb0031257a20 */ /* 0x008fe20000410000 */
[----:B------:R-:W2:Y:S01]  /*5df0*/  MUFU.TANH R32, R32 ;  /* 0x0000002000207308 */ /* 0x000ea20000002400 */
[----:B------:R-:W-:Y:S01]  /*5e00*/  FSEL R195, R25, -INF , !P0 ;  /* 0xff80000019c37808 */ /* 0x000fe20004000000 */
[----:B----4-:R-:W-:Y:S01]  /*5e10*/  FFMA.FTZ R9, R100, UR4, R26 ;  /* 0x0000000464097c23 */ /* 0x010fe2000801001a */
[----:B------:R-:W-:-:S02]  /*5e20*/  FSEL R14, R14, -INF , !P4 ;  /* 0xff8000000e0e7808 */ /* 0x000fc40006000000 */
[----:B------:R-:W-:Y:S01]  /*5e30*/  FSEL R6, R6, -INF , !P1 ;  /* 0xff80000006067808 */ /* 0x000fe20004800000 */
[----:B-1----:R-:W-:Y:S02]  /*5e40*/  FFMA.FTZ R36, R102, UR4, R36 ;  /* 0x0000000466247c23 */ /* 0x002fe40008010024 */
[----:B------:R-:W1:Y:S01]  /*5e50*/  MUFU.TANH R34, R34 ;  /* 0x0000002200227308 */ /* 0x000e620000002400 */
[----:B------:R-:W-:Y:S02]  /*5e60*/  PLOP3.LUT P0, PT, PT, PT, UP0, 0x80, 0x0 ;  /* 0x000000000000781c */ /* 0x000fe40003f0f008 */
[CC--:B------:R-:W-:Y:S02]  /*5e70*/  ISETP.GE.AND P4, PT, R105.reuse, R201.reuse, PT ;  /* 0x000000c96900720c */ /* 0x0c0fe40003f86270 */
[----:B------:R-:W-:Y:S02]  /*5e80*/  ISETP.GE.AND P1, PT, R105, R200, PT ;  /* 0x000000c86900720c */ /* 0x000fe40003f26270 */
[----:B------:R-:W-:Y:S01]  /*5e90*/  FSEL R193, R36, -INF , !P3 ;  /* 0xff80000024c17808 */ /* 0x000fe20005800000 */
[----:B------:R-:W3:Y:S01]  /*5ea0*/  MUFU.TANH R24, R51 ;  /* 0x0000003300187308 */ /* 0x000ee20000002400 */
[----:B--2---:R-:W-:Y:S01]  /*5eb0*/  FFMA.FTZ R12, R100, UR4, R32 ;  /* 0x00000004640c7c23 */ /* 0x004fe20008010020 */
[----:B------:R-:W-:-:S02]  /*5ec0*/  ISETP.GE.AND P3, PT, R109, R201, PT ;  /* 0x000000c96d00720c */ /* 0x000fc40003f66270 */
[----:B------:R-:W-:Y:S02]  /*5ed0*/  FSEL R9, R9, -INF , !P5 ;  /* 0xff80000009097808 */ /* 0x000fe40006800000 */
[----:B------:R-:W-:Y:S02]  /*5ee0*/  FSEL R12, R12, -INF , !P2 ;  /* 0xff8000000c0c7808 */ /* 0x000fe40005000000 */
[----:B------:R-:W2:Y:S01]  /*5ef0*/  MUFU.TANH R11, R68 ;  /* 0x00000044000b7308 */ /* 0x000ea20000002400 */
[----:B-1----:R-:W-:Y:S01]  /*5f00*/  FFMA.FTZ R34, R104, UR4, R34 ;  /* 0x0000000468227c23 */ /* 0x002fe20008010022 */
[----:B------:R-:W-:Y:S02]  /*5f10*/  FSEL R194, R194, -INF , !P1 ;  /* 0xff800000c2c27808 */ /* 0x000fe40004800000 */
[----:B------:R-:W-:Y:S02]  /*5f20*/  ISETP.GE.AND P5, PT, R106, R200, PT ;  /* 0x000000c86a00720c */ /* 0x000fe40003fa6270 */
[----:B------:R-:W-:-:S02]  /*5f30*/  FSEL R187, R34, -INF , !P4 ;  /* 0xff80000022bb7808 */ /* 0x000fc40006000000 */
[----:B------:R-:W1:Y:S01]  /*5f40*/  MUFU.TANH R37, R37 ;  /* 0x0000002500257308 */ /* 0x000e620000002400 */
[----:B---3--:R-:W-:Y:S01]  /*5f50*/  FFMA.FTZ R24, R85, UR4, R24 ;  /* 0x0000000455187c23 */ /* 0x008fe20008010018 */
[-C--:B------:R-:W-:Y:S02]  /*5f60*/  ISETP.GE.AND P2, PT, R108, R201.reuse, PT ;  /* 0x000000c96c00720c */ /* 0x080fe40003f46270 */
[----:B------:R-:W-:Y:S02]  /*5f70*/  ISETP.GE.AND P4, PT, R109, R200, PT ;  /* 0x000000c86d00720c */ /* 0x000fe40003f86270 */
[----:B------:R-:W-:Y:S02]  /*5f80*/  ISETP.GE.AND P1, PT, R110, R201, PT ;  /* 0x000000c96e00720c */ /* 0x000fe40003f26270 */
[----:B------:R-:W3:Y:S01]  /*5f90*/  MUFU.TANH R38, R38 ;  /* 0x0000002600267308 */ /* 0x000ee20000002400 */
[----:B--2---:R-:W-:Y:S01]  /*5fa0*/  FFMA.FTZ R11, R107, UR4, R11 ;  /* 0x000000046b0b7c23 */ /* 0x004fe2000801000b */
[----:B------:R-:W-:-:S02]  /*5fb0*/  FSEL R197, R24, -INF , !P6 ;  /* 0xff80000018c57808 */ /* 0x000fc40007000000 */
[----:B------:R-:W-:Y:S02]  /*5fc0*/  ISETP.GE.AND P6, PT, R7, R201, PT ;  /* 0x000000c90700720c */ /* 0x000fe40003fc6270 */
[----:B------:R-:W-:Y:S02]  /*5fd0*/  FSEL R199, R11, -INF , !P3 ;  /* 0xff8000000bc77808 */ /* 0x000fe40005800000 */
[----:B------:R-:W2:Y:S01]  /*5fe0*/  MUFU.TANH R18, R18 ;  /* 0x0000001200127308 */ /* 0x000ea20000002400 */
[----:B-1----:R-:W-:Y:S01]  /*5ff0*/  FFMA.FTZ R37, R85, UR4, R37 ;  /* 0x0000000455257c23 */ /* 0x002fe20008010025 */
[----:B------:R-:W-:Y:S01]  /*6000*/  ISETP.GE.AND P3, PT, R7, R200, PT ;  /* 0x000000c80700720c */ /* 0x000fe20003f66270 */
[----:B------:R-:W-:Y:S01]  /*6010*/  FFMA.FTZ R7, R3, UR4, R40 ;  /* 0x0000000403077c23 */ /* 0x000fe20008010028 */
[----:B------:R-:W-:Y:S02]  /*6020*/  FSEL R3, R112, -INF , !P6 ;  /* 0xff80000070037808 */ /* 0x000fe40007000000 */
[----:B------:R-:W-:-:S02]  /*6030*/  FSEL R192, R37, -INF , !P2 ;  /* 0xff80000025c07808 */ /* 0x000fc40005000000 */
[----:B------:R-:W1:Y:S01]  /*6040*/  MUFU.TANH R19, R19 ;  /* 0x0000001300137308 */ /* 0x000e620000002400 */
[----:B---3--:R-:W-:Y:S01]  /*6050*/  FFMA.FTZ R38, R84, UR4, R38 ;  /* 0x0000000454267c23 */ /* 0x008fe20008010026 */
[----:B------:R-:W-:Y:S02]  /*6060*/  ISETP.GE.AND P2, PT, R86, R200, PT ;  /* 0x000000c85600720c */ /* 0x000fe40003f46270 */
[----:B------:R-:W-:Y:S02]  /*6070*/  FSEL R7, R7, -INF , !P3 ;  /* 0xff80000007077808 */ /* 0x000fe40005800000 */
[----:B------:R-:W-:Y:S02]  /*6080*/  FSEL R196, R38, -INF , !P5 ;  /* 0xff80000026c47808 */ /* 0x000fe40006800000 */
[----:B------:R-:W3:Y:S01]  /*6090*/  MUFU.TANH R35, R64 ;  /* 0x0000004000237308 */ /* 0x000ee20000002400 */
[----:B--2---:R-:W-:Y:S01]  /*60a0*/  FFMA.FTZ R18, R56, UR4, R18 ;  /* 0x0000000438127c23 */ /* 0x004fe20008010012 */
[----:B------:R-:W-:Y:S01]  /*60b0*/  BAR.SYNC.DEFER_BLOCKING 0x0 ;  /* 0x0000000000007b1d */ /* 0x000fe20000010000 */
[----:B------:R-:W-:-:S03]  /*60c0*/  ISETP.GE.AND P5, PT, R86, R201, PT ;  /* 0x000000c95600720c */ /* 0x000fc60003fa6270 */
[----:B------:R-:W-:Y:S02]  /*60d0*/  FSEL R198, R18, -INF , !P1 ;  /* 0xff80000012c67808 */ /* 0x000fe40004800000 */
[----:B------:R-:W2:Y:S01]  /*60e0*/  MUFU.TANH R33, R33 ;  /* 0x0000002100217308 */ /* 0x000ea20000002400 */
[----:B-1----:R-:W-:Y:S01]  /*60f0*/  FFMA.FTZ R19, R107, UR4, R19 ;  /* 0x000000046b137c23 */ /* 0x002fe20008010013 */
[----:B------:R-:W-:-:S04]  /*6100*/  ISETP.GE.AND P1, PT, R111, R200, PT ;  /* 0x000000c86f00720c */ /* 0x000fc80003f26270 */
[----:B------:R-:W-:Y:S02]  /*6110*/  FSEL R32, R19, -INF , !P4 ;  /* 0xff80000013207808 */ /* 0x000fe40006000000 */
[----:B------:R-:W1:Y:S01]  /*6120*/  MUFU.TANH R190, R66 ;  /* 0x0000004200be7308 */ /* 0x000e620000002400 */
[----:B---3--:R-:W-:Y:S01]  /*6130*/  FFMA.FTZ R35, R57, UR4, R35 ;  /* 0x0000000439237c23 */ /* 0x008fe20008010023 */
[----:B------:R-:W-:-:S04]  /*6140*/  ISETP.GE.AND P4, PT, R111, R201, PT ;  /* 0x000000c96f00720c */ /* 0x000fc80003f86270 */
[----:B------:R-:W-:Y:S02]  /*6150*/  FSEL R35, R35, -INF , !P5 ;  /* 0xff80000023237808 */ /* 0x000fe40006800000 */
[----:B------:R-:W3:Y:S01]  /*6160*/  MUFU.TANH R189, R67 ;  /* 0x0000004300bd7308 */ /* 0x000ee20000002400 */
[----:B--2---:R-:W-:-:S05]  /*6170*/  FFMA.FTZ R33, R87, UR4, R33 ;  /* 0x0000000457217c23 */ /* 0x004fca0008010021 */
[----:B------:R-:W-:Y:S01]  /*6180*/  FSEL R33, R33, -INF , !P4 ;  /* 0xff80000021217808 */ /* 0x000fe20006000000 */
[----:B-1----:R-:W-:-:S05]  /*6190*/  FFMA.FTZ R190, R57, UR4, R190 ;  /* 0x0000000439be7c23 */ /* 0x002fca00080100be */
[----:B------:R-:W-:Y:S01]  /*61a0*/  FSEL R190, R190, -INF , !P2 ;  /* 0xff800000bebe7808 */ /* 0x000fe20005000000 */
[----:B---3--:R-:W-:-:S05]  /*61b0*/  FFMA.FTZ R189, R87, UR4, R189 ;  /* 0x0000000457bd7c23 */ /* 0x008fca00080100bd */
        /* <DEDUP_REMOVED lines=8> */
[----:B------:R-:W-:-:S04]  /*6240*/  IABS R18, R18 ;  /* 0x0000001200127213 */ /* 0x000fc80000000000 */
[----:B------:R-:W2:Y:S01]  /*6250*/  R2UR UR9, R18 ;  /* 0x00000000120973c2 */ /* 0x000ea200000e0000 */
[----:B-1----:R-:W1:Y:S02]  /*6260*/  MUFU.RCP R11, R11 ;  /* 0x0000000b000b7308 */ /* 0x002e640000001000 */
[----:B-1----:R-:W-:-:S06]  /*6270*/  IADD3 R11, R11, 0xffffffe, RZ ;  /* 0x0ffffffe0b0b7810 */ /* 0x002fcc0007ffe0ff */
[----:B------:R-:W1:Y:S02]  /*6280*/  F2I.FTZ.U32.TRUNC.NTZ R11, R11 ;  /* 0x0000000b000b7305 */ /* 0x000e64000021f000 */
[----:B-1----:R1:W3:Y:S02]  /*6290*/  R2UR UR19, R11 ;  /* 0x000000000b1373c2 */ /* 0x0022e400000e0000 */
[----:B-1----:R-:W-:Y:S01]  /*62a0*/  IMAD.U32 R11, RZ, RZ, UR14 ;  /* 0x0000000eff0b7e24 */ /* 0x002fe2000f8e00ff */
[----:B---3--:R-:W-:-:S04]  /*62b0*/  UIADD3 UR5, URZ, -UR19, URZ ;  /* 0x800000133f057290 */ /* 0x008fc8000fffe03f */
[----:B------:R-:W-:Y:S01]  /*62c0*/  IABS R11, R11 ;  /* 0x0000000b000b7213 */ /* 0x000fe20000000000 */
[----:B------:R-:W-:-:S03]  /*62d0*/  UIMAD UR5, UR5, UR13, URZ ;  /* 0x0000000d050572a4 */ /* 0x000fc6000f8e023f */
[----:B------:R-:W1:Y:S01]  /*62e0*/  R2UR UR6, R11 ;  /* 0x000000000b0673c2 */ /* 0x000e6200000e0000 */
[----:B------:R-:W-:-:S04]  /*62f0*/  UIMAD.WIDE.U32 UR18, UR19, UR5, UR18 ;  /* 0x00000005131272a5 */ /* 0x000fc8000f8e0012 */
[----:B--2---:R-:W-:-:S07]  /*6300*/  UIMAD.WIDE.U32 UR22, UR19, UR9, URZ ;  /* 0x00000009131672a5 */ /* 0x004fce000f8e003f */
[----:B------:R-:W-:Y:S02]  /*6310*/  UMOV UR15, UR23 ;  /* 0x00000017000f7c82 */ /* 0x000fe40008000000 */
[----:B------:R-:W-:-:S04]  /*6320*/  UIADD3 UR7, -UR15, URZ, URZ ;  /* 0x0000003f0f077290 */ /* 0x000fc8000fffe13f */
[----:B------:R-:W-:-:S04]  /*6330*/  UIMAD UR7, UR13, UR7, UR9 ;  /* 0x000000070d0772a4 */ /* 0x000fc8000f8e0209 */
[----:B------:R-:W-:Y:S02]  /*6340*/  UISETP.GT.U32.AND UP2, UPT, UR13, UR7, UPT ;  /* 0x000000070d00728c */ /* 0x000fe4000bf44070 */
[----:B-1----:R-:W-:-:S07]  /*6350*/  UIMAD.WIDE.U32 UR18, UR19, UR6, URZ ;  /* 0x00000006131272a5 */ /* 0x002fce000f8e003f */
[----:B------:R-:W-:Y:S02]  /*6360*/  UMOV UR11, UR19 ;  /* 0x00000013000b7c82 */ /* 0x000fe40008000000 */
[----:B------:R-:W-:Y:S02]  /*6370*/  UIADD3 UR5, -UR11, URZ, URZ ;  /* 0x0000003f0b057290 */ /* 0x000fe4000fffe13f */
[----:B------:R-:W-:Y:S02]  /*6380*/  @!UP2 UIADD3 UR7, UR7, -UR13, URZ ;  /* 0x8000000d0707a290 */ /* 0x000fe4000fffe03f */
[----:B------:R-:W-:Y:S02]  /*6390*/  UIMAD UR6, UR13, UR5, UR6 ;  /* 0x000000050d0672a4 */ /* 0x000fe4000f8e0206 */
[----:B------:R-:W-:Y:S02]  /*63a0*/  UISETP.GE.U32.AND UP4, UPT, UR7, UR13, UPT ;  /* 0x0000000d0700728c */ /* 0x000fe4000bf86070 */
[----:B------:R-:W-:-:S02]  /*63b0*/  UISETP.GT.U32.AND UP0, UPT, UR13, UR6, UPT ;  /* 0x000000060d00728c */ /* 0x000fc4000bf04070 */
[----:B------:R-:W-:Y:S02]  /*63c0*/  ULDC UR5, c[0x0][0x2d0] ;  /* 0x0000b40000057ab9 */ /* 0x000fe40000000800 */
[----:B------:R-:W-:Y:S02]  /*63d0*/  ULOP3.LUT UR17, UR17, UR5, URZ, 0x3c, !UPT ;  /* 0x0000000511117292 */ /* 0x000fe4000f8e3c3f */
[----:B------:R-:W-:Y:S02]  /*63e0*/  ULOP3.LUT UR14, UR14, UR5, URZ, 0x3c, !UPT ;  /* 0x000000050e0e7292 */ /* 0x000fe4000f8e3c3f */
[----:B------:R-:W-:Y:S02]  /*63f0*/  UISETP.GE.AND UP1, UPT, UR17, URZ, UPT ;  /* 0x0000003f1100728c */ /* 0x000fe4000bf26270 */
[----:B------:R-:W-:Y:S02]  /*6400*/  @!UP2 UIADD3 UR15, UR15, 0x1, URZ ;  /* 0x000000010f0fa890 */ /* 0x000fe4000fffe03f */
[----:B------:R-:W-:-:S02]  /*6410*/  @!UP0 UIADD3 UR6, UR6, -UR13, URZ ;  /* 0x8000000d06068290 */ /* 0x000fc4000fffe03f */
[----:B------:R-:W-:Y:S02]  /*6420*/  @!UP0 UIADD3 UR11, UR11, 0x1, URZ ;  /* 0x000000010b0b8890 */ /* 0x000fe4000fffe03f */
[----:B------:R-:W-:Y:S02]  /*6430*/  UISETP.GE.U32.AND UP3, UPT, UR6, UR13, UPT ;  /* 0x0000000d0600728c */ /* 0x000fe4000bf66070 */
[----:B------:R-:W-:Y:S02]  /*6440*/  UISETP.GE.AND UP0, UPT, UR14, URZ, UPT ;  /* 0x0000003f0e00728c */ /* 0x000fe4000bf06270 */
[----:B------:R-:W-:Y:S02]  /*6450*/  @UP4 UIADD3 UR15, UR15, 0x1, URZ ;  /* 0x000000010f0f4890 */ /* 0x000fe4000fffe03f */
[----:B------:R-:W-:Y:S02]  /*6460*/  UISETP.NE.AND UP2, UPT, URZ, UR5, UPT ;  /* 0x000000053f00728c */ /* 0x000fe4000bf45270 */
[----:B------:R-:W-:-:S02]  /*6470*/  ULOP3.LUT UR6, URZ, UR5, URZ, 0x33, !UPT ;  /* 0x000000053f067292 */ /* 0x000fc4000f8e333f */
[----:B------:R-:W-:Y:S02]  /*6480*/  @!UP1 UIADD3 UR15, -UR15, URZ, URZ ;  /* 0x0000003f0f0f9290 */ /* 0x000fe4000fffe13f */
[----:B------:R-:W-:Y:S02]  /*6490*/  @UP3 UIADD3 UR11, UR11, 0x1, URZ ;  /* 0x000000010b0b3890 */ /* 0x000fe4000fffe03f */
[----:B------:R-:W-:Y:S02]  /*64a0*/  USEL UR15, UR6, UR15, !UP2 ;  /* 0x0000000f060f7287 */ /* 0x000fe4000d000000 */
[----:B------:R-:W-:Y:S02]  /*64b0*/  @!UP0 UIADD3 UR11, -UR11, URZ, URZ ;  /* 0x0000003f0b0b8290 */ /* 0x000fe4000fffe13f */
[----:B------:R-:W-:Y:S02]  /*64c0*/  UIMAD.WIDE UR16, UR15, 0x4, UR32 ;  /* 0x000000040f1078a5 */ /* 0x000fe4000f8e0220 */
[----:B------:R-:W-:-:S04]  /*64d0*/  USEL UR6, UR6, UR11, !UP2 ;  /* 0x0000000b06067287 */ /* 0x000fc8000d000000 */
[----:B------:R-:W-:Y:S01]  /*64e0*/  UIMAD.WIDE UR18, UR6, 0x4, UR32 ;  /* 0x00000004061278a5 */ /* 0x000fe2000f8e0220 */
[----:B------:R-:W-:Y:S01]  /*64f0*/  MOV R18, UR16 ;  /* 0x0000001000127c02 */ /* 0x000fe20008000f00 */
[----:B------:R-:W-:-:S04]  /*6500*/  IMAD.U32 R19, RZ, RZ, UR17 ;  /* 0x00000011ff137e24 */ /* 0x000fc8000f8e00ff */
[----:B------:R-:W-:Y:S01]  /*6510*/  MOV R24, UR18 ;  /* 0x0000001200187c02 */ /* 0x000fe20008000f00 */
[----:B------:R-:W-:Y:S01]  /*6520*/  IMAD.U32 R25, RZ, RZ, UR19 ;  /* 0x00000013ff197e24 */ /* 0x000fe2000f8e00ff */
[----:B------:R1:W2:Y:S04]  /*6530*/  LDG.E R18, [R18.64] ;  /* 0x0000002212127981 */ /* 0x0002a8000c1e1900 */
[----:B------:R-:W2:Y:S01]  /*6540*/  LDG.E R11, [R24.64] ;  /* 0x00000022180b7981 */ /* 0x000ea2000c1e1900 */
[----:B------:R-:W-:Y:S02]  /*6550*/  UIADD3 UR15, UR15, -UR6, URZ ;  /* 0x800000060f0f7290 */ /* 0x000fe4000fffe03f */
[----:B------:R-:W-:Y:S02]  /*6560*/  UMOV UR9, 0x40 ;  /* 0x0000004000097882 */ /* 0x000fe40000000000 */
[----:B------:R-:W-:-:S02]  /*6570*/  UIMAD UR9, UR15, UR5, -UR9 ;  /* 0x000000050f0972a4 */ /* 0x000fc4000f8e0a09 */
[----:B------:R-:W-:Y:S02]  /*6580*/  ULDC.64 UR6, c[0x0][0x198] ;  /* 0x0000660000067ab9 */ /* 0x000fe40000000a00 */
[----:B------:R-:W-:Y:S02]  /*6590*/  USHF.R.S32.HI UR5, URZ, 0x1f, UR9 ;  /* 0x0000001f3f057899 */ /* 0x000fe40008011409 */
[----:B------:R-:W-:Y:S02]  /*65a0*/  UIMAD.WIDE.U32 UR14, UR9, UR6, URZ ;  /* 0x00000006090e72a5 */ /* 0x000fe4000f8e003f */
[----:B------:R-:W-:-:S04]  /*65b0*/  UIMAD UR5, UR5, UR6, URZ ;  /* 0x00000006050572a4 */ /* 0x000fc8000f8e023f */
[----:B------:R-:W-:-:S04]  /*65c0*/  UIMAD UR5, UR9, UR7, UR5 ;  /* 0x00000007090572a4 */ /* 0x000fc8000f8e0205 */
[----:B------:R-:W-:Y:S01]  /*65d0*/  UIADD3 UR5, UR15, UR5, URZ ;  /* 0x000000050f057290 */ /* 0x000fe2000fffe03f */
[----:B-1----:R-:W-:-:S05]  /*65e0*/  MOV R19, UR15 ;  /* 0x0000000f00137c02 */ /* 0x002fca0008000f00 */
[----:B------:R-:W-:Y:S01]  /*65f0*/  IMAD.U32 R19, RZ, RZ, UR5 ;  /* 0x00000005ff137e24 */ /* 0x000fe2000f8e00ff */
[----:B--2---:R-:W-:Y:S01]  /*6600*/  IADD3 R11, -R18, R11, RZ ;  /* 0x0000000b120b7210 */ /* 0x004fe20007ffe1ff */
[----:B------:R-:W-:-:S03]  /*6610*/  IMAD.U32 R18, RZ, RZ, UR14 ;  /* 0x0000000eff127e24 */ /* 0x000fc6000f8e00ff */
[----:B------:R-:W-:Y:S01]  /*6620*/  SHF.R.S32.HI R25, RZ, 0x1f, R11 ;  /* 0x0000001fff197819 */ /* 0x000fe2000001140b */
[----:B------:R-:W-:-:S04]  /*6630*/  IMAD.WIDE.U32 R18, R11, c[0x0][0x180], R18 ;  /* 0x000060000b127a25 */ /* 0x000fc800078e0012 */
[----:B------:R-:W-:Y:S01]  /*6640*/  IMAD R25, R25, c[0x0][0x180], RZ ;  /* 0x0000600019197a24 */ /* 0x000fe200078e02ff */
[----:B------:R-:W-:-:S03]  /*6650*/  MOV R26, R18 ;  /* 0x00000012001a7202 */ /* 0x000fc60000000f00 */
[----:B------:R-:W-:-:S05]  /*6660*/  IMAD R25, R11, c[0x0][0x184], R25 ;  /* 0x000061000b197a24 */ /* 0x000fca00078e0219 */
[----:B------:R-:W-:Y:S01]  /*6670*/  IADD3 R25, R19, R25, RZ ;  /* 0x0000001913197210 */ /* 0x000fe20007ffe0ff */
[----:B------:R-:W-:Y:S05]  /*6680*/  BRA `(.L_x_2505) ;  /* 0x0000004000007947 */ /* 0x000fea0003800000 */
.L_x_2504:
[----:B------:R-:W-:-:S04]  /*6690*/  ULEA UR5, -UR10, URZ, 0x6 ;  /* 0x0000003f0a057291 */ /* 0x000fc8000f8e313f */
[----:B------:R-:W-:Y:S02]  /*66a0*/  USHF.R.S32.HI UR6, URZ, 0x1f, UR5 ;  /* 0x0000001f3f067899 */ /* 0x000fe40008011405 */
[----:B------:R-:W-:-:S04]  /*66b0*/  MOV R26, UR5 ;  /* 0x00000005001a7c02 */ /* 0x000fc80008000f00 */
[----:B------:R-:W-:Y:S02]  /*66c0*/  MOV R25, UR6 ;  /* 0x0000000600197c02 */ /* 0x000fe40008000f00 */
.L_x_2505:
        /* <DEDUP_REMOVED lines=20> */
[----:B------:R-:W-:Y:S01]  /*6810*/  @!P4 IMAD.X R11, R25, 0x1, R165, P1 ;  /* 0x00000001190bc824 */ /* 0x000fe200008e06a5 */
        /* <DEDUP_REMOVED lines=70> */
[--C-:B------:R-:W-:Y:S01]  /*6c80*/  @!P4 IMAD.X R18, R23, 0x1, R165.reuse, P1 ;  /* 0x000000011712c824 */ /* 0x100fe200008e06a5 */
        /* <DEDUP_REMOVED lines=19> */
[C---:B------:R-:W-:Y:S01]  /*6dc0*/  @!P6 IMAD.X R11, R23.reuse, 0x1, R165, P1 ;  /* 0x00000001170be824 */ /* 0x040fe200008e06a5 */
        /* <DEDUP_REMOVED lines=44> */
.L_x_2507:
[----:B------:R-:W-:Y:S05]  /*7090*/  BSYNC B0 ;  /* 0x0000000000007941 */ /* 0x000fea0003800000 */
.L_x_2506:
[----:B------:R-:W0:Y:S01]  /*70a0*/  LDGDEPBAR ;  /* 0x00000000000079af */ /* 0x000e220000000000 */
[----:B------:R-:W-:-:S04]  /*70b0*/  IADD3 R166, P1, R26, R166, RZ ;  /* 0x000000a61aa67210 */ /* 0x000fc80007f3e0ff */
[----:B------:R-:W-:Y:S02]  /*70c0*/  IADD3.X R165, R25, R165, RZ, P1, !PT ;  /* 0x000000a519a57210 */ /* 0x000fe40000ffe4ff */
.L_x_2503:
        /* <DEDUP_REMOVED lines=31> */
[----:B--2---:R-:W2:Y:S03]  /*72c0*/  SHFL.BFLY PT, R19, R23, 0x2, 0x1f ;  /* 0x0c401f0017137f89 */ /* 0x004ea600000e0000 */
[-C--:B------:R-:W-:Y:S01]  /*72d0*/  LEA R230, R2, R232.reuse, 0x1 ;  /* 0x000000e802e67211 */ /* 0x080fe200078e08ff */
[----:B------:R-:W3:Y:S01]  /*72e0*/  SHFL.BFLY PT, R18, R11, 0x2, 0x1f ;  /* 0x0c401f000b127f89 */ /* 0x000ee200000e0000 */
[C---:B------:R-:W-:Y:S02]  /*72f0*/  LEA R229, R0.reuse, R232, 0x1 ;  /* 0x000000e800e57211 */ /* 0x040fe400078e08ff */
[----:B------:R-:W-:Y:S01]  /*7300*/  LEA R228, R0, R230, 0x1 ;  /* 0x000000e600e47211 */ /* 0x000fe200078e08ff */
[----:B------:R-:W-:Y:S04]  /*7310*/  LDSM.16.MT88.4 R156, [R232+0x10000] ;  /* 0x01000000e89c783b */ /* 0x000fe80000004200 */
[----:B------:R-:W-:Y:S04]  /*7320*/  LDSM.16.MT88.4 R148, [R230+0x10000] ;  /* 0x01000000e694783b */ /* 0x000fe80000004200 */
[----:B------:R-:W-:Y:S04]  /*7330*/  LDSM.16.MT88.4 R140, [R229+0x10000] ;  /* 0x01000000e58c783b */ /* 0x000fe80000004200 */
[----:B------:R-:W-:Y:S01]  /*7340*/  LDSM.16.MT88.4 R132, [R228+0x10000] ;  /* 0x01000000e484783b */ /* 0x000fe20000004200 */
[----:B--2---:R-:W-:-:S03]  /*7350*/  FMNMX.FTZ R19, R23, R19, !PT ;  /* 0x0000001317137209 */ /* 0x004fc60007810000 */
[----:B-1----:R-:W-:Y:S01]  /*7360*/  LDSM.16.MT88.4 R40, [R232+0x12000] ;  /* 0x01200000e828783b */ /* 0x002fe20000004200 */
[----:B---3--:R-:W-:-:S03]  /*7370*/  FMNMX.FTZ R18, R11, R18, !PT ;  /* 0x000000120b127209 */ /* 0x008fc60007810000 */
        /* <DEDUP_REMOVED lines=8> */
[C---:B------:R-:W-:Y:S01]  /*7400*/  FSETP.NEU.FTZ.AND P1, PT, R164.reuse, -INF , PT ;  /* 0xff800000a400780b */ /* 0x040fe20003f3d000 */
[----:B------:R-:W-:Y:S02]  /*7410*/  FMUL.FTZ R34, R164, c[0x0][0x23c] ;  /* 0x00008f00a4227a20 */ /* 0x000fe40000410000 */
[----:B------:R-:W1:Y:S03]  /*7420*/  LDSM.16.MT88.4 R88, [R229+0x14000] ;  /* 0x01400000e558783b */ /* 0x000e660000004200 */
[----:B------:R-:W-:Y:S01]  /*7430*/  FSEL R34, R34, RZ, P1 ;  /* 0x000000ff22227208 */ /* 0x000fe20000800000 */
[----:B------:R-:W1:Y:S04]  /*7440*/  LDSM.16.MT88.4 R96, [R228+0x14000] ;  /* 0x01400000e460783b */ /* 0x000e680000004200 */
[--C-:B------:R-:W-:Y:S01]  /*7450*/  FFMA.FTZ R185, R3, c[0x0][0x23c], -R34.reuse ;  /* 0x00008f0003b97a23 */ /* 0x100fe20000010822 */
[----:B--2---:R-:W-:Y:S01]  /*7460*/  FMNMX.FTZ R3, R18, R11, !PT ;  /* 0x0000000b12037209 */ /* 0x004fe20007810000 */
[--C-:B------:R-:W-:Y:S01]  /*7470*/  FFMA.FTZ R184, R20, c[0x0][0x23c], -R34.reuse ;  /* 0x00008f0014b87a23 */ /* 0x100fe20000010822 */
[----:B------:R-:W2:Y:S01]  /*7480*/  LDSM.16.MT88.4 R104, [R232+0x16000] ;  /* 0x01600000e868783b */ /* 0x000ea20000004200 */
        /* <DEDUP_REMOVED lines=8> */
[----:B------:R-:W1:Y:S01]  /*7510*/  LDSM.16.MT88.4 R120, [R229+0x16000] ;  /* 0x01600000e578783b */ /* 0x000e620000004200 */
[--C-:B------:R-:W-:Y:S01]  /*7520*/  FFMA.FTZ R173, R6, c[0x0][0x23c], -R34.reuse ;  /* 0x00008f0006ad7a23 */ /* 0x100fe20000010822 */
[----:B------:R-:W-:Y:S01]  /*7530*/  LEA R249, P1, R166, c[0x0][0x168], 0x1 ;  /* 0x00005a00a6f97a11 */ /* 0x000fe200078208ff */
[--C-:B------:R-:W-:Y:S01]  /*7540*/  FFMA.FTZ R176, R10, c[0x0][0x23c], -R34.reuse ;  /* 0x00008f000ab07a23 */ /* 0x100fe20000010822 */
[----:B------:R-:W-:Y:S01]  /*7550*/  LDSM.16.MT88.4 R28, [R230+0x10800] ;  /* 0x01080000e61c783b */ /* 0x000fe20000004200 */
[--C-:B------:R-:W-:Y:S01]  /*7560*/  FFMA.FTZ R178, R7, c[0x0][0x23c], -R191.reuse ;  /* 0x00008f0007b27a23 */ /* 0x100fe200000108bf */
[----:B------:R-:W3:Y:S01]  /*7570*/  MUFU.EX2 R184, R184 ;  /* 0x000000b800b87308 */ /* 0x000ee20000000800 */
[--C-:B------:R-:W-:Y:S01]  /*7580*/  FFMA.FTZ R182, R16, c[0x0][0x23c], -R191.reuse ;  /* 0x00008f0010b67a23 */ /* 0x100fe200000108bf */
[----:B------:R-:W1:Y:S01]  /*7590*/  LDSM.16.MT88.4 R4, [R228+0x16000] ;  /* 0x01600000e404783b */ /* 0x000e620000004200 */
[----:B------:R-:W-:Y:S01]  /*75a0*/  FFMA.FTZ R183, R17, c[0x0][0x23c], -R191 ;  /* 0x00008f0011b77a23 */ /* 0x000fe200000108bf */
[----:B------:R-:W-:Y:S01]  /*75b0*/  LEA.HI.X R248, R166, c[0x0][0x16c], R165, 0x1, P1 ;  /* 0x00005b00a6f87a11 */ /* 0x000fe200008f0ca5 */
[--C-:B------:R-:W-:Y:S01]  /*75c0*/  FFMA.FTZ R175, R15, c[0x0][0x23c], -R191.reuse ;  /* 0x00008f000faf7a23 */ /* 0x100fe200000108bf */
[----:B------:R-:W-:Y:S01]  /*75d0*/  LDSM.16.MT88.4 R16, [R228+0x10800] ;  /* 0x01080000e410783b */ /* 0x000fe20000004200 */
[----:B------:R-:W-:Y:S01]  /*75e0*/  FFMA.FTZ R172, R9, c[0x0][0x23c], -R34 ;  /* 0x00008f0009ac7a23 */ /* 0x000fe20000010822 */
[----:B------:R-:W-:Y:S01]  /*75f0*/  MUFU.EX2 R181, R181 ;  /* 0x000000b500b57308 */ /* 0x000fe20000000800 */
[--C-:B------:R-:W-:Y:S01]  /*7600*/  FFMA.FTZ R174, R8, c[0x0][0x23c], -R191.reuse ;  /* 0x00008f0008ae7a23 */ /* 0x100fe200000108bf */
[----:B------:R-:W-:Y:S01]  /*7610*/  LDSM.16.MT88.4 R24, [R229+0x10800] ;  /* 0x01080000e518783b */ /* 0x000fe20000004200 */
[----:B------:R-:W-:-:S02]  /*7620*/  FFMA.FTZ R169, R14, c[0x0][0x23c], -R191 ;  /* 0x00008f000ea97a23 */ /* 0x000fc400000108bf */
[--C-:B------:R-:W-:Y:S01]  /*7630*/  FFMA.FTZ R2, R13, c[0x0][0x23c], -R191.reuse ;  /* 0x00008f000d027a23 */ /* 0x100fe200000108bf */
[----:B------:R-:W1:Y:S01]  /*7640*/  LDSM.16.MT88.4 R8, [R232+0x10800] ;  /* 0x01080000e808783b */ /* 0x000e620000004200 */
[----:B------:R-:W-:Y:S01]  /*7650*/  FFMA.FTZ R0, R12, c[0x0][0x23c], -R191 ;  /* 0x00008f000c007a23 */ /* 0x000fe200000108bf */
[----:B------:R-:W2:Y:S01]  /*7660*/  MUFU.EX2 R179, R179 ;  /* 0x000000b300b37308 */ /* 0x000ea20000000800 */
        /* <DEDUP_REMOVED lines=11> */
[----:B------:R-:W4:Y:S01]  /*7720*/  MUFU.EX2 R182, R182 ;  /* 0x000000b600b67308 */ /* 0x000f220000000800 */
[----:B--2---:R-:W-:Y:S01]  /*7730*/  F2FP.PACK_AB R130, R179, R181 ;  /* 0x000000b5b382723e */ /* 0x004fe200000000ff */
        /* <DEDUP_REMOVED lines=8> */
[----:B------:R-:W2:Y:S01]  /*77c0*/  MUFU.EX2 R175, R175 ;  /* 0x000000af00af7308 */ /* 0x000ea20000000800 */
[----:B----4-:R-:W-:Y:S01]  /*77d0*/  F2FP.PACK_AB R129, R182, R178 ;  /* 0x000000b2b681723e */ /* 0x010fe200000000ff */
[--C-:B------:R-:W-:Y:S01]  /*77e0*/  FFMA.FTZ R190, R190, c[0x0][0x23c], -R191.reuse ;  /* 0x00008f00bebe7a23 */ /* 0x100fe200000108bf */
[----:B------:R-:W-:Y:S01]  /*77f0*/  LDSM.16.MT88.4 R32, [R232+0x11800] ;  /* 0x01180000e820783b */ /* 0x000fe20000004200 */
[----:B------:R-:W-:-:S02]  /*7800*/  FFMA.FTZ R250, R189, c[0x0][0x23c], -R191 ;  /* 0x00008f00bdfa7a23 */ /* 0x000fc400000108bf */
[----:B------:R-:W-:Y:S02]  /*7810*/  FADD.FTZ R184, R185, R184 ;  /* 0x000000b8b9b87221 */ /* 0x000fe40000010000 */
[----:B------:R-:W4:Y:S01]  /*7820*/  MUFU.EX2 R177, R177 ;  /* 0x000000b100b17308 */ /* 0x000f220000000800 */
[----:B------:R-:W-:Y:S02]  /*7830*/  FADD.FTZ R178, R178, R182 ;  /* 0x000000b6b2b27221 */ /* 0x000fe40000010000 */
[----:B------:R-:W-:-:S04]  /*7840*/  FADD.FTZ R184, R181, R184 ;  /* 0x000000b8b5b87221 */ /* 0x000fc80000010000 */
[----:B------:R-:W-:Y:S01]  /*7850*/  FADD.FTZ R179, R179, R184 ;  /* 0x000000b8b3b37221 */ /* 0x000fe20000010000 */
[----:B--2---:R-:W-:Y:S01]  /*7860*/  F2FP.PACK_AB R131, R175, R183 ;  /* 0x000000b7af83723e */ /* 0x004fe200000000ff */
[----:B------:R-:W2:Y:S01]  /*7870*/  MUFU.EX2 R176, R176 ;  /* 0x000000b000b07308 */ /* 0x000ea20000000800 */
[----:B------:R-:W-:-:S04]  /*7880*/  FADD.FTZ R183, R183, R178 ;  /* 0x000000b2b7b77221 */ /* 0x000fc80000010000 */
[----:B------:R-:W-:Y:S01]  /*7890*/  FADD.FTZ R183, R175, R183 ;  /* 0x000000b7afb77221 */ /* 0x000fe20000010000 */
[C---:B------:R-:W-:Y:S01]  /*78a0*/  HMMA.16816.F32 R160, R128.reuse, R156, RZ ;  /* 0x0000009c80a0723c */ /* 0x040fe200000018ff */
[----:B----4-:R-:W-:Y:S01]  /*78b0*/  FADD.FTZ R179, R177, R179 ;  /* 0x000000b3b1b37221 */ /* 0x010fe20000010000 */
        /* <DEDUP_REMOVED lines=94> */
[----:B------:R-:W1:Y:S07]  /*7ea0*/  LDSM.16.MT88.4 R16, [R230+0x16800] ;  /* 0x01680000e610783b */ /* 0x000e6e0000004200 */
        /* <DEDUP_REMOVED lines=28> */
[C---:B---3--:R-:W-:Y:S01]  /*8070*/  HMMA.16816.F32 R144, R4.reuse, R12, R144 ;  /* 0x0000000c0490723c */ /* 0x048fe20000001890 */
[----:B------:R-:W-:Y:S02]  /*8080*/  FADD.FTZ R192, R199, R192 ;  /* 0x000000c0c7c07221 */ /* 0x000fe40000010000 */
[----:B------:R-:W-:Y:S02]  /*8090*/  FADD.FTZ R196, R197, R196 ;  /* 0x000000c4c5c47221 */ /* 0x000fe40000010000 */
[----:B------:R-:W-:Y:S02]  /*80a0*/  FADD.FTZ R192, R198, R192 ;  /* 0x000000c0c6c07221 */ /* 0x000fe40000010000 */
[----:B------:R-:W-:Y:S01]  /*80b0*/  FADD.FTZ R196, R203, R196 ;  /* 0x000000c4cbc47221 */ /* 0x000fe20000010000 */
[----:B------:R-:W-:Y:S01]  /*80c0*/  HMMA.16816.F32 R140, R4, R14, R140 ;  /* 0x0000000e048c723c */ /* 0x000fe2000000188c */
[----:B------:R-:W3:Y:S01]  /*80d0*/  LDSM.16.MT88.4 R12, [R228+0x13000] ;  /* 0x01300000e40c783b */ /* 0x000ee20000004200 */
[----:B------:R-:W-:-:S02]  /*80e0*/  FADD.FTZ R192, R202, R192 ;  /* 0x000000c0cac07221 */ /* 0x000fc40000010000 */
[----:B------:R-:W-:-:S04]  /*80f0*/  FADD.FTZ R196, R195, R196 ;  /* 0x000000c4c3c47221 */ /* 0x000fc80000010000 */
[----:B--2---:R-:W-:Y:S01]  /*8100*/  HMMA.16816.F32 R36, R4, R8, R36 ;  /* 0x000000080424723c */ /* 0x004fe20000001824 */
[----:B------:R-:W-:-:S07]  /*8110*/  FADD.FTZ R196, R190, R196 ;  /* 0x000000c4bec47221 */ /* 0x000fce0000010000 */
        /* <DEDUP_REMOVED lines=32> */
[C---:B-----5:R-:W-:Y:S08]  /*8320*/  HMMA.16816.F32 R68, R4.reuse, R28, R68 ;  /* 0x0000001c0444723c */ /* 0x060ff00000001844 */
        /* <DEDUP_REMOVED lines=11> */
[----:B------:R-:W-:-:S02]  /*83e0*/  F2FP.PACK_AB R4, R198, R199 ;  /* 0x000000c7c604723e */ /* 0x000fc400000000ff */
[----:B------:R-:W-:Y:S02]  /*83f0*/  F2FP.PACK_AB R5, R195, R203 ;  /* 0x000000cbc305723e */ /* 0x000fe400000000ff */
[C---:B------:R-:W-:Y:S01]  /*8400*/  F2FP.PACK_AB R6, R251.reuse, R202 ;  /* 0x000000cafb06723e */ /* 0x040fe200000000ff */
[----:B------:R-:W-:Y:S01]  /*8410*/  FADD.FTZ R251, R251, R192 ;  /* 0x000000c0fbfb7221 */ /* 0x000fe20000010000 */
[C---:B------:R-:W-:Y:S01]  /*8420*/  F2FP.PACK_AB R7, R250.reuse, R190 ;  /* 0x000000befa07723e */ /* 0x040fe200000000ff */
[----:B------:R-:W-:-:S06]  /*8430*/  FADD.FTZ R250, R250, R196 ;  /* 0x000000c4fafa7221 */ /* 0x000fcc0000010000 */
        /* <DEDUP_REMOVED lines=28> */
[C---:B------:R-:W-:Y:S08]  /*8600*/  HMMA.16816.F32 R64, R4.reuse, R34, R64 ;  /* 0x000000220440723c */ /* 0x040ff00000001840 */
[C---:B-----5:R-:W-:Y:S08]  /*8610*/  HMMA.16816.F32 R76, R4.reuse, R28, R76 ;  /* 0x0000001c044c723c */ /* 0x060ff0000000184c */
[C---:B------:R-:W-:Y:S08]  /*8620*/  HMMA.16816.F32 R80, R4.reuse, R30, R80 ;  /* 0x0000001e0450723c */ /* 0x040ff00000001850 */
[C---:B------:R-:W-:Y:S08]  /*8630*/  HMMA.16816.F32 R84, R4.reuse, R24, R84 ;  /* 0x000000180454723c */ /* 0x040ff00000001854 */
[C---:B------:R-:W-:Y:S08]  /*8640*/  HMMA.16816.F32 R88, R4.reuse, R26, R88 ;  /* 0x0000001a0458723c */ /* 0x040ff00000001858 */
[C---:B----4-:R-:W-:Y:S08]  /*8650*/  HMMA.16816.F32 R92, R4.reuse, R20, R92 ;  /* 0x00000014045c723c */ /* 0x050ff0000000185c */
[C---:B------:R-:W-:Y:S08]  /*8660*/  HMMA.16816.F32 R96, R4.reuse, R22, R96 ;  /* 0x000000160460723c */ /* 0x040ff00000001860 */
[C---:B-1----:R-:W-:Y:S08]  /*8670*/  HMMA.16816.F32 R108, R4.reuse, R16, R108 ;  /* 0x00000010046c723c */ /* 0x042ff0000000186c */
[C---:B------:R-:W-:Y:S08]  /*8680*/  HMMA.16816.F32 R112, R4.reuse, R18, R112 ;  /* 0x000000120470723c */ /* 0x040ff00000001870 */
[C---:B---3--:R-:W-:Y:S08]  /*8690*/  HMMA.16816.F32 R116, R4.reuse, R12, R116 ;  /* 0x0000000c0474723c */ /* 0x048ff00000001874 */
[C---:B------:R-:W-:Y:S08]  /*86a0*/  HMMA.16816.F32 R120, R4.reuse, R14, R120 ;  /* 0x0000000e0478723c */ /* 0x040ff00000001878 */
[C---:B--2---:R-:W-:Y:S08]  /*86b0*/  HMMA.16816.F32 R124, R4.reuse, R8, R124 ;  /* 0x00000008047c723c */ /* 0x044ff0000000187c */
        /* <DEDUP_REMOVED lines=10> */
[----:B------:R-:W-:-:S06]  /*8760*/  UIADD3 UR14, UR5, 0x40, URZ ;  /* 0x00000040050e7890 */ /* 0x000fcc000fffe03f */
[----:B------:R-:W-:Y:S01]  /*8770*/  IMAD.U32 R2, RZ, RZ, UR14 ;  /* 0x0000000eff027e24 */ /* 0x000fe2000f8e00ff */
[----:B-1----:R-:W1:Y:S04]  /*8780*/  MUFU.RCP R0, R0 ;  /* 0x0000000000007308 */ /* 0x002e680000001000 */
[----:B------:R-:W-:-:S04]  /*8790*/  IABS R2, R2 ;  /* 0x0000000200027213 */ /* 0x000fc80000000000 */
[----:B------:R-:W2:Y:S01]  /*87a0*/  R2UR UR11, R2 ;  /* 0x00000000020b73c2 */ /* 0x000ea200000e0000 */
        /* <DEDUP_REMOVED lines=9> */
[----:B--2---:R-:W-:-:S04]  /*8840*/  UIMAD.WIDE.U32 UR16, UR19, UR11, URZ ;  /* 0x0000000b131072a5 */ /* 0x004fc8000f8e003f */
[----:B------:R-:W-:-:S04]  /*8850*/  UIADD3 UR9, -UR17, URZ, URZ ;  /* 0x0000003f11097290 */ /* 0x000fc8000fffe13f */
[----:B------:R-:W-:-:S04]  /*8860*/  UIMAD UR9, UR13, UR9, UR11 ;  /* 0x000000090d0972a4 */ /* 0x000fc8000f8e020b */
[----:B------:R-:W-:Y:S02]  /*8870*/  UISETP.GT.U32.AND UP2, UPT, UR13, UR9, UPT ;  /* 0x000000090d00728c */ /* 0x000fe4000bf44070 */
[----:B-1----:R-:W-:-:S09]  /*8880*/  UIMAD.WIDE.U32 UR18, UR19, UR7, URZ ;  /* 0x00000007131272a5 */ /* 0x002fd2000f8e003f */
[----:B------:R-:W-:Y:S02]  /*8890*/  @!UP2 UIADD3 UR9, UR9, -UR13, URZ ;  /* 0x8000000d0909a290 */ /* 0x000fe4000fffe03f */
[----:B------:R-:W-:Y:S02]  /*88a0*/  @!UP2 UIADD3 UR17, UR17, 0x1, URZ ;  /* 0x000000011111a890 */ /* 0x000fe4000fffe03f */
[----:B------:R-:W-:Y:S02]  /*88b0*/  UMOV UR15, UR19 ;  /* 0x00000013000f7c82 */ /* 0x000fe40008000000 */
[----:B------:R-:W-:Y:S02]  /*88c0*/  UIADD3 UR6, -UR15, URZ, URZ ;  /* 0x0000003f0f067290 */ /* 0x000fe4000fffe13f */
[----:B------:R-:W-:Y:S02]  /*88d0*/  UISETP.GE.U32.AND UP4, UPT, UR9, UR13, UPT ;  /* 0x0000000d0900728c */ /* 0x000fe4000bf86070 */
[----:B------:R-:W-:-:S03]  /*88e0*/  UIMAD UR7, UR13, UR6, UR7 ;  /* 0x000000060d0772a4 */ /* 0x000fc6000f8e0207 */
[----:B------:R-:W-:Y:S02]  /*88f0*/  ULDC UR6, c[0x0][0x2d0] ;  /* 0x0000b40000067ab9 */ /* 0x000fe40000000800 */
[----:B------:R-:W-:Y:S02]  /*8900*/  UISETP.GT.U32.AND UP1, UPT, UR13, UR7, UPT ;  /* 0x000000070d00728c */ /* 0x000fe4000bf24070 */
[----:B------:R-:W-:Y:S02]  /*8910*/  ULOP3.LUT UR14, UR14, UR6, URZ, 0x3c, !UPT ;  /* 0x000000060e0e7292 */ /* 0x000fe4000f8e3c3f */
[----:B------:R-:W-:Y:S02]  /*8920*/  ULOP3.LUT UR5, UR5, UR6, URZ, 0x3c, !UPT ;  /* 0x0000000605057292 */ /* 0x000fe4000f8e3c3f */
[----:B------:R-:W-:Y:S02]  /*8930*/  @UP4 UIADD3 UR17, UR17, 0x1, URZ ;  /* 0x0000000111114890 */ /* 0x000fe4000fffe03f */
[----:B------:R-:W-:-:S02]  /*8940*/  UISETP.GE.AND UP0, UPT, UR5, URZ, UPT ;  /* 0x0000003f0500728c */ /* 0x000fc4000bf06270 */
[----:B------:R-:W-:Y:S02]  /*8950*/  UISETP.NE.AND UP2, UPT, URZ, UR6, UPT ;  /* 0x000000063f00728c */ /* 0x000fe4000bf45270 */
[----:B------:R-:W-:Y:S02]  /*8960*/  @!UP1 UIADD3 UR7, UR7, -UR13, URZ ;  /* 0x8000000d07079290 */ /* 0x000fe4000fffe03f */
[----:B------:R-:W-:Y:S02]  /*8970*/  @!UP1 UIADD3 UR15, UR15, 0x1, URZ ;  /* 0x000000010f0f9890 */ /* 0x000fe4000fffe03f */
[----:B------:R-:W-:Y:S02]  /*8980*/  UISETP.GE.U32.AND UP3, UPT, UR7, UR13, UPT ;  /* 0x0000000d0700728c */ /* 0x000fe4000bf66070 */
[----:B------:R-:W-:Y:S02]  /*8990*/  UISETP.GE.AND UP1, UPT, UR14, URZ, UPT ;  /* 0x0000003f0e00728c */ /* 0x000fe4000bf26270 */
[----:B------:R-:W-:-:S07]  /*89a0*/  ULOP3.LUT UR5, URZ, UR6, URZ, 0x33, !UPT ;  /* 0x000000063f057292 */ /* 0x000fce000f8e333f */
[----:B------:R-:W-:Y:S02]  /*89b0*/  @UP3 UIADD3 UR15, UR15, 0x1, URZ ;  /* 0x000000010f0f3890 */ /* 0x000fe4000fffe03f */
[----:B------:R-:W-:Y:S02]  /*89c0*/  @!UP1 UIADD3 UR17, -UR17, URZ, URZ ;  /* 0x0000003f11119290 */ /* 0x000fe4000fffe13f */
[----:B------:R-:W-:Y:S02]  /*89d0*/  @!UP0 UIADD3 UR15, -UR15, URZ, URZ ;  /* 0x0000003f0f0f8290 */ /* 0x000fe4000fffe13f */
[----:B------:R-:W-:Y:S02]  /*89e0*/  USEL UR17, UR5, UR17, !UP2 ;  /* 0x0000001105117287 */ /* 0x000fe4000d000000 */
[----:B------:R-:W-:Y:S02]  /*89f0*/  USEL UR5, UR5, UR15, !UP2 ;  /* 0x0000000f05057287 */ /* 0x000fe4000d000000 */
[----:B------:R-:W-:-:S02]  /*8a00*/  UIMAD.WIDE UR14, UR17, 0x4, UR32 ;  /* 0x00000004110e78a5 */ /* 0x000fc4000f8e0220 */
        /* <DEDUP_REMOVED lines=22> */
[----:B------:R-:W-:-:S04]  /*8b70*/  IMAD R0, R0, c[0x0][0x188], RZ ;  /* 0x0000620000007a24 */ /* 0x000fc800078e02ff */
[----:B------:R-:W-:Y:S01]  /*8b80*/  IMAD R0, R2, c[0x0][0x18c], R0 ;  /* 0x0000630002007a24 */ /* 0x000fe200078e0200 */
[----:B------:R-:W-:-:S04]  /*8b90*/  MOV R2, R4 ;  /* 0x0000000400027202 */ /* 0x000fc80000000f00 */
[----:B------:R-:W-:Y:S01]  /*8ba0*/  IADD3 R0, R5, R0, RZ ;  /* 0x0000000005007210 */ /* 0x000fe20007ffe0ff */
[----:B------:R-:W-:Y:S05]  /*8bb0*/  BRA `(.L_x_2510) ;  /* 0x0000004000007947 */ /* 0x000fea0003800000 */
.L_x_2509:
[----:B------:R-:W-:-:S04]  /*8bc0*/  ULEA UR5, -UR8, URZ, 0x6 ;  /* 0x0000003f08057291 */ /* 0x000fc8000f8e313f */
[----:B------:R-:W-:Y:S02]  /*8bd0*/  USHF.R.S32.HI UR6, URZ, 0x1f, UR5 ;  /* 0x0000001f3f067899 */ /* 0x000fe40008011405 */
[----:B------:R-:W-:-:S04]  /*8be0*/  MOV R2, UR5 ;  /* 0x0000000500027c02 */ /* 0x000fc80008000f00 */
[----:B------:R-:W-:Y:S02]  /*8bf0*/  MOV R0, UR6 ;  /* 0x0000000600007c02 */ /* 0x000fe40008000f00 */
.L_x_2510:
        /* <DEDUP_REMOVED lines=12> */
[C---:B------:R-:W-:Y:S02]  /*8cc0*/  @!P2 LEA R16, P5, R5.reuse, c[0x0][0x170], 0x1 ;  /* 0x00005c000510aa11 */ /* 0x040fe400078a08ff */
[C---:B------:R-:W-:Y:S02]  /*8cd0*/  IADD3 R6, P6, R2.reuse, UR27, RZ ;  /* 0x0000001b02067c10 */ /* 0x040fe4000ffde0ff */
[----:B------:R-:W-:Y:S02]  /*8ce0*/  @!P1 IADD3 R2, P0, R2, R170, RZ ;  /* 0x000000aa02029210 */ /* 0x000fe40007f1e0ff */
[----:B------:R-:W-:Y:S02]  /*8cf0*/  ISETP.GE.AND P4, PT, R244, c[0x0][0x220], PT ;  /* 0x00008800f4007a0c */ /* 0x000fe40003f86270 */
[----:B------:R-:W-:-:S02]  /*8d00*/  @!P2 LEA.HI.X R17, R5, c[0x0][0x174], R4, 0x1, P5 ;  /* 0x00005d000511aa11 */ /* 0x000fc400028f0c04 */
[C---:B------:R-:W-:Y:S01]  /*8d10*/  IADD3.X R5, R0.reuse, UR26, RZ, P6, !PT ;  /* 0x0000001a00057c10 */ /* 0x040fe2000b7fe4ff */
[----:B------:R-:W-:Y:S01]  /*8d20*/  @!P1 IMAD.X R0, R0, 0x1, R168, P0 ;  /* 0x0000000100009824 */ /* 0x000fe200000e06a8 */
        /* <DEDUP_REMOVED lines=9> */
[C---:B------:R-:W-:Y:S01]  /*8dc0*/  @!P2 IMAD.X R0, R5.reuse, 0x1, R168, P0 ;  /* 0x000000010500a824 */ /* 0x040fe200000e06a8 */
        /* <DEDUP_REMOVED lines=10> */
[C---:B------:R-:W-:Y:S01]  /*8e70*/  @!P1 IMAD.X R0, R5.reuse, 0x1, R168, P0 ;  /* 0x0000000105009824 */ /* 0x040fe200000e06a8 */
[----:B------:R-:W-:Y:S01]  /*8e80*/  IADD3.X R5, R5, UR26, RZ, P6, !PT ;  /* 0x0000001a05057c10 */ /* 0x000fe2000b7fe4ff */
[----:B------:R-:W-:Y:S01]  /*8e90*/  @!PT LDS RZ, [RZ] ;  /* 0x00000000fffff984 */ /* 0x000fe20000000800 */
[----:B------:R-:W-:Y:S01]  /*8ea0*/  @!PT LDS RZ, [RZ] ;  /* 0x00000000fffff984 */ /* 0x000fe20000000800 */
[----:B------:R-:W-:Y:S01]  /*8eb0*/  @!PT LDS RZ, [RZ] ;  /* 0x00000000fffff984 */ /* 0x000fe20000000800 */
[----:B------:R2:W-:Y:S01]  /*8ec0*/  @!P3 LDGSTS.E.BYPASS.LTC128B.128 [R243+0x12000], [R26.64+0x80] ;  /* 0x120000801af3bfae */ /* 0x0005e2000b901d62 */
[----:B------:R-:W-:-:S02]  /*8ed0*/  @!P1 LEA R10, P0, R4, c[0x0][0x170], 0x1 ;  /* 0x00005c00040a9a11 */ /* 0x000fc400078008ff */
[-C--:B------:R-:W-:Y:S01]  /*8ee0*/  @!P3 IADD3 R2, P5, R6, R170.reuse, RZ ;  /* 0x000000aa0602b210 */ /* 0x080fe20007fbe0ff */
[----:B------:R-:W-:Y:S01]  /*8ef0*/  @P2 STS.128 [R243+0x14000], RZ ;  /* 0x014000fff3002388 */ /* 0x000fe20000000c00 */
[----:B------:R-:W-:Y:S02]  /*8f00*/  @!P1 LEA.HI.X R11, R4, c[0x0][0x174], R0, 0x1, P0 ;  /* 0x00005d00040b9a11 */ /* 0x000fe400000f0c00 */
[----:B------:R-:W-:Y:S01]  /*8f10*/  @!P2 IADD3 R4, P0, R6, R170, RZ ;  /* 0x000000aa0604a210 */ /* 0x000fe20007f1e0ff */
[C---:B------:R-:W-:Y:S01]  /*8f20*/  @!P3 IMAD.X R0, R5.reuse, 0x1, R168, P5 ;  /* 0x000000010500b824 */ /* 0x040fe200028e06a8 */
[----:B------:R-:W-:Y:S01]  /*8f30*/  @!P3 LEA R18, P5, R2, c[0x0][0x170], 0x1 ;  /* 0x00005c000212ba11 */ /* 0x000fe200078a08ff */
[----:B------:R-:W-:Y:S01]  /*8f40*/  @!PT LDS RZ, [RZ] ;  /* 0x00000000fffff984 */ /* 0x000fe20000000800 */
[----:B------:R-:W-:Y:S01]  /*8f50*/  @!PT LDS RZ, [RZ] ;  /* 0x00000000fffff984 */ /* 0x000fe20000000800 */
[----:B------:R-:W-:Y:S01]  /*8f60*/  @!PT LDS RZ, [RZ] ;  /* 0x00000000fffff984 */ /* 0x000fe20000000800 */
[----:B------:R3:W-:Y:S01]  /*8f70*/  @!P2 LDGSTS.E.BYPASS.LTC128B.128 [R243+0x14000], [R16.64+0x100] ;  /* 0x1400010010f3afae */ /* 0x0007e2000b901d62 */
[----:B------:R-:W-:Y:S02]  /*8f80*/  @!P4 LEA R20, P6, R6, R180, 0x1 ;  /* 0x000000b40614c211 */ /* 0x000fe400078c08ff */
[----:B------:R-:W-:Y:S01]  /*8f90*/  @!P3 LEA.HI.X R19, R2, c[0x0][0x174], R0, 0x1, P5 ;  /* 0x00005d000213ba11 */ /* 0x000fe200028f0c00 */
[----:B------:R-:W-:Y:S01]  /*8fa0*/  @!P2 IMAD.X R2, R5, 0x1, R168, P0 ;  /* 0x000000010502a824 */ /* 0x000fe200000e06a8 */
[----:B------:R-:W-:Y:S01]  /*8fb0*/  @!P2 LEA R8, P0, R4, c[0x0][0x170], 0x1 ;  /* 0x00005c000408aa11 */ /* 0x000fe200078008ff */
[----:B------:R-:W-:Y:S01]  /*8fc0*/  @P1 STS.128 [R243+0x16000], RZ ;  /* 0x016000fff3001388 */ /* 0x000fe20000000c00 */
[----:B------:R-:W-:-:S02]  /*8fd0*/  @!P1 IADD3 R0, P5, R6, R170, RZ ;  /* 0x000000aa06009210 */ /* 0x000fc40007fbe0ff */
[----:B------:R-:W-:Y:S01]  /*8fe0*/  @!P2 LEA.HI.X R9, R4, c[0x0][0x174], R2, 0x1, P0 ;  /* 0x00005d000409aa11 */ /* 0x000fe200000f0c02 */
[----:B------:R-:W-:Y:S01]  /*8ff0*/  @!PT LDS RZ, [RZ] ;  /* 0x00000000fffff984 */ /* 0x000fe20000000800 */
[----:B------:R-:W-:Y:S01]  /*9000*/  @!PT LDS RZ, [RZ] ;  /* 0x00000000fffff984 */ /* 0x000fe20000000800 */
[----:B------:R-:W-:Y:S01]  /*9010*/  @!PT LDS RZ, [RZ] ;  /* 0x00000000fffff984 */ /* 0x000fe20000000800 */
[----:B------:R4:W-:Y:S01]  /*9020*/  @!P1 LDGSTS.E.BYPASS.LTC128B.128 [R243+0x16000], [R14.64+0x180] ;  /* 0x160001800ef39fae */ /* 0x0009e2000b901d62 */
[C---:B------:R-:W-:Y:S01]  /*9030*/  @!P4 LEA.HI.X R21, R6.reuse, R167, R5, 0x1, P6 ;  /* 0x000000a70615c211 */ /* 0x040fe200030f0c05 */
[C---:B------:R-:W-:Y:S01]  /*9040*/  @!P1 IMAD.X R2, R5.reuse, 0x1, R168, P5 ;  /* 0x0000000105029824 */ /* 0x040fe200028e06a8 */
        /* <DEDUP_REMOVED lines=9> */
[----:B------:R-:W-:Y:S01]  /*90e0*/  @!P1 LEA.HI.X R29, R0, c[0x0][0x174], R2, 0x1, P5 ;  /* 0x00005d00001d9a11 */ /* 0x000fe200028f0c02 */
[----:B------:R-:W-:Y:S01]  /*90f0*/  @P3 STS.128 [R243+0x12800], RZ ;  /* 0x012800fff3003388 */ /* 0x000fe20000000c00 */
[CC--:B------:R-:W-:Y:S02]  /*9100*/  @!P3 IADD3 R2, P6, R6.reuse, R170.reuse, RZ ;  /* 0x000000aa0602b210 */ /* 0x0c0fe40007fde0ff */
[CC--:B------:R-:W-:Y:S01]  /*9110*/  @!P2 IADD3 R0, P5, R6.reuse, R170.reuse, RZ ;  /* 0x000000aa0600a210 */ /* 0x0c0fe20007fbe0ff */
[----:B------:R-:W-:Y:S01]  /*9120*/  @!PT LDS RZ, [RZ] ;  /* 0x00000000fffff984 */ /* 0x000fe20000000800 */
[----:B------:R-:W-:Y:S01]  /*9130*/  @!PT LDS RZ, [RZ] ;  /* 0x00000000fffff984 */ /* 0x000fe20000000800 */
[----:B------:R-:W-:Y:S01]  /*9140*/  @!PT LDS RZ, [RZ] ;  /* 0x00000000fffff984 */ /* 0x000fe20000000800 */
[----:B------:R5:W-:Y:S01]  /*9150*/  @!P3 LDGSTS.E.BYPASS.LTC128B.128 [R243+0x12800], [R22.64+0x80] ;  /* 0x1280008016f3bfae */ /* 0x000be2000b901d62 */
[C---:B------:R-:W-:Y:S01]  /*9160*/  @!P4 LEA.HI.X R31, R6.reuse, R167, R5, 0x1, P0 ;  /* 0x000000a7061fc211 */ /* 0x040fe200000f0c05 */
[C-C-:B------:R-:W-:Y:S01]  /*9170*/  @!P3 IMAD.X R7, R5.reuse, 0x1, R168.reuse, P6 ;  /* 0x000000010507b824 */ /* 0x140fe200030e06a8 */
[----:B------:R-:W-:Y:S01]  /*9180*/  @!P1 IADD3 R6, P0, R6, R170, RZ ;  /* 0x000000aa06069210 */ /* 0x000fe20007f1e0ff */
[----:B------:R-:W-:Y:S01]  /*9190*/  @P2 STS.128 [R243+0x14800], RZ ;  /* 0x014800fff3002388 */ /* 0x000fe20000000c00 */
[----:B------:R-:W-:Y:S01]  /*91a0*/  @!P2 IMAD.X R4, R5, 0x1, R168, P5 ;  /* 0x000000010504a824 */ /* 0x000fe200028e06a8 */
[----:B------:R-:W-:-:S02]  /*91b0*/  @!P2 LEA R34, P5, R0, c[0x0][0x170], 0x1 ;  /* 0x00005c000022aa11 */ /* 0x000fc400078a08ff */
[----:B------:R-:W-:Y:S01]  /*91c0*/  @!PT LDS RZ, [RZ] ;  /* 0x00000000fffff984 */ /* 0x000fe20000000800 */
[----:B------:R-:W-:Y:S01]  /*91d0*/  @!PT LDS RZ, [RZ] ;  /* 0x00000000fffff984 */ /* 0x000fe20000000800 */
[----:B------:R-:W-:Y:S01]  /*91e0*/  @!PT LDS RZ, [RZ] ;  /* 0x00000000fffff984 */ /* 0x000fe20000000800 */
[----:B------:R4:W-:Y:S01]  /*91f0*/  @!P2 LDGSTS.E.BYPASS.LTC128B.128 [R243+0x14800], [R12.64+0x100] ;  /* 0x148001000cf3afae */ /* 0x0009e2000b901d62 */
[----:B------:R-:W-:Y:S01]  /*9200*/  @!P1 IMAD.X R5, R5, 0x1, R168, P0 ;  /* 0x0000000105059824 */ /* 0x000fe200000e06a8 */
[----:B------:R-:W-:Y:S02]  /*9210*/  @!P3 LEA R168, P6, R2, c[0x0][0x170], 0x1 ;  /* 0x00005c0002a8ba11 */ /* 0x000fe400078c08ff */
[----:B------:R-:W-:Y:S01]  /*9220*/  @P1 STS.128 [R243+0x16800], RZ ;  /* 0x016800fff3001388 */ /* 0x000fe20000000c00 */
        /* <DEDUP_REMOVED lines=8> */
[----:B------:R-:W-:Y:S01]  /*92b0*/  @!P1 LEA.HI.X R33, R6, c[0x0][0x174], R5, 0x1, P0 ;  /* 0x00005d0006219a11 */ /* 0x000fe200000f0c05 */
[----:B------:R-:W-:Y:S02]  /*92c0*/  @P4 STS.128 [R243+0x11000], RZ ;  /* 0x011000fff3004388 */ /* 0x000fe40000000c00 */
[----:B------:R-:W-:-:S02]  /*92d0*/  IMAD R2, R2, 0x40, R242 ;  /* 0x0000004002027824 */ /* 0x000fc400078e02f2 */
[----:B------:R-:W-:Y:S01]  /*92e0*/  @!PT LDS RZ, [RZ] ;  /* 0x00000000fffff984 */ /* 0x000fe20000000800 */
[----:B------:R-:W-:Y:S01]  /*92f0*/  @!PT LDS RZ, [RZ] ;  /* 0x00000000fffff984 */ /* 0x000fe20000000800 */
[----:B------:R-:W-:Y:S01]  /*9300*/  @!PT LDS RZ, [RZ] ;  /* 0x00000000fffff984 */ /* 0x000fe20000000800 */
[----:B------:R5:W-:Y:S02]  /*9310*/  @!P4 LDGSTS.E.BYPASS.LTC128B.128 [R243+0x11000], [R20.64] ;  /* 0x1100000014f3cfae */ /* 0x000be4000b901d62 */
[----:B------:R-:W-:Y:S01]  /*9320*/  I2F R0, R2 ;  /* 0x0000000200007306 */ /* 0x000fe20000201400 */
[C---:B------:R-:W-:Y:S01]  /*9330*/  IADD3 R205, R2.reuse, 0x29, RZ ;  /* 0x0000002902cd7810 */ /* 0x040fe20007ffe0ff */
        /* <DEDUP_REMOVED lines=35> */
[----:B--2---:R-:W-:Y:S04]  /*9570*/  LDSM.16.M88.4 R24, [R238] ;  /* 0x00000000ee18783b */ /* 0x004fe80000000200 */
[----:B------:R-:W2:Y:S04]  /*9580*/  LDSM.16.M88.4 R4, [R237+0x8000] ;  /* 0x00800000ed04783b */ /* 0x000ea80000000200 */
[----:B------:R-:W2:Y:S04]  /*9590*/  LDSM.16.M88.4 R172, [R237+0x8800] ;  /* 0x00880000edac783b */ /* 0x000ea80000000200 */
[----:B----4-:R-:W-:Y:S04]  /*95a0*/  LDSM.16.M88.4 R12, [R237+0x9800] ;  /* 0x00980000ed0c783b */ /* 0x010fe80000000200 */
[----:B---3--:R-:W-:Y:S04]  /*95b0*/  LDSM.16.M88.4 R16, [R236] ;  /* 0x00000000ec10783b */ /* 0x008fe80000000200 */
[----:B------:R-:W-:Y:S04]  /*95c0*/  LDSM.16.M88.4 R188, [R235] ;  /* 0x00000000ebbc783b */ /* 0x000fe80000000200 */
[----:B-1----:R-:W1:Y:S04]  /*95d0*/  LDSM.16.M88.4 R32, [R237+0x9000] ;  /* 0x00900000ed20783b */ /* 0x002e680000000200 */
[----:B------:R-:W3:Y:S04]  /*95e0*/  LDSM.16.M88.4 R184, [R227] ;  /* 0x00000000e3b8783b */ /* 0x000ee80000000200 */
[----:B------:R-:W4:Y:S04]  /*95f0*/  LDSM.16.M88.4 R180, [R226] ;  /* 0x00000000e2b4783b */ /* 0x000f280000000200 */
[----:B-----5:R-:W5:Y:S04]  /*9600*/  LDSM.16.M88.4 R20, [R225] ;  /* 0x00000000e114783b */ /* 0x020f680000000200 */
[----:B------:R-:W-:Y:S01]  /*9610*/  LDSM.16.M88.4 R192, [R231+0x8000] ;  /* 0x00800000e7c0783b */ /* 0x000fe20000000200 */
[C---:B--2---:R-:W-:Y:S03]  /*9620*/  HMMA.16816.F32 R8, R24.reuse, R4, RZ ;  /* 0x000000041808723c */ /* 0x044fe600000018ff */
[----:B------:R-:W-:Y:S04]  /*9630*/  LDSM.16.M88.4 R196, [R224+0x800] ;  /* 0x00080000e0c4783b */ /* 0x000fe80000000200 */
[----:B------:R-:W0:Y:S01]  /*9640*/  LDGDEPBAR ;  /* 0x00000000000079af */ /* 0x000e220000000000 */
[C---:B------:R-:W-:Y:S08]  /*9650*/  HMMA.16816.F32 R176, R24.reuse, R172, RZ ;  /* 0x000000ac18b0723c */ /* 0x040ff000000018ff */
[C---:B------:R-:W-:Y:S08]  /*9660*/  HMMA.16816.F32 R4, R24.reuse, R6, RZ ;  /* 0x000000061804723c */ /* 0x040ff000000018ff */
[C---:B-1----:R-:W-:Y:S08]  /*9670*/  HMMA.16816.F32 R168, R24.reuse, R32, RZ ;  /* 0x0000002018a8723c */ /* 0x042ff000000018ff */
[C---:B------:R-:W-:Y:S08]  /*9680*/  HMMA.16816.F32 R172, R24.reuse, R174, RZ ;  /* 0x000000ae18ac723c */ /* 0x040ff000000018ff */
[C---:B------:R-:W-:Y:S08]  /*9690*/  HMMA.16816.F32 R32, R24.reuse, R34, RZ ;  /* 0x000000221820723c */ /* 0x040ff000000018ff */
[C---:B------:R-:W-:Y:S08]  /*96a0*/  HMMA.16816.F32 R28, R24.reuse, R12, RZ ;  /* 0x0000000c181c723c */ /* 0x040ff000000018ff */
[----:B------:R-:W-:Y:S01]  /*96b0*/  HMMA.16816.F32 R24, R24, R14, RZ ;  /* 0x0000000e1818723c */ /* 0x000fe200000018ff */
[----:B------:R-:W1:Y:S07]  /*96c0*/  LDSM.16.M88.4 R12, [R234] ;  /* 0x00000000ea0c783b */ /* 0x000e6e0000000200 */
[C---:B------:R-:W-:Y:S08]  /*96d0*/  HMMA.16816.F32 R8, R16.reuse, R188, R8 ;  /* 0x000000bc1008723c */ /* 0x040ff00000001808 */
[C---:B------:R-:W-:Y:S01]  /*96e0*/  HMMA.16816.F32 R4, R16.reuse, R190, R4 ;  /* 0x000000be1004723c */ /* 0x040fe20000001804 */
[----:B------:R-:W2:Y:S07]  /*96f0*/  LDSM.16.M88.4 R188, [R231+0x8800] ;  /* 0x00880000e7bc783b */ /* 0x000eae0000000200 */
        /* <DEDUP_REMOVED lines=9> */
[----:B------:R-:W5:Y:S03]  /*9790*/  LDSM.16.M88.4 R20, [R224] ;  /* 0x00000000e014783b */ /* 0x000f660000000200 */
        /* <DEDUP_REMOVED lines=8> */
[----:B------:R-:W-:Y:S07]  /*9820*/  LDSM.16.M88.4 R180, [R237+0xa800] ;  /* 0x00a80000edb4783b */ /* 0x000fee0000000200 */
[C---:B----4-:R-:W-:Y:S08]  /*9830*/  HMMA.16816.F32 R28, R12.reuse, R16, R28 ;  /* 0x000000100c1c723c */ /* 0x050ff0000000181c */
[----:B------:R-:W-:Y:S01]  /*9840*/  HMMA.16816.F32 R24, R12, R18, R24 ;  /* 0x000000120c18723c */ /* 0x000fe20000001818 */
[----:B------:R-:W-:Y:S04]  /*9850*/  LDSM.16.M88.4 R16, [R238+0x2000] ;  /* 0x00200000ee10783b */ /* 0x000fe80000000200 */
[----:B------:R-:W3:Y:S03]  /*9860*/  LDSM.16.M88.4 R12, [R237+0xa000] ;  /* 0x00a00000ed0c783b */ /* 0x000ee60000000200 */
[C---:B-----5:R-:W-:Y:S08]  /*9870*/  HMMA.16816.F32 R8, R184.reuse, R20, R8 ;  /* 0x00000014b808723c */ /* 0x060ff00000001808 */
[C---:B------:R-:W-:Y:S01]  /*9880*/  HMMA.16816.F32 R4, R184.reuse, R22, R4 ;  /* 0x00000016b804723c */ /* 0x040fe20000001804 */
[----:B------:R-:W4:Y:S07]  /*9890*/  LDSM.16.M88.4 R20, [R237+0xb000] ;  /* 0x00b00000ed14783b */ /* 0x000f2e0000000200 */
        /* <DEDUP_REMOVED lines=8> */
[----:B------:R-:W-:Y:S04]  /*9920*/  LDSM.16.M88.4 R188, [R223] ;  /* 0x00000000dfbc783b */ /* 0x000fe80000000200 */
[----:B------:R-:W-:Y:S03]  /*9930*/  LDSM.16.M88.4 R184, [R222] ;  /* 0x00000000deb8783b */ /* 0x000fe60000000200 */
[C---:B---3--:R-:W-:Y:S08]  /*9940*/  HMMA.16816.F32 R8, R16.reuse, R12, R8 ;  /* 0x0000000c1008723c */ /* 0x048ff00000001808 */
[C---:B------:R-:W-:Y:S01]  /*9950*/  HMMA.16816.F32 R4, R16.reuse, R14, R4 ;  /* 0x0000000e1004723c */ /* 0x040fe20000001804 */
[----:B------:R-:W2:Y:S07]  /*9960*/  LDSM.16.M88.4 R12, [R236+0x2000] ;  /* 0x00200000ec0c783b */ /* 0x000eae0000000200 */
[C---:B------:R-:W-:Y:S08]  /*9970*/  HMMA.16816.F32 R176, R16.reuse, R180, R176 ;  /* 0x000000b410b0723c */ /* 0x040ff000000018b0 */
[C---:B------:R-:W-:Y:S01]  /*9980*/  HMMA.16816.F32 R172, R16.reuse, R182, R172 ;  /* 0x000000b610ac723c */ /* 0x040fe200000018ac */
[----:B------:R-:W3:Y:S07]  /*9990*/  LDSM.16.M88.4 R180, [R221] ;  /* 0x00000000ddb4783b */ /* 0x000eee0000000200 */
[C---:B----4-:R-:W-:Y:S08]  /*99a0*/  HMMA.16816.F32 R168, R16.reuse, R20, R168 ;  /* 0x0000001410a8723c */ /* 0x050ff000000018a8 */
[C---:B------:R-:W-:Y:S01]  /*99b0*/  HMMA.16816.F32 R32, R16.reuse, R22, R32 ;  /* 0x000000161020723c */ /* 0x040fe20000001820 */
[----:B------:R-:W4:Y:S07]  /*99c0*/  LDSM.16.M88.4 R20, [R220] ;  /* 0x00000000dc14783b */ /* 0x000f2e0000000200 */
[C---:B-1----:R-:W-:Y:S08]  /*99d0*/  HMMA.16816.F32 R28, R16.reuse, R192, R28 ;  /* 0x000000c0101c723c */ /* 0x042ff0000000181c */
[----:B------:R-:W-:Y:S01]  /*99e0*/  HMMA.16816.F32 R24, R16, R194, R24 ;  /* 0x000000c21018723c */ /* 0x000fe20000001818 */
[----:B------:R-:W1:Y:S04]  /*99f0*/  LDSM.16.M88.4 R16, [R234+0x2000] ;  /* 0x00200000ea10783b */ /* 0x000e680000000200 */
[----:B------:R-:W5:Y:S03]  /*9a00*/  LDSM.16.M88.4 R192, [R231+0xa800] ;  /* 0x00a80000e7c0783b */ /* 0x000f660000000200 */
        /* <DEDUP_REMOVED lines=15> */
[----:B------:R-:W1:Y:S07]  /*9b00*/  LDSM.16.M88.4 R196, [R224+0x3000] ;  /* 0x00300000e0c4783b */ /* 0x000e6e0000000200 */
[C---:B-----5:R-:W-:Y:S08]  /*9b10*/  HMMA.16816.F32 R176, R16.reuse, R192, R176 ;  /* 0x000000c010b0723c */ /* 0x060ff000000018b0 */
[C---:B------:R-:W-:Y:S01]  /*9b20*/  HMMA.16816.F32 R172, R16.reuse, R194, R172 ;  /* 0x000000c210ac723c */ /* 0x040fe200000018ac */
[----:B------:R-:W5:Y:S07]  /*9b30*/  LDSM.16.M88.4 R192, [R224+0x3800] ;  /* 0x00380000e0c0783b */ /* 0x000f6e0000000200 */
[C---:B--2---:R-:W-:Y:S08]  /*9b40*/  HMMA.16816.F32 R168, R16.reuse, R188, R168 ;  /* 0x000000bc10a8723c */ /* 0x044ff000000018a8 */
[C---:B------:R-:W-:Y:S01]  /*9b50*/  HMMA.16816.F32 R32, R16.reuse, R190, R32 ;  /* 0x000000be1020723c */ /* 0x040fe20000001820 */
        /* <DEDUP_REMOVED lines=13> */
[----:B------:R-:W-:Y:S07]  /*9c30*/  LDSM.16.M88.4 R196, [R224+0x5000] ;  /* 0x00500000e0c4783b */ /* 0x000fee0000000200 */
[C---:B-----5:R-:W-:Y:S08]  /*9c40*/  HMMA.16816.F32 R28, R180.reuse, R192, R28 ;  /* 0x000000c0b41c723c */ /* 0x060ff0000000181c */
[----:B------:R-:W-:Y:S01]  /*9c50*/  HMMA.16816.F32 R24, R180, R194, R24 ;  /* 0x000000c2b418723c */ /* 0x000fe20000001818 */
[----:B------:R-:W-:Y:S04]  /*9c60*/  LDSM.16.M88.4 R180, [R236+0x4000] ;  /* 0x00400000ecb4783b */ /* 0x000fe80000000200 */
[----:B------:R-:W1:Y:S03]  /*9c70*/  LDSM.16.M88.4 R192, [R219] ;  /* 0x00000000dbc0783b */ /* 0x000e660000000200 */
[C---:B--2---:R-:W-:Y:S08]  /*9c80*/  HMMA.16816.F32 R8, R12.reuse, R184, R8 ;  /* 0x000000b80c08723c */ /* 0x044ff00000001808 */
[C---:B------:R-:W-:Y:S01]  /*9c90*/  HMMA.16816.F32 R4, R12.reuse, R186, R4 ;  /* 0x000000ba0c04723c */ /* 0x040fe20000001804 */
[----:B------:R-:W2:Y:S07]  /*9ca0*/  LDSM.16.M88.4 R184, [R218] ;  /* 0x00000000dab8783b */ /* 0x000eae0000000200 */
[C---:B------:R-:W-:Y:S08]  /*9cb0*/  HMMA.16816.F32 R176, R12.reuse, R16, R176 ;  /* 0x000000100cb0723c */ /* 0x040ff000000018b0 */
[C---:B------:R-:W-:Y:S01]  /*9cc0*/  HMMA.16816.F32 R172, R12.reuse, R18, R172 ;  /* 0x000000120cac723c */ /* 0x040fe200000018ac */
[----:B------:R-:W4:Y:S07]  /*9cd0*/  LDSM.16.M88.4 R16, [R217] ;  /* 0x00000000d910783b */ /* 0x000f2e0000000200 */
[C---:B------:R-:W-:Y:S08]  /*9ce0*/  HMMA.16816.F32 R168, R12.reuse, R188, R168 ;  /* 0x000000bc0ca8723c */ /* 0x040ff000000018a8 */
[C---:B------:R-:W-:Y:S01]  /*9cf0*/  HMMA.16816.F32 R32, R12.reuse, R190, R32 ;  /* 0x000000be0c20723c */ /* 0x040fe20000001820 */
[----:B------:R-:W5:Y:S07]  /*9d00*/  LDSM.16.M88.4 R188, [R216] ;  /* 0x00000000d8bc783b */ /* 0x000f6e0000000200 */
[C---:B---3--:R-:W-:Y:S08]  /*9d10*/  HMMA.16816.F32 R28, R12.reuse, R20, R28 ;  /* 0x000000140c1c723c */ /* 0x048ff0000000181c */
[----:B------:R-:W-:Y:S01]  /*9d20*/  HMMA.16816.F32 R24, R12, R22, R24 ;  /* 0x000000160c18723c */ /* 0x000fe20000001818 */
[----:B------:R-:W-:Y:S04]  /*9d30*/  LDSM.16.M88.4 R12, [R234+0x4000] ;  /* 0x00400000ea0c783b */ /* 0x000fe80000000200 */
[----:B------:R-:W3:Y:S03]  /*9d40*/  LDSM.16.M88.4 R20, [R231+0xc000] ;  /* 0x00c00000e714783b */ /* 0x000ee60000000200 */
[C---:B-1----:R-:W-:Y:S08]  /*9d50*/  HMMA.16816.F32 R8, R180.reuse, R192, R8 ;  /* 0x000000c0b408723c */ /* 0x042ff00000001808 */
[C---:B------:R-:W-:Y:S01]  /*9d60*/  HMMA.16816.F32 R4, R180.reuse, R194, R4 ;  /* 0x000000c2b404723c */ /* 0x040fe20000001804 */
[----:B------:R-:W1:Y:S07]  /*9d70*/  LDSM.16.M88.4 R192, [R231+0xc800] ;  /* 0x00c80000e7c0783b */ /* 0x000e6e0000000200 */
        /* <DEDUP_REMOVED lines=8> */
[----:B------:R-:W-:Y:S04]  /*9e00*/  LDSM.16.M88.4 R188, [R233+0x4000] ;  /* 0x00400000e9bc783b */ /* 0x000fe80000000200 */
[----:B------:R-:W5:Y:S03]  /*9e10*/  LDSM.16.M88.4 R180, [R224+0x4000] ;  /* 0x00400000e0b4783b */ /* 0x000f660000000200 */
[C---:B---3--:R-:W-:Y:S08]  /*9e20*/  HMMA.16816.F32 R8, R12.reuse, R20, R8 ;  /* 0x000000140c08723c */ /* 0x048ff00000001808 */
[C---:B------:R-:W-:Y:S01]  /*9e30*/  HMMA.16816.F32 R4, R12.reuse, R22, R4 ;  /* 0x000000160c04723c */ /* 0x040fe20000001804 */
[----:B------:R-:W3:Y:S07]  /*9e40*/  LDSM.16.M88.4 R20, [R224+0x4800] ;  /* 0x00480000e014783b */ /* 0x000eee0000000200 */
[C---:B-1----:R-:W-:Y:S08]  /*9e50*/  HMMA.16816.F32 R176, R12.reuse, R192, R176 ;  /* 0x000000c00cb0723c */ /* 0x042ff000000018b0 */
[C---:B------:R-:W-:Y:S01]  /*9e60*/  HMMA.16816.F32 R172, R12.reuse, R194, R172 ;  /* 0x000000c20cac723c */ /* 0x040fe200000018ac */
[----:B------:R-:W1:Y:S07]  /*9e70*/  LDSM.16.M88.4 R192, [R224+0x5800] ;  /* 0x00580000e0c0783b */ /* 0x000e6e0000000200 */
[C---:B--2---:R-:W-:Y:S08]  /*9e80*/  HMMA.16816.F32 R168, R12.reuse, R184, R168 ;  /* 0x000000b80ca8723c */ /* 0x044ff000000018a8 */
[C---:B------:R-:W-:Y:S01]  /*9e90*/  HMMA.16816.F32 R32, R12.reuse, R186, R32 ;  /* 0x000000ba0c20723c */ /* 0x040fe20000001820 */
[----:B------:R-:W-:Y:S07]  /*9ea0*/  LDSM.16.M88.4 R184, [R237+0xe800] ;  /* 0x00e80000edb8783b */ /* 0x000fee0000000200 */
[C---:B----4-:R-:W-:Y:S08]  /*9eb0*/  HMMA.16816.F32 R28, R12.reuse, R16, R28 ;  /* 0x000000100c1c723c */ /* 0x050ff0000000181c */
[----:B------:R-:W-:Y:S01]  /*9ec0*/  HMMA.16816.F32 R24, R12, R18, R24 ;  /* 0x000000120c18723c */ /* 0x000fe20000001818 */
[----:B------:R-:W-:Y:S04]  /*9ed0*/  LDSM.16.M88.4 R16, [R238+0x6000] ;  /* 0x00600000ee10783b */ /* 0x000fe80000000200 */
[----:B------:R-:W2:Y:S03]  /*9ee0*/  LDSM.16.M88.4 R12, [R237+0xe000] ;  /* 0x00e00000ed0c783b */ /* 0x000ea60000000200 */
[C---:B-----5:R-:W-:Y:S08]  /*9ef0*/  HMMA.16816.F32 R8, R188.reuse, R180, R8 ;  /* 0x000000b4bc08723c */ /* 0x060ff00000001808 */
[C---:B------:R-:W-:Y:S01]  /*9f00*/  HMMA.16816.F32 R4, R188.reuse, R182, R4 ;  /* 0x000000b6bc04723c */ /* 0x040fe20000001804 */
[----:B------:R-:W4:Y:S07]  /*9f10*/  LDSM.16.M88.4 R180, [R237+0xf000] ;  /* 0x00f00000edb4783b */ /* 0x000f2e0000000200 */
[C---:B---3--:R-:W-:Y:S08]  /*9f20*/  HMMA.16816.F32 R176, R188.reuse, R20, R176 ;  /* 0x00000014bcb0723c */ /* 0x048ff000000018b0 */
[C---:B------:R-:W-:Y:S01]  /*9f30*/  HMMA.16816.F32 R172, R188.reuse, R22, R172 ;  /* 0x00000016bcac723c */ /* 0x040fe200000018ac */
[----:B------:R-:W3:Y:S07]  /*9f40*/  LDSM.16.M88.4 R20, [R237+0xf800] ;  /* 0x00f80000ed14783b */ /* 0x000eee0000000200 */
[C---:B------:R-:W-:Y:S08]  /*9f50*/  HMMA.16816.F32 R168, R188.reuse, R196, R168 ;  /* 0x000000c4bca8723c */ /* 0x040ff000000018a8 */
[C---:B------:R-:W-:Y:S08]  /*9f60*/  HMMA.16816.F32 R32, R188.reuse, R198, R32 ;  /* 0x000000c6bc20723c */ /* 0x040ff00000001820 */
[C---:B-1----:R-:W-:Y:S08]  /*9f70*/  HMMA.16816.F32 R28, R188.reuse, R192, R28 ;  /* 0x000000c0bc1c723c */ /* 0x042ff0000000181c */
[----:B------:R-:W-:Y:S01]  /*9f80*/  HMMA.16816.F32 R24, R188, R194, R24 ;  /* 0x000000c2bc18723c */ /* 0x000fe20000001818 */
[----:B------:R-:W-:Y:S04]  /*9f90*/  LDSM.16.M88.4 R192, [R236+0x6000] ;  /* 0x00600000ecc0783b */ /* 0x000fe80000000200 */
[----:B------:R-:W-:Y:S03]  /*9fa0*/  LDSM.16.M88.4 R188, [R214] ;  /* 0x00000000d6bc783b */ /* 0x000fe60000000200 */
[C---:B--2---:R-:W-:Y:S08]  /*9fb0*/  HMMA.16816.F32 R8, R16.reuse, R12, R8 ;  /* 0x0000000c1008723c */ /* 0x044ff00000001808 */
[C---:B------:R-:W-:Y:S01]  /*9fc0*/  HMMA.16816.F32 R4, R16.reuse, R14, R4 ;  /* 0x0000000e1004723c */ /* 0x040fe20000001804 */
[----:B------:R-:W1:Y:S07]  /*9fd0*/  LDSM.16.M88.4 R12, [R215] ;  /* 0x00000000d70c783b */ /* 0x000e6e0000000200 */
[C---:B------:R-:W-:Y:S08]  /*9fe0*/  HMMA.16816.F32 R176, R16.reuse, R184, R176 ;  /* 0x000000b810b0723c */ /* 0x040ff000000018b0 */
[C---:B------:R-:W-:Y:S01]  /*9ff0*/  HMMA.16816.F32 R172, R16.reuse, R186, R172 ;  /* 0x000000ba10ac723c */ /* 0x040fe200000018ac */
[----:B------:R-:W2:Y:S07]  /*a000*/  LDSM.16.M88.4 R184, [R213] ;  /* 0x00000000d5b8783b */ /* 0x000eae0000000200 */
[C---:B----4-:R-:W-:Y:S08]  /*a010*/  HMMA.16816.F32 R168, R16.reuse, R180, R168 ;  /* 0x000000b410a8723c */ /* 0x050ff000000018a8 */
[C---:B------:R-:W-:Y:S01]  /*a020*/  HMMA.16816.F32 R32, R16.reuse, R182, R32 ;  /* 0x000000b61020723c */ /* 0x040fe20000001820 */
[----:B------:R-:W-:Y:S07]  /*a030*/  LDSM.16.M88.4 R180, [R212] ;  /* 0x00000000d4b4783b */ /* 0x000fee0000000200 */
[C---:B---3--:R-:W-:Y:S08]  /*a040*/  HMMA.16816.F32 R28, R16.reuse, R20, R28 ;  /* 0x00000014101c723c */ /* 0x048ff0000000181c */
[----:B------:R-:W-:Y:S01]  /*a050*/  HMMA.16816.F32 R24, R16, R22, R24 ;  /* 0x000000161018723c */ /* 0x000fe20000001818 */
[----:B------:R-:W-:Y:S04]  /*a060*/  LDSM.16.M88.4 R20, [R234+0x6000] ;  /* 0x00600000ea14783b */ /* 0x000fe80000000200 */
[----:B------:R-:W3:Y:S03]  /*a070*/  LDSM.16.M88.4 R16, [R231+0xe000] ;  /* 0x00e00000e710783b */ /* 0x000ee60000000200 */
[C---:B-1----:R-:W-:Y:S08]  /*a080*/  HMMA.16816.F32 R8, R192.reuse, R12, R8 ;  /* 0x0000000cc008723c */ /* 0x042ff00000001808 */
[C---:B------:R-:W-:Y:S01]  /*a090*/  HMMA.16816.F32 R4, R192.reuse, R14, R4 ;  /* 0x0000000ec004723c */ /* 0x040fe20000001804 */
[----:B------:R-:W1:Y:S07]  /*a0a0*/  LDSM.16.M88.4 R12, [R231+0xe800] ;  /* 0x00e80000e70c783b */ /* 0x000e6e0000000200 */
[C---:B------:R-:W-:Y:S08]  /*a0b0*/  HMMA.16816.F32 R176, R192.reuse, R188, R176 ;  /* 0x000000bcc0b0723c */ /* 0x040ff000000018b0 */
[C---:B------:R-:W-:Y:S01]  /*a0c0*/  HMMA.16816.F32 R172, R192.reuse, R190, R172 ;  /* 0x000000bec0ac723c */ /* 0x040fe200000018ac */
[----:B------:R-:W4:Y:S07]  /*a0d0*/  LDSM.16.M88.4 R188, [R231+0xf000] ;  /* 0x00f00000e7bc783b */ /* 0x000f2e0000000200 */
[C---:B--2---:R-:W-:Y:S08]  /*a0e0*/  HMMA.16816.F32 R168, R192.reuse, R184, R168 ;  /* 0x000000b8c0a8723c */ /* 0x044ff000000018a8 */
[----:B------:R-:W-:Y:S01]  /*a0f0*/  HMMA.16816.F32 R32, R192, R186, R32 ;  /* 0x000000bac020723c */ /* 0x000fe20000001820 */
[----:B------:R-:W-:Y:S07]  /*a100*/  LDSM.16.M88.4 R184, [R233+0x6000] ;  /* 0x00600000e9b8783b */ /* 0x000fee0000000200 */
[C---:B---3--:R-:W-:Y:S08]  /*a110*/  HMMA.16816.F32 R8, R20.reuse, R16, R8 ;  /* 0x000000101408723c */ /* 0x048ff00000001808 */
[C---:B------:R-:W-:Y:S01]  /*a120*/  HMMA.16816.F32 R4, R20.reuse, R18, R4 ;  /* 0x000000121404723c */ /* 0x040fe20000001804 */
[----:B------:R-:W2:Y:S07]  /*a130*/  LDSM.16.M88.4 R16, [R224+0x6000] ;  /* 0x00600000e010783b */ /* 0x000eae0000000200 */
[C---:B-1----:R-:W-:Y:S08]  /*a140*/  HMMA.16816.F32 R176, R20.reuse, R12, R176 ;  /* 0x0000000c14b0723c */ /* 0x042ff000000018b0 */
[----:B------:R-:W-:Y:S01]  /*a150*/  HMMA.16816.F32 R172, R20, R14, R172 ;  /* 0x0000000e14ac723c */ /* 0x000fe200000018ac */
[----:B------:R-:W1:Y:S07]  /*a160*/  LDSM.16.M88.4 R12, [R224+0x6800] ;  /* 0x00680000e00c783b */ /* 0x000e6e0000000200 */
[C---:B------:R-:W-:Y:S08]  /*a170*/  HMMA.16816.F32 R28, R192.reuse, R180, R28 ;  /* 0x000000b4c01c723c */ /* 0x040ff0000000181c */
[----:B------:R-:W-:Y:S01]  /*a180*/  HMMA.16816.F32 R24, R192, R182, R24 ;  /* 0x000000b6c018723c */ /* 0x000fe20000001818 */
[----:B------:R-:W3:Y:S06]  /*a190*/  LDSM.16.M88.4 R180, [R231+0xf800] ;  /* 0x00f80000e7b4783b */ /* 0x000eec0000000200 */
[C---:B------:R-:W-:Y:S01]  /*a1a0*/  IADD3 R192, R2.reuse, 0x1, RZ ;  /* 0x0000000102c07810 */ /* 0x040fe20007ffe0ff */
[----:B----4-:R-:W-:Y:S01]  /*a1b0*/  HMMA.16816.F32 R168, R20, R188, R168 ;  /* 0x000000bc14a8723c */ /* 0x010fe200000018a8 */
[----:B------:R-:W-:-:S02]  /*a1c0*/  IADD3 R194, R2, 0x11, RZ ;  /* 0x0000001102c27810 */ /* 0x000fc40007ffe0ff */
[----:B------:R-:W-:Y:S01]  /*a1d0*/  I2F R167, R192 ;  /* 0x000000c000a77306 */ /* 0x000fe20000201400 */
[C---:B------:R-:W-:Y:S02]  /*a1e0*/  ISETP.GE.AND P6, PT, R192.reuse, R200, PT ;  /* 0x000000c8c000720c */ /* 0x040fe40003fc6270 */
[-C--:B------:R-:W-:Y:S02]  /*a1f0*/  ISETP.GE.AND P5, PT, R192, R201.reuse, PT ;  /* 0x000000c9c000720c */ /* 0x080fe40003fa6270 */
[----:B--2---:R-:W-:Y:S01]  /*a200*/  HMMA.16816.F32 R4, R184, R18, R4 ;  /* 0x00000012b804723c */ /* 0x004fe20000001804 */
[----:B------:R-:W-:Y:S02]  /*a210*/  IADD3 R189, R2, 0x8, RZ ;  /* 0x0000000802bd7810 */ /* 0x000fe40007ffe0ff */
[----:B------:R-:W-:Y:S02]  /*a220*/  I2F R193, R194 ;  /* 0x000000c200c17306 */ /* 0x000fe40000201400 */
[----:B------:R-:W-:-:S02]  /*a230*/  ISETP.GE.AND P0, PT, R189, R201, PT ;  /* 0x000000c9bd00720c */ /* 0x000fc40003f06270 */
[C---:B------:R-:W-:Y:S01]  /*a240*/  IADD3 R19, R2.reuse, 0x21, RZ ;  /* 0x0000002102137810 */ /* 0x040fe20007ffe0ff */
[----:B------:R-:W-:Y:S03]  /*a250*/  HMMA.16816.F32 R32, R20, R190, R32 ;  /* 0x000000be1420723c */ /* 0x000fe60000001820 */
[----:B------:R-:W-:Y:S04]  /*a260*/  I2F R188, R189 ;  /* 0x000000bd00bc7306 */ /* 0x000fe80000201400 */
[----:B------:R-:W-:Y:S01]  /*a270*/  IADD3 R191, R2, 0x9, RZ ;  /* 0x0000000902bf7810 */ /* 0x000fe20007ffe0ff */
[C---:B-1----:R-:W-:Y:S03]  /*a280*/  HMMA.16816.F32 R176, R184.reuse, R12, R176 ;  /* 0x0000000cb8b0723c */ /* 0x042fe600000018b0 */
[----:B------:R-:W-:Y:S05]  /*a290*/  I2F R190, R191 ;  /* 0x000000bf00be7306 */ /* 0x000fea0000201400 */
[----:B------:R-:W-:Y:S01]  /*a2a0*/  HMMA.16816.F32 R172, R184, R14, R172 ;  /* 0x0000000eb8ac723c */ /* 0x000fe200000018ac */
[----:B------:R-:W-:Y:S01]  /*a2b0*/  FMUL.FTZ R4, R4, c[0x0][0x2ec] ;  /* 0x0000bb0004047a20 */ /* 0x000fe20000410000 */
[----:B------:R-:W1:Y:S01]  /*a2c0*/  LDSM.16.M88.4 R12, [R224+0x7000] ;  /* 0x00700000e00c783b */ /* 0x000e620000000200 */
[----:B------:R-:W-:Y:S01]  /*a2d0*/  FMUL.FTZ R5, R5, c[0x0][0x2ec] ;  /* 0x0000bb0005057a20 */ /* 0x000fe20000410000 */
[----:B------:R-:W-:Y:S01]  /*a2e0*/  I2F R18, R19 ;  /* 0x0000001300127306 */ /* 0x000fe20000201400 */
[----:B------:R-:W-:-:S02]  /*a2f0*/  FMUL.FTZ R6, R6, c[0x0][0x2ec] ;  /* 0x0000bb0006067a20 */ /* 0x000fc40000410000 */
[----:B------:R-:W-:Y:S01]  /*a300*/  FMUL.FTZ R7, R7, c[0x0][0x2ec] ;  /* 0x0000bb0007077a20 */ /* 0x000fe20000410000 */
[C---:B---3--:R-:W-:Y:S04]  /*a310*/  HMMA.16816.F32 R28, R20.reuse, R180, R28 ;  /* 0x000000b4141c723c */ /* 0x048fe8000000181c */
[----:B------:R-:W-:Y:S03]  /*a320*/  MUFU.TANH R195, R6 ;  /* 0x0000000600c37308 */ /* 0x000fe60000002400 */
[----:B------:R-:W-:Y:S01]  /*a330*/  IADD3 R181, R2, 0x10, RZ ;  /* 0x0000001002b57810 */ /* 0x000fe20007ffe0ff */
[----:B------:R-:W-:Y:S01]  /*a340*/  HMMA.16816.F32 R24, R20, R182, R24 ;  /* 0x000000b61418723c */ /* 0x000fe20000001818 */
[----:B------:R-:W-:-:S03]  /*a350*/  FMUL.FTZ R176, R176, c[0x0][0x2ec] ;  /* 0x0000bb00b0b07a20 */ /* 0x000fc60000410000 */
[----:B------:R-:W-:Y:S03]  /*a360*/  MUFU.TANH R22, R4 ;  /* 0x0000000400167308 */ /* 0x000fe60000002400 */
[----:B------:R-:W-:Y:S01]  /*a370*/  IADD3 R23, R2, 0x19, RZ ;  /* 0x0000001902177810 */ /* 0x000fe20007ffe0ff */
[----:B------:R-:W-:Y:S01]  /*a380*/  HMMA.16816.F32 R8, R184, R16, R8 ;  /* 0x00000010b808723c */ /* 0x000fe20000001808 */
[----:B------:R-:W-:Y:S01]  /*a390*/  FMUL.FTZ R172, R172, c[0x0][0x2ec] ;  /* 0x0000bb00acac7a20 */ /* 0x000fe20000410000 */
[----:B------:R-:W-:Y:S01]  /*a3a0*/  IADD3 R182, R2, 0x20, RZ ;  /* 0x0000002002b67810 */ /* 0x000fe20007ffe0ff */
[----:B------:R-:W-:Y:S01]  /*a3b0*/  FMUL.FTZ R174, R174, c[0x0][0x2ec] ;  /* 0x0000bb00aeae7a20 */ /* 0x000fe20000410000 */
[----:B------:R-:W2:Y:S03]  /*a3c0*/  MUFU.TANH R20, R5 ;  /* 0x0000000500147308 */ /* 0x000ea60000002400 */
[----:B------:R-:W-:-:S05]  /*a3d0*/  IADD3 R16, R2, 0x18, RZ ;  /* 0x0000001802107810 */ /* 0x000fca0007ffe0ff */
[----:B------:R3:W-:Y:S01]  /*a3e0*/  MUFU.TANH R196, R7 ;  /* 0x0000000700c47308 */ /* 0x0007e20000002400 */
[----:B-1----:R-:W-:Y:S07]  /*a3f0*/  HMMA.16816.F32 R168, R184, R12, R168 ;  /* 0x0000000cb8a8723c */ /* 0x002fee00000018a8 */
[----:B------:R1:W-:Y:S04]  /*a400*/  MUFU.TANH R197, R176 ;  /* 0x000000b000c57308 */ /* 0x0003e80000002400 */
[----:B------:R-:W-:-:S02]  /*a410*/  FMUL.FTZ R11, R11, c[0x0][0x2ec] ;  /* 0x0000bb000b0b7a20 */ /* 0x000fc40000410000 */
[----:B------:R-:W-:Y:S01]  /*a420*/  FMUL.FTZ R9, R9, c[0x0][0x2ec] ;  /* 0x0000bb0009097a20 */ /* 0x000fe20000410000 */
[----:B------:R-:W-:Y:S01]  /*a430*/  HMMA.16816.F32 R32, R184, R14, R32 ;  /* 0x0000000eb820723c */ /* 0x000fe20000001820 */
[----:B---3--:R-:W3:Y:S01]  /*a440*/  LDSM.16.M88.4 R4, [R224+0x7800] ;  /* 0x00780000e004783b */ /* 0x008ee20000000200 */
[----:B------:R-:W-:Y:S01]  /*a450*/  I2F R180, R181 ;  /* 0x000000b500b47306 */ /* 0x000fe20000201400 */
[----:B------:R-:W-:Y:S01]  /*a460*/  FMUL.FTZ R12, R173, c[0x0][0x2ec] ;  /* 0x0000bb00ad0c7a20 */ /* 0x000fe20000410000 */
[----:B------:R-:W-:-:S04]  /*a470*/  DEPBAR.LE SB0, 0x0 ;  /* 0x000080000000791a */ /* 0x000fc80000000000 */
[----:B--2---:R-:W-:Y:S02]  /*a480*/  FFMA.FTZ R14, R190, UR4, R20 ;  /* 0x00000004be0e7c23 */ /* 0x004fe40008010014 */
[----:B------:R-:W-:Y:S01]  /*a490*/  MUFU.TANH R11, R11 ;  /* 0x0000000b000b7308 */ /* 0x000fe20000002400 */
[----:B-1----:R-:W-:Y:S02]  /*a4a0*/  FMUL.FTZ R176, R177, c[0x0][0x2ec] ;  /* 0x0000bb00b1b07a20 */ /* 0x002fe40000410000 */
[----:B------:R-:W-:Y:S02]  /*a4b0*/  FMUL.FTZ R177, R178, c[0x0][0x2ec] ;  /* 0x0000bb00b2b17a20 */ /* 0x000fe40000410000 */
[----:B------:R-:W-:Y:S02]  /*a4c0*/  FMUL.FTZ R178, R179, c[0x0][0x2ec] ;  /* 0x0000bb00b3b27a20 */ /* 0x000fe40000410000 */
[----:B------:R-:W-:Y:S01]  /*a4d0*/  FMUL.FTZ R15, R169, c[0x0][0x2ec] ;  /* 0x0000bb00a90f7a20 */ /* 0x000fe20000410000 */
[----:B------:R-:W1:Y:S01]  /*a4e0*/  MUFU.TANH R9, R9 ;  /* 0x0000000900097308 */ /* 0x000e620000002400 */
[----:B------:R-:W-:Y:S01]  /*a4f0*/  FMUL.FTZ R168, R168, c[0x0][0x2ec] ;  /* 0x0000bb00a8a87a20 */ /* 0x000fe20000410000 */
[----:B------:R-:W-:Y:S01]  /*a500*/  IADD3 R169, R2, 0x28, RZ ;  /* 0x0000002802a97810 */ /* 0x000fe20007ffe0ff */
[----:B------:R-:W-:-:S02]  /*a510*/  FFMA.FTZ R13, R188, UR4, R195 ;  /* 0x00000004bc0d7c23 */ /* 0x000fc400080100c3 */
[----:B------:R-:W-:Y:S02]  /*a520*/  FMUL.FTZ R170, R170, c[0x0][0x2ec] ;  /* 0x0000bb00aaaa7a20 */ /* 0x000fe40000410000 */
[----:B------:R-:W-:Y:S01]  /*a530*/  FMUL.FTZ R33, R33, c[0x0][0x2ec] ;  /* 0x0000bb0021217a20 */ /* 0x000fe20000410000 */
[----:B------:R-:W-:Y:S01]  /*a540*/  MUFU.TANH R176, R176 ;  /* 0x000000b000b07308 */ /* 0x000fe20000002400 */
[----:B------:R-:W-:Y:S02]  /*a550*/  FMUL.FTZ R34, R34, c[0x0][0x2ec] ;  /* 0x0000bb0022227a20 */ /* 0x000fe40000410000 */
[----:B------:R-:W-:Y:S02]  /*a560*/  FMUL.FTZ R171, R171, c[0x0][0x2ec] ;  /* 0x0000bb00abab7a20 */ /* 0x000fe40000410000 */
[----:B------:R-:W-:Y:S02]  /*a570*/  FMUL.FTZ R32, R32, c[0x0][0x2ec] ;  /* 0x0000bb0020207a20 */ /* 0x000fe40000410000 */
[----:B------:R-:W-:Y:S01]  /*a580*/  FMUL.FTZ R35, R35, c[0x0][0x2ec] ;  /* 0x0000bb0023237a20 */ /* 0x000fe20000410000 */
[----:B------:R-:W2:Y:S01]  /*a590*/  MUFU.TANH R177, R177 ;  /* 0x000000b100b17308 */ /* 0x000ea20000002400 */
[----:B-1----:R-:W-:-:S02]  /*a5a0*/  FFMA.FTZ R9, R167, UR4, R9 ;  /* 0x00000004a7097c23 */ /* 0x002fc40008010009 */
[----:B------:R-:W-:Y:S02]  /*a5b0*/  FMUL.FTZ R8, R8, c[0x0][0x2ec] ;  /* 0x0000bb0008087a20 */ /* 0x000fe40000410000 */
[----:B------:R-:W-:Y:S01]  /*a5c0*/  FMUL.FTZ R10, R10, c[0x0][0x2ec] ;  /* 0x0000bb000a0a7a20 */ /* 0x000fe20000410000 */
[----:B------:R-:W-:Y:S01]  /*a5d0*/  FSEL R9, R9, -INF , !P5 ;  /* 0xff80000009097808 */ /* 0x000fe20006800000 */
[C---:B---3--:R-:W-:Y:S01]  /*a5e0*/  HMMA.16816.F32 R28, R184.reuse, R4, R28 ;  /* 0x00000004b81c723c */ /* 0x048fe2000000181c */
[----:B------:R1:W-:Y:S01]  /*a5f0*/  MUFU.TANH R198, R174 ;  /* 0x000000ae00c67308 */ /* 0x0003e20000002400 */
[----:B------:R-:W-:Y:S02]  /*a600*/  ISETP.GE.AND P5, PT, R189, R200, PT ;  /* 0x000000c8bd00720c */ /* 0x000fe40003fa6270 */
[----:B------:R-:W-:Y:S02]  /*a610*/  IADD3 R189, R2, 0x30, RZ ;  /* 0x0000003002bd7810 */ /* 0x000fe40007ffe0ff */
[----:B------:R-:W-:Y:S01]  /*a620*/  FSEL R13, R13, -INF , !P5 ;  /* 0xff8000000d0d7808 */ /* 0x000fe20006800000 */
[----:B------:R-:W-:Y:S01]  /*a630*/  FFMA.FTZ R5, R167, UR4, R11 ;  /* 0x00000004a7057c23 */ /* 0x000fe2000801000b */
[----:B------:R-:W-:Y:S01]  /*a640*/  HMMA.16816.F32 R24, R184, R6, R24 ;  /* 0x00000006b818723c */ /* 0x000fe20000001818 */
[----:B------:R-:W3:Y:S01]  /*a650*/  I2F R183, R16 ;  /* 0x0000001000b77306 */ /* 0x000ee20000201400 */
[----:B------:R-:W-:Y:S01]  /*a660*/  FFMA.FTZ R11, R188, UR4, R22 ;  /* 0x00000004bc0b7c23 */ /* 0x000fe20008010016 */
[-C--:B------:R-:W-:Y:S01]  /*a670*/  ISETP.GE.AND P5, PT, R181, R201.reuse, PT ;  /* 0x000000c9b500720c */ /* 0x080fe20003fa6270 */
[----:B------:R-:W-:Y:S01]  /*a680*/  FFMA.FTZ R4, R190, UR4, R196 ;  /* 0x00000004be047c23 */ /* 0x000fe200080100c4 */
[----:B------:R-:W-:Y:S01]  /*a690*/  FSEL R5, R5, -INF , !P6 ;  /* 0xff80000005057808 */ /* 0x000fe20007000000 */
[----:B--2---:R-:W-:Y:S01]  /*a6a0*/  FFMA.FTZ R22, R180, UR4, R177 ;  /* 0x00000004b4167c23 */ /* 0x004fe200080100b1 */
[----:B------:R-:W-:Y:S01]  /*a6b0*/  FSEL R11, R11, -INF , !P0 ;  /* 0xff8000000b0b7808 */ /* 0x000fe20004000000 */
[----:B-1----:R-:W-:Y:S01]  /*a6c0*/  FMUL.FTZ R174, R175, c[0x0][0x2ec] ;  /* 0x0000bb00afae7a20 */ /* 0x002fe20000410000 */
[----:B------:R-:W1:Y:S01]  /*a6d0*/  MUFU.TANH R178, R178 ;  /* 0x000000b200b27308 */ /* 0x000e620000002400 */
[----:B------:R-:W-:-:S02]  /*a6e0*/  ISETP.GE.AND P6, PT, R191, R201, PT ;  /* 0x000000c9bf00720c */ /* 0x000fc40003fc6270 */
[-C--:B------:R-:W-:Y:S02]  /*a6f0*/  ISETP.GE.AND P0, PT, R191, R200.reuse, PT ;  /* 0x000000c8bf00720c */ /* 0x080fe40003f06270 */
[----:B------:R-:W-:Y:S02]  /*a700*/  FSEL R14, R14, -INF , !P6 ;  /* 0xff8000000e0e7808 */ /* 0x000fe40007000000 */
[----:B------:R-:W-:Y:S01]  /*a710*/  FMUL.FTZ R7, R30, c[0x0][0x2ec] ;  /* 0x0000bb001e077a20 */ /* 0x000fe20000410000 */
[----:B------:R-:W-:Y:S01]  /*a720*/  FSEL R4, R4, -INF , !P0 ;  /* 0xff80000004047808 */ /* 0x000fe20004000000 */
[----:B------:R-:W-:Y:S01]  /*a730*/  MUFU.TANH R172, R172 ;  /* 0x000000ac00ac7308 */ /* 0x000fe20000002400 */
[----:B------:R-:W-:Y:S01]  /*a740*/  ISETP.GE.AND P6, PT, R181, R200, PT ;  /* 0x000000c8b500720c */ /* 0x000fe20003fc6270 */
[----:B---3--:R-:W-:Y:S01]  /*a750*/  FFMA.FTZ R198, R183, UR4, R198 ;  /* 0x00000004b7c67c23 */ /* 0x008fe200080100c6 */
[-C--:B------:R-:W-:Y:S01]  /*a760*/  ISETP.GE.AND P0, PT, R194, R201.reuse, PT ;  /* 0x000000c9c200720c */ /* 0x080fe20003f06270 */
[----:B------:R-:W-:Y:S01]  /*a770*/  FMUL.FTZ R6, R29, c[0x0][0x2ec] ;  /* 0x0000bb001d067a20 */ /* 0x000fe20000410000 */
[----:B------:R-:W-:Y:S01]  /*a780*/  FSEL R22, R22, -INF , !P6 ;  /* 0xff80000016167808 */ /* 0x000fe20007000000 */
[----:B------:R-:W-:Y:S01]  /*a790*/  FMUL.FTZ R25, R25, c[0x0][0x2ec] ;  /* 0x0000bb0019197a20 */ /* 0x000fe20000410000 */
[----:B------:R-:W-:Y:S01]  /*a7a0*/  ISETP.GE.AND P6, PT, R16, R201, PT ;  /* 0x000000c91000720c */ /* 0x000fe20003fc6270 */
[----:B------:R-:W-:Y:S01]  /*a7b0*/  I2F R21, R23 ;  /* 0x0000001700157306 */ /* 0x000fe20000201400 */
[----:B-1----:R-:W-:Y:S01]  /*a7c0*/  FFMA.FTZ R20, R193, UR4, R178 ;  /* 0x00000004c1147c23 */ /* 0x002fe200080100b2 */
[----:B------:R-:W-:-:S02]  /*a7d0*/  IADD3 R167, R2, 0x31, RZ ;  /* 0x0000003102a77810 */ /* 0x000fc40007ffe0ff */
[C---:B------:R-:W-:Y:S02]  /*a7e0*/  IADD3 R181, R2.reuse, 0x38, RZ ;  /* 0x0000003802b57810 */ /* 0x040fe40007ffe0ff */
[----:B------:R-:W-:Y:S02]  /*a7f0*/  IADD3 R190, R2, 0x39, RZ ;  /* 0x0000003902be7810 */ /* 0x000fe40007ffe0ff */
[----:B------:R-:W1:Y:S08]  /*a800*/  MUFU.TANH R12, R12 ;  /* 0x0000000c000c7308 */ /* 0x000e700000002400 */
[----:B------:R-:W-:Y:S08]  /*a810*/  MUFU.TANH R174, R174 ;  /* 0x000000ae00ae7308 */ /* 0x000ff00000002400 */
[----:B------:R-:W-:Y:S01]  /*a820*/  I2F R17, R182 ;  /* 0x000000b600117306 */ /* 0x000fe20000201400 */
[----:B-1----:R-:W-:-:S07]  /*a830*/  FFMA.FTZ R12, R21, UR4, R12 ;  /* 0x00000004150c7c23 */ /* 0x002fce000801000c */
[----:B------:R-:W1:Y:S08]  /*a840*/  MUFU.TANH R173, R168 ;  /* 0x000000a800ad7308 */ /* 0x000e700000002400 */
[----:B------:R2:W-:Y:S08]  /*a850*/  MUFU.TANH R206, R33 ;  /* 0x0000002100ce7308 */ /* 0x0005f00000002400 */
[----:B------:R-:W3:Y:S01]  /*a860*/  MUFU.TANH R15, R15 ;  /* 0x0000000f000f7308 */ /* 0x000ee20000002400 */
[----:B-1----:R-:W-:-:S07]  /*a870*/  FFMA.FTZ R173, R17, UR4, R173 ;  /* 0x0000000411ad7c23 */ /* 0x002fce00080100ad */
[----:B------:R1:W-:Y:S01]  /*a880*/  MUFU.TANH R195, R34 ;  /* 0x0000002200c37308 */ /* 0x0003e20000002400 */
[----:B--2---:R-:W-:-:S05]  /*a890*/  FFMA.FTZ R33, R193, UR4, R176 ;  /* 0x00000004c1217c23 */ /* 0x004fca00080100b0 */
[----:B------:R-:W-:Y:S02]  /*a8a0*/  FSEL R33, R33, -INF , !P0 ;  /* 0xff80000021217808 */ /* 0x000fe40004000000 */
[----:B------:R-:W2:Y:S01]  /*a8b0*/  MUFU.TANH R175, R170 ;  /* 0x000000aa00af7308 */ /* 0x000ea20000002400 */
[----:B------:R-:W-:Y:S01]  /*a8c0*/  ISETP.GE.AND P0, PT, R16, R200, PT ;  /* 0x000000c81000720c */ /* 0x000fe20003f06270 */
[----:B------:R-:W-:Y:S02]  /*a8d0*/  FMUL.FTZ R16, R28, c[0x0][0x2ec] ;  /* 0x0000bb001c107a20 */ /* 0x000fe40000410000 */
[----:B------:R-:W-:Y:S01]  /*a8e0*/  FFMA.FTZ R28, R21, UR4, R174 ;  /* 0x00000004151c7c23 */ /* 0x000fe200080100ae */
[----:B------:R-:W-:Y:S01]  /*a8f0*/  FSEL R21, R198, -INF , !P0 ;  /* 0xff800000c6157808 */ /* 0x000fe20004000000 */
[----:B---3--:R-:W-:Y:S01]  /*a900*/  FFMA.FTZ R15, R18, UR4, R15 ;  /* 0x00000004120f7c23 */ /* 0x008fe2000801000f */
[----:B------:R-:W-:Y:S01]  /*a910*/  ISETP.GE.AND P0, PT, R182, R201, PT ;  /* 0x000000c9b600720c */ /* 0x000fe20003f06270 */
[----:B-1----:R-:W-:Y:S01]  /*a920*/  FFMA.FTZ R34, R180, UR4, R197 ;  /* 0x00000004b4227c23 */ /* 0x002fe200080100c5 */
[----:B------:R-:W1:Y:S01]  /*a930*/  MUFU.TANH R171, R171 ;  /* 0x000000ab00ab7308 */ /* 0x000e620000002400 */
[----:B------:R-:W-:Y:S01]  /*a940*/  IMAD.MOV.U32 R180, RZ, RZ, R202 ;  /* 0x000000ffffb47224 */ /* 0x000fe200078e00ca */
[----:B------:R-:W-:-:S02]  /*a950*/  FSEL R204, R173, -INF , !P0 ;  /* 0xff800000adcc7808 */ /* 0x000fc40004000000 */
[----:B------:R-:W-:Y:S02]  /*a960*/  FSEL R34, R34, -INF , !P5 ;  /* 0xff80000022227808 */ /* 0x000fe40006800000 */
[-C--:B------:R-:W-:Y:S01]  /*a970*/  ISETP.GE.AND P5, PT, R194, R200.reuse, PT ;  /* 0x000000c8c200720c */ /* 0x080fe20003fa6270 */
[----:B--2---:R-:W-:Y:S01]  /*a980*/  FFMA.FTZ R175, R17, UR4, R175 ;  /* 0x0000000411af7c23 */ /* 0x004fe200080100af */
[----:B------:R2:W-:Y:S01]  /*a990*/  MUFU.TANH R170, R32 ;  /* 0x0000002000aa7308 */ /* 0x0005e20000002400 */
[----:B------:R-:W-:Y:S01]  /*a9a0*/  ISETP.GE.AND P0, PT, R19, R200, PT ;  /* 0x000000c81300720c */ /* 0x000fe20003f06270 */
[----:B------:R-:W-:Y:S01]  /*a9b0*/  FMUL.FTZ R17, R26, c[0x0][0x2ec] ;  /* 0x0000bb001a117a20 */ /* 0x000fe20000410000 */
[----:B------:R-:W-:Y:S02]  /*a9c0*/  FSEL R20, R20, -INF , !P5 ;  /* 0xff80000014147808 */ /* 0x000fe40006800000 */
[----:B------:R-:W-:-:S03]  /*a9d0*/  ISETP.GE.AND P5, PT, R23, R201, PT ;  /* 0x000000c91700720c */ /* 0x000fc60003fa6270 */
[----:B------:R-:W3:Y:S01]  /*a9e0*/  I2F R168, R169 ;  /* 0x000000a900a87306 */ /* 0x000ee20000201400 */
[----:B-1----:R-:W-:-:S07]  /*a9f0*/  FFMA.FTZ R171, R18, UR4, R171 ;  /* 0x0000000412ab7c23 */ /* 0x002fce00080100ab */
[----:B------:R-:W-:Y:S01]  /*aa00*/  I2F R192, R189 ;  /* 0x000000bd00c07306 */ /* 0x000fe20000201400 */
[----:B--2---:R-:W-:-:S05]  /*aa10*/  FFMA.FTZ R32, R183, UR4, R172 ;  /* 0x00000004b7207c23 */ /* 0x004fca00080100ac */
[----:B------:R-:W-:Y:S02]  /*aa20*/  FSEL R32, R32, -INF , !P6 ;  /* 0xff80000020207808 */ /* 0x000fe40007000000 */
[----:B------:R-:W1:Y:S01]  /*aa30*/  MUFU.TANH R7, R7 ;  /* 0x0000000700077308 */ /* 0x000e620000002400 */
[-C--:B------:R-:W-:Y:S01]  /*aa40*/  ISETP.GE.AND P6, PT, R23, R200.reuse, PT ;  /* 0x000000c81700720c */ /* 0x080fe20003fc6270 */
[----:B---3--:R-:W-:Y:S01]  /*aa50*/  FFMA.FTZ R170, R168, UR4, R170 ;  /* 0x00000004a8aa7c23 */ /* 0x008fe200080100aa */
[----:B------:R-:W-:Y:S01]  /*aa60*/  FSEL R23, R12, -INF , !P5 ;  /* 0xff8000000c177808 */ /* 0x000fe20006800000 */
[----:B------:R-:W-:Y:S01]  /*aa70*/  FMUL.FTZ R12, R31, c[0x0][0x2ec] ;  /* 0x0000bb001f0c7a20 */ /* 0x000fe20000410000 */
[----:B------:R-:W-:Y:S01]  /*aa80*/  FSEL R28, R28, -INF , !P6 ;  /* 0xff8000001c1c7808 */ /* 0x000fe20007000000 */
[----:B------:R-:W-:Y:S01]  /*aa90*/  FFMA.FTZ R194, R168, UR4, R195 ;  /* 0x00000004a8c27c23 */ /* 0x000fe200080100c3 */
[----:B------:R-:W-:Y:S01]  /*aaa0*/  ISETP.GE.AND P6, PT, R19, R201, PT ;  /* 0x000000c91300720c */ /* 0x000fe20003fc6270 */
[----:B------:R-:W2:Y:S01]  /*aab0*/  I2F R179, R205 ;  /* 0x000000cd00b37306 */ /* 0x000ea20000201400 */
[----:B------:R-:W-:-:S02]  /*aac0*/  ISETP.GE.AND P5, PT, R182, R200, PT ;  /* 0x000000c8b600720c */ /* 0x000fc40003fa6270 */
[----:B------:R-:W-:Y:S01]  /*aad0*/  FSEL R199, R15, -INF , !P6 ;  /* 0xff8000000fc77808 */ /* 0x000fe20007000000 */
[----:B------:R-:W-:Y:S01]  /*aae0*/  FMUL.FTZ R15, R24, c[0x0][0x2ec] ;  /* 0x0000bb00180f7a20 */ /* 0x000fe20000410000 */
[----:B------:R-:W-:Y:S02]  /*aaf0*/  FSEL R196, R175, -INF , !P5 ;  /* 0xff800000afc47808 */ /* 0x000fe40006800000 */
[----:B------:R-:W-:Y:S01]  /*ab00*/  ISETP.GE.AND P6, PT, R169, R200, PT ;  /* 0x000000c8a900720c */ /* 0x000fe20003fc6270 */
[----:B------:R-:W3:Y:S01]  /*ab10*/  MUFU.TANH R16, R16 ;  /* 0x0000001000107308 */ /* 0x000ee20000002400 */
[----:B-1----:R-:W-:Y:S01]  /*ab20*/  FFMA.FTZ R168, R192, UR4, R7 ;  /* 0x00000004c0a87c23 */ /* 0x002fe20008010007 */
[----:B------:R-:W-:Y:S02]  /*ab30*/  FSEL R195, R171, -INF , !P0 ;  /* 0xff800000abc37808 */ /* 0x000fe40004000000 */
[-C--:B------:R-:W-:Y:S02]  /*ab40*/  ISETP.GE.AND P5, PT, R169, R201.reuse, PT ;  /* 0x000000c9a900720c */ /* 0x080fe40003fa6270 */
[----:B------:R-:W-:-:S02]  /*ab50*/  ISETP.GE.AND P0, PT, R205, R201, PT ;  /* 0x000000c9cd00720c */ /* 0x000fc40003f06270 */
[----:B------:R-:W1:Y:S01]  /*ab60*/  MUFU.TANH R35, R35 ;  /* 0x0000002300237308 */ /* 0x000e620000002400 */
[----:B--2---:R-:W-:Y:S01]  /*ab70*/  FFMA.FTZ R197, R179, UR4, R206 ;  /* 0x00000004b3c57c23 */ /* 0x004fe200080100ce */
[----:B------:R-:W-:Y:S02]  /*ab80*/  FSEL R194, R194, -INF , !P6 ;  /* 0xff800000c2c27808 */ /* 0x000fe40007000000 */
[----:B------:R-:W-:Y:S02]  /*ab90*/  FSEL R198, R170, -INF , !P5 ;  /* 0xff800000aac67808 */ /* 0x000fe40006800000 */
[----:B------:R-:W-:Y:S02]  /*aba0*/  ISETP.GE.AND P6, PT, R189, R201, PT ;  /* 0x000000c9bd00720c */ /* 0x000fe40003fc6270 */
[----:B------:R-:W-:Y:S01]  /*abb0*/  I2F R188, R167 ;  /* 0x000000a700bc7306 */ /* 0x000fe20000201400 */
[----:B---3--:R-:W-:Y:S01]  /*abc0*/  FFMA.FTZ R16, R192, UR4, R16 ;  /* 0x00000004c0107c23 */ /* 0x008fe20008010010 */
[----:B------:R-:W-:-:S02]  /*abd0*/  FSEL R197, R197, -INF , !P0 ;  /* 0xff800000c5c57808 */ /* 0x000fc40004000000 */
[-C--:B------:R-:W-:Y:S02]  /*abe0*/  ISETP.GE.AND P5, PT, R205, R200.reuse, PT ;  /* 0x000000c8cd00720c */ /* 0x080fe40003fa6270 */
[----:B------:R-:W-:Y:S02]  /*abf0*/  ISETP.GE.AND P0, PT, R189, R200, PT ;  /* 0x000000c8bd00720c */ /* 0x000fe40003f06270 */
[----:B------:R-:W2:Y:S01]  /*ac00*/  MUFU.TANH R6, R6 ;  /* 0x0000000600067308 */ /* 0x000ea20000002400 */
[----:B-1----:R-:W-:Y:S01]  /*ac10*/  FFMA.FTZ R35, R179, UR4, R35 ;  /* 0x00000004b3237c23 */ /* 0x002fe20008010023 */
[----:B------:R-:W-:Y:S02]  /*ac20*/  FSEL R184, R16, -INF , !P6 ;  /* 0xff80000010b87808 */ /* 0x000fe40007000000 */
[----:B------:R-:W-:Y:S02]  /*ac30*/  ISETP.GE.AND P6, PT, R167, R201, PT ;  /* 0x000000c9a700720c */ /* 0x000fe40003fc6270 */
[----:B------:R-:W-:-:S02]  /*ac40*/  FSEL R193, R35, -INF , !P5 ;  /* 0xff80000023c17808 */ /* 0x000fc40006800000 */
[----:B------:R-:W1:Y:S01]  /*ac50*/  MUFU.TANH R8, R8 ;  /* 0x0000000800087308 */ /* 0x000e620000002400 */
[----:B------:R-:W-:Y:S02]  /*ac60*/  FSEL R168, R168, -INF , !P0 ;  /* 0xff800000a8a87808 */ /* 0x000fe40004000000 */
[C---:B------:R-:W-:Y:S02]  /*ac70*/  ISETP.GE.AND P5, PT, R2.reuse, R201, PT ;  /* 0x000000c90200720c */ /* 0x040fe40003fa6270 */
[----:B------:R-:W-:-:S03]  /*ac80*/  ISETP.GE.AND P0, PT, R2, R200, PT ;  /* 0x000000c80200720c */ /* 0x000fc60003f06270 */
[----:B------:R3:W4:Y:S01]  /*ac90*/  MUFU.TANH R7, R10 ;  /* 0x0000000a00077308 */ /* 0x0007220000002400 */
[----:B--2---:R-:W-:-:S05]  /*aca0*/  FFMA.FTZ R183, R188, UR4, R6 ;  /* 0x00000004bcb77c23 */ /* 0x004fca0008010006 */
[----:B------:R-:W-:Y:S02]  /*acb0*/  FSEL R183, R183, -INF , !P6 ;  /* 0xff800000b7b77808 */ /* 0x000fe40007000000 */
[----:B------:R-:W2:Y:S01]  /*acc0*/  MUFU.TANH R12, R12 ;  /* 0x0000000c000c7308 */ /* 0x000ea20000002400 */
[----:B-1----:R-:W-:Y:S01]  /*acd0*/  FFMA.FTZ R2, R0, UR4, R8 ;  /* 0x0000000400027c23 */ /* 0x002fe20008010008 */
[----:B------:R-:W-:Y:S01]  /*ace0*/  ISETP.GE.AND P6, PT, R167, R200, PT ;  /* 0x000000c8a700720c */ /* 0x000fe20003fc6270 */
[----:B------:R-:W-:-:S03]  /*acf0*/  IMAD.MOV.U32 R167, RZ, RZ, R203 ;  /* 0x000000ffffa77224 */ /* 0x000fc600078e00cb */
[----:B------:R-:W-:Y:S02]  /*ad00*/  FSEL R2, R2, -INF , !P5 ;  /* 0xff80000002027808 */ /* 0x000fe40006800000 */
[----:B------:R-:W-:Y:S01]  /*ad10*/  I2F R191, R181 ;  /* 0x000000b500bf7306 */ /* 0x000fe20000201400 */
[----:B---3--:R-:W-:Y:S01]  /*ad20*/  FMUL.FTZ R10, R27, c[0x0][0x2ec] ;  /* 0x0000bb001b0a7a20 */ /* 0x008fe20000410000 */
[----:B------:R-:W-:Y:S01]  /*ad30*/  ISETP.GE.AND P5, PT, R190, R200, PT ;  /* 0x000000c8be00720c */ /* 0x000fe20003fa6270 */
[----:B----4-:R-:W-:-:S05]  /*ad40*/  FFMA.FTZ R0, R0, UR4, R7 ;  /* 0x0000000400007c23 */ /* 0x010fca0008010007 */
[----:B------:R-:W1:Y:S01]  /*ad50*/  MUFU.TANH R15, R15 ;  /* 0x0000000f000f7308 */ /* 0x000e620000002400 */
[----:B--2---:R-:W-:Y:S01]  /*ad60*/  FFMA.FTZ R12, R188, UR4, R12 ;  /* 0x00000004bc0c7c23 */ /* 0x004fe2000801000c */
[----:B------:R-:W-:Y:S01]  /*ad70*/  FSEL R0, R0, -INF , !P0 ;  /* 0xff80000000007808 */ /* 0x000fe20004000000 */
[----:B------:R-:W-:Y:S01]  /*ad80*/  BAR.SYNC.DEFER_BLOCKING 0x0 ;  /* 0x0000000000007b1d */ /* 0x000fe20000010000 */
[----:B------:R-:W-:Y:S02]  /*ad90*/  PLOP3.LUT P0, PT, PT, PT, UP0, 0x80, 0x0 ;  /* 0x000000000000781c */ /* 0x000fe40003f0f008 */
[----:B------:R-:W-:Y:S02]  /*ada0*/  FSEL R182, R12, -INF , !P6 ;  /* 0xff8000000cb67808 */ /* 0x000fe40007000000 */
[----:B------:R-:W-:Y:S01]  /*adb0*/  ISETP.GE.AND P6, PT, R181, R201, PT ;  /* 0x000000c9b500720c */ /* 0x000fe20003fc6270 */
[----:B------:R-:W2:Y:S01]  /*adc0*/  MUFU.TANH R17, R17 ;  /* 0x0000001100117308 */ /* 0x000ea20000002400 */
[----:B-1----:R-:W-:-:S07]  /*add0*/  FFMA.FTZ R15, R191, UR4, R15 ;  /* 0x00000004bf0f7c23 */ /* 0x002fce000801000f */
[----:B------:R-:W-:Y:S01]  /*ade0*/  I2F R177, R190 ;  /* 0x000000be00b17306 */ /* 0x000fe20000201400 */
[----:B------:R-:W-:Y:S02]  /*adf0*/  FSEL R170, R15, -INF , !P6 ;  /* 0xff8000000faa7808 */ /* 0x000fe40007000000 */
[----:B------:R-:W-:-:S05]  /*ae00*/  ISETP.GE.AND P6, PT, R181, R200, PT ;  /* 0x000000c8b500720c */ /* 0x000fca0003fc6270 */
[----:B------:R-:W1:Y:S01]  /*ae10*/  MUFU.TANH R6, R25 ;  /* 0x0000001900067308 */ /* 0x000e620000002400 */
[----:B--2---:R-:W-:-:S05]  /*ae20*/  FFMA.FTZ R17, R191, UR4, R17 ;  /* 0x00000004bf117c23 */ /* 0x004fca0008010011 */
[----:B------:R-:W-:Y:S02]  /*ae30*/  FSEL R178, R17, -INF , !P6 ;  /* 0xff80000011b27808 */ /* 0x000fe40007000000 */
[----:B------:R-:W2:Y:S01]  /*ae40*/  MUFU.TANH R10, R10 ;  /* 0x0000000a000a7308 */ /* 0x000ea20000002400 */
[----:B------:R-:W-:Y:S01]  /*ae50*/  ISETP.GE.AND P6, PT, R190, R201, PT ;  /* 0x000000c9be00720c */ /* 0x000fe20003fc6270 */
[----:B-1----:R-:W-:-:S05]  /*ae60*/  FFMA.FTZ R6, R177, UR4, R6 ;  /* 0x00000004b1067c23 */ /* 0x002fca0008010006 */
[----:B------:R-:W-:Y:S01]  /*ae70*/  FSEL R169, R6, -INF , !P6 ;  /* 0xff80000006a97808 */ /* 0x000fe20007000000 */
[----:B--2---:R-:W-:-:S05]  /*ae80*/  FFMA.FTZ R10, R177, UR4, R10 ;  /* 0x00000004b10a7c23 */ /* 0x004fca000801000a */
        /* <DEDUP_REMOVED lines=8> */
[----:B------:R-:W-:-:S05]  /*af10*/  IMAD.U32 R7, RZ, RZ, UR5 ;  /* 0x00000005ff077e24 */ /* 0x000fca000f8e00ff */
[----:B------:R-:W-:Y:S01]  /*af20*/  IABS R7, R7 ;  /* 0x0000000700077213 */ /* 0x000fe20000000000 */
[----:B-1----:R-:W1:Y:S03]  /*af30*/  MUFU.RCP R6, R6 ;  /* 0x0000000600067308 */ /* 0x002e660000001000 */
        /* <DEDUP_REMOVED lines=14> */
[----:B-1----:R-:W-:-:S04]  /*b020*/  UIMAD.WIDE.U32 UR14, UR15, UR7, URZ ;  /* 0x000000070f0e72a5 */ /* 0x002fc8000f8e003f */
[----:B------:R-:W-:-:S05]  /*b030*/  UIADD3 UR6, -UR15, URZ, URZ ;  /* 0x0000003f0f067290 */ /* 0x000fca000fffe13f */
[----:B------:R-:W-:Y:S02]  /*b040*/  @!UP2 UIADD3 UR9, UR9, -UR13, URZ ;  /* 0x8000000d0909a290 */ /* 0x000fe4000fffe03f */
[----:B------:R-:W-:Y:S02]  /*b050*/  UIMAD UR7, UR13, UR6, UR7 ;  /* 0x000000060d0772a4 */ /* 0x000fe4000f8e0207 */
[----:B------:R-:W-:Y:S02]  /*b060*/  UISETP.GE.U32.AND UP4, UPT, UR9, UR13, UPT ;  /* 0x0000000d0900728c */ /* 0x000fe4000bf86070 */
[----:B------:R-:W-:Y:S02]  /*b070*/  UISETP.GT.U32.AND UP0, UPT, UR13, UR7, UPT ;  /* 0x000000070d00728c */ /* 0x000fe4000bf04070 */
[----:B------:R-:W-:Y:S02]  /*b080*/  ULDC UR6, c[0x0][0x2d0] ;  /* 0x0000b40000067ab9 */ /* 0x000fe40000000800 */
[----:B------:R-:W-:-:S02]  /*b090*/  ULOP3.LUT UR5, UR5, UR6, URZ, 0x3c, !UPT ;  /* 0x0000000605057292 */ /* 0x000fc4000f8e3c3f */
[----:B------:R-:W-:Y:S02]  /*b0a0*/  ULOP3.LUT UR12, UR12, UR6, URZ, 0x3c, !UPT ;  /* 0x000000060c0c7292 */ /* 0x000fe4000f8e3c3f */
[----:B------:R-:W-:Y:S02]  /*b0b0*/  UISETP.GE.AND UP1, UPT, UR5, URZ, UPT ;  /* 0x0000003f0500728c */ /* 0x000fe4000bf26270 */
[----:B------:R-:W-:Y:S02]  /*b0c0*/  @!UP2 UIADD3 UR17, UR17, 0x1, URZ ;  /* 0x000000011111a890 */ /* 0x000fe4000fffe03f */
[----:B------:R-:W-:Y:S02]  /*b0d0*/  @!UP0 UIADD3 UR7, UR7, -UR13, URZ ;  /* 0x8000000d07078290 */ /* 0x000fe4000fffe03f */
[----:B------:R-:W-:Y:S02]  /*b0e0*/  @!UP0 UIADD3 UR15, UR15, 0x1, URZ ;  /* 0x000000010f0f8890 */ /* 0x000fe4000fffe03f */
[----:B------:R-:W-:-:S02]  /*b0f0*/  UISETP.GE.U32.AND UP3, UPT, UR7, UR13, UPT ;  /* 0x0000000d0700728c */ /* 0x000fc4000bf66070 */
[----:B------:R-:W-:Y:S02]  /*b100*/  UISETP.GE.AND UP0, UPT, UR12, URZ, UPT ;  /* 0x0000003f0c00728c */ /* 0x000fe4000bf06270 */
[----:B------:R-:W-:Y:S02]  /*b110*/  @UP4 UIADD3 UR17, UR17, 0x1, URZ ;  /* 0x0000000111114890 */ /* 0x000fe4000fffe03f */
[----:B------:R-:W-:Y:S02]  /*b120*/  UISETP.NE.AND UP2, UPT, URZ, UR6, UPT ;  /* 0x000000063f00728c */ /* 0x000fe4000bf45270 */
[----:B------:R-:W-:Y:S02]  /*b130*/  ULOP3.LUT UR5, URZ, UR6, URZ, 0x33, !UPT ;  /* 0x000000063f057292 */ /* 0x000fe4000f8e333f */
[----:B------:R-:W-:Y:S02]  /*b140*/  @!UP1 UIADD3 UR17, -UR17, URZ, URZ ;  /* 0x0000003f11119290 */ /* 0x000fe4000fffe13f */
[----:B------:R-:W-:-:S02]  /*b150*/  @UP3 UIADD3 UR15, UR15, 0x1, URZ ;  /* 0x000000010f0f3890 */ /* 0x000fc4000fffe03f */
[----:B------:R-:W-:Y:S02]  /*b160*/  USEL UR7, UR5, UR17, !UP2 ;  /* 0x0000001105077287 */ /* 0x000fe4000d000000 */
[----:B------:R-:W-:Y:S02]  /*b170*/  @!UP0 UIADD3 UR15, -UR15, URZ, URZ ;  /* 0x0000003f0f0f8290 */ /* 0x000fe4000fffe13f */
[----:B------:R-:W-:Y:S02]  /*b180*/  UIMAD.WIDE UR12, UR7, 0x4, UR32 ;  /* 0x00000004070c78a5 */ /* 0x000fe4000f8e0220 */
[----:B------:R-:W-:-:S04]  /*b190*/  USEL UR11, UR5, UR15, !UP2 ;  /* 0x0000000f050b7287 */ /* 0x000fc8000d000000 */
[----:B------:R-:W-:Y:S01]  /*b1a0*/  UIMAD.WIDE UR14, UR11, 0x4, UR32 ;  /* 0x000000040b0e78a5 */ /* 0x000fe2000f8e0220 */
[----:B------:R-:W-:Y:S01]  /*b1b0*/  IMAD.U32 R7, RZ, RZ, UR13 ;  /* 0x0000000dff077e24 */ /* 0x000fe2000f8e00ff */
[----:B------:R-:W-:-:S04]  /*b1c0*/  MOV R6, UR12 ;  /* 0x0000000c00067c02 */ /* 0x000fc80008000f00 */
[----:B------:R-:W-:Y:S01]  /*b1d0*/  MOV R16, UR14 ;  /* 0x0000000e00107c02 */ /* 0x000fe20008000f00 */
[----:B------:R-:W-:Y:S01]  /*b1e0*/  IMAD.U32 R17, RZ, RZ, UR15 ;  /* 0x0000000fff117e24 */ /* 0x000fe2000f8e00ff */
[----:B------:R1:W2:Y:S04]  /*b1f0*/  LDG.E R7, [R6.64] ;  /* 0x0000002206077981 */ /* 0x0002a8000c1e1900 */
[----:B-1----:R-:W3:Y:S01]  /*b200*/  LDG.E R6, [R16.64] ;  /* 0x0000002210067981 */ /* 0x002ee2000c1e1900 */
        /* <DEDUP_REMOVED lines=19> */
.L_x_2512:
[----:B------:R-:W-:-:S04]  /*b340*/  ULEA UR12, -UR10, URZ, 0x6 ;  /* 0x0000003f0a0c7291 */ /* 0x000fc8000f8e313f */
[----:B------:R-:W-:Y:S02]  /*b350*/  USHF.R.S32.HI UR7, URZ, 0x1f, UR12 ;  /* 0x0000001f3f077899 */ /* 0x000fe4000801140c */
.L_x_2513:
[C---:B------:R-:W-:Y:S01]  /*b360*/  @!P3 IADD3 R10, P0, R166.reuse, UR12, RZ ;  /* 0x0000000ca60abc10 */ /* 0x040fe2000ff1e0ff */
[----:B------:R-:W-:Y:S01]  /*b370*/  UIADD3 UR5, UP1, UP0, UR25, UR12, UR25 ;  /* 0x0000000c19057290 */ /* 0x000fe2000f83e019 */
[----:B------:R-:W-:Y:S01]  /*b380*/  @!P2 IADD3 R7, P5, R166, UR12, RZ ;  /* 0x0000000ca607ac10 */ /* 0x000fe2000ffbe0ff */
[----:B------:R1:W-:Y:S01]  /*b390*/  @P4 STS.128 [R243+0x8000], RZ ;  /* 0x008000fff3004388 */ /* 0x0003e20000000c00 */
[C---:B------:R-:W-:Y:S01]  /*b3a0*/  @!P3 IADD3.X R8, R165.reuse, UR7, RZ, P0, !PT ;  /* 0x00000007a508bc10 */ /* 0x040fe200087fe4ff */
[----:B------:R-:W-:Y:S01]  /*b3b0*/  UIADD3.X UR6, UR24, UR7, UR24, UP1, UP0 ;  /* 0x0000000718067290 */ /* 0x000fe20008fe0418 */
[----:B------:R-:W-:Y:S01]  /*b3c0*/  @!P3 LEA R186, P0, R10, c[0x0][0x168], 0x1 ;  /* 0x00005a000ababa11 */ /* 0x000fe200078008ff */
[----:B------:R-:W-:Y:S01]  /*b3d0*/  BSSY B0, `(.L_x_2514) ;  /* 0x0000093000007945 */ /* 0x000fe20003800000 */
[----:B------:R-:W-:Y:S01]  /*b3e0*/  @!P2 IADD3.X R6, R165, UR7, RZ, P5, !PT ;  /* 0x00000007a506ac10 */ /* 0x000fe2000affe4ff */
[----:B------:R-:W-:Y:S01]  /*b3f0*/  VOTEU.ALL UP0, P4 ;  /* 0x00000000003f7886 */ /* 0x000fe20002000000 */
[----:B------:R-:W-:-:S02]  /*b400*/  @!P2 LEA R30, P5, R7, c[0x0][0x168], 0x1 ;  /* 0x00005a00071eaa11 */ /* 0x000fc400078a08ff */
[----:B------:R-:W-:Y:S01]  /*b410*/  @!P3 LEA.HI.X R187, R10, c[0x0][0x16c], R8, 0x1, P0 ;  /* 0x00005b000abbba11 */ /* 0x000fe200000f0c08 */
[----:B------:R-:W-:Y:S01]  /*b420*/  IMAD.U32 R8, RZ, RZ, UR12 ;  /* 0x0000000cff087e24 */ /* 0x000fe2000f8e00ff */
[----:B------:R-:W-:Y:S01]  /*b430*/  @!P1 IADD3 R10, P0, R166, UR12, RZ ;  /* 0x0000000ca60a9c10 */ /* 0x000fe2000ff1e0ff */
[----:B------:R-:W-:Y:S01]  /*b440*/  @!UP0 UIADD3 UR11, UP1, UR25, UR12, URZ ;  /* 0x0000000c190b8290 */ /* 0x000fe2000ff3e03f */
[----:B------:R-:W-:Y:S01]  /*b450*/  @!P2 LEA.HI.X R31, R7, c[0x0][0x16c], R6, 0x1, P5 ;  /* 0x00005b00071faa11 */ /* 0x000fe200028f0c06 */
[----:B------:R-:W-:Y:S01]  /*b460*/  IMAD.U32 R6, RZ, RZ, UR7 ;  /* 0x00000007ff067e24 */ /* 0x000fe2000f8e00ff */
[----:B------:R-:W-:Y:S01]  /*b470*/  @!P1 IADD3.X R7, R165, UR7, RZ, P0, !PT ;  /* 0x00000007a5079c10 */ /* 0x000fe200087fe4ff */
[----:B------:R-:W-:Y:S01]  /*b480*/  @!UP0 UIADD3.X UR9, UR24, UR7, URZ, UP1, !UPT ;  /* 0x0000000718098290 */ /* 0x000fe20008ffe43f */
[----:B------:R-:W-:Y:S02]  /*b490*/  @!P1 LEA R26, P0, R10, c[0x0][0x168], 0x1 ;  /* 0x00005a000a1a9a11 */ /* 0x000fe400078008ff */
[----:B------:R-:W-:-:S02]  /*b4a0*/  @!P3 IADD3 R16, P6, P5, R166, UR25, R8 ;  /* 0x00000019a610bc10 */ /* 0x000fc4000fdde008 */
[----:B------:R-:W-:Y:S01]  /*b4b0*/  @!P1 LEA.HI.X R27, R10, c[0x0][0x16c], R7, 0x1, P0 ;  /* 0x00005b000a1b9a11 */ /* 0x000fe200000f0c07 */
[----:B------:R-:W-:Y:S01]  /*b4c0*/  IMAD.U32 R7, RZ, RZ, UR7 ;  /* 0x00000007ff077e24 */ /* 0x000fe2000f8e00ff */
[C---:B------:R-:W-:Y:S02]  /*b4d0*/  @!P3 IADD3.X R15, R165.reuse, UR24, R6, P6, P5 ;  /* 0x00000018a50fbc10 */ /* 0x040fe4000b7ea406 */
[----:B------:R-:W-:Y:S02]  /*b4e0*/  @!P2 IADD3 R12, P5, P0, R166, UR25, R8 ;  /* 0x00000019a60cac10 */ /* 0x000fe4000f8be008 */
[----:B------:R-:W-:Y:S02]  /*b4f0*/  @!P3 LEA R176, P6, R16, c[0x0][0x168], 0x1 ;  /* 0x00005a0010b0ba11 */ /* 0x000fe400078c08ff */
[----:B------:R-:W-:Y:S02]  /*b500*/  @!P2 IADD3.X R10, R165, UR24, R6, P5, P0 ;  /* 0x00000018a50aac10 */ /* 0x000fe4000afe0406 */
[----:B------:R-:W-:-:S02]  /*b510*/  @!P2 LEA R24, P0, R12, c[0x0][0x168], 0x1 ;  /* 0x00005a000c18aa11 */ /* 0x000fc400078008ff */
[----:B------:R-:W-:Y:S02]  /*b520*/  @!P4 LEA R188, P5, R8, R249, 0x1 ;  /* 0x000000f908bcc211 */ /* 0x000fe400078a08ff */
[----:B------:R-:W-:Y:S01]  /*b530*/  @!P2 LEA.HI.X R25, R12, c[0x0][0x16c], R10, 0x1, P0 ;  /* 0x00005b000c19aa11 */ /* 0x000fe200000f0c0a */
[----:B------:R-:W-:Y:S01]  /*b540*/  IMAD.U32 R10, RZ, RZ, UR5 ;  /* 0x00000005ff0a7e24 */ /* 0x000fe2000f8e00ff */
[----:B------:R-:W-:Y:S02]  /*b550*/  @!P4 LEA.HI.X R189, R8, R248, R7, 0x1, P5 ;  /* 0x000000f808bdc211 */ /* 0x000fe400028f0c07 */
[----:B------:R-:W-:Y:S01]  /*b560*/  @!P1 IADD3 R7, P5, P0, R166, UR25, R8 ;  /* 0x00000019a6079c10 */ /* 0x000fe2000f8be008 */
[----:B------:R-:W-:Y:S01]  /*b570*/  IMAD.U32 R8, RZ, RZ, UR6 ;  /* 0x00000006ff087e24 */ /* 0x000fe2000f8e00ff */
[----:B------:R-:W-:Y:S01]  /*b580*/  @!P3 LEA.HI.X R177, R16, c[0x0][0x16c], R15, 0x1, P6 ;  /* 0x00005b0010b1ba11 */ /* 0x000fe200030f0c0f */
[----:B------:R-:W-:Y:S01]  /*b590*/  @!PT LDS RZ, [RZ] ;  /* 0x00000000fffff984 */ /* 0x000fe20000000800 */
[----:B------:R-:W-:Y:S01]  /*b5a0*/  @!PT LDS RZ, [RZ] ;  /* 0x00000000fffff984 */ /* 0x000fe20000000800 */
[----:B------:R-:W-:Y:S01]  /*b5b0*/  @!PT LDS RZ, [RZ] ;  /* 0x00000000fffff984 */ /* 0x000fe20000000800 */
[----:B------:R2:W-:Y:S01]  /*b5c0*/  @!P4 LDGSTS.E.BYPASS.LTC128B.128 [R243+0x8000], [R188.64] ;  /* 0x08000000bcf3cfae */ /* 0x0005e2000b901d62 */
[----:B------:R-:W-:-:S02]  /*b5d0*/  @!P1 IADD3.X R6, R165, UR24, R6, P5, P0 ;  /* 0x00000018a5069c10 */ /* 0x000fc4000afe0406 */
[C---:B------:R-:W-:Y:S01]  /*b5e0*/  @!P4 LEA R174, P6, R10.reuse, R249, 0x1 ;  /* 0x000000f90aaec211 */ /* 0x040fe200078c08ff */
[----:B------:R1:W-:Y:S01]  /*b5f0*/  @P3 STS.128 [R243+0xa000], RZ ;  /* 0x00a000fff3003388 */ /* 0x0003e20000000c00 */
[C---:B------:R-:W-:Y:S02]  /*b600*/  @!P1 LEA R18, P0, R7.reuse, c[0x0][0x168], 0x1 ;  /* 0x00005a0007129a11 */ /* 0x040fe400078008ff */
        /* <DEDUP_REMOVED lines=15> */
[C---:B------:R-:W-:Y:S01]  /*b700*/  @!P3 LEA R172, P5, R10.reuse, c[0x0][0x168], 0x1 ;  /* 0x00005a000aacba11 */ /* 0x040fe200078a08ff */
[----:B------:R1:W-:Y:S01]  /*b710*/  @P1 STS.128 [R243+0xe000], RZ ;  /* 0x00e000fff3001388 */ /* 0x0003e20000000c00 */
[C---:B------:R-:W-:Y:S02]  /*b720*/  @!P2 LEA R16, P0, R7.reuse, c[0x0][0x168], 0x1 ;  /* 0x00005a000710aa11 */ /* 0x040fe400078008ff */
        /* <DEDUP_REMOVED lines=12> */
[CC--:B------:R-:W-:Y:S01]  /*b7f0*/  @!P4 LEA R200, P5, R7.reuse, R249.reuse, 0x1 ;  /* 0x000000f907c8c211 */ /* 0x0c0fe200078a08ff */
[----:B------:R-:W-:Y:S01]  /*b800*/  UIADD3.X UR6, UR24, UR6, URZ, UP0, !UPT ;  /* 0x0000000618067290 */ /* 0x000fe200087fe43f */
[C---:B------:R-:W-:Y:S02]  /*b810*/  @!P1 LEA R190, P0, R10.reuse, c[0x0][0x168], 0x1 ;  /* 0x00005a000abe9a11 */ /* 0x040fe400078008ff */
[----:B------:R-:W-:Y:S01]  /*b820*/  @!P4 LEA.HI.X R201, R7, R248, R6, 0x1, P5 ;  /* 0x000000f807c9c211 */ /* 0x000fe200028f0c06 */
[----:B------:R-:W-:Y:S01]  /*b830*/  IMAD.U32 R7, RZ, RZ, UR5 ;  /* 0x00000005ff077e24 */ /* 0x000fe2000f8e00ff */
[----:B------:R-:W-:Y:S01]  /*b840*/  @!P1 LEA.HI.X R191, R10, c[0x0][0x16c], R8, 0x1, P0 ;  /* 0x00005b000abf9a11 */ /* 0x000fe200000f0c08 */
[----:B------:R-:W-:Y:S01]  /*b850*/  IMAD.U32 R6, RZ, RZ, UR6 ;  /* 0x00000006ff067e24 */ /* 0x000fe2000f8e00ff */
[----:B------:R-:W-:Y:S01]  /*b860*/  @!P3 IADD3 R10, P5, R166, UR5, RZ ;  /* 0x00000005a60abc10 */ /* 0x000fe2000ffbe0ff */
[----:B------:R-:W-:Y:S01]  /*b870*/  @!PT LDS RZ, [RZ] ;  /* 0x00000000fffff984 */ /* 0x000fe20000000800 */
[----:B------:R-:W-:Y:S01]  /*b880*/  @!PT LDS RZ, [RZ] ;  /* 0x00000000fffff984 */ /* 0x000fe20000000800 */
[----:B------:R-:W-:Y:S01]  /*b890*/  @!PT LDS RZ, [RZ] ;  /* 0x00000000fffff984 */ /* 0x000fe20000000800 */
[----:B------:R1:W-:Y:S01]  /*b8a0*/  @!P4 LDGSTS.E.BYPASS.LTC128B.128 [R243+0x8800], [R200.64] ;  /* 0x08800000c8f3cfae */ /* 0x0003e2000b901d62 */
[----:B------:R-:W-:-:S02]  /*b8b0*/  @!P4 LEA R202, P6, R7, R249, 0x1 ;  /* 0x000000f907cac211 */ /* 0x000fc400078c08ff */
[----:B------:R-:W-:Y:S01]  /*b8c0*/  @!P2 IADD3 R8, P0, R166, UR5, RZ ;  /* 0x00000005a608ac10 */ /* 0x000fe2000ff1e0ff */
[----:B------:R1:W-:Y:S01]  /*b8d0*/  @P3 STS.128 [R243+0xa800], RZ ;  /* 0x00a800fff3003388 */ /* 0x0003e20000000c00 */
[----:B------:R-:W-:Y:S02]  /*b8e0*/  @!P4 LEA.HI.X R203, R7, R248, R6, 0x1, P6 ;  /* 0x000000f807cbc211 */ /* 0x000fe400030f0c06 */
[C---:B------:R-:W-:Y:S01]  /*b8f0*/  @!P3 IADD3.X R7, R165.reuse, UR6, RZ, P5, !PT ;  /* 0x00000006a507bc10 */ /* 0x040fe2000affe4ff */
[----:B------:R-:W-:Y:S01]  /*b900*/  @!PT LDS RZ, [RZ] ;  /* 0x00000000fffff984 */ /* 0x000fe20000000800 */
[----:B------:R-:W-:Y:S01]  /*b910*/  @!PT LDS RZ, [RZ] ;  /* 0x00000000fffff984 */ /* 0x000fe20000000800 */
[----:B------:R-:W-:Y:S01]  /*b920*/  @!PT LDS RZ, [RZ] ;  /* 0x00000000fffff984 */ /* 0x000fe20000000800 */
[----:B------:R1:W-:Y:S01]  /*b930*/  @!P3 LDGSTS.E.BYPASS.LTC128B.128 [R243+0xa800], [R176.64+0x80] ;  /* 0x0a800080b0f3bfae */ /* 0x0003e2000b901d62 */
[----:B------:R-:W-:Y:S02]  /*b940*/  @!P3 LEA R206, P5, R10, c[0x0][0x168], 0x1 ;  /* 0x00005a000aceba11 */ /* 0x000fe400078a08ff */
[----:B------:R-:W-:Y:S01]  /*b950*/  @!P2 IADD3.X R6, R165, UR6, RZ, P0, !PT ;  /* 0x00000006a506ac10 */ /* 0x000fe200087fe4ff */
[----:B------:R1:W-:Y:S01]  /*b960*/  @P2 STS.128 [R243+0xc800], RZ ;  /* 0x00c800fff3002388 */ /* 0x0003e20000000c00 */
[----:B--2---:R-:W-:-:S02]  /*b970*/  @!P2 LEA R188, P0, R8, c[0x0][0x168], 0x1 ;  /* 0x00005a0008bcaa11 */ /* 0x004fc400078008ff */
        /* <DEDUP_REMOVED lines=56> */
.L_x_2515:
[----:B------:R-:W-:Y:S05]  /*bd00*/  BSYNC B0 ;  /* 0x0000000000007941 */ /* 0x000fea0003800000 */
.L_x_2514:
[----:B------:R-:W0:Y:S01]  /*bd10*/  LDGDEPBAR ;  /* 0x00000000000079af */ /* 0x000e220000000000 */
[----:B--2---:R-:W-:Y:S02]  /*bd20*/  IMAD.U32 R7, RZ, RZ, UR12 ;  /* 0x0000000cff077e24 */ /* 0x004fe4000f8e00ff */
[----:B------:R-:W-:-:S03]  /*bd30*/  IMAD.U32 R6, RZ, RZ, UR7 ;  /* 0x00000007ff067e24 */ /* 0x000fc6000f8e00ff */
[----:B------:R-:W-:-:S04]  /*bd40*/  LEA R249, P0, R7, R249, 0x1 ;  /* 0x000000f907f97211 */ /* 0x000fc800078008ff */
[----:B------:R-:W-:Y:S02]  /*bd50*/  LEA.HI.X R248, R7, R248, R6, 0x1, P0 ;  /* 0x000000f807f87211 */ /* 0x000fe400000f0c06 */
.L_x_2511:
        /* <DEDUP_REMOVED lines=46> */
[----:B------:R-:W-:-:S04]  /*c040*/  FSEL R171, R171, RZ, P1 ;  /* 0x000000ffabab7208 */ /* 0x000fc80000800000 */
[----:B------:R-:W-:Y:S01]  /*c050*/  FSEL R181, R181, RZ, P0 ;  /* 0x000000ffb5b57208 */ /* 0x000fe20000000000 */
[--C-:B------:R-:W-:Y:S02]  /*c060*/  FFMA.FTZ R174, R2, c[0x0][0x23c], -R171.reuse ;  /* 0x00008f0002ae7a23 */ /* 0x100fe400000108ab */
[----:B------:R-:W-:Y:S02]  /*c070*/  FFMA.FTZ R166, R14, c[0x0][0x23c], -R171 ;  /* 0x00008f000ea67a23 */ /* 0x000fe400000108ab */
[--C-:B------:R-:W-:Y:S01]  /*c080*/  FFMA.FTZ R2, R5, c[0x0][0x23c], -R181.reuse ;  /* 0x00008f0005027a23 */ /* 0x100fe200000108b5 */
[----:B------:R-:W-:Y:S01]  /*c090*/  FSEL R5, R176, RZ, P1 ;  /* 0x000000ffb0057208 */ /* 0x000fe20000800000 */
[--C-:B------:R-:W-:Y:S01]  /*c0a0*/  FFMA.FTZ R165, R0, c[0x0][0x23c], -R181.reuse ;  /* 0x00008f0000a57a23 */ /* 0x100fe200000108b5 */
[----:B------:R-:W-:Y:S01]  /*c0b0*/  MUFU.EX2 R174, R174 ;  /* 0x000000ae00ae7308 */ /* 0x000fe20000000800 */
[----:B------:R-:W-:Y:S02]  /*c0c0*/  FFMA.FTZ R0, R13, c[0x0][0x23c], -R181 ;  /* 0x00008f000d007a23 */ /* 0x000fe400000108b5 */
[----:B------:R-:W1:Y:S01]  /*c0d0*/  LDSM.16.MT88.4 R12, [R232+0x10000] ;  /* 0x01000000e80c783b */ /* 0x000e620000004200 */
[----:B------:R-:W-:-:S02]  /*c0e0*/  FADD.FTZ R5, R164, -R5 ;  /* 0x80000005a4057221 */ /* 0x000fc40000010000 */
[----:B------:R-:W-:Y:S01]  /*c0f0*/  FFMA.FTZ R164, R4, c[0x0][0x23c], -R181 ;  /* 0x00008f0004a47a23 */ /* 0x000fe200000108b5 */
[----:B------:R-:W-:Y:S01]  /*c100*/  FSEL R4, R175, RZ, P0 ;  /* 0x000000ffaf047208 */ /* 0x000fe20000000000 */
[--C-:B------:R-:W-:Y:S01]  /*c110*/  FFMA.FTZ R173, R9, c[0x0][0x23c], -R171.reuse ;  /* 0x00008f0009ad7a23 */ /* 0x100fe200000108ab */
[----:B------:R-:W-:Y:S01]  /*c120*/  MUFU.EX2 R166, R166 ;  /* 0x000000a600a67308 */ /* 0x000fe20000000800 */
[--C-:B------:R-:W-:Y:S02]  /*c130*/  FFMA.FTZ R172, R11, c[0x0][0x23c], -R171.reuse ;  /* 0x00008f000bac7a23 */ /* 0x100fe400000108ab */
[----:B------:R-:W-:Y:S01]  /*c140*/  FADD.FTZ R4, R3, -R4 ;  /* 0x8000000403047221 */ /* 0x000fe20000010000 */
[----:B------:R-:W2:Y:S01]  /*c150*/  LDSM.16.MT88.4 R8, [R229+0x10000] ;  /* 0x01000000e508783b */ /* 0x000ea20000004200 */
[----:B------:R-:W-:Y:S02]  /*c160*/  FMUL.FTZ R5, R5, c[0x0][0x23c] ;  /* 0x00008f0005057a20 */ /* 0x000fe40000410000 */
[----:B------:R-:W-:Y:S01]  /*c170*/  FMUL.FTZ R3, R4, c[0x0][0x23c] ;  /* 0x00008f0004037a20 */ /* 0x000fe20000410000 */
[----:B------:R-:W3:Y:S01]  /*c180*/  MUFU.EX2 R173, R173 ;  /* 0x000000ad00ad7308 */ /* 0x000ee20000000800 */
[----:B------:R-:W-:-:S02]  /*c190*/  FFMA.FTZ R188, R23, c[0x0][0x23c], -R171 ;  /* 0x00008f0017bc7a23 */ /* 0x000fc400000108ab */
[--C-:B------:R-:W-:Y:S02]  /*c1a0*/  FFMA.FTZ R189, R22, c[0x0][0x23c], -R181.reuse ;  /* 0x00008f0016bd7a23 */ /* 0x100fe400000108b5 */
[--C-:B------:R-:W-:Y:S02]  /*c1b0*/  FFMA.FTZ R190, R20, c[0x0][0x23c], -R181.reuse ;  /* 0x00008f0014be7a23 */ /* 0x100fe400000108b5 */
[----:B------:R-:W-:Y:S01]  /*c1c0*/  FFMA.FTZ R191, R21, c[0x0][0x23c], -R181 ;  /* 0x00008f0015bf7a23 */ /* 0x000fe200000108b5 */
[----:B------:R-:W4:Y:S01]  /*c1d0*/  MUFU.EX2 R172, R172 ;  /* 0x000000ac00ac7308 */ /* 0x000f220000000800 */
[----:B------:R-:W-:Y:S01]  /*c1e0*/  LDSM.16.MT88.4 R20, [R230+0x10800] ;  /* 0x01080000e614783b */ /* 0x000fe20000004200 */
[--C-:B------:R-:W-:Y:S02]  /*c1f0*/  FFMA.FTZ R185, R34, c[0x0][0x23c], -R171.reuse ;  /* 0x00008f0022b97a23 */ /* 0x100fe400000108ab */
[--C-:B------:R-:W-:Y:S02]  /*c200*/  FFMA.FTZ R186, R33, c[0x0][0x23c], -R171.reuse ;  /* 0x00008f0021ba7a23 */ /* 0x100fe400000108ab */
[----:B------:R-:W-:-:S02]  /*c210*/  FFMA.FTZ R187, R32, c[0x0][0x23c], -R171 ;  /* 0x00008f0020bb7a23 */ /* 0x000fc400000108ab */
[----:B------:R-:W-:Y:S01]  /*c220*/  MUFU.EX2 R165, R165 ;  /* 0x000000a500a57308 */ /* 0x000fe20000000800 */
[----:B---3--:R-:W-:Y:S01]  /*c230*/  F2FP.PACK_AB R4, R173, R174 ;  /* 0x000000aead04723e */ /* 0x008fe200000000ff */
[----:B------:R-:W-:Y:S01]  /*c240*/  FFMA.FTZ R192, R28, c[0x0][0x23c], -R181 ;  /* 0x00008f001cc07a23 */ /* 0x000fe200000108b5 */
[----:B------:R-:W-:Y:S01]  /*c250*/  LDSM.16.MT88.4 R32, [R229+0x12800] ;  /* 0x01280000e520783b */ /* 0x000fe20000004200 */
[--C-:B------:R-:W-:Y:S02]  /*c260*/  FFMA.FTZ R200, R204, c[0x0][0x23c], -R171.reuse ;  /* 0x00008f00ccc87a23 */ /* 0x100fe400000108ab */
[--C-:B------:R-:W-:Y:S01]  /*c270*/  FFMA.FTZ R199, R199, c[0x0][0x23c], -R171.reuse ;  /* 0x00008f00c7c77a23 */ /* 0x100fe200000108ab */
[----:B------:R-:W-:Y:S01]  /*c280*/  LDSM.16.MT88.4 R28, [R232+0x12800] ;  /* 0x01280000e81c783b */ /* 0x000fe20000004200 */
[----:B------:R-:W-:Y:S01]  /*c290*/  MUFU.EX2 R2, R2 ;  /* 0x0000000200027308 */ /* 0x000fe20000000800 */
[----:B----4-:R-:W-:Y:S01]  /*c2a0*/  F2FP.PACK_AB R6, R166, R172 ;  /* 0x000000aca606723e */ /* 0x010fe200000000ff */
[----:B------:R-:W-:-:S02]  /*c2b0*/  FFMA.FTZ R198, R198, c[0x0][0x23c], -R171 ;  /* 0x00008f00c6c67a23 */ /* 0x000fc400000108ab */
[----:B------:R-:W-:Y:S02]  /*c2c0*/  FFMA.FTZ R197, R197, c[0x0][0x23c], -R171 ;  /* 0x00008f00c5c57a23 */ /* 0x000fe400000108ab */
[--C-:B------:R-:W-:Y:S02]  /*c2d0*/  FFMA.FTZ R196, R196, c[0x0][0x23c], -R181.reuse ;  /* 0x00008f00c4c47a23 */ /* 0x100fe400000108b5 */
[----:B------:R-:W-:Y:S01]  /*c2e0*/  MUFU.EX2 R0, R0 ;  /* 0x0000000000007308 */ /* 0x000fe20000000800 */
[--C-:B------:R-:W-:Y:S02]  /*c2f0*/  FFMA.FTZ R195, R195, c[0x0][0x23c], -R181.reuse ;  /* 0x00008f00c3c37a23 */ /* 0x100fe400000108b5 */
[--C-:B------:R-:W-:Y:S02]  /*c300*/  FFMA.FTZ R194, R194, c[0x0][0x23c], -R181.reuse ;  /* 0x00008f00c2c27a23 */ /* 0x100fe400000108b5 */
[----:B------:R-:W-:Y:S02]  /*c310*/  FFMA.FTZ R193, R193, c[0x0][0x23c], -R181 ;  /* 0x00008f00c1c17a23 */ /* 0x000fe400000108b5 */
[--C-:B------:R-:W-:Y:S01]  /*c320*/  FFMA.FTZ R184, R184, c[0x0][0x23c], -R171.reuse ;  /* 0x00008f00b8b87a23 */ /* 0x100fe200000108ab */
[----:B------:R-:W3:Y:S01]  /*c330*/  MUFU.EX2 R164, R164 ;  /* 0x000000a400a47308 */ /* 0x000ee20000000800 */
[----:B------:R-:W-:-:S02]  /*c340*/  FFMA.FTZ R183, R183, c[0x0][0x23c], -R171 ;  /* 0x00008f00b7b77a23 */ /* 0x000fc400000108ab */
[--C-:B------:R-:W-:Y:S02]  /*c350*/  FFMA.FTZ R201, R170, c[0x0][0x23c], -R171.reuse ;  /* 0x00008f00aac97a23 */ /* 0x100fe400000108ab */
[----:B------:R-:W-:Y:S02]  /*c360*/  FFMA.FTZ R202, R169, c[0x0][0x23c], -R171 ;  /* 0x00008f00a9ca7a23 */ /* 0x000fe400000108ab */
[--C-:B------:R-:W-:Y:S01]  /*c370*/  FFMA.FTZ R203, R168, c[0x0][0x23c], -R181.reuse ;  /* 0x00008f00a8cb7a23 */ /* 0x100fe200000108b5 */
[----:B------:R4:W5:Y:S01]  /*c380*/  MUFU.EX2 R177, R5 ;  /* 0x0000000500b17308 */ /* 0x0009620000000800 */
[--C-:B------:R-:W-:Y:S01]  /*c390*/  FFMA.FTZ R182, R182, c[0x0][0x23c], -R181.reuse ;  /* 0x00008f00b6b67a23 */ /* 0x100fe200000108b5 */
[----:B------:R-:W-:Y:S01]  /*c3a0*/  LDSM.16.MT88.4 R168, [R232+0x11800] ;  /* 0x01180000e8a8783b */ /* 0x000fe20000004200 */
[--C-:B------:R-:W-:Y:S02]  /*c3b0*/  FFMA.FTZ R178, R178, c[0x0][0x23c], -R181.reuse ;  /* 0x00008f00b2b27a23 */ /* 0x100fe400000108b5 */
[----:B------:R-:W-:-:S03]  /*c3c0*/  FFMA.FTZ R179, R179, c[0x0][0x23c], -R181 ;  /* 0x00008f00b3b37a23 */ /* 0x000fc600000108b5 */
[----:B------:R-:W1:Y:S01]  /*c3d0*/  MUFU.EX2 R3, R3 ;  /* 0x0000000300037308 */ /* 0x000e620000000800 */
[----:B---3--:R-:W-:Y:S02]  /*c3e0*/  F2FP.PACK_AB R7, R164, R0 ;  /* 0x00000000a407723e */ /* 0x008fe400000000ff */
[----:B----4-:R-:W-:Y:S01]  /*c3f0*/  F2FP.PACK_AB R5, R2, R165 ;  /* 0x000000a50205723e */ /* 0x010fe200000000ff */
[----:B-----5:R-:W-:-:S04]  /*c400*/  FMUL.FTZ R160, R160, R177 ;  /* 0x000000b1a0a07220 */ /* 0x020fc80000410000 */
[----:B------:R-:W3:Y:S01]  /*c410*/  MUFU.EX2 R185, R185 ;  /* 0x000000b900b97308 */ /* 0x000ee20000000800 */
[-C--:B------:R-:W-:Y:S02]  /*c420*/  FMUL.FTZ R161, R161, R177.reuse ;  /* 0x000000b1a1a17220 */ /* 0x080fe40000410000 */
[-C--:B------:R-:W-:Y:S02]  /*c430*/  FMUL.FTZ R156, R156, R177.reuse ;  /* 0x000000b19c9c7220 */ /* 0x080fe40000410000 */
[----:B------:R-:W-:Y:S02]  /*c440*/  FMUL.FTZ R157, R157, R177 ;  /* 0x000000b19d9d7220 */ /* 0x000fe40000410000 */
[-C--:B-1----:R-:W-:Y:S01]  /*c450*/  FMUL.FTZ R162, R162, R3.reuse ;  /* 0x00000003a2a27220 */ /* 0x082fe20000410000 */
[----:B------:R-:W-:Y:S01]  /*c460*/  MUFU.EX2 R186, R186 ;  /* 0x000000ba00ba7308 */ /* 0x000fe20000000800 */
[-C--:B------:R-:W-:Y:S02]  /*c470*/  FMUL.FTZ R163, R163, R3.reuse ;  /* 0x00000003a3a37220 */ /* 0x080fe40000410000 */
[----:B------:R-:W-:-:S02]  /*c480*/  FMUL.FTZ R158, R158, R3 ;  /* 0x000000039e9e7220 */ /* 0x000fc40000410000 */
[----:B------:R-:W-:Y:S02]  /*c490*/  FMUL.FTZ R159, R159, R3 ;  /* 0x000000039f9f7220 */ /* 0x000fe40000410000 */
[-C--:B------:R-:W-:Y:S01]  /*c4a0*/  FMUL.FTZ R152, R152, R177.reuse ;  /* 0x000000b198987220 */ /* 0x080fe20000410000 */
[C---:B------:R-:W-:Y:S01]  /*c4b0*/  HMMA.16816.F32 R160, R4.reuse, R12, R160 ;  /* 0x0000000c04a0723c */ /* 0x040fe200000018a0 */
        /* <DEDUP_REMOVED lines=11> */
[-C--:B------:R-:W-:Y:S01]  /*c570*/  FMUL.FTZ R144, R144, R177.reuse ;  /* 0x000000b190907220 */ /* 0x080fe20000410000 */
[C---:B------:R-:W-:Y:S01]  /*c580*/  HMMA.16816.F32 R152, R4.reuse, R16, R152 ;  /* 0x000000100498723c */ /* 0x040fe20000001898 */
[----:B------:R-:W-:Y:S01]  /*c590*/  FMUL.FTZ R145, R145, R177 ;  /* 0x000000b191917220 */ /* 0x000fe20000410000 */
[----:B------:R-:W4:Y:S01]  /*c5a0*/  MUFU.EX2 R189, R189 ;  /* 0x000000bd00bd7308 */ /* 0x000f220000000800 */
[-C--:B------:R-:W-:Y:S02]  /*c5b0*/  FMUL.FTZ R146, R146, R3.reuse ;  /* 0x0000000392927220 */ /* 0x080fe40000410000 */
[----:B------:R-:W-:Y:S02]  /*c5c0*/  FMUL.FTZ R147, R147, R3 ;  /* 0x0000000393937220 */ /* 0x000fe40000410000 */
[-C--:B------:R-:W-:Y:S01]  /*c5d0*/  FMUL.FTZ R140, R140, R177.reuse ;  /* 0x000000b18c8c7220 */ /* 0x080fe20000410000 */
[----:B------:R-:W-:Y:S01]  /*c5e0*/  HMMA.16816.F32 R148, R4, R18, R148 ;  /* 0x000000120494723c */ /* 0x000fe20000001894 */
[----:B------:R-:W-:Y:S01]  /*c5f0*/  FMUL.FTZ R141, R141, R177 ;  /* 0x000000b18d8d7220 */ /* 0x000fe20000410000 */
[----:B------:R-:W5:Y:S01]  /*c600*/  LDSM.16.MT88.4 R16, [R232+0x12000] ;  /* 0x01200000e810783b */ /* 0x000f620000004200 */
[-C--:B------:R-:W-:Y:S01]  /*c610*/  FMUL.FTZ R142, R142, R3.reuse ;  /* 0x000000038e8e7220 */ /* 0x080fe20000410000 */
[----:B------:R-:W1:Y:S01]  /*c620*/  MUFU.EX2 R190, R190 ;  /* 0x000000be00be7308 */ /* 0x000e620000000800 */
[----:B------:R-:W-:-:S02]  /*c630*/  FMUL.FTZ R143, R143, R3 ;  /* 0x000000038f8f7220 */ /* 0x000fc40000410000 */
[-C--:B------:R-:W-:Y:S01]  /*c640*/  FMUL.FTZ R136, R136, R177.reuse ;  /* 0x000000b188887220 */ /* 0x080fe20000410000 */
[C---:B--2---:R-:W-:Y:S01]  /*c650*/  HMMA.16816.F32 R144, R4.reuse, R8, R144 ;  /* 0x000000080490723c */ /* 0x044fe20000001890 */
[----:B------:R-:W-:Y:S02]  /*c660*/  FMUL.FTZ R137, R137, R177 ;  /* 0x000000b189897220 */ /* 0x000fe40000410000 */
[-C--:B------:R-:W-:Y:S01]  /*c670*/  FMUL.FTZ R138, R138, R3.reuse ;  /* 0x000000038a8a7220 */ /* 0x080fe20000410000 */
[----:B------:R-:W-:Y:S01]  /*c680*/  MUFU.EX2 R191, R191 ;  /* 0x000000bf00bf7308 */ /* 0x000fe20000000800 */
[----:B------:R-:W-:Y:S02]  /*c690*/  FMUL.FTZ R139, R139, R3 ;  /* 0x000000038b8b7220 */ /* 0x000fe40000410000 */
[-C--:B------:R-:W-:Y:S01]  /*c6a0*/  FMUL.FTZ R132, R132, R177.reuse ;  /* 0x000000b184847220 */ /* 0x080fe20000410000 */
[----:B------:R-:W-:Y:S01]  /*c6b0*/  HMMA.16816.F32 R140, R4, R10, R140 ;  /* 0x0000000a048c723c */ /* 0x000fe2000000188c */
[----:B------:R-:W-:Y:S01]  /*c6c0*/  FMUL.FTZ R133, R133, R177 ;  /* 0x000000b185857220 */ /* 0x000fe20000410000 */
[----:B------:R-:W2:Y:S01]  /*c6d0*/  LDSM.16.MT88.4 R8, [R230+0x12000] ;  /* 0x01200000e608783b */ /* 0x000ea20000004200 */
[-C--:B------:R-:W-:Y:S01]  /*c6e0*/  FMUL.FTZ R134, R134, R3.reuse ;  /* 0x0000000386867220 */ /* 0x080fe20000410000 */
[----:B------:R-:W2:Y:S01]  /*c6f0*/  MUFU.EX2 R192, R192 ;  /* 0x000000c000c07308 */ /* 0x000ea20000000800 */
[----:B------:R-:W-:-:S02]  /*c700*/  FMUL.FTZ R135, R135, R3 ;  /* 0x0000000387877220 */ /* 0x000fc40000410000 */
[-C--:B------:R-:W-:Y:S01]  /*c710*/  FMUL.FTZ R36, R36, R177.reuse ;  /* 0x000000b124247220 */ /* 0x080fe20000410000 */
[C---:B-1----:R-:W-:Y:S01]  /*c720*/  HMMA.16816.F32 R136, R4.reuse, R12, R136 ;  /* 0x0000000c0488723c */ /* 0x042fe20000001888 */
[----:B------:R-:W-:Y:S02]  /*c730*/  FMUL.FTZ R37, R37, R177 ;  /* 0x000000b125257220 */ /* 0x000fe40000410000 */
[-C--:B------:R-:W-:Y:S01]  /*c740*/  FMUL.FTZ R38, R38, R3.reuse ;  /* 0x0000000326267220 */ /* 0x080fe20000410000 */
[----:B------:R-:W1:Y:S01]  /*c750*/  MUFU.EX2 R200, R200 ;  /* 0x000000c800c87308 */ /* 0x000e620000000800 */
[----:B------:R-:W-:Y:S02]  /*c760*/  FMUL.FTZ R39, R39, R3 ;  /* 0x0000000327277220 */ /* 0x000fe40000410000 */
[-C--:B------:R-:W-:Y:S01]  /*c770*/  FMUL.FTZ R40, R40, R177.reuse ;  /* 0x000000b128287220 */ /* 0x080fe20000410000 */
[----:B------:R-:W-:Y:S01]  /*c780*/  HMMA.16816.F32 R132, R4, R14, R132 ;  /* 0x0000000e0484723c */ /* 0x000fe20000001884 */
[----:B------:R-:W1:Y:S01]  /*c790*/  LDSM.16.MT88.4 R12, [R229+0x12000] ;  /* 0x01200000e50c783b */ /* 0x000e620000004200 */
[----:B------:R-:W-:-:S02]  /*c7a0*/  FMUL.FTZ R41, R41, R177 ;  /* 0x000000b129297220 */ /* 0x000fc40000410000 */
[-C--:B------:R-:W-:Y:S01]  /*c7b0*/  FMUL.FTZ R42, R42, R3.reuse ;  /* 0x000000032a2a7220 */ /* 0x080fe20000410000 */
[----:B------:R-:W-:Y:S01]  /*c7c0*/  MUFU.EX2 R199, R199 ;  /* 0x000000c700c77308 */ /* 0x000fe20000000800 */
[----:B------:R-:W-:Y:S02]  /*c7d0*/  FMUL.FTZ R43, R43, R3 ;  /* 0x000000032b2b7220 */ /* 0x000fe40000410000 */
[-C--:B------:R-:W-:Y:S02]  /*c7e0*/  FMUL.FTZ R44, R44, R177.reuse ;  /* 0x000000b12c2c7220 */ /* 0x080fe40000410000 */
[----:B------:R-:W-:Y:S01]  /*c7f0*/  FMUL.FTZ R45, R45, R177 ;  /* 0x000000b12d2d7220 */ /* 0x000fe20000410000 */
[----:B-----5:R-:W-:Y:S01]  /*c800*/  HMMA.16816.F32 R36, R4, R16, R36 ;  /* 0x000000100424723c */ /* 0x020fe20000001824 */
[-C--:B------:R-:W-:Y:S01]  /*c810*/  FMUL.FTZ R46, R46, R3.reuse ;  /* 0x000000032e2e7220 */ /* 0x080fe20000410000 */
[----:B------:R-:W-:Y:S01]  /*c820*/  MUFU.EX2 R198, R198 ;  /* 0x000000c600c67308 */ /* 0x000fe20000000800 */
[----:B------:R-:W-:-:S02]  /*c830*/  FMUL.FTZ R47, R47, R3 ;  /* 0x000000032f2f7220 */ /* 0x000fc40000410000 */
[-C--:B------:R-:W-:Y:S02]  /*c840*/  FMUL.FTZ R48, R48, R177.reuse ;  /* 0x000000b130307220 */ /* 0x080fe40000410000 */
[----:B------:R-:W-:Y:S01]  /*c850*/  FMUL.FTZ R49, R49, R177 ;  /* 0x000000b131317220 */ /* 0x000fe20000410000 */
[C---:B------:R-:W-:Y:S01]  /*c860*/  HMMA.16816.F32 R40, R4.reuse, R18, R40 ;  /* 0x000000120428723c */ /* 0x040fe20000001828 */
[-C--:B------:R-:W-:Y:S01]  /*c870*/  FMUL.FTZ R50, R50, R3.reuse ;  /* 0x0000000332327220 */ /* 0x080fe20000410000 */
[----:B------:R-:W5:Y:S01]  /*c880*/  LDSM.16.MT88.4 R16, [R228+0x12000] ;  /* 0x01200000e410783b */ /* 0x000f620000004200 */
[----:B------:R-:W-:Y:S01]  /*c890*/  FMUL.FTZ R51, R51, R3 ;  /* 0x0000000333337220 */ /* 0x000fe20000410000 */
[----:B------:R-:W-:Y:S01]  /*c8a0*/  MUFU.EX2 R197, R197 ;  /* 0x000000c500c57308 */ /* 0x000fe20000000800 */
[-C--:B------:R-:W-:Y:S02]  /*c8b0*/  FMUL.FTZ R52, R52, R177.reuse ;  /* 0x000000b134347220 */ /* 0x080fe40000410000 */
[----:B------:R-:W-:Y:S01]  /*c8c0*/  FMUL.FTZ R53, R53, R177 ;  /* 0x000000b135357220 */ /* 0x000fe20000410000 */
[----:B--2---:R-:W-:Y:S01]  /*c8d0*/  HMMA.16816.F32 R44, R4, R8, R44 ;  /* 0x00000008042c723c */ /* 0x004fe2000000182c */
[----:B------:R-:W-:-:S02]  /*c8e0*/  FMUL.FTZ R54, R54, R3 ;  /* 0x0000000336367220 */ /* 0x000fc40000410000 */
[----:B------:R-:W-:Y:S01]  /*c8f0*/  FMUL.FTZ R55, R55, R3 ;  /* 0x0000000337377220 */ /* 0x000fe20000410000 */
[----:B------:R-:W2:Y:S01]  /*c900*/  MUFU.EX2 R196, R196 ;  /* 0x000000c400c47308 */ /* 0x000ea20000000800 */
[-C--:B------:R-:W-:Y:S02]  /*c910*/  FMUL.FTZ R56, R56, R177.reuse ;  /* 0x000000b138387220 */ /* 0x080fe40000410000 */
[----:B------:R-:W-:Y:S01]  /*c920*/  FMUL.FTZ R57, R57, R177 ;  /* 0x000000b139397220 */ /* 0x000fe20000410000 */
[----:B------:R-:W-:Y:S01]  /*c930*/  HMMA.16816.F32 R48, R4, R10, R48 ;  /* 0x0000000a0430723c */ /* 0x000fe20000001830 */
[-C--:B------:R-:W-:Y:S01]  /*c940*/  FMUL.FTZ R58, R58, R3.reuse ;  /* 0x000000033a3a7220 */ /* 0x080fe20000410000 */
[----:B------:R-:W2:Y:S01]  /*c950*/  LDSM.16.MT88.4 R8, [R232+0x14000] ;  /* 0x01400000e808783b */ /* 0x000ea20000004200 */
[----:B------:R-:W-:Y:S01]  /*c960*/  FMUL.FTZ R59, R59, R3 ;  /* 0x000000033b3b7220 */ /* 0x000fe20000410000 */
[----:B------:R-:W2:Y:S01]  /*c970*/  MUFU.EX2 R195, R195 ;  /* 0x000000c300c37308 */ /* 0x000ea20000000800 */
[----:B------:R-:W-:-:S02]  /*c980*/  FMUL.FTZ R60, R60, R177 ;  /* 0x000000b13c3c7220 */ /* 0x000fc40000410000 */
[----:B------:R-:W-:Y:S01]  /*c990*/  FMUL.FTZ R61, R61, R177 ;  /* 0x000000b13d3d7220 */ /* 0x000fe20000410000 */
[C---:B-1----:R-:W-:Y:S01]  /*c9a0*/  HMMA.16816.F32 R52, R4.reuse, R12, R52 ;  /* 0x0000000c0434723c */ /* 0x042fe20000001834 */
[-C--:B------:R-:W-:Y:S02]  /*c9b0*/  FMUL.FTZ R62, R62, R3.reuse ;  /* 0x000000033e3e7220 */ /* 0x080fe40000410000 */
[----:B------:R-:W-:Y:S01]  /*c9c0*/  FMUL.FTZ R63, R63, R3 ;  /* 0x000000033f3f7220 */ /* 0x000fe20000410000 */
[----:B------:R-:W-:Y:S01]  /*c9d0*/  MUFU.EX2 R194, R194 ;  /* 0x000000c200c27308 */ /* 0x000fe20000000800 */
[-C--:B------:R-:W-:Y:S02]  /*c9e0*/  FMUL.FTZ R64, R64, R177.reuse ;  /* 0x000000b140407220 */ /* 0x080fe40000410000 */
[----:B------:R-:W-:Y:S01]  /*c9f0*/  FMUL.FTZ R65, R65, R177 ;  /* 0x000000b141417220 */ /* 0x000fe20000410000 */
[----:B------:R-:W-:Y:S01]  /*ca00*/  HMMA.16816.F32 R56, R4, R14, R56 ;  /* 0x0000000e0438723c */ /* 0x000fe20000001838 */
[----:B------:R-:W1:Y:S01]  /*ca10*/  LDSM.16.MT88.4 R12, [R230+0x14000] ;  /* 0x01400000e60c783b */ /* 0x000e620000004200 */
[----:B------:R-:W-:-:S02]  /*ca20*/  FMUL.FTZ R66, R66, R3 ;  /* 0x0000000342427220 */ /* 0x000fc40000410000 */
[----:B------:R-:W-:Y:S01]  /*ca30*/  FMUL.FTZ R67, R67, R3 ;  /* 0x0000000343437220 */ /* 0x000fe20000410000 */
[----:B------:R-:W1:Y:S01]  /*ca40*/  MUFU.EX2 R193, R193 ;  /* 0x000000c100c17308 */ /* 0x000e620000000800 */
[-C--:B------:R-:W-:Y:S02]  /*ca50*/  FMUL.FTZ R68, R68, R177.reuse ;  /* 0x000000b144447220 */ /* 0x080fe40000410000 */
[----:B------:R-:W-:Y:S02]  /*ca60*/  FMUL.FTZ R69, R69, R177 ;  /* 0x000000b145457220 */ /* 0x000fe40000410000 */
[-C--:B------:R-:W-:Y:S01]  /*ca70*/  FMUL.FTZ R70, R70, R3.reuse ;  /* 0x0000000346467220 */ /* 0x080fe20000410000 */
[----:B-----5:R-:W-:Y:S01]  /*ca80*/  HMMA.16816.F32 R60, R4, R16, R60 ;  /* 0x00000010043c723c */ /* 0x020fe2000000183c */
[----:B------:R-:W-:Y:S01]  /*ca90*/  FMUL.FTZ R71, R71, R3 ;  /* 0x0000000347477220 */ /* 0x000fe20000410000 */
[----:B------:R-:W5:Y:S01]  /*caa0*/  MUFU.EX2 R184, R184 ;  /* 0x000000b800b87308 */ /* 0x000f620000000800 */
[----:B------:R-:W-:-:S02]  /*cab0*/  FMUL.FTZ R72, R72, R177 ;  /* 0x000000b148487220 */ /* 0x000fc40000410000 */
[----:B------:R-:W-:Y:S02]  /*cac0*/  FMUL.FTZ R73, R73, R177 ;  /* 0x000000b149497220 */ /* 0x000fe40000410000 */
[-C--:B------:R-:W-:Y:S01]  /*cad0*/  FMUL.FTZ R74, R74, R3.reuse ;  /* 0x000000034a4a7220 */ /* 0x080fe20000410000 */
[C---:B------:R-:W-:Y:S01]  /*cae0*/  HMMA.16816.F32 R64, R4.reuse, R18, R64 ;  /* 0x000000120440723c */ /* 0x040fe20000001840 */
[----:B------:R-:W-:Y:S01]  /*caf0*/  FMUL.FTZ R75, R75, R3 ;  /* 0x000000034b4b7220 */ /* 0x000fe20000410000 */
[----:B------:R-:W3:Y:S01]  /*cb00*/  LDSM.16.MT88.4 R16, [R229+0x14000] ;  /* 0x01400000e510783b */ /* 0x000ee20000004200 */
[-C--:B------:R-:W-:Y:S01]  /*cb10*/  FMUL.FTZ R76, R76, R177.reuse ;  /* 0x000000b14c4c7220 */ /* 0x080fe20000410000 */
[----:B------:R-:W-:Y:S01]  /*cb20*/  MUFU.EX2 R183, R183 ;  /* 0x000000b700b77308 */ /* 0x000fe20000000800 */
[----:B------:R-:W-:Y:S02]  /*cb30*/  FMUL.FTZ R77, R77, R177 ;  /* 0x000000b14d4d7220 */ /* 0x000fe40000410000 */
[-C--:B------:R-:W-:Y:S01]  /*cb40*/  FMUL.FTZ R78, R78, R3.reuse ;  /* 0x000000034e4e7220 */ /* 0x080fe20000410000 */
[----:B--2---:R-:W-:Y:S01]  /*cb50*/  HMMA.16816.F32 R68, R4, R8, R68 ;  /* 0x000000080444723c */ /* 0x004fe20000001844 */
[----:B------:R-:W-:-:S02]  /*cb60*/  FMUL.FTZ R79, R79, R3 ;  /* 0x000000034f4f7220 */ /* 0x000fc40000410000 */
        /* <DEDUP_REMOVED lines=8> */
[----:B------:R-:W-:Y:S01]  /*cbf0*/  MUFU.EX2 R202, R202 ;  /* 0x000000ca00ca7308 */ /* 0x000fe20000000800 */
        /* <DEDUP_REMOVED lines=12> */
[----:B------:R-:W1:Y:S01]  /*ccc0*/  MUFU.EX2 R182, R182 ;  /* 0x000000b600b67308 */ /* 0x000e620000000800 */
[----:B------:R-:W-:Y:S02]  /*ccd0*/  FMUL.FTZ R93, R93, R177 ;  /* 0x000000b15d5d7220 */ /* 0x000fe40000410000 */
[-C--:B------:R-:W-:Y:S02]  /*cce0*/  FMUL.FTZ R94, R94, R3.reuse ;  /* 0x000000035e5e7220 */ /* 0x080fe40000410000 */
[----:B------:R-:W-:Y:S01]  /*ccf0*/  FMUL.FTZ R95, R95, R3 ;  /* 0x000000035f5f7220 */ /* 0x000fe20000410000 */
[----:B---3--:R-:W-:Y:S01]  /*cd00*/  HMMA.16816.F32 R84, R4, R16, R84 ;  /* 0x000000100454723c */ /* 0x008fe20000001854 */
[-C--:B------:R-:W-:Y:S01]  /*cd10*/  FMUL.FTZ R96, R96, R177.reuse ;  /* 0x000000b160607220 */ /* 0x080fe20000410000 */
[----:B------:R-:W3:Y:S01]  /*cd20*/  MUFU.EX2 R178, R178 ;  /* 0x000000b200b27308 */ /* 0x000ee20000000800 */
[----:B------:R-:W-:-:S02]  /*cd30*/  FMUL.FTZ R97, R97, R177 ;  /* 0x000000b161617220 */ /* 0x000fc40000410000 */
[-C--:B------:R-:W-:Y:S02]  /*cd40*/  FMUL.FTZ R98, R98, R3.reuse ;  /* 0x0000000362627220 */ /* 0x080fe40000410000 */
[----:B------:R-:W-:Y:S01]  /*cd50*/  FMUL.FTZ R99, R99, R3 ;  /* 0x0000000363637220 */ /* 0x000fe20000410000 */
[C---:B------:R-:W-:Y:S01]  /*cd60*/  HMMA.16816.F32 R88, R4.reuse, R18, R88 ;  /* 0x000000120458723c */ /* 0x040fe20000001858 */
[-C--:B------:R-:W-:Y:S01]  /*cd70*/  FMUL.FTZ R100, R100, R177.reuse ;  /* 0x000000b164647220 */ /* 0x080fe20000410000 */
[----:B------:R-:W3:Y:S01]  /*cd80*/  LDSM.16.MT88.4 R16, [R230+0x16000] ;  /* 0x01600000e610783b */ /* 0x000ee20000004200 */
[----:B------:R-:W-:Y:S01]  /*cd90*/  FMUL.FTZ R101, R101, R177 ;  /* 0x000000b165657220 */ /* 0x000fe20000410000 */
[----:B------:R-:W1:Y:S01]  /*cda0*/  MUFU.EX2 R179, R179 ;  /* 0x000000b300b37308 */ /* 0x000e620000000800 */
[-C--:B------:R-:W-:Y:S02]  /*cdb0*/  FMUL.FTZ R102, R102, R3.reuse ;  /* 0x0000000366667220 */ /* 0x080fe40000410000 */
[----:B------:R-:W-:Y:S01]  /*cdc0*/  FMUL.FTZ R103, R103, R3 ;  /* 0x0000000367677220 */ /* 0x000fe20000410000 */
[----:B--2---:R-:W-:Y:S01]  /*cdd0*/  HMMA.16816.F32 R92, R4, R8, R92 ;  /* 0x00000008045c723c */ /* 0x004fe2000000185c */
[----:B------:R-:W-:-:S02]  /*cde0*/  FMUL.FTZ R104, R104, R177 ;  /* 0x000000b168687220 */ /* 0x000fc40000410000 */
[----:B------:R-:W-:Y:S02]  /*cdf0*/  FMUL.FTZ R105, R105, R177 ;  /* 0x000000b169697220 */ /* 0x000fe40000410000 */
[-C--:B------:R-:W-:Y:S02]  /*ce00*/  FMUL.FTZ R106, R106, R3.reuse ;  /* 0x000000036a6a7220 */ /* 0x080fe40000410000 */
[----:B------:R-:W-:Y:S01]  /*ce10*/  FMUL.FTZ R107, R107, R3 ;  /* 0x000000036b6b7220 */ /* 0x000fe20000410000 */
[----:B------:R-:W-:Y:S01]  /*ce20*/  HMMA.16816.F32 R96, R4, R10, R96 ;  /* 0x0000000a0460723c */ /* 0x000fe20000001860 */
[----:B------:R-:W2:Y:S01]  /*ce30*/  LDSM.16.MT88.4 R8, [R229+0x16000] ;  /* 0x01600000e508783b */ /* 0x000ea20000004200 */
[-C--:B------:R-:W-:Y:S02]  /*ce40*/  FMUL.FTZ R108, R108, R177.reuse ;  /* 0x000000b16c6c7220 */ /* 0x080fe40000410000 */
[----:B------:R-:W-:Y:S02]  /*ce50*/  FMUL.FTZ R109, R109, R177 ;  /* 0x000000b16d6d7220 */ /* 0x000fe40000410000 */
[----:B------:R-:W-:-:S02]  /*ce60*/  FMUL.FTZ R110, R110, R3 ;  /* 0x000000036e6e7220 */ /* 0x000fc40000410000 */
[C---:B-1----:R-:W-:Y:S01]  /*ce70*/  HMMA.16816.F32 R100, R4.reuse, R12, R100 ;  /* 0x0000000c0464723c */ /* 0x042fe20000001864 */
[----:B------:R-:W-:Y:S02]  /*ce80*/  FMUL.FTZ R111, R111, R3 ;  /* 0x000000036f6f7220 */ /* 0x000fe40000410000 */
[-C--:B------:R-:W-:Y:S02]  /*ce90*/  FMUL.FTZ R112, R112, R177.reuse ;  /* 0x000000b170707220 */ /* 0x080fe40000410000 */
[----:B------:R-:W-:Y:S02]  /*cea0*/  FMUL.FTZ R113, R113, R177 ;  /* 0x000000b171717220 */ /* 0x000fe40000410000 */
[-C--:B------:R-:W-:Y:S01]  /*ceb0*/  FMUL.FTZ R114, R114, R3.reuse ;  /* 0x0000000372727220 */ /* 0x080fe20000410000 */
[----:B------:R-:W-:Y:S01]  /*cec0*/  HMMA.16816.F32 R104, R4, R14, R104 ;  /* 0x0000000e0468723c */ /* 0x000fe20000001868 */
[----:B------:R-:W1:Y:S01]  /*ced0*/  LDSM.16.MT88.4 R12, [R228+0x16000] ;  /* 0x01600000e40c783b */ /* 0x000e620000004200 */
[----:B------:R-:W-:-:S02]  /*cee0*/  FMUL.FTZ R115, R115, R3 ;  /* 0x0000000373737220 */ /* 0x000fc40000410000 */
[-C--:B------:R-:W-:Y:S02]  /*cef0*/  FMUL.FTZ R116, R116, R177.reuse ;  /* 0x000000b174747220 */ /* 0x080fe40000410000 */
[----:B------:R-:W-:Y:S02]  /*cf00*/  FMUL.FTZ R117, R117, R177 ;  /* 0x000000b175757220 */ /* 0x000fe40000410000 */
[-C--:B------:R-:W-:Y:S02]  /*cf10*/  FMUL.FTZ R118, R118, R3.reuse ;  /* 0x0000000376767220 */ /* 0x080fe40000410000 */
[----:B------:R-:W-:Y:S01]  /*cf20*/  FMUL.FTZ R119, R119, R3 ;  /* 0x0000000377777220 */ /* 0x000fe20000410000 */
[----:B---3--:R-:W-:Y:S01]  /*cf30*/  HMMA.16816.F32 R108, R4, R16, R108 ;  /* 0x00000010046c723c */ /* 0x008fe2000000186c */
[-C--:B------:R-:W-:Y:S02]  /*cf40*/  FMUL.FTZ R120, R120, R177.reuse ;  /* 0x000000b178787220 */ /* 0x080fe40000410000 */
[----:B------:R-:W-:-:S02]  /*cf50*/  FMUL.FTZ R121, R121, R177 ;  /* 0x000000b179797220 */ /* 0x000fc40000410000 */
[-C--:B------:R-:W-:Y:S02]  /*cf60*/  FMUL.FTZ R122, R122, R3.reuse ;  /* 0x000000037a7a7220 */ /* 0x080fe40000410000 */
[----:B------:R-:W-:Y:S01]  /*cf70*/  FMUL.FTZ R123, R123, R3 ;  /* 0x000000037b7b7220 */ /* 0x000fe20000410000 */
[C---:B------:R-:W-:Y:S01]  /*cf80*/  HMMA.16816.F32 R112, R4.reuse, R18, R112 ;  /* 0x000000120470723c */ /* 0x040fe20000001870 */
[-C--:B------:R-:W-:Y:S01]  /*cf90*/  FMUL.FTZ R124, R124, R177.reuse ;  /* 0x000000b17c7c7220 */ /* 0x080fe20000410000 */
[----:B------:R-:W3:Y:S01]  /*cfa0*/  LDSM.16.MT88.4 R16, [R229+0x10800] ;  /* 0x01080000e510783b */ /* 0x000ee20000004200 */
[----:B------:R-:W-:Y:S02]  /*cfb0*/  FMUL.FTZ R125, R125, R177 ;  /* 0x000000b17d7d7220 */ /* 0x000fe40000410000 */
        /* <DEDUP_REMOVED lines=9> */
[----:B------:R-:W-:Y:S02]  /*d050*/  FFMA.FTZ R174, R251, R177, R174 ;  /* 0x000000b1fbae7223 */ /* 0x000fe400000100ae */
[----:B------:R-:W-:Y:S02]  /*d060*/  FFMA.FTZ R3, R250, R3, R165 ;  /* 0x00000003fa037223 */ /* 0x000fe400000100a5 */
[----:B------:R-:W-:-:S02]  /*d070*/  FADD.FTZ R173, R173, R174 ;  /* 0x000000aeadad7221 */ /* 0x000fc40000010000 */
[C---:B-1----:R-:W-:Y:S01]  /*d080*/  HMMA.16816.F32 R124, R4.reuse, R12, R124 ;  /* 0x0000000c047c723c */ /* 0x042fe2000000187c */
        /* <DEDUP_REMOVED lines=21> */
[----:B------:R-:W-:Y:S01]  /*d1e0*/  HMMA.16816.F32 R152, R4, R20, R152 ;  /* 0x000000140498723c */ /* 0x000fe20000001898 */
[----:B------:R-:W-:Y:S02]  /*d1f0*/  FADD.FTZ R188, R200, R188 ;  /* 0x000000bcc8bc7221 */ /* 0x000fe40000010000 */
[----:B------:R-:W-:-:S05]  /*d200*/  FADD.FTZ R192, R196, R192 ;  /* 0x000000c0c4c07221 */ /* 0x000fca0000010000 */
        /* <DEDUP_REMOVED lines=44> */
[C---:B--2---:R-:W-:Y:S08]  /*d4d0*/  HMMA.16816.F32 R124, R4.reuse, R8, R124 ;  /* 0x00000008047c723c */ /* 0x044ff0000000187c */
        /* <DEDUP_REMOVED lines=12> */
[C---:B-1----:R-:W-:Y:S01]  /*d5a0*/  HMMA.16816.F32 R36, R4.reuse, R20, R36 ;  /* 0x000000140424723c */ /* 0x042fe20000001824 */
        /* <DEDUP_REMOVED lines=98> */
[----:B------:R-:W-:Y:S08]  /*dbd0*/  HMMA.16816.F32 R128, R4, R14, R128 ;  /* 0x0000000e0480723c */ /* 0x000ff00000001880 */
.L_x_2508:
[----:B------:R-:W-:-:S06]  /*dbe0*/  UISETP.GE.AND UP0, UPT, UR28, 0x1, UPT ;  /* 0x000000011c00788c */ /* 0x000fcc000bf06270 */
[----:B------:R-:W-:-:S13]  /*dbf0*/  PLOP3.LUT P0, PT, PT, PT, UP0, 0x80, 0x0 ;  /* 0x000000000000781c */ /* 0x000fda0003f0f008 */
[----:B------:R-:W-:Y:S05]  /*dc00*/  @!P0 BRA `(.L_x_2516) ;  /* 0x0000515000008947 */ /* 0x000fea0003800000 */
[----:B------:R-:W-:Y:S01]  /*dc10*/  IABS R2, c[0x0][0x2d0] ;  /* 0x0000b40000027a13 */ /* 0x000fe20000000000 */
[----:B------:R-:W-:Y:S01]  /*dc20*/  ULEA UR6, -UR8, URZ, 0x6 ;  /* 0x0000003f08067291 */ /* 0x000fe2000f8e313f */
[----:B------:R-:W-:Y:S01]  /*dc30*/  IABS R0, c[0x0][0x2d0] ;  /* 0x0000b40000007a13 */ /* 0x000fe20000000000 */
[----:B------:R-:W-:Y:S01]  /*dc40*/  ULEA UR20, -UR10, URZ, 0x6 ;  /* 0x0000003f0a147291 */ /* 0x000fe2000f8e313f */
[----:B------:R-:W1:Y:S01]  /*dc50*/  R2UR UR18, R2 ;  /* 0x00000000021273c2 */ /* 0x000e6200000e0000 */
[----:B------:R-:W-:Y:S02]  /*dc60*/  UMOV UR8, URZ ;  /* 0x0000003f00087c82 */ /* 0x000fe40008000000 */
[----:B------:R-:W-:Y:S01]  /*dc70*/  UMOV UR10, URZ ;  /* 0x0000003f000a7c82 */ /* 0x000fe20008000000 */
[----:B------:R-:W-:Y:S01]  /*dc80*/  IMAD.U32 R247, RZ, RZ, UR6 ;  /* 0x00000006fff77e24 */ /* 0x000fe2000f8e00ff */
[----:B------:R-:W-:Y:S02]  /*dc90*/  USHF.R.S32.HI UR7, URZ, 0x1f, UR6 ;  /* 0x0000001f3f077899 */ /* 0x000fe40008011406 */
[----:B------:R-:W-:Y:S01]  /*dca0*/  ULDC UR12, c[0x0][0x2d0] ;  /* 0x0000b400000c7ab9 */ /* 0x000fe20000000800 */
[----:B------:R-:W2:Y:S01]  /*dcb0*/  R2UR UR16, R0 ;  /* 0x00000000001073c2 */ /* 0x000ea200000e0000 */
[----:B------:R-:W-:-:S02]  /*dcc0*/  ULDC UR5, c[0x0][0x2d0] ;  /* 0x0000b40000057ab9 */ /* 0x000fc40000000800 */
[----:B------:R-:W-:Y:S01]  /*dcd0*/  IMAD.U32 R246, RZ, RZ, UR7 ;  /* 0x00000007fff67e24 */ /* 0x000fe2000f8e00ff */
[----:B------:R-:W-:Y:S02]  /*dce0*/  UISETP.NE.AND UP1, UPT, URZ, UR12, UPT ;  /* 0x0000000c3f00728c */ /* 0x000fe4000bf25270 */
[----:B------:R-:W-:Y:S02]  /*dcf0*/  ULOP3.LUT UR17, URZ, UR12, URZ, 0x33, !UPT ;  /* 0x0000000c3f117292 */ /* 0x000fe4000f8e333f */
[----:B------:R-:W-:Y:S02]  /*dd00*/  USHF.R.S32.HI UR13, URZ, 0x1f, UR20 ;  /* 0x0000001f3f0d7899 */ /* 0x000fe40008011414 */
[----:B------:R-:W-:Y:S02]  /*dd10*/  UISETP.NE.AND UP0, UPT, URZ, UR5, UPT ;  /* 0x000000053f00728c */ /* 0x000fe4000bf05270 */
        /* <DEDUP_REMOVED lines=10> */
[----:B-1----:R1:W3:Y:S08]  /*ddc0*/  R2UR UR11, R2 ;  /* 0x00000000020b73c2 */ /* 0x0022f000000e0000 */
[----:B--2---:R2:W4:Y:S01]  /*ddd0*/  R2UR UR9, R0 ;  /* 0x00000000000973c2 */ /* 0x00452200000e0000 */
[----:B-1----:R-:W-:Y:S01]  /*dde0*/  IMAD.MOV.U32 R2, RZ, RZ, R164 ;  /* 0x000000ffff027224 */ /* 0x002fe200078e00a4 */
[----:B---3--:R-:W-:-:S04]  /*ddf0*/  UIADD3 UR36, URZ, -UR11, URZ ;  /* 0x8000000b3f247290 */ /* 0x008fc8000fffe03f */
[----:B------:R-:W-:Y:S01]  /*de00*/  UIMAD UR36, UR36, UR18, URZ ;  /* 0x00000012242472a4 */ /* 0x000fe2000f8e023f */
[----:B--2---:R-:W-:Y:S01]  /*de10*/  IMAD.MOV.U32 R0, RZ, RZ, R3 ;  /* 0x000000ffff007224 */ /* 0x004fe200078e0003 */
[----:B----4-:R-:W-:Y:S02]  /*de20*/  UIADD3 UR22, URZ, -UR9, URZ ;  /* 0x800000093f167290 */ /* 0x010fe4000fffe03f */
[----:B------:R-:W-:Y:S02]  /*de30*/  UIMAD.WIDE.U32 UR36, UR11, UR36, UR10 ;  /* 0x000000240b2472a5 */ /* 0x000fe4000f8e000a */
[----:B------:R-:W-:Y:S02]  /*de40*/  UIMAD UR22, UR22, UR16, URZ ;  /* 0x00000010161672a4 */ /* 0x000fe4000f8e023f */
[----:B------:R-:W-:Y:S02]  /*de50*/  ULDC.64 UR10, c[0x0][0x1a0] ;  /* 0x00006800000a7ab9 */ /* 0x000fe40000000a00 */
[----:B------:R-:W-:-:S02]  /*de60*/  UIMAD.WIDE.U32 UR22, UR9, UR22, UR8 ;  /* 0x00000016091672a5 */ /* 0x000fc4000f8e0008 */
[----:B------:R-:W-:Y:S02]  /*de70*/  UMOV UR19, UR37 ;  /* 0x0000002500137c82 */ /* 0x000fe40008000000 */
[----:B------:R-:W-:-:S03]  /*de80*/  ULDC.64 UR8, c[0x0][0x198] ;  /* 0x0000660000087ab9 */ /* 0x000fc60000000a00 */
[----:B------:R-:W-:Y:S02]  /*de90*/  UMOV UR15, UR23 ;  /* 0x00000017000f7c82 */ /* 0x000fe40008000000 */
.L_x_2520:
        /* <DEDUP_REMOVED lines=60> */
[----:B------:R1:W2:Y:S03]  /*e260*/  LDG.E R3, [R4.64] ;  /* 0x0000002204037981 */ /* 0x0002a6000c1e1900 */
[----:B------:R-:W-:Y:S01]  /*e270*/  UIMAD UR22, UR23, UR10, UR22 ;  /* 0x0000000a171672a4 */ /* 0x000fe2000f8e0216 */
[----:B----4-:R-:W-:Y:S01]  /*e280*/  MOV R7, UR37 ;  /* 0x0000002500077c02 */ /* 0x010fe20008000f00 */
[----:B------:R-:W-:Y:S02]  /*e290*/  UIMAD.WIDE.U32 UR36, UR10, UR36, URZ ;  /* 0x000000240a2472a5 */ /* 0x000fe4000f8e003f */
[----:B------:R-:W-:Y:S02]  /*e2a0*/  UMOV UR23, UR10 ;  /* 0x0000000a00177c82 */ /* 0x000fe40008000000 */
        /* <DEDUP_REMOVED lines=13> */
.L_x_2517:
[----:B------:R-:W-:Y:S01]  /*e380*/  ISETP.GE.AND P6, PT, R244, c[0x0][0x220], PT ;  /* 0x00008800f4007a0c */ /* 0x000fe20003fc6270 */
[----:B------:R-:W-:Y:S01]  /*e390*/  UISETP.GE.AND UP2, UPT, UR28, 0x2, UPT ;  /* 0x000000021c00788c */ /* 0x000fe2000bf46270 */
[-C--:B------:R-:W-:Y:S02]  /*e3a0*/  LEA R196, P0, R7, R180.reuse, 0x1 ;  /* 0x000000b407c47211 */ /* 0x080fe400078008ff */
[----:B------:R-:W-:Y:S02]  /*e3b0*/  ISETP.GE.AND P5, PT, R241, c[0x0][0x220], PT ;  /* 0x00008800f1007a0c */ /* 0x000fe40003fa6270 */
[-C--:B------:R-:W-:Y:S02]  /*e3c0*/  LEA.HI.X R197, R7, R167.reuse, R3, 0x1, P0 ;  /* 0x000000a707c57211 */ /* 0x080fe400000f0c03 */
[----:B------:R-:W-:Y:S02]  /*e3d0*/  ISETP.GE.AND P4, PT, R240, c[0x0][0x220], PT ;  /* 0x00008800f0007a0c */ /* 0x000fe40003f86270 */
[----:B------:R-:W-:Y:S02]  /*e3e0*/  ISETP.GE.AND P3, PT, R239, c[0x0][0x220], PT ;  /* 0x00008800ef007a0c */ /* 0x000fe40003f66270 */
[----:B------:R-:W-:Y:S01]  /*e3f0*/  IADD3 R6, P1, R7, UR27, RZ ;  /* 0x0000001b07067c10 */ /* 0x000fe2000ff3e0ff */
[----:B------:R-:W-:Y:S03]  /*e400*/  @P6 STS.128 [R243+0x10000], RZ ;  /* 0x010000fff3006388 */ /* 0x000fe60000000c00 */
[----:B------:R-:W-:Y:S01]  /*e410*/  IADD3.X R5, R3, UR26, RZ, P1, !PT ;  /* 0x0000001a03057c10 */ /* 0x000fe20008ffe4ff */
[--C-:B------:R-:W-:Y:S01]  /*e420*/  @!P5 IMAD.MOV.U32 R28, RZ, RZ, R196.reuse ;  /* 0x000000ffff1cd224 */ /* 0x100fe200078e00c4 */
[----:B------:R-:W-:Y:S01]  /*e430*/  @!PT LDS RZ, [RZ] ;  /* 0x00000000fffff984 */ /* 0x000fe20000000800 */
[----:B------:R-:W-:Y:S01]  /*e440*/  @!PT LDS RZ, [RZ] ;  /* 0x00000000fffff984 */ /* 0x000fe20000000800 */
[----:B------:R-:W-:Y:S01]  /*e450*/  @!PT LDS RZ, [RZ] ;  /* 0x00000000fffff984 */ /* 0x000fe20000000800 */
[----:B------:R1:W-:Y:S01]  /*e460*/  @!P6 LDGSTS.E.BYPASS.LTC128B.128 [R243+0x10000], [R196.64] ;  /* 0x10000000c4f3efae */ /* 0x0003e2000b901d62 */
[----:B------:R-:W-:Y:S01]  /*e470*/  @!P5 IMAD.MOV.U32 R29, RZ, RZ, R197 ;  /* 0x000000ffff1dd224 */ /* 0x000fe200078e00c5 */
[CC--:B------:R-:W-:Y:S02]  /*e480*/  @!P6 LEA R16, P1, R6.reuse, R180.reuse, 0x1 ;  /* 0x000000b40610e211 */ /* 0x0c0fe400078208ff */
[CC--:B------:R-:W-:Y:S01]  /*e490*/  @!P5 LEA R12, P0, R6.reuse, R180.reuse, 0x1 ;  /* 0x000000b4060cd211 */ /* 0x0c0fe200078008ff */
[----:B------:R-:W-:Y:S01]  /*e4a0*/  @P5 STS.128 [R243+0x12000], RZ ;  /* 0x012000fff3005388 */ /* 0x000fe20000000c00 */
[CCC-:B------:R-:W-:Y:S02]  /*e4b0*/  @!P6 LEA.HI.X R17, R6.reuse, R167.reuse, R5.reuse, 0x1, P1 ;  /* 0x000000a70611e211 */ /* 0x1c0fe400008f0c05 */
[CCC-:B------:R-:W-:Y:S02]  /*e4c0*/  @!P5 LEA.HI.X R13, R6.reuse, R167.reuse, R5.reuse, 0x1, P0 ;  /* 0x000000a7060dd211 */ /* 0x1c0fe400000f0c05 */
[----:B------:R-:W-:Y:S01]  /*e4d0*/  @!PT LDS RZ, [RZ] ;  /* 0x00000000fffff984 */ /* 0x000fe20000000800 */
[----:B------:R-:W-:Y:S01]  /*e4e0*/  @!PT LDS RZ, [RZ] ;  /* 0x00000000fffff984 */ /* 0x000fe20000000800 */
[----:B------:R-:W-:Y:S01]  /*e4f0*/  @!PT LDS RZ, [RZ] ;  /* 0x00000000fffff984 */ /* 0x000fe20000000800 */
[----:B------:R2:W-:Y:S01]  /*e500*/  @!P5 LDGSTS.E.BYPASS.LTC128B.128 [R243+0x12000], [R28.64+0x80] ;  /* 0x120000801cf3dfae */ /* 0x0005e2000b901d62 */
[C---:B------:R-:W-:Y:S02]  /*e510*/  IADD3 R4, P2, R6.reuse, UR27, RZ ;  /* 0x0000001b06047c10 */ /* 0x040fe4000ff5e0ff */
[CC--:B------:R-:W-:Y:S02]  /*e520*/  @!P3 LEA R8, P1, R6.reuse, R180.reuse, 0x1 ;  /* 0x000000b40608b211 */ /* 0x0c0fe400078208ff */
[----:B------:R-:W-:Y:S01]  /*e530*/  @P4 STS.128 [R243+0x14000], RZ ;  /* 0x014000fff3004388 */ /* 0x000fe20000000c00 */
[----:B------:R-:W-:Y:S02]  /*e540*/  IADD3.X R3, R5, UR26, RZ, P2, !PT ;  /* 0x0000001a05037c10 */ /* 0x000fe400097fe4ff */
[CC--:B------:R-:W-:Y:S02]  /*e550*/  @!P4 LEA R10, P2, R6.reuse, R180.reuse, 0x1 ;  /* 0x000000b4060ac211 */ /* 0x0c0fe400078408ff */
[CCC-:B------:R-:W-:Y:S02]  /*e560*/  @!P3 LEA.HI.X R9, R6.reuse, R167.reuse, R5.reuse, 0x1, P1 ;  /* 0x000000a70609b211 */ /* 0x1c0fe400008f0c05 */
[-C--:B------:R-:W-:Y:S02]  /*e570*/  @!P4 LEA.HI.X R11, R6, R167.reuse, R5, 0x1, P2 ;  /* 0x000000a7060bc211 */ /* 0x080fe400010f0c05 */
[CC--:B------:R-:W-:Y:S02]  /*e580*/  @!P6 LEA R14, P0, R4.reuse, R180.reuse, 0x1 ;  /* 0x000000b4040ee211 */ /* 0x0c0fe400078008ff */
[CC--:B------:R-:W-:Y:S02]  /*e590*/  @!P5 LEA R20, P2, R4.reuse, R180.reuse, 0x1 ;  /* 0x000000b40414d211 */ /* 0x0c0fe400078408ff */
[CCC-:B------:R-:W-:Y:S02]  /*e5a0*/  @!P6 LEA.HI.X R15, R4.reuse, R167.reuse, R3.reuse, 0x1, P0 ;  /* 0x000000a7040fe211 */ /* 0x1c0fe400000f0c03 */
[CCC-:B------:R-:W-:Y:S02]  /*e5b0*/  @!P5 LEA.HI.X R21, R4.reuse, R167.reuse, R3.reuse, 0x1, P2 ;  /* 0x000000a70415d211 */ /* 0x1c0fe400010f0c03 */
[CC--:B------:R-:W-:Y:S02]  /*e5c0*/  @!P4 LEA R18, P1, R4.reuse, R180.reuse, 0x1 ;  /* 0x000000b40412c211 */ /* 0x0c0fe400078208ff */
[C---:B------:R-:W-:Y:S02]  /*e5d0*/  @!P3 LEA R6, P0, R4.reuse, R180, 0x1 ;  /* 0x000000b40406b211 */ /* 0x040fe400078008ff */
[CC--:B------:R-:W-:Y:S01]  /*e5e0*/  @!P4 LEA.HI.X R19, R4.reuse, R167.reuse, R3, 0x1, P1 ;  /* 0x000000a70413c211 */ /* 0x0c0fe200008f0c03 */
[----:B--2---:R-:W-:Y:S01]  /*e5f0*/  @!P4 IMAD.MOV.U32 R29, RZ, RZ, R197 ;  /* 0x000000ffff1dc224 */ /* 0x004fe200078e00c5 */
[----:B------:R-:W-:Y:S02]  /*e600*/  @!P4 MOV R28, R196 ;  /* 0x000000c4001cc202 */ /* 0x000fe40000000f00 */
[CC--:B------:R-:W-:Y:S02]  /*e610*/  @!P3 LEA.HI.X R7, R4.reuse, R167.reuse, R3, 0x1, P0 ;  /* 0x000000a70407b211 */ /* 0x0c0fe400000f0c03 */
[----:B------:R-:W-:Y:S01]  /*e620*/  IADD3 R5, P2, R4, UR27, RZ ;  /* 0x0000001b04057c10 */ /* 0x000fe2000ff5e0ff */
[----:B------:R-:W-:Y:S01]  /*e630*/  @!PT LDS RZ, [RZ] ;  /* 0x00000000fffff984 */ /* 0x000fe20000000800 */
[----:B------:R-:W-:Y:S01]  /*e640*/  @!PT LDS RZ, [RZ] ;  /* 0x00000000fffff984 */ /* 0x000fe20000000800 */
[----:B------:R-:W-:Y:S01]  /*e650*/  @!PT LDS RZ, [RZ] ;  /* 0x00000000fffff984 */ /* 0x000fe20000000800 */
[----:B------:R2:W-:Y:S03]  /*e660*/  @!P4 LDGSTS.E.BYPASS.LTC128B.128 [R243+0x14000], [R28.64+0x100] ;  /* 0x140001001cf3cfae */ /* 0x0005e6000b901d62 */
[-C--:B------:R-:W-:Y:S02]  /*e670*/  @!P6 LEA R26, P0, R5, R180.reuse, 0x1 ;  /* 0x000000b4051ae211 */ /* 0x080fe400078008ff */
[----:B------:R-:W-:Y:S01]  /*e680*/  @P3 STS.128 [R243+0x16000], RZ ;  /* 0x016000fff3003388 */ /* 0x000fe20000000c00 */
[----:B------:R-:W-:Y:S02]  /*e690*/  IADD3.X R3, R3, UR26, RZ, P2, !PT ;  /* 0x0000001a03037c10 */ /* 0x000fe400097fe4ff */
[CC--:B------:R-:W-:Y:S02]  /*e6a0*/  @!P5 LEA R24, P2, R5.reuse, R180.reuse, 0x1 ;  /* 0x000000b40518d211 */ /* 0x0c0fe400078408ff */
[CCC-:B------:R-:W-:Y:S02]  /*e6b0*/  @!P6 LEA.HI.X R27, R5.reuse, R167.reuse, R3.reuse, 0x1, P0 ;  /* 0x000000a7051be211 */ /* 0x1c0fe400000f0c03 */
[CCC-:B------:R-:W-:Y:S02]  /*e6c0*/  @!P5 LEA.HI.X R25, R5.reuse, R167.reuse, R3.reuse, 0x1, P2 ;  /* 0x000000a70519d211 */ /* 0x1c0fe400010f0c03 */
[CC--:B------:R-:W-:Y:S02]  /*e6d0*/  @!P4 LEA R22, P1, R5.reuse, R180.reuse, 0x1 ;  /* 0x000000b40516c211 */ /* 0x0c0fe400078208ff */
[C---:B------:R-:W-:Y:S02]  /*e6e0*/  @!P3 LEA R4, P0, R5.reuse, R180, 0x1 ;  /* 0x000000b40504b211 */ /* 0x040fe400078008ff */
[CCC-:B------:R-:W-:Y:S02]  /*e6f0*/  @!P4 LEA.HI.X R23, R5.reuse, R167.reuse, R3.reuse, 0x1, P1 ;  /* 0x000000a70517c211 */ /* 0x1c0fe400008f0c03 */
[----:B------:R-:W-:Y:S02]  /*e700*/  @!P3 LEA.HI.X R5, R5, R167, R3, 0x1, P0 ;  /* 0x000000a70505b211 */ /* 0x000fe400000f0c03 */
[----:B------:R-:W-:Y:S01]  /*e710*/  PLOP3.LUT P0, PT, PT, PT, UP2, 0x80, 0x0 ;  /* 0x000000000000781c */ /* 0x000fe20003f0f028 */
[--C-:B--2---:R-:W-:Y:S01]  /*e720*/  @!P3 IMAD.MOV.U32 R28, RZ, RZ, R196.reuse ;  /* 0x000000ffff1cb224 */ /* 0x104fe200078e00c4 */
[-C--:B------:R-:W-:Y:S05]  /*e730*/  @!P3 MOV R29, R197.reuse ;  /* 0x000000c5001db202 */ /* 0x080fea0000000f00 */
        /* <DEDUP_REMOVED lines=65> */
[----:B-----5:R-:W2:Y:S05]  /*eb50*/  LDSM.16.M88.4 R8, [R237+0x8000] ;  /* 0x00800000ed08783b */ /* 0x020eaa0000000200 */
[----:B---3--:R-:W4:Y:S05]  /*eb60*/  LDSM.16.M88.4 R16, [R237+0x8800] ;  /* 0x00880000ed10783b */ /* 0x008f2a0000000200 */
[----:B-1----:R-:W1:Y:S05]  /*eb70*/  LDSM.16.M88.4 R24, [R237+0x9000] ;  /* 0x00900000ed18783b */ /* 0x002e6a0000000200 */
[----:B------:R-:W0:Y:S05]  /*eb80*/  LDGDEPBAR ;  /* 0x00000000000079af */ /* 0x000e2a0000000000 */
        /* <DEDUP_REMOVED lines=10> */
[----:B------:R-:W4:Y:S05]  /*ec30*/  LDSM.16.M88.4 R192, [R231+0x8000] ;  /* 0x00800000e7c0783b */ /* 0x000f2a0000000200 */
[----:B------:R-:W-:Y:S02]  /*ec40*/  LDSM.16.M88.4 R200, [R231+0x9800] ;  /* 0x00980000e7c8783b */ /* 0x000fe40000000200 */
[C---:B------:R-:W-:Y:S03]  /*ec50*/  HMMA.16816.F32 R16, R32.reuse, R18, RZ ;  /* 0x000000122010723c */ /* 0x040fe600000018ff */
[----:B------:R-:W-:Y:S05]  /*ec60*/  LDSM.16.M88.4 R204, [R233] ;  /* 0x00000000e9cc783b */ /* 0x000fea0000000200 */
[C---:B-1----:R-:W-:Y:S01]  /*ec70*/  HMMA.16816.F32 R20, R32.reuse, R24, RZ ;  /* 0x000000182014723c */ /* 0x042fe200000018ff */
[----:B------:R-:W-:Y:S07]  /*ec80*/  LDSM.16.M88.4 R208, [R224] ;  /* 0x00000000e0d0783b */ /* 0x000fee0000000200 */
[C---:B------:R-:W-:Y:S08]  /*ec90*/  HMMA.16816.F32 R24, R32.reuse, R26, RZ ;  /* 0x0000001a2018723c */ /* 0x040ff000000018ff */
[C---:B---3--:R-:W-:Y:S08]  /*eca0*/  HMMA.16816.F32 R28, R32.reuse, R164, RZ ;  /* 0x000000a4201c723c */ /* 0x048ff000000018ff */
[----:B------:R-:W-:Y:S01]  /*ecb0*/  HMMA.16816.F32 R32, R32, R166, RZ ;  /* 0x000000a62020723c */ /* 0x000fe200000018ff */
[----:B------:R-:W1:Y:S07]  /*ecc0*/  LDSM.16.M88.4 R164, [R231+0x8800] ;  /* 0x00880000e7a4783b */ /* 0x000e6e0000000200 */
[C---:B-----5:R-:W-:Y:S07]  /*ecd0*/  HMMA.16816.F32 R4, R168.reuse, R172, R4 ;  /* 0x000000aca804723c */ /* 0x060fee0000001804 */
[----:B------:R-:W-:Y:S01]  /*ece0*/  IMAD.MOV.U32 R172, RZ, RZ, R196 ;  /* 0x000000ffffac7224 */ /* 0x000fe200078e00c4 */
[C---:B------:R-:W-:Y:S04]  /*ecf0*/  HMMA.16816.F32 R8, R168.reuse, R174, R8 ;  /* 0x000000aea808723c */ /* 0x040fe80000001808 */
[----:B------:R-:W-:Y:S02]  /*ed00*/  MOV R173, R197 ;  /* 0x000000c500ad7202 */ /* 0x000fe40000000f00 */
[----:B------:R-:W3:Y:S02]  /*ed10*/  LDSM.16.M88.4 R196, [R231+0x9000] ;  /* 0x00900000e7c4783b */ /* 0x000ee40000000200 */
        /* <DEDUP_REMOVED lines=8> */
[----:B------:R-:W2:Y:S05]  /*eda0*/  LDSM.16.M88.4 R168, [R224+0x800] ;  /* 0x00080000e0a8783b */ /* 0x000eaa0000000200 */
[----:B------:R-:W-:Y:S02]  /*edb0*/  LDSM.16.M88.4 R184, [R237+0xa000] ;  /* 0x00a00000edb8783b */ /* 0x000fe40000000200 */
[C---:B----4-:R-:W-:Y:S07]  /*edc0*/  HMMA.16816.F32 R4, R188.reuse, R192, R4 ;  /* 0x000000c0bc04723c */ /* 0x050fee0000001804 */
[----:B------:R-:W-:Y:S01]  /*edd0*/  IMAD.MOV.U32 R192, RZ, RZ, R172 ;  /* 0x000000ffffc07224 */ /* 0x000fe200078e00ac */
[C---:B------:R-:W-:Y:S04]  /*ede0*/  HMMA.16816.F32 R8, R188.reuse, R194, R8 ;  /* 0x000000c2bc08723c */ /* 0x040fe80000001808 */
[----:B------:R-:W-:Y:S02]  /*edf0*/  MOV R193, R173 ;  /* 0x000000ad00c17202 */ /* 0x000fe40000000f00 */
[----:B------:R-:W4:Y:S02]  /*ee00*/  LDSM.16.M88.4 R172, [R224+0x1000] ;  /* 0x00100000e0ac783b */ /* 0x000f240000000200 */
        /* <DEDUP_REMOVED lines=8> */
[----:B------:R-:W3:Y:S05]  /*ee90*/  LDSM.16.M88.4 R188, [R237+0xb000] ;  /* 0x00b00000edbc783b */ /* 0x000eea0000000200 */
[----:B------:R-:W-:Y:S02]  /*eea0*/  LDSM.16.M88.4 R200, [R223] ;  /* 0x00000000dfc8783b */ /* 0x000fe40000000200 */
[C---:B------:R-:W-:Y:S07]  /*eeb0*/  HMMA.16816.F32 R4, R204.reuse, R208, R4 ;  /* 0x000000d0cc04723c */ /* 0x040fee0000001804 */
[----:B------:R-:W-:Y:S01]  /*eec0*/  IMAD.MOV.U32 R208, RZ, RZ, R192 ;  /* 0x000000ffffd07224 */ /* 0x000fe200078e00c0 */
[C---:B------:R-:W-:Y:S04]  /*eed0*/  HMMA.16816.F32 R8, R204.reuse, R210, R8 ;  /* 0x000000d2cc08723c */ /* 0x040fe80000001808 */
[----:B------:R-:W-:Y:S02]  /*eee0*/  MOV R209, R193 ;  /* 0x000000c100d17202 */ /* 0x000fe40000000f00 */
[----:B------:R-:W5:Y:S02]  /*eef0*/  LDSM.16.M88.4 R192, [R237+0xb800] ;  /* 0x00b80000edc0783b */ /* 0x000f640000000200 */
[C---:B--2---:R-:W-:Y:S08]  /*ef00*/  HMMA.16816.F32 R12, R204.reuse, R168, R12 ;  /* 0x000000a8cc0c723c */ /* 0x044ff0000000180c */
[C---:B------:R-:W-:Y:S01]  /*ef10*/  HMMA.16816.F32 R16, R204.reuse, R170, R16 ;  /* 0x000000aacc10723c */ /* 0x040fe20000001810 */
[----:B------:R-:W2:Y:S07]  /*ef20*/  LDSM.16.M88.4 R168, [R222] ;  /* 0x00000000dea8783b */ /* 0x000eae0000000200 */
[C---:B----4-:R-:W-:Y:S08]  /*ef30*/  HMMA.16816.F32 R20, R204.reuse, R172, R20 ;  /* 0x000000accc14723c */ /* 0x050ff00000001814 */
[C---:B------:R-:W-:Y:S01]  /*ef40*/  HMMA.16816.F32 R24, R204.reuse, R174, R24 ;  /* 0x000000aecc18723c */ /* 0x040fe20000001818 */
[----:B------:R-:W4:Y:S07]  /*ef50*/  LDSM.16.M88.4 R172, [R221] ;  /* 0x00000000ddac783b */ /* 0x000f2e0000000200 */
[C---:B------:R-:W-:Y:S08]  /*ef60*/  HMMA.16816.F32 R28, R204.reuse, R176, R28 ;  /* 0x000000b0cc1c723c */ /* 0x040ff0000000181c */
[----:B------:R-:W-:Y:S01]  /*ef70*/  HMMA.16816.F32 R32, R204, R178, R32 ;  /* 0x000000b2cc20723c */ /* 0x000fe20000001820 */
[----:B------:R-:W2:Y:S05]  /*ef80*/  LDSM.16.M88.4 R176, [R220] ;  /* 0x00000000dcb0783b */ /* 0x000eaa0000000200 */
[----:B------:R-:W-:Y:S02]  /*ef90*/  LDSM.16.M88.4 R204, [R234+0x2000] ;  /* 0x00200000eacc783b */ /* 0x000fe40000000200 */
[C---:B------:R-:W-:Y:S07]  /*efa0*/  HMMA.16816.F32 R4, R180.reuse, R184, R4 ;  /* 0x000000b8b404723c */ /* 0x040fee0000001804 */
[----:B------:R-:W-:Y:S01]  /*efb0*/  IMAD.MOV.U32 R184, RZ, RZ, R208 ;  /* 0x000000ffffb87224 */ /* 0x000fe200078e00d0 */
[C---:B------:R-:W-:Y:S04]  /*efc0*/  HMMA.16816.F32 R8, R180.reuse, R186, R8 ;  /* 0x000000bab408723c */ /* 0x040fe80000001808 */
[----:B------:R-:W-:Y:S02]  /*efd0*/  MOV R185, R209 ;  /* 0x000000d100b97202 */ /* 0x000fe40000000f00 */
[----:B------:R-:W2:Y:S02]  /*efe0*/  LDSM.16.M88.4 R208, [R231+0xa000] ;  /* 0x00a00000e7d0783b */ /* 0x000ea40000000200 */
[C---:B-1----:R-:W-:Y:S08]  /*eff0*/  HMMA.16816.F32 R12, R180.reuse, R164, R12 ;  /* 0x000000a4b40c723c */ /* 0x042ff0000000180c */
[C---:B------:R-:W-:Y:S01]  /*f000*/  HMMA.16816.F32 R16, R180.reuse, R166, R16 ;  /* 0x000000a6b410723c */ /* 0x040fe20000001810 */
[----:B------:R-:W1:Y:S07]  /*f010*/  LDSM.16.M88.4 R164, [R231+0xa800] ;  /* 0x00a80000e7a4783b */ /* 0x000e6e0000000200 */
[C---:B---3--:R-:W-:Y:S08]  /*f020*/  HMMA.16816.F32 R20, R180.reuse, R188, R20 ;  /* 0x000000bcb414723c */ /* 0x048ff00000001814 */
[C---:B------:R-:W-:Y:S01]  /*f030*/  HMMA.16816.F32 R24, R180.reuse, R190, R24 ;  /* 0x000000beb418723c */ /* 0x040fe20000001818 */
[----:B------:R-:W-:Y:S07]  /*f040*/  LDSM.16.M88.4 R188, [R233+0x2000] ;  /* 0x00200000e9bc783b */ /* 0x000fee0000000200 */
[C---:B-----5:R-:W-:Y:S08]  /*f050*/  HMMA.16816.F32 R28, R180.reuse, R192, R28 ;  /* 0x000000c0b41c723c */ /* 0x060ff0000000181c */
[----:B------:R-:W-:Y:S01]  /*f060*/  HMMA.16816.F32 R32, R180, R194, R32 ;  /* 0x000000c2b420723c */ /* 0x000fe20000001820 */
[----:B------:R-:W3:Y:S05]  /*f070*/  LDSM.16.M88.4 R180, [R231+0xb000] ;  /* 0x00b00000e7b4783b */ /* 0x000eea0000000200 */
[----:B------:R-:W-:Y:S02]  /*f080*/  LDSM.16.M88.4 R192, [R224+0x2000] ;  /* 0x00200000e0c0783b */ /* 0x000fe40000000200 */
[C---:B------:R-:W-:Y:S07]  /*f090*/  HMMA.16816.F32 R4, R196.reuse, R200, R4 ;  /* 0x000000c8c404723c */ /* 0x040fee0000001804 */
[----:B------:R-:W-:Y:S01]  /*f0a0*/  IMAD.MOV.U32 R200, RZ, RZ, R184 ;  /* 0x000000ffffc87224 */ /* 0x000fe200078e00b8 */
[C---:B------:R-:W-:Y:S04]  /*f0b0*/  HMMA.16816.F32 R8, R196.reuse, R202, R8 ;  /* 0x000000cac408723c */ /* 0x040fe80000001808 */
[----:B------:R-:W-:Y:S02]  /*f0c0*/  MOV R201, R185 ;  /* 0x000000b900c97202 */ /* 0x000fe40000000f00 */
[----:B------:R-:W5:Y:S02]  /*f0d0*/  LDSM.16.M88.4 R184, [R231+0xb800] ;  /* 0x00b80000e7b8783b */ /* 0x000f640000000200 */
[C---:B--2---:R-:W-:Y:S08]  /*f0e0*/  HMMA.16816.F32 R12, R196.reuse, R168, R12 ;  /* 0x000000a8c40c723c */ /* 0x044ff0000000180c */
[C---:B------:R-:W-:Y:S01]  /*f0f0*/  HMMA.16816.F32 R16, R196.reuse, R170, R16 ;  /* 0x000000aac410723c */ /* 0x040fe20000001810 */
[----:B------:R-:W2:Y:S07]  /*f100*/  LDSM.16.M88.4 R168, [R224+0x2800] ;  /* 0x00280000e0a8783b */ /* 0x000eae0000000200 */
[C---:B----4-:R-:W-:Y:S08]  /*f110*/  HMMA.16816.F32 R20, R196.reuse, R172, R20 ;  /* 0x000000acc414723c */ /* 0x050ff00000001814 */
[C---:B------:R-:W-:Y:S01]  /*f120*/  HMMA.16816.F32 R24, R196.reuse, R174, R24 ;  /* 0x000000aec418723c */ /* 0x040fe20000001818 */
[----:B------:R-:W4:Y:S07]  /*f130*/  LDSM.16.M88.4 R172, [R224+0x3000] ;  /* 0x00300000e0ac783b */ /* 0x000f2e0000000200 */
[C---:B------:R-:W-:Y:S08]  /*f140*/  HMMA.16816.F32 R28, R196.reuse, R176, R28 ;  /* 0x000000b0c41c723c */ /* 0x040ff0000000181c */
[----:B------:R-:W-:Y:S01]  /*f150*/  HMMA.16816.F32 R32, R196, R178, R32 ;  /* 0x000000b2c420723c */ /* 0x000fe20000001820 */
[----:B------:R-:W2:Y:S05]  /*f160*/  LDSM.16.M88.4 R176, [R224+0x3800] ;  /* 0x00380000e0b0783b */ /* 0x000eaa0000000200 */
        /* <DEDUP_REMOVED lines=11> */
[----:B------:R-:W3:Y:S07]  /*f220*/  LDSM.16.M88.4 R180, [R237+0xd000] ;  /* 0x00d00000edb4783b */ /* 0x000eee0000000200 */
[C---:B-----5:R-:W-:Y:S08]  /*f230*/  HMMA.16816.F32 R28, R204.reuse, R184, R28 ;  /* 0x000000b8cc1c723c */ /* 0x060ff0000000181c */
[----:B------:R-:W-:Y:S01]  /*f240*/  HMMA.16816.F32 R32, R204, R186, R32 ;  /* 0x000000bacc20723c */ /* 0x000fe20000001820 */
[----:B------:R-:W5:Y:S05]  /*f250*/  LDSM.16.M88.4 R184, [R237+0xd800] ;  /* 0x00d80000edb8783b */ /* 0x000f6a0000000200 */
[----:B------:R-:W-:Y:S02]  /*f260*/  LDSM.16.M88.4 R204, [R236+0x4000] ;  /* 0x00400000eccc783b */ /* 0x000fe40000000200 */
[C---:B------:R-:W-:Y:S07]  /*f270*/  HMMA.16816.F32 R4, R188.reuse, R192, R4 ;  /* 0x000000c0bc04723c */ /* 0x040fee0000001804 */
[----:B------:R-:W-:Y:S01]  /*f280*/  IMAD.MOV.U32 R192, RZ, RZ, R208 ;  /* 0x000000ffffc07224 */ /* 0x000fe200078e00d0 */
[C---:B------:R-:W-:Y:S04]  /*f290*/  HMMA.16816.F32 R8, R188.reuse, R194, R8 ;  /* 0x000000c2bc08723c */ /* 0x040fe80000001808 */
[----:B------:R-:W-:Y:S02]  /*f2a0*/  MOV R193, R209 ;  /* 0x000000d100c17202 */ /* 0x000fe40000000f00 */
[----:B------:R-:W1:Y:S02]  /*f2b0*/  LDSM.16.M88.4 R208, [R219] ;  /* 0x00000000dbd0783b */ /* 0x000e640000000200 */
        /* <DEDUP_REMOVED lines=29> */
[----:B------:R-:W1:Y:S02]  /*f490*/  LDSM.16.M88.4 R200, [R224+0x4000] ;  /* 0x00400000e0c8783b */ /* 0x000e640000000200 */
        /* <DEDUP_REMOVED lines=57> */
[----:B------:R-:W-:Y:S01]  /*f830*/  MOV R193, R209 ;  /* 0x000000d100c17202 */ /* 0x000fe20000000f00 */
[C---:B------:R-:W-:Y:S01]  /*f840*/  HMMA.16816.F32 R8, R188.reuse, R194, R8 ;  /* 0x000000c2bc08723c */ /* 0x040fe20000001808 */
[----:B------:R-:W1:Y:S06]  /*f850*/  LDSM.16.M88.4 R208, [R224+0x6000] ;  /* 0x00600000e0d0783b */ /* 0x000e6c0000000200 */
[----:B------:R-:W-:Y:S01]  /*f860*/  IMAD.MOV.U32 R194, RZ, RZ, R192 ;  /* 0x000000ffffc27224 */ /* 0x000fe200078e00c0 */
[C---:B--2---:R-:W-:Y:S04]  /*f870*/  HMMA.16816.F32 R12, R188.reuse, R168, R12 ;  /* 0x000000a8bc0c723c */ /* 0x044fe8000000180c */
[----:B------:R-:W-:Y:S04]  /*f880*/  MOV R195, R193 ;  /* 0x000000c100c37202 */ /* 0x000fe80000000f00 */
[C---:B------:R-:W-:Y:S08]  /*f890*/  HMMA.16816.F32 R16, R188.reuse, R170, R16 ;  /* 0x000000aabc10723c */ /* 0x040ff00000001810 */
[C---:B----4-:R-:W-:Y:S08]  /*f8a0*/  HMMA.16816.F32 R20, R188.reuse, R172, R20 ;  /* 0x000000acbc14723c */ /* 0x050ff00000001814 */
[C---:B------:R-:W-:Y:S08]  /*f8b0*/  HMMA.16816.F32 R24, R188.reuse, R174, R24 ;  /* 0x000000aebc18723c */ /* 0x040ff00000001818 */
[C---:B------:R-:W-:Y:S08]  /*f8c0*/  HMMA.16816.F32 R28, R188.reuse, R176, R28 ;  /* 0x000000b0bc1c723c */ /* 0x040ff0000000181c */
[----:B------:R-:W-:Y:S08]  /*f8d0*/  HMMA.16816.F32 R32, R188, R178, R32 ;  /* 0x000000b2bc20723c */ /* 0x000ff00000001820 */
[C---:B------:R-:W-:Y:S08]  /*f8e0*/  HMMA.16816.F32 R4, R196.reuse, R200, R4 ;  /* 0x000000c8c404723c */ /* 0x040ff00000001804 */
[C---:B------:R-:W-:Y:S08]  /*f8f0*/  HMMA.16816.F32 R8, R196.reuse, R202, R8 ;  /* 0x000000cac408723c */ /* 0x040ff00000001808 */
[C---:B-1----:R-:W-:Y:S08]  /*f900*/  HMMA.16816.F32 R12, R196.reuse, R164, R12 ;  /* 0x000000a4c40c723c */ /* 0x042ff0000000180c */
[C---:B------:R-:W-:Y:S01]  /*f910*/  HMMA.16816.F32 R16, R196.reuse, R166, R16 ;  /* 0x000000a6c410723c */ /* 0x040fe20000001810 */
[----:B------:R-:W1:Y:S07]  /*f920*/  LDSM.16.M88.4 R164, [R224+0x6800] ;  /* 0x00680000e0a4783b */ /* 0x000e6e0000000200 */
[C---:B---3--:R-:W-:Y:S07]  /*f930*/  HMMA.16816.F32 R20, R196.reuse, R180, R20 ;  /* 0x000000b4c414723c */ /* 0x048fee0000001814 */
[----:B------:R-:W-:Y:S01]  /*f940*/  IMAD.MOV.U32 R180, RZ, RZ, R194 ;  /* 0x000000ffffb47224 */ /* 0x000fe200078e00c2 */
[C---:B------:R-:W-:Y:S08]  /*f950*/  HMMA.16816.F32 R24, R196.reuse, R182, R24 ;  /* 0x000000b6c418723c */ /* 0x040ff00000001818 */
[C---:B-----5:R-:W-:Y:S08]  /*f960*/  HMMA.16816.F32 R28, R196.reuse, R184, R28 ;  /* 0x000000b8c41c723c */ /* 0x060ff0000000181c */
        /* <DEDUP_REMOVED lines=8> */
[----:B------:R-:W-:Y:S01]  /*f9f0*/  FMUL.FTZ R7, R7, c[0x0][0x2ec] ;  /* 0x0000bb0007077a20 */ /* 0x000fe20000410000 */
[----:B------:R-:W-:Y:S01]  /*fa00*/  MOV R167, R195 ;  /* 0x000000c300a77202 */ /* 0x000fe20000000f00 */
        /* <DEDUP_REMOVED lines=8> */
[----:B------:R3:W4:Y:S01]  /*fa90*/  MUFU.TANH R182, R7 ;  /* 0x0000000700b67308 */ /* 0x0007220000002400 */
[----:B------:R-:W-:Y:S02]  /*faa0*/  FMUL.FTZ R14, R14, c[0x0][0x2ec] ;  /* 0x0000bb000e0e7a20 */ /* 0x000fe40000410000 */
[----:B------:R-:W-:Y:S02]  /*fab0*/  FMUL.FTZ R15, R15, c[0x0][0x2ec] ;  /* 0x0000bb000f0f7a20 */ /* 0x000fe40000410000 */
[----:B------:R-:W-:Y:S02]  /*fac0*/  FMUL.FTZ R16, R16, c[0x0][0x2ec] ;  /* 0x0000bb0010107a20 */ /* 0x000fe40000410000 */
[----:B------:R-:W-:Y:S02]  /*fad0*/  FMUL.FTZ R17, R17, c[0x0][0x2ec] ;  /* 0x0000bb0011117a20 */ /* 0x000fe40000410000 */
[----:B------:R-:W-:Y:S01]  /*fae0*/  FMUL.FTZ R18, R18, c[0x0][0x2ec] ;  /* 0x0000bb0012127a20 */ /* 0x000fe20000410000 */
[----:B------:R-:W1:Y:S01]  /*faf0*/  MUFU.TANH R183, R8 ;  /* 0x0000000800b77308 */ /* 0x000e620000002400 */
[----:B------:R-:W-:Y:S09]  /*fb00*/  FMUL.FTZ R19, R19, c[0x0][0x2ec] ;  /* 0x0000bb0013137a20 */ /* 0x000ff20000410000 */
[----:B------:R-:W1:Y:S01]  /*fb10*/  MUFU.TANH R164, R9 ;  /* 0x0000000900a47308 */ /* 0x000e620000002400 */
[----:B---3--:R-:W3:Y:S09]  /*fb20*/  LDSM.16.M88.4 R4, [R224+0x7000] ;  /* 0x00700000e004783b */ /* 0x008ef20000000200 */
[----:B------:R-:W1:Y:S10]  /*fb30*/  MUFU.TANH R184, R10 ;  /* 0x0000000a00b87308 */ /* 0x000e740000002400 */
[----:B------:R5:W1:Y:S10]  /*fb40*/  MUFU.TANH R185, R11 ;  /* 0x0000000b00b97308 */ /* 0x000a740000002400 */
[----:B------:R1:W1:Y:S10]  /*fb50*/  MUFU.TANH R171, R12 ;  /* 0x0000000c00ab7308 */ /* 0x0002740000002400 */
[----:B------:R-:W1:Y:S01]  /*fb60*/  MUFU.TANH R170, R13 ;  /* 0x0000000d00aa7308 */ /* 0x000e620000002400 */
[----:B-----5:R-:W5:Y:S01]  /*fb70*/  LDSM.16.M88.4 R8, [R224+0x7800] ;  /* 0x00780000e008783b */ /* 0x020f620000000200 */
[----:B------:R-:W-:Y:S08]  /*fb80*/  DEPBAR.LE SB0, 0x0 ;  /* 0x000080000000791a */ /* 0x000ff00000000000 */
[----:B------:R1:W1:Y:S01]  /*fb90*/  MUFU.TANH R175, R14 ;  /* 0x0000000e00af7308 */ /* 0x0002620000002400 */
[----:B------:R-:W-:Y:S01]  /*fba0*/  BAR.SYNC.DEFER_BLOCKING 0x0 ;  /* 0x0000000000007b1d */ /* 0x000fe20000010000 */
[C---:B---3--:R-:W-:Y:S08]  /*fbb0*/  HMMA.16816.F32 R20, R204.reuse, R4, R20 ;  /* 0x00000004cc14723c */ /* 0x048ff00000001814 */
[----:B------:R-:W3:Y:S01]  /*fbc0*/  MUFU.TANH R3, R3 ;  /* 0x0000000300037308 */ /* 0x000ee20000002400 */
[C---:B------:R-:W-:Y:S09]  /*fbd0*/  HMMA.16816.F32 R24, R204.reuse, R6, R24 ;  /* 0x00000006cc18723c */ /* 0x040ff20000001818 */
[----:B------:R2:W2:Y:S06]  /*fbe0*/  MUFU.TANH R174, R15 ;  /* 0x0000000f00ae7308 */ /* 0x0004ac0000002400 */
[----:B------:R-:W-:Y:S02]  /*fbf0*/  FMUL.FTZ R5, R20, c[0x0][0x2ec] ;  /* 0x0000bb0014057a20 */ /* 0x000fe40000410000 */
[----:B-1----:R-:W-:Y:S02]  /*fc00*/  FMUL.FTZ R12, R23, c[0x0][0x2ec] ;  /* 0x0000bb00170c7a20 */ /* 0x002fe40000410000 */
[----:B------:R1:W1:Y:S01]  /*fc10*/  MUFU.TANH R169, R16 ;  /* 0x0000001000a97308 */ /* 0x0002620000002400 */
[----:B------:R-:W-:Y:S02]  /*fc20*/  FMUL.FTZ R21, R21, c[0x0][0x2ec] ;  /* 0x0000bb0015157a20 */ /* 0x000fe40000410000 */
[----:B------:R-:W-:Y:S01]  /*fc30*/  FMUL.FTZ R22, R22, c[0x0][0x2ec] ;  /* 0x0000bb0016167a20 */ /* 0x000fe20000410000 */
[C---:B-----5:R-:W-:Y:S03]  /*fc40*/  HMMA.16816.F32 R28, R204.reuse, R8, R28 ;  /* 0x00000008cc1c723c */ /* 0x060fe6000000181c */
[----:B------:R-:W-:Y:S02]  /*fc50*/  FMUL.FTZ R14, R26, c[0x0][0x2ec] ;  /* 0x0000bb001a0e7a20 */ /* 0x000fe40000410000 */
[----:B------:R-:W-:Y:S01]  /*fc60*/  FMUL.FTZ R13, R27, c[0x0][0x2ec] ;  /* 0x0000bb001b0d7a20 */ /* 0x000fe20000410000 */
[----:B------:R1:W1:Y:S01]  /*fc70*/  MUFU.TANH R168, R17 ;  /* 0x0000001100a87308 */ /* 0x0002620000002400 */
[----:B------:R-:W-:Y:S01]  /*fc80*/  FMUL.FTZ R24, R24, c[0x0][0x2ec] ;  /* 0x0000bb0018187a20 */ /* 0x000fe20000410000 */
[----:B------:R-:W-:Y:S04]  /*fc90*/  HMMA.16816.F32 R32, R204, R10, R32 ;  /* 0x0000000acc20723c */ /* 0x000fe80000001820 */
[----:B------:R-:W-:Y:S04]  /*fca0*/  FMUL.FTZ R25, R25, c[0x0][0x2ec] ;  /* 0x0000bb0019197a20 */ /* 0x000fe80000410000 */
        /* <DEDUP_REMOVED lines=8> */
[----:B------:R-:W1:Y:S01]  /*fd30*/  MUFU.TANH R5, R5 ;  /* 0x0000000500057308 */ /* 0x000e620000002400 */
[----:B------:R-:W-:Y:S02]  /*fd40*/  FMUL.FTZ R34, R34, c[0x0][0x2ec] ;  /* 0x0000bb0022227a20 */ /* 0x000fe40000410000 */
[----:B------:R-:W-:Y:S07]  /*fd50*/  FMUL.FTZ R35, R35, c[0x0][0x2ec] ;  /* 0x0000bb0023237a20 */ /* 0x000fee0000410000 */
[----:B------:R1:W1:Y:S10]  /*fd60*/  MUFU.TANH R203, R21 ;  /* 0x0000001500cb7308 */ /* 0x0002740000002400 */
[----:B------:R1:W1:Y:S10]  /*fd70*/  MUFU.TANH R208, R22 ;  /* 0x0000001600d07308 */ /* 0x0002740000002400 */
[----:B------:R-:W1:Y:S10]  /*fd80*/  MUFU.TANH R12, R12 ;  /* 0x0000000c000c7308 */ /* 0x000e740000002400 */
[----:B------:R1:W1:Y:S10]  /*fd90*/  MUFU.TANH R202, R24 ;  /* 0x0000001800ca7308 */ /* 0x0002740000002400 */
[----:B------:R1:W1:Y:S10]  /*fda0*/  MUFU.TANH R201, R25 ;  /* 0x0000001900c97308 */ /* 0x0002740000002400 */
[----:B------:R-:W1:Y:S10]  /*fdb0*/  MUFU.TANH R14, R14 ;  /* 0x0000000e000e7308 */ /* 0x000e740000002400 */
[----:B------:R-:W1:Y:S10]  /*fdc0*/  MUFU.TANH R13, R13 ;  /* 0x0000000d000d7308 */ /* 0x000e740000002400 */
        /* <DEDUP_REMOVED lines=9> */
[----:B--234-:R-:W-:Y:S01]  /*fe60*/  ULDC.64 UR10, c[0x0][0x198] ;  /* 0x00006600000a7ab9 */ /* 0x01cfe20000000a00 */
        /* <DEDUP_REMOVED lines=40> */
[----:B------:R-:W-:Y:S01]  /*100f0*/  MOV R7, UR37 ;  /* 0x0000002500077c02 */ /* 0x000fe20008000f00 */
[----:B------:R-:W-:Y:S01]  /*10100*/  IMAD.U32 R4, RZ, RZ, UR39 ;  /* 0x00000027ff047e24 */ /* 0x000fe2000f8e00ff */
[----:B------:R-:W-:Y:S01]  /*10110*/  MOV R6, UR39 ;  /* 0x0000002700067c02 */ /* 0x000fe20008000f00 */
[----:B------:R-:W-:Y:S01]  /*10120*/  UIADD3 UR36, UR39, -UR37, URZ ;  /* 0x8000002527247290 */ /* 0x000fe2000fffe03f */
[----:B------:R-:W-:Y:S02]  /*10130*/  LEA R8, P1, R8, UR32, 0x2 ;  /* 0x0000002008087c11 */ /* 0x000fe4000f8210ff */
[----:B------:R-:W-:Y:S01]  /*10140*/  LEA R10, P0, R6, UR32, 0x2 ;  /* 0x00000020060a7c11 */ /* 0x000fe2000f8010ff */
[----:B------:R-:W-:Y:S01]  /*10150*/  UIMAD UR36, UR36, UR5, -0x40 ;  /* 0xffffffc0242474a4 */ /* 0x000fe2000f8e0205 */
[----:B------:R-:W2:Y:S01]  /*10160*/  R2UR UR40, R8 ;  /* 0x00000000082873c2 */ /* 0x000ea200000e0000 */
[----:B------:R-:W-:Y:S02]  /*10170*/  LEA.HI.X.SX32 R9, R7, UR33, 0x2, P1 ;  /* 0x0000002107097c11 */ /* 0x000fe400088f16ff */
[----:B------:R-:W-:Y:S05]  /*10180*/  LEA.HI.X.SX32 R11, R4, UR33, 0x2, P0 ;  /* 0x00000021040b7c11 */ /* 0x000fea00080f16ff */
[----:B------:R-:W3:Y:S08]  /*10190*/  R2UR UR10, R10 ;  /* 0x000000000a0a73c2 */ /* 0x000ef000000e0000 */
[----:B------:R-:W4:Y:S01]  /*101a0*/  R2UR UR11, R11 ;  /* 0x000000000b0b73c2 */ /* 0x000f2200000e0000 */
[----:B--2---:R-:W-:Y:S07]  /*101b0*/  IMAD.U32 R8, RZ, RZ, UR40 ;  /* 0x00000028ff087e24 */ /* 0x004fee000f8e00ff */
[----:B------:R-:W2:Y:S01]  /*101c0*/  R2UR UR41, R9 ;  /* 0x00000000092973c2 */ /* 0x000ea200000e0000 */
[----:B---3--:R-:W-:Y:S01]  /*101d0*/  IMAD.U32 R6, RZ, RZ, UR10 ;  /* 0x0000000aff067e24 */ /* 0x008fe2000f8e00ff */
[----:B------:R-:W-:Y:S01]  /*101e0*/  UIMAD UR10, UR9, UR36, URZ ;  /* 0x00000024090a72a4 */ /* 0x000fe2000f8e023f */
[----:B----4-:R-:W-:Y:S01]  /*101f0*/  MOV R7, UR11 ;  /* 0x0000000b00077c02 */ /* 0x010fe20008000f00 */
[----:B------:R-:W-:Y:S02]  /*10200*/  USHF.R.S32.HI UR11, URZ, 0x1f, UR36 ;  /* 0x0000001f3f0b7899 */ /* 0x000fe40008011424 */
[----:B------:R-:W-:Y:S02]  /*10210*/  UIMAD.WIDE.U32 UR36, UR8, UR36, URZ ;  /* 0x00000024082472a5 */ /* 0x000fe4000f8e003f */
[----:B------:R3:W4:Y:S01]  /*10220*/  LDG.E R4, [R6.64] ;  /* 0x0000002206047981 */ /* 0x000722000c1e1900 */
[----:B------:R-:W-:Y:S01]  /*10230*/  UIMAD UR10, UR11, UR8, UR10 ;  /* 0x000000080b0a72a4 */ /* 0x000fe2000f8e020a */
[----:B--2---:R-:W-:Y:S03]  /*10240*/  MOV R9, UR41 ;  /* 0x0000002900097c02 */ /* 0x004fe60008000f00 */
[----:B------:R-:W-:Y:S02]  /*10250*/  UIADD3 UR10, UR37, UR10, URZ ;  /* 0x0000000a250a7290 */ /* 0x000fe4000fffe03f */
[----:B------:R-:W-:Y:S01]  /*10260*/  UMOV UR11, UR9 ;  /* 0x00000009000b7c82 */ /* 0x000fe20008000000 */
[----:B------:R-:W4:Y:S01]  /*10270*/  LDG.E R8, [R8.64] ;  /* 0x0000002208087981 */ /* 0x000f22000c1e1900 */
[----:B---3--:R-:W-:Y:S01]  /*10280*/  IMAD.U32 R7, RZ, RZ, UR37 ;  /* 0x00000025ff077e24 */ /* 0x008fe2000f8e00ff */
[----:B------:R-:W-:Y:S02]  /*10290*/  MOV R6, UR36 ;  /* 0x0000002400067c02 */ /* 0x000fe40008000f00 */
[----:B------:R-:W-:Y:S01]  /*102a0*/  MOV R7, UR10 ;  /* 0x0000000a00077c02 */ /* 0x000fe20008000f00 */
[----:B------:R-:W-:Y:S01]  /*102b0*/  UMOV UR10, UR8 ;  /* 0x00000008000a7c82 */ /* 0x000fe20008000000 */
[----:B----4-:R-:W-:Y:S04]  /*102c0*/  IMAD.IADD R8, R8, 0x1, -R4 ;  /* 0x0000000108087824 */ /* 0x010fe800078e0a04 */
[----:B------:R-:W-:Y:S01]  /*102d0*/  IMAD.WIDE.U32 R6, R8, c[0x0][0x180], R6 ;  /* 0x0000600008067a25 */ /* 0x000fe200078e0006 */
[----:B------:R-:W-:Y:S03]  /*102e0*/  SHF.R.S32.HI R4, RZ, 0x1f, R8 ;  /* 0x0000001fff047819 */ /* 0x000fe60000011408 */
[----:B------:R-:W-:Y:S02]  /*102f0*/  IMAD.MOV.U32 R9, RZ, RZ, R6 ;  /* 0x000000ffff097224 */ /* 0x000fe400078e0006 */
[----:B------:R-:W-:Y:S04]  /*10300*/  IMAD R4, R4, c[0x0][0x180], RZ ;  /* 0x0000600004047a24 */ /* 0x000fe800078e02ff */
[----:B------:R-:W-:Y:S05]  /*10310*/  IMAD R4, R8, c[0x0][0x184], R4 ;  /* 0x0000610008047a24 */ /* 0x000fea00078e0204 */
[----:B------:R-:W-:Y:S02]  /*10320*/  IADD3 R4, R7, R4, RZ ;  /* 0x0000000407047210 */ /* 0x000fe40007ffe0ff */
.L_x_2519:
[----:B------:R2:W-:Y:S01]  /*10330*/  @P6 STS.128 [R243+0x8000], RZ ;  /* 0x008000fff3006388 */ /* 0x0005e20000000c00 */
[CC--:B-1----:R-:W-:Y:S01]  /*10340*/  LEA R24, P0, R9.reuse, R249.reuse, 0x1 ;  /* 0x000000f909187211 */ /* 0x0c2fe200078008ff */
[----:B------:R-:W-:Y:S01]  /*10350*/  UMOV UR8, UR10 ;  /* 0x0000000a00087c82 */ /* 0x000fe20008000000 */
[C---:B------:R-:W-:Y:S01]  /*10360*/  IADD3 R8, P1, R9.reuse, UR25, RZ ;  /* 0x0000001909087c10 */ /* 0x040fe2000ff3e0ff */
[----:B------:R-:W-:Y:S01]  /*10370*/  UMOV UR9, UR11 ;  /* 0x0000000b00097c82 */ /* 0x000fe20008000000 */
[-C--:B------:R-:W-:Y:S02]  /*10380*/  LEA.HI.X R25, R9, R248.reuse, R4, 0x1, P0 ;  /* 0x000000f809197211 */ /* 0x080fe400000f0c04 */
[-C--:B------:R-:W-:Y:S02]  /*10390*/  @!P5 LEA R18, P0, R8, R249.reuse, 0x1 ;  /* 0x000000f90812d211 */ /* 0x080fe400078008ff */
        /* <DEDUP_REMOVED lines=15> */
[-CC-:B------:R-:W-:Y:S01]  /*10490*/  @!P3 LEA.HI.X R11, R8, R248.reuse, R7.reuse, 0x1, P1 ;  /* 0x000000f8080bb211 */ /* 0x180fe200008f0c07 */
        /* <DEDUP_REMOVED lines=10> */
[-CC-:B------:R-:W-:Y:S02]  /*10540*/  @!P6 LEA.HI.X R21, R6, R248.reuse, R4.reuse, 0x1, P0 ;  /* 0x000000f80615e211 */ /* 0x180fe400000f0c04 */
        /* <DEDUP_REMOVED lines=18> */
[CC--:B------:R-:W-:Y:S01]  /*10670*/  @!P4 LEA R30, P1, R7.reuse, R249.reuse, 0x1 ;  /* 0x000000f9071ec211 */ /* 0x0c0fe200078208ff */
        /* <DEDUP_REMOVED lines=64> */
.L_x_2518:
[----:B--234-:R-:W-:Y:S01]  /*10a80*/  UIADD3 UR31, UR28, -0x1, URZ ;  /* 0xffffffff1c1f7890 */ /* 0x01cfe2000fffe03f */
[----:B-1----:R-:W-:Y:S01]  /*10a90*/  LDSM.16.MT88.4 R28, [R229+0x10000] ;  /* 0x01000000e51c783b */ /* 0x002fe20000004200 */
[----:B------:R-:W-:Y:S02]  /*10aa0*/  UISETP.GT.AND UP2, UPT, UR28, 0x1, UPT ;  /* 0x000000011c00788c */ /* 0x000fe4000bf44270 */
[----:B------:R-:W-:Y:S02]  /*10ab0*/  UMOV UR10, UR23 ;  /* 0x00000017000a7c82 */ /* 0x000fe40008000000 */
[----:B------:R-:W-:Y:S01]  /*10ac0*/  MOV R4, UR31 ;  /* 0x0000001f00047c02 */ /* 0x000fe20008000f00 */
[----:B------:R-:W-:Y:S02]  /*10ad0*/  UMOV UR11, UR22 ;  /* 0x00000016000b7c82 */ /* 0x000fe40008000000 */
[----:B------:R-:W-:Y:S01]  /*10ae0*/  UMOV UR28, UR31 ;  /* 0x0000001f001c7c82 */ /* 0x000fe20008000000 */
[----:B------:R-:W-:Y:S04]  /*10af0*/  LEA R4, R4, R242, 0x6 ;  /* 0x000000f204047211 */ /* 0x000fe800078e30ff */
        /* <DEDUP_REMOVED lines=15> */
[----:B------:R-:W-:Y:S07]  /*10bf0*/  IADD3 R10, R4, 0x29, RZ ;  /* 0x00000029040a7810 */ /* 0x000fee0007ffe0ff */
        /* <DEDUP_REMOVED lines=11> */
[----:B------:R-:W-:Y:S04]  /*10cb0*/  FFMA.FTZ R7, R7, UR4, R3 ;  /* 0x0000000407077c23 */ /* 0x000fe80008010003 */
[----:B------:R1:W2:Y:S01]  /*10cc0*/  I2F R3, R20 ;  /* 0x0000001400037306 */ /* 0x0002a20000201400 */
[C---:B------:R-:W-:Y:S02]  /*10cd0*/  FFMA.FTZ R175, R16.reuse, UR4, R175 ;  /* 0x0000000410af7c23 */ /* 0x040fe400080100af */
[----:B------:R-:W-:Y:S02]  /*10ce0*/  FFMA.FTZ R171, R16, UR4, R171 ;  /* 0x0000000410ab7c23 */ /* 0x000fe400080100ab */
[C---:B------:R-:W-:Y:S02]  /*10cf0*/  FFMA.FTZ R182, R8.reuse, UR4, R182 ;  /* 0x0000000408b67c23 */ /* 0x040fe400080100b6 */
[----:B------:R-:W-:Y:S02]  /*10d00*/  FFMA.FTZ R8, R8, UR4, R179 ;  /* 0x0000000408087c23 */ /* 0x000fe400080100b3 */
[C---:B------:R-:W-:Y:S01]  /*10d10*/  FFMA.FTZ R184, R9.reuse, UR4, R184 ;  /* 0x0000000409b87c23 */ /* 0x040fe200080100b8 */
[----:B------:R3:W4:Y:S01]  /*10d20*/  I2F R16, R21 ;  /* 0x0000001500107306 */ /* 0x0007220000201400 */
[----:B------:R-:W-:Y:S02]  /*10d30*/  FFMA.FTZ R9, R9, UR4, R183 ;  /* 0x0000000409097c23 */ /* 0x000fe400080100b7 */
[C---:B------:R-:W-:Y:S02]  /*10d40*/  FFMA.FTZ R185, R6.reuse, UR4, R185 ;  /* 0x0000000406b97c23 */ /* 0x040fe400080100b9 */
[----:B------:R-:W-:Y:S02]  /*10d50*/  FFMA.FTZ R6, R6, UR4, R164 ;  /* 0x0000000406067c23 */ /* 0x000fe400080100a4 */
[C---:B------:R-:W-:Y:S02]  /*10d60*/  FFMA.FTZ R174, R19.reuse, UR4, R174 ;  /* 0x0000000413ae7c23 */ /* 0x040fe400080100ae */
[----:B------:R-:W-:Y:S02]  /*10d70*/  FFMA.FTZ R170, R19, UR4, R170 ;  /* 0x0000000413aa7c23 */ /* 0x000fe400080100aa */
[C---:B------:R-:W-:Y:S02]  /*10d80*/  FFMA.FTZ R173, R17.reuse, UR4, R173 ;  /* 0x0000000411ad7c23 */ /* 0x040fe400080100ad */
[----:B------:R-:W-:Y:S01]  /*10d90*/  FFMA.FTZ R169, R17, UR4, R169 ;  /* 0x0000000411a97c23 */ /* 0x000fe200080100a9 */
[----:B-1----:R-:W-:Y:S01]  /*10da0*/  FMNMX.FTZ R20, R181, R0, !PT ;  /* 0x00000000b5147209 */ /* 0x002fe20007810000 */
[C---:B------:R-:W-:Y:S02]  /*10db0*/  FFMA.FTZ R172, R18.reuse, UR4, R172 ;  /* 0x0000000412ac7c23 */ /* 0x040fe400080100ac */
[----:B------:R-:W-:Y:S01]  /*10dc0*/  FFMA.FTZ R168, R18, UR4, R168 ;  /* 0x0000000412a87c23 */ /* 0x000fe200080100a8 */
[----:B------:R-:W-:Y:S01]  /*10dd0*/  FMNMX.FTZ R20, R182, R20, !PT ;  /* 0x00000014b6147209 */ /* 0x000fe20007810000 */
[----:B------:R-:W-:Y:S02]  /*10de0*/  FFMA.FTZ R208, R204, UR4, R208 ;  /* 0x00000004ccd07c23 */ /* 0x000fe400080100d0 */
[----:B------:R-:W-:Y:S01]  /*10df0*/  FFMA.FTZ R207, R15, UR4, R12 ;  /* 0x000000040fcf7c23 */ /* 0x000fe2000801000c */
[----:B------:R-:W-:Y:S01]  /*10e00*/  FMNMX.FTZ R20, R184, R20, !PT ;  /* 0x00000014b8147209 */ /* 0x000fe20007810000 */
[----:B------:R-:W-:Y:S01]  /*10e10*/  FFMA.FTZ R204, R204, UR4, R5 ;  /* 0x00000004cccc7c23 */ /* 0x000fe20008010005 */
[----:B---3--:R-:W-:Y:S01]  /*10e20*/  FMNMX.FTZ R21, R7, R2, !PT ;  /* 0x0000000207157209 */ /* 0x008fe20007810000 */
[----:B------:R-:W-:Y:S01]  /*10e30*/  FFMA.FTZ R206, R11, UR4, R14 ;  /* 0x000000040bce7c23 */ /* 0x000fe2000801000e */
[----:B------:R-:W-:Y:S01]  /*10e40*/  FMNMX.FTZ R19, R185, R20, !PT ;  /* 0x00000014b9137209 */ /* 0x000fe20007810000 */
[----:B------:R-:W-:Y:S01]  /*10e50*/  FFMA.FTZ R203, R15, UR4, R203 ;  /* 0x000000040fcb7c23 */ /* 0x000fe200080100cb */
[----:B------:R-:W-:Y:S01]  /*10e60*/  FMNMX.FTZ R22, R8, R21, !PT ;  /* 0x0000001508167209 */ /* 0x000fe20007810000 */
[----:B------:R-:W-:Y:S01]  /*10e70*/  FFMA.FTZ R202, R11, UR4, R202 ;  /* 0x000000040bca7c23 */ /* 0x000fe200080100ca */
[----:B------:R-:W-:Y:S01]  /*10e80*/  FMNMX.FTZ R19, R175, R19, !PT ;  /* 0x00000013af137209 */ /* 0x000fe20007810000 */
[----:B------:R-:W-:Y:S01]  /*10e90*/  FFMA.FTZ R201, R10, UR4, R201 ;  /* 0x000000040ac97c23 */ /* 0x000fe200080100c9 */
[----:B------:R-:W-:Y:S01]  /*10ea0*/  FMNMX.FTZ R20, R9, R22, !PT ;  /* 0x0000001609147209 */ /* 0x000fe20007810000 */
[C---:B--2---:R-:W-:Y:S01]  /*10eb0*/  FFMA.FTZ R192, R3.reuse, UR4, R192 ;  /* 0x0000000403c07c23 */ /* 0x044fe200080100c0 */
[----:B------:R-:W-:Y:S01]  /*10ec0*/  FMNMX.FTZ R19, R174, R19, !PT ;  /* 0x00000013ae137209 */ /* 0x000fe20007810000 */
[----:B----4-:R-:W-:Y:S01]  /*10ed0*/  FFMA.FTZ R190, R16, UR4, R190 ;  /* 0x0000000410be7c23 */ /* 0x010fe200080100be */
[----:B------:R-:W-:Y:S01]  /*10ee0*/  FMNMX.FTZ R20, R6, R20, !PT ;  /* 0x0000001406147209 */ /* 0x000fe20007810000 */
[----:B------:R-:W-:Y:S01]  /*10ef0*/  FFMA.FTZ R189, R3, UR4, R189 ;  /* 0x0000000403bd7c23 */ /* 0x000fe200080100bd */
[----:B------:R-:W-:Y:S01]  /*10f00*/  IADD3 R21, R4, 0x38, RZ ;  /* 0x0000003804157810 */ /* 0x000fe20007ffe0ff */
[----:B------:R-:W-:Y:S01]  /*10f10*/  FFMA.FTZ R178, R16, UR4, R178 ;  /* 0x0000000410b27c23 */ /* 0x000fe200080100b2 */
[----:B------:R-:W-:Y:S01]  /*10f20*/  FMNMX.FTZ R20, R171, R20, !PT ;  /* 0x00000014ab147209 */ /* 0x000fe20007810000 */
[----:B------:R-:W-:Y:S01]  /*10f30*/  LDSM.16.MT88.4 R12, [R232+0x10000] ;  /* 0x01000000e80c783b */ /* 0x000fe20000004200 */
[----:B------:R-:W-:Y:S01]  /*10f40*/  FMNMX.FTZ R19, R173, R19, !PT ;  /* 0x00000013ad137209 */ /* 0x000fe20007810000 */
[----:B------:R-:W1:Y:S01]  /*10f50*/  I2F R17, R21 ;  /* 0x0000001500117306 */ /* 0x000e620000201400 */
[----:B------:R-:W-:Y:S02]  /*10f60*/  FMNMX.FTZ R20, R170, R20, !PT ;  /* 0x00000014aa147209 */ /* 0x000fe40007810000 */
[----:B------:R-:W-:Y:S02]  /*10f70*/  IADD3 R4, R4, 0x39, RZ ;  /* 0x0000003904047810 */ /* 0x000fe40007ffe0ff */
[----:B------:R-:W-:Y:S02]  /*10f80*/  FMNMX.FTZ R19, R172, R19, !PT ;  /* 0x00000013ac137209 */ /* 0x000fe40007810000 */
[----:B------:R-:W-:Y:S02]  /*10f90*/  FMNMX.FTZ R20, R169, R20, !PT ;  /* 0x00000014a9147209 */ /* 0x000fe40007810000 */
[----:B------:R-:W-:Y:S01]  /*10fa0*/  FMNMX.FTZ R19, R208, R19, !PT ;  /* 0x00000013d0137209 */ /* 0x000fe20007810000 */
[----:B------:R-:W2:Y:S01]  /*10fb0*/  I2F R4, R4 ;  /* 0x0000000400047306 */ /* 0x000ea20000201400 */
[----:B------:R-:W-:Y:S02]  /*10fc0*/  FMNMX.FTZ R20, R168, R20, !PT ;  /* 0x00000014a8147209 */ /* 0x000fe40007810000 */
[----:B------:R-:W-:Y:S02]  /*10fd0*/  FMNMX.FTZ R19, R207, R19, !PT ;  /* 0x00000013cf137209 */ /* 0x000fe40007810000 */
[----:B------:R-:W-:Y:S02]  /*10fe0*/  FMNMX.FTZ R20, R204, R20, !PT ;  /* 0x00000014cc147209 */ /* 0x000fe40007810000 */
[----:B------:R-:W-:Y:S02]  /*10ff0*/  FMNMX.FTZ R19, R206, R19, !PT ;  /* 0x00000013ce137209 */ /* 0x000fe40007810000 */
[----:B------:R-:W-:Y:S02]  /*11000*/  FMNMX.FTZ R20, R203, R20, !PT ;  /* 0x00000014cb147209 */ /* 0x000fe40007810000 */
[----:B------:R-:W-:Y:S02]  /*11010*/  FMNMX.FTZ R19, R205, R19, !PT ;  /* 0x00000013cd137209 */ /* 0x000fe40007810000 */
[----:B------:R-:W-:Y:S01]  /*11020*/  FMNMX.FTZ R20, R202, R20, !PT ;  /* 0x00000014ca147209 */ /* 0x000fe20007810000 */
[C---:B-1----:R-:W-:Y:S01]  /*11030*/  FFMA.FTZ R166, R17.reuse, UR4, R166 ;  /* 0x0000000411a67c23 */ /* 0x042fe200080100a6 */
[----:B------:R-:W-:Y:S01]  /*11040*/  FMNMX.FTZ R19, R192, R19, !PT ;  /* 0x00000013c0137209 */ /* 0x000fe20007810000 */
[----:B------:R-:W-:Y:S01]  /*11050*/  FFMA.FTZ R177, R17, UR4, R177 ;  /* 0x0000000411b17c23 */ /* 0x000fe200080100b1 */
[----:B------:R-:W-:Y:S02]  /*11060*/  FMNMX.FTZ R20, R201, R20, !PT ;  /* 0x00000014c9147209 */ /* 0x000fe40007810000 */
[----:B------:R-:W-:Y:S02]  /*11070*/  FMNMX.FTZ R3, R190, R19, !PT ;  /* 0x00000013be037209 */ /* 0x000fe40007810000 */
[----:B------:R-:W-:Y:S02]  /*11080*/  FMNMX.FTZ R20, R189, R20, !PT ;  /* 0x00000014bd147209 */ /* 0x000fe40007810000 */
[----:B------:R-:W-:Y:S01]  /*11090*/  FMNMX.FTZ R3, R166, R3, !PT ;  /* 0x00000003a6037209 */ /* 0x000fe20007810000 */
[----:B--2---:R-:W-:Y:S01]  /*110a0*/  FFMA.FTZ R165, R4, UR4, R165 ;  /* 0x0000000404a57c23 */ /* 0x004fe200080100a5 */
[----:B------:R-:W-:Y:S01]  /*110b0*/  FMNMX.FTZ R20, R178, R20, !PT ;  /* 0x00000014b2147209 */ /* 0x000fe20007810000 */
[----:B------:R-:W-:Y:S03]  /*110c0*/  FFMA.FTZ R176, R4, UR4, R176 ;  /* 0x0000000404b07c23 */ /* 0x000fe600080100b0 */
[----:B------:R-:W-:Y:S02]  /*110d0*/  FMNMX.FTZ R10, R177, R20, !PT ;  /* 0x00000014b10a7209 */ /* 0x000fe40007810000 */
[----:B------:R-:W-:Y:S01]  /*110e0*/  FMNMX.FTZ R3, R165, R3, !PT ;  /* 0x00000003a5037209 */ /* 0x000fe20007810000 */
[----:B------:R-:W-:Y:S01]  /*110f0*/  LDSM.16.MT88.4 R20, [R230+0x10000] ;  /* 0x01000000e614783b */ /* 0x000fe20000004200 */
[----:B------:R-:W-:Y:S07]  /*11100*/  FMNMX.FTZ R10, R176, R10, !PT ;  /* 0x0000000ab00a7209 */ /* 0x000fee0007810000 */
[----:B------:R-:W1:Y:S08]  /*11110*/  SHFL.BFLY PT, R4, R3, 0x2, 0x1f ;  /* 0x0c401f0003047f89 */ /* 0x000e7000000e0000 */
        /* <DEDUP_REMOVED lines=13> */
[C---:B------:R-:W-:Y:S02]  /*111f0*/  FMUL.FTZ R179, R164.reuse, c[0x0][0x23c] ;  /* 0x00008f00a4b37a20 */ /* 0x040fe40000410000 */
[----:B------:R-:W-:Y:S02]  /*11200*/  FADD.FTZ R2, -R164, R2 ;  /* 0x00000002a4027221 */ /* 0x000fe40000010100 */
[--C-:B------:R-:W-:Y:S01]  /*11210*/  FFMA.FTZ R187, R181, c[0x0][0x23c], -R191.reuse ;  /* 0x00008f00b5bb7a23 */ /* 0x100fe200000108bf */
[----:B------:R-:W-:Y:S01]  /*11220*/  FSEL R179, R179, RZ, P0 ;  /* 0x000000ffb3b37208 */ /* 0x000fe20000000000 */
[----:B------:R-:W-:Y:S01]  /*11230*/  FMUL.FTZ R2, R2, c[0x0][0x23c] ;  /* 0x00008f0002027a20 */ /* 0x000fe20000410000 */
[----:B------:R-:W1:Y:S01]  /*11240*/  MUFU.EX2 R0, R0 ;  /* 0x0000000000007308 */ /* 0x000e620000000800 */
[----:B------:R-:W-:Y:S01]  /*11250*/  FFMA.FTZ R183, R182, c[0x0][0x23c], -R191 ;  /* 0x00008f00b6b77a23 */ /* 0x000fe200000108bf */
[----:B------:R-:W-:Y:S01]  /*11260*/  PLOP3.LUT P0, PT, PT, PT, UP2, 0x80, 0x0 ;  /* 0x000000000000781c */ /* 0x000fe20003f0f028 */
[--C-:B------:R-:W-:Y:S02]  /*11270*/  FFMA.FTZ R188, R7, c[0x0][0x23c], -R179.reuse ;  /* 0x00008f0007bc7a23 */ /* 0x100fe400000108b3 */
[----:B------:R-:W-:Y:S02]  /*11280*/  FFMA.FTZ R186, R8, c[0x0][0x23c], -R179 ;  /* 0x00008f0008ba7a23 */ /* 0x000fe400000108b3 */
[----:B------:R-:W-:Y:S02]  /*11290*/  FFMA.FTZ R182, R184, c[0x0][0x23c], -R191 ;  /* 0x00008f00b8b67a23 */ /* 0x000fe400000108bf */
[----:B------:R-:W-:Y:S01]  /*112a0*/  FFMA.FTZ R184, R6, c[0x0][0x23c], -R179 ;  /* 0x00008f0006b87a23 */ /* 0x000fe200000108b3 */
[----:B------:R-:W2:Y:S01]  /*112b0*/  MUFU.EX2 R2, R2 ;  /* 0x0000000200027308 */ /* 0x000ea20000000800 */
[----:B------:R-:W-:Y:S02]  /*112c0*/  FFMA.FTZ R181, R185, c[0x0][0x23c], -R191 ;  /* 0x00008f00b9b57a23 */ /* 0x000fe400000108bf */
[----:B------:R-:W-:Y:S02]  /*112d0*/  FFMA.FTZ R185, R9, c[0x0][0x23c], -R179 ;  /* 0x00008f0009b97a23 */ /* 0x000fe400000108b3 */
[--C-:B------:R-:W-:Y:S02]  /*112e0*/  FFMA.FTZ R193, R175, c[0x0][0x23c], -R191.reuse ;  /* 0x00008f00afc17a23 */ /* 0x100fe400000108bf */
[--C-:B------:R-:W-:Y:S02]  /*112f0*/  FFMA.FTZ R194, R174, c[0x0][0x23c], -R191.reuse ;  /* 0x00008f00aec27a23 */ /* 0x100fe400000108bf */
[--C-:B------:R-:W-:Y:S01]  /*11300*/  FFMA.FTZ R195, R173, c[0x0][0x23c], -R191.reuse ;  /* 0x00008f00adc37a23 */ /* 0x100fe200000108bf */
[----:B------:R-:W-:Y:S01]  /*11310*/  MUFU.EX2 R187, R187 ;  /* 0x000000bb00bb7308 */ /* 0x000fe20000000800 */
[----:B------:R-:W-:Y:S02]  /*11320*/  FFMA.FTZ R196, R172, c[0x0][0x23c], -R191 ;  /* 0x00008f00acc47a23 */ /* 0x000fe400000108bf */
[----:B------:R-:W-:Y:S01]  /*11330*/  LDSM.16.MT88.4 R172, [R232+0x14800] ;  /* 0x01480000e8ac783b */ /* 0x000fe20000004200 */
[C---:B-1----:R-:W-:Y:S02]  /*11340*/  FMUL.FTZ R6, R0.reuse, R162 ;  /* 0x000000a200067220 */ /* 0x042fe40000410000 */
[C---:B------:R-:W-:Y:S02]  /*11350*/  FMUL.FTZ R7, R0.reuse, R163 ;  /* 0x000000a300077220 */ /* 0x040fe40000410000 */
[C---:B------:R-:W-:Y:S02]  /*11360*/  FMUL.FTZ R10, R0.reuse, R158 ;  /* 0x0000009e000a7220 */ /* 0x040fe40000410000 */
        /* <DEDUP_REMOVED lines=16> */
[C---:B------:R-:W-:Y:S01]  /*11470*/  FMUL.FTZ R24, R2.reuse, R140 ;  /* 0x0000008c02187220 */ /* 0x040fe20000410000 */
[----:B-1----:R-:W-:Y:S01]  /*11480*/  F2FP.PACK_AB R161, R183, R187 ;  /* 0x000000bbb7a1723e */ /* 0x002fe200000000ff */
[----:B------:R-:W-:Y:S02]  /*11490*/  FMUL.FTZ R25, R2, R141 ;  /* 0x0000008d02197220 */ /* 0x000fe40000410000 */
[C---:B------:R-:W-:Y:S02]  /*114a0*/  FMUL.FTZ R34, R0.reuse, R134 ;  /* 0x0000008600227220 */ /* 0x040fe40000410000 */
[----:B------:R-:W-:Y:S01]  /*114b0*/  FMUL.FTZ R35, R0, R135 ;  /* 0x0000008700237220 */ /* 0x000fe20000410000 */
[----:B------:R-:W-:Y:S01]  /*114c0*/  MUFU.EX2 R188, R188 ;  /* 0x000000bc00bc7308 */ /* 0x000fe20000000800 */
[----:B------:R-:W-:Y:S01]  /*114d0*/  LDSM.16.MT88.4 R140, [R228+0x12000] ;  /* 0x01200000e48c783b */ /* 0x000fe20000004200 */
[C---:B------:R-:W-:Y:S02]  /*114e0*/  FMUL.FTZ R32, R2.reuse, R132 ;  /* 0x0000008402207220 */ /* 0x040fe40000410000 */
[----:B------:R-:W-:Y:S02]  /*114f0*/  FMUL.FTZ R33, R2, R133 ;  /* 0x0000008502217220 */ /* 0x000fe40000410000 */
[--C-:B------:R-:W-:Y:S02]  /*11500*/  FFMA.FTZ R198, R171, c[0x0][0x23c], -R179.reuse ;  /* 0x00008f00abc67a23 */ /* 0x100fe400000108b3 */
[--C-:B------:R-:W-:Y:S01]  /*11510*/  FFMA.FTZ R197, R170, c[0x0][0x23c], -R179.reuse ;  /* 0x00008f00aac57a23 */ /* 0x100fe200000108b3 */
[----:B------:R-:W-:Y:S01]  /*11520*/  LDSM.16.MT88.4 R132, [R229+0x12000] ;  /* 0x01200000e584783b */ /* 0x000fe20000004200 */
[----:B------:R-:W1:Y:S01]  /*11530*/  MUFU.EX2 R186, R186 ;  /* 0x000000ba00ba7308 */ /* 0x000e620000000800 */
[--C-:B------:R-:W-:Y:S02]  /*11540*/  FFMA.FTZ R199, R169, c[0x0][0x23c], -R179.reuse ;  /* 0x00008f00a9c77a23 */ /* 0x100fe400000108b3 */
[--C-:B------:R-:W-:Y:S01]  /*11550*/  FFMA.FTZ R200, R168, c[0x0][0x23c], -R179.reuse ;  /* 0x00008f00a8c87a23 */ /* 0x100fe200000108b3 */
[----:B--2---:R-:W-:Y:S01]  /*11560*/  F2FP.PACK_AB R163, R181, R182 ;  /* 0x000000b6b5a3723e */ /* 0x004fe200000000ff */
[--C-:B------:R-:W-:Y:S02]  /*11570*/  FFMA.FTZ R209, R177, c[0x0][0x23c], -R179.reuse ;  /* 0x00008f00b1d17a23 */ /* 0x100fe400000108b3 */
[----:B------:R-:W-:Y:S01]  /*11580*/  LDSM.16.MT88.4 R168, [R228+0x12800] ;  /* 0x01280000e4a8783b */ /* 0x000fe20000004200 */
        /* <DEDUP_REMOVED lines=24> */
[C---:B------:R-:W-:Y:S02]  /*11710*/  FMUL.FTZ R52, R2.reuse, R52 ;  /* 0x0000003402347220 */ /* 0x040fe40000410000 */
[----:B------:R-:W-:Y:S02]  /*11720*/  FMUL.FTZ R53, R2, R53 ;  /* 0x0000003502357220 */ /* 0x000fe40000410000 */
[C---:B------:R-:W-:Y:S01]  /*11730*/  FMUL.FTZ R58, R0.reuse, R58 ;  /* 0x0000003a003a7220 */ /* 0x040fe20000410000 */
[----:B------:R-:W-:Y:S01]  /*11740*/  MUFU.EX2 R195, R195 ;  /* 0x000000c300c37308 */ /* 0x000fe20000000800 */
[C---:B------:R-:W-:Y:S05]  /*11750*/  HMMA.16816.F32 R4, R160.reuse, R12, R4 ;  /* 0x0000000ca004723c */ /* 0x040fea0000001804 */
[----:B------:R-:W-:Y:S02]  /*11760*/  FMUL.FTZ R59, R0, R59 ;  /* 0x0000003b003b7220 */ /* 0x000fe40000410000 */
[C---:B------:R-:W-:Y:S01]  /*11770*/  FMUL.FTZ R12, R2.reuse, R152 ;  /* 0x00000098020c7220 */ /* 0x040fe20000410000 */
[C---:B------:R-:W-:Y:S01]  /*11780*/  HMMA.16816.F32 R8, R160.reuse, R14, R8 ;  /* 0x0000000ea008723c */ /* 0x040fe20000001808 */
[----:B------:R-:W-:Y:S03]  /*11790*/  MUFU.EX2 R196, R196 ;  /* 0x000000c400c47308 */ /* 0x000fe60000000800 */
[C---:B------:R-:W-:Y:S02]  /*117a0*/  FMUL.FTZ R13, R2.reuse, R153 ;  /* 0x00000099020d7220 */ /* 0x040fe40000410000 */
[----:B------:R-:W-:Y:S02]  /*117b0*/  FMUL.FTZ R56, R2, R56 ;  /* 0x0000003802387220 */ /* 0x000fe40000410000 */
[C---:B------:R-:W-:Y:S03]  /*117c0*/  FMUL.FTZ R14, R0.reuse, R154 ;  /* 0x0000009a000e7220 */ /* 0x040fe60000410000 */
[----:B------:R-:W-:Y:S01]  /*117d0*/  MUFU.EX2 R198, R198 ;  /* 0x000000c600c67308 */ /* 0x000fe20000000800 */
[----:B------:R-:W-:Y:S02]  /*117e0*/  FMUL.FTZ R15, R0, R155 ;  /* 0x0000009b000f7220 */ /* 0x000fe40000410000 */
[----:B------:R-:W2:Y:S01]  /*117f0*/  LDSM.16.MT88.4 R152, [R228+0x10000] ;  /* 0x01000000e498783b */ /* 0x000ea20000004200 */
[----:B------:R-:W-:Y:S02]  /*11800*/  FMUL.FTZ R57, R2, R57 ;  /* 0x0000003902397220 */ /* 0x000fe40000410000 */
[C---:B------:R-:W-:Y:S02]  /*11810*/  FMUL.FTZ R62, R0.reuse, R62 ;  /* 0x0000003e003e7220 */ /* 0x040fe40000410000 */
[C---:B------:R-:W-:Y:S02]  /*11820*/  HMMA.16816.F32 R12, R160.reuse, R20, R12 ;  /* 0x00000014a00c723c */ /* 0x040fe4000000180c */
[----:B------:R-:W3:Y:S01]  /*11830*/  MUFU.EX2 R197, R197 ;  /* 0x000000c500c57308 */ /* 0x000ee20000000800 */
[----:B------:R-:W-:Y:S02]  /*11840*/  FMUL.FTZ R63, R0, R63 ;  /* 0x0000003f003f7220 */ /* 0x000fe40000410000 */
[C---:B------:R-:W-:Y:S02]  /*11850*/  FMUL.FTZ R60, R2.reuse, R60 ;  /* 0x0000003c023c7220 */ /* 0x040fe40000410000 */
[C---:B------:R-:W-:Y:S01]  /*11860*/  FMUL.FTZ R20, R2.reuse, R144 ;  /* 0x0000009002147220 */ /* 0x040fe20000410000 */
[C---:B------:R-:W-:Y:S04]  /*11870*/  HMMA.16816.F32 R16, R160.reuse, R22, R16 ;  /* 0x00000016a010723c */ /* 0x040fe80000001810 */
[C---:B------:R-:W-:Y:S01]  /*11880*/  FMUL.FTZ R21, R2.reuse, R145 ;  /* 0x0000009102157220 */ /* 0x040fe20000410000 */
[----:B------:R-:W-:Y:S01]  /*11890*/  MUFU.EX2 R199, R199 ;  /* 0x000000c700c77308 */ /* 0x000fe20000000800 */
[----:B------:R-:W-:Y:S02]  /*118a0*/  FMUL.FTZ R61, R2, R61 ;  /* 0x0000003d023d7220 */ /* 0x000fe40000410000 */
[C---:B------:R-:W-:Y:S04]  /*118b0*/  FMUL.FTZ R22, R0.reuse, R146 ;  /* 0x0000009200167220 */ /* 0x040fe80000410000 */
[C---:B------:R-:W-:Y:S02]  /*118c0*/  FMUL.FTZ R23, R0.reuse, R147 ;  /* 0x0000009300177220 */ /* 0x040fe40000410000 */
[----:B------:R-:W4:Y:S01]  /*118d0*/  LDSM.16.MT88.4 R144, [R232+0x12000] ;  /* 0x01200000e890783b */ /* 0x000f220000004200 */
[C---:B------:R-:W-:Y:S01]  /*118e0*/  FMUL.FTZ R66, R0.reuse, R66 ;  /* 0x0000004200427220 */ /* 0x040fe20000410000 */
[----:B------:R-:W5:Y:S01]  /*118f0*/  MUFU.EX2 R200, R200 ;  /* 0x000000c800c87308 */ /* 0x000f620000000800 */
[----:B------:R-:W-:Y:S02]  /*11900*/  FMUL.FTZ R67, R0, R67 ;  /* 0x0000004300437220 */ /* 0x000fe40000410000 */
[C---:B------:R-:W-:Y:S03]  /*11910*/  HMMA.16816.F32 R20, R160.reuse, R28, R20 ;  /* 0x0000001ca014723c */ /* 0x040fe60000001814 */
[C---:B------:R-:W-:Y:S02]  /*11920*/  FMUL.FTZ R64, R2.reuse, R64 ;  /* 0x0000004002407220 */ /* 0x040fe40000410000 */
        /* <DEDUP_REMOVED lines=99> */
[----:B------:R-:W-:Y:S02]  /*11f60*/  FMUL.FTZ R127, R0, R127 ;  /* 0x0000007f007f7220 */ /* 0x000fe40000410000 */
[C---:B------:R-:W-:Y:S01]  /*11f70*/  FMUL.FTZ R124, R2.reuse, R124 ;  /* 0x0000007c027c7220 */ /* 0x040fe20000410000 */
[C---:B------:R-:W-:Y:S01]  /*11f80*/  HMMA.16816.F32 R120, R160.reuse, R138, R120 ;  /* 0x0000008aa078723c */ /* 0x040fe20000001878 */
[----:B------:R-:W1:Y:S02]  /*11f90*/  LDSM.16.MT88.4 R136, [R230+0x10800] ;  /* 0x01080000e688783b */ /* 0x000e640000004200 */
[----:B------:R-:W-:Y:S02]  /*11fa0*/  FMUL.FTZ R125, R2, R125 ;  /* 0x0000007d027d7220 */ /* 0x000fe40000410000 */
[C---:B------:R-:W-:Y:S02]  /*11fb0*/  FMUL.FTZ R130, R0.reuse, R130 ;  /* 0x0000008200827220 */ /* 0x040fe40000410000 */
[----:B------:R-:W-:Y:S02]  /*11fc0*/  FMUL.FTZ R131, R0, R131 ;  /* 0x0000008300837220 */ /* 0x000fe40000410000 */
[C---:B------:R-:W-:Y:S01]  /*11fd0*/  FMUL.FTZ R128, R2.reuse, R128 ;  /* 0x0000008002807220 */ /* 0x040fe20000410000 */
[C---:B--2---:R-:W-:Y:S03]  /*11fe0*/  HMMA.16816.F32 R124, R160.reuse, R132, R124 ;  /* 0x00000084a07c723c */ /* 0x044fe6000000187c */
[----:B------:R-:W-:Y:S02]  /*11ff0*/  FMUL.FTZ R129, R2, R129 ;  /* 0x0000008102817220 */ /* 0x000fe40000410000 */
[--C-:B------:R-:W-:Y:S02]  /*12000*/  FFMA.FTZ R204, R204, c[0x0][0x23c], -R179.reuse ;  /* 0x00008f00cccc7a23 */ /* 0x100fe400000108b3 */
[----:B------:R-:W-:Y:S01]  /*12010*/  F2FP.PACK_AB R133, R194, R193 ;  /* 0x000000c1c285723e */ /* 0x000fe200000000ff */
[--C-:B------:R-:W-:Y:S01]  /*12020*/  FFMA.FTZ R203, R203, c[0x0][0x23c], -R179.reuse ;  /* 0x00008f00cbcb7a23 */ /* 0x100fe200000108b3 */
[----:B---3--:R-:W-:Y:S01]  /*12030*/  F2FP.PACK_AB R132, R197, R198 ;  /* 0x000000c6c584723e */ /* 0x008fe200000000ff */
[----:B------:R-:W-:Y:S01]  /*12040*/  HMMA.16816.F32 R128, R160, R134, R128 ;  /* 0x00000086a080723c */ /* 0x000fe20000001880 */
[----:B------:R-:W2:Y:S01]  /*12050*/  LDSM.16.MT88.4 R160, [R229+0x12800] ;  /* 0x01280000e5a0783b */ /* 0x000ea20000004200 */
[----:B------:R-:W-:Y:S01]  /*12060*/  MUFU.EX2 R204, R204 ;  /* 0x000000cc00cc7308 */ /* 0x000fe20000000800 */
[--C-:B------:R-:W-:Y:S02]  /*12070*/  FFMA.FTZ R202, R202, c[0x0][0x23c], -R179.reuse ;  /* 0x00008f00caca7a23 */ /* 0x100fe400000108b3 */
[----:B------:R-:W-:Y:S02]  /*12080*/  FFMA.FTZ R201, R201, c[0x0][0x23c], -R179 ;  /* 0x00008f00c9c97a23 */ /* 0x000fe400000108b3 */
[----:B------:R-:W-:Y:S01]  /*12090*/  F2FP.PACK_AB R135, R196, R195 ;  /* 0x000000c3c487723e */ /* 0x000fe200000000ff */
[--C-:B------:R-:W-:Y:S01]  /*120a0*/  FFMA.FTZ R208, R208, c[0x0][0x23c], -R191.reuse ;  /* 0x00008f00d0d07a23 */ /* 0x100fe200000108bf */
[----:B-----5:R-:W-:Y:S03]  /*120b0*/  F2FP.PACK_AB R134, R200, R199 ;  /* 0x000000c7c886723e */ /* 0x020fe600000000ff */
[----:B------:R-:W-:Y:S01]  /*120c0*/  MUFU.EX2 R203, R203 ;  /* 0x000000cb00cb7308 */ /* 0x000fe20000000800 */
[--C-:B------:R-:W-:Y:S02]  /*120d0*/  FFMA.FTZ R207, R207, c[0x0][0x23c], -R191.reuse ;  /* 0x00008f00cfcf7a23 */ /* 0x100fe400000108bf */
[--C-:B------:R-:W-:Y:S01]  /*120e0*/  FFMA.FTZ R206, R206, c[0x0][0x23c], -R191.reuse ;  /* 0x00008f00cece7a23 */ /* 0x100fe200000108bf */
[C---:B----4-:R-:W-:Y:S05]  /*120f0*/  HMMA.16816.F32 R4, R132.reuse, R140, R4 ;  /* 0x0000008c8404723c */ /* 0x050fea0000001804 */
[--C-:B------:R-:W-:Y:S01]  /*12100*/  FFMA.FTZ R205, R205, c[0x0][0x23c], -R191.reuse ;  /* 0x00008f00cdcd7a23 */ /* 0x100fe200000108bf */
[----:B------:R-:W-:Y:S01]  /*12110*/  MUFU.EX2 R208, R208 ;  /* 0x000000d000d07308 */ /* 0x000fe20000000800 */
[--C-:B------:R-:W-:Y:S01]  /*12120*/  FFMA.FTZ R192, R192, c[0x0][0x23c], -R191.reuse ;  /* 0x00008f00c0c07a23 */ /* 0x100fe200000108bf */
[C---:B------:R-:W-:Y:S01]  /*12130*/  HMMA.16816.F32 R8, R132.reuse, R142, R8 ;  /* 0x0000008e8408723c */ /* 0x040fe20000001808 */
[----:B------:R-:W3:Y:S03]  /*12140*/  LDSM.16.MT88.4 R140, [R230+0x14800] ;  /* 0x01480000e68c783b */ /* 0x000ee60000004200 */
[--C-:B------:R-:W-:Y:S02]  /*12150*/  FFMA.FTZ R190, R190, c[0x0][0x23c], -R191.reuse ;  /* 0x00008f00bebe7a23 */ /* 0x100fe400000108bf */
[--C-:B------:R-:W-:Y:S02]  /*12160*/  FFMA.FTZ R166, R166, c[0x0][0x23c], -R191.reuse ;  /* 0x00008f00a6a67a23 */ /* 0x100fe400000108bf */
[C---:B-1----:R-:W-:Y:S01]  /*12170*/  HMMA.16816.F32 R12, R132.reuse, R136, R12 ;  /* 0x00000088840c723c */ /* 0x042fe2000000180c */
[----:B------:R-:W-:Y:S03]  /*12180*/  MUFU.EX2 R207, R207 ;  /* 0x000000cf00cf7308 */ /* 0x000fe60000000800 */
[----:B------:R-:W-:Y:S02]  /*12190*/  FFMA.FTZ R191, R165, c[0x0][0x23c], -R191 ;  /* 0x00008f00a5bf7a23 */ /* 0x000fe400000108bf */
[--C-:B------:R-:W-:Y:S02]  /*121a0*/  FFMA.FTZ R165, R189, c[0x0][0x23c], -R179.reuse ;  /* 0x00008f00bda57a23 */ /* 0x100fe400000108b3 */
[C---:B------:R-:W-:Y:S01]  /*121b0*/  HMMA.16816.F32 R16, R132.reuse, R138, R16 ;  /* 0x0000008a8410723c */ /* 0x040fe20000001810 */
[----:B------:R-:W1:Y:S02]  /*121c0*/  LDSM.16.MT88.4 R136, [R229+0x14800] ;  /* 0x01480000e588783b */ /* 0x000e640000004200 */
[----:B------:R-:W-:Y:S01]  /*121d0*/  MUFU.EX2 R206, R206 ;  /* 0x000000ce00ce7308 */ /* 0x000fe20000000800 */
[--C-:B------:R-:W-:Y:S02]  /*121e0*/  FFMA.FTZ R189, R178, c[0x0][0x23c], -R179.reuse ;  /* 0x00008f00b2bd7a23 */ /* 0x100fe400000108b3 */
[----:B------:R-:W-:Y:S02]  /*121f0*/  FFMA.FTZ R179, R176, c[0x0][0x23c], -R179 ;  /* 0x00008f00b0b37a23 */ /* 0x000fe400000108b3 */
[C---:B------:R-:W-:Y:S04]  /*12200*/  HMMA.16816.F32 R20, R132.reuse, R144, R20 ;  /* 0x000000908414723c */ /* 0x040fe80000001814 */
[----:B------:R-:W-:Y:S01]  /*12210*/  FFMA.FTZ R187, R0, R250, R187 ;  /* 0x000000fa00bb7223 */ /* 0x000fe200000100bb */
[----:B------:R4:W-:Y:S01]  /*12220*/  MUFU.EX2 R210, R179 ;  /* 0x000000b300d27308 */ /* 0x0009e20000000800 */
[----:B------:R-:W-:Y:S01]  /*12230*/  MOV R0, R3 ;  /* 0x0000000300007202 */ /* 0x000fe20000000f00 */
[----:B------:R-:W-:Y:S01]  /*12240*/  FFMA.FTZ R188, R2, R251, R188 ;  /* 0x000000fb02bc7223 */ /* 0x000fe200000100bc */
[C---:B------:R-:W-:Y:S01]  /*12250*/  HMMA.16816.F32 R24, R132.reuse, R146, R24 ;  /* 0x000000928418723c */ /* 0x040fe20000001818 */
[----:B------:R-:W5:Y:S03]  /*12260*/  LDSM.16.MT88.4 R144, [R228+0x14800] ;  /* 0x01480000e490783b */ /* 0x000f660000004200 */
[----:B------:R-:W-:Y:S01]  /*12270*/  FADD.FTZ R187, R183, R187 ;  /* 0x000000bbb7bb7221 */ /* 0x000fe20000010000 */
[----:B------:R-:W-:Y:S01]  /*12280*/  MOV R2, R164 ;  /* 0x000000a400027202 */ /* 0x000fe20000000f00 */
[----:B------:R-:W-:Y:S01]  /*12290*/  FADD.FTZ R188, R186, R188 ;  /* 0x000000bcbabc7221 */ /* 0x000fe20000010000 */
[----:B------:R-:W-:Y:S01]  /*122a0*/  MUFU.EX2 R205, R205 ;  /* 0x000000cd00cd7308 */ /* 0x000fe20000000800 */
        /* <DEDUP_REMOVED lines=10> */
[----:B------:R-:W-:Y:S01]  /*12350*/  MUFU.EX2 R201, R201 ;  /* 0x000000c900c97308 */ /* 0x000fe20000000800 */
        /* <DEDUP_REMOVED lines=12> */
[----:B------:R-:W4:Y:S02]  /*12420*/  MUFU.EX2 R190, R190 ;  /* 0x000000be00be7308 */ /* 0x000f240000000800 */
[----:B------:R-:W-:Y:S02]  /*12430*/  FADD.FTZ R195, R196, R195 ;  /* 0x000000c3c4c37221 */ /* 0x000fe40000010000 */
[----:B------:R-:W-:Y:S02]  /*12440*/  FADD.FTZ R199, R200, R199 ;  /* 0x000000c7c8c77221 */ /* 0x000fe40000010000 */
[C---:B--2---:R-:W-:Y:S04]  /*12450*/  HMMA.16816.F32 R52, R132.reuse, R160, R52 ;  /* 0x000000a08434723c */ /* 0x044fe80000001834 */
[----:B------:R-:W-:Y:S04]  /*12460*/  MUFU.EX2 R166, R166 ;  /* 0x000000a600a67308 */ /* 0x000fe80000000800 */
[C---:B------:R-:W-:Y:S01]  /*12470*/  HMMA.16816.F32 R56, R132.reuse, R162, R56 ;  /* 0x000000a28438723c */ /* 0x040fe20000001838 */
[----:B------:R-:W-:Y:S05]  /*12480*/  LDSM.16.MT88.4 R160, [R230+0x15000] ;  /* 0x01500000e6a0783b */ /* 0x000fea0000004200 */
[----:B------:R-:W2:Y:S02]  /*12490*/  MUFU.EX2 R191, R191 ;  /* 0x000000bf00bf7308 */ /* 0x000ea40000000800 */
[C---:B------:R-:W-:Y:S07]  /*124a0*/  HMMA.16816.F32 R60, R132.reuse, R168, R60 ;  /* 0x000000a8843c723c */ /* 0x040fee000000183c */
[----:B----4-:R-:W-:Y:S01]  /*124b0*/  F2FP.PACK_AB R169, R190, R192 ;  /* 0x000000c0bea9723e */ /* 0x010fe200000000ff */
[C---:B------:R-:W-:Y:S01]  /*124c0*/  HMMA.16816.F32 R64, R132.reuse, R170, R64 ;  /* 0x000000aa8440723c */ /* 0x040fe20000001840 */
[----:B------:R-:W-:Y:S06]  /*124d0*/  MUFU.EX2 R165, R165 ;  /* 0x000000a500a57308 */ /* 0x000fec0000000800 */
[----:B------:R-:W-:Y:S01]  /*124e0*/  F2FP.PACK_AB R170, R210, R209 ;  /* 0x000000d1d2aa723e */ /* 0x000fe200000000ff */
[C---:B------:R-:W-:Y:S03]  /*124f0*/  HMMA.16816.F32 R68, R132.reuse, R172, R68 ;  /* 0x000000ac8444723c */ /* 0x040fe60000001844 */
[----:B------:R-:W4:Y:S01]  /*12500*/  MUFU.EX2 R189, R189 ;  /* 0x000000bd00bd7308 */ /* 0x000f220000000800 */
[----:B--2---:R-:W-:Y:S04]  /*12510*/  F2FP.PACK_AB R171, R191, R166 ;  /* 0x000000a6bfab723e */ /* 0x004fe800000000ff */
[C---:B------:R-:W-:Y:S01]  /*12520*/  HMMA.16816.F32 R72, R132.reuse, R174, R72 ;  /* 0x000000ae8448723c */ /* 0x040fe20000001848 */
[----:B------:R-:W-:Y:S07]  /*12530*/  LDSM.16.MT88.4 R172, [R228+0x11800] ;  /* 0x01180000e4ac783b */ /* 0x000fee0000004200 */
[C---:B---3--:R-:W-:Y:S08]  /*12540*/  HMMA.16816.F32 R76, R132.reuse, R140, R76 ;  /* 0x0000008c844c723c */ /* 0x048ff0000000184c */
[C---:B------:R-:W-:Y:S01]  /*12550*/  HMMA.16816.F32 R80, R132.reuse, R142, R80 ;  /* 0x0000008e8450723c */ /* 0x040fe20000001850 */
[----:B------:R-:W2:Y:S03]  /*12560*/  LDSM.16.MT88.4 R140, [R230+0x16800] ;  /* 0x01680000e68c783b */ /* 0x000ea60000004200 */
[----:B----4-:R-:W-:Y:S04]  /*12570*/  F2FP.PACK_AB R168, R189, R165 ;  /* 0x000000a5bda8723e */ /* 0x010fe800000000ff */
[C---:B-1----:R-:W-:Y:S08]  /*12580*/  HMMA.16816.F32 R84, R132.reuse, R136, R84 ;  /* 0x000000888454723c */ /* 0x042ff00000001854 */
[C---:B------:R-:W-:Y:S01]  /*12590*/  HMMA.16816.F32 R88, R132.reuse, R138, R88 ;  /* 0x0000008a8458723c */ /* 0x040fe20000001858 */
[----:B------:R-:W1:Y:S07]  /*125a0*/  LDSM.16.MT88.4 R136, [R229+0x16800] ;  /* 0x01680000e588783b */ /* 0x000e6e0000004200 */
[C---:B-----5:R-:W-:Y:S08]  /*125b0*/  HMMA.16816.F32 R92, R132.reuse, R144, R92 ;  /* 0x00000090845c723c */ /* 0x060ff0000000185c */
        /* <DEDUP_REMOVED lines=12> */
[----:B------:R-:W-:Y:S01]  /*12680*/  HMMA.16816.F32 R128, R132, R146, R128 ;  /* 0x000000928480723c */ /* 0x000fe20000001880 */
[----:B------:R-:W3:Y:S06]  /*12690*/  LDSM.16.MT88.4 R144, [R228+0x11000] ;  /* 0x01100000e490783b */ /* 0x000eec0000004200 */
[----:B------:R-:W-:Y:S01]  /*126a0*/  F2FP.PACK_AB R133, R207, R208 ;  /* 0x000000d0cf85723e */ /* 0x000fe200000000ff */
[----:B------:R-:W-:Y:S01]  /*126b0*/  FADD.FTZ R208, R208, R195 ;  /* 0x000000c3d0d07221 */ /* 0x000fe20000010000 */
[----:B------:R-:W-:Y:S03]  /*126c0*/  F2FP.PACK_AB R135, R205, R206 ;  /* 0x000000cecd87723e */ /* 0x000fe600000000ff */
[----:B------:R-:W-:Y:S01]  /*126d0*/  F2FP.PACK_AB R132, R203, R204 ;  /* 0x000000cccb84723e */ /* 0x000fe200000000ff */
[----:B------:R-:W-:Y:S01]  /*126e0*/  FADD.FTZ R204, R204, R199 ;  /* 0x000000c7cccc7221 */ /* 0x000fe20000010000 */
[----:B------:R-:W-:Y:S01]  /*126f0*/  F2FP.PACK_AB R134, R201, R202 ;  /* 0x000000cac986723e */ /* 0x000fe200000000ff */
[----:B------:R-:W-:Y:S02]  /*12700*/  FADD.FTZ R208, R207, R208 ;  /* 0x000000d0cfd07221 */ /* 0x000fe40000010000 */
[----:B------:R-:W-:Y:S02]  /*12710*/  FADD.FTZ R204, R203, R204 ;  /* 0x000000cccbcc7221 */ /* 0x000fe40000010000 */
[----:B------:R-:W-:Y:S02]  /*12720*/  FADD.FTZ R206, R206, R208 ;  /* 0x000000d0cece7221 */ /* 0x000fe40000010000 */
[C---:B----4-:R-:W-:Y:S03]  /*12730*/  HMMA.16816.F32 R4, R132.reuse, R148, R4 ;  /* 0x000000948404723c */ /* 0x050fe60000001804 */
[----:B------:R-:W-:Y:S02]  /*12740*/  FADD.FTZ R202, R202, R204 ;  /* 0x000000cccaca7221 */ /* 0x000fe40000010000 */
[----:B------:R-:W-:Y:S02]  /*12750*/  FADD.FTZ R206, R205, R206 ;  /* 0x000000cecdce7221 */ /* 0x000fe40000010000 */
[----:B------:R-:W-:Y:S01]  /*12760*/  FADD.FTZ R202, R201, R202 ;  /* 0x000000cac9ca7221 */ /* 0x000fe20000010000 */
[C---:B------:R-:W-:Y:S01]  /*12770*/  HMMA.16816.F32 R8, R132.reuse, R150, R8 ;  /* 0x000000968408723c */ /* 0x040fe20000001808 */
[----:B------:R-:W4:Y:S03]  /*12780*/  LDSM.16.MT88.4 R148, [R229+0x13000] ;  /* 0x01300000e594783b */ /* 0x000f260000004200 */
[----:B------:R-:W-:Y:S02]  /*12790*/  FADD.FTZ R192, R192, R206 ;  /* 0x000000cec0c07221 */ /* 0x000fe40000010000 */
[----:B------:R-:W-:Y:S02]  /*127a0*/  FADD.FTZ R165, R165, R202 ;  /* 0x000000caa5a57221 */ /* 0x000fe40000010000 */
[C---:B--2---:R-:W-:Y:S04]  /*127b0*/  HMMA.16816.F32 R12, R132.reuse, R140, R12 ;  /* 0x0000008c840c723c */ /* 0x044fe8000000180c */
[----:B------:R-:W-:Y:S02]  /*127c0*/  FADD.FTZ R192, R190, R192 ;  /* 0x000000c0bec07221 */ /* 0x000fe40000010000 */
[----:B------:R-:W-:Y:S02]  /*127d0*/  FADD.FTZ R165, R189, R165 ;  /* 0x000000a5bda57221 */ /* 0x000fe40000010000 */
        /* <DEDUP_REMOVED lines=15> */
[C---:B------:R-:W-:Y:S01]  /*128d0*/  HMMA.16816.F32 R48, R132.reuse, R158, R48 ;  /* 0x0000009e8430723c */ /* 0x040fe20000001830 */
[----:B------:R-:W-:Y:S07]  /*128e0*/  LDSM.16.MT88.4 R156, [R232+0x11800] ;  /* 0x01180000e89c783b */ /* 0x000fee0000004200 */
[C---:B----4-:R-:W-:Y:S08]  /*128f0*/  HMMA.16816.F32 R52, R132.reuse, R148, R52 ;  /* 0x000000948434723c */ /* 0x050ff00000001834 */
[C---:B------:R-:W-:Y:S01]  /*12900*/  HMMA.16816.F32 R56, R132.reuse, R150, R56 ;  /* 0x000000968438723c */ /* 0x040fe20000001838 */
[----:B------:R-:W4:Y:S07]  /*12910*/  LDSM.16.MT88.4 R148, [R228+0x15000] ;  /* 0x01500000e494783b */ /* 0x000f2e0000004200 */
[C---:B--2---:R-:W-:Y:S08]  /*12920*/  HMMA.16816.F32 R60, R132.reuse, R140, R60 ;  /* 0x0000008c843c723c */ /* 0x044ff0000000183c */
[C---:B------:R-:W-:Y:S01]  /*12930*/  HMMA.16816.F32 R64, R132.reuse, R142, R64 ;  /* 0x0000008e8440723c */ /* 0x040fe20000001840 */
[----:B------:R-:W-:Y:S07]  /*12940*/  LDSM.16.MT88.4 R140, [R230+0x17000] ;  /* 0x01700000e68c783b */ /* 0x000fee0000004200 */
[C---:B-1----:R-:W-:Y:S08]  /*12950*/  HMMA.16816.F32 R68, R132.reuse, R136, R68 ;  /* 0x000000888444723c */ /* 0x042ff00000001844 */
[C---:B------:R-:W-:Y:S01]  /*12960*/  HMMA.16816.F32 R72, R132.reuse, R138, R72 ;  /* 0x0000008a8448723c */ /* 0x040fe20000001848 */
[----:B------:R-:W1:Y:S07]  /*12970*/  LDSM.16.MT88.4 R136, [R232+0x17000] ;  /* 0x01700000e888783b */ /* 0x000e6e0000004200 */
[C---:B------:R-:W-:Y:S08]  /*12980*/  HMMA.16816.F32 R76, R132.reuse, R160, R76 ;  /* 0x000000a0844c723c */ /* 0x040ff0000000184c */
[C---:B------:R-:W-:Y:S08]  /*12990*/  HMMA.16816.F32 R80, R132.reuse, R162, R80 ;  /* 0x000000a28450723c */ /* 0x040ff00000001850 */
[C---:B---3--:R-:W-:Y:S08]  /*129a0*/  HMMA.16816.F32 R84, R132.reuse, R144, R84 ;  /* 0x000000908454723c */ /* 0x048ff00000001854 */
        /* <DEDUP_REMOVED lines=12> */
[C---:B------:R-:W-:Y:S08]  /*12a70*/  HMMA.16816.F32 R120, R132.reuse, R146, R120 ;  /* 0x000000928478723c */ /* 0x040ff00000001878 */
[C---:B---3--:R-:W-:Y:S08]  /*12a80*/  HMMA.16816.F32 R124, R132.reuse, R148, R124 ;  /* 0x00000094847c723c */ /* 0x048ff0000000187c */
[----:B------:R-:W-:Y:S08]  /*12a90*/  HMMA.16816.F32 R128, R132, R150, R128 ;  /* 0x000000968480723c */ /* 0x000ff00000001880 */
[C---:B------:R-:W-:Y:S01]  /*12aa0*/  HMMA.16816.F32 R160, R168.reuse, R156, R4 ;  /* 0x0000009ca8a0723c */ /* 0x040fe20000001804 */
[----:B------:R-:W2:Y:S07]  /*12ab0*/  LDSM.16.MT88.4 R4, [R232+0x13800] ;  /* 0x01380000e804783b */ /* 0x000eae0000004200 */
[C---:B------:R-:W-:Y:S01]  /*12ac0*/  HMMA.16816.F32 R156, R168.reuse, R158, R8 ;  /* 0x0000009ea89c723c */ /* 0x040fe20000001808 */
[----:B------:R-:W3:Y:S07]  /*12ad0*/  LDSM.16.MT88.4 R8, [R230+0x13800] ;  /* 0x01380000e608783b */ /* 0x000eee0000004200 */
[C---:B-1----:R-:W-:Y:S01]  /*12ae0*/  HMMA.16816.F32 R152, R168.reuse, R136, R12 ;  /* 0x00000088a898723c */ /* 0x042fe2000000180c */
[----:B------:R-:W1:Y:S07]  /*12af0*/  LDSM.16.MT88.4 R12, [R229+0x13800] ;  /* 0x01380000e50c783b */ /* 0x000e6e0000004200 */
[C---:B------:R-:W-:Y:S01]  /*12b00*/  HMMA.16816.F32 R148, R168.reuse, R138, R16 ;  /* 0x0000008aa894723c */ /* 0x040fe20000001810 */
[----:B------:R-:W5:Y:S07]  /*12b10*/  LDSM.16.MT88.4 R16, [R228+0x13800] ;  /* 0x01380000e410783b */ /* 0x000f6e0000004200 */
[C---:B----4-:R-:W-:Y:S01]  /*12b20*/  HMMA.16816.F32 R144, R168.reuse, R140, R20 ;  /* 0x0000008ca890723c */ /* 0x050fe20000001814 */
[----:B------:R-:W4:Y:S07]  /*12b30*/  LDSM.16.MT88.4 R20, [R230+0x15800] ;  /* 0x01580000e614783b */ /* 0x000f2e0000004200 */
[C---:B------:R-:W-:Y:S01]  /*12b40*/  HMMA.16816.F32 R140, R168.reuse, R142, R24 ;  /* 0x0000008ea88c723c */ /* 0x040fe20000001818 */
[----:B------:R-:W1:Y:S07]  /*12b50*/  LDSM.16.MT88.4 R24, [R229+0x15800] ;  /* 0x01580000e518783b */ /* 0x000e6e0000004200 */
        /* <DEDUP_REMOVED lines=29> */
[C---:B-1----:R-:W-:Y:S08]  /*12d30*/  HMMA.16816.F32 R124, R168.reuse, R12, R124 ;  /* 0x0000000ca87c723c */ /* 0x042ff0000000187c */
[----:B------:R-:W-:Y:S01]  /*12d40*/  HMMA.16816.F32 R128, R168, R14, R128 ;  /* 0x0000000ea880723c */ /* 0x000fe20000001880 */
[----:B------:R-:W-:-:S07]  /*12d50*/  @P0 BRA `(.L_x_2520) ;  /* 0xffffb14000000947 */ /* 0x000fce000383ffff */
.L_x_2516:
[----:B------:R-:W1:Y:S01]  /*12d60*/  SHFL.BFLY PT, R2, R251, 0x2, 0x1f ;  /* 0x0c401f00fb027f89 */ /* 0x000e6200000e0000 */
[----:B------:R-:W-:Y:S01]  /*12d70*/  MOV R4, 0x3f800000 ;  /* 0x3f80000000047802 */ /* 0x000fe20000000f00 */
[----:B------:R-:W-:Y:S01]  /*12d80*/  ULDC.U8 UR4, c[0x0][0x328] ;  /* 0x0000ca0000047ab9 */ /* 0x000fe20000000000 */
[----:B------:R-:W-:Y:S01]  /*12d90*/  MOV R5, 0x3f800000 ;  /* 0x3f80000000057802 */ /* 0x000fe20000000f00 */
[----:B------:R-:W2:Y:S04]  /*12da0*/  SHFL.BFLY PT, R0, R250, 0x2, 0x1f ;  /* 0x0c401f00fa007f89 */ /* 0x000ea800000e0000 */
[----:B------:R-:W3:Y:S01]  /*12db0*/  S2R R6, SR_TID.X ;  /* 0x0000000000067919 */ /* 0x000ee20000002100 */
[----:B-1----:R-:W-:-:S02]  /*12dc0*/  FADD.FTZ R251, R2, R251 ;  /* 0x000000fb02fb7221 */ /* 0x002fc40000010000 */
[----:B--2---:R-:W-:-:S03]  /*12dd0*/  FADD.FTZ R250, R0, R250 ;  /* 0x000000fa00fa7221 */ /* 0x004fc60000010000 */
[----:B------:R-:W1:Y:S01]  /*12de0*/  SHFL.BFLY PT, R2, R251, 0x1, 0x1f ;  /* 0x0c201f00fb027f89 */ /* 0x000e6200000e0000 */
[----:B---3--:R-:W-:-:S03]  /*12df0*/  SHF.R.S32.HI R7, RZ, 0x1f, R6 ;  /* 0x0000001fff077819 */ /* 0x008fc60000011406 */
[----:B------:R-:W2:Y:S01]  /*12e00*/  SHFL.BFLY PT, R0, R250, 0x1, 0x1f ;  /* 0x0c201f00fa007f89 */ /* 0x000ea200000e0000 */
[----:B------:R-:W-:-:S04]  /*12e10*/  LEA.HI R8, R7, R6, RZ, 0x2 ;  /* 0x0000000607087211 */ /* 0x000fc800078f10ff */
[--C-:B------:R-:W-:Y:S02]  /*12e20*/  SHF.R.S32.HI R10, RZ, 0x2, R8.reuse ;  /* 0x00000002ff0a7819 */ /* 0x100fe40000011408 */
[----:B------:R-:W-:Y:S02]  /*12e30*/  SHF.R.S32.HI R9, RZ, 0x1f, R8 ;  /* 0x0000001fff097819 */ /* 0x000fe40000011408 */
[----:B------:R-:W-:Y:S02]  /*12e40*/  LOP3.LUT R8, R8, 0x3ffffffc, RZ, 0xc0, !PT ;  /* 0x3ffffffc08087812 */ /* 0x000fe400078ec0ff */
[----:B------:R-:W-:Y:S02]  /*12e50*/  LEA.HI R9, R9, R10, RZ, 0x3 ;  /* 0x0000000a09097211 */ /* 0x000fe400078f18ff */
[----:B------:R-:W-:Y:S02]  /*12e60*/  IADD3 R8, -R8, R6, RZ ;  /* 0x0000000608087210 */ /* 0x000fe40007ffe1ff */
[----:B------:R-:W-:Y:S01]  /*12e70*/  LOP3.LUT R9, R9, 0xfffffff8, RZ, 0xc0, !PT ;  /* 0xfffffff809097812 */ /* 0x000fe200078ec0ff */
[----:B-1----:R-:W-:-:S03]  /*12e80*/  FADD.FTZ R2, R251, R2 ;  /* 0x00000002fb027221 */ /* 0x002fc60000010000 */
[----:B------:R-:W-:Y:S02]  /*12e90*/  IADD3 R9, R10, -R9, RZ ;  /* 0x800000090a097210 */ /* 0x000fe40007ffe0ff */
[----:B------:R-:W-:Y:S01]  /*12ea0*/  LEA.HI R10, R7, R6, RZ, 0x5 ;  /* 0x00000006070a7211 */ /* 0x000fe200078f28ff */
[----:B--2---:R-:W-:Y:S01]  /*12eb0*/  FADD.FTZ R0, R250, R0 ;  /* 0x00000000fa007221 */ /* 0x004fe20000010000 */
[----:B------:R-:W-:Y:S02]  /*12ec0*/  FSETP.NE.FTZ.AND P4, PT, R2, RZ, PT ;  /* 0x000000ff0200720b */ /* 0x000fe40003f95000 */
[----:B------:R-:W-:Y:S02]  /*12ed0*/  SHF.L.U32 R12, R9, 0x6, RZ ;  /* 0x00000006090c7819 */ /* 0x000fe400000006ff */
[----:B------:R-:W-:Y:S02]  /*12ee0*/  FSETP.NE.FTZ.AND P3, PT, R0, RZ, PT ;  /* 0x000000ff0000720b */ /* 0x000fe40003f75000 */
[----:B------:R-:W-:-:S02]  /*12ef0*/  SHF.R.S32.HI R11, RZ, 0x5, R10 ;  /* 0x00000005ff0b7819 */ /* 0x000fc4000001140a */
[----:B------:R-:W-:Y:S02]  /*12f00*/  LOP3.LUT R12, R12, 0x1c0, RZ, 0xc0, !PT ;  /* 0x000001c00c0c7812 */ /* 0x000fe400078ec0ff */
[----:B------:R-:W-:Y:S02]  /*12f10*/  LOP3.LUT R13, R9, 0x1, RZ, 0xc0, !PT ;  /* 0x00000001090d7812 */ /* 0x000fe400078ec0ff */
[----:B------:R-:W-:Y:S01]  /*12f20*/  LEA R8, R11, R8, 0x9 ;  /* 0x000000080b087211 */ /* 0x000fe200078e48ff */
[----:B------:R-:W1:Y:S01]  /*12f30*/  @P4 MUFU.RCP R4, R2 ;  /* 0x0000000200044308 */ /* 0x000e620000001000 */
[----:B------:R-:W-:Y:S02]  /*12f40*/  LEA.HI R12, R12, R12, RZ, 0x1d ;  /* 0x0000000c0c0c7211 */ /* 0x000fe400078fe8ff */
[----:B------:R-:W-:Y:S02]  /*12f50*/  ISETP.NE.U32.AND P0, PT, R13, 0x1, PT ;  /* 0x000000010d00780c */ /* 0x000fe40003f05070 */
[----:B------:R-:W-:-:S02]  /*12f60*/  LEA R8, R8, R12, 0x1 ;  /* 0x0000000c08087211 */ /* 0x000fc400078e08ff */
[----:B------:R-:W-:Y:S01]  /*12f70*/  R2P PR, R9, 0x6 ;  /* 0x0000000609007804 */ /* 0x000fe20000000000 */
[----:B------:R-:W2:Y:S01]  /*12f80*/  @P3 MUFU.RCP R5, R0 ;  /* 0x0000000000053308 */ /* 0x000ea20000001000 */
[----:B------:R-:W-:Y:S02]  /*12f90*/  SHF.L.U32 R8, R8, 0x1, RZ ;  /* 0x0000000108087819 */ /* 0x000fe400000006ff */
[----:B------:R-:W-:Y:S02]  /*12fa0*/  MOV R9, 0x20 ;  /* 0x0000002000097802 */ /* 0x000fe40000000f00 */
[----:B------:R-:W-:Y:S02]  /*12fb0*/  MOV R13, 0x40 ;  /* 0x00000040000d7802 */ /* 0x000fe40000000f00 */
[----:B------:R-:W-:Y:S01]  /*12fc0*/  IADD3 R12, R8, -0x10, RZ ;  /* 0xfffffff0080c7810 */ /* 0x000fe20007ffe0ff */
[C---:B-1----:R-:W-:Y:S01]  /*12fd0*/  FMUL.FTZ R160, R4.reuse, R160 ;  /* 0x000000a004a07220 */ /* 0x042fe20000410000 */
[----:B------:R-:W-:Y:S01]  /*12fe0*/  SEL R9, R9, 0xffffffe0, !P1 ;  /* 0xffffffe009097807 */ /* 0x000fe20004800000 */
[----:B------:R-:W-:Y:S01]  /*12ff0*/  FMUL.FTZ R161, R4, R161 ;  /* 0x000000a104a17220 */ /* 0x000fe20000410000 */
[----:B------:R-:W-:Y:S01]  /*13000*/  @P0 IADD3 R12, R8, 0x10, RZ ;  /* 0x00000010080c0810 */ /* 0x000fe20007ffe0ff */
[C---:B------:R-:W-:Y:S01]  /*13010*/  FMUL.FTZ R156, R4.reuse, R156 ;  /* 0x0000009c049c7220 */ /* 0x040fe20000410000 */
[----:B------:R-:W-:Y:S01]  /*13020*/  SEL R13, R13, 0xffffffc0, !P2 ;  /* 0xffffffc00d0d7807 */ /* 0x000fe20005000000 */
[----:B------:R-:W-:Y:S01]  /*13030*/  FMUL.FTZ R157, R4, R157 ;  /* 0x0000009d049d7220 */ /* 0x000fe20000410000 */
[----:B------:R-:W-:Y:S01]  /*13040*/  F2FP.PACK_AB R160, R161, R160 ;  /* 0x000000a0a1a0723e */ /* 0x000fe200000000ff */
[C---:B--2---:R-:W-:Y:S01]  /*13050*/  FMUL.FTZ R163, R5.reuse, R163 ;  /* 0x000000a305a37220 */ /* 0x044fe20000410000 */
[----:B------:R-:W-:Y:S01]  /*13060*/  IADD3 R14, R8, R9, RZ ;  /* 0x00000009080e7210 */ /* 0x000fe20007ffe0ff */
[----:B------:R-:W-:Y:S01]  /*13070*/  FMUL.FTZ R162, R5, R162 ;  /* 0x000000a205a27220 */ /* 0x000fe20000410000 */
[----:B------:R-:W-:Y:S01]  /*13080*/  F2FP.PACK_AB R156, R157, R156 ;  /* 0x0000009c9d9c723e */ /* 0x000fe200000000ff */
[----:B------:R-:W-:Y:S01]  /*13090*/  FMUL.FTZ R159, R5, R159 ;  /* 0x0000009f059f7220 */ /* 0x000fe20000410000 */
[----:B------:R-:W-:Y:S01]  /*130a0*/  IADD3 R9, R9, R12, RZ ;  /* 0x0000000c09097210 */ /* 0x000fe20007ffe0ff */
[----:B------:R-:W-:Y:S01]  /*130b0*/  FMUL.FTZ R158, R5, R158 ;  /* 0x0000009e059e7220 */ /* 0x000fe20000410000 */
[----:B------:R-:W-:Y:S01]  /*130c0*/  F2FP.PACK_AB R162, R163, R162 ;  /* 0x000000a2a3a2723e */ /* 0x000fe200000000ff */
[----:B------:R-:W-:Y:S01]  /*130d0*/  FMUL.FTZ R152, R4, R152 ;  /* 0x0000009804987220 */ /* 0x000fe20000410000 */
[----:B------:R-:W-:Y:S01]  /*130e0*/  IADD3 R15, R8, R13, RZ ;  /* 0x0000000d080f7210 */ /* 0x000fe20007ffe0ff */
[C---:B------:R-:W-:Y:S01]  /*130f0*/  FMUL.FTZ R153, R4.reuse, R153 ;  /* 0x0000009904997220 */ /* 0x040fe20000410000 */
[----:B------:R-:W-:Y:S01]  /*13100*/  F2FP.PACK_AB R158, R159, R158 ;  /* 0x0000009e9f9e723e */ /* 0x000fe200000000ff */
[C---:B------:R-:W-:Y:S01]  /*13110*/  FMUL.FTZ R155, R5.reuse, R155 ;  /* 0x0000009b059b7220 */ /* 0x040fe20000410000 */
[----:B------:R-:W-:Y:S01]  /*13120*/  STS [R8], R160 ;  /* 0x000000a008007388 */ /* 0x000fe20000000800 */
[----:B------:R-:W-:Y:S01]  /*13130*/  FMUL.FTZ R154, R5, R154 ;  /* 0x0000009a059a7220 */ /* 0x000fe20000410000 */
[----:B------:R-:W-:Y:S01]  /*13140*/  F2FP.PACK_AB R152, R153, R152 ;  /* 0x000000989998723e */ /* 0x000fe200000000ff */
[C---:B------:R-:W-:Y:S01]  /*13150*/  FMUL.FTZ R148, R4.reuse, R148 ;  /* 0x0000009404947220 */ /* 0x040fe20000410000 */
[----:B------:R-:W-:Y:S01]  /*13160*/  STS [R8+0x400], R162 ;  /* 0x000400a208007388 */ /* 0x000fe20000000800 */
[C---:B------:R-:W-:Y:S01]  /*13170*/  FMUL.FTZ R149, R4.reuse, R149 ;  /* 0x0000009504957220 */ /* 0x040fe20000410000 */
[----:B------:R-:W-:Y:S01]  /*13180*/  F2FP.PACK_AB R154, R155, R154 ;  /* 0x0000009a9b9a723e */ /* 0x000fe200000000ff */
[----:B------:R-:W-:Y:S01]  /*13190*/  FMUL.FTZ R151, R5, R151 ;  /* 0x0000009705977220 */ /* 0x000fe20000410000 */
[----:B------:R-:W-:Y:S01]  /*131a0*/  IADD3 R16, R13, R12, RZ ;  /* 0x0000000c0d107210 */ /* 0x000fe20007ffe0ff */
[----:B------:R-:W-:Y:S01]  /*131b0*/  FMUL.FTZ R150, R5, R150 ;  /* 0x0000009605967220 */ /* 0x000fe20000410000 */
[----:B------:R-:W-:Y:S01]  /*131c0*/  F2FP.PACK_AB R148, R149, R148 ;  /* 0x000000949594723e */ /* 0x000fe200000000ff */
[C---:B------:R-:W-:Y:S01]  /*131d0*/  FMUL.FTZ R144, R4.reuse, R144 ;  /* 0x0000009004907220 */ /* 0x040fe20000410000 */
[----:B------:R-:W-:Y:S01]  /*131e0*/  STS [R12], R156 ;  /* 0x0000009c0c007388 */ /* 0x000fe20000000800 */
[C---:B------:R-:W-:Y:S01]  /*131f0*/  FMUL.FTZ R145, R4.reuse, R145 ;  /* 0x0000009104917220 */ /* 0x040fe20000410000 */
[----:B------:R-:W-:Y:S01]  /*13200*/  F2FP.PACK_AB R150, R151, R150 ;  /* 0x000000969796723e */ /* 0x000fe200000000ff */
[C---:B------:R-:W-:Y:S01]  /*13210*/  FMUL.FTZ R147, R5.reuse, R147 ;  /* 0x0000009305937220 */ /* 0x040fe20000410000 */
[----:B------:R-:W-:Y:S01]  /*13220*/  STS [R12+0x400], R158 ;  /* 0x0004009e0c007388 */ /* 0x000fe20000000800 */
        /* <DEDUP_REMOVED lines=191> */
[----:B------:R1:W-:Y:S01]  /*13e20*/  STS [R8+0x6400], R102 ;  /* 0x0064006608007388 */ /* 0x0003e20000000800 */
        /* <DEDUP_REMOVED lines=20> */
[----:B------:R-:W-:Y:S01]  /*13f70*/  FMUL.FTZ R131, R5, R131 ;  /* 0x0000008305837220 */ /* 0x000fe20000410000 */
[----:B------:R-:W-:Y:S01]  /*13f80*/  ISETP.NE.AND P0, PT, RZ, UR4, PT ;  /* 0x00000004ff007c0c */ /* 0x000fe2000bf05270 */
[----:B------:R-:W-:Y:S01]  /*13f90*/  FMUL.FTZ R4, R4, R129 ;  /* 0x0000008104047220 */ /* 0x000fe20000410000 */
[----:B------:R-:W-:Y:S01]  /*13fa0*/  F2FP.PACK_AB R126, R127, R126 ;  /* 0x0000007e7f7e723e */ /* 0x000fe200000000ff */
[----:B------:R-:W-:Y:S01]  /*13fb0*/  FMUL.FTZ R5, R5, R130 ;  /* 0x0000008205057220 */ /* 0x000fe20000410000 */
[----:B------:R2:W-:Y:S01]  /*13fc0*/  STS [R9+0x6400], R114 ;  /* 0x0064007209007388 */ /* 0x0005e20000000800 */
[----:B-1----:R-:W1:Y:S01]  /*13fd0*/  @P4 MUFU.LG2 R8, R2 ;  /* 0x0000000200084308 */ /* 0x002e620000000c00 */
[----:B------:R-:W-:-:S02]  /*13fe0*/  F2FP.PACK_AB R4, R4, R128 ;  /* 0x000000800404723e */ /* 0x000fc400000000ff */
[----:B------:R-:W-:Y:S01]  /*13ff0*/  F2FP.PACK_AB R5, R131, R5 ;  /* 0x000000058305723e */ /* 0x000fe200000000ff */
[----:B------:R3:W-:Y:S04]  /*14000*/  STS [R15+0x6000], R116 ;  /* 0x006000740f007388 */ /* 0x0007e80000000800 */
[----:B------:R3:W-:Y:S04]  /*14010*/  STS [R15+0x6400], R118 ;  /* 0x006400760f007388 */ /* 0x0007e80000000800 */
[----:B------:R3:W-:Y:S04]  /*14020*/  STS [R16+0x6000], R120 ;  /* 0x0060007810007388 */ /* 0x0007e80000000800 */
[----:B------:R3:W-:Y:S01]  /*14030*/  STS [R16+0x6400], R122 ;  /* 0x0064007a10007388 */ /* 0x0007e20000000800 */
[----:B-1----:R-:W-:Y:S01]  /*14040*/  @P4 FMUL.FTZ R8, R8, 0.69314718246459960938 ;  /* 0x3f31721808084820 */ /* 0x002fe20000410000 */
[----:B------:R-:W-:-:S02]  /*14050*/  MOV R2, 0x7f800000 ;  /* 0x7f80000000027802 */ /* 0x000fc40000000f00 */
[----:B------:R3:W-:Y:S04]  /*14060*/  STS [R17+0x6000], R124 ;  /* 0x0060007c11007388 */ /* 0x0007e80000000800 */
[----:B------:R3:W-:Y:S01]  /*14070*/  STS [R17+0x6400], R126 ;  /* 0x0064007e11007388 */ /* 0x0007e20000000800 */
[----:B--2---:R-:W1:Y:S03]  /*14080*/  @P3 MUFU.LG2 R9, R0 ;  /* 0x0000000000093308 */ /* 0x004e660000000c00 */
[----:B------:R3:W-:Y:S04]  /*14090*/  STS [R13+0x6000], R4 ;  /* 0x006000040d007388 */ /* 0x0007e80000000800 */
[----:B------:R3:W-:Y:S01]  /*140a0*/  STS [R13+0x6400], R5 ;  /* 0x006400050d007388 */ /* 0x0007e20000000800 */
[----:B-1----:R-:W-:Y:S01]  /*140b0*/  @P3 FMUL.FTZ R9, R9, 0.69314718246459960938 ;  /* 0x3f31721809093820 */ /* 0x002fe20000410000 */
[----:B------:R-:W-:Y:S01]  /*140c0*/  MOV R0, 0x7f800000 ;  /* 0x7f80000000007802 */ /* 0x000fe20000000f00 */
[----:B------:R-:W-:-:S02]  /*140d0*/  @P4 FFMA.FTZ R0, R164, c[0x0][0x238], R8 ;  /* 0x00008e00a4004a23 */ /* 0x000fc40000010008 */
[----:B------:R-:W-:Y:S01]  /*140e0*/  @P3 FFMA.FTZ R2, R3, c[0x0][0x238], R9 ;  /* 0x00008e0003023a23 */ /* 0x000fe20000010009 */
[----:B------:R-:W-:Y:S05]  /*140f0*/  @!P0 BRA `(.L_x_2521) ;  /* 0x0000009000008947 */ /* 0x000fea0003800000 */
[----:B------:R-:W1:Y:S01]  /*14100*/  S2UR UR6, SR_CTAID.Y ;  /* 0x00000000000679c3 */ /* 0x000e620000002600 */
[----:B------:R-:W-:Y:S02]  /*14110*/  ULDC UR4, c[0x0][0x214] ;  /* 0x0000850000047ab9 */ /* 0x000fe40000000800 */
[----:B------:R-:W-:Y:S02]  /*14120*/  UISETP.NE.AND UP0, UPT, UR30, -0x1, UPT ;  /* 0xffffffff1e00788c */ /* 0x000fe4000bf05270 */
[----:B------:R-:W-:-:S03]  /*14130*/  ULDC UR8, c[0x0][0x234] ;  /* 0x00008d0000087ab9 */ /* 0x000fc60000000800 */
[----:B------:R-:W2:Y:S01]  /*14140*/  S2UR UR7, SR_CTAID.Z ;  /* 0x00000000000779c3 */ /* 0x000ea20000002700 */
[----:B-1----:R-:W-:-:S04]  /*14150*/  UIMAD UR4, UR6, UR4, URZ ;  /* 0x00000004060472a4 */ /* 0x002fc8000f8e023f */
[----:B------:R-:W-:-:S04]  /*14160*/  USEL UR4, UR4, UR30, !UP0 ;  /* 0x0000001e04047287 */ /* 0x000fc8000c000000 */
[----:B--2---:R-:W-:Y:S01]  /*14170*/  UIMAD UR8, UR7, UR8, UR4 ;  /* 0x00000008070872a4 */ /* 0x004fe2000f8e0204 */
[----:B------:R-:W-:Y:S05]  /*14180*/  BRA `(.L_x_2522) ;  /* 0x0000006000007947 */ /* 0x000fea0003800000 */
.L_x_2521:
[----:B------:R-:W1:Y:S01]  /*14190*/  S2UR UR7, SR_CTAID.Z ;  /* 0x00000000000779c3 */ /* 0x000e620000002700 */
[----:B------:R-:W-:Y:S02]  /*141a0*/  ULDC UR4, c[0x0][0x1c0] ;  /* 0x0000700000047ab9 */ /* 0x000fe40000000800 */
[----:B------:R-:W-:-:S05]  /*141b0*/  ULDC UR8, c[0x0][0x214] ;  /* 0x0000850000087ab9 */ /* 0x000fca0000000800 */
[----:B------:R-:W1:Y:S02]  /*141c0*/  S2UR UR6, SR_CTAID.Y ;  /* 0x00000000000679c3 */ /* 0x000e640000002600 */
[----:B-1----:R-:W-:-:S04]  /*141d0*/  UIMAD UR4, UR6, UR4, UR7 ;  /* 0x00000004060472a4 */ /* 0x002fc8000f8e0207 */
[----:B------:R-:W-:Y:S02]  /*141e0*/  UIMAD UR8, UR4, UR8, URZ ;  /* 0x00000008040872a4 */ /* 0x000fe4000f8e023f */
.L_x_2522:
[----:B------:R-:W-:Y:S01]  /*141f0*/  BAR.SYNC.DEFER_BLOCKING 0x0 ;  /* 0x0000000000007b1d */ /* 0x000fe20000010000 */
[----:B---3--:R-:W-:Y:S01]  /*14200*/  LOP3.LUT R5, R10, 0xffffffe0, RZ, 0xc0, !PT ;  /* 0xffffffe00a057812 */ /* 0x008fe200078ec0ff */
[----:B------:R-:W-:Y:S01]  /*14210*/  USHF.R.S32.HI UR10, URZ, 0x1f, UR6 ;  /* 0x0000001f3f0a7899 */ /* 0x000fe20008011406 */
[----:B------:R-:W-:Y:S01]  /*14220*/  SHF.R.S32.HI R9, RZ, 0x1f, R11 ;  /* 0x0000001fff097819 */ /* 0x000fe2000001140b */
[----:B------:R-:W-:Y:S02]  /*14230*/  UISETP.NE.AND UP0, UPT, UR30, -0x1, UPT ;  /* 0xffffffff1e00788c */ /* 0x000fe4000bf05270 */
[----:B------:R-:W1:Y:S01]  /*14240*/  S2R R3, SR_TID.X ;  /* 0x0000000000037919 */ /* 0x000e620000002100 */
[----:B------:R-:W-:Y:S01]  /*14250*/  IMAD.IADD R4, R6, 0x1, -R5 ;  /* 0x0000000106047824 */ /* 0x000fe200078e0a05 */
[----:B------:R-:W-:Y:S01]  /*14260*/  ULDC.64 UR4, c[0x0][0x1e8] ;  /* 0x00007a0000047ab9 */ /* 0x000fe20000000a00 */
[----:B------:R-:W-:Y:S01]  /*14270*/  LEA.HI R9, R9, R11, RZ, 0x2 ;  /* 0x0000000b09097211 */ /* 0x000fe200078f10ff */
[----:B------:R-:W-:Y:S01]  /*14280*/  UIMAD.WIDE.U32 UR12, UR30, UR4, URZ ;  /* 0x000000041e0c72a5 */ /* 0x000fe2000f8e003f */
[----:B------:R-:W-:Y:S01]  /*14290*/  BSSY B0, `(.L_x_2523) ;  /* 0x0000030000007945 */ /* 0x000fe20003800000 */
[----:B------:R-:W-:-:S02]  /*142a0*/  LOP3.LUT P0, RZ, R4, 0x3, RZ, 0xc0, !PT ;  /* 0x0000000304ff7812 */ /* 0x000fc4000780c0ff */
[----:B------:R-:W-:Y:S01]  /*142b0*/  UIMAD UR9, UR30, UR5, UR13 ;  /* 0x000000051e0972a4 */ /* 0x000fe2000f8e020d */
[----:B------:R-:W-:Y:S02]  /*142c0*/  LOP3.LUT R9, R9, 0xffffffc, RZ, 0xc0, !PT ;  /* 0x0ffffffc09097812 */ /* 0x000fe400078ec0ff */
[----:B------:R-:W-:Y:S02]  /*142d0*/  ULDC.64 UR4, c[0x0][0x1e0] ;  /* 0x0000780000047ab9 */ /* 0x000fe40000000a00 */
[----:B------:R-:W-:Y:S01]  /*142e0*/  UIMAD UR10, UR10, UR4, URZ ;  /* 0x000000040a0a72a4 */ /* 0x000fe2000f8e023f */
[----:B------:R-:W-:Y:S01]  /*142f0*/  IMAD.IADD R9, R11, 0x1, -R9 ;  /* 0x000000010b097824 */ /* 0x000fe200078e0a09 */
[----:B------:R-:W-:Y:S02]  /*14300*/  UIMAD.WIDE.U32 UR14, UR6, UR4, URZ ;  /* 0x00000004060e72a5 */ /* 0x000fe4000f8e003f */
[----:B------:R-:W-:Y:S01]  /*14310*/  UIMAD UR5, UR6, UR5, UR10 ;  /* 0x00000005060572a4 */ /* 0x000fe2000f8e020a */
[----:B------:R2:W3:Y:S01]  /*14320*/  LDS.128 R68, [R243] ;  /* 0x00000000f3447984 */ /* 0x0004e20000000c00 */
[----:B------:R-:W-:-:S02]  /*14330*/  USEL UR12, UR14, UR12, !UP0 ;  /* 0x0000000c0e0c7287 */ /* 0x000fc4000c000000 */
[----:B------:R-:W-:Y:S01]  /*14340*/  @!UP0 UIADD3 UR9, UR15, UR5, URZ ;  /* 0x000000050f098290 */ /* 0x000fe2000fffe03f */
[----:B------:R2:W4:Y:S01]  /*14350*/  LDS.128 R64, [R243+0x800] ;  /* 0x00080000f3407984 */ /* 0x0005220000000c00 */
[----:B-1----:R-:W-:-:S03]  /*14360*/  SHF.R.S32.HI R8, RZ, 0x1f, R3 ;  /* 0x0000001fff087819 */ /* 0x002fc60000011403 */
[----:B------:R2:W1:Y:S01]  /*14370*/  LDS.128 R60, [R243+0x1000] ;  /* 0x00100000f33c7984 */ /* 0x0004620000000c00 */
        /* <DEDUP_REMOVED lines=33> */
.L_x_2524:
[----:B---34-:R-:W-:Y:S05]  /*14590*/  BSYNC B0 ;  /* 0x0000000000007941 */ /* 0x018fea0003800000 */
.L_x_2523:
        /* <DEDUP_REMOVED lines=40> */
.L_x_2526:
[----:B------:R-:W-:Y:S05]  /*14820*/  BSYNC B0 ;  /* 0x0000000000007941 */ /* 0x000fea0003800000 */
.L_x_2525:
        /* <DEDUP_REMOVED lines=14> */
[----:B-1-3--:R-:W-:-:S03]  /*14910*/  LEA R20, P4, R10, c[0x0][0x1d0], 0x1 ;  /* 0x000074000a147a11 */ /* 0x00afc600078808ff */
[----:B------:R-:W-:-:S04]  /*14920*/  IMAD R2, R3, c[0x0][0x1ec], R2 ;  /* 0x00007b0003027a24 */ /* 0x000fc800078e0202 */
[----:B------:R-:W-:-:S05]  /*14930*/  IMAD.IADD R2, R2, 0x1, R11 ;  /* 0x0000000102027824 */ /* 0x000fca00078e020b */
[----:B------:R-:W-:-:S05]  /*14940*/  LEA.HI.X R21, R10, c[0x0][0x1d4], R2, 0x1, P4 ;  /* 0x000075000a157a11 */ /* 0x000fca00020f0c02 */
[----:B------:R1:W-:Y:S04]  /*14950*/  @!P3 STG.E.128 [R20.64], R64 ;  /* 0x000000401400b986 */ /* 0x0003e8000c101d22 */
[----:B------:R1:W-:Y:S04]  /*14960*/  @!P2 STG.E.128 [R20.64+0x80], R48 ;  /* 0x000080301400a986 */ /* 0x0003e8000c101d22 */
[----:B------:R1:W-:Y:S04]  /*14970*/  @!P1 STG.E.128 [R20.64+0x100], R32 ;  /* 0x0001002014009986 */ /* 0x0003e8000c101d22 */
[----:B------:R1:W-:Y:S02]  /*14980*/  @!P0 STG.E.128 [R20.64+0x180], R16 ;  /* 0x0001801014008986 */ /* 0x0003e4000c101d22 */
.L_x_2528:
[----:B------:R-:W-:Y:S05]  /*14990*/  BSYNC B0 ;  /* 0x0000000000007941 */ /* 0x000fea0003800000 */
.L_x_2527:
        /* <DEDUP_REMOVED lines=18> */
[----:B------:R1:W-:Y:S04]  /*14ac0*/  @!P3 STG.E.128 [R16.64], R60 ;  /* 0x0000003c1000b986 */ /* 0x0003e8000c101d22 */
[----:B------:R1:W-:Y:S04]  /*14ad0*/  @!P2 STG.E.128 [R16.64+0x80], R44 ;  /* 0x0000802c1000a986 */ /* 0x0003e8000c101d22 */
[----:B------:R1:W-:Y:S04]  /*14ae0*/  @!P1 STG.E.128 [R16.64+0x100], R28 ;  /* 0x0001001c10009986 */ /* 0x0003e8000c101d22 */
[----:B------:R1:W-:Y:S02]  /*14af0*/  @!P0 STG.E.128 [R16.64+0x180], R12 ;  /* 0x0001800c10008986 */ /* 0x0003e4000c101d22 */
.L_x_2530:
[----:B------:R-:W-:Y:S05]  /*14b00*/  BSYNC B0 ;  /* 0x0000000000007941 */ /* 0x000fea0003800000 */
.L_x_2529:
[----:B------:R-:W-:-:S04]  /*14b10*/  IADD3 R2, R6, 0x30, RZ ;  /* 0x0000003006027810 */ /* 0x000fc80007ffe0ff */
[----:B------:R-:W-:-:S13]  /*14b20*/  ISETP.GE.AND P0, PT, R2, UR21, PT ;  /* 0x0000001502007c0c */ /* 0x000fda000bf06270 */
[----:B------:R-:W-:Y:S05]  /*14b30*/  @P0 EXIT ;  /* 0x000000000000094d */ /* 0x000fea0003800000 */
[----:B------:R-:W-:Y:S01]  /*14b40*/  IADD3 R6, P0, R6, 0x30, RZ ;  /* 0x0000003006067810 */ /* 0x000fe20007f1e0ff */
[----:B------:R-:W-:Y:S01]  /*14b50*/  IMAD.MOV.U32 R2, RZ, RZ, R4 ;  /* 0x000000ffff027224 */ /* 0x000fe200078e0004 */
[----:B------:R-:W-:Y:S01]  /*14b60*/  ISETP.GE.AND P2, PT, R244, c[0x0][0x220], PT ;  /* 0x00008800f4007a0c */ /* 0x000fe20003f46270 */
[----:B------:R-:W-:Y:S01]  /*14b70*/  IMAD.MOV.U32 R3, RZ, RZ, R9 ;  /* 0x000000ffff037224 */ /* 0x000fe200078e0009 */
        /* <DEDUP_REMOVED lines=16> */
.L_x_2531:
        /* <DEDUP_REMOVED lines=16> */
.L_x_4840:


//--------------------- .text._ZN5flash24flash_fwd_splitkv_kernelI23Flash_fwd_kernel_traitsILi256ELi64ELi64ELi4ELb0ELb0EN7cutlass6half_tE19Flash_kernel_traitsILi256ELi64ELi64ELi4ES3_EELb1ELb0ELb0ELb0ELb1ELb0ELb0ELb1EEEvNS_16Flash_fwd_paramsE --------------------------
	.section	.text._ZN5flash24flash_fwd_splitkv_kernelI23Flash_fwd_kernel_traitsILi256ELi64ELi64ELi4ELb0ELb0EN7cutlass6half_tE19Flash_kernel_traitsILi256ELi64ELi64ELi4ES3_EELb1ELb0ELb0ELb0ELb1ELb0ELb0ELb1EEEvNS_16Flash_fwd_paramsE,"ax",@progbits
	.sectioninfo	@"SHI_REGISTERS=253"
	.align	128
        .global         _ZN5flash24flash_fwd_splitkv_kernelI23Flash_fwd_kernel_traitsILi256ELi64ELi64ELi4ELb0ELb0EN7cutlass6half_tE19Flash_kernel_traitsILi256ELi64ELi64ELi4ES3_EELb1ELb0ELb0ELb0ELb1ELb0ELb0ELb1EEEvNS_16Flash_fwd_paramsE
        .type           _ZN5flash24flash_fwd_splitkv_kernelI23Flash_fwd_kernel_traitsILi256ELi64ELi64ELi4ELb0ELb0EN7cutlass6half_tE19Flash_kernel_traitsILi256ELi64ELi64ELi4ES3_EELb1ELb0ELb0ELb0ELb1ELb0ELb0ELb1EEEvNS_16Flash_fwd_paramsE,@function
        .size           _ZN5flash24flash_fwd_splitkv_kernelI23Flash_fwd_kernel_traitsILi256ELi64ELi64ELi4ELb0ELb0EN7cutlass6half_tE19Flash_kernel_traitsILi256ELi64ELi64ELi4ES3_EELb1ELb0ELb0ELb0ELb1ELb0ELb0ELb1EEEvNS_16Flash_fwd_paramsE,(.L_x_4841 - _ZN5flash24flash_fwd_splitkv_kernelI23Flash_fwd_kernel_traitsILi256ELi64ELi64ELi4ELb0ELb0EN7cutlass6half_tE19Flash_kernel_traitsILi256ELi64ELi64ELi4ES3_EELb1ELb0ELb0ELb0ELb1ELb0ELb0ELb1EEEvNS_16Flash_fwd_paramsE)
        .other          _ZN5flash24flash_fwd_splitkv_kernelI23Flash_fwd_kernel_traitsILi256ELi64ELi64ELi4ELb0ELb0EN7cutlass6half_tE19Flash_kernel_traitsILi256ELi64ELi64ELi4ES3_EELb1ELb0ELb0ELb0ELb1ELb0ELb0ELb1EEEvNS_16Flash_fwd_paramsE,@"STO_CUDA_ENTRY STV_DEFAULT"
_ZN5flash24flash_fwd_splitkv_kernelI23Flash_fwd_kernel_traitsILi256ELi64ELi64ELi4ELb0ELb0EN7cutlass6half_tE19Flash_kernel_traitsILi256ELi64ELi64ELi4ES3_EELb1ELb0ELb0ELb0ELb1ELb0ELb0ELb1EEEvNS_16Flash_fwd_paramsE:
.text._ZN5flash24flash_fwd_splitkv_kernelI23Flash_fwd_kernel_traitsILi256ELi64ELi64ELi4ELb0ELb0EN7cutlass6half_tE19Flash_kernel_traitsILi256ELi64ELi64ELi4ES3_EELb1ELb0ELb0ELb0ELb1ELb0ELb0ELb1EEEvNS_16Flash_fwd_paramsE:
[----:B------:R-:W-:Y:S02]  /*0000*/  MOV R1, c[0x0][0x28] ;  /* 0x00000a0000017a02 */ /* 0x000fe40000000f00 */
[----:B------:R-:W1:Y:S01]  /*0010*/  S2R R2, SR_CTAID.Y ;  /* 0x0000000000027919 */ /* 0x000e620000002600 */
[----:B------:R-:W-:Y:S01]  /*0020*/  ISETP.NE.U32.AND P1, PT, RZ, c[0x0][0x240], PT ;  /* 0x00009000ff007a0c */ /* 0x000fe20003f25070 */
[----:B------:R-:W-:Y:S01]  /*0030*/  IMAD.MOV.U32 R89, RZ, RZ, 0x4 ;  /* 0x00000004ff597424 */ /* 0x000fe200078e00ff */
[----:B------:R-:W-:Y:S01]  /*0040*/  ISETP.NE.U32.AND P5, PT, RZ, c[0x0][0x250], PT ;  /* 0x00009400ff007a0c */ /* 0x000fe20003fa5070 */
[----:B------:R-:W-:Y:S01]  /*0050*/  IMAD.MOV.U32 R236, RZ, RZ, -0x1 ;  /* 0xffffffffffec7424 */ /* 0x000fe200078e00ff */
[----:B------:R-:W-:Y:S01]  /*0060*/  ISETP.NE.AND.EX P1, PT, RZ, c[0x0][0x244], PT, P1 ;  /* 0x00009100ff007a0c */ /* 0x000fe20003f25310 */
[----:B------:R-:W-:Y:S01]  /*0070*/  ULDC.64 UR6, c[0x0][0x118] ;  /* 0x0000460000067ab9 */ /* 0x000fe20000000a00 */
[----:B------:R-:W-:Y:S01]  /*0080*/  ISETP.NE.AND.EX P5, PT, RZ, c[0x0][0x254], PT, P5 ;  /* 0x00009500ff007a0c */ /* 0x000fe20003fa5350 */
[----:B------:R-:W-:Y:S01]  /*0090*/  IMAD.MOV.U32 R6, RZ, RZ, RZ ;  /* 0x000000ffff067224 */ /* 0x000fe200078e00ff */
[----:B------:R-:W2:Y:S01]  /*00a0*/  LDC.U8 R0, c[0x0][0x312] ;  /* 0x0000c480ff007b82 */ /* 0x000ea20000000000 */
[----:B------:R-:W-:Y:S01]  /*00b0*/  ISETP.EQ.U32.AND P0, PT, RZ, c[0x0][0x248], PT ;  /* 0x00009200ff007a0c */ /* 0x000fe20003f02070 */
[----:B-1----:R-:W-:-:S04]  /*00c0*/  IMAD.WIDE R4, R2, R89, c[0x0][0x240] ;  /* 0x0000900002047625 */ /* 0x002fc800078e0259 */
[----:B------:R-:W-:-:S03]  /*00d0*/  IMAD.WIDE R146, R2, R89, c[0x0][0x250] ;  /* 0x0000940002927625 */ /* 0x000fc600078e0259 */
[----:B------:R-:W3:Y:S04]  /*00e0*/  @P1 LDG.E R236, [R4.64] ;  /* 0x0000000604ec1981 */ /* 0x000ee8000c1e1900 */
[----:B------:R-:W3:Y:S01]  /*00f0*/  @P1 LDG.E R235, [R4.64+0x4] ;  /* 0x0000040604eb1981 */ /* 0x000ee2000c1e1900 */
[----:B--2---:R-:W-:-:S03]  /*0100*/  ISETP.NE.AND P2, PT, R0, RZ, PT ;  /* 0x000000ff0000720c */ /* 0x004fc60003f45270 */
[----:B------:R1:W5:Y:S01]  /*0110*/  @P5 LDG.E R6, [R146.64] ;  /* 0x0000000692065981 */ /* 0x000362000c1e1900 */
[----:B------:R-:W-:Y:S01]  /*0120*/  ISETP.EQ.OR.EX P0, PT, RZ, c[0x0][0x24c], !P2, P0 ;  /* 0x00009300ff007a0c */ /* 0x000fe20005702700 */
[----:B------:R-:W-:Y:S02]  /*0130*/  IMAD.MOV.U32 R19, RZ, RZ, -0x1 ;  /* 0xffffffffff137424 */ /* 0x000fe400078e00ff */
[----:B------:R-:W-:Y:S01]  /*0140*/  IMAD.WIDE R8, R2, R89, c[0x0][0x248] ;  /* 0x0000920002087625 */ /* 0x000fe200078e0259 */
[----:B------:R-:W2:Y:S04]  /*0150*/  S2R R27, SR_CTAID.X ;  /* 0x00000000001b7919 */ /* 0x000ea80000002500 */
[----:B------:R-:W4:Y:S04]  /*0160*/  S2R R144, SR_CTAID.Z ;  /* 0x0000000000907919 */ /* 0x000f280000002700 */
[----:B------:R-:W1:Y:S04]  /*0170*/  S2R R58, SR_TID.X ;  /* 0x00000000003a7919 */ /* 0x000e680000002100 */
[----:B------:R1:W5:Y:S01]  /*0180*/  @!P0 LDG.E R19, [R8.64] ;  /* 0x0000000608138981 */ /* 0x000362000c1e1900 */
[----:B------:R-:W-:-:S04]  /*0190*/  ISETP.NE.U32.AND P0, PT, RZ, c[0x0][0x248], PT ;  /* 0x00009200ff007a0c */ /* 0x000fc80003f05070 */
[----:B------:R-:W-:Y:S02]  /*01a0*/  ISETP.NE.AND.EX P0, PT, RZ, c[0x0][0x24c], PT, P0 ;  /* 0x00009300ff007a0c */ /* 0x000fe40003f05300 */
[----:B------:R-:W-:-:S04]  /*01b0*/  MOV R7, R2 ;  /* 0x0000000200077202 */ /* 0x000fc80000000f00 */
[--C-:B------:R-:W-:Y:S01]  /*01c0*/  SHF.R.S32.HI R0, RZ, 0x1f, R7.reuse ;  /* 0x0000001fff007819 */ /* 0x100fe20000011407 */
[----:B------:R-:W-:Y:S02]  /*01d0*/  IMAD.MOV.U32 R11, RZ, RZ, R7 ;  /* 0x000000ffff0b7224 */ /* 0x000fe400078e0007 */
[----:B---3--:R-:W-:Y:S01]  /*01e0*/  @P1 IMAD.IADD R235, R235, 0x1, -R236 ;  /* 0x00000001ebeb1824 */ /* 0x008fe200078e0aec */
[----:B------:R-:W-:-:S03]  /*01f0*/  @!P1 MOV R235, c[0x0][0x214] ;  /* 0x0000850000eb9a02 */ /* 0x000fc60000000f00 */
[----:B------:R-:W-:Y:S05]  /*0200*/  @!P0 BRA `(.L_x_2532) ;  /* 0x0000004000008947 */ /* 0x000fea0003800000 */
[----:B-12-4-:R-:W2:Y:S02]  /*0210*/  @P2 LDG.E R4, [R8.64+0x4] ;  /* 0x0000040608042981 */ /* 0x016ea4000c1e1900 */
[----:B--2--5:R-:W-:-:S06]  /*0220*/  @P2 IADD3 R3, R4, -R19, RZ ;  /* 0x8000001304032210 */ /* 0x024fcc0007ffe0ff */
[----:B------:R1:W5:Y:S01]  /*0230*/  @!P2 LDG.E R3, [R8.64] ;  /* 0x000000060803a981 */ /* 0x000362000c1e1900 */
[----:B------:R-:W-:Y:S05]  /*0240*/  BRA `(.L_x_2533) ;  /* 0x0000001000007947 */ /* 0x000fea0003800000 */
.L_x_2532:
[----:B-12-4-:R-:W-:Y:S02]  /*0250*/  MOV R3, c[0x0][0x218] ;  /* 0x0000860000037a02 */ /* 0x016fe40000000f00 */
.L_x_2533:
[----:B------:R-:W-:-:S04]  /*0260*/  ISETP.NE.U32.AND P2, PT, RZ, c[0x0][0x258], PT ;  /* 0x00009600ff007a0c */ /* 0x000fc80003f45070 */
[----:B------:R-:W-:-:S13]  /*0270*/  ISETP.NE.AND.EX P2, PT, RZ, c[0x0][0x25c], PT, P2 ;  /* 0x00009700ff007a0c */ /* 0x000fda0003f45320 */
[----:B------:R-:W-:-:S06]  /*0280*/  @P2 IMAD.WIDE R4, R2, R89, c[0x0][0x258] ;  /* 0x0000960002042625 */ /* 0x000fcc00078e0259 */
[----:B------:R-:W2:Y:S01]  /*0290*/  @P2 LDG.E R5, [R4.64] ;  /* 0x0000000604052981 */ /* 0x000ea2000c1e1900 */
[----:B------:R-:W-:Y:S01]  /*02a0*/  IMAD.SHL.U32 R62, R27, 0x40, RZ ;  /* 0x000000401b3e7824 */ /* 0x000fe200078e00ff */
[----:B------:R-:W-:Y:S01]  /*02b0*/  @!P2 ISETP.NE.U32.AND P1, PT, RZ, c[0x0][0x268], PT ;  /* 0x00009a00ff00aa0c */ /* 0x000fe20003f25070 */
[----:B-----5:R-:W-:-:S03]  /*02c0*/  IMAD.IADD R70, R3, 0x1, -R6 ;  /* 0x0000000103467824 */ /* 0x020fc600078e0a06 */
[----:B------:R-:W-:Y:S02]  /*02d0*/  ISETP.GT.AND P0, PT, R235, R62, PT ;  /* 0x0000003eeb00720c */ /* 0x000fe40003f04270 */
[----:B------:R-:W-:-:S04]  /*02e0*/  @!P2 ISETP.NE.AND.EX P1, PT, RZ, c[0x0][0x26c], PT, P1 ;  /* 0x00009b00ff00aa0c */ /* 0x000fc80003f25310 */
[----:B------:R-:W-:Y:S01]  /*02f0*/  @!P2 SEL R3, RZ, c[0x0][0x21c], !P1 ;  /* 0x00008700ff03aa07 */ /* 0x000fe20004800000 */
[----:B--2---:R-:W-:-:S04]  /*0300*/  @P2 IMAD.IADD R52, R5, 0x1, -R6 ;  /* 0x0000000105342824 */ /* 0x004fc800078e0a06 */
[----:B------:R-:W-:Y:S02]  /*0310*/  @!P2 IMAD.IADD R52, R70, 0x1, R3 ;  /* 0x000000014634a824 */ /* 0x000fe400078e0203 */
[----:B------:R-:W-:Y:S05]  /*0320*/  @!P0 EXIT ;  /* 0x000000000000894d */ /* 0x000fea0003800000 */
[----:B------:R-:W-:Y:S01]  /*0330*/  ULDC UR5, c[0x0][0x218] ;  /* 0x0000860000057ab9 */ /* 0x000fe20000000800 */
[----:B------:R-:W-:Y:S01]  /*0340*/  IADD3 R3, -R235, 0x7f, R62 ;  /* 0x0000007feb037810 */ /* 0x000fe20007ffe13e */
[----:B------:R-:W-:Y:S01]  /*0350*/  UIADD3 UR5, UR5, 0x3f, URZ ;  /* 0x0000003f05057890 */ /* 0x000fe2000fffe03f */
[----:B-1----:R-:W-:Y:S02]  /*0360*/  IADD3 R8, R52, 0x3f, RZ ;  /* 0x0000003f34087810 */ /* 0x002fe40007ffe0ff */
        /* <DEDUP_REMOVED lines=20> */
[----:B------:R-:W-:-:S02]  /*04b0*/  IADD3 R235, -R62, R235, RZ ;  /* 0x000000eb3eeb7210 */ /* 0x000fc40007ffe1ff */
[----:B------:R-:W-:-:S03]  /*04c0*/  IADD3 R4, -R5, R58, RZ ;  /* 0x0000003a05047210 */ /* 0x000fc60007ffe1ff */
[----:B------:R-:W-:Y:S01]  /*04d0*/  @!P0 IMAD R0, R0, c[0x0][0x1e0], RZ ;  /* 0x0000780000008a24 */ /* 0x000fe200078e02ff */
[----:B------:R-:W-:Y:S01]  /*04e0*/  SHF.L.U32 R4, R4, 0x3, RZ ;  /* 0x0000000304047819 */ /* 0x000fe200000006ff */
[----:B------:R-:W-:-:S03]  /*04f0*/  @P0 IMAD.WIDE.U32 R8, R236, c[0x0][0x1e8], RZ ;  /* 0x00007a00ec080a25 */ /* 0x000fc600078e00ff */
[----:B------:R-:W-:Y:S01]  /*0500*/  SHF.R.S32.HI R5, RZ, 0x1f, R4 ;  /* 0x0000001fff057819 */ /* 0x000fe20000011404 */
[----:B------:R-:W-:-:S04]  /*0510*/  @!P0 IMAD.WIDE.U32 R10, R7, c[0x0][0x1e0], RZ ;  /* 0x00007800070a8a25 */ /* 0x000fc800078e00ff */
[----:B------:R-:W-:Y:S02]  /*0520*/  @!P0 IMAD R0, R7, c[0x0][0x1e4], R0 ;  /* 0x0000790007008a24 */ /* 0x000fe400078e0200 */
[----:B------:R-:W-:Y:S02]  /*0530*/  @P0 IMAD R236, R236, c[0x0][0x1ec], R9 ;  /* 0x00007b00ecec0a24 */ /* 0x000fe400078e0209 */
[----:B------:R-:W-:Y:S01]  /*0540*/  @!P0 IMAD.IADD R236, R11, 0x1, R0 ;  /* 0x000000010bec8824 */ /* 0x000fe200078e0200 */
[----:B------:R-:W-:Y:S01]  /*0550*/  SHF.R.S32.HI R0, RZ, 0x1f, R144 ;  /* 0x0000001fff007819 */ /* 0x000fe20000011490 */
[----:B------:R-:W-:Y:S01]  /*0560*/  @P0 IMAD.MOV.U32 R6, RZ, RZ, R8 ;  /* 0x000000ffff060224 */ /* 0x000fe200078e0008 */
[----:B------:R-:W-:Y:S01]  /*0570*/  @!P0 MOV R6, R10 ;  /* 0x0000000a00068202 */ /* 0x000fe20000000f00 */
[----:B------:R-:W-:Y:S02]  /*0580*/  IMAD R9, R2, c[0x0][0x1e8], RZ ;  /* 0x00007a0002097a24 */ /* 0x000fe400078e02ff */
[----:B------:R-:W-:-:S04]  /*0590*/  IMAD.WIDE.U32 R4, R62, c[0x0][0x1e8], R4 ;  /* 0x00007a003e047a25 */ /* 0x000fc800078e0004 */
[----:B------:R-:W-:Y:S01]  /*05a0*/  IMAD R9, R62, c[0x0][0x1ec], R9 ;  /* 0x00007b003e097a24 */ /* 0x000fe200078e0209 */
[----:B------:R-:W-:Y:S01]  /*05b0*/  IADD3 R4, P0, R6, R4, RZ ;  /* 0x0000000406047210 */ /* 0x000fe20007f1e0ff */
[----:B------:R-:W-:Y:S01]  /*05c0*/  IMAD R11, R0, c[0x0][0x1f0], RZ ;  /* 0x00007c00000b7a24 */ /* 0x000fe200078e02ff */
[----:B------:R-:W-:Y:S01]  /*05d0*/  SHF.R.S32.HI R0, RZ, 0x3, R3 ;  /* 0x00000003ff007819 */ /* 0x000fe20000011403 */
[----:B------:R-:W-:Y:S01]  /*05e0*/  IMAD R3, R7, c[0x0][0x1c0], R144 ;  /* 0x0000700007037a24 */ /* 0x000fe200078e0290 */
[----:B------:R-:W-:Y:S01]  /*05f0*/  IADD3.X R5, R236, R5, R9, P0, !PT ;  /* 0x00000005ec057210 */ /* 0x000fe200007fe409 */
[----:B------:R-:W-:Y:S01]  /*0600*/  IMAD R11, R144, c[0x0][0x1f4], R11 ;  /* 0x00007d00900b7a24 */ /* 0x000fe200078e020b */
[----:B------:R-:W-:Y:S01]  /*0610*/  ISETP.GE.AND P0, PT, R0, R235, PT ;  /* 0x000000eb0000720c */ /* 0x000fe20003f06270 */
[----:B------:R-:W-:Y:S02]  /*0620*/  IMAD R3, R3, c[0x0][0x214], R62 ;  /* 0x0000850003037a24 */ /* 0x000fe400078e023e */
[----:B------:R-:W-:Y:S01]  /*0630*/  IMAD.WIDE.U32 R144, R144, c[0x0][0x1f0], R4 ;  /* 0x00007c0090907a25 */ /* 0x000fe200078e0004 */
[----:B------:R-:W-:-:S03]  /*0640*/  SHF.R.S32.HI R4, RZ, 0x1f, R0 ;  /* 0x0000001fff047819 */ /* 0x000fc60000011400 */
        /* <DEDUP_REMOVED lines=13> */
.L_x_2536:
[----:B------:R-:W-:Y:S05]  /*0720*/  BSYNC B0 ;  /* 0x0000000000007941 */ /* 0x000fea0003800000 */
.L_x_2535:
        /* <DEDUP_REMOVED lines=18> */
.L_x_2538:
[----:B------:R-:W-:Y:S05]  /*0850*/  BSYNC B0 ;  /* 0x0000000000007941 */ /* 0x000fea0003800000 */
.L_x_2537:
        /* <DEDUP_REMOVED lines=18> */
.L_x_2540:
[----:B------:R-:W-:Y:S05]  /*0980*/  BSYNC B0 ;  /* 0x0000000000007941 */ /* 0x000fea0003800000 */
.L_x_2539:
        /* <DEDUP_REMOVED lines=17> */
.L_x_2542:
[----:B------:R-:W-:Y:S05]  /*0aa0*/  BSYNC B0 ;  /* 0x0000000000007941 */ /* 0x000fea0003800000 */
.L_x_2541:
[----:B------:R-:W-:-:S04]  /*0ab0*/  LOP3.LUT P4, RZ, R58, 0x7, RZ, 0xc0, !PT ;  /* 0x000000073aff7812 */ /* 0x000fc8000788c0ff */
[-C--:B------:R-:W-:Y:S02]  /*0ac0*/  ISETP.GE.OR P3, PT, R0, R235.reuse, P4 ;  /* 0x000000eb0000720c */ /* 0x080fe40002766670 */
[-C--:B------:R-:W-:Y:S02]  /*0ad0*/  ISETP.GE.OR P2, PT, R8, R235.reuse, P4 ;  /* 0x000000eb0800720c */ /* 0x080fe40002746670 */
[-C--:B------:R-:W-:Y:S02]  /*0ae0*/  ISETP.GE.OR P1, PT, R6, R235.reuse, P4 ;  /* 0x000000eb0600720c */ /* 0x080fe40002726670 */
[C---:B------:R-:W-:Y:S02]  /*0af0*/  IADD3 R0, P0, R3.reuse, R0, RZ ;  /* 0x0000000003007210 */ /* 0x040fe40007f1e0ff */
[----:B------:R-:W-:Y:S02]  /*0b00*/  ISETP.GE.OR P4, PT, R10, R235, P4 ;  /* 0x000000eb0a00720c */ /* 0x000fe40002786670 */
[----:B------:R-:W-:-:S02]  /*0b10*/  LEA.HI.X.SX32 R3, R3, R4, 0x1, P0 ;  /* 0x0000000403037211 */ /* 0x000fc400000f0eff */
[----:B------:R-:W-:-:S03]  /*0b20*/  LEA R4, P0, R0, c[0x0][0x200], 0x2 ;  /* 0x0000800000047a11 */ /* 0x000fc600078010ff */
[----:B------:R-:W-:Y:S01]  /*0b30*/  @!P2 IMAD.MOV.U32 R2, RZ, RZ, 0x7f800000 ;  /* 0x7f800000ff02a424 */ /* 0x000fe200078e00ff */
[----:B------:R-:W-:Y:S01]  /*0b40*/  LEA.HI.X R5, R0, c[0x0][0x204], R3, 0x2, P0 ;  /* 0x0000810000057a11 */ /* 0x000fe200000f1403 */
[----:B------:R-:W-:Y:S02]  /*0b50*/  @!P3 IMAD.MOV.U32 R3, RZ, RZ, 0x7f800000 ;  /* 0x7f800000ff03b424 */ /* 0x000fe400078e00ff */
[----:B------:R-:W-:Y:S02]  /*0b60*/  @!P1 IMAD.MOV.U32 R0, RZ, RZ, 0x7f800000 ;  /* 0x7f800000ff009424 */ /* 0x000fe400078e00ff */
[----:B------:R2:W-:Y:S04]  /*0b70*/  @!P2 STG.E [R4.64+0x40], R2 ;  /* 0x000040020400a986 */ /* 0x0005e8000c101906 */
[----:B------:R2:W-:Y:S04]  /*0b80*/  @!P3 STG.E [R4.64], R3 ;  /* 0x000000030400b986 */ /* 0x0005e8000c101906 */
[----:B------:R2:W-:Y:S01]  /*0b90*/  @!P1 STG.E [R4.64+0x80], R0 ;  /* 0x0000800004009986 */ /* 0x0005e2000c101906 */
[----:B------:R-:W-:Y:S05]  /*0ba0*/  @P4 EXIT ;  /* 0x000000000000494d */ /* 0x000fea0003800000 */
[----:B--2---:R-:W-:-:S05]  /*0bb0*/  MOV R3, 0x7f800000 ;  /* 0x7f80000000037802 */ /* 0x004fca0000000f00 */
[----:B------:R-:W-:Y:S01]  /*0bc0*/  STG.E [R4.64+0xc0], R3 ;  /* 0x0000c00304007986 */ /* 0x000fe2000c101906 */
[----:B------:R-:W-:Y:S05]  /*0bd0*/  EXIT ;  /* 0x000000000000794d */ /* 0x000fea0003800000 */
.L_x_2534:
[----:B------:R-:W-:Y:S02]  /*0be0*/  ISETP.NE.U32.AND P0, PT, RZ, c[0x0][0x2b8], PT ;  /* 0x0000ae00ff007a0c */ /* 0x000fe40003f05070 */
[----:B------:R-:W-:Y:S02]  /*0bf0*/  ISETP.NE.U32.AND P1, PT, RZ, c[0x0][0x2c0], PT ;  /* 0x0000b000ff007a0c */ /* 0x000fe40003f25070 */
[----:B------:R-:W-:Y:S02]  /*0c00*/  ISETP.NE.AND.EX P0, PT, RZ, c[0x0][0x2bc], PT, P0 ;  /* 0x0000af00ff007a0c */ /* 0x000fe40003f05300 */
[----:B------:R-:W-:-:S11]  /*0c10*/  ISETP.NE.AND.EX P1, PT, RZ, c[0x0][0x2c4], PT, P1 ;  /* 0x0000b100ff007a0c */ /* 0x000fd60003f25310 */
[----:B------:R-:W-:-:S04]  /*0c20*/  @P0 IMAD.WIDE R8, R2, R89, c[0x0][0x2b8] ;  /* 0x0000ae0002080625 */ /* 0x000fc800078e0259 */
[----:B------:R-:W-:Y:S01]  /*0c30*/  @P1 IMAD R2, R0, c[0x0][0x2c8], RZ ;  /* 0x0000b20000021a24 */ /* 0x000fe200078e02ff */
[----:B------:R-:W-:Y:S01]  /*0c40*/  CS2R R238, SRZ ;  /* 0x0000000000ee7805 */ /* 0x000fe2000001ff00 */
[C---:B------:R-:W-:Y:S01]  /*0c50*/  @P1 IMAD.WIDE.U32 R4, R11.reuse, c[0x0][0x2c8], RZ ;  /* 0x0000b2000b041a25 */ /* 0x040fe200078e00ff */
[----:B------:R1:W5:Y:S01]  /*0c60*/  @P0 LDG.E R7, [R8.64] ;  /* 0x0000000608070981 */ /* 0x000362000c1e1900 */
[----:B------:R-:W-:Y:S02]  /*0c70*/  PLOP3.LUT P3, PT, PT, PT, PT, 0x8, 0x0 ;  /* 0x000000000000781c */ /* 0x000fe40003f6e170 */
[----:B------:R-:W-:Y:S01]  /*0c80*/  @P1 IMAD R2, R11, c[0x0][0x2cc], R2 ;  /* 0x0000b3000b021a24 */ /* 0x000fe200078e0202 */
[----:B------:R-:W-:-:S03]  /*0c90*/  @P1 LEA R238, P0, R4, c[0x0][0x2c0], 0x2 ;  /* 0x0000b00004ee1a11 */ /* 0x000fc600078010ff */
[----:B------:R-:W-:-:S05]  /*0ca0*/  @P1 IMAD.IADD R2, R5, 0x1, R2 ;  /* 0x0000000105021824 */ /* 0x000fca00078e0202 */
[----:B------:R-:W-:-:S04]  /*0cb0*/  @P1 SHF.L.U64.HI R2, R4, 0x2, R2 ;  /* 0x0000000204021819 */ /* 0x000fc80000010202 */
[----:B------:R-:W-:Y:S02]  /*0cc0*/  @P1 IADD3.X R239, R2, c[0x0][0x2c4], RZ, P0, !PT ;  /* 0x0000b10002ef1a10 */ /* 0x000fe400007fe4ff */
[----:B------:R-:W-:-:S04]  /*0cd0*/  @P1 ISETP.NE.U32.AND P0, PT, R238, RZ, PT ;  /* 0x000000ffee00120c */ /* 0x000fc80003f05070 */
[----:B------:R-:W-:-:S13]  /*0ce0*/  @P1 ISETP.NE.AND.EX P3, PT, R239, RZ, PT, P0 ;  /* 0x000000ffef00120c */ /* 0x000fda0003f65300 */
[----:B------:R-:W-:Y:S05]  /*0cf0*/  @!P3 BRA `(.L_x_2543) ;  /* 0x000004900000b947 */ /* 0x000fea0003800000 */
[----:B-1----:R-:W-:Y:S02]  /*0d00*/  IABS R4, c[0x0][0x2d0] ;  /* 0x0000b40000047a13 */ /* 0x002fe40000000000 */
[----:B------:R-:W-:Y:S02]  /*0d10*/  LEA R9, R166, 0xffffffc0, 0x6 ;  /* 0xffffffc0a6097811 */ /* 0x000fe400078e30ff */
[----:B------:R-:W1:Y:S08]  /*0d20*/  I2F.RP R5, R4 ;  /* 0x0000000400057306 */ /* 0x000e700000209400 */
[----:B-1----:R-:W1:Y:S02]  /*0d30*/  MUFU.RCP R6, R5 ;  /* 0x0000000500067308 */ /* 0x002e640000001000 */
[----:B-1----:R-:W-:-:S06]  /*0d40*/  IADD3 R6, R6, 0xffffffe, RZ ;  /* 0x0ffffffe06067810 */ /* 0x002fcc0007ffe0ff */
[----:B-----5:R-:W1:Y:S02]  /*0d50*/  F2I.FTZ.U32.TRUNC.NTZ R7, R6 ;  /* 0x0000000600077305 */ /* 0x020e64000021f000 */
[----:B-1----:R-:W-:Y:S02]  /*0d60*/  IMAD.MOV R3, RZ, RZ, -R7 ;  /* 0x000000ffff037224 */ /* 0x002fe400078e0a07 */
[----:B------:R-:W-:Y:S02]  /*0d70*/  IMAD.MOV.U32 R6, RZ, RZ, RZ ;  /* 0x000000ffff067224 */ /* 0x000fe400078e00ff */
[----:B------:R-:W-:Y:S01]  /*0d80*/  IMAD R2, R3, R4, RZ ;  /* 0x0000000403027224 */ /* 0x000fe200078e02ff */
[----:B------:R-:W-:-:S03]  /*0d90*/  IABS R3, R9 ;  /* 0x0000000900037213 */ /* 0x000fc60000000000 */
        /* <DEDUP_REMOVED lines=12> */
[----:B------:R-:W-:Y:S02]  /*0e60*/  @!P0 IADD3 R5, -R5, RZ, RZ ;  /* 0x000000ff05058210 */ /* 0x000fe40007ffe1ff */
[----:B------:R-:W-:-:S05]  /*0e70*/  @!P1 LOP3.LUT R5, RZ, c[0x0][0x2d0], RZ, 0x33, !PT ;  /* 0x0000b400ff059a12 */ /* 0x000fca00078e33ff */
[----:B------:R-:W-:-:S05]  /*0e80*/  IMAD.WIDE R14, R5, 0x4, R238 ;  /* 0x00000004050e7825 */ /* 0x000fca00078e02ee */
[----:B------:R-:W2:Y:S01]  /*0e90*/  LDG.E R2, [R14.64] ;  /* 0x000000060e027981 */ /* 0x000ea2000c1e1900 */
[----:B------:R-:W-:-:S04]  /*0ea0*/  IABS R3, c[0x0][0x1c8] ;  /* 0x0000720000037a13 */ /* 0x000fc80000000000 */
[----:B------:R-:W1:Y:S08]  /*0eb0*/  I2F.RP R8, R3 ;  /* 0x0000000300087306 */ /* 0x000e700000209400 */
[----:B-1----:R-:W1:Y:S02]  /*0ec0*/  MUFU.RCP R12, R8 ;  /* 0x00000008000c7308 */ /* 0x002e640000001000 */
[----:B-1----:R-:W-:-:S06]  /*0ed0*/  IADD3 R12, R12, 0xffffffe, RZ ;  /* 0x0ffffffe0c0c7810 */ /* 0x002fcc0007ffe0ff */
[----:B------:R-:W1:Y:S02]  /*0ee0*/  F2I.FTZ.U32.TRUNC.NTZ R13, R12 ;  /* 0x0000000c000d7305 */ /* 0x000e64000021f000 */
[----:B-1----:R-:W-:Y:S01]  /*0ef0*/  IMAD.MOV R4, RZ, RZ, -R13 ;  /* 0x000000ffff047224 */ /* 0x002fe200078e0a0d */
[----:B------:R-:W-:-:S03]  /*0f00*/  MOV R12, RZ ;  /* 0x000000ff000c7202 */ /* 0x000fc60000000f00 */
[----:B------:R-:W-:Y:S01]  /*0f10*/  IMAD R6, R4, R3, RZ ;  /* 0x0000000304067224 */ /* 0x000fe200078e02ff */
[----:B------:R-:W-:-:S03]  /*0f20*/  IABS R4, R144 ;  /* 0x0000009000047213 */ /* 0x000fc60000000000 */
[----:B------:R-:W-:-:S04]  /*0f30*/  IMAD.HI.U32 R6, R13, R6, R12 ;  /* 0x000000060d067227 */ /* 0x000fc800078e000c */
[----:B------:R-:W-:-:S04]  /*0f40*/  IMAD.MOV.U32 R7, RZ, RZ, R4 ;  /* 0x000000ffff077224 */ /* 0x000fc800078e0004 */
[----:B------:R-:W-:-:S05]  /*0f50*/  IMAD.HI.U32 R4, R6, R7, RZ ;  /* 0x0000000706047227 */ /* 0x000fca00078e00ff */
[----:B------:R-:W-:-:S05]  /*0f60*/  IADD3 R6, -R4, RZ, RZ ;  /* 0x000000ff04067210 */ /* 0x000fca0007ffe1ff */
[----:B------:R-:W-:-:S05]  /*0f70*/  IMAD R6, R3, R6, R7 ;  /* 0x0000000603067224 */ /* 0x000fca00078e0207 */
[----:B------:R-:W-:-:S13]  /*0f80*/  ISETP.GT.U32.AND P0, PT, R3, R6, PT ;  /* 0x000000060300720c */ /* 0x000fda0003f04070 */
[----:B------:R-:W-:Y:S01]  /*0f90*/  @!P0 IMAD.IADD R6, R6, 0x1, -R3 ;  /* 0x0000000106068824 */ /* 0x000fe200078e0a03 */
[----:B------:R-:W-:-:S04]  /*0fa0*/  @!P0 IADD3 R4, R4, 0x1, RZ ;  /* 0x0000000104048810 */ /* 0x000fc80007ffe0ff */
[----:B------:R-:W-:Y:S02]  /*0fb0*/  ISETP.GE.U32.AND P1, PT, R6, R3, PT ;  /* 0x000000030600720c */ /* 0x000fe40003f26070 */
[----:B------:R-:W-:Y:S02]  /*0fc0*/  LOP3.LUT R3, R144, c[0x0][0x1c8], RZ, 0x3c, !PT ;  /* 0x0000720090037a12 */ /* 0x000fe400078e3cff */
[----:B------:R-:W-:Y:S02]  /*0fd0*/  IADD3 R6, -R5, RZ, RZ ;  /* 0x000000ff05067210 */ /* 0x000fe40007ffe1ff */
[----:B------:R-:W-:-:S03]  /*0fe0*/  ISETP.GE.AND P0, PT, R3, RZ, PT ;  /* 0x000000ff0300720c */ /* 0x000fc60003f06270 */
[----:B------:R-:W-:-:S04]  /*0ff0*/  IMAD R17, R6, c[0x0][0x2d0], R9 ;  /* 0x0000b40006117a24 */ /* 0x000fc800078e0209 */
[----:B------:R-:W-:Y:S02]  /*1000*/  @P1 IADD3 R4, R4, 0x1, RZ ;  /* 0x0000000104041810 */ /* 0x000fe40007ffe0ff */
[----:B------:R-:W-:Y:S02]  /*1010*/  ISETP.NE.AND P1, PT, RZ, c[0x0][0x1c8], PT ;  /* 0x00007200ff007a0c */ /* 0x000fe40003f25270 */
[----:B------:R-:W-:Y:S02]  /*1020*/  SHF.R.S32.HI R5, RZ, 0x1f, R17 ;  /* 0x0000001fff057819 */ /* 0x000fe40000011411 */
[----:B------:R-:W-:-:S03]  /*1030*/  @!P0 IMAD.MOV R4, RZ, RZ, -R4 ;  /* 0x000000ffff048224 */ /* 0x000fc600078e0a04 */
[----:B------:R-:W-:-:S04]  /*1040*/  IMAD R6, R5, c[0x0][0x198], RZ ;  /* 0x0000660005067a24 */ /* 0x000fc800078e02ff */
[----:B------:R-:W-:Y:S02]  /*1050*/  IMAD R6, R17, c[0x0][0x19c], R6 ;  /* 0x0000670011067a24 */ /* 0x000fe400078e0206 */
        /* <DEDUP_REMOVED lines=8> */
[----:B------:R-:W-:Y:S02]  /*10e0*/  IADD3 R13, R13, R3, RZ ;  /* 0x000000030d0d7210 */ /* 0x000fe40007ffe0ff */
[----:B------:R-:W-:Y:S01]  /*10f0*/  SHF.R.S32.HI R3, RZ, 0x1f, R4 ;  /* 0x0000001fff037819 */ /* 0x000fe20000011404 */
[----:B------:R-:W-:Y:S01]  /*1100*/  IMAD.IADD R19, R15, 0x1, R19 ;  /* 0x000000010f137824 */ /* 0x000fe200078e0213 */
[----:B------:R-:W-:Y:S01]  /*1110*/  MOV R2, R14 ;  /* 0x0000000e00027202 */ /* 0x000fe20000000f00 */
[----:B------:R-:W-:-:S04]  /*1120*/  IMAD.WIDE.U32 R12, R17, c[0x0][0x198], R12 ;  /* 0x00006600110c7a25 */ /* 0x000fc800078e000c */
[----:B------:R-:W-:Y:S02]  /*1130*/  IMAD.IADD R13, R13, 0x1, R6 ;  /* 0x000000010d0d7824 */ /* 0x000fe400078e0206 */
[----:B------:R-:W-:Y:S02]  /*1140*/  IMAD R7, R3, c[0x0][0x1b0], RZ ;  /* 0x00006c0003077a24 */ /* 0x000fe400078e02ff */
[----:B------:R-:W-:-:S04]  /*1150*/  IMAD.WIDE.U32 R140, R4, c[0x0][0x1b0], R12 ;  /* 0x00006c00048c7a25 */ /* 0x000fc800078e000c */
[----:B------:R-:W-:-:S05]  /*1160*/  IMAD R7, R4, c[0x0][0x1b4], R7 ;  /* 0x00006d0004077a24 */ /* 0x000fca00078e0207 */
[----:B------:R-:W-:Y:S01]  /*1170*/  IADD3 R15, R141, R7, RZ ;  /* 0x000000078d0f7210 */ /* 0x000fe20007ffe0ff */
[----:B------:R-:W-:Y:S05]  /*1180*/  BRA `(.L_x_2544) ;  /* 0x0000046000007947 */ /* 0x000fea0003800000 */
.L_x_2543:
        /* <DEDUP_REMOVED lines=14> */
[----:B------:R-:W-:-:S04]  /*1270*/  IADD3 R3, R9, R2, RZ ;  /* 0x0000000209037210 */ /* 0x000fc80007ffe0ff */
.L_x_2545:
[----:B------:R-:W-:Y:S01]  /*1280*/  IABS R5, c[0x0][0x1c8] ;  /* 0x0000720000057a13 */ /* 0x000fe20000000000 */
[----:B------:R-:W-:Y:S01]  /*1290*/  IMAD.MOV.U32 R15, RZ, RZ, R3 ;  /* 0x000000ffff0f7224 */ /* 0x000fe200078e0003 */
[----:B------:R-:W-:Y:S02]  /*12a0*/  MOV R14, R8 ;  /* 0x00000008000e7202 */ /* 0x000fe40000000f00 */
[----:B------:R-:W1:Y:S01]  /*12b0*/  I2F.RP R10, R5 ;  /* 0x00000005000a7306 */ /* 0x000e620000209400 */
[----:B------:R-:W-:-:S07]  /*12c0*/  @P4 IADD3 R19, R6, R19, RZ ;  /* 0x0000001306134210 */ /* 0x000fce0007ffe0ff */
        /* <DEDUP_REMOVED lines=8> */
[----:B------:R-:W-:-:S03]  /*1350*/  MOV R9, R2 ;  /* 0x0000000200097202 */ /* 0x000fc60000000f00 */
[----:B------:R-:W-:-:S04]  /*1360*/  @P4 IMAD.WIDE.U32 R12, R19, c[0x0][0x1a0], RZ ;  /* 0x00006800130c4a25 */ /* 0x000fc800078e00ff */
[----:B------:R-:W-:-:S04]  /*1370*/  IMAD.HI.U32 R4, R4, R9, RZ ;  /* 0x0000000904047227 */ /* 0x000fc800078e00ff */
[----:B------:R-:W-:Y:S02]  /*1380*/  IMAD.MOV R2, RZ, RZ, -R4 ;  /* 0x000000ffff027224 */ /* 0x000fe400078e0a04 */
[----:B------:R-:W-:Y:S02]  /*1390*/  @P4 IMAD R19, R19, c[0x0][0x1a4], R13 ;  /* 0x0000690013134a24 */ /* 0x000fe400078e020d */
[----:B------:R-:W-:Y:S01]  /*13a0*/  IMAD R2, R5, R2, R9 ;  /* 0x0000000205027224 */ /* 0x000fe200078e0209 */
[----:B------:R-:W-:-:S04]  /*13b0*/  LEA R9, R166, 0xffffffc0, 0x6 ;  /* 0xffffffc0a6097811 */ /* 0x000fc800078e30ff */
[----:B------:R-:W-:Y:S01]  /*13c0*/  ISETP.GT.U32.AND P0, PT, R5, R2, PT ;  /* 0x000000020500720c */ /* 0x000fe20003f04070 */
[----:B------:R-:W-:-:S04]  /*13d0*/  IMAD.WIDE.U32 R14, R9, c[0x0][0x198], R14 ;  /* 0x00006600090e7a25 */ /* 0x000fc800078e000e */
[----:B------:R-:W-:Y:S01]  /*13e0*/  IMAD.MOV.U32 R17, RZ, RZ, R9 ;  /* 0x000000ffff117224 */ /* 0x000fe200078e0009 */
[----:B------:R-:W-:-:S07]  /*13f0*/  MOV R140, R14 ;  /* 0x0000000e008c7202 */ /* 0x000fce0000000f00 */
[-C--:B------:R-:W-:Y:S02]  /*1400*/  @!P0 IADD3 R2, R2, -R5.reuse, RZ ;  /* 0x8000000502028210 */ /* 0x080fe40007ffe0ff */
[----:B------:R-:W-:Y:S02]  /*1410*/  @!P0 IADD3 R4, R4, 0x1, RZ ;  /* 0x0000000104048810 */ /* 0x000fe40007ffe0ff */
[----:B------:R-:W-:Y:S02]  /*1420*/  ISETP.GE.U32.AND P2, PT, R2, R5, PT ;  /* 0x000000050200720c */ /* 0x000fe40003f46070 */
[----:B------:R-:W-:Y:S02]  /*1430*/  LOP3.LUT R2, R144, c[0x0][0x1c8], RZ, 0x3c, !PT ;  /* 0x0000720090027a12 */ /* 0x000fe400078e3cff */
[----:B------:R-:W-:Y:S02]  /*1440*/  ISETP.NE.AND P0, PT, RZ, c[0x0][0x1c8], PT ;  /* 0x00007200ff007a0c */ /* 0x000fe40003f05270 */
[----:B------:R-:W-:-:S02]  /*1450*/  ISETP.GE.AND P1, PT, R2, RZ, PT ;  /* 0x000000ff0200720c */ /* 0x000fc40003f26270 */
[----:B------:R-:W-:-:S05]  /*1460*/  SHF.R.S32.HI R5, RZ, 0x1f, R9 ;  /* 0x0000001fff057819 */ /* 0x000fca0000011409 */
[----:B------:R-:W-:Y:S01]  /*1470*/  @P2 IADD3 R4, R4, 0x1, RZ ;  /* 0x0000000104042810 */ /* 0x000fe20007ffe0ff */
[----:B------:R-:W-:-:S04]  /*1480*/  IMAD R2, R5, c[0x0][0x198], RZ ;  /* 0x0000660005027a24 */ /* 0x000fc800078e02ff */
[----:B------:R-:W-:Y:S02]  /*1490*/  IMAD R2, R9, c[0x0][0x19c], R2 ;  /* 0x0000670009027a24 */ /* 0x000fe400078e0202 */
[----:B------:R-:W-:Y:S01]  /*14a0*/  @!P1 IMAD.MOV R4, RZ, RZ, -R4 ;  /* 0x000000ffff049224 */ /* 0x000fe200078e0a04 */
[----:B------:R-:W-:Y:S01]  /*14b0*/  @!P0 LOP3.LUT R4, RZ, c[0x0][0x1c8], RZ, 0x33, !PT ;  /* 0x00007200ff048a12 */ /* 0x000fe200078e33ff */
[----:B------:R-:W-:Y:S02]  /*14c0*/  IMAD.IADD R141, R15, 0x1, R2 ;  /* 0x000000010f8d7824 */ /* 0x000fe400078e0202 */
[----:B------:R-:W-:Y:S01]  /*14d0*/  @P4 IMAD.MOV.U32 R2, RZ, RZ, R12 ;  /* 0x000000ffff024224 */ /* 0x000fe200078e000c */
[----:B------:R-:W-:Y:S01]  /*14e0*/  SHF.R.S32.HI R3, RZ, 0x1f, R4 ;  /* 0x0000001fff037819 */ /* 0x000fe20000011404 */
[----:B------:R-:W-:-:S04]  /*14f0*/  IMAD.WIDE.U32 R140, R4, c[0x0][0x1b0], R140 ;  /* 0x00006c00048c7a25 */ /* 0x000fc800078e008c */
[----:B------:R-:W-:-:S04]  /*1500*/  IMAD R15, R3, c[0x0][0x1b0], RZ ;  /* 0x00006c00030f7a24 */ /* 0x000fc800078e02ff */
        /* <DEDUP_REMOVED lines=14> */
.L_x_2544:
[----:B------:R1:W5:Y:S01]  /*15f0*/  @P5 LDG.E R12, [R146.64] ;  /* 0x00000006920c5981 */ /* 0x000362000c1e1900 */
[----:B------:R-:W-:Y:S01]  /*1600*/  ISETP.NE.AND P0, PT, R236, -0x1, PT ;  /* 0xffffffffec00780c */ /* 0x000fe20003f05270 */
[----:B------:R-:W-:Y:S01]  /*1610*/  IMAD.MOV.U32 R21, RZ, RZ, 0x2 ;  /* 0x00000002ff157424 */ /* 0x000fe200078e00ff */
[----:B-----5:R-:W-:Y:S01]  /*1620*/  SHF.R.S32.HI R7, RZ, 0x1f, R58 ;  /* 0x0000001fff077819 */ /* 0x020fe2000001143a */
[----:B------:R-:W-:Y:S01]  /*1630*/  IMAD.MOV.U32 R134, RZ, RZ, c[0x0][0x230] ;  /* 0x00008c00ff867624 */ /* 0x000fe200078e00ff */
[----:B------:R-:W-:Y:S01]  /*1640*/  MOV R29, c[0x0][0x230] ;  /* 0x00008c00001d7a02 */ /* 0x000fe20000000f00 */
[----:B------:R-:W-:Y:S01]  /*1650*/  IMAD.MOV.U32 R28, RZ, RZ, RZ ;  /* 0x000000ffff1c7224 */ /* 0x000fe200078e00ff */
[CC--:B------:R-:W-:Y:S01]  /*1660*/  LEA.HI R61, R7.reuse, R58.reuse, RZ, 0x3 ;  /* 0x0000003a073d7211 */ /* 0x0c0fe200078f18ff */
[----:B------:R-:W-:Y:S01]  /*1670*/  IMAD.MOV.U32 R150, RZ, RZ, c[0x0][0x198] ;  /* 0x00006600ff967624 */ /* 0x000fe200078e00ff */
[----:B------:R-:W-:Y:S01]  /*1680*/  LEA.HI R137, R7, R58, RZ, 0x4 ;  /* 0x0000003a07897211 */ /* 0x000fe200078f20ff */
[----:B------:R-:W-:Y:S01]  /*1690*/  IMAD.HI.U32 R134, R21, R134, R28 ;  /* 0x0000008615867227 */ /* 0x000fe200078e001c */
[----:B------:R-:W-:-:S02]  /*16a0*/  SHF.R.S32.HI R142, RZ, 0x3, R61 ;  /* 0x00000003ff8e7819 */ /* 0x000fc4000001143d */
[----:B------:R-:W-:Y:S01]  /*16b0*/  LOP3.LUT R61, R61, 0xfffffff8, RZ, 0xc0, !PT ;  /* 0xfffffff83d3d7812 */ /* 0x000fe200078ec0ff */
[C---:B------:R-:W-:Y:S01]  /*16c0*/  @P0 IMAD.WIDE.U32 R24, R236.reuse, c[0x0][0x190], RZ ;  /* 0x00006400ec180a25 */ /* 0x040fe200078e00ff */
[----:B------:R-:W-:Y:S02]  /*16d0*/  SHF.R.S32.HI R69, RZ, 0x1f, R70 ;  /* 0x0000001fff457819 */ /* 0x000fe40000011446 */
[----:B------:R-:W-:Y:S01]  /*16e0*/  SHF.R.S32.HI R143, RZ, 0x1f, R142 ;  /* 0x0000001fff8f7819 */ /* 0x000fe2000001148e */
[----:B------:R-:W-:Y:S01]  /*16f0*/  @P0 IMAD R13, R236, c[0x0][0x194], R25 ;  /* 0x00006500ec0d0a24 */ /* 0x000fe200078e0219 */
[----:B------:R-:W-:Y:S01]  /*1700*/  @P0 MOV R20, R24 ;  /* 0x0000001800140202 */ /* 0x000fe20000000f00 */
[----:B------:R-:W-:Y:S01]  /*1710*/  IMAD.SHL.U32 R25, R142, 0x40, RZ ;  /* 0x000000408e197824 */ /* 0x000fe200078e00ff */
[----:B------:R-:W-:Y:S01]  /*1720*/  LEA.HI R69, R69, R70, RZ, 0x6 ;  /* 0x0000004645457211 */ /* 0x000fe200078f30ff */
[----:B------:R-:W-:Y:S01]  /*1730*/  IMAD.IADD R61, R58, 0x1, -R61 ;  /* 0x000000013a3d7824 */ /* 0x000fe200078e0a3d */
[----:B------:R-:W-:Y:S01]  /*1740*/  SHF.R.S32.HI R135, RZ, 0x1, R134 ;  /* 0x00000001ff877819 */ /* 0x000fe20000011486 */
[----:B------:R-:W-:Y:S01]  /*1750*/  @!P0 IMAD R6, R0, c[0x0][0x178], RZ ;  /* 0x00005e0000068a24 */ /* 0x000fe200078e02ff */
[----:B------:R-:W-:Y:S01]  /*1760*/  LOP3.LUT R25, R25, 0x1c0, RZ, 0xc0, !PT ;  /* 0x000001c019197812 */ /* 0x000fe200078ec0ff */
[----:B------:R-:W-:Y:S01]  /*1770*/  IMAD.SHL.U32 R24, R61, 0x8, RZ ;  /* 0x000000083d187824 */ /* 0x000fe200078e00ff */
[----:B------:R-:W-:Y:S01]  /*1780*/  SHF.R.S32.HI R69, RZ, 0x6, R69 ;  /* 0x00000006ff457819 */ /* 0x000fe20000011445 */
[----:B------:R-:W-:Y:S01]  /*1790*/  @!P0 IMAD.WIDE.U32 R22, R11, c[0x0][0x178], RZ ;  /* 0x00005e000b168a25 */ /* 0x000fe200078e00ff */
[----:B------:R-:W-:-:S02]  /*17a0*/  SHF.R.U32.HI R138, RZ, 0x3, R25 ;  /* 0x00000003ff8a7819 */ /* 0x000fc40000011619 */
[----:B------:R-:W-:Y:S01]  /*17b0*/  LOP3.LUT R21, R25, 0x38, R24, 0xf8, !PT ;  /* 0x0000003819157812 */ /* 0x000fe200078ef818 */
[----:B------:R-:W-:Y:S01]  /*17c0*/  @!P0 IMAD R6, R11, c[0x0][0x17c], R6 ;  /* 0x00005f000b068a24 */ /* 0x000fe200078e0206 */
[----:B------:R-:W-:Y:S01]  /*17d0*/  @!P0 MOV R20, R22 ;  /* 0x0000001600148202 */ /* 0x000fe20000000f00 */
[----:B------:R-:W-:Y:S01]  /*17e0*/  IMAD.WIDE R26, R27, 0x40, R142 ;  /* 0x000000401b1a7825 */ /* 0x000fe200078e028e */
[----:B------:R-:W-:Y:S02]  /*17f0*/  LOP3.LUT R138, R21, R138, RZ, 0x3c, !PT ;  /* 0x0000008a158a7212 */ /* 0x000fe400078e3cff */
[----:B------:R-:W-:Y:S01]  /*1800*/  LOP3.LUT R21, R137, 0xfffffff0, RZ, 0xc0, !PT ;  /* 0xfffffff089157812 */ /* 0x000fe200078ec0ff */
[----:B------:R-:W-:Y:S01]  /*1810*/  @!P0 IMAD.IADD R13, R23, 0x1, R6 ;  /* 0x00000001170d8824 */ /* 0x000fe200078e0206 */
[----:B------:R-:W-:Y:S01]  /*1820*/  SHF.R.S32.HI R25, RZ, 0x1f, R24 ;  /* 0x0000001fff197819 */ /* 0x000fe20000011418 */
[----:B------:R-:W-:Y:S01]  /*1830*/  IMAD.SHL.U32 R50, R150, 0x10, RZ ;  /* 0x0000001096327824 */ /* 0x000fe200078e00ff */
[----:B------:R-:W-:Y:S01]  /*1840*/  IADD3 R18, P0, R24, R2, RZ ;  /* 0x0000000218127210 */ /* 0x000fe20007f1e0ff */
[----:B------:R-:W-:Y:S01]  /*1850*/  IMAD.IADD R136, R58, 0x1, -R21 ;  /* 0x000000013a887824 */ /* 0x000fe200078e0a15 */
[----:B------:R-:W-:Y:S01]  /*1860*/  IADD3 R20, P1, R24, R20, RZ ;  /* 0x0000001418147210 */ /* 0x000fe20007f3e0ff */
[----:B------:R-:W-:Y:S01]  /*1870*/  IMAD R2, R27, c[0x0][0x190], RZ ;  /* 0x000064001b027a24 */ /* 0x000fe200078e02ff */
[----:B------:R-:W-:Y:S01]  /*1880*/  IMNMX R69, RZ, R69, !PT ;  /* 0x00000045ff457217 */ /* 0x000fe20007800200 */
[----:B------:R-:W-:Y:S01]  /*1890*/  IMAD.X R19, R25, 0x1, R19, P0 ;  /* 0x0000000119137824 */ /* 0x000fe200000e0613 */
[----:B------:R-:W-:Y:S01]  /*18a0*/  SHF.R.S32.HI R65, RZ, 0x1f, R136 ;  /* 0x0000001fff417819 */ /* 0x000fe20000011488 */
[----:B------:R-:W-:Y:S01]  /*18b0*/  IMAD R2, R26, c[0x0][0x194], R2 ;  /* 0x000065001a027a24 */ /* 0x000fe200078e0202 */
[----:B------:R-:W-:Y:S01]  /*18c0*/  IADD3 R168, P0, R142, R17, RZ ;  /* 0x000000118ea87210 */ /* 0x000fe20007f1e0ff */
[----:B------:R-:W-:Y:S01]  /*18d0*/  IMAD.WIDE.U32 R18, R4, c[0x0][0x1b8], R18 ;  /* 0x00006e0004127a25 */ /* 0x000fe200078e0012 */
[----:B------:R-:W-:-:S02]  /*18e0*/  LEA.HI R65, R65, R136, RZ, 0x3 ;  /* 0x0000008841417211 */ /* 0x000fc400078f18ff */
[----:B------:R-:W-:Y:S01]  /*18f0*/  IADD3.X R21, R25, R13, RZ, P1, !PT ;  /* 0x0000000d19157210 */ /* 0x000fe20000ffe4ff */
[----:B------:R-:W-:Y:S01]  /*1900*/  IMAD R13, R3, c[0x0][0x1b8], RZ ;  /* 0x00006e00030d7a24 */ /* 0x000fe200078e02ff */
[----:B------:R-:W-:Y:S02]  /*1910*/  LOP3.LUT R17, R65, 0xfffffff8, RZ, 0xc0, !PT ;  /* 0xfffffff841117812 */ /* 0x000fe400078ec0ff */
[----:B------:R-:W-:Y:S01]  /*1920*/  IADD3.X R5, R143, R5, RZ, P0, !PT ;  /* 0x000000058f057210 */ /* 0x000fe200007fe4ff */
[----:B------:R-:W-:Y:S01]  /*1930*/  IMAD R13, R4, c[0x0][0x1bc], R13 ;  /* 0x00006f00040d7a24 */ /* 0x000fe200078e020d */
[----:B------:R-:W-:Y:S01]  /*1940*/  IADD3 R140, P0, R24, R140, RZ ;  /* 0x0000008c188c7210 */ /* 0x000fe20007f1e0ff */
[----:B------:R-:W-:Y:S01]  /*1950*/  IMAD.IADD R136, R136, 0x1, -R17 ;  /* 0x0000000188887824 */ /* 0x000fe200078e0a11 */
[----:B------:R-:W-:Y:S01]  /*1960*/  SHF.R.S32.HI R6, RZ, 0x1f, R144 ;  /* 0x0000001fff067819 */ /* 0x000fe20000011490 */
[----:B------:R-:W-:Y:S01]  /*1970*/  IMAD.IADD R19, R19, 0x1, R13 ;  /* 0x0000000113137824 */ /* 0x000fe200078e020d */
[-C--:B------:R-:W-:Y:S01]  /*1980*/  LEA.HI R23, R7, R58.reuse, RZ, 0x6 ;  /* 0x0000003a07177211 */ /* 0x080fe200078f30ff */
[----:B------:R-:W-:Y:S01]  /*1990*/  IMAD.X R141, R25, 0x1, R15, P0 ;  /* 0x00000001198d7824 */ /* 0x000fe200000e060f */
[----:B------:R-:W-:Y:S01]  /*19a0*/  R2P PR, R136, 0x6 ;  /* 0x0000000688007804 */ /* 0x000fe20000000000 */
[----:B------:R-:W-:Y:S01]  /*19b0*/  IMAD.SHL.U32 R13, R61, 0x4, RZ ;  /* 0x000000043d0d7824 */ /* 0x000fe200078e00ff */
[----:B------:R-:W-:Y:S01]  /*19c0*/  ISETP.GT.AND P0, PT, R166, R69, PT ;  /* 0x00000045a600720c */ /* 0x000fe20003f04270 */
[----:B------:R-:W-:Y:S01]  /*19d0*/  IMAD.WIDE.U32 R20, R26, c[0x0][0x190], R20 ;  /* 0x000064001a147a25 */ /* 0x000fe200078e0014 */
[----:B------:R-:W-:-:S02]  /*19e0*/  LEA.HI R60, R7, R58, RZ, 0x5 ;  /* 0x0000003a073c7211 */ /* 0x000fc400078f28ff */
[----:B------:R-:W-:Y:S01]  /*19f0*/  MOV R53, 0x10 ;  /* 0x0000001000357802 */ /* 0x000fe20000000f00 */
[----:B------:R-:W-:Y:S01]  /*1a00*/  IMAD R5, R5, c[0x0][0x1a0], RZ ;  /* 0x0000680005057a24 */ /* 0x000fe200078e02ff */
[----:B------:R-:W-:Y:S01]  /*1a10*/  SHF.L.U64.HI R59, R150, R89, c[0x0][0x19c] ;  /* 0x00006700963b7619 */ /* 0x000fe20000010259 */
[----:B------:R-:W-:Y:S01]  /*1a20*/  IMAD R139, R6, c[0x0][0x1a8], RZ ;  /* 0x00006a00068b7a24 */ /* 0x000fe200078e02ff */
[----:B------:R-:W-:Y:S01]  /*1a30*/  SHF.R.S32.HI R60, RZ, 0x5, R60 ;  /* 0x00000005ff3c7819 */ /* 0x000fe2000001143c */
[----:B------:R-:W-:Y:S01]  /*1a40*/  IMAD R132, R142, R135, R13 ;  /* 0x000000878e847224 */ /* 0x000fe200078e020d */
[----:B------:R-:W-:Y:S01]  /*1a50*/  SHF.L.U32 R133, R135, 0x4, RZ ;  /* 0x0000000487857819 */ /* 0x000fe200000006ff */
[----:B------:R-:W-:Y:S01]  /*1a60*/  IMAD.IADD R21, R21, 0x1, R2 ;  /* 0x0000000115157824 */ /* 0x000fe200078e0202 */
[----:B------:R-:W-:Y:S01]  /*1a70*/  MOV R2, c[0x0][0x1a0] ;  /* 0x0000680000027a02 */ /* 0x000fe20000000f00 */
[----:B------:R-:W-:Y:S01]  /*1a80*/  IMAD R7, R143, c[0x0][0x198], RZ ;  /* 0x000066008f077a24 */ /* 0x000fe200078e02ff */
[----:B------:R-:W-:Y:S01]  /*1a90*/  SHF.R.S32.HI R119, RZ, 0x1f, R132 ;  /* 0x0000001fff777819 */ /* 0x000fe20000011484 */
[----:B------:R-:W-:Y:S01]  /*1aa0*/  IMAD R165, R168, c[0x0][0x1a4], R5 ;  /* 0x00006900a8a57a24 */ /* 0x000fe200078e0205 */
[----:B------:R-:W-:Y:S01]  /*1ab0*/  SHF.L.U64.HI R63, R2, R89, c[0x0][0x1a4] ;  /* 0x00006900023f7619 */ /* 0x000fe20000010259 */
[----:B------:R-:W-:Y:S01]  /*1ac0*/  IMAD.SHL.U32 R23, R23, 0x8, RZ ;  /* 0x0000000817177824 */ /* 0x000fe200078e00ff */
[----:B------:R-:W-:Y:S01]  /*1ad0*/  SEL R53, R53, 0xfffffff0, !P1 ;  /* 0xfffffff035357807 */ /* 0x000fe20004800000 */
[----:B------:R-:W-:-:S02]  /*1ae0*/  IMAD R139, R144, c[0x0][0x1ac], R139 ;  /* 0x00006b00908b7a24 */ /* 0x000fc400078e028b */
[----:B------:R-:W-:Y:S01]  /*1af0*/  IMAD.WIDE.U32 R168, R168, c[0x0][0x1a0], R18 ;  /* 0x00006800a8a87a25 */ /* 0x000fe200078e0012 */
[----:B------:R-:W-:-:S03]  /*1b00*/  LOP3.LUT R138, R138, 0xfffffe00, R23, 0xf8, !PT ;  /* 0xfffffe008a8a7812 */ /* 0x000fc600078ef817 */
[----:B------:R-:W-:Y:S01]  /*1b10*/  IMAD.MOV.U32 R5, RZ, RZ, 0x20 ;  /* 0x00000020ff057424 */ /* 0x000fe200078e00ff */
[----:B------:R-:W-:Y:S01]  /*1b20*/  IADD3 R165, R169, R165, RZ ;  /* 0x000000a5a9a57210 */ /* 0x000fe20007ffe0ff */
[----:B------:R-:W-:Y:S02]  /*1b30*/  IMAD.IADD R130, R13, 0x1, R132 ;  /* 0x000000010d827824 */ /* 0x000fe400078e0284 */
[----:B------:R-:W-:Y:S01]  /*1b40*/  IMAD.WIDE.U32 R144, R144, c[0x0][0x1a8], R20 ;  /* 0x00006a0090907a25 */ /* 0x000fe200078e0014 */
[----:B------:R-:W-:Y:S02]  /*1b50*/  SEL R51, R5, 0xffffffe0, !P2 ;  /* 0xffffffe005337807 */ /* 0x000fe40005000000 */
[----:B------:R-:W-:Y:S01]  /*1b60*/  SHF.R.S32.HI R118, RZ, 0x1f, R130 ;  /* 0x0000001fff767819 */ /* 0x000fe20000011482 */
[C---:B------:R-:W-:Y:S02]  /*1b70*/  IMAD R7, R142.reuse, c[0x0][0x19c], R7 ;  /* 0x000067008e077a24 */ /* 0x040fe400078e0207 */
[----:B------:R-:W-:-:S04]  /*1b80*/  IMAD.WIDE.U32 R140, R142, c[0x0][0x198], R140 ;  /* 0x000066008e8c7a25 */ /* 0x000fc800078e008c */
[----:B------:R-:W-:Y:S02]  /*1b90*/  IMAD.SHL.U32 R64, R2, 0x10, RZ ;  /* 0x0000001002407824 */ /* 0x000fe400078e00ff */
[----:B------:R-:W-:Y:S02]  /*1ba0*/  IMAD.IADD R48, R141, 0x1, R7 ;  /* 0x000000018d307824 */ /* 0x000fe400078e0207 */
[----:B------:R-:W-:Y:S01]  /*1bb0*/  IMAD.IADD R139, R145, 0x1, R139 ;  /* 0x00000001918b7824 */ /* 0x000fe200078e028b */
[----:B------:R-:W-:Y:S01]  /*1bc0*/  @!P5 MOV R12, RZ ;  /* 0x000000ff000cd202 */ /* 0x000fe20000000f00 */
[----:B------:R-:W-:Y:S05]  /*1bd0*/  @!P0 BRA `(.L_x_2546) ;  /* 0x0000ad8000008947 */ /* 0x000fea0003800000 */
[----:B-1----:R-:W-:Y:S01]  /*1be0*/  SHF.R.S32.HI R7, RZ, 0x1f, R9 ;  /* 0x0000001fff077819 */ /* 0x002fe20000011409 */
[C---:B------:R-:W-:Y:S01]  /*1bf0*/  IMAD R6, R0.reuse, c[0x0][0x280], RZ ;  /* 0x0000a00000067a24 */ /* 0x040fe200078e02ff */
[--C-:B------:R-:W-:Y:S01]  /*1c00*/  SHF.R.S32.HI R10, RZ, 0x1f, R70.reuse ;  /* 0x0000001fff0a7819 */ /* 0x100fe20000011446 */
[----:B------:R-:W-:Y:S01]  /*1c10*/  IMAD R0, R0, c[0x0][0x278], RZ ;  /* 0x00009e0000007a24 */ /* 0x000fe200078e02ff */
[----:B------:R-:W-:Y:S01]  /*1c20*/  IADD3 R8, P1, P0, R9, R142, -R70 ;  /* 0x0000008e09087210 */ /* 0x000fe2000783e846 */
[----:B------:R-:W-:Y:S01]  /*1c30*/  IMAD.WIDE.U32 R14, R11, c[0x0][0x278], R24 ;  /* 0x00009e000b0e7a25 */ /* 0x000fe200078e0018 */
[----:B------:R-:W-:Y:S01]  /*1c40*/  IADD3 R128, R133, 0x40, RZ ;  /* 0x0000004085807810 */ /* 0x000fe20007ffe0ff */
[----:B------:R-:W-:Y:S01]  /*1c50*/  UMOV UR8, 0x60 ;  /* 0x0000006000087882 */ /* 0x000fe20000000000 */
[----:B------:R-:W-:Y:S01]  /*1c60*/  IADD3.X R7, R7, R143, ~R10, P1, P0 ;  /* 0x0000008f07077210 */ /* 0x000fe20000fe0c0a */
[----:B------:R-:W-:Y:S01]  /*1c70*/  IMAD R0, R11, c[0x0][0x27c], R0 ;  /* 0x00009f000b007a24 */ /* 0x000fe200078e0200 */
[----:B------:R-:W-:Y:S01]  /*1c80*/  IADD3 R127, R133, 0x80, RZ ;  /* 0x00000080857f7810 */ /* 0x000fe20007ffe0ff */
[----:B------:R-:W-:Y:S01]  /*1c90*/  IMAD R6, R11, c[0x0][0x284], R6 ;  /* 0x0000a1000b067a24 */ /* 0x000fe200078e0206 */
[----:B------:R-:W-:Y:S01]  /*1ca0*/  IADD3 R125, R133, 0xc0, RZ ;  /* 0x000000c0857d7810 */ /* 0x000fe20007ffe0ff */
[----:B------:R-:W-:Y:S01]  /*1cb0*/  IMAD.WIDE.U32 R16, R11, c[0x0][0x280], R24 ;  /* 0x0000a0000b107a25 */ /* 0x000fe200078e0018 */
[----:B------:R-:W-:Y:S01]  /*1cc0*/  ULDC.64 UR4, c[0x0][0x1a0] ;  /* 0x0000680000047ab9 */ /* 0x000fe20000000a00 */
[C---:B------:R-:W-:Y:S01]  /*1cd0*/  IADD3 R68, R142.reuse, 0x10, RZ ;  /* 0x000000108e447810 */ /* 0x040fe20007ffe0ff */
[----:B------:R-:W-:Y:S01]  /*1ce0*/  UIMAD UR9, UR8, UR5, URZ ;  /* 0x00000005080972a4 */ /* 0x000fe2000f8e023f */
[----:B------:R-:W-:Y:S01]  /*1cf0*/  IMAD R11, R7, c[0x0][0x290], RZ ;  /* 0x0000a400070b7a24 */ /* 0x000fe200078e02ff */
[----:B------:R-:W-:Y:S01]  /*1d00*/  UIMAD.WIDE.U32 UR10, UR8, UR4, URZ ;  /* 0x00000004080a72a5 */ /* 0x000fe2000f8e003f */
[----:B------:R-:W-:Y:S01]  /*1d10*/  IMAD.IADD R15, R15, 0x1, R0 ;  /* 0x000000010f0f7824 */ /* 0x000fe200078e0200 */
[----:B------:R-:W-:Y:S01]  /*1d20*/  ULDC UR5, c[0x0][0x294] ;  /* 0x0000a50000057ab9 */ /* 0x000fe20000000800 */
[----:B------:R-:W-:Y:S01]  /*1d30*/  IMAD R7, R7, c[0x0][0x288], RZ ;  /* 0x0000a20007077a24 */ /* 0x000fe200078e02ff */
[----:B------:R-:W-:Y:S01]  /*1d40*/  UIMAD UR5, UR8, UR5, URZ ;  /* 0x00000005080572a4 */ /* 0x000fe2000f8e023f */
[----:B------:R-:W-:Y:S01]  /*1d50*/  IMAD.IADD R17, R17, 0x1, R6 ;  /* 0x0000000111117824 */ /* 0x000fe200078e0206 */
[----:B------:R-:W-:Y:S01]  /*1d60*/  IADD3 R67, R142, 0x20, RZ ;  /* 0x000000208e437810 */ /* 0x000fe20007ffe0ff */
[----:B------:R-:W-:Y:S01]  /*1d70*/  IMAD R6, R8, c[0x0][0x28c], R7 ;  /* 0x0000a30008067a24 */ /* 0x000fe200078e0207 */
[----:B------:R-:W-:Y:S01]  /*1d80*/  IADD3 R66, R142, 0x30, RZ ;  /* 0x000000308e427810 */ /* 0x000fe20007ffe0ff */
[----:B------:R-:W-:Y:S01]  /*1d90*/  IMAD.WIDE.U32 R14, R8, c[0x0][0x288], R14 ;  /* 0x0000a200080e7a25 */ /* 0x000fe200078e000e */
[C---:B------:R-:W-:Y:S01]  /*1da0*/  IADD3 R20, R24.reuse, 0x40, RZ ;  /* 0x0000004018147810 */ /* 0x040fe20007ffe0ff */
[----:B------:R-:W-:Y:S01]  /*1db0*/  ULDC UR4, c[0x0][0x230] ;  /* 0x00008c0000047ab9 */ /* 0x000fe20000000800 */
[----:B------:R-:W-:Y:S01]  /*1dc0*/  IADD3 R19, R24, 0x80, RZ ;  /* 0x0000008018137810 */ /* 0x000fe20007ffe0ff */
[C---:B------:R-:W-:Y:S01]  /*1dd0*/  IMAD R11, R8.reuse, c[0x0][0x294], R11 ;  /* 0x0000a500080b7a24 */ /* 0x040fe200078e020b */
[----:B------:R-:W-:Y:S01]  /*1de0*/  SHF.R.S32.HI R117, RZ, 0x1f, R133 ;  /* 0x0000001fff757819 */ /* 0x000fe20000011485 */
[----:B------:R-:W-:Y:S01]  /*1df0*/  IMAD.WIDE.U32 R16, R8, c[0x0][0x290], R16 ;  /* 0x0000a40008107a25 */ /* 0x000fe200078e0010 */
[----:B------:R-:W-:Y:S01]  /*1e00*/  IADD3 R18, R24, 0xc0, RZ ;  /* 0x000000c018127810 */ /* 0x000fe20007ffe0ff */
[----:B------:R-:W-:Y:S01]  /*1e10*/  UIADD3 UR9, UR11, UR9, URZ ;  /* 0x000000090b097290 */ /* 0x000fe2000fffe03f */
[----:B------:R-:W-:Y:S01]  /*1e20*/  SHF.R.S32.HI R115, RZ, 0x1f, R128 ;  /* 0x0000001fff737819 */ /* 0x000fe20000011480 */
[----:B------:R-:W-:Y:S01]  /*1e30*/  IMAD.IADD R0, R12, 0x1, R9 ;  /* 0x000000010c007824 */ /* 0x000fe200078e0209 */
[----:B------:R-:W-:Y:S01]  /*1e40*/  SHF.R.S32.HI R113, RZ, 0x1f, R127 ;  /* 0x0000001fff717819 */ /* 0x000fe2000001147f */
[----:B------:R-:W-:Y:S01]  /*1e50*/  IMAD.IADD R9, R15, 0x1, R6 ;  /* 0x000000010f097824 */ /* 0x000fe200078e0206 */
[----:B------:R-:W-:Y:S01]  /*1e60*/  SHF.R.S32.HI R111, RZ, 0x1f, R125 ;  /* 0x0000001fff6f7819 */ /* 0x000fe2000001147d */
[----:B------:R-:W-:Y:S01]  /*1e70*/  IMAD.IADD R7, R17, 0x1, R11 ;  /* 0x0000000111077824 */ /* 0x000fe200078e020b */
[----:B------:R-:W-:Y:S01]  /*1e80*/  ULDC.U8 UR8, c[0x0][0x313] ;  /* 0x0000c4c000087ab9 */ /* 0x000fe20000000000 */
[----:B------:R-:W-:-:S02]  /*1e90*/  IMAD.MOV.U32 R6, RZ, RZ, R16 ;  /* 0x000000ffff067224 */ /* 0x000fc400078e0010 */
[C---:B------:R-:W-:Y:S02]  /*1ea0*/  IMAD R99, R3.reuse, c[0x0][0x2a0], RZ ;  /* 0x0000a80003637a24 */ /* 0x040fe400078e02ff */
[----:B------:R-:W-:Y:S02]  /*1eb0*/  IMAD R101, R3, c[0x0][0x298], RZ ;  /* 0x0000a60003657a24 */ /* 0x000fe400078e02ff */
[----:B------:R-:W-:Y:S02]  /*1ec0*/  IMAD R3, R5, c[0x0][0x1a4], RZ ;  /* 0x0000690005037a24 */ /* 0x000fe400078e02ff */
[----:B------:R-:W-:-:S04]  /*1ed0*/  IMAD.WIDE.U32 R10, R2, 0x20, RZ ;  /* 0x00000020020a7825 */ /* 0x000fc800078e00ff */
[C---:B------:R-:W-:Y:S02]  /*1ee0*/  IMAD R99, R4.reuse, c[0x0][0x2a4], R99 ;  /* 0x0000a90004637a24 */ /* 0x040fe400078e0263 */
[----:B------:R-:W-:-:S04]  /*1ef0*/  IMAD.WIDE.U32 R6, R4, c[0x0][0x2a0], R6 ;  /* 0x0000a80004067a25 */ /* 0x000fc800078e0006 */
[----:B------:R-:W-:Y:S01]  /*1f00*/  IMAD.MOV.U32 R8, RZ, RZ, R14 ;  /* 0x000000ffff087224 */ /* 0x000fe200078e000e */
[----:B------:R-:W-:Y:S01]  /*1f10*/  LEA R98, P1, R6, c[0x0][0x270], 0x1 ;  /* 0x00009c0006627a11 */ /* 0x000fe200078208ff */
[----:B------:R-:W-:Y:S02]  /*1f20*/  IMAD.IADD R3, R11, 0x1, R3 ;  /* 0x000000010b037824 */ /* 0x000fe400078e0203 */
[----:B------:R-:W-:Y:S02]  /*1f30*/  IMAD.IADD R99, R7, 0x1, R99 ;  /* 0x0000000107637824 */ /* 0x000fe400078e0263 */
[----:B------:R-:W-:Y:S01]  /*1f40*/  IMAD R101, R4, c[0x0][0x29c], R101 ;  /* 0x0000a70004657a24 */ /* 0x000fe200078e0265 */
[----:B------:R-:W-:Y:S01]  /*1f50*/  SHF.L.U64.HI R93, R10, 0x1, R3 ;  /* 0x000000010a5d7819 */ /* 0x000fe20000010203 */
[----:B------:R-:W-:Y:S01]  /*1f60*/  IMAD.WIDE.U32 R8, R4, c[0x0][0x298], R8 ;  /* 0x0000a60004087a25 */ /* 0x000fe200078e0008 */
[----:B------:R-:W-:Y:S02]  /*1f70*/  LEA.HI.X R99, R6, c[0x0][0x274], R99, 0x1, P1 ;  /* 0x00009d0006637a11 */ /* 0x000fe400008f0c63 */
[----:B------:R-:W-:Y:S01]  /*1f80*/  LEA R152, P1, R140, c[0x0][0x168], 0x1 ;  /* 0x00005a008c987a11 */ /* 0x000fe200078208ff */
[----:B------:R-:W-:Y:S01]  /*1f90*/  IMAD R3, R135, R0, RZ ;  /* 0x0000000087037224 */ /* 0x000fe200078e02ff */
[----:B------:R-:W-:Y:S01]  /*1fa0*/  IADD3 R101, R9, R101, RZ ;  /* 0x0000006509657210 */ /* 0x000fe20007ffe0ff */
[----:B------:R-:W-:Y:S01]  /*1fb0*/  IMAD.MOV.U32 R75, RZ, RZ, c[0x0][0x288] ;  /* 0x0000a200ff4b7624 */ /* 0x000fe200078e00ff */
[----:B------:R-:W-:Y:S01]  /*1fc0*/  LEA R100, P0, R8, c[0x0][0x268], 0x1 ;  /* 0x00009a0008647a11 */ /* 0x000fe200078008ff */
[----:B------:R-:W-:Y:S01]  /*1fd0*/  IMAD.MOV.U32 R148, RZ, RZ, c[0x0][0x290] ;  /* 0x0000a400ff947624 */ /* 0x000fe200078e00ff */
[----:B------:R-:W-:Y:S01]  /*1fe0*/  LEA.HI.X R153, R140, c[0x0][0x16c], R48, 0x1, P1 ;  /* 0x00005b008c997a11 */ /* 0x000fe200008f0c30 */
[----:B------:R-:W-:Y:S01]  /*1ff0*/  IMAD.SHL.U32 R73, R75, 0x10, RZ ;  /* 0x000000104b497824 */ /* 0x000fe200078e00ff */
[----:B------:R-:W-:Y:S01]  /*2000*/  SHF.R.S32.HI R105, RZ, 0x1f, R3 ;  /* 0x0000001fff697819 */ /* 0x000fe20000011403 */
[----:B------:R-:W-:Y:S01]  /*2010*/  IMAD.MOV.U32 R74, RZ, RZ, 0x5 ;  /* 0x00000005ff4a7424 */ /* 0x000fe200078e00ff */
[-C--:B------:R-:W-:Y:S01]  /*2020*/  IADD3 R54, P2, R132, R3.reuse, RZ ;  /* 0x0000000384367210 */ /* 0x080fe20007f5e0ff */
[C---:B------:R-:W-:Y:S01]  /*2030*/  IMAD.IADD R126, R133.reuse, 0x1, R128 ;  /* 0x00000001857e7824 */ /* 0x040fe200078e0280 */
[----:B------:R-:W-:Y:S01]  /*2040*/  IADD3 R104, P1, R130, R3, RZ ;  /* 0x0000000382687210 */ /* 0x000fe20007f3e0ff */
[----:B------:R-:W-:Y:S01]  /*2050*/  IMAD.IADD R124, R133, 0x1, R127 ;  /* 0x00000001857c7824 */ /* 0x000fe200078e027f */
[----:B------:R-:W-:Y:S01]  /*2060*/  LEA.HI.X R101, R8, c[0x0][0x26c], R101, 0x1, P0 ;  /* 0x00009b0008657a11 */ /* 0x000fe200000f0c65 */
[--C-:B------:R-:W-:Y:S01]  /*2070*/  IMAD.X R3, R119, 0x1, R105.reuse, P2 ;  /* 0x0000000177037824 */ /* 0x100fe200010e0669 */
[----:B------:R-:W-:Y:S01]  /*2080*/  LEA R96, P0, R168, c[0x0][0x170], 0x1 ;  /* 0x00005c00a8607a11 */ /* 0x000fe200078008ff */
[----:B------:R-:W-:Y:S01]  /*2090*/  IMAD.X R105, R118, 0x1, R105, P1 ;  /* 0x0000000176697824 */ /* 0x000fe200008e0669 */
[----:B------:R-:W-:Y:S01]  /*20a0*/  SHF.L.U64.HI R72, R75, R89, c[0x0][0x28c] ;  /* 0x0000a3004b487619 */ /* 0x000fe20000010259 */
[----:B------:R-:W-:Y:S01]  /*20b0*/  IMAD.IADD R122, R133, 0x1, R125 ;  /* 0x00000001857a7824 */ /* 0x000fe200078e027d */
[----:B------:R-:W-:Y:S01]  /*20c0*/  LEA.HI.X R97, R168, c[0x0][0x174], R165, 0x1, P0 ;  /* 0x00005d00a8617a11 */ /* 0x000fe200000f0ca5 */
[----:B------:R-:W-:Y:S01]  /*20d0*/  IMAD.SHL.U32 R90, R148, 0x10, RZ ;  /* 0x00000010945a7824 */ /* 0x000fe200078e00ff */
[----:B------:R-:W-:Y:S01]  /*20e0*/  IADD3 R82, P0, R73, R73, RZ ;  /* 0x0000004949527210 */ /* 0x000fe20007f1e0ff */
[C---:B------:R-:W-:Y:S01]  /*20f0*/  IMAD.SHL.U32 R131, R135.reuse, 0x20, RZ ;  /* 0x0000002087837824 */ /* 0x040fe200078e00ff */
[C---:B------:R-:W-:Y:S01]  /*2100*/  SHF.L.U64.HI R105, R104.reuse, 0x1, R105 ;  /* 0x0000000168697819 */ /* 0x040fe20000010269 */
[----:B------:R-:W-:Y:S01]  /*2110*/  IMAD.SHL.U32 R104, R104, 0x2, RZ ;  /* 0x0000000268687824 */ /* 0x000fe200078e00ff */
[----:B------:R-:W-:Y:S01]  /*2120*/  IADD3 R78, P2, R82, 0x40, RZ ;  /* 0x00000040524e7810 */ /* 0x000fe20007f5e0ff */
[----:B------:R-:W-:Y:S01]  /*2130*/  IMAD.X R81, R72, 0x1, R72, P0 ;  /* 0x0000000148517824 */ /* 0x000fe200000e0648 */
[C---:B------:R-:W-:Y:S01]  /*2140*/  SHF.L.U64.HI R0, R54.reuse, 0x1, R3 ;  /* 0x0000000136007819 */ /* 0x040fe20000010203 */
[----:B------:R-:W-:Y:S01]  /*2150*/  IMAD.SHL.U32 R54, R54, 0x2, RZ ;  /* 0x0000000236367824 */ /* 0x000fe200078e00ff */
[----:B------:R-:W-:Y:S01]  /*2160*/  IADD3 R80, P1, R82, 0x80, RZ ;  /* 0x0000008052507810 */ /* 0x000fe20007f3e0ff */
[----:B------:R-:W-:Y:S01]  /*2170*/  IMAD.X R77, RZ, RZ, R81, P2 ;  /* 0x000000ffff4d7224 */ /* 0x000fe200010e0651 */
[----:B------:R-:W-:Y:S01]  /*2180*/  IADD3 R102, P4, R104, c[0x0][0x2b0], RZ ;  /* 0x0000ac0068667a10 */ /* 0x000fe20007f9e0ff */
[----:B------:R-:W-:Y:S01]  /*2190*/  IMAD R129, R135, 0x30, RZ ;  /* 0x0000003087817824 */ /* 0x000fe200078e02ff */
[----:B------:R-:W-:Y:S01]  /*21a0*/  IADD3 R82, P0, R82, 0xc0, RZ ;  /* 0x000000c052527810 */ /* 0x000fe20007f1e0ff */
[C---:B------:R-:W-:Y:S01]  /*21b0*/  IMAD.IADD R123, R133.reuse, 0x1, R126 ;  /* 0x00000001857b7824 */ /* 0x040fe200078e027e */
[----:B------:R-:W-:Y:S01]  /*21c0*/  IADD3 R104, P2, R104, c[0x0][0x2a8], RZ ;  /* 0x0000aa0068687a10 */ /* 0x000fe20007f5e0ff */
[----:B------:R-:W-:Y:S01]  /*21d0*/  IMAD.IADD R120, R133, 0x1, R122 ;  /* 0x0000000185787824 */ /* 0x000fe200078e027a */
[----:B------:R-:W-:Y:S01]  /*21e0*/  IADD3.X R103, R105, c[0x0][0x2b4], RZ, P4, !PT ;  /* 0x0000ad0069677a10 */ /* 0x000fe200027fe4ff */
[----:B------:R-:W-:Y:S01]  /*21f0*/  IMAD R5, R5, c[0x0][0x19c], RZ ;  /* 0x0000670005057a24 */ /* 0x000fe200078e02ff */
[----:B------:R-:W-:Y:S01]  /*2200*/  SHF.L.U64.HI R89, R148, R89, c[0x0][0x294] ;  /* 0x0000a50094597619 */ /* 0x000fe20000010259 */
[----:B------:R-:W-:Y:S01]  /*2210*/  IMAD.WIDE.U32 R150, R150, 0x20, RZ ;  /* 0x0000002096967825 */ /* 0x000fe200078e00ff */
[----:B------:R-:W-:-:S02]  /*2220*/  SHF.L.U64.HI R91, R148, R74, c[0x0][0x294] ;  /* 0x0000a500945b7619 */ /* 0x000fc4000001024a */
[C---:B------:R-:W-:Y:S01]  /*2230*/  SHF.L.U32 R92, R148.reuse, 0x5, RZ ;  /* 0x00000005945c7819 */ /* 0x040fe200000006ff */
[----:B------:R-:W-:Y:S01]  /*2240*/  IMAD.WIDE.U32 R148, R148, 0x60, RZ ;  /* 0x0000006094947825 */ /* 0x000fe200078e00ff */
[----:B------:R-:W-:Y:S02]  /*2250*/  IADD3.X R79, RZ, R81, RZ, P1, !PT ;  /* 0x00000051ff4f7210 */ /* 0x000fe40000ffe4ff */
[----:B------:R-:W-:Y:S01]  /*2260*/  IADD3.X R105, R105, c[0x0][0x2ac], RZ, P2, !PT ;  /* 0x0000ab0069697a10 */ /* 0x000fe200017fe4ff */
[----:B------:R-:W-:Y:S01]  /*2270*/  IMAD.X R81, RZ, RZ, R81, P0 ;  /* 0x000000ffff517224 */ /* 0x000fe200000e0651 */
[----:B------:R-:W-:Y:S01]  /*2280*/  IADD3 R26, P1, R54, c[0x0][0x2b0], RZ ;  /* 0x0000ac00361a7a10 */ /* 0x000fe20007f3e0ff */
[----:B------:R-:W-:Y:S01]  /*2290*/  IMAD.MOV.U32 R71, RZ, RZ, c[0x0][0x290] ;  /* 0x0000a400ff477624 */ /* 0x000fe200078e00ff */
[-C--:B------:R-:W-:Y:S01]  /*22a0*/  IADD3 R84, P5, R78, R73.reuse, RZ ;  /* 0x000000494e547210 */ /* 0x080fe20007fbe0ff */
[----:B------:R-:W-:Y:S01]  /*22b0*/  IMAD.SHL.U32 R94, R10, 0x2, RZ ;  /* 0x000000020a5e7824 */ /* 0x000fe200078e00ff */
[-C--:B------:R-:W-:Y:S01]  /*22c0*/  IADD3 R86, P4, R80, R73.reuse, RZ ;  /* 0x0000004950567210 */ /* 0x080fe20007f9e0ff */
[----:B------:R-:W-:Y:S01]  /*22d0*/  IMAD.MOV.U32 R17, RZ, RZ, R166 ;  /* 0x000000ffff117224 */ /* 0x000fe200078e00a6 */
[----:B------:R-:W-:Y:S01]  /*22e0*/  IADD3 R88, P2, R82, R73, RZ ;  /* 0x0000004952587210 */ /* 0x000fe20007f5e0ff */
[----:B------:R-:W-:Y:S01]  /*22f0*/  IMAD.IADD R76, R151, 0x1, R5 ;  /* 0x00000001974c7824 */ /* 0x000fe200078e0205 */
[----:B------:R-:W-:Y:S01]  /*2300*/  IADD3 R121, R133, R124, RZ ;  /* 0x0000007c85797210 */ /* 0x000fe20007ffe0ff */
[--C-:B------:R-:W-:Y:S01]  /*2310*/  IMAD.X R83, R77, 0x1, R72.reuse, P5 ;  /* 0x000000014d537824 */ /* 0x100fe200028e0648 */
[----:B------:R-:W-:Y:S01]  /*2320*/  IADD3 R54, P0, R54, c[0x0][0x2a8], RZ ;  /* 0x0000aa0036367a10 */ /* 0x000fe20007f1e0ff */
[--C-:B------:R-:W-:Y:S01]  /*2330*/  IMAD.X R85, R79, 0x1, R72.reuse, P4 ;  /* 0x000000014f557824 */ /* 0x100fe200020e0648 */
[C---:B------:R-:W-:Y:S01]  /*2340*/  SHF.L.U64.HI R74, R75.reuse, R74, c[0x0][0x28c] ;  /* 0x0000a3004b4a7619 */ /* 0x040fe2000001024a */
[----:B------:R-:W-:Y:S01]  /*2350*/  IMAD.SHL.U32 R75, R75, 0x20, RZ ;  /* 0x000000204b4b7824 */ /* 0x000fe200078e00ff */
[C---:B------:R-:W-:Y:S01]  /*2360*/  SHF.L.U64.HI R91, R92.reuse, 0x1, R91 ;  /* 0x000000015c5b7819 */ /* 0x040fe2000001025b */
[----:B------:R-:W-:Y:S01]  /*2370*/  IMAD.SHL.U32 R92, R92, 0x2, RZ ;  /* 0x000000025c5c7824 */ /* 0x000fe200078e00ff */
[C---:B------:R-:W-:Y:S01]  /*2380*/  SHF.L.U64.HI R89, R90.reuse, 0x1, R89 ;  /* 0x000000015a597819 */ /* 0x040fe20000010259 */
[----:B------:R-:W-:Y:S01]  /*2390*/  IMAD.SHL.U32 R90, R90, 0x2, RZ ;  /* 0x000000025a5a7824 */ /* 0x000fe200078e00ff */
[----:B------:R-:W-:Y:S01]  /*23a0*/  SHF.R.S32.HI R116, RZ, 0x1f, R131 ;  /* 0x0000001fff747819 */ /* 0x000fe20000011483 */
[----:B------:R-:W-:Y:S01]  /*23b0*/  IMAD.X R87, R81, 0x1, R72, P2 ;  /* 0x0000000151577824 */ /* 0x000fe200010e0648 */
[----:B------:R-:W-:Y:S01]  /*23c0*/  SHF.R.S32.HI R114, RZ, 0x1f, R129 ;  /* 0x0000001fff727819 */ /* 0x000fe20000011481 */
[----:B------:R-:W-:Y:S01]  /*23d0*/  IMAD.U32 R71, R71, -0x40, RZ ;  /* 0xffffffc047477824 */ /* 0x000fe200078e00ff */
[----:B------:R-:W-:-:S02]  /*23e0*/  SHF.R.S32.HI R112, RZ, 0x1f, R126 ;  /* 0x0000001fff707819 */ /* 0x000fc4000001147e */
[----:B------:R-:W-:Y:S02]  /*23f0*/  SHF.R.S32.HI R110, RZ, 0x1f, R124 ;  /* 0x0000001fff6e7819 */ /* 0x000fe4000001147c */
[----:B------:R-:W-:Y:S02]  /*2400*/  SHF.R.S32.HI R108, RZ, 0x1f, R122 ;  /* 0x0000001fff6c7819 */ /* 0x000fe4000001147a */
[----:B------:R-:W-:Y:S02]  /*2410*/  IADD3 R95, R149, UR5, RZ ;  /* 0x00000005955f7c10 */ /* 0x000fe4000fffe0ff */
[----:B------:R-:W-:Y:S02]  /*2420*/  SHF.R.S32.HI R109, RZ, 0x1f, R123 ;  /* 0x0000001fff6d7819 */ /* 0x000fe4000001147b */
[----:B------:R-:W-:Y:S02]  /*2430*/  SHF.R.S32.HI R107, RZ, 0x1f, R121 ;  /* 0x0000001fff6b7819 */ /* 0x000fe40000011479 */
[----:B------:R-:W-:-:S02]  /*2440*/  SHF.R.S32.HI R106, RZ, 0x1f, R120 ;  /* 0x0000001fff6a7819 */ /* 0x000fc40000011478 */
[C---:B------:R-:W-:Y:S02]  /*2450*/  IADD3.X R27, R0.reuse, c[0x0][0x2b4], RZ, P1, !PT ;  /* 0x0000ad00001b7a10 */ /* 0x040fe40000ffe4ff */
[----:B------:R-:W-:Y:S02]  /*2460*/  IADD3.X R55, R0, c[0x0][0x2ac], RZ, P0, !PT ;  /* 0x0000ab0000377a10 */ /* 0x000fe400007fe4ff */
.L_x_2600:
[----:B------:R-:W-:Y:S05]  /*2470*/  IMAD.SHL.U32 R22, R17, 0x40, RZ ;  /* 0x0000004011167824 */ /* 0x000fea00078e00ff */
[----:B------:R-:W-:Y:S05]  /*2480*/  IADD3 R21, R22, -0x40, RZ ;  /* 0xffffffc016157810 */ /* 0x000fea0007ffe0ff */
[--C-:B------:R-:W-:Y:S02]  /*2490*/  IMAD.IADD R157, R52, 0x1, -R21.reuse ;  /* 0x00000001349d7824 */ /* 0x100fe400078e0a15 */
[----:B------:R-:W-:Y:S03]  /*24a0*/  IMAD.IADD R155, R70, 0x1, -R21 ;  /* 0x00000001469b7824 */ /* 0x000fe600078e0a15 */
[-C--:B------:R-:W-:Y:S02]  /*24b0*/  ISETP.GE.AND P4, PT, R142, R157.reuse, PT ;  /* 0x0000009d8e00720c */ /* 0x080fe40003f86270 */
[----:B------:R-:W-:Y:S02]  /*24c0*/  ISETP.GE.AND P2, PT, R68, R157, PT ;  /* 0x0000009d4400720c */ /* 0x000fe40003f46270 */
[-C--:B------:R-:W-:Y:S02]  /*24d0*/  ISETP.GE.AND P4, PT, R142, R155.reuse, !P4 ;  /* 0x0000009b8e00720c */ /* 0x080fe40006786270 */
[----:B------:R-:W-:Y:S02]  /*24e0*/  ISETP.GE.AND P2, PT, R68, R155, !P2 ;  /* 0x0000009b4400720c */ /* 0x000fe40005746270 */
[C---:B------:R-:W-:Y:S04]  /*24f0*/  ISETP.GE.AND P1, PT, R67.reuse, R157, PT ;  /* 0x0000009d4300720c */ /* 0x040fe80003f26270 */
[----:B------:R-:W-:Y:S05]  /*2500*/  ISETP.GE.AND P1, PT, R67, R155, !P1 ;  /* 0x0000009b4300720c */ /* 0x000fea0004f26270 */
[----:B------:R-:W2:Y:S02]  /*2510*/  @P4 LDG.E.128 R12, [R98.64] ;  /* 0x00000006620c4981 */ /* 0x000ea4000c1e1d00 */
[----:B------:R-:W-:Y:S05]  /*2520*/  @P2 IADD3 R2, P0, R98, R90, RZ ;  /* 0x0000005a62022210 */ /* 0x000fea0007f1e0ff */
[C---:B------:R-:W-:Y:S01]  /*2530*/  @P2 IMAD.X R3, R99.reuse, 0x1, R89, P0 ;  /* 0x0000000163032824 */ /* 0x040fe200000e0659 */
[C---:B------:R-:W-:Y:S04]  /*2540*/  @P2 LEA R36, P0, R64.reuse, R96, 0x1 ;  /* 0x0000006040242211 */ /* 0x040fe800078008ff */
[----:B------:R-:W-:Y:S02]  /*2550*/  @P2 LEA.HI.X R37, R64, R97, R63, 0x1, P0 ;  /* 0x0000006140252211 */ /* 0x000fe400000f0c3f */
[----:B------:R-:W-:Y:S05]  /*2560*/  @P1 IADD3 R38, P0, R98, R92, RZ ;  /* 0x0000005c62261210 */ /* 0x000fea0007f1e0ff */
[----:B------:R-:W-:Y:S01]  /*2570*/  @P1 IMAD.X R39, R99, 0x1, R91, P0 ;  /* 0x0000000163271824 */ /* 0x000fe200000e065b */
[----:B------:R-:W-:Y:S05]  /*2580*/  @P1 IADD3 R40, P0, R96, R94, RZ ;  /* 0x0000005e60281210 */ /* 0x000fea0007f1e0ff */
[----:B------:R-:W-:Y:S01]  /*2590*/  @P1 IMAD.X R41, R97, 0x1, R93, P0 ;  /* 0x0000000161291824 */ /* 0x000fe200000e065d */
[C---:B------:R-:W-:Y:S04]  /*25a0*/  ISETP.GE.AND P0, PT, R66.reuse, R157, PT ;  /* 0x0000009d4200720c */ /* 0x040fe80003f06270 */
[----:B------:R-:W-:Y:S01]  /*25b0*/  ISETP.GE.AND P0, PT, R66, R155, !P0 ;  /* 0x0000009b4200720c */ /* 0x000fe20004706270 */
[----:B--2---:R1:W-:Y:S04]  /*25c0*/  @P4 STG.E.128 [R96.64], R12 ;  /* 0x0000000c60004986 */ /* 0x0043e8000c101d06 */
[----:B------:R-:W2:Y:S04]  /*25d0*/  @P4 LDG.E.128 R8, [R98.64+0x80] ;  /* 0x0000800662084981 */ /* 0x000ea8000c1e1d00 */
[----:B--2---:R2:W-:Y:S04]  /*25e0*/  @P4 STG.E.128 [R96.64+0x80], R8 ;  /* 0x0000800860004986 */ /* 0x0045e8000c101d06 */
[----:B------:R-:W3:Y:S04]  /*25f0*/  @P4 LDG.E.128 R4, [R98.64+0x100] ;  /* 0x0001000662044981 */ /* 0x000ee8000c1e1d00 */
[----:B---3--:R3:W-:Y:S04]  /*2600*/  @P4 STG.E.128 [R96.64+0x100], R4 ;  /* 0x0001000460004986 */ /* 0x0087e8000c101d06 */
[----:B------:R-:W4:Y:S04]  /*2610*/  @P4 LDG.E.128 R32, [R98.64+0x180] ;  /* 0x0001800662204981 */ /* 0x000f28000c1e1d00 */
[----:B----4-:R-:W-:Y:S04]  /*2620*/  @P4 STG.E.128 [R96.64+0x180], R32 ;  /* 0x0001802060004986 */ /* 0x010fe8000c101d06 */
[----:B-1----:R-:W4:Y:S04]  /*2630*/  @P2 LDG.E.128 R12, [R2.64] ;  /* 0x00000006020c2981 */ /* 0x002f28000c1e1d00 */
[----:B----4-:R1:W-:Y:S04]  /*2640*/  @P2 STG.E.128 [R36.64], R12 ;  /* 0x0000000c24002986 */ /* 0x0103e8000c101d06 */
[----:B--2---:R-:W2:Y:S04]  /*2650*/  @P2 LDG.E.128 R8, [R2.64+0x80] ;  /* 0x0000800602082981 */ /* 0x004ea8000c1e1d00 */
[----:B--2---:R2:W-:Y:S04]  /*2660*/  @P2 STG.E.128 [R36.64+0x80], R8 ;  /* 0x0000800824002986 */ /* 0x0045e8000c101d06 */
[----:B---3--:R-:W3:Y:S04]  /*2670*/  @P2 LDG.E.128 R4, [R2.64+0x100] ;  /* 0x0001000602042981 */ /* 0x008ee8000c1e1d00 */
[----:B---3--:R3:W-:Y:S04]  /*2680*/  @P2 STG.E.128 [R36.64+0x100], R4 ;  /* 0x0001000424002986 */ /* 0x0087e8000c101d06 */
[----:B------:R4:W5:Y:S02]  /*2690*/  @P2 LDG.E.128 R28, [R2.64+0x180] ;  /* 0x00018006021c2981 */ /* 0x000964000c1e1d00 */
[----:B----4-:R-:W-:Y:S05]  /*26a0*/  @P0 IADD3 R2, P5, R98, R148, RZ ;  /* 0x0000009462020210 */ /* 0x010fea0007fbe0ff */
[----:B------:R-:W-:Y:S01]  /*26b0*/  @P0 IMAD.X R3, R99, 0x1, R95, P5 ;  /* 0x0000000163030824 */ /* 0x000fe200028e065f */
[----:B-----5:R4:W-:Y:S04]  /*26c0*/  @P2 STG.E.128 [R36.64+0x180], R28 ;  /* 0x0001801c24002986 */ /* 0x0209e8000c101d06 */
[----:B-1----:R-:W5:Y:S04]  /*26d0*/  @P1 LDG.E.128 R12, [R38.64] ;  /* 0x00000006260c1981 */ /* 0x002f68000c1e1d00 */
[----:B-----5:R1:W-:Y:S04]  /*26e0*/  @P1 STG.E.128 [R40.64], R12 ;  /* 0x0000000c28001986 */ /* 0x0203e8000c101d06 */
[----:B--2---:R-:W2:Y:S04]  /*26f0*/  @P1 LDG.E.128 R8, [R38.64+0x80] ;  /* 0x0000800626081981 */ /* 0x004ea8000c1e1d00 */
[----:B--2---:R2:W-:Y:S04]  /*2700*/  @P1 STG.E.128 [R40.64+0x80], R8 ;  /* 0x0000800828001986 */ /* 0x0045e8000c101d06 */
[----:B---3--:R-:W3:Y:S04]  /*2710*/  @P1 LDG.E.128 R4, [R38.64+0x100] ;  /* 0x0001000626041981 */ /* 0x008ee8000c1e1d00 */
[----:B---3--:R3:W-:Y:S04]  /*2720*/  @P1 STG.E.128 [R40.64+0x100], R4 ;  /* 0x0001000428001986 */ /* 0x0087e8000c101d06 */
[----:B------:R-:W5:Y:S04]  /*2730*/  @P1 LDG.E.128 R32, [R38.64+0x180] ;  /* 0x0001800626201981 */ /* 0x000f68000c1e1d00 */
[----:B-----5:R1:W-:Y:S01]  /*2740*/  @P1 STG.E.128 [R40.64+0x180], R32 ;  /* 0x0001802028001986 */ /* 0x0203e2000c101d06 */
[----:B----4-:R-:W-:Y:S03]  /*2750*/  @P0 IADD3 R36, P1, R96, UR10, RZ ;  /* 0x0000000a60240c10 */ /* 0x010fe6000ff3e0ff */
[----:B------:R-:W4:Y:S01]  /*2760*/  @P0 LDG.E.128 R28, [R2.64] ;  /* 0x00000006021c0981 */ /* 0x000f22000c1e1d00 */
[----:B------:R-:W-:Y:S02]  /*2770*/  @P0 IADD3.X R37, R97, UR9, RZ, P1, !PT ;  /* 0x0000000961250c10 */ /* 0x000fe40008ffe4ff */
[----:B------:R-:W-:Y:S03]  /*2780*/  ISETP.NE.AND P1, PT, RZ, UR4, PT ;  /* 0x00000004ff007c0c */ /* 0x000fe6000bf25270 */
[----:B----4-:R4:W-:Y:S04]  /*2790*/  @P0 STG.E.128 [R36.64], R28 ;  /* 0x0000001c24000986 */ /* 0x0109e8000c101d06 */
[----:B-1----:R-:W5:Y:S04]  /*27a0*/  @P0 LDG.E.128 R12, [R2.64+0x80] ;  /* 0x00008006020c0981 */ /* 0x002f68000c1e1d00 */
[----:B-----5:R4:W-:Y:S04]  /*27b0*/  @P0 STG.E.128 [R36.64+0x80], R12 ;  /* 0x0000800c24000986 */ /* 0x0209e8000c101d06 */
[----:B--2---:R-:W2:Y:S04]  /*27c0*/  @P0 LDG.E.128 R8, [R2.64+0x100] ;  /* 0x0001000602080981 */ /* 0x004ea8000c1e1d00 */
[----:B--2---:R4:W-:Y:S04]  /*27d0*/  @P0 STG.E.128 [R36.64+0x100], R8 ;  /* 0x0001000824000986 */ /* 0x0049e8000c101d06 */
[----:B---3--:R-:W2:Y:S04]  /*27e0*/  @P0 LDG.E.128 R4, [R2.64+0x180] ;  /* 0x0001800602040981 */ /* 0x008ea8000c1e1d00 */
[----:B--2---:R4:W-:Y:S01]  /*27f0*/  @P0 STG.E.128 [R36.64+0x180], R4 ;  /* 0x0001800424000986 */ /* 0x0049e2000c101d06 */
[C---:B------:R-:W-:Y:S04]  /*2800*/  LEA R98, P0, R71.reuse, R98, 0x1 ;  /* 0x0000006247627211 */ /* 0x040fe800078008ff */
[----:B------:R-:W-:Y:S01]  /*2810*/  LEA.HI.X.SX32 R99, R71, R99, 0x1, P0 ;  /* 0x0000006347637211 */ /* 0x000fe200000f0eff */
[----:B------:R-:W-:-:S05]  /*2820*/  @!P1 BRA `(.L_x_2547) ;  /* 0x0000982000009947 */ /* 0x000fca0003800000 */
[----:B------:R-:W-:Y:S11]  /*2830*/  ISETP.NE.AND P0, PT, RZ, UR8, PT ;  /* 0x00000008ff007c0c */ /* 0x000ff6000bf05270 */
[----:B------:R-:W-:Y:S02]  /*2840*/  @!UPT UIADD3 URZ, URZ, URZ, URZ ;  /* 0x0000003f3f3ff290 */ /* 0x000fe4000fffe03f */
[----:B------:R-:W-:-:S05]  /*2850*/  @!P0 BRA `(.L_x_2548) ;  /* 0x0000357000008947 */ /* 0x000fca0003800000 */
[----:B------:R-:W-:Y:S01]  /*2860*/  BSSY B0, `(.L_x_2549) ;  /* 0x00000c6000007945 */ /* 0x000fe20003800000 */
[----:B------:R-:W-:-:S05]  /*2870*/  @!P4 BRA `(.L_x_2550) ;  /* 0x00000c400000c947 */ /* 0x000fca0003800000 */
[----:B------:R-:W-:Y:S01]  /*2880*/  ISETP.GE.AND P0, PT, R24, UR4, PT ;  /* 0x0000000418007c0c */ /* 0x000fe2000bf06270 */
[----:B----4-:R-:W2:Y:S01]  /*2890*/  LDG.E.128 R36, [R100.64] ;  /* 0x0000000664247981 */ /* 0x010ea2000c1e1d00 */
[----:B------:R-:W-:Y:S11]  /*28a0*/  ISETP.GE.AND P1, PT, R20, UR4, PT ;  /* 0x0000000414007c0c */ /* 0x000ff6000bf26270 */
[----:B------:R-:W3:Y:S06]  /*28b0*/  @!P0 LDG.E.64 R28, [R26.64] ;  /* 0x000000061a1c8981 */ /* 0x000eec000c1e1b00 */
[----:B------:R-:W4:Y:S02]  /*28c0*/  @!P0 LDG.E.64 R44, [R54.64] ;  /* 0x00000006362c8981 */ /* 0x000f24000c1e1b00 */
[----:B----4-:R-:W-:Y:S01]  /*28d0*/  @!P0 HADD2.F32 R42, -RZ, R44.H0_H0 ;  /* 0x2000002cff2a8230 */ /* 0x010fe20000004100 */
[----:B--2---:R-:W-:Y:S01]  /*28e0*/  @!P0 MOV R23, R36 ;  /* 0x0000002400178202 */ /* 0x004fe20000000f00 */
[--C-:B---3--:R-:W-:Y:S01]  /*28f0*/  @!P0 HADD2.F32 R32, -RZ, R28.reuse.H0_H0 ;  /* 0x2000001cff208230 */ /* 0x108fe20000004100 */
[----:B------:R-:W-:Y:S01]  /*2900*/  @!P0 MOV R33, R37 ;  /* 0x0000002500218202 */ /* 0x000fe20000000f00 */
[----:B------:R-:W-:Y:S01]  /*2910*/  @!P0 HADD2.F32 R30, -RZ, R28.H1_H1 ;  /* 0x3000001cff1e8230 */ /* 0x000fe20000004100 */
[----:B------:R-:W-:Y:S01]  /*2920*/  @!P0 MOV R28, R39 ;  /* 0x00000027001c8202 */ /* 0x000fe20000000f00 */
[--C-:B------:R-:W-:Y:S02]  /*2930*/  @!P0 HADD2.F32 R41, -RZ, R23.reuse.H1_H1 ;  /* 0x30000017ff298230 */ /* 0x100fe40000004100 */
[----:B------:R-:W-:Y:S02]  /*2940*/  @!P0 HADD2.F32 R31, -RZ, R23.H0_H0 ;  /* 0x20000017ff1f8230 */ /* 0x000fe40000004100 */
[----:B------:R-:W-:Y:S01]  /*2950*/  @!P0 HADD2.F32 R44, -RZ, R44.H1_H1 ;  /* 0x3000002cff2c8230 */ /* 0x000fe20000004100 */
[-C--:B------:R-:W-:Y:S01]  /*2960*/  @!P0 FMUL.FTZ R49, R41, R32.reuse ;  /* 0x0000002029318220 */ /* 0x080fe20000410000 */
[----:B------:R-:W-:Y:S01]  /*2970*/  @!P0 HADD2.F32 R23, -RZ, R29.H0_H0 ;  /* 0x2000001dff178230 */ /* 0x000fe20000004100 */
[C---:B------:R-:W-:Y:S01]  /*2980*/  @!P0 FMUL.FTZ R0, R31.reuse, R32 ;  /* 0x000000201f008220 */ /* 0x040fe20000410000 */
[----:B------:R-:W-:Y:S01]  /*2990*/  @!P0 MOV R32, R38 ;  /* 0x0000002600208202 */ /* 0x000fe20000000f00 */
[-C--:B------:R-:W-:Y:S01]  /*29a0*/  @!P0 FFMA.FTZ R49, R31, R42.reuse, -R49 ;  /* 0x0000002a1f318223 */ /* 0x080fe20000010831 */
[----:B------:R-:W-:Y:S01]  /*29b0*/  @!P0 HADD2.F32 R31, -RZ, R33.H0_H0 ;  /* 0x20000021ff1f8230 */ /* 0x000fe20000004100 */
[----:B------:R-:W-:Y:S01]  /*29c0*/  @!P0 FFMA.FTZ R0, R41, R42, R0 ;  /* 0x0000002a29008223 */ /* 0x000fe20000010000 */
[----:B------:R-:W-:Y:S02]  /*29d0*/  @!P0 HADD2.F32 R29, -RZ, R29.H1_H1 ;  /* 0x3000001dff1d8230 */ /* 0x000fe40000004100 */
[--C-:B------:R-:W-:Y:S01]  /*29e0*/  @!P0 HADD2.F32 R42, -RZ, R32.reuse.H1_H1 ;  /* 0x30000020ff2a8230 */ /* 0x100fe20000004100 */
[-C--:B------:R-:W-:Y:S01]  /*29f0*/  @!P0 FMUL.FTZ R2, R31, R30.reuse ;  /* 0x0000001e1f028220 */ /* 0x080fe20000410000 */
[----:B------:R-:W-:Y:S01]  /*2a00*/  @!P0 HADD2.F32 R32, -RZ, R32.H0_H0 ;  /* 0x20000020ff208230 */ /* 0x000fe20000004100 */
[----:B------:R-:W-:Y:S01]  /*2a10*/  @!P0 F2FP.PACK_AB R49, R0, R49 ;  /* 0x000000310031823e */ /* 0x000fe200000000ff */
[----:B------:R-:W-:Y:S01]  /*2a20*/  @!P0 HADD2.F32 R41, -RZ, R33.H1_H1 ;  /* 0x30000021ff298230 */ /* 0x000fe20000004100 */
[-C--:B------:R-:W-:Y:S01]  /*2a30*/  @!P0 FMUL.FTZ R46, R42, R23.reuse ;  /* 0x000000172a2e8220 */ /* 0x080fe20000410000 */
[--C-:B------:R-:W-:Y:S01]  /*2a40*/  @!P0 HADD2.F32 R43, -RZ, R45.reuse.H0_H0 ;  /* 0x2000002dff2b8230 */ /* 0x100fe20000004100 */
[----:B------:R-:W-:Y:S01]  /*2a50*/  @!P0 FMUL.FTZ R3, R32, R23 ;  /* 0x0000001720038220 */ /* 0x000fe20000410000 */
[----:B------:R-:W-:Y:S01]  /*2a60*/  @!P0 HADD2.F32 R47, -RZ, R45.H1_H1 ;  /* 0x3000002dff2f8230 */ /* 0x000fe20000004100 */
[C---:B------:R-:W-:Y:S01]  /*2a70*/  @!P0 FMUL.FTZ R57, R41.reuse, R30 ;  /* 0x0000001e29398220 */ /* 0x040fe20000410000 */
[--C-:B------:R-:W-:Y:S01]  /*2a80*/  @!P0 HADD2.F32 R45, -RZ, R28.reuse.H1_H1 ;  /* 0x3000001cff2d8230 */ /* 0x100fe20000004100 */
[-C--:B------:R-:W-:Y:S01]  /*2a90*/  @!P0 FFMA.FTZ R2, R41, R44.reuse, R2 ;  /* 0x0000002c29028223 */ /* 0x080fe20000010002 */
[----:B------:R-:W-:Y:S01]  /*2aa0*/  @!P0 HADD2.F32 R28, -RZ, R28.H0_H0 ;  /* 0x2000001cff1c8230 */ /* 0x000fe20000004100 */
[----:B------:R-:W-:Y:S01]  /*2ab0*/  @!P0 FFMA.FTZ R3, R42, R43, R3 ;  /* 0x0000002b2a038223 */ /* 0x000fe20000010003 */
[----:B------:R-:W-:Y:S01]  /*2ac0*/  @!P0 MOV R36, R49 ;  /* 0x0000003100248202 */ /* 0x000fe20000000f00 */
[-C--:B------:R-:W-:Y:S02]  /*2ad0*/  @!P0 FMUL.FTZ R56, R45, R29.reuse ;  /* 0x0000001d2d388220 */ /* 0x080fe40000410000 */
[----:B------:R-:W-:Y:S02]  /*2ae0*/  @!P0 FMUL.FTZ R4, R28, R29 ;  /* 0x0000001d1c048220 */ /* 0x000fe40000410000 */
        /* <DEDUP_REMOVED lines=9> */
[----:B------:R-:W-:Y:S02]  /*2b80*/  @!P0 MOV R39, R57 ;  /* 0x0000003900278202 */ /* 0x000fe40000000f00 */
[----:B------:R-:W-:Y:S03]  /*2b90*/  ISETP.GE.AND P0, PT, R19, UR4, PT ;  /* 0x0000000413007c0c */ /* 0x000fe6000bf06270 */
[----:B------:R1:W-:Y:S08]  /*2ba0*/  STG.E.128 [R152.64], R36 ;  /* 0x0000002498007986 */ /* 0x0003f0000c101d06 */
[----:B------:R-:W2:Y:S08]  /*2bb0*/  LDG.E.128 R32, [R100.64+0x80] ;  /* 0x0000800664207981 */ /* 0x000eb0000c1e1d00 */
[----:B------:R-:W3:Y:S06]  /*2bc0*/  @!P1 LDG.E.64 R28, [R26.64+0x40] ;  /* 0x000040061a1c9981 */ /* 0x000eec000c1e1b00 */
[----:B------:R-:W4:Y:S01]  /*2bd0*/  @!P1 LDG.E.64 R44, [R54.64+0x40] ;  /* 0x00004006362c9981 */ /* 0x000f22000c1e1b00 */
[----:B--2---:R-:W-:Y:S02]  /*2be0*/  @!P1 MOV R23, R32 ;  /* 0x0000002000179202 */ /* 0x004fe40000000f00 */
[----:B-1----:R-:W-:Y:S02]  /*2bf0*/  @!P1 MOV R37, R33 ;  /* 0x0000002100259202 */ /* 0x002fe40000000f00 */
[----:B------:R-:W-:Y:S01]  /*2c00*/  @!P1 MOV R36, R34 ;  /* 0x0000002200249202 */ /* 0x000fe20000000f00 */
[--C-:B------:R-:W-:Y:S02]  /*2c10*/  @!P1 HADD2.F32 R41, -RZ, R23.reuse.H1_H1 ;  /* 0x30000017ff299230 */ /* 0x100fe40000004100 */
[----:B------:R-:W-:Y:S02]  /*2c20*/  @!P1 HADD2.F32 R31, -RZ, R23.H0_H0 ;  /* 0x20000017ff1f9230 */ /* 0x000fe40000004100 */
[--C-:B---3--:R-:W-:Y:S02]  /*2c30*/  @!P1 HADD2.F32 R40, -RZ, R28.reuse.H0_H0 ;  /* 0x2000001cff289230 */ /* 0x108fe40000004100 */
[----:B------:R-:W-:Y:S01]  /*2c40*/  @!P1 HADD2.F32 R30, -RZ, R28.H1_H1 ;  /* 0x3000001cff1e9230 */ /* 0x000fe20000004100 */
[----:B------:R-:W-:Y:S01]  /*2c50*/  @!P1 MOV R28, R35 ;  /* 0x00000023001c9202 */ /* 0x000fe20000000f00 */
[--C-:B------:R-:W-:Y:S01]  /*2c60*/  @!P1 HADD2.F32 R23, -RZ, R29.reuse.H0_H0 ;  /* 0x2000001dff179230 */ /* 0x100fe20000004100 */
[-C--:B------:R-:W-:Y:S01]  /*2c70*/  @!P1 FMUL.FTZ R46, R41, R40.reuse ;  /* 0x00000028292e9220 */ /* 0x080fe20000410000 */
[--C-:B----4-:R-:W-:Y:S01]  /*2c80*/  @!P1 HADD2.F32 R42, -RZ, R44.reuse.H0_H0 ;  /* 0x2000002cff2a9230 */ /* 0x110fe20000004100 */
[C---:B------:R-:W-:Y:S01]  /*2c90*/  @!P1 FMUL.FTZ R5, R31.reuse, R40 ;  /* 0x000000281f059220 */ /* 0x040fe20000410000 */
[----:B------:R-:W-:Y:S02]  /*2ca0*/  @!P1 HADD2.F32 R44, -RZ, R44.H1_H1 ;  /* 0x3000002cff2c9230 */ /* 0x000fe40000004100 */
[----:B------:R-:W-:Y:S01]  /*2cb0*/  @!P1 HADD2.F32 R29, -RZ, R29.H1_H1 ;  /* 0x3000001dff1d9230 */ /* 0x000fe20000004100 */
[-C--:B------:R-:W-:Y:S01]  /*2cc0*/  @!P1 FFMA.FTZ R46, R31, R42.reuse, -R46 ;  /* 0x0000002a1f2e9223 */ /* 0x080fe2000001082e */
[--C-:B------:R-:W-:Y:S01]  /*2cd0*/  @!P1 HADD2.F32 R31, -RZ, R37.reuse.H0_H0 ;  /* 0x20000025ff1f9230 */ /* 0x100fe20000004100 */
[----:B------:R-:W-:Y:S01]  /*2ce0*/  @!P1 FFMA.FTZ R5, R41, R42, R5 ;  /* 0x0000002a29059223 */ /* 0x000fe20000010005 */
[--C-:B------:R-:W-:Y:S02]  /*2cf0*/  @!P1 HADD2.F32 R42, -RZ, R36.reuse.H1_H1 ;  /* 0x30000024ff2a9230 */ /* 0x100fe40000004100 */
[----:B------:R-:W-:Y:S01]  /*2d00*/  @!P1 HADD2.F32 R36, -RZ, R36.H0_H0 ;  /* 0x20000024ff249230 */ /* 0x000fe20000004100 */
[-C--:B------:R-:W-:Y:S01]  /*2d10*/  @!P1 FMUL.FTZ R6, R31, R30.reuse ;  /* 0x0000001e1f069220 */ /* 0x080fe20000410000 */
[----:B------:R-:W-:Y:S01]  /*2d20*/  @!P1 HADD2.F32 R41, -RZ, R37.H1_H1 ;  /* 0x30000025ff299230 */ /* 0x000fe20000004100 */
[-C--:B------:R-:W-:Y:S01]  /*2d30*/  @!P1 FMUL.FTZ R56, R42, R23.reuse ;  /* 0x000000172a389220 */ /* 0x080fe20000410000 */
[--C-:B------:R-:W-:Y:S01]  /*2d40*/  @!P1 HADD2.F32 R43, -RZ, R45.reuse.H0_H0 ;  /* 0x2000002dff2b9230 */ /* 0x100fe20000004100 */
[----:B------:R-:W-:Y:S01]  /*2d50*/  @!P1 FMUL.FTZ R7, R36, R23 ;  /* 0x0000001724079220 */ /* 0x000fe20000410000 */
[----:B------:R-:W-:Y:S01]  /*2d60*/  @!P1 HADD2.F32 R47, -RZ, R45.H1_H1 ;  /* 0x3000002dff2f9230 */ /* 0x000fe20000004100 */
[C---:B------:R-:W-:Y:S01]  /*2d70*/  @!P1 FMUL.FTZ R49, R41.reuse, R30 ;  /* 0x0000001e29319220 */ /* 0x040fe20000410000 */
[--C-:B------:R-:W-:Y:S01]  /*2d80*/  @!P1 HADD2.F32 R45, -RZ, R28.reuse.H1_H1 ;  /* 0x3000001cff2d9230 */ /* 0x100fe20000004100 */
[----:B------:R-:W-:Y:S01]  /*2d90*/  @!P1 FFMA.FTZ R6, R41, R44, R6 ;  /* 0x0000002c29069223 */ /* 0x000fe20000010006 */
[----:B------:R-:W-:Y:S01]  /*2da0*/  @!P1 HADD2.F32 R28, -RZ, R28.H0_H0 ;  /* 0x2000001cff1c9230 */ /* 0x000fe20000004100 */
[----:B------:R-:W-:Y:S01]  /*2db0*/  @!P1 FFMA.FTZ R7, R42, R43, R7 ;  /* 0x0000002b2a079223 */ /* 0x000fe20000010007 */
[----:B------:R-:W-:Y:S01]  /*2dc0*/  @!P1 F2FP.PACK_AB R46, R5, R46 ;  /* 0x0000002e052e923e */ /* 0x000fe200000000ff */
[-C--:B------:R-:W-:Y:S02]  /*2dd0*/  @!P1 FMUL.FTZ R57, R45, R29.reuse ;  /* 0x0000001d2d399220 */ /* 0x080fe40000410000 */
[----:B------:R-:W-:Y:S01]  /*2de0*/  @!P1 FMUL.FTZ R8, R28, R29 ;  /* 0x0000001d1c089220 */ /* 0x000fe20000410000 */
[----:B------:R-:W-:Y:S01]  /*2df0*/  @!P1 MOV R32, R46 ;  /* 0x0000002e00209202 */ /* 0x000fe20000000f00 */
        /* <DEDUP_REMOVED lines=11> */
[----:B------:R1:W-:Y:S08]  /*2eb0*/  STG.E.128 [R152.64+0x80], R32 ;  /* 0x0000802098007986 */ /* 0x0003f0000c101d06 */
        /* <DEDUP_REMOVED lines=8> */
[----:B---3--:R-:W-:Y:S02]  /*2f40*/  @!P0 HADD2.F32 R40, -RZ, R28.H0_H0 ;  /* 0x2000001cff288230 */ /* 0x008fe40000004100 */
[--C-:B------:R-:W-:Y:S02]  /*2f50*/  @!P0 HADD2.F32 R23, -RZ, R29.reuse.H0_H0 ;  /* 0x2000001dff178230 */ /* 0x100fe40000004100 */
[----:B------:R-:W-:Y:S01]  /*2f60*/  @!P0 HADD2.F32 R29, -RZ, R29.H1_H1 ;  /* 0x3000001dff1d8230 */ /* 0x000fe20000004100 */
[-C--:B------:R-:W-:Y:S01]  /*2f70*/  @!P0 FMUL.FTZ R46, R41, R40.reuse ;  /* 0x00000028292e8220 */ /* 0x080fe20000410000 */
[----:B----4-:R-:W-:Y:S01]  /*2f80*/  @!P0 HADD2.F32 R42, -RZ, R44.H0_H0 ;  /* 0x2000002cff2a8230 */ /* 0x010fe20000004100 */
[C---:B------:R-:W-:Y:S01]  /*2f90*/  @!P0 FMUL.FTZ R9, R31.reuse, R40 ;  /* 0x000000281f098220 */ /* 0x040fe20000410000 */
[----:B------:R-:W-:Y:S01]  /*2fa0*/  @!P0 HADD2.F32 R30, -RZ, R28.H1_H1 ;  /* 0x3000001cff1e8230 */ /* 0x000fe20000004100 */
[----:B------:R-:W-:Y:S01]  /*2fb0*/  @!P0 MOV R28, R39 ;  /* 0x00000027001c8202 */ /* 0x000fe20000000f00 */
        /* <DEDUP_REMOVED lines=43> */
[----:B------:R-:W-:Y:S01]  /*3270*/  @!P1 HADD2.F32 R23, -RZ, R29.H0_H0 ;  /* 0x2000001dff179230 */ /* 0x000fe20000004100 */
[-C--:B------:R-:W-:Y:S01]  /*3280*/  @!P1 FMUL.FTZ R46, R41, R40.reuse ;  /* 0x00000028292e9220 */ /* 0x080fe20000410000 */
[--C-:B----4-:R-:W-:Y:S01]  /*3290*/  @!P1 HADD2.F32 R42, -RZ, R44.reuse.H0_H0 ;  /* 0x2000002cff2a9230 */ /* 0x110fe20000004100 */
[C---:B------:R-:W-:Y:S01]  /*32a0*/  @!P1 FMUL.FTZ R13, R31.reuse, R40 ;  /* 0x000000281f0d9220 */ /* 0x040fe20000410000 */
[----:B------:R-:W-:Y:S02]  /*32b0*/  @!P1 HADD2.F32 R44, -RZ, R44.H1_H1 ;  /* 0x3000002cff2c9230 */ /* 0x000fe40000004100 */
[----:B------:R-:W-:Y:S01]  /*32c0*/  @!P1 HADD2.F32 R43, -RZ, R45.H0_H0 ;  /* 0x2000002dff2b9230 */ /* 0x000fe20000004100 */
[-C--:B------:R-:W-:Y:S01]  /*32d0*/  @!P1 FFMA.FTZ R46, R31, R42.reuse, -R46 ;  /* 0x0000002a1f2e9223 */ /* 0x080fe2000001082e */
[----:B------:R-:W-:Y:S01]  /*32e0*/  @!P1 HADD2.F32 R31, -RZ, R37.H0_H0 ;  /* 0x20000025ff1f9230 */ /* 0x000fe20000004100 */
[----:B------:R-:W-:Y:S01]  /*32f0*/  @!P1 FFMA.FTZ R13, R41, R42, R13 ;  /* 0x0000002a290d9223 */ /* 0x000fe2000001000d */
[--C-:B------:R-:W-:Y:S02]  /*3300*/  @!P1 HADD2.F32 R42, -RZ, R36.reuse.H1_H1 ;  /* 0x30000024ff2a9230 */ /* 0x100fe40000004100 */
[----:B------:R-:W-:Y:S01]  /*3310*/  @!P1 HADD2.F32 R36, -RZ, R36.H0_H0 ;  /* 0x20000024ff249230 */ /* 0x000fe20000004100 */
[----:B------:R-:W-:Y:S01]  /*3320*/  @!P1 FMUL.FTZ R14, R31, R30 ;  /* 0x0000001e1f0e9220 */ /* 0x000fe20000410000 */
[----:B------:R-:W-:Y:S01]  /*3330*/  @!P1 HADD2.F32 R47, -RZ, R45.H1_H1 ;  /* 0x3000002dff2f9230 */ /* 0x000fe20000004100 */
[-C--:B------:R-:W-:Y:S01]  /*3340*/  @!P1 FMUL.FTZ R56, R42, R23.reuse ;  /* 0x000000172a389220 */ /* 0x080fe20000410000 */
[----:B------:R-:W-:Y:S01]  /*3350*/  @!P1 HADD2.F32 R41, -RZ, R37.H1_H1 ;  /* 0x30000025ff299230 */ /* 0x000fe20000004100 */
[C---:B------:R-:W-:Y:S01]  /*3360*/  @!P1 FMUL.FTZ R15, R36.reuse, R23 ;  /* 0x00000017240f9220 */ /* 0x040fe20000410000 */
[--C-:B------:R-:W-:Y:S01]  /*3370*/  @!P1 HADD2.F32 R45, -RZ, R28.reuse.H1_H1 ;  /* 0x3000001cff2d9230 */ /* 0x100fe20000004100 */
[-C--:B------:R-:W-:Y:S01]  /*3380*/  @!P1 FFMA.FTZ R56, R36, R43.reuse, -R56 ;  /* 0x0000002b24389223 */ /* 0x080fe20000010838 */
[----:B------:R-:W-:Y:S01]  /*3390*/  @!P1 F2FP.PACK_AB R46, R13, R46 ;  /* 0x0000002e0d2e923e */ /* 0x000fe200000000ff */
[C---:B------:R-:W-:Y:S01]  /*33a0*/  @!P1 FMUL.FTZ R49, R41.reuse, R30 ;  /* 0x0000001e29319220 */ /* 0x040fe20000410000 */
[----:B------:R-:W-:Y:S01]  /*33b0*/  @!P1 HADD2.F32 R28, -RZ, R28.H0_H0 ;  /* 0x2000001cff1c9230 */ /* 0x000fe20000004100 */
[----:B------:R-:W-:Y:S01]  /*33c0*/  @!P1 FFMA.FTZ R14, R41, R44, R14 ;  /* 0x0000002c290e9223 */ /* 0x000fe2000001000e */
[----:B------:R-:W-:Y:S01]  /*33d0*/  @!P1 MOV R32, R46 ;  /* 0x0000002e00209202 */ /* 0x000fe20000000f00 */
[----:B------:R-:W-:Y:S01]  /*33e0*/  @!P1 HADD2.F32 R29, -RZ, R29.H1_H1 ;  /* 0x3000001dff1d9230 */ /* 0x000fe20000004100 */
[----:B------:R-:W-:Y:S02]  /*33f0*/  @!P1 FFMA.FTZ R15, R42, R43, R15 ;  /* 0x0000002b2a0f9223 */ /* 0x000fe4000001000f */
[----:B------:R-:W-:Y:S02]  /*3400*/  @!P1 FFMA.FTZ R49, R31, R44, -R49 ;  /* 0x0000002c1f319223 */ /* 0x000fe40000010831 */
[-C--:B------:R-:W-:Y:S01]  /*3410*/  @!P1 FMUL.FTZ R57, R45, R29.reuse ;  /* 0x0000001d2d399220 */ /* 0x080fe20000410000 */
[----:B------:R-:W-:Y:S01]  /*3420*/  @!P1 F2FP.PACK_AB R56, R15, R56 ;  /* 0x000000380f38923e */ /* 0x000fe200000000ff */
[----:B------:R-:W-:Y:S01]  /*3430*/  @!P1 FMUL.FTZ R16, R28, R29 ;  /* 0x0000001d1c109220 */ /* 0x000fe20000410000 */
[----:B------:R-:W-:Y:S01]  /*3440*/  @!P1 F2FP.PACK_AB R49, R14, R49 ;  /* 0x000000310e31923e */ /* 0x000fe200000000ff */
[-C--:B------:R-:W-:Y:S01]  /*3450*/  @!P1 FFMA.FTZ R57, R28, R47.reuse, -R57 ;  /* 0x0000002f1c399223 */ /* 0x080fe20000010839 */
[----:B------:R-:W-:Y:S01]  /*3460*/  @!P1 MOV R34, R56 ;  /* 0x0000003800229202 */ /* 0x000fe20000000f00 */
[----:B------:R-:W-:Y:S01]  /*3470*/  @!P1 FFMA.FTZ R16, R45, R47, R16 ;  /* 0x0000002f2d109223 */ /* 0x000fe20000010010 */
[----:B------:R-:W-:Y:S04]  /*3480*/  @!P1 MOV R33, R49 ;  /* 0x0000003100219202 */ /* 0x000fe80000000f00 */
[----:B------:R-:W-:Y:S04]  /*3490*/  @!P1 F2FP.PACK_AB R57, R16, R57 ;  /* 0x000000391039923e */ /* 0x000fe800000000ff */
[----:B------:R-:W-:Y:S05]  /*34a0*/  @!P1 MOV R35, R57 ;  /* 0x0000003900239202 */ /* 0x000fea0000000f00 */
[----:B------:R1:W-:Y:S02]  /*34b0*/  STG.E.128 [R152.64+0x180], R32 ;  /* 0x0001802098007986 */ /* 0x0003e4000c101d06 */
.L_x_2550:
[----:B------:R-:W-:Y:S05]  /*34c0*/  BSYNC B0 ;  /* 0x0000000000007941 */ /* 0x000fea0003800000 */
.L_x_2549:
[----:B------:R-:W-:Y:S01]  /*34d0*/  BSSY B0, `(.L_x_2551) ;  /* 0x00000d0000007945 */ /* 0x000fe20003800000 */
[----:B------:R-:W-:-:S05]  /*34e0*/  @!P2 BRA `(.L_x_2552) ;  /* 0x00000ce00000a947 */ /* 0x000fca0003800000 */
[----:B------:R-:W-:Y:S02]  /*34f0*/  LEA R160, P1, R73, R100, 0x1 ;  /* 0x0000006449a07211 */ /* 0x000fe400078208ff */
[----:B------:R-:W-:Y:S02]  /*3500*/  ISETP.GE.AND P0, PT, R24, UR4, PT ;  /* 0x0000000418007c0c */ /* 0x000fe4000bf06270 */
[----:B------:R-:W-:Y:S02]  /*3510*/  SHF.L.U32 R163, R133, 0x1, RZ ;  /* 0x0000000185a37819 */ /* 0x000fe400000006ff */
[----:B------:R-:W-:Y:S02]  /*3520*/  LEA.HI.X R161, R73, R101, R72, 0x1, P1 ;  /* 0x0000006549a17211 */ /* 0x000fe400008f0c48 */
[-C--:B----4-:R-:W-:Y:S02]  /*3530*/  IADD3 R30, P1, R26, R163.reuse, RZ ;  /* 0x000000a31a1e7210 */ /* 0x090fe40007f3e0ff */
[----:B------:R-:W-:Y:S01]  /*3540*/  SHF.L.U64.HI R159, R133, 0x1, R117 ;  /* 0x00000001859f7819 */ /* 0x000fe20000010275 */
[----:B-1----:R-:W2:Y:S01]  /*3550*/  LDG.E.128 R32, [R160.64] ;  /* 0x00000006a0207981 */ /* 0x002ea2000c1e1d00 */
[----:B------:R-:W-:Y:S02]  /*3560*/  IADD3 R56, P2, R54, R163, RZ ;  /* 0x000000a336387210 */ /* 0x000fe40007f5e0ff */
[-C--:B------:R-:W-:Y:S02]  /*3570*/  IADD3.X R31, R27, R159.reuse, RZ, P1, !PT ;  /* 0x0000009f1b1f7210 */ /* 0x080fe40000ffe4ff */
[----:B------:R-:W-:Y:S02]  /*3580*/  IADD3.X R57, R55, R159, RZ, P2, !PT ;  /* 0x0000009f37397210 */ /* 0x000fe400017fe4ff */
[----:B------:R-:W-:Y:S01]  /*3590*/  LEA R158, P2, R50, R152, 0x1 ;  /* 0x00000098329e7211 */ /* 0x000fe200078408ff */
[----:B------:R-:W3:Y:S01]  /*35a0*/  @!P0 LDG.E.64 R28, [R30.64] ;  /* 0x000000061e1c8981 */ /* 0x000ee2000c1e1b00 */
[----:B------:R-:W-:Y:S05]  /*35b0*/  ISETP.GE.AND P1, PT, R20, UR4, PT ;  /* 0x0000000414007c0c */ /* 0x000fea000bf26270 */
        /* <DEDUP_REMOVED lines=9> */
[--C-:B------:R-:W-:Y:S01]  /*3650*/  @!P0 HADD2.F32 R23, -RZ, R29.reuse.H0_H0 ;  /* 0x2000001dff178230 */ /* 0x100fe20000004100 */
[-C--:B------:R-:W-:Y:S01]  /*3660*/  @!P0 FMUL.FTZ R159, R43, R38.reuse ;  /* 0x000000262b9f8220 */ /* 0x080fe20000410000 */
[----:B------:R-:W-:Y:S01]  /*3670*/  @!P0 HADD2.F32 R29, -RZ, R29.H1_H1 ;  /* 0x3000001dff1d8230 */ /* 0x000fe20000004100 */
[C---:B------:R-:W-:Y:S01]  /*3680*/  @!P0 FMUL.FTZ R0, R37.reuse, R38 ;  /* 0x0000002625008220 */ /* 0x040fe20000410000 */
[----:B------:R-:W-:Y:S01]  /*3690*/  @!P0 MOV R38, R34 ;  /* 0x0000002200268202 */ /* 0x000fe20000000f00 */
[-C--:B------:R-:W-:Y:S01]  /*36a0*/  @!P0 FFMA.FTZ R159, R37, R42.reuse, -R159 ;  /* 0x0000002a259f8223 */ /* 0x080fe2000001089f */
[--C-:B------:R-:W-:Y:S01]  /*36b0*/  @!P0 HADD2.F32 R37, -RZ, R39.reuse.H0_H0 ;  /* 0x20000027ff258230 */ /* 0x100fe20000004100 */
[----:B------:R-:W-:Y:S01]  /*36c0*/  @!P0 FFMA.FTZ R0, R43, R42, R0 ;  /* 0x0000002a2b008223 */ /* 0x000fe20000010000 */
[----:B------:R-:W-:Y:S02]  /*36d0*/  @!P0 HADD2.F32 R43, -RZ, R39.H1_H1 ;  /* 0x30000027ff2b8230 */ /* 0x000fe40000004100 */
[--C-:B------:R-:W-:Y:S01]  /*36e0*/  @!P0 HADD2.F32 R42, -RZ, R38.reuse.H1_H1 ;  /* 0x30000026ff2a8230 */ /* 0x100fe20000004100 */
[-C--:B------:R-:W-:Y:S01]  /*36f0*/  @!P0 FMUL.FTZ R2, R37, R36.reuse ;  /* 0x0000002425028220 */ /* 0x080fe20000410000 */
[----:B------:R-:W-:Y:S01]  /*3700*/  @!P0 HADD2.F32 R38, -RZ, R38.H0_H0 ;  /* 0x20000026ff268230 */ /* 0x000fe20000004100 */
[C---:B------:R-:W-:Y:S01]  /*3710*/  @!P0 FMUL.FTZ R163, R43.reuse, R36 ;  /* 0x000000242ba38220 */ /* 0x040fe20000410000 */
[----:B------:R-:W-:Y:S01]  /*3720*/  @!P0 HADD2.F32 R44, -RZ, R46.H1_H1 ;  /* 0x3000002eff2c8230 */ /* 0x000fe20000004100 */
[-C--:B------:R-:W-:Y:S01]  /*3730*/  @!P0 FMUL.FTZ R154, R42, R23.reuse ;  /* 0x000000172a9a8220 */ /* 0x080fe20000410000 */
[--C-:B------:R-:W-:Y:S01]  /*3740*/  @!P0 HADD2.F32 R46, -RZ, R28.reuse.H1_H1 ;  /* 0x3000001cff2e8230 */ /* 0x100fe20000004100 */
[----:B------:R-:W-:Y:S01]  /*3750*/  @!P0 FMUL.FTZ R3, R38, R23 ;  /* 0x0000001726038220 */ /* 0x000fe20000410000 */
[----:B------:R-:W-:Y:S01]  /*3760*/  @!P0 HADD2.F32 R28, -RZ, R28.H0_H0 ;  /* 0x2000001cff1c8230 */ /* 0x000fe20000004100 */
[-C--:B------:R-:W-:Y:S01]  /*3770*/  @!P0 FFMA.FTZ R2, R43, R44.reuse, R2 ;  /* 0x0000002c2b028223 */ /* 0x080fe20000010002 */
[--C-:B------:R-:W-:Y:S01]  /*3780*/  @!P0 HADD2.F32 R45, -RZ, R47.reuse.H0_H0 ;  /* 0x2000002fff2d8230 */ /* 0x100fe20000004100 */
[-C--:B------:R-:W-:Y:S01]  /*3790*/  @!P0 FMUL.FTZ R167, R46, R29.reuse ;  /* 0x0000001d2ea78220 */ /* 0x080fe20000410000 */
[----:B------:R-:W-:Y:S01]  /*37a0*/  @!P0 HADD2.F32 R47, -RZ, R47.H1_H1 ;  /* 0x3000002fff2f8230 */ /* 0x000fe20000004100 */
[----:B------:R-:W-:Y:S01]  /*37b0*/  @!P0 FMUL.FTZ R4, R28, R29 ;  /* 0x0000001d1c048220 */ /* 0x000fe20000410000 */
[----:B------:R-:W-:Y:S01]  /*37c0*/  @!P0 F2FP.PACK_AB R156, R0, R159 ;  /* 0x0000009f009c823e */ /* 0x000fe200000000ff */
[----:B------:R-:W-:Y:S01]  /*37d0*/  @!P0 FFMA.FTZ R3, R42, R45, R3 ;  /* 0x0000002d2a038223 */ /* 0x000fe20000010003 */
[----:B------:R-:W-:Y:S01]  /*37e0*/  LEA.HI.X R159, R50, R153, R59, 0x1, P2 ;  /* 0x00000099329f7211 */ /* 0x000fe200010f0c3b */
[----:B------:R-:W-:Y:S01]  /*37f0*/  @!P0 FFMA.FTZ R163, R37, R44, -R163 ;  /* 0x0000002c25a38223 */ /* 0x000fe200000108a3 */
[----:B------:R-:W-:Y:S01]  /*3800*/  @!P0 MOV R32, R156 ;  /* 0x0000009c00208202 */ /* 0x000fe20000000f00 */
        /* <DEDUP_REMOVED lines=22> */
[----:B------:R-:W-:Y:S01]  /*3970*/  @!P1 HADD2.F32 R43, -RZ, R35.H1_H1 ;  /* 0x30000023ff2b9230 */ /* 0x000fe20000004100 */
[CC--:B------:R-:W-:Y:S01]  /*3980*/  @!P1 FMUL.FTZ R154, R42.reuse, R40.reuse ;  /* 0x000000282a9a9220 */ /* 0x0c0fe20000410000 */
[--C-:B----4-:R-:W-:Y:S01]  /*3990*/  @!P1 HADD2.F32 R44, -RZ, R46.reuse.H0_H0 ;  /* 0x2000002eff2c9230 */ /* 0x110fe20000004100 */
[----:B------:R-:W-:Y:S01]  /*39a0*/  @!P1 FMUL.FTZ R5, R33, R40 ;  /* 0x0000002821059220 */ /* 0x000fe20000410000 */
[----:B------:R-:W-:Y:S01]  /*39b0*/  @!P1 HADD2.F32 R46, -RZ, R46.H1_H1 ;  /* 0x3000002eff2e9230 */ /* 0x000fe20000004100 */
[----:B------:R-:W-:Y:S01]  /*39c0*/  @!P1 FMUL.FTZ R163, R43, R32 ;  /* 0x000000202ba39220 */ /* 0x000fe20000410000 */
        /* <DEDUP_REMOVED lines=9> */
[--C-:B------:R-:W-:Y:S01]  /*3a60*/  @!P1 HADD2.F32 R44, -RZ, R28.reuse.H1_H1 ;  /* 0x3000001cff2c9230 */ /* 0x100fe20000004100 */
[----:B------:R-:W-:Y:S01]  /*3a70*/  @!P1 FMUL.FTZ R7, R34, R23 ;  /* 0x0000001722079220 */ /* 0x000fe20000410000 */
[----:B------:R-:W-:Y:S01]  /*3a80*/  @!P1 HADD2.F32 R28, -RZ, R28.H0_H0 ;  /* 0x2000001cff1c9230 */ /* 0x000fe20000004100 */
[----:B------:R-:W-:Y:S01]  /*3a90*/  @!P1 FFMA.FTZ R6, R43, R46, R6 ;  /* 0x0000002e2b069223 */ /* 0x000fe20000010006 */
[--C-:B------:R-:W-:Y:S01]  /*3aa0*/  @!P1 HADD2.F32 R45, -RZ, R47.reuse.H0_H0 ;  /* 0x2000002fff2d9230 */ /* 0x100fe20000004100 */
[-C--:B------:R-:W-:Y:S01]  /*3ab0*/  @!P1 FMUL.FTZ R162, R44, R29.reuse ;  /* 0x0000001d2ca29220 */ /* 0x080fe20000410000 */
[----:B------:R-:W-:Y:S01]  /*3ac0*/  @!P1 HADD2.F32 R47, -RZ, R47.H1_H1 ;  /* 0x3000002fff2f9230 */ /* 0x000fe20000004100 */
[----:B------:R-:W-:Y:S01]  /*3ad0*/  @!P1 FMUL.FTZ R8, R28, R29 ;  /* 0x0000001d1c089220 */ /* 0x000fe20000410000 */
[----:B------:R-:W-:Y:S01]  /*3ae0*/  @!P1 F2FP.PACK_AB R154, R5, R154 ;  /* 0x0000009a059a923e */ /* 0x000fe200000000ff */
[-C--:B------:R-:W-:Y:S02]  /*3af0*/  @!P1 FFMA.FTZ R7, R42, R45.reuse, R7 ;  /* 0x0000002d2a079223 */ /* 0x080fe40000010007 */
        /* <DEDUP_REMOVED lines=28> */
[----:B------:R-:W-:Y:S01]  /*3cc0*/  @!P0 HADD2.F32 R23, -RZ, R29.H0_H0 ;  /* 0x2000001dff178230 */ /* 0x000fe20000004100 */
[----:B------:R-:W-:Y:S01]  /*3cd0*/  @!P0 FMUL.FTZ R163, R43, R36 ;  /* 0x000000242ba38220 */ /* 0x000fe20000410000 */
[----:B------:R-:W-:Y:S01]  /*3ce0*/  @!P0 HADD2.F32 R46, -RZ, R46.H1_H1 ;  /* 0x3000002eff2e8230 */ /* 0x000fe20000004100 */
[-C--:B------:R-:W-:Y:S01]  /*3cf0*/  @!P0 FFMA.FTZ R154, R37, R44.reuse, -R154 ;  /* 0x0000002c259a8223 */ /* 0x080fe2000001089a */
[----:B------:R-:W-:Y:S01]  /*3d00*/  @!P0 HADD2.F32 R37, -RZ, R39.H0_H0 ;  /* 0x20000027ff258230 */ /* 0x000fe20000004100 */
[----:B------:R-:W-:Y:S01]  /*3d10*/  @!P0 FFMA.FTZ R9, R42, R44, R9 ;  /* 0x0000002c2a098223 */ /* 0x000fe20000010009 */
[--C-:B------:R-:W-:Y:S02]  /*3d20*/  @!P0 HADD2.F32 R42, -RZ, R38.reuse.H1_H1 ;  /* 0x30000026ff2a8230 */ /* 0x100fe40000004100 */
[----:B------:R-:W-:Y:S01]  /*3d30*/  @!P0 HADD2.F32 R38, -RZ, R38.H0_H0 ;  /* 0x20000026ff268230 */ /* 0x000fe20000004100 */
[C---:B------:R-:W-:Y:S01]  /*3d40*/  @!P0 FMUL.FTZ R10, R37.reuse, R36 ;  /* 0x00000024250a8220 */ /* 0x040fe20000410000 */
[----:B------:R-:W-:Y:S01]  /*3d50*/  @!P0 HADD2.F32 R29, -RZ, R29.H1_H1 ;  /* 0x3000001dff1d8230 */ /* 0x000fe20000004100 */
[-C--:B------:R-:W-:Y:S01]  /*3d60*/  @!P0 FMUL.FTZ R156, R42, R23.reuse ;  /* 0x000000172a9c8220 */ /* 0x080fe20000410000 */
[--C-:B------:R-:W-:Y:S01]  /*3d70*/  @!P0 HADD2.F32 R44, -RZ, R28.reuse.H1_H1 ;  /* 0x3000001cff2c8230 */ /* 0x100fe20000004100 */
[----:B------:R-:W-:Y:S01]  /*3d80*/  @!P0 FMUL.FTZ R11, R38, R23 ;  /* 0x00000017260b8220 */ /* 0x000fe20000410000 */
[----:B------:R-:W-:Y:S01]  /*3d90*/  @!P0 HADD2.F32 R28, -RZ, R28.H0_H0 ;  /* 0x2000001cff1c8230 */ /* 0x000fe20000004100 */
[----:B------:R-:W-:Y:S01]  /*3da0*/  @!P0 FFMA.FTZ R163, R37, R46, -R163 ;  /* 0x0000002e25a38223 */ /* 0x000fe200000108a3 */
[--C-:B------:R-:W-:Y:S01]  /*3db0*/  @!P0 HADD2.F32 R45, -RZ, R47.reuse.H0_H0 ;  /* 0x2000002fff2d8230 */ /* 0x100fe20000004100 */
[-C--:B------:R-:W-:Y:S01]  /*3dc0*/  @!P0 FMUL.FTZ R162, R44, R29.reuse ;  /* 0x0000001d2ca28220 */ /* 0x080fe20000410000 */
[----:B------:R-:W-:Y:S01]  /*3dd0*/  @!P0 HADD2.F32 R47, -RZ, R47.H1_H1 ;  /* 0x3000002fff2f8230 */ /* 0x000fe20000004100 */
[----:B------:R-:W-:Y:S01]  /*3de0*/  @!P0 FMUL.FTZ R12, R28, R29 ;  /* 0x0000001d1c0c8220 */ /* 0x000fe20000410000 */
[----:B------:R-:W-:Y:S01]  /*3df0*/  @!P0 F2FP.PACK_AB R154, R9, R154 ;  /* 0x0000009a099a823e */ /* 0x000fe200000000ff */
[-C--:B------:R-:W-:Y:S02]  /*3e00*/  @!P0 FFMA.FTZ R156, R38, R45.reuse, -R156 ;  /* 0x0000002d269c8223 */ /* 0x080fe4000001089c */
[----:B------:R-:W-:Y:S01]  /*3e10*/  @!P0 FFMA.FTZ R10, R43, R46, R10 ;  /* 0x0000002e2b0a8223 */ /* 0x000fe2000001000a */
[----:B------:R-:W-:Y:S01]  /*3e20*/  @!P0 MOV R32, R154 ;  /* 0x0000009a00208202 */ /* 0x000fe20000000f00 */
[----:B------:R-:W-:Y:S02]  /*3e30*/  @!P0 FFMA.FTZ R11, R42, R45, R11 ;  /* 0x0000002d2a0b8223 */ /* 0x000fe4000001000b */
        /* <DEDUP_REMOVED lines=13> */
[----:B-1----:R-:W-:Y:S03]  /*3f10*/  @!P1 MOV R32, R37 ;  /* 0x0000002500209202 */ /* 0x002fe60000000f00 */
[--C-:B------:R-:W-:Y:S02]  /*3f20*/  @!P1 HADD2.F32 R42, -RZ, R23.reuse.H1_H1 ;  /* 0x30000017ff2a9230 */ /* 0x100fe40000004100 */
[----:B------:R-:W-:Y:S02]  /*3f30*/  @!P1 HADD2.F32 R28, -RZ, R23.H0_H0 ;  /* 0x20000017ff1c9230 */ /* 0x000fe40000004100 */
[--C-:B---3--:R-:W-:Y:S02]  /*3f40*/  @!P1 HADD2.F32 R41, -RZ, R30.reuse.H0_H0 ;  /* 0x2000001eff299230 */ /* 0x108fe40000004100 */
[----:B------:R-:W-:Y:S01]  /*3f50*/  @!P1 HADD2.F32 R29, -RZ, R30.H1_H1 ;  /* 0x3000001eff1d9230 */ /* 0x000fe20000004100 */
[----:B------:R-:W-:Y:S01]  /*3f60*/  @!P1 MOV R30, R38 ;  /* 0x00000026001e9202 */ /* 0x000fe20000000f00 */
[--C-:B------:R-:W-:Y:S01]  /*3f70*/  @!P1 HADD2.F32 R23, -RZ, R31.reuse.H0_H0 ;  /* 0x2000001fff179230 */ /* 0x100fe20000004100 */
[-C--:B------:R-:W-:Y:S01]  /*3f80*/  @!P1 FMUL.FTZ R154, R42, R41.reuse ;  /* 0x000000292a9a9220 */ /* 0x080fe20000410000 */
[----:B----4-:R-:W-:Y:S01]  /*3f90*/  @!P1 HADD2.F32 R43, -RZ, R56.H0_H0 ;  /* 0x20000038ff2b9230 */ /* 0x010fe20000004100 */
[C---:B------:R-:W-:Y:S01]  /*3fa0*/  @!P1 FMUL.FTZ R13, R28.reuse, R41 ;  /* 0x000000291c0d9220 */ /* 0x040fe20000410000 */
[--C-:B------:R-:W-:Y:S02]  /*3fb0*/  @!P1 HADD2.F32 R44, -RZ, R30.reuse.H1_H1 ;  /* 0x3000001eff2c9230 */ /* 0x100fe40000004100 */
[----:B------:R-:W-:Y:S01]  /*3fc0*/  @!P1 HADD2.F32 R30, -RZ, R30.H0_H0 ;  /* 0x2000001eff1e9230 */ /* 0x000fe20000004100 */
[----:B------:R-:W-:Y:S01]  /*3fd0*/  @!P1 FFMA.FTZ R154, R28, R43, -R154 ;  /* 0x0000002b1c9a9223 */ /* 0x000fe2000001089a */
[----:B------:R-:W-:Y:S01]  /*3fe0*/  @!P1 MOV R28, R39 ;  /* 0x00000027001c9202 */ /* 0x000fe20000000f00 */
[----:B------:R-:W-:Y:S01]  /*3ff0*/  @!P1 FFMA.FTZ R13, R42, R43, R13 ;  /* 0x0000002b2a0d9223 */ /* 0x000fe2000001000d */
[--C-:B------:R-:W-:Y:S01]  /*4000*/  @!P1 HADD2.F32 R42, -RZ, R32.reuse.H1_H1 ;  /* 0x30000020ff2a9230 */ /* 0x100fe20000004100 */
[-C--:B------:R-:W-:Y:S01]  /*4010*/  @!P1 FMUL.FTZ R15, R30, R23.reuse ;  /* 0x000000171e0f9220 */ /* 0x080fe20000410000 */
[----:B------:R-:W-:Y:S01]  /*4020*/  @!P1 HADD2.F32 R32, -RZ, R32.H0_H0 ;  /* 0x20000020ff209230 */ /* 0x000fe20000004100 */
[----:B------:R-:W-:Y:S01]  /*4030*/  @!P1 FMUL.FTZ R156, R44, R23 ;  /* 0x000000172c9c9220 */ /* 0x000fe20000410000 */
[----:B------:R-:W-:Y:S01]  /*4040*/  @!P1 HADD2.F32 R45, -RZ, R56.H1_H1 ;  /* 0x30000038ff2d9230 */ /* 0x000fe20000004100 */
[-C--:B------:R-:W-:Y:S01]  /*4050*/  @!P1 FMUL.FTZ R161, R42, R29.reuse ;  /* 0x0000001d2aa19220 */ /* 0x080fe20000410000 */
[--C-:B------:R-:W-:Y:S01]  /*4060*/  @!P1 HADD2.F32 R43, -RZ, R28.reuse.H1_H1 ;  /* 0x3000001cff2b9230 */ /* 0x100fe20000004100 */
[C---:B------:R-:W-:Y:S01]  /*4070*/  @!P1 FMUL.FTZ R14, R32.reuse, R29 ;  /* 0x0000001d200e9220 */ /* 0x040fe20000410000 */
[----:B------:R-:W-:Y:S01]  /*4080*/  @!P1 F2FP.PACK_AB R154, R13, R154 ;  /* 0x0000009a0d9a923e */ /* 0x000fe200000000ff */
[-C--:B------:R-:W-:Y:S01]  /*4090*/  @!P1 FFMA.FTZ R161, R32, R45.reuse, -R161 ;  /* 0x0000002d20a19223 */ /* 0x080fe200000108a1 */
[----:B------:R-:W-:Y:S01]  /*40a0*/  @!P1 HADD2.F32 R28, -RZ, R28.H0_H0 ;  /* 0x2000001cff1c9230 */ /* 0x000fe20000004100 */
[----:B------:R-:W-:Y:S01]  /*40b0*/  @!P1 FFMA.FTZ R14, R42, R45, R14 ;  /* 0x0000002d2a0e9223 */ /* 0x000fe2000001000e */
[----:B------:R-:W-:Y:S01]  /*40c0*/  @!P1 MOV R36, R154 ;  /* 0x0000009a00249202 */ /* 0x000fe20000000f00 */
[----:B------:R-:W-:Y:S02]  /*40d0*/  @!P1 HADD2.F32 R31, -RZ, R31.H1_H1 ;  /* 0x3000001fff1f9230 */ /* 0x000fe40000004100 */
[--C-:B------:R-:W-:Y:S01]  /*40e0*/  @!P1 HADD2.F32 R47, -RZ, R57.reuse.H0_H0 ;  /* 0x20000039ff2f9230 */ /* 0x100fe20000004100 */
[----:B------:R-:W-:Y:S01]  /*40f0*/  @!P1 F2FP.PACK_AB R161, R14, R161 ;  /* 0x000000a10ea1923e */ /* 0x000fe200000000ff */
[----:B------:R-:W-:Y:S01]  /*4100*/  @!P1 HADD2.F32 R49, -RZ, R57.H1_H1 ;  /* 0x30000039ff319230 */ /* 0x000fe20000004100 */
[C---:B------:R-:W-:Y:S02]  /*4110*/  @!P1 FMUL.FTZ R160, R43.reuse, R31 ;  /* 0x0000001f2ba09220 */ /* 0x040fe40000410000 */
[----:B------:R-:W-:Y:S01]  /*4120*/  @!P1 MOV R37, R161 ;  /* 0x000000a100259202 */ /* 0x000fe20000000f00 */
[----:B------:R-:W-:Y:S02]  /*4130*/  @!P1 FMUL.FTZ R16, R28, R31 ;  /* 0x0000001f1c109220 */ /* 0x000fe40000410000 */
[-C--:B------:R-:W-:Y:S02]  /*4140*/  @!P1 FFMA.FTZ R15, R44, R47.reuse, R15 ;  /* 0x0000002f2c0f9223 */ /* 0x080fe4000001000f */
[----:B------:R-:W-:Y:S02]  /*4150*/  @!P1 FFMA.FTZ R156, R30, R47, -R156 ;  /* 0x0000002f1e9c9223 */ /* 0x000fe4000001089c */
[-C--:B------:R-:W-:Y:S02]  /*4160*/  @!P1 FFMA.FTZ R160, R28, R49.reuse, -R160 ;  /* 0x000000311ca09223 */ /* 0x080fe400000108a0 */
[----:B------:R-:W-:Y:S01]  /*4170*/  @!P1 FFMA.FTZ R16, R43, R49, R16 ;  /* 0x000000312b109223 */ /* 0x000fe20000010010 */
[----:B------:R-:W-:Y:S04]  /*4180*/  @!P1 F2FP.PACK_AB R156, R15, R156 ;  /* 0x0000009c0f9c923e */ /* 0x000fe800000000ff */
[----:B------:R-:W-:Y:S02]  /*4190*/  @!P1 F2FP.PACK_AB R163, R16, R160 ;  /* 0x000000a010a3923e */ /* 0x000fe400000000ff */
[----:B------:R-:W-:Y:S02]  /*41a0*/  @!P1 MOV R38, R156 ;  /* 0x0000009c00269202 */ /* 0x000fe40000000f00 */
[----:B------:R-:W-:Y:S05]  /*41b0*/  @!P1 MOV R39, R163 ;  /* 0x000000a300279202 */ /* 0x000fea0000000f00 */
[----:B------:R1:W-:Y:S02]  /*41c0*/  STG.E.128 [R158.64+0x180], R36 ;  /* 0x000180249e007986 */ /* 0x0003e4000c101d06 */
.L_x_2552:
[----:B------:R-:W-:Y:S05]  /*41d0*/  BSYNC B0 ;  /* 0x0000000000007941 */ /* 0x000fea0003800000 */
.L_x_2551:
[C---:B------:R-:W-:Y:S01]  /*41e0*/  ISETP.GE.AND P0, PT, R67.reuse, R157, PT ;  /* 0x0000009d4300720c */ /* 0x040fe20003f06270 */
[----:B------:R-:W-:Y:S03]  /*41f0*/  BSSY B0, `(.L_x_2553) ;  /* 0x00000d8000007945 */ /* 0x000fe60003800000 */
[----:B------:R-:W-:Y:S11]  /*4200*/  ISETP.GE.AND P0, PT, R67, R155, !P0 ;  /* 0x0000009b4300720c */ /* 0x000ff60004706270 */
[----:B------:R-:W-:Y:S02]  /*4210*/  @!UPT UIADD3 URZ, URZ, URZ, URZ ;  /* 0x0000003f3f3ff290 */ /* 0x000fe4000fffe03f */
[----:B------:R-:W-:-:S05]  /*4220*/  @!P0 BRA `(.L_x_2554) ;  /* 0x00000d4000008947 */ /* 0x000fca0003800000 */
[----:B------:R-:W-:Y:S02]  /*4230*/  LEA R162, P1, R75, R100, 0x1 ;  /* 0x000000644ba27211 */ /* 0x000fe400078208ff */
[----:B------:R-:W-:Y:S02]  /*4240*/  ISETP.GE.AND P0, PT, R24, UR4, PT ;  /* 0x0000000418007c0c */ /* 0x000fe4000bf06270 */
[----:B------:R-:W-:Y:S02]  /*4250*/  SHF.L.U32 R161, R131, 0x1, RZ ;  /* 0x0000000183a17819 */ /* 0x000fe400000006ff */
[----:B------:R-:W-:Y:S02]  /*4260*/  LEA.HI.X R163, R75, R101, R74, 0x1, P1 ;  /* 0x000000654ba37211 */ /* 0x000fe400008f0c4a */
[-C--:B----4-:R-:W-:Y:S02]  /*4270*/  IADD3 R30, P1, R26, R161.reuse, RZ ;  /* 0x000000a11a1e7210 */ /* 0x090fe40007f3e0ff */
[----:B-1----:R-:W-:Y:S01]  /*4280*/  SHF.L.U64.HI R159, R131, 0x1, R116 ;  /* 0x00000001839f7819 */ /* 0x002fe20000010274 */
[----:B------:R-:W2:Y:S01]  /*4290*/  LDG.E.128 R32, [R162.64] ;  /* 0x00000006a2207981 */ /* 0x000ea2000c1e1d00 */
[----:B------:R-:W-:Y:S02]  /*42a0*/  IADD3 R56, P2, R54, R161, RZ ;  /* 0x000000a136387210 */ /* 0x000fe40007f5e0ff */
[-C--:B------:R-:W-:Y:S02]  /*42b0*/  IADD3.X R31, R27, R159.reuse, RZ, P1, !PT ;  /* 0x0000009f1b1f7210 */ /* 0x080fe40000ffe4ff */
[----:B------:R-:W-:Y:S02]  /*42c0*/  IADD3.X R57, R55, R159, RZ, P2, !PT ;  /* 0x0000009f37397210 */ /* 0x000fe400017fe4ff */
[----:B------:R-:W-:Y:S01]  /*42d0*/  LEA R158, P4, R150, R152, 0x1 ;  /* 0x00000098969e7211 */ /* 0x000fe200078808ff */
[----:B------:R-:W3:Y:S01]  /*42e0*/  @!P0 LDG.E.64 R28, [R30.64] ;  /* 0x000000061e1c8981 */ /* 0x000ee2000c1e1b00 */
[----:B------:R-:W-:Y:S02]  /*42f0*/  LEA R170, P2, R78, R100, 0x1 ;  /* 0x000000644eaa7211 */ /* 0x000fe400078408ff */
[----:B------:R-:W-:Y:S02]  /*4300*/  ISETP.GE.AND P1, PT, R20, UR4, PT ;  /* 0x0000000414007c0c */ /* 0x000fe4000bf26270 */
[----:B------:R-:W-:Y:S01]  /*4310*/  LEA.HI.X R171, R78, R101, R77, 0x1, P2 ;  /* 0x000000654eab7211 */ /* 0x000fe200010f0c4d */
[----:B------:R-:W4:Y:S02]  /*4320*/  @!P0 LDG.E.64 R44, [R56.64] ;  /* 0x00000006382c8981 */ /* 0x000f24000c1e1b00 */
[----:B----4-:R-:W-:Y:S01]  /*4330*/  @!P0 HADD2.F32 R43, -RZ, R44.H0_H0 ;  /* 0x2000002cff2b8230 */ /* 0x010fe20000004100 */
[----:B--2---:R-:W-:Y:S01]  /*4340*/  @!P0 MOV R23, R32 ;  /* 0x0000002000178202 */ /* 0x004fe20000000f00 */
[--C-:B---3--:R-:W-:Y:S01]  /*4350*/  @!P0 HADD2.F32 R39, -RZ, R28.reuse.H0_H0 ;  /* 0x2000001cff278230 */ /* 0x108fe20000004100 */
[----:B------:R-:W-:Y:S01]  /*4360*/  @!P0 MOV R37, R33 ;  /* 0x0000002100258202 */ /* 0x000fe20000000f00 */
[----:B------:R-:W-:Y:S01]  /*4370*/  @!P0 HADD2.F32 R47, -RZ, R45.H0_H0 ;  /* 0x2000002dff2f8230 */ /* 0x000fe20000004100 */
[----:B------:R-:W-:Y:S01]  /*4380*/  @!P0 MOV R38, R35 ;  /* 0x0000002300268202 */ /* 0x000fe20000000f00 */
[--C-:B------:R-:W-:Y:S02]  /*4390*/  @!P0 HADD2.F32 R42, -RZ, R23.reuse.H1_H1 ;  /* 0x30000017ff2a8230 */ /* 0x100fe40000004100 */
[----:B------:R-:W-:Y:S02]  /*43a0*/  @!P0 HADD2.F32 R36, -RZ, R23.H0_H0 ;  /* 0x20000017ff248230 */ /* 0x000fe40000004100 */
[----:B------:R-:W-:Y:S01]  /*43b0*/  @!P0 HADD2.F32 R49, -RZ, R45.H1_H1 ;  /* 0x3000002dff318230 */ /* 0x000fe20000004100 */
[-C--:B------:R-:W-:Y:S01]  /*43c0*/  @!P0 FMUL.FTZ R159, R42, R39.reuse ;  /* 0x000000272a9f8220 */ /* 0x080fe20000410000 */
[----:B------:R-:W-:Y:S01]  /*43d0*/  @!P0 HADD2.F32 R28, -RZ, R28.H1_H1 ;  /* 0x3000001cff1c8230 */ /* 0x000fe20000004100 */
[C---:B------:R-:W-:Y:S01]  /*43e0*/  @!P0 FMUL.FTZ R0, R36.reuse, R39 ;  /* 0x0000002724008220 */ /* 0x040fe20000410000 */
[--C-:B------:R-:W-:Y:S01]  /*43f0*/  @!P0 HADD2.F32 R45, -RZ, R37.reuse.H1_H1 ;  /* 0x30000025ff2d8230 */ /* 0x100fe20000004100 */
[-C--:B------:R-:W-:Y:S01]  /*4400*/  @!P0 FFMA.FTZ R159, R36, R43.reuse, -R159 ;  /* 0x0000002b249f8223 */ /* 0x080fe2000001089f */
[----:B------:R-:W-:Y:S01]  /*4410*/  @!P0 MOV R36, R34 ;  /* 0x0000002200248202 */ /* 0x000fe20000000f00 */
[----:B------:R-:W-:Y:S01]  /*4420*/  @!P0 FFMA.FTZ R0, R42, R43, R0 ;  /* 0x0000002b2a008223 */ /* 0x000fe20000010000 */
[----:B------:R-:W-:Y:S01]  /*4430*/  @!P0 HADD2.F32 R37, -RZ, R37.H0_H0 ;  /* 0x20000025ff258230 */ /* 0x000fe20000004100 */
[-C--:B------:R-:W-:Y:S01]  /*4440*/  @!P0 FMUL.FTZ R161, R45, R28.reuse ;  /* 0x0000001c2da18220 */ /* 0x080fe20000410000 */
[--C-:B------:R-:W-:Y:S02]  /*4450*/  @!P0 HADD2.F32 R23, -RZ, R29.reuse.H0_H0 ;  /* 0x2000001dff178230 */ /* 0x100fe40000004100 */
[--C-:B------:R-:W-:Y:S01]  /*4460*/  @!P0 HADD2.F32 R42, -RZ, R36.reuse.H1_H1 ;  /* 0x30000024ff2a8230 */ /* 0x100fe20000004100 */
[----:B------:R-:W-:Y:S01]  /*4470*/  @!P0 FMUL.FTZ R2, R37, R28 ;  /* 0x0000001c25028220 */ /* 0x000fe20000410000 */
[----:B------:R-:W-:Y:S01]  /*4480*/  @!P0 HADD2.F32 R36, -RZ, R36.H0_H0 ;  /* 0x20000024ff248230 */ /* 0x000fe20000004100 */
[----:B------:R-:W-:Y:S01]  /*4490*/  @!P0 F2FP.PACK_AB R160, R0, R159 ;  /* 0x0000009f00a0823e */ /* 0x000fe200000000ff */
[----:B------:R-:W-:Y:S01]  /*44a0*/  @!P0 HADD2.F32 R29, -RZ, R29.H1_H1 ;  /* 0x3000001dff1d8230 */ /* 0x000fe20000004100 */
[-C--:B------:R-:W-:Y:S01]  /*44b0*/  @!P0 FMUL.FTZ R154, R42, R23.reuse ;  /* 0x000000172a9a8220 */ /* 0x080fe20000410000 */
[--C-:B------:R-:W-:Y:S01]  /*44c0*/  @!P0 HADD2.F32 R43, -RZ, R38.reuse.H1_H1 ;  /* 0x30000026ff2b8230 */ /* 0x100fe20000004100 */
[C---:B------:R-:W-:Y:S01]  /*44d0*/  @!P0 FMUL.FTZ R3, R36.reuse, R23 ;  /* 0x0000001724038220 */ /* 0x040fe20000410000 */
[----:B------:R-:W-:Y:S01]  /*44e0*/  @!P0 HADD2.F32 R28, -RZ, R38.H0_H0 ;  /* 0x20000026ff1c8230 */ /* 0x000fe20000004100 */
[----:B------:R-:W-:Y:S01]  /*44f0*/  @!P0 FFMA.FTZ R154, R36, R47, -R154 ;  /* 0x0000002f249a8223 */ /* 0x000fe2000001089a */
[----:B------:R-:W-:Y:S01]  /*4500*/  @!P0 HADD2.F32 R44, -RZ, R44.H1_H1 ;  /* 0x3000002cff2c8230 */ /* 0x000fe20000004100 */
[-C--:B------:R-:W-:Y:S01]  /*4510*/  @!P0 FMUL.FTZ R156, R43, R29.reuse ;  /* 0x0000001d2b9c8220 */ /* 0x080fe20000410000 */
[----:B------:R-:W-:Y:S01]  /*4520*/  @!P0 MOV R32, R160 ;  /* 0x000000a000208202 */ /* 0x000fe20000000f00 */
[----:B------:R-:W-:Y:S01]  /*4530*/  @!P0 FMUL.FTZ R4, R28, R29 ;  /* 0x0000001d1c048220 */ /* 0x000fe20000410000 */
[----:B------:R-:W-:Y:S01]  /*4540*/  LEA.HI.X R159, R150, R153, R76, 0x1, P4 ;  /* 0x00000099969f7211 */ /* 0x000fe200020f0c4c */
[-C--:B------:R-:W-:Y:S02]  /*4550*/  @!P0 FFMA.FTZ R2, R45, R44.reuse, R2 ;  /* 0x0000002c2d028223 */ /* 0x080fe40000010002 */
[----:B------:R-:W-:Y:S02]  /*4560*/  @!P0 FFMA.FTZ R3, R42, R47, R3 ;  /* 0x0000002f2a038223 */ /* 0x000fe40000010003 */
[----:B------:R-:W-:Y:S02]  /*4570*/  @!P0 FFMA.FTZ R161, R37, R44, -R161 ;  /* 0x0000002c25a18223 */ /* 0x000fe400000108a1 */
[-C--:B------:R-:W-:Y:S01]  /*4580*/  @!P0 FFMA.FTZ R156, R28, R49.reuse, -R156 ;  /* 0x000000311c9c8223 */ /* 0x080fe2000001089c */
        /* <DEDUP_REMOVED lines=9> */
[----:B------:R2:W3:Y:S08]  /*4620*/  LDG.E.128 R36, [R170.64] ;  /* 0x00000006aa247981 */ /* 0x0004f0000c1e1d00 */
[----:B------:R-:W4:Y:S06]  /*4630*/  @!P1 LDG.E.64 R28, [R30.64+0x40] ;  /* 0x000040061e1c9981 */ /* 0x000f2c000c1e1b00 */
[----:B------:R-:W5:Y:S01]  /*4640*/  @!P1 LDG.E.64 R46, [R56.64+0x40] ;  /* 0x00004006382e9981 */ /* 0x000f62000c1e1b00 */
[C---:B--2---:R-:W-:Y:S04]  /*4650*/  LEA R170, P2, R80.reuse, R100, 0x1 ;  /* 0x0000006450aa7211 */ /* 0x044fe800078408ff */
[----:B------:R-:W-:Y:S02]  /*4660*/  LEA.HI.X R171, R80, R101, R79, 0x1, P2 ;  /* 0x0000006550ab7211 */ /* 0x000fe400010f0c4f */
[----:B---3--:R-:W-:Y:S02]  /*4670*/  @!P1 MOV R23, R36 ;  /* 0x0000002400179202 */ /* 0x008fe40000000f00 */
[----:B-1----:R-:W-:Y:S02]  /*4680*/  @!P1 MOV R35, R37 ;  /* 0x0000002500239202 */ /* 0x002fe40000000f00 */
[----:B------:R-:W-:Y:S01]  /*4690*/  @!P1 MOV R34, R38 ;  /* 0x0000002600229202 */ /* 0x000fe20000000f00 */
[--C-:B------:R-:W-:Y:S02]  /*46a0*/  @!P1 HADD2.F32 R42, -RZ, R23.reuse.H1_H1 ;  /* 0x30000017ff2a9230 */ /* 0x100fe40000004100 */
[----:B------:R-:W-:Y:S02]  /*46b0*/  @!P1 HADD2.F32 R33, -RZ, R23.H0_H0 ;  /* 0x20000017ff219230 */ /* 0x000fe40000004100 */
[--C-:B----4-:R-:W-:Y:S02]  /*46c0*/  @!P1 HADD2.F32 R40, -RZ, R28.reuse.H0_H0 ;  /* 0x2000001cff289230 */ /* 0x110fe40000004100 */
[----:B------:R-:W-:Y:S01]  /*46d0*/  @!P1 HADD2.F32 R32, -RZ, R28.H1_H1 ;  /* 0x3000001cff209230 */ /* 0x000fe20000004100 */
[----:B------:R-:W-:Y:S01]  /*46e0*/  @!P1 MOV R28, R39 ;  /* 0x00000027001c9202 */ /* 0x000fe20000000f00 */
[----:B------:R-:W-:Y:S01]  /*46f0*/  @!P1 HADD2.F32 R43, -RZ, R35.H1_H1 ;  /* 0x30000023ff2b9230 */ /* 0x000fe20000004100 */
[CC--:B------:R-:W-:Y:S01]  /*4700*/  @!P1 FMUL.FTZ R154, R42.reuse, R40.reuse ;  /* 0x000000282a9a9220 */ /* 0x0c0fe20000410000 */
[--C-:B-----5:R-:W-:Y:S01]  /*4710*/  @!P1 HADD2.F32 R44, -RZ, R46.reuse.H0_H0 ;  /* 0x2000002eff2c9230 */ /* 0x120fe20000004100 */
        /* <DEDUP_REMOVED lines=28> */
[----:B------:R-:W-:Y:S03]  /*48e0*/  @!P1 F2FP.PACK_AB R156, R7, R156 ;  /* 0x0000009c079c923e */ /* 0x000fe600000000ff */
[----:B------:R-:W-:Y:S01]  /*48f0*/  @!P1 IMAD.MOV.U32 R37, RZ, RZ, R161 ;  /* 0x000000ffff259224 */ /* 0x000fe200078e00a1 */
[----:B------:R-:W-:Y:S02]  /*4900*/  @!P1 F2FP.PACK_AB R163, R8, R160 ;  /* 0x000000a008a3923e */ /* 0x000fe400000000ff */
[----:B------:R-:W-:Y:S02]  /*4910*/  @!P1 MOV R38, R156 ;  /* 0x0000009c00269202 */ /* 0x000fe40000000f00 */
[----:B------:R-:W-:Y:S02]  /*4920*/  @!P1 MOV R39, R163 ;  /* 0x000000a300279202 */ /* 0x000fe40000000f00 */
[----:B------:R-:W-:Y:S03]  /*4930*/  ISETP.GE.AND P1, PT, R18, UR4, PT ;  /* 0x0000000412007c0c */ /* 0x000fe6000bf26270 */
[----:B------:R1:W-:Y:S08]  /*4940*/  STG.E.128 [R158.64+0x80], R36 ;  /* 0x000080249e007986 */ /* 0x0003f0000c101d06 */
        /* <DEDUP_REMOVED lines=46> */
[----:B------:R-:W-:Y:S01]  /*4c30*/  @!P0 F2FP.PACK_AB R163, R12, R160 ;  /* 0x000000a00ca3823e */ /* 0x000fe200000000ff */
[----:B------:R-:W-:Y:S03]  /*4c40*/  @!P0 IMAD.MOV.U32 R34, RZ, RZ, R156 ;  /* 0x000000ffff228224 */ /* 0x000fe600078e009c */
[----:B------:R-:W-:Y:S05]  /*4c50*/  @!P0 MOV R35, R163 ;  /* 0x000000a300238202 */ /* 0x000fea0000000f00 */
[----:B------:R1:W-:Y:S08]  /*4c60*/  STG.E.128 [R158.64+0x100], R32 ;  /* 0x000100209e007986 */ /* 0x0003f0000c101d06 */
[----:B------:R-:W2:Y:S08]  /*4c70*/  LDG.E.128 R36, [R170.64] ;  /* 0x00000006aa247981 */ /* 0x000eb0000c1e1d00 */
        /* <DEDUP_REMOVED lines=47> */
.L_x_2554:
[----:B------:R-:W-:Y:S05]  /*4f70*/  BSYNC B0 ;  /* 0x0000000000007941 */ /* 0x000fea0003800000 */
.L_x_2553:
[C---:B------:R-:W-:Y:S01]  /*4f80*/  ISETP.GE.AND P0, PT, R66.reuse, R157, PT ;  /* 0x0000009d4200720c */ /* 0x040fe20003f06270 */
[----:B------:R-:W-:Y:S03]  /*4f90*/  BSSY B0, `(.L_x_2555) ;  /* 0x00000db000007945 */ /* 0x000fe60003800000 */
[----:B------:R-:W-:Y:S11]  /*4fa0*/  ISETP.GE.AND P0, PT, R66, R155, !P0 ;  /* 0x0000009b4200720c */ /* 0x000ff60004706270 */
[----:B------:R-:W-:Y:S02]  /*4fb0*/  @!UPT UIADD3 URZ, URZ, URZ, URZ ;  /* 0x0000003f3f3ff290 */ /* 0x000fe4000fffe03f */
[----:B------:R-:W-:-:S05]  /*4fc0*/  @!P0 BRA `(.L_x_2556) ;  /* 0x00000d7000008947 */ /* 0x000fca0003800000 */
[----:B------:R-:W-:Y:S02]  /*4fd0*/  MOV R45, 0x60 ;  /* 0x00000060002d7802 */ /* 0x000fe40000000f00 */
[----:B------:R-:W-:Y:S02]  /*4fe0*/  ISETP.GE.AND P0, PT, R24, UR4, PT ;  /* 0x0000000418007c0c */ /* 0x000fe4000bf06270 */
[----:B----4-:R-:W-:Y:S01]  /*4ff0*/  SHF.L.U32 R7, R129, 0x1, RZ ;  /* 0x0000000181077819 */ /* 0x010fe200000006ff */
[----:B------:R-:W-:Y:S01]  /*5000*/  IMAD.WIDE.U32 R46, R45, c[0x0][0x288], R100 ;  /* 0x0000a2002d2e7a25 */ /* 0x000fe200078e0064 */
[----:B------:R-:W-:Y:S02]  /*5010*/  SHF.L.U64.HI R5, R129, 0x1, R114 ;  /* 0x0000000181057819 */ /* 0x000fe40000010272 */
[-C--:B-1----:R-:W-:Y:S01]  /*5020*/  IADD3 R32, P1, R26, R7.reuse, RZ ;  /* 0x000000071a207210 */ /* 0x082fe20007f3e0ff */
[----:B------:R-:W-:Y:S01]  /*5030*/  IMAD R6, R45, c[0x0][0x28c], RZ ;  /* 0x0000a3002d067a24 */ /* 0x000fe200078e02ff */
[----:B------:R-:W-:Y:S02]  /*5040*/  IADD3 R42, P2, R54, R7, RZ ;  /* 0x00000007362a7210 */ /* 0x000fe40007f5e0ff */
[-C--:B------:R-:W-:Y:S02]  /*5050*/  IADD3.X R33, R27, R5.reuse, RZ, P1, !PT ;  /* 0x000000051b217210 */ /* 0x080fe40000ffe4ff */
[----:B------:R-:W-:Y:S02]  /*5060*/  IADD3 R47, R47, R6, RZ ;  /* 0x000000062f2f7210 */ /* 0x000fe40007ffe0ff */
[----:B------:R-:W-:Y:S01]  /*5070*/  IADD3.X R43, R55, R5, RZ, P2, !PT ;  /* 0x00000005372b7210 */ /* 0x000fe200017fe4ff */
[----:B------:R-:W2:Y:S01]  /*5080*/  @!P0 LDG.E.64 R10, [R32.64] ;  /* 0x00000006200a8981 */ /* 0x000ea2000c1e1b00 */
[----:B------:R-:W-:Y:S05]  /*5090*/  ISETP.GE.AND P1, PT, R20, UR4, PT ;  /* 0x0000000414007c0c */ /* 0x000fea000bf26270 */
[----:B------:R1:W3:Y:S08]  /*50a0*/  LDG.E.128 R12, [R46.64] ;  /* 0x000000062e0c7981 */ /* 0x0002f0000c1e1d00 */
[----:B------:R-:W4:Y:S01]  /*50b0*/  @!P0 LDG.E.64 R38, [R42.64] ;  /* 0x000000062a268981 */ /* 0x000f22000c1e1b00 */
[C---:B-1----:R-:W-:Y:S01]  /*50c0*/  IMAD R47, R45.reuse, c[0x0][0x19c], RZ ;  /* 0x000067002d2f7a24 */ /* 0x042fe200078e02ff */
[C---:B------:R-:W-:Y:S01]  /*50d0*/  LEA R46, P2, R84.reuse, R100, 0x1 ;  /* 0x00000064542e7211 */ /* 0x040fe200078408ff */
[----:B------:R-:W-:Y:S05]  /*50e0*/  IMAD.WIDE.U32 R44, R45, c[0x0][0x198], R152 ;  /* 0x000066002d2c7a25 */ /* 0x000fea00078e0098 */
[----:B------:R-:W-:Y:S02]  /*50f0*/  IADD3 R45, R45, R47, RZ ;  /* 0x0000002f2d2d7210 */ /* 0x000fe40007ffe0ff */
[----:B------:R-:W-:Y:S01]  /*5100*/  LEA.HI.X R47, R84, R101, R83, 0x1, P2 ;  /* 0x00000065542f7211 */ /* 0x000fe200010f0c53 */
[--C-:B--2---:R-:W-:Y:S02]  /*5110*/  @!P0 HADD2.F32 R28, -RZ, R10.reuse.H0_H0 ;  /* 0x2000000aff1c8230 */ /* 0x104fe40000004100 */
[----:B------:R-:W-:Y:S01]  /*5120*/  @!P0 HADD2.F32 R16, -RZ, R10.H1_H1 ;  /* 0x3000000aff108230 */ /* 0x000fe20000004100 */
[----:B---3--:R-:W-:Y:S02]  /*5130*/  @!P0 MOV R9, R12 ;  /* 0x0000000c00098202 */ /* 0x008fe40000000f00 */
[----:B------:R-:W-:Y:S02]  /*5140*/  @!P0 MOV R29, R13 ;  /* 0x0000000d001d8202 */ /* 0x000fe40000000f00 */
[----:B------:R-:W-:Y:S01]  /*5150*/  @!P0 MOV R10, R15 ;  /* 0x0000000f000a8202 */ /* 0x000fe20000000f00 */
[--C-:B------:R-:W-:Y:S02]  /*5160*/  @!P0 HADD2.F32 R35, -RZ, R9.reuse.H1_H1 ;  /* 0x30000009ff238230 */ /* 0x100fe40000004100 */
[----:B------:R-:W-:Y:S02]  /*5170*/  @!P0 HADD2.F32 R23, -RZ, R9.H0_H0 ;  /* 0x20000009ff178230 */ /* 0x000fe40000004100 */
[----:B----4-:R-:W-:Y:S01]  /*5180*/  @!P0 HADD2.F32 R34, -RZ, R38.H0_H0 ;  /* 0x20000026ff228230 */ /* 0x010fe20000004100 */
        /* <DEDUP_REMOVED lines=14> */
[----:B------:R-:W-:Y:S01]  /*5270*/  @!P0 HADD2.F32 R36, -RZ, R38.H1_H1 ;  /* 0x30000026ff248230 */ /* 0x000fe20000004100 */
[----:B------:R-:W-:Y:S01]  /*5280*/  @!P0 FMUL.FTZ R3, R28, R9 ;  /* 0x000000091c038220 */ /* 0x000fe20000410000 */
[--C-:B------:R-:W-:Y:S01]  /*5290*/  @!P0 HADD2.F32 R38, -RZ, R10.reuse.H1_H1 ;  /* 0x3000000aff268230 */ /* 0x100fe20000004100 */
[C---:B------:R-:W-:Y:S01]  /*52a0*/  @!P0 FMUL.FTZ R7, R35.reuse, R16 ;  /* 0x0000001023078220 */ /* 0x040fe20000410000 */
[----:B------:R-:W-:Y:S01]  /*52b0*/  @!P0 HADD2.F32 R10, -RZ, R10.H0_H0 ;  /* 0x2000000aff0a8230 */ /* 0x000fe20000004100 */
[-C--:B------:R-:W-:Y:S01]  /*52c0*/  @!P0 FFMA.FTZ R2, R35, R36.reuse, R2 ;  /* 0x0000002423028223 */ /* 0x080fe20000010002 */
[--C-:B------:R-:W-:Y:S01]  /*52d0*/  @!P0 HADD2.F32 R37, -RZ, R39.reuse.H0_H0 ;  /* 0x20000027ff258230 */ /* 0x100fe20000004100 */
[-C--:B------:R-:W-:Y:S01]  /*52e0*/  @!P0 FMUL.FTZ R41, R38, R11.reuse ;  /* 0x0000000b26298220 */ /* 0x080fe20000410000 */
[----:B------:R-:W-:Y:S01]  /*52f0*/  @!P0 HADD2.F32 R39, -RZ, R39.H1_H1 ;  /* 0x30000027ff278230 */ /* 0x000fe20000004100 */
[----:B------:R-:W-:Y:S01]  /*5300*/  @!P0 FMUL.FTZ R4, R10, R11 ;  /* 0x0000000b0a048220 */ /* 0x000fe20000410000 */
[----:B------:R-:W-:Y:S01]  /*5310*/  @!P0 MOV R12, R5 ;  /* 0x00000005000c8202 */ /* 0x000fe20000000f00 */
[-C--:B------:R-:W-:Y:S02]  /*5320*/  @!P0 FFMA.FTZ R3, R34, R37.reuse, R3 ;  /* 0x0000002522038223 */ /* 0x080fe40000010003 */
        /* <DEDUP_REMOVED lines=12> */
[----:B------:R-:W2:Y:S08]  /*53f0*/  LDG.E.128 R28, [R46.64] ;  /* 0x000000062e1c7981 */ /* 0x000eb0000c1e1d00 */
[----:B------:R-:W3:Y:S06]  /*5400*/  @!P1 LDG.E.64 R10, [R32.64+0x40] ;  /* 0x00004006200a9981 */ /* 0x000eec000c1e1b00 */
[----:B------:R-:W4:Y:S01]  /*5410*/  @!P1 LDG.E.64 R38, [R42.64+0x40] ;  /* 0x000040062a269981 */ /* 0x000f22000c1e1b00 */
[----:B--2---:R-:W-:Y:S05]  /*5420*/  @!P1 MOV R9, R28 ;  /* 0x0000001c00099202 */ /* 0x004fea0000000f00 */
[--C-:B------:R-:W-:Y:S02]  /*5430*/  @!P1 HADD2.F32 R34, -RZ, R9.reuse.H1_H1 ;  /* 0x30000009ff229230 */ /* 0x100fe40000004100 */
[----:B------:R-:W-:Y:S02]  /*5440*/  @!P1 HADD2.F32 R9, -RZ, R9.H0_H0 ;  /* 0x20000009ff099230 */ /* 0x000fe40000004100 */
[----:B---3--:R-:W-:Y:S02]  /*5450*/  @!P1 HADD2.F32 R16, -RZ, R10.H0_H0 ;  /* 0x2000000aff109230 */ /* 0x008fe40000004100 */
[--C-:B------:R-:W-:Y:S02]  /*5460*/  @!P1 HADD2.F32 R7, -RZ, R11.reuse.H0_H0 ;  /* 0x2000000bff079230 */ /* 0x100fe40000004100 */
[----:B------:R-:W-:Y:S01]  /*5470*/  @!P1 HADD2.F32 R8, -RZ, R11.H1_H1 ;  /* 0x3000000bff089230 */ /* 0x000fe20000004100 */
[CC--:B------:R-:W-:Y:S01]  /*5480*/  @!P1 FMUL.FTZ R46, R34.reuse, R16.reuse ;  /* 0x00000010222e9220 */ /* 0x0c0fe20000410000 */
[----:B----4-:R-:W-:Y:S01]  /*5490*/  @!P1 HADD2.F32 R36, -RZ, R38.H0_H0 ;  /* 0x20000026ff249230 */ /* 0x010fe20000004100 */
[C---:B------:R-:W-:Y:S01]  /*54a0*/  @!P1 FMUL.FTZ R5, R9.reuse, R16 ;  /* 0x0000001009059220 */ /* 0x040fe20000410000 */
[----:B------:R-:W-:Y:S01]  /*54b0*/  @!P1 MOV R11, R29 ;  /* 0x0000001d000b9202 */ /* 0x000fe20000000f00 */
[----:B------:R-:W-:Y:S01]  /*54c0*/  @!P1 HADD2.F32 R6, -RZ, R10.H1_H1 ;  /* 0x3000000aff069230 */ /* 0x000fe20000004100 */
[----:B------:R-:W-:Y:S01]  /*54d0*/  @!P1 MOV R10, R30 ;  /* 0x0000001e000a9202 */ /* 0x000fe20000000f00 */
[-C--:B------:R-:W-:Y:S01]  /*54e0*/  @!P1 FFMA.FTZ R46, R9, R36.reuse, -R46 ;  /* 0x00000024092e9223 */ /* 0x080fe2000001082e */
[----:B------:R-:W-:Y:S01]  /*54f0*/  @!P1 MOV R9, R31 ;  /* 0x0000001f00099202 */ /* 0x000fe20000000f00 */
[----:B------:R-:W-:Y:S01]  /*5500*/  @!P1 FFMA.FTZ R5, R34, R36, R5 ;  /* 0x0000002422059223 */ /* 0x000fe20000010005 */
[--C-:B------:R-:W-:Y:S02]  /*5510*/  @!P1 HADD2.F32 R35, -RZ, R11.reuse.H1_H1 ;  /* 0x3000000bff239230 */ /* 0x100fe40000004100 */
[----:B------:R-:W-:Y:S02]  /*5520*/  @!P1 HADD2.F32 R11, -RZ, R11.H0_H0 ;  /* 0x2000000bff0b9230 */ /* 0x000fe40000004100 */
[--C-:B------:R-:W-:Y:S01]  /*5530*/  @!P1 HADD2.F32 R34, -RZ, R10.reuse.H1_H1 ;  /* 0x3000000aff229230 */ /* 0x100fe20000004100 */
[-C--:B------:R-:W-:Y:S01]  /*5540*/  @!P1 FMUL.FTZ R41, R35, R6.reuse ;  /* 0x0000000623299220 */ /* 0x080fe20000410000 */
[----:B------:R-:W-:Y:S01]  /*5550*/  @!P1 HADD2.F32 R10, -RZ, R10.H0_H0 ;  /* 0x2000000aff0a9230 */ /* 0x000fe20000004100 */
[----:B------:R-:W-:Y:S01]  /*5560*/  @!P1 FMUL.FTZ R6, R11, R6 ;  /* 0x000000060b069220 */ /* 0x000fe20000410000 */
[----:B------:R-:W-:Y:S01]  /*5570*/  @!P1 HADD2.F32 R38, -RZ, R38.H1_H1 ;  /* 0x30000026ff269230 */ /* 0x000fe20000004100 */
[-C--:B------:R-:W-:Y:S01]  /*5580*/  @!P1 FMUL.FTZ R56, R34, R7.reuse ;  /* 0x0000000722389220 */ /* 0x080fe20000410000 */
[--C-:B------:R-:W-:Y:S01]  /*5590*/  @!P1 HADD2.F32 R37, -RZ, R39.reuse.H0_H0 ;  /* 0x20000027ff259230 */ /* 0x100fe20000004100 */
[----:B------:R-:W-:Y:S01]  /*55a0*/  @!P1 FMUL.FTZ R7, R10, R7 ;  /* 0x000000070a079220 */ /* 0x000fe20000410000 */
[----:B------:R-:W-:Y:S01]  /*55b0*/  @!P1 HADD2.F32 R40, -RZ, R39.H1_H1 ;  /* 0x30000027ff289230 */ /* 0x000fe20000004100 */
[-C--:B------:R-:W-:Y:S01]  /*55c0*/  @!P1 FFMA.FTZ R6, R35, R38.reuse, R6 ;  /* 0x0000002623069223 */ /* 0x080fe20000010006 */
[--C-:B------:R-:W-:Y:S01]  /*55d0*/  @!P1 HADD2.F32 R39, -RZ, R9.reuse.H1_H1 ;  /* 0x30000009ff279230 */ /* 0x100fe20000004100 */
[----:B------:R-:W-:Y:S01]  /*55e0*/  @!P1 FFMA.FTZ R7, R34, R37, R7 ;  /* 0x0000002522079223 */ /* 0x000fe20000010007 */
[----:B------:R-:W-:Y:S01]  /*55f0*/  @!P1 HADD2.F32 R9, -RZ, R9.H0_H0 ;  /* 0x20000009ff099230 */ /* 0x000fe20000004100 */
[----:B------:R-:W-:Y:S01]  /*5600*/  @!P1 FFMA.FTZ R41, R11, R38, -R41 ;  /* 0x000000260b299223 */ /* 0x000fe20000010829 */
[----:B------:R-:W-:Y:S01]  /*5610*/  @!P1 F2FP.PACK_AB R5, R5, R46 ;  /* 0x0000002e0505923e */ /* 0x000fe200000000ff */
[----:B------:R-:W-:Y:S01]  /*5620*/  @!P1 FMUL.FTZ R47, R39, R8 ;  /* 0x00000008272f9220 */ /* 0x000fe20000410000 */
[----:B------:R-:W-:Y:S01]  /*5630*/  LEA R46, P2, R86, R100, 0x1 ;  /* 0x00000064562e7211 */ /* 0x000fe200078408ff */
[C---:B------:R-:W-:Y:S01]  /*5640*/  @!P1 FMUL.FTZ R8, R9.reuse, R8 ;  /* 0x0000000809089220 */ /* 0x040fe20000410000 */
[----:B------:R-:W-:Y:S01]  /*5650*/  @!P1 F2FP.PACK_AB R6, R6, R41 ;  /* 0x000000290606923e */ /* 0x000fe200000000ff */
[----:B------:R-:W-:Y:S01]  /*5660*/  @!P1 FFMA.FTZ R56, R10, R37, -R56 ;  /* 0x000000250a389223 */ /* 0x000fe20000010838 */
[----:B------:R-:W-:Y:S01]  /*5670*/  @!P1 MOV R28, R5 ;  /* 0x00000005001c9202 */ /* 0x000fe20000000f00 */
[----:B------:R-:W-:Y:S01]  /*5680*/  @!P1 FFMA.FTZ R47, R9, R40, -R47 ;  /* 0x00000028092f9223 */ /* 0x000fe2000001082f */
[----:B------:R-:W-:Y:S01]  /*5690*/  @!P1 MOV R29, R6 ;  /* 0x00000006001d9202 */ /* 0x000fe20000000f00 */
[----:B------:R-:W-:Y:S01]  /*56a0*/  @!P1 FFMA.FTZ R8, R39, R40, R8 ;  /* 0x0000002827089223 */ /* 0x000fe20000010008 */
[----:B------:R-:W-:Y:S04]  /*56b0*/  @!P1 F2FP.PACK_AB R7, R7, R56 ;  /* 0x000000380707923e */ /* 0x000fe800000000ff */
[----:B------:R-:W-:Y:S02]  /*56c0*/  @!P1 F2FP.PACK_AB R8, R8, R47 ;  /* 0x0000002f0808923e */ /* 0x000fe400000000ff */
[----:B------:R-:W-:Y:S02]  /*56d0*/  @!P1 MOV R30, R7 ;  /* 0x00000007001e9202 */ /* 0x000fe40000000f00 */
[----:B------:R-:W-:Y:S02]  /*56e0*/  @!P1 MOV R31, R8 ;  /* 0x00000008001f9202 */ /* 0x000fe40000000f00 */
[----:B------:R-:W-:Y:S02]  /*56f0*/  LEA.HI.X R47, R86, R101, R85, 0x1, P2 ;  /* 0x00000065562f7211 */ /* 0x000fe400010f0c55 */
[----:B------:R-:W-:Y:S01]  /*5700*/  ISETP.GE.AND P1, PT, R18, UR4, PT ;  /* 0x0000000412007c0c */ /* 0x000fe2000bf26270 */
[----:B------:R2:W-:Y:S08]  /*5710*/  STG.E.128 [R44.64+0x80], R28 ;  /* 0x0000801c2c007986 */ /* 0x0005f0000c101d06 */
[----:B-1----:R-:W3:Y:S08]  /*5720*/  LDG.E.128 R12, [R46.64] ;  /* 0x000000062e0c7981 */ /* 0x002ef0000c1e1d00 */
[----:B------:R-:W4:Y:S06]  /*5730*/  @!P0 LDG.E.64 R6, [R32.64+0x80] ;  /* 0x0000800620068981 */ /* 0x000f2c000c1e1b00 */
[----:B------:R-:W5:Y:S01]  /*5740*/  @!P0 LDG.E.64 R38, [R42.64+0x80] ;  /* 0x000080062a268981 */ /* 0x000f62000c1e1b00 */
[----:B---3--:R-:W-:Y:S02]  /*5750*/  @!P0 MOV R8, R12 ;  /* 0x0000000c00088202 */ /* 0x008fe40000000f00 */
[----:B------:R-:W-:Y:S03]  /*5760*/  @!P0 MOV R11, R15 ;  /* 0x0000000f000b8202 */ /* 0x000fe60000000f00 */
[--C-:B------:R-:W-:Y:S02]  /*5770*/  @!P0 HADD2.F32 R34, -RZ, R8.reuse.H1_H1 ;  /* 0x30000008ff228230 */ /* 0x100fe40000004100 */
[----:B------:R-:W-:Y:S02]  /*5780*/  @!P0 HADD2.F32 R10, -RZ, R8.H0_H0 ;  /* 0x20000008ff0a8230 */ /* 0x000fe40000004100 */
[----:B----4-:R-:W-:Y:S02]  /*5790*/  @!P0 HADD2.F32 R5, -RZ, R6.H0_H0 ;  /* 0x20000006ff058230 */ /* 0x010fe40000004100 */
[--C-:B------:R-:W-:Y:S02]  /*57a0*/  @!P0 HADD2.F32 R9, -RZ, R7.reuse.H0_H0 ;  /* 0x20000007ff098230 */ /* 0x100fe40000004100 */
[----:B------:R-:W-:Y:S01]  /*57b0*/  @!P0 HADD2.F32 R8, -RZ, R7.H1_H1 ;  /* 0x30000007ff088230 */ /* 0x000fe20000004100 */
[-C--:B------:R-:W-:Y:S01]  /*57c0*/  @!P0 FMUL.FTZ R46, R34, R5.reuse ;  /* 0x00000005222e8220 */ /* 0x080fe20000410000 */
[--C-:B-----5:R-:W-:Y:S01]  /*57d0*/  @!P0 HADD2.F32 R35, -RZ, R38.reuse.H0_H0 ;  /* 0x20000026ff238230 */ /* 0x120fe20000004100 */
[C---:B------:R-:W-:Y:S01]  /*57e0*/  @!P0 FMUL.FTZ R5, R10.reuse, R5 ;  /* 0x000000050a058220 */ /* 0x040fe20000410000 */
[----:B------:R-:W-:Y:S01]  /*57f0*/  @!P0 MOV R7, R13 ;  /* 0x0000000d00078202 */ /* 0x000fe20000000f00 */
[----:B------:R-:W-:Y:S02]  /*5800*/  @!P0 HADD2.F32 R36, -RZ, R38.H1_H1 ;  /* 0x30000026ff248230 */ /* 0x000fe40000004100 */
[-C--:B------:R-:W-:Y:S01]  /*5810*/  @!P0 FFMA.FTZ R46, R10, R35.reuse, -R46 ;  /* 0x000000230a2e8223 */ /* 0x080fe2000001082e */
[----:B------:R-:W-:Y:S01]  /*5820*/  @!P0 MOV R10, R14 ;  /* 0x0000000e000a8202 */ /* 0x000fe20000000f00 */
[----:B------:R-:W-:Y:S01]  /*5830*/  @!P0 FFMA.FTZ R5, R34, R35, R5 ;  /* 0x0000002322058223 */ /* 0x000fe20000010005 */
[--C-:B------:R-:W-:Y:S02]  /*5840*/  @!P0 HADD2.F32 R35, -RZ, R7.reuse.H1_H1 ;  /* 0x30000007ff238230 */ /* 0x100fe40000004100 */
[----:B------:R-:W-:Y:S02]  /*5850*/  @!P0 HADD2.F32 R6, -RZ, R6.H1_H1 ;  /* 0x30000006ff068230 */ /* 0x000fe40000004100 */
[----:B------:R-:W-:Y:S01]  /*5860*/  @!P0 HADD2.F32 R7, -RZ, R7.H0_H0 ;  /* 0x20000007ff078230 */ /* 0x000fe20000004100 */
[----:B------:R-:W-:Y:S01]  /*5870*/  @!P0 F2FP.PACK_AB R5, R5, R46 ;  /* 0x0000002e0505823e */ /* 0x000fe200000000ff */
[--C-:B------:R-:W-:Y:S01]  /*5880*/  @!P0 HADD2.F32 R34, -RZ, R10.reuse.H1_H1 ;  /* 0x3000000aff228230 */ /* 0x100fe20000004100 */
[-C--:B------:R-:W-:Y:S01]  /*5890*/  @!P0 FMUL.FTZ R41, R35, R6.reuse ;  /* 0x0000000623298220 */ /* 0x080fe20000410000 */
[----:B------:R-:W-:Y:S01]  /*58a0*/  @!P0 HADD2.F32 R10, -RZ, R10.H0_H0 ;  /* 0x2000000aff0a8230 */ /* 0x000fe20000004100 */
[C---:B------:R-:W-:Y:S01]  /*58b0*/  @!P0 FMUL.FTZ R6, R7.reuse, R6 ;  /* 0x0000000607068220 */ /* 0x040fe20000410000 */
[--C-:B------:R-:W-:Y:S01]  /*58c0*/  @!P0 HADD2.F32 R38, -RZ, R39.reuse.H1_H1 ;  /* 0x30000027ff268230 */ /* 0x100fe20000004100 */
[-C--:B------:R-:W-:Y:S01]  /*58d0*/  @!P0 FFMA.FTZ R41, R7, R36.reuse, -R41 ;  /* 0x0000002407298223 */ /* 0x080fe20000010829 */
[----:B------:R-:W-:Y:S01]  /*58e0*/  @!P0 HADD2.F32 R37, -RZ, R39.H0_H0 ;  /* 0x20000027ff258230 */ /* 0x000fe20000004100 */
[----:B------:R-:W-:Y:S01]  /*58f0*/  @!P0 FMUL.FTZ R7, R10, R9 ;  /* 0x000000090a078220 */ /* 0x000fe20000410000 */
[--C-:B------:R-:W-:Y:S01]  /*5900*/  @!P0 HADD2.F32 R39, -RZ, R11.reuse.H1_H1 ;  /* 0x3000000bff278230 */ /* 0x100fe20000004100 */
[----:B------:R-:W-:Y:S01]  /*5910*/  @!P0 FFMA.FTZ R6, R35, R36, R6 ;  /* 0x0000002423068223 */ /* 0x000fe20000010006 */
[----:B------:R-:W-:Y:S01]  /*5920*/  @!P0 HADD2.F32 R11, -RZ, R11.H0_H0 ;  /* 0x2000000bff0b8230 */ /* 0x000fe20000004100 */
[----:B------:R-:W-:Y:S01]  /*5930*/  @!P0 FFMA.FTZ R7, R34, R37, R7 ;  /* 0x0000002522078223 */ /* 0x000fe20000010007 */
[----:B------:R-:W-:Y:S01]  /*5940*/  LEA R46, P2, R88, R100, 0x1 ;  /* 0x00000064582e7211 */ /* 0x000fe200078408ff */
[-C--:B------:R-:W-:Y:S01]  /*5950*/  @!P0 FMUL.FTZ R47, R39, R8.reuse ;  /* 0x00000008272f8220 */ /* 0x080fe20000410000 */
[----:B------:R-:W-:Y:S01]  /*5960*/  @!P0 MOV R12, R5 ;  /* 0x00000005000c8202 */ /* 0x000fe20000000f00 */
[C---:B------:R-:W-:Y:S01]  /*5970*/  @!P0 FMUL.FTZ R8, R11.reuse, R8 ;  /* 0x000000080b088220 */ /* 0x040fe20000410000 */
[----:B------:R-:W-:Y:S01]  /*5980*/  @!P0 F2FP.PACK_AB R6, R6, R41 ;  /* 0x000000290606823e */ /* 0x000fe200000000ff */
[-C--:B------:R-:W-:Y:S02]  /*5990*/  @!P0 FFMA.FTZ R47, R11, R38.reuse, -R47 ;  /* 0x000000260b2f8223 */ /* 0x080fe4000001082f */
[----:B------:R-:W-:Y:S01]  /*59a0*/  @!P0 FFMA.FTZ R8, R39, R38, R8 ;  /* 0x0000002627088223 */ /* 0x000fe20000010008 */
[----:B------:R-:W-:Y:S01]  /*59b0*/  @!P0 MOV R13, R6 ;  /* 0x00000006000d8202 */ /* 0x000fe20000000f00 */
[----:B------:R-:W-:Y:S03]  /*59c0*/  @!P0 FMUL.FTZ R56, R34, R9 ;  /* 0x0000000922388220 */ /* 0x000fe60000410000 */
[----:B------:R-:W-:Y:S01]  /*59d0*/  @!P0 F2FP.PACK_AB R8, R8, R47 ;  /* 0x0000002f0808823e */ /* 0x000fe200000000ff */
[----:B------:R-:W-:Y:S01]  /*59e0*/  @!P0 FFMA.FTZ R56, R10, R37, -R56 ;  /* 0x000000250a388223 */ /* 0x000fe20000010838 */
[----:B------:R-:W-:Y:S02]  /*59f0*/  LEA.HI.X R47, R88, R101, R87, 0x1, P2 ;  /* 0x00000065582f7211 */ /* 0x000fe400010f0c57 */
[----:B------:R-:W-:Y:S02]  /*5a00*/  @!P0 MOV R15, R8 ;  /* 0x00000008000f8202 */ /* 0x000fe40000000f00 */
[----:B------:R-:W-:Y:S04]  /*5a10*/  @!P0 F2FP.PACK_AB R7, R7, R56 ;  /* 0x000000380707823e */ /* 0x000fe800000000ff */
[----:B------:R-:W-:Y:S05]  /*5a20*/  @!P0 MOV R14, R7 ;  /* 0x00000007000e8202 */ /* 0x000fea0000000f00 */
[----:B------:R1:W-:Y:S08]  /*5a30*/  STG.E.128 [R44.64+0x100], R12 ;  /* 0x0001000c2c007986 */ /* 0x0003f0000c101d06 */
[----:B--2---:R-:W2:Y:S08]  /*5a40*/  LDG.E.128 R28, [R46.64] ;  /* 0x000000062e1c7981 */ /* 0x004eb0000c1e1d00 */
[----:B------:R-:W3:Y:S06]  /*5a50*/  @!P1 LDG.E.64 R32, [R32.64+0xc0] ;  /* 0x0000c00620209981 */ /* 0x000eec000c1e1b00 */
[----:B------:R-:W4:Y:S01]  /*5a60*/  @!P1 LDG.E.64 R42, [R42.64+0xc0] ;  /* 0x0000c0062a2a9981 */ /* 0x000f22000c1e1b00 */
[----:B--2---:R-:W-:Y:S02]  /*5a70*/  @!P1 MOV R5, R28 ;  /* 0x0000001c00059202 */ /* 0x004fe40000000f00 */
[----:B------:R-:W-:Y:S03]  /*5a80*/  @!P1 MOV R11, R29 ;  /* 0x0000001d000b9202 */ /* 0x000fe60000000f00 */
[--C-:B------:R-:W-:Y:S02]  /*5a90*/  @!P1 HADD2.F32 R34, -RZ, R5.reuse.H1_H1 ;  /* 0x30000005ff229230 */ /* 0x100fe40000004100 */
[----:B------:R-:W-:Y:S02]  /*5aa0*/  @!P1 HADD2.F32 R9, -RZ, R5.H0_H0 ;  /* 0x20000005ff099230 */ /* 0x000fe40000004100 */
[----:B---3--:R-:W-:Y:S02]  /*5ab0*/  @!P1 HADD2.F32 R10, -RZ, R32.H0_H0 ;  /* 0x20000020ff0a9230 */ /* 0x008fe40000004100 */
[--C-:B------:R-:W-:Y:S02]  /*5ac0*/  @!P1 HADD2.F32 R35, -RZ, R11.reuse.H1_H1 ;  /* 0x3000000bff239230 */ /* 0x100fe40000004100 */
[----:B------:R-:W-:Y:S01]  /*5ad0*/  @!P1 HADD2.F32 R11, -RZ, R11.H0_H0 ;  /* 0x2000000bff0b9230 */ /* 0x000fe20000004100 */
[CC--:B------:R-:W-:Y:S01]  /*5ae0*/  @!P1 FMUL.FTZ R46, R34.reuse, R10.reuse ;  /* 0x0000000a222e9220 */ /* 0x0c0fe20000410000 */
[--C-:B----4-:R-:W-:Y:S01]  /*5af0*/  @!P1 HADD2.F32 R36, -RZ, R42.reuse.H0_H0 ;  /* 0x2000002aff249230 */ /* 0x110fe20000004100 */
[C---:B------:R-:W-:Y:S01]  /*5b00*/  @!P1 FMUL.FTZ R5, R9.reuse, R10 ;  /* 0x0000000a09059220 */ /* 0x040fe20000410000 */
[----:B------:R-:W-:Y:S01]  /*5b10*/  @!P1 MOV R10, R30 ;  /* 0x0000001e000a9202 */ /* 0x000fe20000000f00 */
[----:B------:R-:W-:Y:S02]  /*5b20*/  @!P1 HADD2.F32 R38, -RZ, R42.H1_H1 ;  /* 0x3000002aff269230 */ /* 0x000fe40000004100 */
[-C--:B------:R-:W-:Y:S01]  /*5b30*/  @!P1 FFMA.FTZ R46, R9, R36.reuse, -R46 ;  /* 0x00000024092e9223 */ /* 0x080fe2000001082e */
[----:B------:R-:W-:Y:S01]  /*5b40*/  @!P1 MOV R9, R31 ;  /* 0x0000001f00099202 */ /* 0x000fe20000000f00 */
[----:B------:R-:W-:Y:S01]  /*5b50*/  @!P1 FFMA.FTZ R5, R34, R36, R5 ;  /* 0x0000002422059223 */ /* 0x000fe20000010005 */
[----:B------:R-:W-:Y:S02]  /*5b60*/  @!P1 HADD2.F32 R6, -RZ, R32.H1_H1 ;  /* 0x30000020ff069230 */ /* 0x000fe40000004100 */
[--C-:B------:R-:W-:Y:S02]  /*5b70*/  @!P1 HADD2.F32 R34, -RZ, R10.reuse.H1_H1 ;  /* 0x3000000aff229230 */ /* 0x100fe40000004100 */
[----:B------:R-:W-:Y:S01]  /*5b80*/  @!P1 HADD2.F32 R10, -RZ, R10.H0_H0 ;  /* 0x2000000aff0a9230 */ /* 0x000fe20000004100 */
[-C--:B------:R-:W-:Y:S01]  /*5b90*/  @!P1 FMUL.FTZ R41, R35, R6.reuse ;  /* 0x0000000623299220 */ /* 0x080fe20000410000 */
[----:B------:R-:W-:Y:S01]  /*5ba0*/  @!P1 HADD2.F32 R7, -RZ, R33.H0_H0 ;  /* 0x20000021ff079230 */ /* 0x000fe20000004100 */
[C---:B------:R-:W-:Y:S01]  /*5bb0*/  @!P1 FMUL.FTZ R6, R11.reuse, R6 ;  /* 0x000000060b069220 */ /* 0x040fe20000410000 */
[--C-:B------:R-:W-:Y:S01]  /*5bc0*/  @!P1 HADD2.F32 R39, -RZ, R9.reuse.H1_H1 ;  /* 0x30000009ff279230 */ /* 0x100fe20000004100 */
[----:B------:R-:W-:Y:S01]  /*5bd0*/  @!P1 FFMA.FTZ R41, R11, R38, -R41 ;  /* 0x000000260b299223 */ /* 0x000fe20000010829 */
[----:B------:R-:W-:Y:S01]  /*5be0*/  @!P1 HADD2.F32 R9, -RZ, R9.H0_H0 ;  /* 0x20000009ff099230 */ /* 0x000fe20000004100 */
[-C--:B------:R-:W-:Y:S01]  /*5bf0*/  @!P1 FMUL.FTZ R56, R34, R7.reuse ;  /* 0x0000000722389220 */ /* 0x080fe20000410000 */
[----:B------:R-:W-:Y:S01]  /*5c00*/  @!P1 F2FP.PACK_AB R5, R5, R46 ;  /* 0x0000002e0505923e */ /* 0x000fe200000000ff */
[----:B------:R-:W-:Y:S01]  /*5c10*/  @!P1 FMUL.FTZ R7, R10, R7 ;  /* 0x000000070a079220 */ /* 0x000fe20000410000 */
[----:B------:R-:W-:Y:S01]  /*5c20*/  @!P1 HADD2.F32 R8, -RZ, R33.H1_H1 ;  /* 0x30000021ff089230 */ /* 0x000fe20000004100 */
[----:B------:R-:W-:Y:S01]  /*5c30*/  @!P1 FFMA.FTZ R6, R35, R38, R6 ;  /* 0x0000002623069223 */ /* 0x000fe20000010006 */
[----:B------:R-:W-:Y:S01]  /*5c40*/  @!P1 MOV R28, R5 ;  /* 0x00000005001c9202 */ /* 0x000fe20000000f00 */
[--C-:B------:R-:W-:Y:S02]  /*5c50*/  @!P1 HADD2.F32 R37, -RZ, R43.reuse.H0_H0 ;  /* 0x2000002bff259230 */ /* 0x100fe40000004100 */
[----:B------:R-:W-:Y:S01]  /*5c60*/  @!P1 HADD2.F32 R40, -RZ, R43.H1_H1 ;  /* 0x3000002bff289230 */ /* 0x000fe20000004100 */
[----:B------:R-:W-:Y:S01]  /*5c70*/  @!P1 F2FP.PACK_AB R6, R6, R41 ;  /* 0x000000290606923e */ /* 0x000fe200000000ff */
[-C--:B------:R-:W-:Y:S02]  /*5c80*/  @!P1 FMUL.FTZ R47, R39, R8.reuse ;  /* 0x00000008272f9220 */ /* 0x080fe40000410000 */
[C---:B------:R-:W-:Y:S01]  /*5c90*/  @!P1 FMUL.FTZ R8, R9.reuse, R8 ;  /* 0x0000000809089220 */ /* 0x040fe20000410000 */
[----:B------:R-:W-:Y:S01]  /*5ca0*/  @!P1 MOV R29, R6 ;  /* 0x00000006001d9202 */ /* 0x000fe20000000f00 */
        /* <DEDUP_REMOVED lines=9> */
.L_x_2556:
[----:B------:R-:W-:Y:S05]  /*5d40*/  BSYNC B0 ;  /* 0x0000000000007941 */ /* 0x000fea0003800000 */
.L_x_2555:
[----:B------:R-:W-:Y:S01]  /*5d50*/  IMAD.MOV.U32 R3, RZ, RZ, c[0x0][0x230] ;  /* 0x00008c00ff037624 */ /* 0x000fe200078e00ff */
[----:B------:R-:W-:Y:S03]  /*5d60*/  ULDC UR4, c[0x0][0x230] ;  /* 0x00008c0000047ab9 */ /* 0x000fe60000000800 */
[----:B------:R-:W-:Y:S05]  /*5d70*/  IMAD.U32 R3, R3, -0x20, RZ ;  /* 0xffffffe003037824 */ /* 0x000fea00078e00ff */
[C---:B------:R-:W-:Y:S02]  /*5d80*/  LEA R54, P1, R3.reuse, R54, 0x1 ;  /* 0x0000003603367211 */ /* 0x040fe400078208ff */
[C---:B------:R-:W-:Y:S02]  /*5d90*/  LEA R26, P0, R3.reuse, R26, 0x1 ;  /* 0x0000001a031a7211 */ /* 0x040fe400078008ff */
[C---:B------:R-:W-:Y:S02]  /*5da0*/  LEA.HI.X.SX32 R55, R3.reuse, R55, 0x1, P1 ;  /* 0x0000003703377211 */ /* 0x040fe400008f0eff */
[----:B------:R-:W-:Y:S01]  /*5db0*/  LEA.HI.X.SX32 R27, R3, R27, 0x1, P0 ;  /* 0x0000001b031b7211 */ /* 0x000fe200000f0eff */
[----:B------:R-:W-:-:S05]  /*5dc0*/  BRA `(.L_x_2557) ;  /* 0x000065d000007947 */ /* 0x000fca0003800000 */
.L_x_2548:
[----:B------:R-:W-:Y:S01]  /*5dd0*/  BSSY B1, `(.L_x_2558) ;  /* 0x0000169000017945 */ /* 0x000fe20003800000 */
[----:B------:R-:W-:-:S05]  /*5de0*/  @!P4 BRA `(.L_x_2559) ;  /* 0x000016700000c947 */ /* 0x000fca0003800000 */
[----:B----4-:R1:W5:Y:S01]  /*5df0*/  LDG.E.128 R36, [R100.64] ;  /* 0x0000000664247981 */ /* 0x010362000c1e1d00 */
[----:B------:R-:W-:Y:S01]  /*5e00*/  ISETP.GE.AND P0, PT, R24, UR4, PT ;  /* 0x0000000418007c0c */ /* 0x000fe2000bf06270 */
[----:B------:R-:W-:Y:S01]  /*5e10*/  @!UPT UIADD3 URZ, URZ, URZ, URZ ;  /* 0x0000003f3f3ff290 */ /* 0x000fe2000fffe03f */
[----:B------:R-:W-:Y:S11]  /*5e20*/  BSSY B0, `(.L_x_2560) ;  /* 0x0000054000007945 */ /* 0x000ff60003800000 */
[----:B------:R-:W-:-:S05]  /*5e30*/  @P0 BRA `(.L_x_2561) ;  /* 0x0000052000000947 */ /* 0x000fca0003800000 */
[----:B------:R-:W-:Y:S01]  /*5e40*/  ULEA.HI UR5, UR4, UR4, URZ, 0x1 ;  /* 0x0000000404057291 */ /* 0x000fe2000f8f083f */
[----:B------:R-:W-:Y:S02]  /*5e50*/  MOV R5, RZ ;  /* 0x000000ff00057202 */ /* 0x000fe40000000f00 */
[----:B------:R-:W-:Y:S01]  /*5e60*/  MOV R9, RZ ;  /* 0x000000ff00097202 */ /* 0x000fe20000000f00 */
[----:B------:R-:W-:Y:S01]  /*5e70*/  USHF.R.S32.HI UR5, URZ, 0x1, UR5 ;  /* 0x000000013f057899 */ /* 0x000fe20008011405 */
[----:B-----5:R-:W-:Y:S02]  /*5e80*/  MOV R34, R38 ;  /* 0x0000002600227202 */ /* 0x020fe40000000f00 */
[----:B------:R-:W-:Y:S03]  /*5e90*/  MOV R35, R39 ;  /* 0x0000002700237202 */ /* 0x000fe60000000f00 */
[----:B------:R-:W-:Y:S02]  /*5ea0*/  ISETP.GE.AND P4, PT, R24, UR5, PT ;  /* 0x0000000518007c0c */ /* 0x000fe4000bf86270 */
[----:B------:R-:W-:Y:S11]  /*5eb0*/  MOV R7, UR5 ;  /* 0x0000000500077c02 */ /* 0x000ff60008000f00 */
[----:B------:R-:W-:Y:S02]  /*5ec0*/  @P4 IADD3 R5, RZ, -UR5, RZ ;  /* 0x80000005ff054c10 */ /* 0x000fe4000fffe0ff */
[----:B------:R-:W-:Y:S02]  /*5ed0*/  @P4 IADD3 R9, RZ, -UR5, RZ ;  /* 0x80000005ff094c10 */ /* 0x000fe4000fffe0ff */
[C---:B------:R-:W-:Y:S02]  /*5ee0*/  LEA R4, P0, R5.reuse, R104, 0x1 ;  /* 0x0000006805047211 */ /* 0x040fe400078008ff */
[----:B------:R-:W-:Y:S02]  /*5ef0*/  @P4 IADD3 R7, RZ, -UR5, RZ ;  /* 0x80000005ff074c10 */ /* 0x000fe4000fffe0ff */
[----:B------:R-:W-:Y:S02]  /*5f00*/  LEA.HI.X.SX32 R5, R5, R105, 0x1, P0 ;  /* 0x0000006905057211 */ /* 0x000fe400000f0eff */
[----:B------:R-:W-:Y:S02]  /*5f10*/  LEA R40, P0, R9, R102, 0x1 ;  /* 0x0000006609287211 */ /* 0x000fe400078008ff */
[----:B------:R-:W-:Y:S02]  /*5f20*/  LEA R2, P1, R7, R100, 0x1 ;  /* 0x0000006407027211 */ /* 0x000fe400078208ff */
[----:B------:R-:W-:Y:S02]  /*5f30*/  LEA.HI.X.SX32 R41, R9, R103, 0x1, P0 ;  /* 0x0000006709297211 */ /* 0x000fe400000f0eff */
[----:B------:R-:W-:Y:S02]  /*5f40*/  LEA.HI.X.SX32 R3, R7, R101, 0x1, P1 ;  /* 0x0000006507037211 */ /* 0x000fe400008f0eff */
[----:B------:R-:W2:Y:S08]  /*5f50*/  LDG.E.128 R4, [R4.64] ;  /* 0x0000000604047981 */ /* 0x000eb0000c1e1d00 */
[----:B------:R-:W3:Y:S08]  /*5f60*/  LDG.E.128 R40, [R40.64] ;  /* 0x0000000628287981 */ /* 0x000ef0000c1e1d00 */
[----:B------:R3:W4:Y:S01]  /*5f70*/  LDG.E.128 R12, [R2.64] ;  /* 0x00000006020c7981 */ /* 0x000722000c1e1d00 */
[--C-:B--2---:R-:W-:Y:S02]  /*5f80*/  HADD2.F32 R30, -RZ, R6.reuse.H0_H0 ;  /* 0x20000006ff1e7230 */ /* 0x104fe40000004100 */
[----:B------:R-:W-:Y:S02]  /*5f90*/  HADD2.F32 R31, -RZ, R6.H1_H1 ;  /* 0x30000006ff1f7230 */ /* 0x000fe40000004100 */
[--C-:B------:R-:W-:Y:S02]  /*5fa0*/  HADD2.F32 R28, -RZ, R5.reuse.H0_H0 ;  /* 0x20000005ff1c7230 */ /* 0x100fe40000004100 */
[----:B------:R-:W-:Y:S02]  /*5fb0*/  HADD2.F32 R29, -RZ, R5.H1_H1 ;  /* 0x30000005ff1d7230 */ /* 0x000fe40000004100 */
[----:B---3--:R-:W-:Y:S02]  /*5fc0*/  HADD2.F32 R2, -RZ, R40.H1_H1 ;  /* 0x30000028ff027230 */ /* 0x008fe40000004100 */
[----:B------:R-:W-:Y:S02]  /*5fd0*/  HADD2.F32 R6, -RZ, R42.H1_H1 ;  /* 0x3000002aff067230 */ /* 0x000fe40000004100 */
[----:B------:R-:W-:Y:S01]  /*5fe0*/  HADD2.F32 R0, -RZ, R40.H0_H0 ;  /* 0x20000028ff007230 */ /* 0x000fe20000004100 */
[----:B------:R-:W-:Y:S01]  /*5ff0*/  @!P4 FADD.FTZ R2, -R2, -RZ ;  /* 0x800000ff0202c221 */ /* 0x000fe20000010100 */
[----:B------:R-:W-:Y:S01]  /*6000*/  HADD2.F32 R5, -RZ, R42.H0_H0 ;  /* 0x2000002aff057230 */ /* 0x000fe20000004100 */
[----:B------:R-:W-:Y:S01]  /*6010*/  @!P4 FADD.FTZ R6, -R6, -RZ ;  /* 0x800000ff0606c221 */ /* 0x000fe20000010100 */
[----:B------:R-:W-:Y:S01]  /*6020*/  HADD2.F32 R16, -RZ, R4.H0_H0 ;  /* 0x20000004ff107230 */ /* 0x000fe20000004100 */
[----:B----4-:R-:W-:Y:S01]  /*6030*/  MOV R11, R13 ;  /* 0x0000000d000b7202 */ /* 0x010fe20000000f00 */
[----:B------:R-:W-:Y:S01]  /*6040*/  HADD2.F32 R13, -RZ, R12.H1_H1 ;  /* 0x3000000cff0d7230 */ /* 0x000fe20000004100 */
[----:B------:R-:W-:Y:S01]  /*6050*/  MOV R9, R15 ;  /* 0x0000000f00097202 */ /* 0x000fe20000000f00 */
[----:B------:R-:W-:Y:S01]  /*6060*/  HADD2.F32 R23, -RZ, R4.H1_H1 ;  /* 0x30000004ff177230 */ /* 0x000fe20000004100 */
[----:B------:R-:W-:Y:S01]  /*6070*/  @!P4 FADD.FTZ R0, -R0, -RZ ;  /* 0x800000ff0000c221 */ /* 0x000fe20000010100 */
[--C-:B------:R-:W-:Y:S01]  /*6080*/  HADD2.F32 R4, -RZ, R41.reuse.H1_H1 ;  /* 0x30000029ff047230 */ /* 0x100fe20000004100 */
[----:B------:R-:W-:Y:S01]  /*6090*/  FMUL.FTZ R2, R13, R2 ;  /* 0x000000020d027220 */ /* 0x000fe20000410000 */
[----:B------:R-:W-:Y:S01]  /*60a0*/  HADD2.F32 R3, -RZ, R41.H0_H0 ;  /* 0x20000029ff037230 */ /* 0x000fe20000004100 */
[----:B------:R-:W-:Y:S01]  /*60b0*/  @!P4 FADD.FTZ R5, -R5, -RZ ;  /* 0x800000ff0505c221 */ /* 0x000fe20000010100 */
[----:B------:R-:W-:Y:S01]  /*60c0*/  HADD2.F32 R15, -RZ, R12.H0_H0 ;  /* 0x2000000cff0f7230 */ /* 0x000fe20000004100 */
[----:B------:R-:W-:Y:S01]  /*60d0*/  @!P4 FADD.FTZ R4, -R4, -RZ ;  /* 0x800000ff0404c221 */ /* 0x000fe20000010100 */
[--C-:B------:R-:W-:Y:S01]  /*60e0*/  HADD2.F32 R12, -RZ, R11.reuse.H0_H0 ;  /* 0x2000000bff0c7230 */ /* 0x100fe20000004100 */
        /* <DEDUP_REMOVED lines=9> */
[--C-:B------:R-:W-:Y:S01]  /*6180*/  HADD2.F32 R32, -RZ, R7.reuse.H0_H0 ;  /* 0x20000007ff207230 */ /* 0x100fe20000004100 */
[----:B------:R-:W-:Y:S01]  /*6190*/  FMUL.FTZ R5, R10, R5 ;  /* 0x000000050a057220 */ /* 0x000fe20000410000 */
[----:B------:R-:W-:Y:S01]  /*61a0*/  HADD2.F32 R33, -RZ, R7.H1_H1 ;  /* 0x30000007ff217230 */ /* 0x000fe20000004100 */
[----:B------:R-:W-:Y:S01]  /*61b0*/  @!P4 FADD.FTZ R8, -R8, -RZ ;  /* 0x800000ff0808c221 */ /* 0x000fe20000010100 */
[----:B------:R-:W-:Y:S02]  /*61c0*/  HADD2.F32 R7, -RZ, R43.H0_H0 ;  /* 0x2000002bff077230 */ /* 0x000fe40000004100 */
[--C-:B------:R-:W-:Y:S02]  /*61d0*/  HADD2.F32 R11, -RZ, R36.reuse.H0_H0 ;  /* 0x20000024ff0b7230 */ /* 0x100fe40000004100 */
[--C-:B------:R-:W-:Y:S01]  /*61e0*/  HADD2.F32 R10, -RZ, R9.reuse.H0_H0 ;  /* 0x20000009ff0a7230 */ /* 0x100fe20000004100 */
[----:B------:R-:W-:Y:S01]  /*61f0*/  @!P4 FADD.FTZ R7, -R7, -RZ ;  /* 0x800000ff0707c221 */ /* 0x000fe20000010100 */
[----:B------:R-:W-:Y:S01]  /*6200*/  HADD2.F32 R9, -RZ, R9.H1_H1 ;  /* 0x30000009ff097230 */ /* 0x000fe20000004100 */
[----:B------:R-:W-:Y:S01]  /*6210*/  FFMA.FTZ R0, R11, R16, R0 ;  /* 0x000000100b007223 */ /* 0x000fe20000010000 */
[----:B------:R-:W-:Y:S01]  /*6220*/  HADD2.F32 R13, -RZ, R36.H1_H1 ;  /* 0x30000024ff0d7230 */ /* 0x000fe20000004100 */
[----:B------:R-:W-:Y:S01]  /*6230*/  FMUL.FTZ R7, R10, R7 ;  /* 0x000000070a077220 */ /* 0x000fe20000410000 */
[--C-:B------:R-:W-:Y:S01]  /*6240*/  HADD2.F32 R12, -RZ, R37.reuse.H0_H0 ;  /* 0x20000025ff0c7230 */ /* 0x100fe20000004100 */
[----:B------:R-:W-:Y:S01]  /*6250*/  FMUL.FTZ R8, R9, R8 ;  /* 0x0000000809087220 */ /* 0x000fe20000410000 */
[----:B------:R-:W-:Y:S01]  /*6260*/  HADD2.F32 R9, -RZ, R37.H1_H1 ;  /* 0x30000025ff097230 */ /* 0x000fe20000004100 */
[----:B------:R-:W-:Y:S01]  /*6270*/  FFMA.FTZ R2, R13, R23, R2 ;  /* 0x000000170d027223 */ /* 0x000fe20000010002 */
[--C-:B------:R-:W-:Y:S01]  /*6280*/  HADD2.F32 R10, -RZ, R34.reuse.H0_H0 ;  /* 0x20000022ff0a7230 */ /* 0x100fe20000004100 */
[----:B------:R-:W-:Y:S01]  /*6290*/  FFMA.FTZ R3, R12, R28, R3 ;  /* 0x0000001c0c037223 */ /* 0x000fe20000010003 */
[----:B------:R-:W-:Y:S01]  /*62a0*/  HADD2.F32 R11, -RZ, R34.H1_H1 ;  /* 0x30000022ff0b7230 */ /* 0x000fe20000004100 */
[----:B------:R-:W-:Y:S01]  /*62b0*/  FFMA.FTZ R4, R9, R29, R4 ;  /* 0x0000001d09047223 */ /* 0x000fe20000010004 */
[----:B------:R-:W-:Y:S01]  /*62c0*/  F2FP.PACK_AB R36, R2, R0 ;  /* 0x000000000224723e */ /* 0x000fe200000000ff */
[----:B------:R-:W-:Y:S01]  /*62d0*/  FFMA.FTZ R5, R10, R30, R5 ;  /* 0x0000001e0a057223 */ /* 0x000fe20000010005 */
[--C-:B------:R-:W-:Y:S01]  /*62e0*/  HADD2.F32 R12, -RZ, R35.reuse.H0_H0 ;  /* 0x20000023ff0c7230 */ /* 0x100fe20000004100 */
[----:B------:R-:W-:Y:S01]  /*62f0*/  FFMA.FTZ R6, R11, R31, R6 ;  /* 0x0000001f0b067223 */ /* 0x000fe20000010006 */
[----:B------:R-:W-:Y:S01]  /*6300*/  F2FP.PACK_AB R37, R4, R3 ;  /* 0x000000030425723e */ /* 0x000fe200000000ff */
[----:B------:R-:W-:Y:S02]  /*6310*/  HADD2.F32 R13, -RZ, R35.H1_H1 ;  /* 0x30000023ff0d7230 */ /* 0x000fe40000004100 */
[----:B------:R-:W-:Y:S01]  /*6320*/  FFMA.FTZ R7, R12, R32, R7 ;  /* 0x000000200c077223 */ /* 0x000fe20000010007 */
[----:B------:R-:W-:Y:S02]  /*6330*/  F2FP.PACK_AB R38, R6, R5 ;  /* 0x000000050626723e */ /* 0x000fe400000000ff */
[----:B------:R-:W-:Y:S05]  /*6340*/  FFMA.FTZ R8, R13, R33, R8 ;  /* 0x000000210d087223 */ /* 0x000fea0000010008 */
[----:B------:R-:W-:Y:S02]  /*6350*/  F2FP.PACK_AB R39, R8, R7 ;  /* 0x000000070827723e */ /* 0x000fe400000000ff */
.L_x_2561:
[----:B------:R-:W-:Y:S05]  /*6360*/  BSYNC B0 ;  /* 0x0000000000007941 */ /* 0x000fea0003800000 */
.L_x_2560:
[----:B-----5:R2:W-:Y:S01]  /*6370*/  STG.E.128 [R152.64], R36 ;  /* 0x0000002498007986 */ /* 0x0205e2000c101d06 */
[----:B------:R-:W-:Y:S01]  /*6380*/  ISETP.GE.AND P0, PT, R20, UR4, PT ;  /* 0x0000000414007c0c */ /* 0x000fe2000bf06270 */
[----:B------:R-:W-:Y:S01]  /*6390*/  BSSY B0, `(.L_x_2562) ;  /* 0x0000057000007945 */ /* 0x000fe20003800000 */
[----:B------:R-:W-:Y:S05]  /*63a0*/  IADD3 R2, P1, R100, 0x80, RZ ;  /* 0x0000008064027810 */ /* 0x000fea0007f3e0ff */
[----:B------:R-:W-:Y:S01]  /*63b0*/  IMAD.X R3, RZ, RZ, R101, P1 ;  /* 0x000000ffff037224 */ /* 0x000fe200008e0665 */
[----:B--2---:R2:W5:Y:S05]  /*63c0*/  LDG.E.128 R36, [R100.64+0x80] ;  /* 0x0000800664247981 */ /* 0x00456a000c1e1d00 */
        /* <DEDUP_REMOVED lines=14> */
[C---:B------:R-:W-:Y:S02]  /*64b0*/  LEA R40, P0, R9.reuse, R102, 0x1 ;  /* 0x0000006609287211 */ /* 0x040fe400078008ff */
[C---:B------:R-:W-:Y:S02]  /*64c0*/  LEA R2, P1, R0.reuse, R2, 0x1 ;  /* 0x0000000200027211 */ /* 0x040fe400078208ff */
[----:B------:R-:W-:Y:S01]  /*64d0*/  LEA.HI.X.SX32 R41, R9, R103, 0x1, P0 ;  /* 0x0000006709297211 */ /* 0x000fe200000f0eff */
[----:B------:R-:W3:Y:S01]  /*64e0*/  LDG.E.128 R4, [R4.64+0x80] ;  /* 0x0000800604047981 */ /* 0x000ee2000c1e1d00 */
[----:B------:R-:W-:Y:S07]  /*64f0*/  LEA.HI.X.SX32 R3, R0, R3, 0x1, P1 ;  /* 0x0000000300037211 */ /* 0x000fee00008f0eff */
[----:B------:R-:W4:Y:S08]  /*6500*/  LDG.E.128 R40, [R40.64+0x80] ;  /* 0x0000800628287981 */ /* 0x000f30000c1e1d00 */
[----:B--2---:R4:W2:Y:S01]  /*6510*/  LDG.E.128 R12, [R2.64] ;  /* 0x00000006020c7981 */ /* 0x0048a2000c1e1d00 */
[--C-:B---3--:R-:W-:Y:S02]  /*6520*/  HADD2.F32 R30, -RZ, R6.reuse.H0_H0 ;  /* 0x20000006ff1e7230 */ /* 0x108fe40000004100 */
[----:B------:R-:W-:Y:S02]  /*6530*/  HADD2.F32 R31, -RZ, R6.H1_H1 ;  /* 0x30000006ff1f7230 */ /* 0x000fe40000004100 */
[--C-:B------:R-:W-:Y:S02]  /*6540*/  HADD2.F32 R28, -RZ, R5.reuse.H0_H0 ;  /* 0x20000005ff1c7230 */ /* 0x100fe40000004100 */
[----:B------:R-:W-:Y:S02]  /*6550*/  HADD2.F32 R29, -RZ, R5.H1_H1 ;  /* 0x30000005ff1d7230 */ /* 0x000fe40000004100 */
[----:B----4-:R-:W-:Y:S02]  /*6560*/  HADD2.F32 R2, -RZ, R40.H1_H1 ;  /* 0x30000028ff027230 */ /* 0x010fe40000004100 */
[----:B------:R-:W-:Y:S02]  /*6570*/  HADD2.F32 R6, -RZ, R42.H1_H1 ;  /* 0x3000002aff067230 */ /* 0x000fe40000004100 */
[----:B------:R-:W-:Y:S01]  /*6580*/  HADD2.F32 R0, -RZ, R40.H0_H0 ;  /* 0x20000028ff007230 */ /* 0x000fe20000004100 */
[----:B------:R-:W-:Y:S01]  /*6590*/  @!P4 FADD.FTZ R2, -R2, -RZ ;  /* 0x800000ff0202c221 */ /* 0x000fe20000010100 */
[----:B------:R-:W-:Y:S01]  /*65a0*/  HADD2.F32 R5, -RZ, R42.H0_H0 ;  /* 0x2000002aff057230 */ /* 0x000fe20000004100 */
[----:B------:R-:W-:Y:S01]  /*65b0*/  @!P4 FADD.FTZ R6, -R6, -RZ ;  /* 0x800000ff0606c221 */ /* 0x000fe20000010100 */
[----:B------:R-:W-:Y:S01]  /*65c0*/  HADD2.F32 R16, -RZ, R4.H0_H0 ;  /* 0x20000004ff107230 */ /* 0x000fe20000004100 */
[----:B--2---:R-:W-:Y:S01]  /*65d0*/  MOV R11, R13 ;  /* 0x0000000d000b7202 */ /* 0x004fe20000000f00 */
        /* <DEDUP_REMOVED lines=50> */
.L_x_2563:
[----:B------:R-:W-:Y:S05]  /*6900*/  BSYNC B0 ;  /* 0x0000000000007941 */ /* 0x000fea0003800000 */
.L_x_2562:
[----:B-----5:R3:W-:Y:S01]  /*6910*/  STG.E.128 [R152.64+0x80], R36 ;  /* 0x0000802498007986 */ /* 0x0207e2000c101d06 */
[----:B------:R-:W-:Y:S01]  /*6920*/  ISETP.GE.AND P0, PT, R19, UR4, PT ;  /* 0x0000000413007c0c */ /* 0x000fe2000bf06270 */
[----:B------:R-:W-:Y:S01]  /*6930*/  BSSY B0, `(.L_x_2564) ;  /* 0x0000057000007945 */ /* 0x000fe20003800000 */
[----:B------:R-:W-:Y:S05]  /*6940*/  IADD3 R2, P1, R100, 0x100, RZ ;  /* 0x0000010064027810 */ /* 0x000fea0007f3e0ff */
[----:B------:R-:W-:Y:S01]  /*6950*/  IMAD.X R3, RZ, RZ, R101, P1 ;  /* 0x000000ffff037224 */ /* 0x000fe200008e0665 */
[----:B---3--:R3:W5:Y:S05]  /*6960*/  LDG.E.128 R36, [R100.64+0x100] ;  /* 0x0001000664247981 */ /* 0x00876a000c1e1d00 */
        /* <DEDUP_REMOVED lines=17> */
[----:B------:R-:W4:Y:S01]  /*6a80*/  LDG.E.128 R4, [R4.64+0x100] ;  /* 0x0001000604047981 */ /* 0x000f22000c1e1d00 */
[----:B------:R-:W-:Y:S07]  /*6a90*/  LEA.HI.X.SX32 R3, R0, R3, 0x1, P1 ;  /* 0x0000000300037211 */ /* 0x000fee00008f0eff */
[----:B--2---:R-:W2:Y:S08]  /*6aa0*/  LDG.E.128 R40, [R40.64+0x100] ;  /* 0x0001000628287981 */ /* 0x004eb0000c1e1d00 */
[----:B---3--:R2:W3:Y:S01]  /*6ab0*/  LDG.E.128 R12, [R2.64] ;  /* 0x00000006020c7981 */ /* 0x0084e2000c1e1d00 */
[--C-:B----4-:R-:W-:Y:S02]  /*6ac0*/  HADD2.F32 R30, -RZ, R6.reuse.H0_H0 ;  /* 0x20000006ff1e7230 */ /* 0x110fe40000004100 */
[----:B------:R-:W-:Y:S02]  /*6ad0*/  HADD2.F32 R31, -RZ, R6.H1_H1 ;  /* 0x30000006ff1f7230 */ /* 0x000fe40000004100 */
[--C-:B------:R-:W-:Y:S02]  /*6ae0*/  HADD2.F32 R28, -RZ, R5.reuse.H0_H0 ;  /* 0x20000005ff1c7230 */ /* 0x100fe40000004100 */
[----:B------:R-:W-:Y:S02]  /*6af0*/  HADD2.F32 R29, -RZ, R5.H1_H1 ;  /* 0x30000005ff1d7230 */ /* 0x000fe40000004100 */
[----:B--2---:R-:W-:Y:S02]  /*6b00*/  HADD2.F32 R2, -RZ, R40.H1_H1 ;  /* 0x30000028ff027230 */ /* 0x004fe40000004100 */
[----:B------:R-:W-:Y:S02]  /*6b10*/  HADD2.F32 R6, -RZ, R42.H1_H1 ;  /* 0x3000002aff067230 */ /* 0x000fe40000004100 */
[----:B------:R-:W-:Y:S01]  /*6b20*/  HADD2.F32 R0, -RZ, R40.H0_H0 ;  /* 0x20000028ff007230 */ /* 0x000fe20000004100 */
[----:B------:R-:W-:Y:S01]  /*6b30*/  @!P4 FADD.FTZ R2, -R2, -RZ ;  /* 0x800000ff0202c221 */ /* 0x000fe20000010100 */
[----:B------:R-:W-:Y:S01]  /*6b40*/  HADD2.F32 R5, -RZ, R42.H0_H0 ;  /* 0x2000002aff057230 */ /* 0x000fe20000004100 */
[----:B------:R-:W-:Y:S01]  /*6b50*/  @!P4 FADD.FTZ R6, -R6, -RZ ;  /* 0x800000ff0606c221 */ /* 0x000fe20000010100 */
[----:B------:R-:W-:Y:S01]  /*6b60*/  HADD2.F32 R16, -RZ, R4.H0_H0 ;  /* 0x20000004ff107230 */ /* 0x000fe20000004100 */
[----:B---3--:R-:W-:Y:S01]  /*6b70*/  MOV R11, R13 ;  /* 0x0000000d000b7202 */ /* 0x008fe20000000f00 */
        /* <DEDUP_REMOVED lines=50> */
.L_x_2565:
[----:B------:R-:W-:Y:S05]  /*6ea0*/  BSYNC B0 ;  /* 0x0000000000007941 */ /* 0x000fea0003800000 */
.L_x_2564:
[----:B-----5:R4:W-:Y:S01]  /*6eb0*/  STG.E.128 [R152.64+0x100], R36 ;  /* 0x0001002498007986 */ /* 0x0209e2000c101d06 */
[----:B------:R-:W-:Y:S01]  /*6ec0*/  ISETP.GE.AND P0, PT, R18, UR4, PT ;  /* 0x0000000412007c0c */ /* 0x000fe2000bf06270 */
[----:B------:R-:W-:Y:S01]  /*6ed0*/  BSSY B0, `(.L_x_2566) ;  /* 0x0000057000007945 */ /* 0x000fe20003800000 */
[----:B------:R-:W-:Y:S05]  /*6ee0*/  IADD3 R2, P1, R100, 0x180, RZ ;  /* 0x0000018064027810 */ /* 0x000fea0007f3e0ff */
[----:B------:R-:W-:Y:S01]  /*6ef0*/  IMAD.X R3, RZ, RZ, R101, P1 ;  /* 0x000000ffff037224 */ /* 0x000fe200008e0665 */
[----:B----4-:R4:W5:Y:S05]  /*6f00*/  LDG.E.128 R36, [R100.64+0x180] ;  /* 0x0001800664247981 */ /* 0x01096a000c1e1d00 */
        /* <DEDUP_REMOVED lines=17> */
[----:B--2---:R-:W2:Y:S01]  /*7020*/  LDG.E.128 R4, [R4.64+0x180] ;  /* 0x0001800604047981 */ /* 0x004ea2000c1e1d00 */
[----:B------:R-:W-:Y:S07]  /*7030*/  LEA.HI.X.SX32 R3, R0, R3, 0x1, P1 ;  /* 0x0000000300037211 */ /* 0x000fee00008f0eff */
[----:B---3--:R-:W3:Y:S08]  /*7040*/  LDG.E.128 R40, [R40.64+0x180] ;  /* 0x0001800628287981 */ /* 0x008ef0000c1e1d00 */
[----:B----4-:R3:W4:Y:S01]  /*7050*/  LDG.E.128 R12, [R2.64] ;  /* 0x00000006020c7981 */ /* 0x010722000c1e1d00 */
        /* <DEDUP_REMOVED lines=62> */
.L_x_2567:
[----:B------:R-:W-:Y:S05]  /*7440*/  BSYNC B0 ;  /* 0x0000000000007941 */ /* 0x000fea0003800000 */
.L_x_2566:
[----:B-----5:R1:W-:Y:S02]  /*7450*/  STG.E.128 [R152.64+0x180], R36 ;  /* 0x0001802498007986 */ /* 0x0203e4000c101d06 */
.L_x_2559:
[----:B------:R-:W-:Y:S05]  /*7460*/  BSYNC B1 ;  /* 0x0000000000017941 */ /* 0x000fea0003800000 */
.L_x_2558:
[----:B------:R-:W-:Y:S01]  /*7470*/  BSSY B1, `(.L_x_2568) ;  /* 0x000018e000017945 */ /* 0x000fe20003800000 */
[----:B------:R-:W-:-:S05]  /*7480*/  @!P2 BRA `(.L_x_2569) ;  /* 0x000018c00000a947 */ /* 0x000fca0003800000 */
[C---:B------:R-:W-:Y:S01]  /*7490*/  LEA R42, P0, R73.reuse, R100, 0x1 ;  /* 0x00000064492a7211 */ /* 0x040fe200078008ff */
[----:B------:R-:W-:Y:S03]  /*74a0*/  BSSY B0, `(.L_x_2570) ;  /* 0x000005f000007945 */ /* 0x000fe60003800000 */
[----:B------:R-:W-:Y:S02]  /*74b0*/  LEA.HI.X R43, R73, R101, R72, 0x1, P0 ;  /* 0x00000065492b7211 */ /* 0x000fe400000f0c48 */
[----:B------:R-:W-:Y:S03]  /*74c0*/  ISETP.GE.AND P0, PT, R24, UR4, PT ;  /* 0x0000000418007c0c */ /* 0x000fe6000bf06270 */
[----:B----4-:R4:W5:Y:S10]  /*74d0*/  LDG.E.128 R8, [R42.64] ;  /* 0x000000062a087981 */ /* 0x010974000c1e1d00 */
[----:B------:R-:W-:-:S05]  /*74e0*/  @P0 BRA `(.L_x_2571) ;  /* 0x000005a000000947 */ /* 0x000fca0003800000 */
[----:B------:R-:W-:Y:S01]  /*74f0*/  ULEA.HI UR5, UR4, UR4, URZ, 0x1 ;  /* 0x0000000404057291 */ /* 0x000fe2000f8f083f */
[----:B------:R-:W-:Y:S01]  /*7500*/  MOV R0, RZ ;  /* 0x000000ff00007202 */ /* 0x000fe20000000f00 */
[----:B-----5:R-:W-:Y:S01]  /*7510*/  IMAD.MOV.U32 R16, RZ, RZ, R8 ;  /* 0x000000ffff107224 */ /* 0x020fe200078e0008 */
[----:B------:R-:W-:Y:S01]  /*7520*/  MOV R33, R11 ;  /* 0x0000000b00217202 */ /* 0x000fe20000000f00 */
[----:B------:R-:W-:Y:S01]  /*7530*/  USHF.R.S32.HI UR5, URZ, 0x1, UR5 ;  /* 0x000000013f057899 */ /* 0x000fe20008011405 */
[----:B------:R-:W-:Y:S02]  /*7540*/  MOV R35, R9 ;  /* 0x0000000900237202 */ /* 0x000fe40000000f00 */
[----:B------:R-:W-:Y:S03]  /*7550*/  MOV R32, R10 ;  /* 0x0000000a00207202 */ /* 0x000fe60000000f00 */
[----:B------:R-:W-:Y:S02]  /*7560*/  ISETP.GE.AND P1, PT, R24, UR5, PT ;  /* 0x0000000518007c0c */ /* 0x000fe4000bf26270 */
[----:B------:R-:W-:Y:S11]  /*7570*/  MOV R7, UR5 ;  /* 0x0000000500077c02 */ /* 0x000ff60008000f00 */
[----:B------:R-:W-:Y:S02]  /*7580*/  @P1 IADD3 R7, RZ, -UR5, RZ ;  /* 0x80000005ff071c10 */ /* 0x000fe4000fffe0ff */
[----:B------:R-:W-:Y:S02]  /*7590*/  @P1 IADD3 R0, RZ, -UR5, RZ ;  /* 0x80000005ff001c10 */ /* 0x000fe4000fffe0ff */
[----:B------:R-:W-:Y:S02]  /*75a0*/  LEA R2, P0, R7, R42, 0x1 ;  /* 0x0000002a07027211 */ /* 0x000fe400078008ff */
[----:B------:R-:W-:Y:S02]  /*75b0*/  IADD3 R5, P2, R133, R0, RZ ;  /* 0x0000000085057210 */ /* 0x000fe40007f5e0ff */
[----:B------:R-:W-:Y:S02]  /*75c0*/  LEA.HI.X.SX32 R3, R7, R43, 0x1, P0 ;  /* 0x0000002b07037211 */ /* 0x000fe400000f0eff */
[C---:B-1----:R-:W-:Y:S02]  /*75d0*/  LEA R36, P0, R5.reuse, R102, 0x1 ;  /* 0x0000006605247211 */ /* 0x042fe400078008ff */
[----:B------:R-:W-:Y:S01]  /*75e0*/  LEA.HI.X.SX32 R0, R0, R117, 0x1, P2 ;  /* 0x0000007500007211 */ /* 0x000fe200010f0eff */
[----:B--2---:R1:W2:Y:S03]  /*75f0*/  LDG.E.128 R12, [R2.64] ;  /* 0x00000006020c7981 */ /* 0x0042a6000c1e1d00 */
[----:B------:R-:W-:Y:S02]  /*7600*/  LEA.HI.X R37, R5, R103, R0, 0x1, P0 ;  /* 0x0000006705257211 */ /* 0x000fe400000f0c00 */
[----:B------:R-:W-:Y:S02]  /*7610*/  MOV R0, RZ ;  /* 0x000000ff00007202 */ /* 0x000fe40000000f00 */
[----:B------:R-:W-:Y:S02]  /*7620*/  @P1 IADD3 R0, RZ, -UR5, RZ ;  /* 0x80000005ff001c10 */ /* 0x000fe4000fffe0ff */
[----:B------:R-:W1:Y:S02]  /*7630*/  LDG.E.128 R36, [R36.64] ;  /* 0x0000000624247981 */ /* 0x000e64000c1e1d00 */
[----:B------:R-:W-:Y:S04]  /*7640*/  IADD3 R7, P0, R133, R0, RZ ;  /* 0x0000000085077210 */ /* 0x000fe80007f1e0ff */
[----:B------:R-:W-:Y:S02]  /*7650*/  LEA.HI.X.SX32 R0, R0, R117, 0x1, P0 ;  /* 0x0000007500007211 */ /* 0x000fe400000f0eff */
[C---:B------:R-:W-:Y:S04]  /*7660*/  LEA R4, P0, R7.reuse, R104, 0x1 ;  /* 0x0000006807047211 */ /* 0x040fe800078008ff */
[----:B------:R-:W-:Y:S05]  /*7670*/  LEA.HI.X R5, R7, R105, R0, 0x1, P0 ;  /* 0x0000006907057211 */ /* 0x000fea00000f0c00 */
[----:B----4-:R3:W4:Y:S01]  /*7680*/  LDG.E.128 R28, [R4.64] ;  /* 0x00000006041c7981 */ /* 0x010722000c1e1d00 */
[--C-:B-1----:R-:W-:Y:S01]  /*7690*/  HADD2.F32 R3, -RZ, R37.reuse.H0_H0 ;  /* 0x20000025ff037230 */ /* 0x102fe20000004100 */
[----:B--2---:R-:W-:Y:S01]  /*76a0*/  IMAD.MOV.U32 R11, RZ, RZ, R13 ;  /* 0x000000ffff0b7224 */ /* 0x004fe200078e000d */
[----:B---3--:R-:W-:Y:S01]  /*76b0*/  HADD2.F32 R4, -RZ, R37.H1_H1 ;  /* 0x30000025ff047230 */ /* 0x008fe20000004100 */
        /* <DEDUP_REMOVED lines=8> */
[--C-:B------:R-:W-:Y:S01]  /*7740*/  HADD2.F32 R7, -RZ, R39.reuse.H0_H0 ;  /* 0x20000027ff077230 */ /* 0x100fe20000004100 */
[----:B------:R-:W-:Y:S01]  /*7750*/  FMUL.FTZ R3, R12, R3 ;  /* 0x000000030c037220 */ /* 0x000fe20000410000 */
[----:B------:R-:W-:Y:S01]  /*7760*/  HADD2.F32 R8, -RZ, R39.H1_H1 ;  /* 0x30000027ff087230 */ /* 0x000fe20000004100 */
[----:B------:R-:W-:Y:S01]  /*7770*/  FMUL.FTZ R4, R11, R4 ;  /* 0x000000040b047220 */ /* 0x000fe20000410000 */
[----:B------:R-:W-:Y:S01]  /*7780*/  HADD2.F32 R0, -RZ, R36.H0_H0 ;  /* 0x20000024ff007230 */ /* 0x000fe20000004100 */
[----:B------:R-:W-:Y:S01]  /*7790*/  @!P1 FADD.FTZ R7, -R7, -RZ ;  /* 0x800000ff07079221 */ /* 0x000fe20000010100 */
[--C-:B------:R-:W-:Y:S01]  /*77a0*/  HADD2.F32 R5, -RZ, R38.reuse.H0_H0 ;  /* 0x20000026ff057230 */ /* 0x100fe20000004100 */
[----:B------:R-:W-:Y:S01]  /*77b0*/  @!P1 FADD.FTZ R8, -R8, -RZ ;  /* 0x800000ff08089221 */ /* 0x000fe20000010100 */
        /* <DEDUP_REMOVED lines=12> */
[--C-:B----4-:R-:W-:Y:S01]  /*7880*/  HADD2.F32 R12, -RZ, R28.reuse.H1_H1 ;  /* 0x3000001cff0c7230 */ /* 0x110fe20000004100 */
[----:B------:R-:W-:Y:S01]  /*7890*/  FMUL.FTZ R7, R10, R7 ;  /* 0x000000070a077220 */ /* 0x000fe20000410000 */
[----:B------:R-:W-:Y:S01]  /*78a0*/  HADD2.F32 R10, -RZ, R28.H0_H0 ;  /* 0x2000001cff0a7230 */ /* 0x000fe20000004100 */
[----:B------:R-:W-:Y:S01]  /*78b0*/  FMUL.FTZ R8, R9, R8 ;  /* 0x0000000809087220 */ /* 0x000fe20000410000 */
[--C-:B------:R-:W-:Y:S01]  /*78c0*/  HADD2.F32 R9, -RZ, R16.reuse.H0_H0 ;  /* 0x20000010ff097230 */ /* 0x100fe20000004100 */
[----:B------:R-:W-:Y:S01]  /*78d0*/  FMUL.FTZ R6, R11, R6 ;  /* 0x000000060b067220 */ /* 0x000fe20000410000 */
        /* <DEDUP_REMOVED lines=26> */
[----:B------:R-:W-:Y:S02]  /*7a80*/  MOV R8, R0 ;  /* 0x0000000000087202 */ /* 0x000fe40000000f00 */
.L_x_2571:
[----:B------:R-:W-:Y:S05]  /*7a90*/  BSYNC B0 ;  /* 0x0000000000007941 */ /* 0x000fea0003800000 */
.L_x_2570:
[----:B------:R-:W-:Y:S01]  /*7aa0*/  LEA R40, P0, R50, R152, 0x1 ;  /* 0x0000009832287211 */ /* 0x000fe200078008ff */
[----:B------:R-:W-:Y:S01]  /*7ab0*/  BSSY B0, `(.L_x_2572) ;  /* 0x0000063000007945 */ /* 0x000fe20003800000 */
[----:B------:R-:W-:Y:S02]  /*7ac0*/  IADD3 R2, P1, R42, 0x80, RZ ;  /* 0x000000802a027810 */ /* 0x000fe40007f3e0ff */
[----:B------:R-:W-:Y:S02]  /*7ad0*/  LEA.HI.X R41, R50, R153, R59, 0x1, P0 ;  /* 0x0000009932297211 */ /* 0x000fe400000f0c3b */
[----:B------:R-:W-:Y:S01]  /*7ae0*/  ISETP.GE.AND P0, PT, R20, UR4, PT ;  /* 0x0000000414007c0c */ /* 0x000fe2000bf06270 */
[----:B------:R-:W-:Y:S02]  /*7af0*/  IMAD.X R3, RZ, RZ, R43, P1 ;  /* 0x000000ffff037224 */ /* 0x000fe400008e062b */
[----:B-----5:R1:W-:Y:S04]  /*7b00*/  STG.E.128 [R40.64], R8 ;  /* 0x0000000828007986 */ /* 0x0203e8000c101d06 */
[----:B------:R1:W5:Y:S06]  /*7b10*/  LDG.E.128 R4, [R42.64+0x80] ;  /* 0x000080062a047981 */ /* 0x00036c000c1e1d00 */
[----:B------:R-:W-:-:S05]  /*7b20*/  @P0 BRA `(.L_x_2573) ;  /* 0x000005b000000947 */ /* 0x000fca0003800000 */
[----:B------:R-:W-:Y:S01]  /*7b30*/  ULEA.HI UR5, UR4, UR4, URZ, 0x1 ;  /* 0x0000000404057291 */ /* 0x000fe2000f8f083f */
[----:B-1----:R-:W-:Y:S01]  /*7b40*/  MOV R8, RZ ;  /* 0x000000ff00087202 */ /* 0x002fe20000000f00 */
        /* <DEDUP_REMOVED lines=9> */
[C---:B------:R-:W-:Y:S02]  /*7be0*/  LEA R2, P0, R9.reuse, R2, 0x1 ;  /* 0x0000000209027211 */ /* 0x040fe400078008ff */
[----:B------:R-:W-:Y:S02]  /*7bf0*/  IADD3 R0, P2, R128, R8, RZ ;  /* 0x0000000880007210 */ /* 0x000fe40007f5e0ff */
[----:B------:R-:W-:Y:S02]  /*7c00*/  LEA.HI.X.SX32 R3, R9, R3, 0x1, P0 ;  /* 0x0000000309037211 */ /* 0x000fe400000f0eff */
[----:B------:R-:W-:Y:S02]  /*7c10*/  LEA R36, P0, R0, R102, 0x1 ;  /* 0x0000006600247211 */ /* 0x000fe400078008ff */
[----:B------:R-:W-:Y:S01]  /*7c20*/  LEA.HI.X.SX32 R8, R8, R115, 0x1, P2 ;  /* 0x0000007308087211 */ /* 0x000fe200010f0eff */
[----:B--2---:R1:W2:Y:S03]  /*7c30*/  LDG.E.128 R12, [R2.64] ;  /* 0x00000006020c7981 */ /* 0x0042a6000c1e1d00 */
[----:B------:R-:W-:Y:S01]  /*7c40*/  LEA.HI.X R37, R0, R103, R8, 0x1, P0 ;  /* 0x0000006700257211 */ /* 0x000fe200000f0c08 */
[----:B------:R-:W-:Y:S01]  /*7c50*/  IMAD.MOV.U32 R0, RZ, RZ, RZ ;  /* 0x000000ffff007224 */ /* 0x000fe200078e00ff */
[----:B------:R-:W-:Y:S04]  /*7c60*/  @P1 IADD3 R0, RZ, -UR5, RZ ;  /* 0x80000005ff001c10 */ /* 0x000fe8000fffe0ff */
[----:B------:R-:W1:Y:S01]  /*7c70*/  LDG.E.128 R36, [R36.64] ;  /* 0x0000000624247981 */ /* 0x000e62000c1e1d00 */
[----:B------:R-:W-:Y:S04]  /*7c80*/  IADD3 R9, P0, R128, R0, RZ ;  /* 0x0000000080097210 */ /* 0x000fe80007f1e0ff */
[----:B------:R-:W-:Y:S02]  /*7c90*/  LEA.HI.X.SX32 R0, R0, R115, 0x1, P0 ;  /* 0x0000007300007211 */ /* 0x000fe400000f0eff */
[C---:B------:R-:W-:Y:S04]  /*7ca0*/  LEA R28, P0, R9.reuse, R104, 0x1 ;  /* 0x00000068091c7211 */ /* 0x040fe800078008ff */
[----:B------:R-:W-:Y:S06]  /*7cb0*/  LEA.HI.X R29, R9, R105, R0, 0x1, P0 ;  /* 0x00000069091d7211 */ /* 0x000fec00000f0c00 */
[----:B---3--:R-:W3:Y:S01]  /*7cc0*/  LDG.E.128 R28, [R28.64] ;  /* 0x000000061c1c7981 */ /* 0x008ee2000c1e1d00 */
[--C-:B-1----:R-:W-:Y:S01]  /*7cd0*/  HADD2.F32 R3, -RZ, R37.reuse.H0_H0 ;  /* 0x20000025ff037230 */ /* 0x102fe20000004100 */
[----:B--2---:R-:W-:Y:S01]  /*7ce0*/  MOV R11, R13 ;  /* 0x0000000d000b7202 */ /* 0x004fe20000000f00 */
[----:B------:R-:W-:Y:S01]  /*7cf0*/  HADD2.F32 R4, -RZ, R37.H1_H1 ;  /* 0x30000025ff047230 */ /* 0x000fe20000004100 */
[----:B------:R-:W-:Y:S01]  /*7d00*/  IMAD.MOV.U32 R10, RZ, RZ, R14 ;  /* 0x000000ffff0a7224 */ /* 0x000fe200078e000e */
        /* <DEDUP_REMOVED lines=27> */
[--C-:B---3--:R-:W-:Y:S01]  /*7ec0*/  HADD2.F32 R12, -RZ, R28.reuse.H1_H1 ;  /* 0x3000001cff0c7230 */ /* 0x108fe20000004100 */
        /* <DEDUP_REMOVED lines=21> */
[----:B------:R-:W-:Y:S01]  /*8020*/  F2FP.PACK_AB R3, R4, R3 ;  /* 0x000000030403723e */ /* 0x000fe200000000ff */
[----:B------:R-:W-:Y:S01]  /*8030*/  HADD2.F32 R28, -RZ, R31.H0_H0 ;  /* 0x2000001fff1c7230 */ /* 0x000fe20000004100 */
[----:B------:R-:W-:Y:S01]  /*8040*/  MOV R4, R0 ;  /* 0x0000000000047202 */ /* 0x000fe20000000f00 */
[----:B------:R-:W-:Y:S01]  /*8050*/  HADD2.F32 R12, -RZ, R33.H0_H0 ;  /* 0x20000021ff0c7230 */ /* 0x000fe20000004100 */
[----:B------:R-:W-:Y:S01]  /*8060*/  FFMA.FTZ R6, R11, R23, R6 ;  /* 0x000000170b067223 */ /* 0x000fe20000010006 */
[----:B------:R-:W-:Y:S02]  /*8070*/  HADD2.F32 R29, -RZ, R31.H1_H1 ;  /* 0x3000001fff1d7230 */ /* 0x000fe40000004100 */
[----:B------:R-:W-:Y:S01]  /*8080*/  HADD2.F32 R13, -RZ, R33.H1_H1 ;  /* 0x30000021ff0d7230 */ /* 0x000fe20000004100 */
[----:B------:R-:W-:Y:S01]  /*8090*/  FFMA.FTZ R7, R12, R28, R7 ;  /* 0x0000001c0c077223 */ /* 0x000fe20000010007 */
[----:B------:R-:W-:Y:S02]  /*80a0*/  F2FP.PACK_AB R6, R6, R5 ;  /* 0x000000050606723e */ /* 0x000fe400000000ff */
[----:B------:R-:W-:Y:S01]  /*80b0*/  MOV R5, R3 ;  /* 0x0000000300057202 */ /* 0x000fe20000000f00 */
[----:B------:R-:W-:Y:S05]  /*80c0*/  FFMA.FTZ R8, R13, R29, R8 ;  /* 0x0000001d0d087223 */ /* 0x000fea0000010008 */
[----:B------:R-:W-:Y:S02]  /*80d0*/  F2FP.PACK_AB R7, R8, R7 ;  /* 0x000000070807723e */ /* 0x000fe400000000ff */
.L_x_2573:
[----:B------:R-:W-:Y:S05]  /*80e0*/  BSYNC B0 ;  /* 0x0000000000007941 */ /* 0x000fea0003800000 */
.L_x_2572:
[----:B-----5:R1:W-:Y:S01]  /*80f0*/  STG.E.128 [R40.64+0x80], R4 ;  /* 0x0000800428007986 */ /* 0x0203e2000c101d06 */
[----:B------:R-:W-:Y:S01]  /*8100*/  ISETP.GE.AND P0, PT, R19, UR4, PT ;  /* 0x0000000413007c0c */ /* 0x000fe2000bf06270 */
[----:B------:R-:W-:Y:S01]  /*8110*/  BSSY B0, `(.L_x_2574) ;  /* 0x000005f000007945 */ /* 0x000fe20003800000 */
[----:B------:R-:W-:Y:S01]  /*8120*/  IADD3 R2, P1, R42, 0x100, RZ ;  /* 0x000001002a027810 */ /* 0x000fe20007f3e0ff */
[----:B-1----:R1:W5:Y:S04]  /*8130*/  LDG.E.128 R8, [R42.64+0x100] ;  /* 0x000100062a087981 */ /* 0x002368000c1e1d00 */
[----:B------:R-:W-:Y:S06]  /*8140*/  IMAD.X R3, RZ, RZ, R43, P1 ;  /* 0x000000ffff037224 */ /* 0x000fec00008e062b */
        /* <DEDUP_REMOVED lines=15> */
[----:B------:R-:W-:Y:S02]  /*8240*/  LEA R36, P0, R0, R102, 0x1 ;  /* 0x0000006600247211 */ /* 0x000fe400078008ff */
        /* <DEDUP_REMOVED lines=75> */
.L_x_2575:
[----:B------:R-:W-:Y:S05]  /*8700*/  BSYNC B0 ;  /* 0x0000000000007941 */ /* 0x000fea0003800000 */
.L_x_2574:
[----:B-----5:R1:W-:Y:S01]  /*8710*/  STG.E.128 [R40.64+0x100], R8 ;  /* 0x0001000828007986 */ /* 0x0203e2000c101d06 */
[----:B------:R-:W-:Y:S01]  /*8720*/  ISETP.GE.AND P0, PT, R18, UR4, PT ;  /* 0x0000000412007c0c */ /* 0x000fe2000bf06270 */
[----:B------:R-:W-:Y:S01]  /*8730*/  BSSY B0, `(.L_x_2576) ;  /* 0x0000060000007945 */ /* 0x000fe20003800000 */
[----:B------:R-:W-:Y:S01]  /*8740*/  IADD3 R2, P1, R42, 0x180, RZ ;  /* 0x000001802a027810 */ /* 0x000fe20007f3e0ff */
[----:B------:R1:W5:Y:S04]  /*8750*/  LDG.E.128 R4, [R42.64+0x180] ;  /* 0x000180062a047981 */ /* 0x000368000c1e1d00 */
[----:B------:R-:W-:Y:S06]  /*8760*/  IMAD.X R3, RZ, RZ, R43, P1 ;  /* 0x000000ffff037224 */ /* 0x000fec00008e062b */
        /* <DEDUP_REMOVED lines=92> */
.L_x_2577:
[----:B------:R-:W-:Y:S05]  /*8d30*/  BSYNC B0 ;  /* 0x0000000000007941 */ /* 0x000fea0003800000 */
.L_x_2576:
[----:B-----5:R1:W-:Y:S02]  /*8d40*/  STG.E.128 [R40.64+0x180], R4 ;  /* 0x0001800428007986 */ /* 0x0203e4000c101d06 */
.L_x_2569:
[----:B------:R-:W-:Y:S05]  /*8d50*/  BSYNC B1 ;  /* 0x0000000000017941 */ /* 0x000fea0003800000 */
.L_x_2568:
[C---:B------:R-:W-:Y:S01]  /*8d60*/  ISETP.GE.AND P0, PT, R67.reuse, R157, PT ;  /* 0x0000009d4300720c */ /* 0x040fe20003f06270 */
[----:B------:R-:W-:Y:S03]  /*8d70*/  BSSY B1, `(.L_x_2578) ;  /* 0x0000190000017945 */ /* 0x000fe60003800000 */
[----:B------:R-:W-:Y:S11]  /*8d80*/  ISETP.GE.AND P0, PT, R67, R155, !P0 ;  /* 0x0000009b4300720c */ /* 0x000ff60004706270 */
[----:B------:R-:W-:Y:S02]  /*8d90*/  @!UPT UIADD3 URZ, URZ, URZ, URZ ;  /* 0x0000003f3f3ff290 */ /* 0x000fe4000fffe03f */
[----:B------:R-:W-:-:S05]  /*8da0*/  @!P0 BRA `(.L_x_2579) ;  /* 0x000018c000008947 */ /* 0x000fca0003800000 */
[C---:B------:R-:W-:Y:S01]  /*8db0*/  LEA R2, P0, R75.reuse, R100, 0x1 ;  /* 0x000000644b027211 */ /* 0x040fe200078008ff */
[----:B------:R-:W-:Y:S03]  /*8dc0*/  BSSY B0, `(.L_x_2580) ;  /* 0x000005f000007945 */ /* 0x000fe60003800000 */
[----:B------:R-:W-:Y:S02]  /*8dd0*/  LEA.HI.X R3, R75, R101, R74, 0x1, P0 ;  /* 0x000000654b037211 */ /* 0x000fe400000f0c4a */
[----:B------:R-:W-:Y:S03]  /*8de0*/  ISETP.GE.AND P0, PT, R24, UR4, PT ;  /* 0x0000000418007c0c */ /* 0x000fe6000bf06270 */
[----:B-1--4-:R1:W5:Y:S10]  /*8df0*/  LDG.E.128 R8, [R2.64] ;  /* 0x0000000602087981 */ /* 0x012374000c1e1d00 */
        /* <DEDUP_REMOVED lines=12> */
[----:B-1----:R-:W-:Y:S02]  /*8ec0*/  LEA R2, P0, R5, R2, 0x1 ;  /* 0x0000000205027211 */ /* 0x002fe400078008ff */
[----:B------:R-:W-:Y:S02]  /*8ed0*/  IADD3 R0, P2, R131, R4, RZ ;  /* 0x0000000483007210 */ /* 0x000fe40007f5e0ff */
[----:B------:R-:W-:Y:S02]  /*8ee0*/  LEA.HI.X.SX32 R3, R5, R3, 0x1, P0 ;  /* 0x0000000305037211 */ /* 0x000fe400000f0eff */
[----:B------:R-:W-:Y:S02]  /*8ef0*/  LEA R36, P0, R0, R102, 0x1 ;  /* 0x0000006600247211 */ /* 0x000fe400078008ff */
[----:B------:R-:W-:Y:S01]  /*8f00*/  LEA.HI.X.SX32 R4, R4, R116, 0x1, P2 ;  /* 0x0000007404047211 */ /* 0x000fe200010f0eff */
[----:B------:R1:W4:Y:S03]  /*8f10*/  LDG.E.128 R12, [R2.64] ;  /* 0x00000006020c7981 */ /* 0x000326000c1e1d00 */
        /* <DEDUP_REMOVED lines=8> */
[----:B---3--:R2:W3:Y:S01]  /*8fa0*/  LDG.E.128 R28, [R4.64] ;  /* 0x00000006041c7981 */ /* 0x0084e2000c1e1d00 */
[--C-:B-1----:R-:W-:Y:S01]  /*8fb0*/  HADD2.F32 R3, -RZ, R37.reuse.H0_H0 ;  /* 0x20000025ff037230 */ /* 0x102fe20000004100 */
[----:B----4-:R-:W-:Y:S01]  /*8fc0*/  IMAD.MOV.U32 R11, RZ, RZ, R13 ;  /* 0x000000ffff0b7224 */ /* 0x010fe200078e000d */
[----:B--2---:R-:W-:Y:S01]  /*8fd0*/  HADD2.F32 R4, -RZ, R37.H1_H1 ;  /* 0x30000025ff047230 */ /* 0x004fe20000004100 */
        /* <DEDUP_REMOVED lines=61> */
.L_x_2581:
[----:B------:R-:W-:Y:S05]  /*93b0*/  BSYNC B0 ;  /* 0x0000000000007941 */ /* 0x000fea0003800000 */
.L_x_2580:
[----:B------:R-:W-:Y:S01]  /*93c0*/  LEA R40, P1, R150, R152, 0x1 ;  /* 0x0000009896287211 */ /* 0x000fe200078208ff */
[----:B------:R-:W-:Y:S01]  /*93d0*/  BSSY B0, `(.L_x_2582) ;  /* 0x0000063000007945 */ /* 0x000fe20003800000 */
[----:B-1----:R-:W-:Y:S02]  /*93e0*/  LEA R2, P0, R78, R100, 0x1 ;  /* 0x000000644e027211 */ /* 0x002fe400078008ff */
[----:B------:R-:W-:Y:S02]  /*93f0*/  LEA.HI.X R41, R150, R153, R76, 0x1, P1 ;  /* 0x0000009996297211 */ /* 0x000fe400008f0c4c */
[----:B------:R-:W-:Y:S02]  /*9400*/  LEA.HI.X R3, R78, R101, R77, 0x1, P0 ;  /* 0x000000654e037211 */ /* 0x000fe400000f0c4d */
[----:B------:R-:W-:Y:S01]  /*9410*/  ISETP.GE.AND P0, PT, R20, UR4, PT ;  /* 0x0000000414007c0c */ /* 0x000fe2000bf06270 */
[----:B-----5:R1:W-:Y:S04]  /*9420*/  STG.E.128 [R40.64], R8 ;  /* 0x0000000828007986 */ /* 0x0203e8000c101d06 */
[----:B------:R1:W5:Y:S08]  /*9430*/  LDG.E.128 R4, [R2.64] ;  /* 0x0000000602047981 */ /* 0x000370000c1e1d00 */
[----:B------:R-:W-:-:S05]  /*9440*/  @P0 BRA `(.L_x_2583) ;  /* 0x000005b000000947 */ /* 0x000fca0003800000 */
[----:B------:R-:W-:Y:S01]  /*9450*/  ULEA.HI UR5, UR4, UR4, URZ, 0x1 ;  /* 0x0000000404057291 */ /* 0x000fe2000f8f083f */
[----:B-1----:R-:W-:Y:S01]  /*9460*/  MOV R9, RZ ;  /* 0x000000ff00097202 */ /* 0x002fe20000000f00 */
[----:B------:R-:W-:Y:S01]  /*9470*/  IMAD.MOV.U32 R11, RZ, RZ, RZ ;  /* 0x000000ffff0b7224 */ /* 0x000fe200078e00ff */
[----:B-----5:R-:W-:Y:S01]  /*9480*/  MOV R16, R4 ;  /* 0x0000000400107202 */ /* 0x020fe20000000f00 */
[----:B------:R-:W-:Y:S01]  /*9490*/  USHF.R.S32.HI UR5, URZ, 0x1, UR5 ;  /* 0x000000013f057899 */ /* 0x000fe20008011405 */
[----:B------:R-:W-:Y:S01]  /*94a0*/  MOV R33, R7 ;  /* 0x0000000700217202 */ /* 0x000fe20000000f00 */
[----:B------:R-:W-:Y:S01]  /*94b0*/  IMAD.MOV.U32 R35, RZ, RZ, R5 ;  /* 0x000000ffff237224 */ /* 0x000fe200078e0005 */
        /* <DEDUP_REMOVED lines=8> */
[C---:B------:R-:W-:Y:S02]  /*9540*/  LEA R36, P0, R0.reuse, R102, 0x1 ;  /* 0x0000006600247211 */ /* 0x040fe400078008ff */
[-C--:B------:R-:W-:Y:S01]  /*9550*/  LEA.HI.X.SX32 R9, R9, R112.reuse, 0x1, P2 ;  /* 0x0000007009097211 */ /* 0x080fe200010f0eff */
[----:B------:R1:W4:Y:S01]  /*9560*/  LDG.E.128 R12, [R2.64] ;  /* 0x00000006020c7981 */ /* 0x000322000c1e1d00 */
[----:B------:R-:W-:Y:S02]  /*9570*/  @P1 IADD3 R11, RZ, -UR5, RZ ;  /* 0x80000005ff0b1c10 */ /* 0x000fe4000fffe0ff */
[----:B------:R-:W-:Y:S02]  /*9580*/  LEA.HI.X R37, R0, R103, R9, 0x1, P0 ;  /* 0x0000006700257211 */ /* 0x000fe400000f0c09 */
[----:B------:R-:W-:Y:S04]  /*9590*/  IADD3 R9, P0, R126, R11, RZ ;  /* 0x0000000b7e097210 */ /* 0x000fe80007f1e0ff */
[----:B------:R-:W1:Y:S01]  /*95a0*/  LDG.E.128 R36, [R36.64] ;  /* 0x0000000624247981 */ /* 0x000e62000c1e1d00 */
[----:B------:R-:W-:Y:S02]  /*95b0*/  LEA.HI.X.SX32 R0, R11, R112, 0x1, P0 ;  /* 0x000000700b007211 */ /* 0x000fe400000f0eff */
[C---:B------:R-:W-:Y:S04]  /*95c0*/  LEA R28, P0, R9.reuse, R104, 0x1 ;  /* 0x00000068091c7211 */ /* 0x040fe800078008ff */
[----:B------:R-:W-:Y:S06]  /*95d0*/  LEA.HI.X R29, R9, R105, R0, 0x1, P0 ;  /* 0x00000069091d7211 */ /* 0x000fec00000f0c00 */
[----:B--2---:R-:W2:Y:S01]  /*95e0*/  LDG.E.128 R28, [R28.64] ;  /* 0x000000061c1c7981 */ /* 0x004ea2000c1e1d00 */
[--C-:B-1----:R-:W-:Y:S01]  /*95f0*/  HADD2.F32 R3, -RZ, R37.reuse.H0_H0 ;  /* 0x20000025ff037230 */ /* 0x102fe20000004100 */
[----:B----4-:R-:W-:Y:S01]  /*9600*/  MOV R11, R13 ;  /* 0x0000000d000b7202 */ /* 0x010fe20000000f00 */
        /* <DEDUP_REMOVED lines=29> */
[--C-:B--2---:R-:W-:Y:S01]  /*97e0*/  HADD2.F32 R12, -RZ, R28.reuse.H1_H1 ;  /* 0x3000001cff0c7230 */ /* 0x104fe20000004100 */
        /* <DEDUP_REMOVED lines=33> */
.L_x_2583:
[----:B------:R-:W-:Y:S05]  /*9a00*/  BSYNC B0 ;  /* 0x0000000000007941 */ /* 0x000fea0003800000 */
.L_x_2582:
[----:B-----5:R4:W-:Y:S01]  /*9a10*/  STG.E.128 [R40.64+0x80], R4 ;  /* 0x0000800428007986 */ /* 0x0209e2000c101d06 */
[C---:B-1----:R-:W-:Y:S01]  /*9a20*/  LEA R2, P0, R80.reuse, R100, 0x1 ;  /* 0x0000006450027211 */ /* 0x042fe200078008ff */
[----:B------:R-:W-:Y:S03]  /*9a30*/  BSSY B0, `(.L_x_2584) ;  /* 0x000005f000007945 */ /* 0x000fe60003800000 */
[----:B------:R-:W-:Y:S02]  /*9a40*/  LEA.HI.X R3, R80, R101, R79, 0x1, P0 ;  /* 0x0000006550037211 */ /* 0x000fe400000f0c4f */
[----:B------:R-:W-:Y:S03]  /*9a50*/  ISETP.GE.AND P0, PT, R19, UR4, PT ;  /* 0x0000000413007c0c */ /* 0x000fe6000bf06270 */
[----:B------:R4:W5:Y:S10]  /*9a60*/  LDG.E.128 R8, [R2.64] ;  /* 0x0000000602087981 */ /* 0x000974000c1e1d00 */
[----:B------:R-:W-:-:S05]  /*9a70*/  @P0 BRA `(.L_x_2585) ;  /* 0x000005a000000947 */ /* 0x000fca0003800000 */
[----:B------:R-:W-:Y:S01]  /*9a80*/  ULEA.HI UR5, UR4, UR4, URZ, 0x1 ;  /* 0x0000000404057291 */ /* 0x000fe2000f8f083f */
[----:B----4-:R-:W-:Y:S01]  /*9a90*/  MOV R5, RZ ;  /* 0x000000ff00057202 */ /* 0x010fe20000000f00 */
[----:B-----5:R-:W-:Y:S01]  /*9aa0*/  IMAD.MOV.U32 R16, RZ, RZ, R8 ;  /* 0x000000ffff107224 */ /* 0x020fe200078e0008 */
[----:B------:R-:W-:Y:S01]  /*9ab0*/  MOV R23, RZ ;  /* 0x000000ff00177202 */ /* 0x000fe20000000f00 */
[----:B------:R-:W-:Y:S01]  /*9ac0*/  USHF.R.S32.HI UR5, URZ, 0x1, UR5 ;  /* 0x000000013f057899 */ /* 0x000fe20008011405 */
[----:B------:R-:W-:Y:S02]  /*9ad0*/  MOV R33, R11 ;  /* 0x0000000b00217202 */ /* 0x000fe40000000f00 */
[----:B------:R-:W-:Y:S02]  /*9ae0*/  MOV R35, R9 ;  /* 0x0000000900237202 */ /* 0x000fe40000000f00 */
[----:B------:R-:W-:Y:S02]  /*9af0*/  MOV R32, R10 ;  /* 0x0000000a00207202 */ /* 0x000fe40000000f00 */
        /* <DEDUP_REMOVED lines=82> */
.L_x_2585:
[----:B------:R-:W-:Y:S05]  /*a020*/  BSYNC B0 ;  /* 0x0000000000007941 */ /* 0x000fea0003800000 */
.L_x_2584:
[----:B-----5:R1:W-:Y:S01]  /*a030*/  STG.E.128 [R40.64+0x100], R8 ;  /* 0x0001000828007986 */ /* 0x0203e2000c101d06 */
[C---:B----4-:R-:W-:Y:S01]  /*a040*/  LEA R2, P0, R82.reuse, R100, 0x1 ;  /* 0x0000006452027211 */ /* 0x050fe200078008ff */
[----:B------:R-:W-:Y:S03]  /*a050*/  BSSY B0, `(.L_x_2586) ;  /* 0x0000060000007945 */ /* 0x000fe60003800000 */
[----:B------:R-:W-:Y:S02]  /*a060*/  LEA.HI.X R3, R82, R101, R81, 0x1, P0 ;  /* 0x0000006552037211 */ /* 0x000fe400000f0c51 */
[----:B------:R-:W-:Y:S03]  /*a070*/  ISETP.GE.AND P0, PT, R18, UR4, PT ;  /* 0x0000000412007c0c */ /* 0x000fe6000bf06270 */
[----:B------:R1:W5:Y:S10]  /*a080*/  LDG.E.128 R4, [R2.64] ;  /* 0x0000000602047981 */ /* 0x000374000c1e1d00 */
        /* <DEDUP_REMOVED lines=92> */
.L_x_2587:
[----:B------:R-:W-:Y:S05]  /*a650*/  BSYNC B0 ;  /* 0x0000000000007941 */ /* 0x000fea0003800000 */
.L_x_2586:
[----:B-----5:R4:W-:Y:S02]  /*a660*/  STG.E.128 [R40.64+0x180], R4 ;  /* 0x0001800428007986 */ /* 0x0209e4000c101d06 */
.L_x_2579:
[----:B------:R-:W-:Y:S05]  /*a670*/  BSYNC B1 ;  /* 0x0000000000017941 */ /* 0x000fea0003800000 */
.L_x_2578:
[C---:B------:R-:W-:Y:S01]  /*a680*/  ISETP.GE.AND P0, PT, R66.reuse, R157, PT ;  /* 0x0000009d4200720c */ /* 0x040fe20003f06270 */
[----:B------:R-:W-:Y:S03]  /*a690*/  BSSY B1, `(.L_x_2588) ;  /* 0x0000193000017945 */ /* 0x000fe60003800000 */
[----:B------:R-:W-:Y:S11]  /*a6a0*/  ISETP.GE.AND P0, PT, R66, R155, !P0 ;  /* 0x0000009b4200720c */ /* 0x000ff60004706270 */
[----:B------:R-:W-:Y:S02]  /*a6b0*/  @!UPT UIADD3 URZ, URZ, URZ, URZ ;  /* 0x0000003f3f3ff290 */ /* 0x000fe4000fffe03f */
[----:B------:R-:W-:-:S05]  /*a6c0*/  @!P0 BRA `(.L_x_2589) ;  /* 0x000018f000008947 */ /* 0x000fca0003800000 */
[----:B-1--4-:R-:W-:Y:S01]  /*a6d0*/  MOV R41, 0x60 ;  /* 0x0000006000297802 */ /* 0x012fe20000000f00 */
[----:B------:R-:W-:Y:S01]  /*a6e0*/  BSSY B0, `(.L_x_2590) ;  /* 0x0000061000007945 */ /* 0x000fe20003800000 */
[----:B------:R-:W-:Y:S03]  /*a6f0*/  ISETP.GE.AND P0, PT, R24, UR4, PT ;  /* 0x0000000418007c0c */ /* 0x000fe6000bf06270 */
[C---:B------:R-:W-:Y:S04]  /*a700*/  IMAD.WIDE.U32 R2, R41.reuse, c[0x0][0x288], R100 ;  /* 0x0000a20029027a25 */ /* 0x040fe800078e0064 */
[----:B------:R-:W-:Y:S05]  /*a710*/  IMAD R0, R41, c[0x0][0x28c], RZ ;  /* 0x0000a30029007a24 */ /* 0x000fea00078e02ff */
[----:B------:R-:W-:Y:S05]  /*a720*/  IADD3 R3, R3, R0, RZ ;  /* 0x0000000003037210 */ /* 0x000fea0007ffe0ff */
[----:B------:R1:W5:Y:S01]  /*a730*/  LDG.E.128 R8, [R2.64] ;  /* 0x0000000602087981 */ /* 0x000362000c1e1d00 */
        /* <DEDUP_REMOVED lines=91> */
.L_x_2591:
[----:B------:R-:W-:Y:S05]  /*acf0*/  BSYNC B0 ;  /* 0x0000000000007941 */ /* 0x000fea0003800000 */
.L_x_2590:
[C---:B-1----:R-:W-:Y:S01]  /*ad00*/  IMAD R3, R41.reuse, c[0x0][0x19c], RZ ;  /* 0x0000670029037a24 */ /* 0x042fe200078e02ff */
[C---:B------:R-:W-:Y:S01]  /*ad10*/  LEA R12, P0, R84.reuse, R100, 0x1 ;  /* 0x00000064540c7211 */ /* 0x040fe200078008ff */
[----:B------:R-:W-:Y:S01]  /*ad20*/  IMAD.WIDE.U32 R40, R41, c[0x0][0x198], R152 ;  /* 0x0000660029287a25 */ /* 0x000fe200078e0098 */
[----:B------:R-:W-:Y:S02]  /*ad30*/  BSSY B0, `(.L_x_2592) ;  /* 0x0000062000007945 */ /* 0x000fe40003800000 */
[----:B------:R-:W-:Y:S02]  /*ad40*/  LEA.HI.X R13, R84, R101, R83, 0x1, P0 ;  /* 0x00000065540d7211 */ /* 0x000fe400000f0c53 */
[----:B------:R-:W-:Y:S02]  /*ad50*/  IADD3 R41, R41, R3, RZ ;  /* 0x0000000329297210 */ /* 0x000fe40007ffe0ff */
[----:B------:R-:W-:Y:S03]  /*ad60*/  ISETP.GE.AND P0, PT, R20, UR4, PT ;  /* 0x0000000414007c0c */ /* 0x000fe6000bf06270 */
[----:B-----5:R1:W-:Y:S04]  /*ad70*/  STG.E.128 [R40.64], R8 ;  /* 0x0000000828007986 */ /* 0x0203e8000c101d06 */
[----:B------:R1:W5:Y:S06]  /*ad80*/  LDG.E.128 R4, [R12.64] ;  /* 0x000000060c047981 */ /* 0x00036c000c1e1d00 */
        /* <DEDUP_REMOVED lines=17> */
[----:B------:R1:W4:Y:S03]  /*aea0*/  LDG.E.128 R12, [R2.64] ;  /* 0x00000006020c7981 */ /* 0x000326000c1e1d00 */
        /* <DEDUP_REMOVED lines=74> */
.L_x_2593:
[----:B------:R-:W-:Y:S05]  /*b350*/  BSYNC B0 ;  /* 0x0000000000007941 */ /* 0x000fea0003800000 */
.L_x_2592:
[----:B-----5:R4:W-:Y:S01]  /*b360*/  STG.E.128 [R40.64+0x80], R4 ;  /* 0x0000800428007986 */ /* 0x0209e2000c101d06 */
[C---:B------:R-:W-:Y:S01]  /*b370*/  LEA R2, P0, R86.reuse, R100, 0x1 ;  /* 0x0000006456027211 */ /* 0x040fe200078008ff */
[----:B------:R-:W-:Y:S03]  /*b380*/  BSSY B0, `(.L_x_2594) ;  /* 0x000005f000007945 */ /* 0x000fe60003800000 */
[----:B------:R-:W-:Y:S02]  /*b390*/  LEA.HI.X R3, R86, R101, R85, 0x1, P0 ;  /* 0x0000006556037211 */ /* 0x000fe400000f0c55 */
[----:B------:R-:W-:Y:S03]  /*b3a0*/  ISETP.GE.AND P0, PT, R19, UR4, PT ;  /* 0x0000000413007c0c */ /* 0x000fe6000bf06270 */
[----:B-1----:R4:W5:Y:S10]  /*b3b0*/  LDG.E.128 R8, [R2.64] ;  /* 0x0000000602087981 */ /* 0x002974000c1e1d00 */
[----:B------:R-:W-:-:S05]  /*b3c0*/  @P0 BRA `(.L_x_2595) ;  /* 0x000005a000000947 */ /* 0x000fca0003800000 */
[----:B------:R-:W-:Y:S01]  /*b3d0*/  ULEA.HI UR5, UR4, UR4, URZ, 0x1 ;  /* 0x0000000404057291 */ /* 0x000fe2000f8f083f */
[----:B----4-:R-:W-:Y:S01]  /*b3e0*/  MOV R4, RZ ;  /* 0x000000ff00047202 */ /* 0x010fe20000000f00 */
        /* <DEDUP_REMOVED lines=88> */
.L_x_2595:
[----:B------:R-:W-:Y:S05]  /*b970*/  BSYNC B0 ;  /* 0x0000000000007941 */ /* 0x000fea0003800000 */
.L_x_2594:
        /* <DEDUP_REMOVED lines=98> */
.L_x_2597:
[----:B------:R-:W-:Y:S05]  /*bfa0*/  BSYNC B0 ;  /* 0x0000000000007941 */ /* 0x000fea0003800000 */
.L_x_2596:
[----:B-----5:R4:W-:Y:S02]  /*bfb0*/  STG.E.128 [R40.64+0x180], R4 ;  /* 0x0001800428007986 */ /* 0x0209e4000c101d06 */
.L_x_2589:
[----:B------:R-:W-:Y:S05]  /*bfc0*/  BSYNC B1 ;  /* 0x0000000000017941 */ /* 0x000fea0003800000 */
.L_x_2588:
[----:B-1----:R-:W-:Y:S01]  /*bfd0*/  IMAD.MOV.U32 R3, RZ, RZ, c[0x0][0x230] ;  /* 0x00008c00ff037624 */ /* 0x002fe200078e00ff */
[----:B------:R-:W-:Y:S03]  /*bfe0*/  ULDC UR4, c[0x0][0x230] ;  /* 0x00008c0000047ab9 */ /* 0x000fe60000000800 */
[----:B------:R-:W-:Y:S05]  /*bff0*/  IMAD.U32 R3, R3, -0x20, RZ ;  /* 0xffffffe003037824 */ /* 0x000fea00078e00ff */
[C---:B------:R-:W-:Y:S02]  /*c000*/  LEA R104, P1, R3.reuse, R104, 0x1 ;  /* 0x0000006803687211 */ /* 0x040fe400078208ff */
[C---:B------:R-:W-:Y:S02]  /*c010*/  LEA R102, P0, R3.reuse, R102, 0x1 ;  /* 0x0000006603667211 */ /* 0x040fe400078008ff */
[C---:B------:R-:W-:Y:S02]  /*c020*/  LEA.HI.X.SX32 R105, R3.reuse, R105, 0x1, P1 ;  /* 0x0000006903697211 */ /* 0x040fe400008f0eff */
[----:B------:R-:W-:Y:S01]  /*c030*/  LEA.HI.X.SX32 R103, R3, R103, 0x1, P0 ;  /* 0x0000006703677211 */ /* 0x000fe200000f0eff */
[----:B------:R-:W-:-:S05]  /*c040*/  BRA `(.L_x_2557) ;  /* 0x0000035000007947 */ /* 0x000fca0003800000 */
.L_x_2547:
[----:B------:R-:W2:Y:S01]  /*c050*/  @P4 LDG.E.128 R32, [R100.64] ;  /* 0x0000000664204981 */ /* 0x000ea2000c1e1d00 */
[C---:B------:R-:W-:Y:S01]  /*c060*/  @P2 LEA R40, P0, R73.reuse, R100, 0x1 ;  /* 0x0000006449282211 */ /* 0x040fe200078008ff */
[----:B------:R-:W-:Y:S03]  /*c070*/  UMOV UR4, URZ ;  /* 0x0000003f00047c82 */ /* 0x000fe60008000000 */
[----:B------:R-:W-:Y:S02]  /*c080*/  @P2 LEA.HI.X R41, R73, R101, R72, 0x1, P0 ;  /* 0x0000006549292211 */ /* 0x000fe400000f0c48 */
[C---:B------:R-:W-:Y:S04]  /*c090*/  @P2 LEA R2, P0, R50.reuse, R152, 0x1 ;  /* 0x0000009832022211 */ /* 0x040fe800078008ff */
[----:B------:R-:W-:Y:S02]  /*c0a0*/  @P2 LEA.HI.X R3, R50, R153, R59, 0x1, P0 ;  /* 0x0000009932032211 */ /* 0x000fe400000f0c3b */
[C---:B------:R-:W-:Y:S04]  /*c0b0*/  ISETP.GE.AND P0, PT, R67.reuse, R157, PT ;  /* 0x0000009d4300720c */ /* 0x040fe80003f06270 */
[----:B------:R-:W-:Y:S11]  /*c0c0*/  ISETP.GE.AND P0, PT, R67, R155, !P0 ;  /* 0x0000009b4300720c */ /* 0x000ff60004706270 */
[----:B------:R-:W-:Y:S02]  /*c0d0*/  @!UPT UIADD3 URZ, URZ, URZ, URZ ;  /* 0x0000003f3f3ff290 */ /* 0x000fe4000fffe03f */
[C---:B------:R-:W-:Y:S04]  /*c0e0*/  @P0 LEA R38, P1, R75.reuse, R100, 0x1 ;  /* 0x000000644b260211 */ /* 0x040fe800078208ff */
[----:B------:R-:W-:Y:S02]  /*c0f0*/  @P0 LEA.HI.X R39, R75, R101, R74, 0x1, P1 ;  /* 0x000000654b270211 */ /* 0x000fe400008f0c4a */
[C---:B----4-:R-:W-:Y:S04]  /*c100*/  @P0 LEA R36, P1, R150.reuse, R152, 0x1 ;  /* 0x0000009896240211 */ /* 0x050fe800078208ff */
[----:B------:R-:W-:Y:S02]  /*c110*/  @P0 LEA.HI.X R37, R150, R153, R76, 0x1, P1 ;  /* 0x0000009996250211 */ /* 0x000fe400008f0c4c */
[C---:B------:R-:W-:Y:S04]  /*c120*/  ISETP.GE.AND P1, PT, R66.reuse, R157, PT ;  /* 0x0000009d4200720c */ /* 0x040fe80003f26270 */
[----:B------:R-:W-:Y:S01]  /*c130*/  ISETP.GE.AND P1, PT, R66, R155, !P1 ;  /* 0x0000009b4200720c */ /* 0x000fe20004f26270 */
[----:B--2---:R-:W-:Y:S04]  /*c140*/  @P4 STG.E.128 [R152.64], R32 ;  /* 0x0000002098004986 */ /* 0x004fe8000c101d06 */
[----:B------:R-:W2:Y:S04]  /*c150*/  @P4 LDG.E.128 R8, [R100.64+0x80] ;  /* 0x0000800664084981 */ /* 0x000ea8000c1e1d00 */
[----:B--2---:R1:W-:Y:S04]  /*c160*/  @P4 STG.E.128 [R152.64+0x80], R8 ;  /* 0x0000800898004986 */ /* 0x0043e8000c101d06 */
[----:B------:R-:W2:Y:S04]  /*c170*/  @P4 LDG.E.128 R4, [R100.64+0x100] ;  /* 0x0001000664044981 */ /* 0x000ea8000c1e1d00 */
[----:B--2---:R2:W-:Y:S04]  /*c180*/  @P4 STG.E.128 [R152.64+0x100], R4 ;  /* 0x0001000498004986 */ /* 0x0045e8000c101d06 */
[----:B------:R-:W3:Y:S04]  /*c190*/  @P4 LDG.E.128 R28, [R100.64+0x180] ;  /* 0x00018006641c4981 */ /* 0x000ee8000c1e1d00 */
[----:B---3--:R3:W-:Y:S04]  /*c1a0*/  @P4 STG.E.128 [R152.64+0x180], R28 ;  /* 0x0001801c98004986 */ /* 0x0087e8000c101d06 */
[----:B------:R-:W4:Y:S04]  /*c1b0*/  @P2 LDG.E.128 R12, [R40.64] ;  /* 0x00000006280c2981 */ /* 0x000f28000c1e1d00 */
[----:B----4-:R-:W-:Y:S04]  /*c1c0*/  @P2 STG.E.128 [R2.64], R12 ;  /* 0x0000000c02002986 */ /* 0x010fe8000c101d06 */
[----:B-1----:R-:W4:Y:S04]  /*c1d0*/  @P2 LDG.E.128 R8, [R40.64+0x80] ;  /* 0x0000800628082981 */ /* 0x002f28000c1e1d00 */
[----:B----4-:R-:W-:Y:S04]  /*c1e0*/  @P2 STG.E.128 [R2.64+0x80], R8 ;  /* 0x0000800802002986 */ /* 0x010fe8000c101d06 */
[----:B--2---:R-:W2:Y:S04]  /*c1f0*/  @P2 LDG.E.128 R4, [R40.64+0x100] ;  /* 0x0001000628042981 */ /* 0x004ea8000c1e1d00 */
[----:B--2---:R-:W-:Y:S04]  /*c200*/  @P2 STG.E.128 [R2.64+0x100], R4 ;  /* 0x0001000402002986 */ /* 0x004fe8000c101d06 */
[----:B------:R-:W2:Y:S04]  /*c210*/  @P2 LDG.E.128 R32, [R40.64+0x180] ;  /* 0x0001800628202981 */ /* 0x000ea8000c1e1d00 */
[----:B--2---:R1:W-:Y:S04]  /*c220*/  @P2 STG.E.128 [R2.64+0x180], R32 ;  /* 0x0001802002002986 */ /* 0x0043e8000c101d06 */
[----:B---3--:R-:W2:Y:S01]  /*c230*/  @P0 LDG.E.128 R28, [R38.64] ;  /* 0x00000006261c0981 */ /* 0x008ea2000c1e1d00 */
[----:B-1----:R-:W-:Y:S04]  /*c240*/  @P1 IMAD.MOV.U32 R3, RZ, RZ, 0x60 ;  /* 0x00000060ff031424 */ /* 0x002fe800078e00ff */
[C---:B------:R-:W-:Y:S04]  /*c250*/  @P1 IMAD.WIDE.U32 R32, R3.reuse, c[0x0][0x288], R100 ;  /* 0x0000a20003201a25 */ /* 0x040fe800078e0064 */
[----:B------:R-:W-:Y:S04]  /*c260*/  @P1 IMAD R0, R3, c[0x0][0x28c], RZ ;  /* 0x0000a30003001a24 */ /* 0x000fe800078e02ff */
[----:B------:R-:W-:Y:S02]  /*c270*/  @P1 IMAD.IADD R33, R33, 0x1, R0 ;  /* 0x0000000121211824 */ /* 0x000fe400078e0200 */
[C---:B------:R-:W-:Y:S02]  /*c280*/  @P1 IMAD R0, R3.reuse, c[0x0][0x19c], RZ ;  /* 0x0000670003001a24 */ /* 0x040fe400078e02ff */
[----:B------:R-:W-:Y:S04]  /*c290*/  @P1 IMAD.WIDE.U32 R2, R3, c[0x0][0x198], R152 ;  /* 0x0000660003021a25 */ /* 0x000fe800078e0098 */
[----:B------:R-:W-:Y:S01]  /*c2a0*/  @P1 IMAD.IADD R3, R3, 0x1, R0 ;  /* 0x0000000103031824 */ /* 0x000fe200078e0200 */
[----:B--2---:R1:W-:Y:S04]  /*c2b0*/  @P0 STG.E.128 [R36.64], R28 ;  /* 0x0000001c24000986 */ /* 0x0043e8000c101d06 */
[----:B------:R-:W2:Y:S04]  /*c2c0*/  @P0 LDG.E.128 R12, [R38.64+0x80] ;  /* 0x00008006260c0981 */ /* 0x000ea8000c1e1d00 */
[----:B--2---:R2:W-:Y:S04]  /*c2d0*/  @P0 STG.E.128 [R36.64+0x80], R12 ;  /* 0x0000800c24000986 */ /* 0x0045e8000c101d06 */
[----:B------:R-:W3:Y:S04]  /*c2e0*/  @P0 LDG.E.128 R8, [R38.64+0x100] ;  /* 0x0001000626080981 */ /* 0x000ee8000c1e1d00 */
[----:B---3--:R3:W-:Y:S04]  /*c2f0*/  @P0 STG.E.128 [R36.64+0x100], R8 ;  /* 0x0001000824000986 */ /* 0x0087e8000c101d06 */
[----:B------:R-:W4:Y:S04]  /*c300*/  @P0 LDG.E.128 R4, [R38.64+0x180] ;  /* 0x0001800626040981 */ /* 0x000f28000c1e1d00 */
[----:B----4-:R4:W-:Y:S04]  /*c310*/  @P0 STG.E.128 [R36.64+0x180], R4 ;  /* 0x0001800424000986 */ /* 0x0109e8000c101d06 */
[----:B-1----:R-:W5:Y:S04]  /*c320*/  @P1 LDG.E.128 R28, [R32.64] ;  /* 0x00000006201c1981 */ /* 0x002f68000c1e1d00 */
[----:B-----5:R1:W-:Y:S04]  /*c330*/  @P1 STG.E.128 [R2.64], R28 ;  /* 0x0000001c02001986 */ /* 0x0203e8000c101d06 */
[----:B--2---:R-:W2:Y:S04]  /*c340*/  @P1 LDG.E.128 R12, [R32.64+0x80] ;  /* 0x00008006200c1981 */ /* 0x004ea8000c1e1d00 */
[----:B--2---:R1:W-:Y:S04]  /*c350*/  @P1 STG.E.128 [R2.64+0x80], R12 ;  /* 0x0000800c02001986 */ /* 0x0043e8000c101d06 */
[----:B---3--:R-:W2:Y:S04]  /*c360*/  @P1 LDG.E.128 R8, [R32.64+0x100] ;  /* 0x0001000620081981 */ /* 0x008ea8000c1e1d00 */
[----:B--2---:R1:W-:Y:S04]  /*c370*/  @P1 STG.E.128 [R2.64+0x100], R8 ;  /* 0x0001000802001986 */ /* 0x0043e8000c101d06 */
[----:B----4-:R-:W2:Y:S04]  /*c380*/  @P1 LDG.E.128 R4, [R32.64+0x180] ;  /* 0x0001800620041981 */ /* 0x010ea8000c1e1d00 */
[----:B--2---:R1:W-:Y:S02]  /*c390*/  @P1 STG.E.128 [R2.64+0x180], R4 ;  /* 0x0001800402001986 */ /* 0x0043e4000c101d06 */
.L_x_2557:
[----:B------:R-:W-:Y:S04]  /*c3a0*/  IMAD.MOV.U32 R0, RZ, RZ, c[0x0][0x288] ;  /* 0x0000a200ff007624 */ /* 0x000fe800078e00ff */
[----:B-1----:R-:W-:Y:S05]  /*c3b0*/  IMAD.U32 R3, R0, -0x40, RZ ;  /* 0xffffffc000037824 */ /* 0x002fea00078e00ff */
[C---:B--234-:R-:W-:Y:S04]  /*c3c0*/  LEA R100, P0, R3.reuse, R100, 0x1 ;  /* 0x0000006403647211 */ /* 0x05cfe800078008ff */
[----:B------:R-:W-:Y:S01]  /*c3d0*/  LEA.HI.X.SX32 R101, R3, R101, 0x1, P0 ;  /* 0x0000006503657211 */ /* 0x000fe200000f0eff */
[----:B------:R-:W-:-:S05]  /*c3e0*/  @!P3 BRA `(.L_x_2598) ;  /* 0x000004b00000b947 */ /* 0x000fca0003800000 */
[----:B------:R-:W-:Y:S04]  /*c3f0*/  IADD3 R0, R17, -0x1, RZ ;  /* 0xffffffff11007810 */ /* 0x000fe80007ffe0ff */
[----:B------:R-:W-:Y:S11]  /*c400*/  ISETP.GT.AND P0, PT, R0, R69, PT ;  /* 0x000000450000720c */ /* 0x000ff60003f04270 */
[----:B------:R-:W-:Y:S02]  /*c410*/  @!UPT UIADD3 URZ, URZ, URZ, URZ ;  /* 0x0000003f3f3ff290 */ /* 0x000fe4000fffe03f */
[----:B------:R-:W-:-:S05]  /*c420*/  @!P0 BRA `(.L_x_2599) ;  /* 0x000004f000008947 */ /* 0x000fca0003800000 */
[----:B------:R-:W-:Y:S01]  /*c430*/  IMAD.MOV.U32 R8, RZ, RZ, RZ ;  /* 0x000000ffff087224 */ /* 0x000fe200078e00ff */
[----:B------:R-:W-:Y:S02]  /*c440*/  IABS R3, c[0x0][0x2d0] ;  /* 0x0000b40000037a13 */ /* 0x000fe40000000000 */
[----:B------:R-:W-:Y:S02]  /*c450*/  IABS R7, R21 ;  /* 0x0000001500077213 */ /* 0x000fe40000000000 */
[----:B------:R-:W1:Y:S10]  /*c460*/  I2F.RP R6, R3 ;  /* 0x0000000300067306 */ /* 0x000e740000209400 */
[----:B-1----:R-:W1:Y:S02]  /*c470*/  MUFU.RCP R0, R6 ;  /* 0x0000000600007308 */ /* 0x002e640000001000 */
[----:B-1----:R-:W-:Y:S02]  /*c480*/  IADD3 R2, R0, 0xffffffe, RZ ;  /* 0x0ffffffe00027810 */ /* 0x002fe40007ffe0ff */
[----:B------:R-:W-:Y:S06]  /*c490*/  IADD3 R0, R22, -0x80, RZ ;  /* 0xffffff8016007810 */ /* 0x000fec0007ffe0ff */
[----:B------:R-:W1:Y:S01]  /*c4a0*/  F2I.FTZ.U32.TRUNC.NTZ R9, R2 ;  /* 0x0000000200097305 */ /* 0x000e62000021f000 */
[----:B------:R-:W-:Y:S01]  /*c4b0*/  IABS R5, R0 ;  /* 0x0000000000057213 */ /* 0x000fe20000000000 */
[--C-:B-1----:R-:W-:Y:S04]  /*c4c0*/  IMAD.MOV R4, RZ, RZ, -R9.reuse ;  /* 0x000000ffff047224 */ /* 0x102fe800078e0a09 */
        /* <DEDUP_REMOVED lines=10> */
[----:B------:R-:W-:Y:S01]  /*c570*/  @!P0 IADD3 R2, R2, 0x1, RZ ;  /* 0x0000000102028810 */ /* 0x000fe20007ffe0ff */
[----:B------:R-:W-:Y:S01]  /*c580*/  @!P0 IMAD.IADD R5, R5, 0x1, -R3 ;  /* 0x0000000105058824 */ /* 0x000fe200078e0a03 */
[-C--:B------:R-:W-:Y:S02]  /*c590*/  @!P4 IADD3 R7, R7, -R3.reuse, RZ ;  /* 0x800000030707c210 */ /* 0x080fe40007ffe0ff */
[----:B------:R-:W-:Y:S02]  /*c5a0*/  @!P4 IADD3 R4, R4, 0x1, RZ ;  /* 0x000000010404c810 */ /* 0x000fe40007ffe0ff */
[-C--:B------:R-:W-:Y:S02]  /*c5b0*/  ISETP.GE.U32.AND P5, PT, R5, R3.reuse, PT ;  /* 0x000000030500720c */ /* 0x080fe40003fa6070 */
[----:B------:R-:W-:Y:S02]  /*c5c0*/  ISETP.GE.U32.AND P6, PT, R7, R3, PT ;  /* 0x000000030700720c */ /* 0x000fe40003fc6070 */
[----:B------:R-:W-:Y:S02]  /*c5d0*/  LOP3.LUT R5, R21, c[0x0][0x2d0], RZ, 0x3c, !PT ;  /* 0x0000b40015057a12 */ /* 0x000fe400078e3cff */
[C---:B------:R-:W-:Y:S01]  /*c5e0*/  LOP3.LUT R3, R0.reuse, c[0x0][0x2d0], RZ, 0x3c, !PT ;  /* 0x0000b40000037a12 */ /* 0x040fe200078e3cff */
[----:B------:R-:W-:Y:S01]  /*c5f0*/  IMAD.IADD R0, R0, 0x1, -R21 ;  /* 0x0000000100007824 */ /* 0x000fe200078e0a15 */
[----:B------:R-:W-:Y:S02]  /*c600*/  ISETP.GE.AND P2, PT, R5, RZ, PT ;  /* 0x000000ff0500720c */ /* 0x000fe40003f46270 */
[----:B------:R-:W-:Y:S02]  /*c610*/  ISETP.GE.AND P1, PT, R3, RZ, PT ;  /* 0x000000ff0300720c */ /* 0x000fe40003f26270 */
[----:B------:R-:W-:Y:S02]  /*c620*/  ISETP.NE.AND P0, PT, RZ, c[0x0][0x2d0], PT ;  /* 0x0000b400ff007a0c */ /* 0x000fe40003f05270 */
[----:B------:R-:W-:Y:S02]  /*c630*/  @P5 IADD3 R2, R2, 0x1, RZ ;  /* 0x0000000102025810 */ /* 0x000fe40007ffe0ff */
[----:B------:R-:W-:Y:S02]  /*c640*/  @P6 IADD3 R4, R4, 0x1, RZ ;  /* 0x0000000104046810 */ /* 0x000fe40007ffe0ff */
[----:B------:R-:W-:Y:S03]  /*c650*/  LOP3.LUT R3, RZ, c[0x0][0x2d0], RZ, 0x33, !PT ;  /* 0x0000b400ff037a12 */ /* 0x000fe600078e33ff */
[----:B------:R-:W-:Y:S02]  /*c660*/  @!P2 IMAD.MOV R4, RZ, RZ, -R4 ;  /* 0x000000ffff04a224 */ /* 0x000fe400078e0a04 */
[----:B------:R-:W-:Y:S05]  /*c670*/  @!P1 IMAD.MOV R2, RZ, RZ, -R2 ;  /* 0x000000ffff029224 */ /* 0x000fea00078e0a02 */
[C---:B------:R-:W-:Y:S02]  /*c680*/  SEL R2, R3.reuse, R2, !P0 ;  /* 0x0000000203027207 */ /* 0x040fe40004000000 */
[----:B------:R-:W-:Y:S02]  /*c690*/  SEL R3, R3, R4, !P0 ;  /* 0x0000000403037207 */ /* 0x000fe40004000000 */
[CC--:B------:R-:W-:Y:S02]  /*c6a0*/  LEA R12, P1, R2.reuse, R238.reuse, 0x2 ;  /* 0x000000ee020c7211 */ /* 0x0c0fe400078210ff */
[C---:B------:R-:W-:Y:S02]  /*c6b0*/  LEA R10, P0, R3.reuse, R238, 0x2 ;  /* 0x000000ee030a7211 */ /* 0x040fe400078010ff */
[-C--:B------:R-:W-:Y:S02]  /*c6c0*/  LEA.HI.X.SX32 R13, R2, R239.reuse, 0x2, P1 ;  /* 0x000000ef020d7211 */ /* 0x080fe400008f16ff */
[C---:B------:R-:W-:Y:S02]  /*c6d0*/  LEA.HI.X.SX32 R11, R3.reuse, R239, 0x2, P0 ;  /* 0x000000ef030b7211 */ /* 0x040fe400000f16ff */
[----:B------:R-:W-:Y:S01]  /*c6e0*/  IADD3 R3, R3, -R2, RZ ;  /* 0x8000000203037210 */ /* 0x000fe20007ffe0ff */
[----:B------:R-:W2:Y:S04]  /*c6f0*/  LDG.E R4, [R12.64] ;  /* 0x000000060c047981 */ /* 0x000ea8000c1e1900 */
[----:B------:R-:W-:Y:S01]  /*c700*/  IMAD R0, R3, c[0x0][0x2d0], R0 ;  /* 0x0000b40003007a24 */ /* 0x000fe200078e0200 */
[----:B------:R1:W2:Y:S04]  /*c710*/  LDG.E R5, [R10.64] ;  /* 0x000000060a057981 */ /* 0x0002a8000c1e1900 */
[----:B------:R-:W-:Y:S01]  /*c720*/  SHF.R.S32.HI R3, RZ, 0x1f, R0 ;  /* 0x0000001fff037819 */ /* 0x000fe20000011400 */
[----:B-1----:R-:W-:Y:S04]  /*c730*/  IMAD.WIDE.U32 R10, R0, c[0x0][0x1a0], RZ ;  /* 0x00006800000a7a25 */ /* 0x002fe800078e00ff */
[----:B--2---:R-:W-:Y:S02]  /*c740*/  IMAD.IADD R4, R4, 0x1, -R5 ;  /* 0x0000000104047824 */ /* 0x004fe400078e0a05 */
[C---:B------:R-:W-:Y:S02]  /*c750*/  IMAD R5, R3.reuse, c[0x0][0x1a0], RZ ;  /* 0x0000680003057a24 */ /* 0x040fe400078e02ff */
[----:B------:R-:W-:Y:S01]  /*c760*/  IMAD.WIDE.U32 R8, R4, c[0x0][0x180], RZ ;  /* 0x0000600004087a25 */ /* 0x000fe200078e00ff */
[----:B------:R-:W-:Y:S03]  /*c770*/  SHF.R.S32.HI R6, RZ, 0x1f, R4 ;  /* 0x0000001fff067819 */ /* 0x000fe60000011404 */
[----:B------:R-:W-:Y:S02]  /*c780*/  IMAD R5, R0, c[0x0][0x1a4], R5 ;  /* 0x0000690000057a24 */ /* 0x000fe400078e0205 */
[----:B------:R-:W-:Y:S02]  /*c790*/  IMAD R2, R6, c[0x0][0x180], RZ ;  /* 0x0000600006027a24 */ /* 0x000fe400078e02ff */
[----:B------:R-:W-:Y:S02]  /*c7a0*/  IMAD R3, R3, c[0x0][0x198], RZ ;  /* 0x0000660003037a24 */ /* 0x000fe400078e02ff */
[----:B------:R-:W-:Y:S02]  /*c7b0*/  IMAD R2, R4, c[0x0][0x184], R2 ;  /* 0x0000610004027a24 */ /* 0x000fe400078e0202 */
[----:B------:R-:W-:Y:S02]  /*c7c0*/  IMAD.IADD R11, R11, 0x1, R5 ;  /* 0x000000010b0b7824 */ /* 0x000fe400078e0205 */
[----:B------:R-:W-:Y:S02]  /*c7d0*/  IMAD.IADD R9, R9, 0x1, R2 ;  /* 0x0000000109097824 */ /* 0x000fe400078e0202 */
[----:B------:R-:W-:Y:S02]  /*c7e0*/  IMAD R5, R6, c[0x0][0x188], RZ ;  /* 0x0000620006057a24 */ /* 0x000fe400078e02ff */
[C---:B------:R-:W-:Y:S02]  /*c7f0*/  IMAD R3, R0.reuse, c[0x0][0x19c], R3 ;  /* 0x0000670000037a24 */ /* 0x040fe400078e0203 */
[----:B------:R-:W-:Y:S04]  /*c800*/  IMAD.WIDE.U32 R8, R0, c[0x0][0x198], R8 ;  /* 0x0000660000087a25 */ /* 0x000fe800078e0008 */
[----:B------:R-:W-:Y:S01]  /*c810*/  IMAD.WIDE.U32 R10, R4, c[0x0][0x188], R10 ;  /* 0x00006200040a7a25 */ /* 0x000fe200078e000a */
[----:B------:R-:W-:Y:S02]  /*c820*/  IADD3 R3, R9, R3, RZ ;  /* 0x0000000309037210 */ /* 0x000fe40007ffe0ff */
[----:B------:R-:W-:Y:S01]  /*c830*/  LEA R152, P0, R8, R152, 0x1 ;  /* 0x0000009808987211 */ /* 0x000fe200078008ff */
[----:B------:R-:W-:Y:S01]  /*c840*/  IMAD R5, R4, c[0x0][0x18c], R5 ;  /* 0x0000630004057a24 */ /* 0x000fe200078e0205 */
[----:B------:R-:W-:Y:S02]  /*c850*/  LEA R96, P1, R10, R96, 0x1 ;  /* 0x000000600a607211 */ /* 0x000fe400078208ff */
[----:B------:R-:W-:Y:S01]  /*c860*/  LEA.HI.X R153, R8, R153, R3, 0x1, P0 ;  /* 0x0000009908997211 */ /* 0x000fe200000f0c03 */
[----:B------:R-:W-:Y:S05]  /*c870*/  IMAD.IADD R0, R11, 0x1, R5 ;  /* 0x000000010b007824 */ /* 0x000fea00078e0205 */
[----:B------:R-:W-:Y:S01]  /*c880*/  LEA.HI.X R97, R10, R97, R0, 0x1, P1 ;  /* 0x000000610a617211 */ /* 0x000fe200008f0c00 */
[----:B------:R-:W-:-:S05]  /*c890*/  BRA `(.L_x_2599) ;  /* 0x0000008000007947 */ /* 0x000fca0003800000 */
.L_x_2598:
[----:B------:R-:W-:Y:S02]  /*c8a0*/  IMAD.MOV.U32 R3, RZ, RZ, c[0x0][0x198] ;  /* 0x00006600ff037624 */ /* 0x000fe400078e00ff */
[----:B------:R-:W-:Y:S02]  /*c8b0*/  IMAD.MOV.U32 R5, RZ, RZ, c[0x0][0x1a0] ;  /* 0x00006800ff057624 */ /* 0x000fe400078e00ff */
[----:B------:R-:W-:Y:S02]  /*c8c0*/  IMAD.U32 R3, R3, -0x40, RZ ;  /* 0xffffffc003037824 */ /* 0x000fe400078e00ff */
[----:B------:R-:W-:Y:S03]  /*c8d0*/  IMAD.U32 R5, R5, -0x40, RZ ;  /* 0xffffffc005057824 */ /* 0x000fe600078e00ff */
[----:B------:R-:W-:Y:S02]  /*c8e0*/  LEA R152, P0, R3, R152, 0x1 ;  /* 0x0000009803987211 */ /* 0x000fe400078008ff */
[----:B------:R-:W-:Y:S02]  /*c8f0*/  LEA R96, P1, R5, R96, 0x1 ;  /* 0x0000006005607211 */ /* 0x000fe400078208ff */
[----:B------:R-:W-:Y:S02]  /*c900*/  LEA.HI.X.SX32 R153, R3, R153, 0x1, P0 ;  /* 0x0000009903997211 */ /* 0x000fe400000f0eff */
[----:B------:R-:W-:Y:S02]  /*c910*/  LEA.HI.X.SX32 R97, R5, R97, 0x1, P1 ;  /* 0x0000006105617211 */ /* 0x000fe400008f0eff */
.L_x_2599:
[----:B------:R-:W-:Y:S04]  /*c920*/  IADD3 R17, R17, -0x1, RZ ;  /* 0xffffffff11117810 */ /* 0x000fe80007ffe0ff */
[----:B------:R-:W-:Y:S11]  /*c930*/  ISETP.GT.AND P0, PT, R17, R69, PT ;  /* 0x000000451100720c */ /* 0x000ff60003f04270 */
[----:B------:R-:W-:Y:S02]  /*c940*/  @!UPT UIADD3 URZ, URZ, URZ, URZ ;  /* 0x0000003f3f3ff290 */ /* 0x000fe4000fffe03f */
[----:B------:R-:W-:-:S05]  /*c950*/  @P0 BRA `(.L_x_2600) ;  /* 0xffff5b1000000947 */ /* 0x000fca000383ffff */
.L_x_2546:
[----:B-1----:R-:W-:Y:S01]  /*c960*/  BAR.SYNC.DEFER_BLOCKING 0x0 ;  /* 0x0000000000007b1d */ /* 0x002fe20000010000 */
[----:B------:R-:W-:Y:S01]  /*c970*/  ISETP.NE.AND P0, PT, RZ, c[0x0][0x230], PT ;  /* 0x00008c00ff007a0c */ /* 0x000fe20003f05270 */
[----:B------:R-:W-:Y:S01]  /*c980*/  IMAD.MOV.U32 R3, RZ, RZ, c[0x0][0x190] ;  /* 0x00006400ff037624 */ /* 0x000fe200078e00ff */
[----:B------:R-:W-:Y:S01]  /*c990*/  SHF.L.U32 R237, R138, 0x1, RZ ;  /* 0x000000018aed7819 */ /* 0x000fe200000006ff */
[----:B------:R-:W-:Y:S02]  /*c9a0*/  IMAD.MOV.U32 R0, RZ, RZ, 0x4 ;  /* 0x00000004ff007424 */ /* 0x000fe400078e00ff */
[----:B------:R-:W-:Y:S01]  /*c9b0*/  BSSY B2, `(.L_x_2601) ;  /* 0x0000910000027945 */ /* 0x000fe20003800000 */
[C---:B------:R-:W-:Y:S02]  /*c9c0*/  IMAD.SHL.U32 R9, R3.reuse, 0x10, RZ ;  /* 0x0000001003097824 */ /* 0x040fe400078e00ff */
[----:B------:R-:W-:-:S05]  /*c9d0*/  SHF.L.U64.HI R5, R3, R0, c[0x0][0x194] ;  /* 0x0000650003057619 */ /* 0x000fca0000010200 */
[----:B------:R-:W-:Y:S05]  /*c9e0*/  @!P0 BRA `(.L_x_2602) ;  /* 0x00008de000008947 */ /* 0x000fea0003800000 */
[----:B------:R-:W-:Y:S01]  /*c9f0*/  ISETP.NE.U32.AND P0, PT, RZ, c[0x0][0x250], PT ;  /* 0x00009400ff007a0c */ /* 0x000fe20003f05070 */
[----:B------:R-:W-:-:S03]  /*ca00*/  IMAD.MOV.U32 R7, RZ, RZ, RZ ;  /* 0x000000ffff077224 */ /* 0x000fc600078e00ff */
[----:B------:R-:W-:-:S13]  /*ca10*/  ISETP.NE.AND.EX P0, PT, RZ, c[0x0][0x254], PT, P0 ;  /* 0x00009500ff007a0c */ /* 0x000fda0003f05300 */
[----:B------:R-:W2:Y:S01]  /*ca20*/  @P0 LDG.E R7, [R146.64] ;  /* 0x0000000692070981 */ /* 0x000ea2000c1e1900 */
[-C--:B------:R-:W-:Y:S01]  /*ca30*/  IADD3 R4, P1, R9, R144.reuse, RZ ;  /* 0x0000009009047210 */ /* 0x080fe20007f3e0ff */
[----:B------:R-:W-:Y:S01]  /*ca40*/  IMAD.MOV.U32 R0, RZ, RZ, c[0x0][0x194] ;  /* 0x00006500ff007624 */ /* 0x000fe200078e00ff */
[----:B------:R-:W-:Y:S01]  /*ca50*/  LEA R2, P0, R3, R144, 0x5 ;  /* 0x0000009003027211 */ /* 0x000fe200078028ff */
[----:B------:R-:W-:Y:S01]  /*ca60*/  ULDC.U8 UR4, c[0x0][0x313] ;  /* 0x0000c4c000047ab9 */ /* 0x000fe20000000000 */
[----:B------:R-:W-:Y:S01]  /*ca70*/  LEA R14, P2, R144, c[0x0][0x160], 0x1 ;  /* 0x00005800900e7a11 */ /* 0x000fe200078408ff */
[--C-:B------:R-:W-:Y:S01]  /*ca80*/  IMAD.X R9, R5, 0x1, R139.reuse, P1 ;  /* 0x0000000105097824 */ /* 0x100fe200008e068b */
[C---:B------:R-:W-:Y:S01]  /*ca90*/  LEA.HI.X R5, R3.reuse, R139, R0, 0x5, P0 ;  /* 0x0000008b03057211 */ /* 0x040fe200000f2c00 */
[----:B------:R-:W-:Y:S01]  /*caa0*/  IMAD.MOV.U32 R138, RZ, RZ, R144 ;  /* 0x000000ffff8a7224 */ /* 0x000fe200078e0090 */
[----:B------:R-:W-:Y:S02]  /*cab0*/  LEA R18, P0, R4, c[0x0][0x160], 0x1 ;  /* 0x0000580004127a11 */ /* 0x000fe400078008ff */
[--C-:B------:R-:W-:Y:S01]  /*cac0*/  LEA.HI.X R15, R144, c[0x0][0x164], R139.reuse, 0x1, P2 ;  /* 0x00005900900f7a11 */ /* 0x100fe200010f0c8b */
[----:B------:R-:W-:Y:S01]  /*cad0*/  IMAD.WIDE.U32 R138, R3, 0x30, R138 ;  /* 0x00000030038a7825 */ /* 0x000fe200078e008a */
[----:B------:R-:W-:-:S02]  /*cae0*/  LEA.HI.X R19, R4, c[0x0][0x164], R9, 0x1, P0 ;  /* 0x0000590004137a11 */ /* 0x000fc400000f0c09 */
[----:B------:R-:W-:Y:S01]  /*caf0*/  ISETP.NE.AND P0, PT, RZ, UR4, PT ;  /* 0x00000004ff007c0c */ /* 0x000fe2000bf05270 */
[----:B------:R-:W-:Y:S01]  /*cb00*/  IMAD.IADD R3, R235, 0x1, -R62 ;  /* 0x00000001eb037824 */ /* 0x000fe200078e0a3e */
[----:B------:R-:W-:Y:S01]  /*cb10*/  LEA R16, P4, R2, c[0x0][0x160], 0x1 ;  /* 0x0000580002107a11 */ /* 0x000fe200078808ff */
[----:B------:R-:W-:Y:S01]  /*cb20*/  IMAD R9, R0, 0x30, RZ ;  /* 0x0000003000097824 */ /* 0x000fe200078e02ff */
[----:B------:R-:W-:Y:S02]  /*cb30*/  LEA R12, P2, R138, c[0x0][0x160], 0x1 ;  /* 0x000058008a0c7a11 */ /* 0x000fe400078408ff */
[----:B------:R-:W-:Y:S01]  /*cb40*/  ISETP.GE.AND P1, PT, R142, R3, PT ;  /* 0x000000038e00720c */ /* 0x000fe20003f26270 */
[----:B------:R-:W-:Y:S01]  /*cb50*/  IMAD.IADD R4, R139, 0x1, R9 ;  /* 0x000000018b047824 */ /* 0x000fe200078e0209 */
[----:B------:R-:W-:Y:S02]  /*cb60*/  LEA.HI.X R17, R2, c[0x0][0x164], R5, 0x1, P4 ;  /* 0x0000590002117a11 */ /* 0x000fe400020f0c05 */
[----:B------:R-:W-:-:S02]  /*cb70*/  ISETP.GT.AND P1, PT, R58, -0x8, !P1 ;  /* 0xfffffff83a00780c */ /* 0x000fc40004f24270 */
[----:B------:R-:W-:Y:S02]  /*cb80*/  LEA.HI.X R13, R138, c[0x0][0x164], R4, 0x1, P2 ;  /* 0x000059008a0d7a11 */ /* 0x000fe400010f0c04 */
[----:B--2---:R-:W-:-:S05]  /*cb90*/  IADD3 R70, R7, R70, R62 ;  /* 0x0000004607467210 */ /* 0x004fca0007ffe03e */
[----:B------:R-:W-:-:S05]  /*cba0*/  IMAD R7, R135, R70, RZ ;  /* 0x0000004687077224 */ /* 0x000fca00078e02ff */
[-C--:B------:R-:W-:Y:S02]  /*cbb0*/  IADD3 R8, P6, R132, R7.reuse, RZ ;  /* 0x0000000784087210 */ /* 0x080fe40007fde0ff */
[----:B------:R-:W-:Y:S02]  /*cbc0*/  IADD3 R0, P5, R130, R7, RZ ;  /* 0x0000000782007210 */ /* 0x000fe40007fbe0ff */
[----:B------:R-:W-:-:S05]  /*cbd0*/  SHF.R.S32.HI R7, RZ, 0x1f, R7 ;  /* 0x0000001fff077819 */ /* 0x000fca0000011407 */
[--C-:B------:R-:W-:Y:S02]  /*cbe0*/  IMAD.X R9, R119, 0x1, R7.reuse, P6 ;  /* 0x0000000177097824 */ /* 0x100fe400030e0607 */
[----:B------:R-:W-:Y:S01]  /*cbf0*/  IMAD.X R2, R118, 0x1, R7, P5 ;  /* 0x0000000176027824 */ /* 0x000fe200028e0607 */
[----:B------:R-:W-:Y:S05]  /*cc00*/  @!P0 BRA `(.L_x_2603) ;  /* 0x0000313000008947 */ /* 0x000fea0003800000 */
[----:B------:R-:W-:Y:S01]  /*cc10*/  BSSY B1, `(.L_x_2604) ;  /* 0x00000c0000017945 */ /* 0x000fe20003800000 */
[----:B------:R-:W-:Y:S05]  /*cc20*/  @!P1 BRA `(.L_x_2605) ;  /* 0x00000be000009947 */ /* 0x000fea0003800000 */
[----:B------:R1:W5:Y:S01]  /*cc30*/  LDG.E.128 R20, [R14.64] ;  /* 0x000000060e147981 */ /* 0x000362000c1e1d00 */
[----:B------:R-:W-:Y:S01]  /*cc40*/  ISETP.GE.AND P2, PT, R24, c[0x0][0x230], PT ;  /* 0x00008c0018007a0c */ /* 0x000fe20003f46270 */
[C---:B------:R-:W-:Y:S01]  /*cc50*/  IMAD.SHL.U32 R26, R8.reuse, 0x2, RZ ;  /* 0x00000002081a7824 */ /* 0x040fe200078e00ff */
[----:B------:R-:W-:Y:S01]  /*cc60*/  SHF.L.U64.HI R0, R8, 0x1, R9 ;  /* 0x0000000108007819 */ /* 0x000fe20000010209 */
[----:B------:R-:W-:Y:S03]  /*cc70*/  BSSY B0, `(.L_x_2606) ;  /* 0x000002d000007945 */ /* 0x000fe60003800000 */
[----:B------:R-:W-:-:S02]  /*cc80*/  IADD3 R10, P1, R26, c[0x0][0x2a8], RZ ;  /* 0x0000aa001a0a7a10 */ /* 0x000fc40007f3e0ff */
[----:B------:R-:W-:Y:S02]  /*cc90*/  IADD3 R26, P0, R26, c[0x0][0x2b0], RZ ;  /* 0x0000ac001a1a7a10 */ /* 0x000fe40007f1e0ff */
[C---:B------:R-:W-:Y:S02]  /*cca0*/  IADD3.X R11, R0.reuse, c[0x0][0x2ac], RZ, P1, !PT ;  /* 0x0000ab00000b7a10 */ /* 0x040fe40000ffe4ff */
[----:B------:R-:W-:Y:S01]  /*ccb0*/  IADD3.X R27, R0, c[0x0][0x2b4], RZ, P0, !PT ;  /* 0x0000ad00001b7a10 */ /* 0x000fe200007fe4ff */
[----:B------:R-:W-:Y:S05]  /*ccc0*/  @P2 BRA `(.L_x_2607) ;  /* 0x0000027000002947 */ /* 0x000fea0003800000 */
[----:B------:R-:W2:Y:S04]  /*ccd0*/  LDG.E.64 R4, [R26.64] ;  /* 0x000000061a047981 */ /* 0x000ea8000c1e1b00 */
[----:B------:R-:W3:Y:S01]  /*cce0*/  LDG.E.64 R6, [R10.64] ;  /* 0x000000060a067981 */ /* 0x000ee2000c1e1b00 */
[--C-:B-----5:R-:W-:Y:S01]  /*ccf0*/  HADD2.F32 R33, -RZ, R21.reuse.H0_H0 ;  /* 0x20000015ff217230 */ /* 0x120fe20000004100 */
[----:B------:R-:W-:Y:S01]  /*cd00*/  MOV R31, R22 ;  /* 0x00000016001f7202 */ /* 0x000fe20000000f00 */
[----:B------:R-:W-:-:S02]  /*cd10*/  HADD2.F32 R32, -RZ, R21.H1_H1 ;  /* 0x30000015ff207230 */ /* 0x000fc40000004100 */
[--C-:B------:R-:W-:Y:S02]  /*cd20*/  HADD2.F32 R29, -RZ, R23.reuse.H1_H1 ;  /* 0x30000017ff1d7230 */ /* 0x100fe40000004100 */
[----:B------:R-:W-:Y:S02]  /*cd30*/  HADD2.F32 R30, -RZ, R23.H0_H0 ;  /* 0x20000017ff1e7230 */ /* 0x000fe40000004100 */
[----:B--2---:R-:W-:Y:S02]  /*cd40*/  HADD2.F32 R0, -RZ, R5.H1_H1 ;  /* 0x30000005ff007230 */ /* 0x004fe40000004100 */
[----:B------:R-:W-:Y:S02]  /*cd50*/  HADD2.F32 R21, -RZ, R4.H1_H1 ;  /* 0x30000004ff157230 */ /* 0x000fe40000004100 */
[----:B---3--:R-:W-:Y:S01]  /*cd60*/  HADD2.F32 R23, -RZ, R7.H1_H1 ;  /* 0x30000007ff177230 */ /* 0x008fe20000004100 */
[-C--:B------:R-:W-:Y:S01]  /*cd70*/  FMUL.FTZ R2, R29, R0.reuse ;  /* 0x000000001d027220 */ /* 0x080fe20000410000 */
[----:B------:R-:W-:Y:S01]  /*cd80*/  HADD2.F32 R28, -RZ, R6.H1_H1 ;  /* 0x30000006ff1c7230 */ /* 0x000fe20000004100 */
[----:B------:R-:W-:Y:S01]  /*cd90*/  FMUL.FTZ R22, R32, R21 ;  /* 0x0000001520167220 */ /* 0x000fe20000410000 */
[----:B------:R-:W-:Y:S01]  /*cda0*/  HADD2.F32 R4, -RZ, R4.H0_H0 ;  /* 0x20000004ff047230 */ /* 0x000fe20000004100 */
[C---:B------:R-:W-:Y:S01]  /*cdb0*/  FMUL.FTZ R0, R30.reuse, R0 ;  /* 0x000000001e007220 */ /* 0x040fe20000410000 */
[----:B------:R-:W-:Y:S01]  /*cdc0*/  HADD2.F32 R5, -RZ, R5.H0_H0 ;  /* 0x20000005ff057230 */ /* 0x000fe20000004100 */
[----:B------:R-:W-:Y:S01]  /*cdd0*/  FFMA.FTZ R2, R30, R23, -R2 ;  /* 0x000000171e027223 */ /* 0x000fe20000010802 */
[----:B------:R-:W-:Y:S01]  /*cde0*/  HADD2.F32 R6, -RZ, R6.H0_H0 ;  /* 0x20000006ff067230 */ /* 0x000fe20000004100 */
[----:B------:R-:W-:-:S02]  /*cdf0*/  FMUL.FTZ R21, R33, R21 ;  /* 0x0000001521157220 */ /* 0x000fc40000410000 */
[-C--:B------:R-:W-:Y:S01]  /*ce00*/  FFMA.FTZ R22, R33, R28.reuse, -R22 ;  /* 0x0000001c21167223 */ /* 0x080fe20000010816 */
[--C-:B------:R-:W-:Y:S01]  /*ce10*/  HADD2.F32 R33, -RZ, R20.reuse.H1_H1 ;  /* 0x30000014ff217230 */ /* 0x100fe20000004100 */
[----:B------:R-:W-:Y:S01]  /*ce20*/  FFMA.FTZ R23, R29, R23, R0 ;  /* 0x000000171d177223 */ /* 0x000fe20000010000 */
[----:B------:R-:W-:Y:S01]  /*ce30*/  HADD2.F32 R29, -RZ, R20.H0_H0 ;  /* 0x20000014ff1d7230 */ /* 0x000fe20000004100 */
[----:B------:R-:W-:Y:S01]  /*ce40*/  FFMA.FTZ R21, R32, R28, R21 ;  /* 0x0000001c20157223 */ /* 0x000fe20000010015 */
[--C-:B------:R-:W-:Y:S02]  /*ce50*/  HADD2.F32 R20, -RZ, R31.reuse.H1_H1 ;  /* 0x3000001fff147230 */ /* 0x100fe40000004100 */
[----:B------:R-:W-:Y:S01]  /*ce60*/  HADD2.F32 R0, -RZ, R31.H0_H0 ;  /* 0x2000001fff007230 */ /* 0x000fe20000004100 */
[-C--:B------:R-:W-:Y:S01]  /*ce70*/  FMUL.FTZ R28, R29, R4.reuse ;  /* 0x000000041d1c7220 */ /* 0x080fe20000410000 */
[----:B------:R-:W-:Y:S01]  /*ce80*/  HADD2.F32 R31, -RZ, R7.H0_H0 ;  /* 0x20000007ff1f7230 */ /* 0x000fe20000004100 */
[----:B------:R-:W-:Y:S01]  /*ce90*/  FMUL.FTZ R7, R33, R4 ;  /* 0x0000000421077220 */ /* 0x000fe20000410000 */
[----:B------:R-:W-:Y:S01]  /*cea0*/  F2FP.PACK_AB R21, R21, R22 ;  /* 0x000000161515723e */ /* 0x000fe200000000ff */
[-C--:B------:R-:W-:Y:S01]  /*ceb0*/  FMUL.FTZ R4, R20, R5.reuse ;  /* 0x0000000514047220 */ /* 0x080fe20000410000 */
[----:B------:R-:W-:Y:S01]  /*cec0*/  F2FP.PACK_AB R23, R23, R2 ;  /* 0x000000021717723e */ /* 0x000fe200000000ff */
[----:B------:R-:W-:-:S02]  /*ced0*/  FMUL.FTZ R5, R0, R5 ;  /* 0x0000000500057220 */ /* 0x000fc40000410000 */
[-C--:B------:R-:W-:Y:S02]  /*cee0*/  FFMA.FTZ R7, R29, R6.reuse, -R7 ;  /* 0x000000061d077223 */ /* 0x080fe40000010807 */
[----:B------:R-:W-:Y:S02]  /*cef0*/  FFMA.FTZ R28, R33, R6, R28 ;  /* 0x00000006211c7223 */ /* 0x000fe4000001001c */
[-C--:B------:R-:W-:Y:S02]  /*cf00*/  FFMA.FTZ R4, R0, R31.reuse, -R4 ;  /* 0x0000001f00047223 */ /* 0x080fe40000010804 */
[----:B------:R-:W-:Y:S01]  /*cf10*/  FFMA.FTZ R5, R20, R31, R5 ;  /* 0x0000001f14057223 */ /* 0x000fe20000010005 */
[----:B------:R-:W-:-:S04]  /*cf20*/  F2FP.PACK_AB R20, R28, R7 ;  /* 0x000000071c14723e */ /* 0x000fc800000000ff */
[----:B------:R-:W-:Y:S02]  /*cf30*/  F2FP.PACK_AB R22, R5, R4 ;  /* 0x000000040516723e */ /* 0x000fe400000000ff */
.L_x_2607:
[----:B------:R-:W-:Y:S05]  /*cf40*/  BSYNC B0 ;  /* 0x0000000000007941 */ /* 0x000fea0003800000 */
.L_x_2606:
[----:B------:R2:W5:Y:S01]  /*cf50*/  LDG.E.128 R28, [R14.64+0x80] ;  /* 0x000080060e1c7981 */ /* 0x000562000c1e1d00 */
[----:B------:R-:W-:Y:S01]  /*cf60*/  IADD3 R0, R24, 0x40, RZ ;  /* 0x0000004018007810 */ /* 0x000fe20007ffe0ff */
[----:B------:R-:W-:Y:S02]  /*cf70*/  BSSY B0, `(.L_x_2608) ;  /* 0x000002d000007945 */ /* 0x000fe40003800000 */
[----:B-----5:R2:W-:Y:S01]  /*cf80*/  STS.128 [R237], R20 ;  /* 0x00000014ed007388 */ /* 0x0205e20000000c00 */
[----:B------:R-:W-:-:S13]  /*cf90*/  ISETP.GE.AND P0, PT, R0, c[0x0][0x230], PT ;  /* 0x00008c0000007a0c */ /* 0x000fda0003f06270 */
[----:B------:R-:W-:Y:S05]  /*cfa0*/  @P0 BRA `(.L_x_2609) ;  /* 0x0000029000000947 */ /* 0x000fea0003800000 */
[----:B------:R-:W3:Y:S04]  /*cfb0*/  LDG.E.64 R4, [R26.64+0x40] ;  /* 0x000040061a047981 */ /* 0x000ee8000c1e1b00 */
[----:B------:R-:W4:Y:S01]  /*cfc0*/  LDG.E.64 R6, [R10.64+0x40] ;  /* 0x000040060a067981 */ /* 0x000f22000c1e1b00 */
[----:B------:R-:W-:Y:S02]  /*cfd0*/  MOV R0, R29 ;  /* 0x0000001d00007202 */ /* 0x000fe40000000f00 */
[----:B------:R-:W-:Y:S02]  /*cfe0*/  MOV R29, R31 ;  /* 0x0000001f001d7202 */ /* 0x000fe40000000f00 */
[----:B------:R-:W-:Y:S01]  /*cff0*/  MOV R32, R30 ;  /* 0x0000001e00207202 */ /* 0x000fe20000000f00 */
[----:B------:R-:W-:-:S02]  /*d000*/  HADD2.F32 R33, -RZ, R0.H0_H0 ;  /* 0x20000000ff217230 */ /* 0x000fc40000004100 */
[----:B------:R-:W-:Y:S02]  /*d010*/  HADD2.F32 R31, -RZ, R0.H1_H1 ;  /* 0x30000000ff1f7230 */ /* 0x000fe40000004100 */
[--C-:B------:R-:W-:Y:S02]  /*d020*/  HADD2.F32 R30, -RZ, R29.reuse.H0_H0 ;  /* 0x2000001dff1e7230 */ /* 0x100fe40000004100 */
[----:B------:R-:W-:Y:S02]  /*d030*/  HADD2.F32 R29, -RZ, R29.H1_H1 ;  /* 0x3000001dff1d7230 */ /* 0x000fe40000004100 */
[----:B--23--:R-:W-:Y:S02]  /*d040*/  HADD2.F32 R20, -RZ, R4.H1_H1 ;  /* 0x30000004ff147230 */ /* 0x00cfe40000004100 */
[----:B------:R-:W-:Y:S02]  /*d050*/  HADD2.F32 R0, -RZ, R5.H1_H1 ;  /* 0x30000005ff007230 */ /* 0x000fe40000004100 */
[----:B----4-:R-:W-:Y:S01]  /*d060*/  HADD2.F32 R23, -RZ, R7.H1_H1 ;  /* 0x30000007ff177230 */ /* 0x010fe20000004100 */
[----:B------:R-:W-:Y:S01]  /*d070*/  FMUL.FTZ R21, R31, R20 ;  /* 0x000000141f157220 */ /* 0x000fe20000410000 */
[----:B------:R-:W-:Y:S01]  /*d080*/  HADD2.F32 R22, -RZ, R6.H1_H1 ;  /* 0x30000006ff167230 */ /* 0x000fe20000004100 */
[----:B------:R-:W-:Y:S01]  /*d090*/  FMUL.FTZ R2, R29, R0 ;  /* 0x000000001d027220 */ /* 0x000fe20000410000 */
[----:B------:R-:W-:Y:S01]  /*d0a0*/  HADD2.F32 R4, -RZ, R4.H0_H0 ;  /* 0x20000004ff047230 */ /* 0x000fe20000004100 */
[----:B------:R-:W-:Y:S01]  /*d0b0*/  FMUL.FTZ R20, R33, R20 ;  /* 0x0000001421147220 */ /* 0x000fe20000410000 */
[----:B------:R-:W-:Y:S01]  /*d0c0*/  HADD2.F32 R5, -RZ, R5.H0_H0 ;  /* 0x20000005ff057230 */ /* 0x000fe20000004100 */
[C---:B------:R-:W-:Y:S01]  /*d0d0*/  FMUL.FTZ R0, R30.reuse, R0 ;  /* 0x000000001e007220 */ /* 0x040fe20000410000 */
[----:B------:R-:W-:Y:S01]  /*d0e0*/  HADD2.F32 R6, -RZ, R6.H0_H0 ;  /* 0x20000006ff067230 */ /* 0x000fe20000004100 */
[----:B------:R-:W-:-:S02]  /*d0f0*/  FFMA.FTZ R2, R30, R23, -R2 ;  /* 0x000000171e027223 */ /* 0x000fc40000010802 */
[-C--:B------:R-:W-:Y:S01]  /*d100*/  FFMA.FTZ R20, R31, R22.reuse, R20 ;  /* 0x000000161f147223 */ /* 0x080fe20000010014 */
[--C-:B------:R-:W-:Y:S01]  /*d110*/  HADD2.F32 R31, -RZ, R28.reuse.H1_H1 ;  /* 0x3000001cff1f7230 */ /* 0x100fe20000004100 */
[----:B------:R-:W-:Y:S01]  /*d120*/  FFMA.FTZ R23, R29, R23, R0 ;  /* 0x000000171d177223 */ /* 0x000fe20000010000 */
[----:B------:R-:W-:Y:S01]  /*d130*/  HADD2.F32 R29, -RZ, R28.H0_H0 ;  /* 0x2000001cff1d7230 */ /* 0x000fe20000004100 */
[----:B------:R-:W-:Y:S01]  /*d140*/  FFMA.FTZ R21, R33, R22, -R21 ;  /* 0x0000001621157223 */ /* 0x000fe20000010815 */
[--C-:B------:R-:W-:Y:S02]  /*d150*/  HADD2.F32 R0, -RZ, R32.reuse.H0_H0 ;  /* 0x20000020ff007230 */ /* 0x100fe40000004100 */
[----:B------:R-:W-:Y:S01]  /*d160*/  HADD2.F32 R32, -RZ, R32.H1_H1 ;  /* 0x30000020ff207230 */ /* 0x000fe20000004100 */
[-C--:B------:R-:W-:Y:S01]  /*d170*/  FMUL.FTZ R22, R29, R4.reuse ;  /* 0x000000041d167220 */ /* 0x080fe20000410000 */
[----:B------:R-:W-:Y:S01]  /*d180*/  HADD2.F32 R33, -RZ, R7.H0_H0 ;  /* 0x20000007ff217230 */ /* 0x000fe20000004100 */
[----:B------:R-:W-:-:S02]  /*d190*/  FMUL.FTZ R7, R31, R4 ;  /* 0x000000041f077220 */ /* 0x000fc40000410000 */
[-C--:B------:R-:W-:Y:S02]  /*d1a0*/  FMUL.FTZ R4, R32, R5.reuse ;  /* 0x0000000520047220 */ /* 0x080fe40000410000 */
[----:B------:R-:W-:Y:S02]  /*d1b0*/  FMUL.FTZ R5, R0, R5 ;  /* 0x0000000500057220 */ /* 0x000fe40000410000 */
[-C--:B------:R-:W-:Y:S01]  /*d1c0*/  FFMA.FTZ R7, R29, R6.reuse, -R7 ;  /* 0x000000061d077223 */ /* 0x080fe20000010807 */
[----:B------:R-:W-:Y:S01]  /*d1d0*/  F2FP.PACK_AB R29, R20, R21 ;  /* 0x00000015141d723e */ /* 0x000fe200000000ff */
[----:B------:R-:W-:Y:S01]  /*d1e0*/  FFMA.FTZ R22, R31, R6, R22 ;  /* 0x000000061f167223 */ /* 0x000fe20000010016 */
[----:B------:R-:W-:Y:S01]  /*d1f0*/  F2FP.PACK_AB R31, R23, R2 ;  /* 0x00000002171f723e */ /* 0x000fe200000000ff */
[-C--:B------:R-:W-:Y:S02]  /*d200*/  FFMA.FTZ R4, R0, R33.reuse, -R4 ;  /* 0x0000002100047223 */ /* 0x080fe40000010804 */
[----:B------:R-:W-:Y:S01]  /*d210*/  FFMA.FTZ R5, R32, R33, R5 ;  /* 0x0000002120057223 */ /* 0x000fe20000010005 */
[----:B------:R-:W-:-:S04]  /*d220*/  F2FP.PACK_AB R28, R22, R7 ;  /* 0x00000007161c723e */ /* 0x000fc800000000ff */
[----:B------:R-:W-:Y:S02]  /*d230*/  F2FP.PACK_AB R30, R5, R4 ;  /* 0x00000004051e723e */ /* 0x000fe400000000ff */
.L_x_2609:
[----:B------:R-:W-:Y:S05]  /*d240*/  BSYNC B0 ;  /* 0x0000000000007941 */ /* 0x000fea0003800000 */
.L_x_2608:
[----:B--2---:R2:W5:Y:S01]  /*d250*/  LDG.E.128 R20, [R14.64+0x100] ;  /* 0x000100060e147981 */ /* 0x004562000c1e1d00 */
[----:B------:R-:W-:Y:S01]  /*d260*/  IADD3 R0, R24, 0x80, RZ ;  /* 0x0000008018007810 */ /* 0x000fe20007ffe0ff */
[----:B------:R-:W-:Y:S02]  /*d270*/  BSSY B0, `(.L_x_2610) ;  /* 0x000002b000007945 */ /* 0x000fe40003800000 */
[----:B------:R2:W-:Y:S01]  /*d280*/  STS.128 [R237+0x2000], R28 ;  /* 0x0020001ced007388 */ /* 0x0005e20000000c00 */
[----:B------:R-:W-:-:S13]  /*d290*/  ISETP.GE.AND P0, PT, R0, c[0x0][0x230], PT ;  /* 0x00008c0000007a0c */ /* 0x000fda0003f06270 */
[----:B------:R-:W-:Y:S05]  /*d2a0*/  @P0 BRA `(.L_x_2611) ;  /* 0x0000027000000947 */ /* 0x000fea0003800000 */
[----:B------:R-:W3:Y:S04]  /*d2b0*/  LDG.E.64 R4, [R26.64+0x80] ;  /* 0x000080061a047981 */ /* 0x000ee8000c1e1b00 */
[----:B------:R-:W4:Y:S01]  /*d2c0*/  LDG.E.64 R6, [R10.64+0x80] ;  /* 0x000080060a067981 */ /* 0x000f22000c1e1b00 */
[--C-:B-----5:R-:W-:Y:S01]  /*d2d0*/  HADD2.F32 R33, -RZ, R21.reuse.H0_H0 ;  /* 0x20000015ff217230 */ /* 0x120fe20000004100 */
[----:B--2---:R-:W-:Y:S01]  /*d2e0*/  MOV R31, R22 ;  /* 0x00000016001f7202 */ /* 0x004fe20000000f00 */
[----:B------:R-:W-:Y:S02]  /*d2f0*/  HADD2.F32 R32, -RZ, R21.H1_H1 ;  /* 0x30000015ff207230 */ /* 0x000fe40000004100 */
[--C-:B------:R-:W-:Y:S02]  /*d300*/  HADD2.F32 R29, -RZ, R23.reuse.H1_H1 ;  /* 0x30000017ff1d7230 */ /* 0x100fe40000004100 */
[----:B------:R-:W-:-:S02]  /*d310*/  HADD2.F32 R30, -RZ, R23.H0_H0 ;  /* 0x20000017ff1e7230 */ /* 0x000fc40000004100 */
[----:B---3--:R-:W-:Y:S02]  /*d320*/  HADD2.F32 R0, -RZ, R5.H1_H1 ;  /* 0x30000005ff007230 */ /* 0x008fe40000004100 */
[----:B------:R-:W-:Y:S02]  /*d330*/  HADD2.F32 R21, -RZ, R4.H1_H1 ;  /* 0x30000004ff157230 */ /* 0x000fe40000004100 */
[----:B----4-:R-:W-:Y:S01]  /*d340*/  HADD2.F32 R23, -RZ, R7.H1_H1 ;  /* 0x30000007ff177230 */ /* 0x010fe20000004100 */
        /* <DEDUP_REMOVED lines=29> */
.L_x_2611:
[----:B------:R-:W-:Y:S05]  /*d520*/  BSYNC B0 ;  /* 0x0000000000007941 */ /* 0x000fea0003800000 */
.L_x_2610:
[----:B--2---:R2:W5:Y:S01]  /*d530*/  LDG.E.128 R28, [R14.64+0x180] ;  /* 0x000180060e1c7981 */ /* 0x004562000c1e1d00 */
[----:B------:R-:W-:Y:S01]  /*d540*/  IADD3 R0, R24, 0xc0, RZ ;  /* 0x000000c018007810 */ /* 0x000fe20007ffe0ff */
[----:B------:R-:W-:Y:S02]  /*d550*/  BSSY B0, `(.L_x_2612) ;  /* 0x000002a000007945 */ /* 0x000fe40003800000 */
[----:B-----5:R2:W-:Y:S01]  /*d560*/  STS.128 [R237+0x4000], R20 ;  /* 0x00400014ed007388 */ /* 0x0205e20000000c00 */
[----:B------:R-:W-:-:S13]  /*d570*/  ISETP.GE.AND P0, PT, R0, c[0x0][0x230], PT ;  /* 0x00008c0000007a0c */ /* 0x000fda0003f06270 */
[----:B------:R-:W-:Y:S05]  /*d580*/  @P0 BRA `(.L_x_2613) ;  /* 0x0000026000000947 */ /* 0x000fea0003800000 */
[----:B------:R-:W3:Y:S04]  /*d590*/  LDG.E.64 R4, [R26.64+0xc0] ;  /* 0x0000c0061a047981 */ /* 0x000ee8000c1e1b00 */
[----:B------:R-:W4:Y:S01]  /*d5a0*/  LDG.E.64 R6, [R10.64+0xc0] ;  /* 0x0000c0060a067981 */ /* 0x000f22000c1e1b00 */
[--C-:B--2---:R-:W-:Y:S02]  /*d5b0*/  HADD2.F32 R22, -RZ, R29.reuse.H0_H0 ;  /* 0x2000001dff167230 */ /* 0x104fe40000004100 */
[----:B------:R-:W-:Y:S02]  /*d5c0*/  HADD2.F32 R23, -RZ, R29.H1_H1 ;  /* 0x3000001dff177230 */ /* 0x000fe40000004100 */
[--C-:B------:R-:W-:Y:S02]  /*d5d0*/  HADD2.F32 R20, -RZ, R31.reuse.H1_H1 ;  /* 0x3000001fff147230 */ /* 0x100fe40000004100 */
[----:B------:R-:W-:-:S02]  /*d5e0*/  HADD2.F32 R21, -RZ, R31.H0_H0 ;  /* 0x2000001fff157230 */ /* 0x000fc40000004100 */
[----:B---3--:R-:W-:Y:S02]  /*d5f0*/  HADD2.F32 R2, -RZ, R4.H1_H1 ;  /* 0x30000004ff027230 */ /* 0x008fe40000004100 */
[----:B------:R-:W-:Y:S02]  /*d600*/  HADD2.F32 R0, -RZ, R5.H1_H1 ;  /* 0x30000005ff007230 */ /* 0x000fe40000004100 */
[----:B-1--4-:R-:W-:Y:S01]  /*d610*/  HADD2.F32 R15, -RZ, R7.H1_H1 ;  /* 0x30000007ff0f7230 */ /* 0x012fe20000004100 */
[-C--:B------:R-:W-:Y:S01]  /*d620*/  FMUL.FTZ R11, R23, R2.reuse ;  /* 0x00000002170b7220 */ /* 0x080fe20000410000 */
[----:B------:R-:W-:Y:S01]  /*d630*/  HADD2.F32 R14, -RZ, R6.H1_H1 ;  /* 0x30000006ff0e7230 */ /* 0x000fe20000004100 */
[----:B------:R-:W-:Y:S01]  /*d640*/  FMUL.FTZ R10, R22, R2 ;  /* 0x00000002160a7220 */ /* 0x000fe20000410000 */
[----:B------:R-:W-:Y:S01]  /*d650*/  HADD2.F32 R4, -RZ, R4.H0_H0 ;  /* 0x20000004ff047230 */ /* 0x000fe20000004100 */
[CC--:B------:R-:W-:Y:S01]  /*d660*/  FMUL.FTZ R2, R20.reuse, R0.reuse ;  /* 0x0000000014027220 */ /* 0x0c0fe20000410000 */
[----:B------:R-:W-:Y:S01]  /*d670*/  HADD2.F32 R5, -RZ, R5.H0_H0 ;  /* 0x20000005ff057230 */ /* 0x000fe20000004100 */
[C---:B------:R-:W-:Y:S01]  /*d680*/  FMUL.FTZ R0, R21.reuse, R0 ;  /* 0x0000000015007220 */ /* 0x040fe20000410000 */
[----:B------:R-:W-:Y:S01]  /*d690*/  HADD2.F32 R27, -RZ, R7.H0_H0 ;  /* 0x20000007ff1b7230 */ /* 0x000fe20000004100 */
[-C--:B------:R-:W-:Y:S01]  /*d6a0*/  FFMA.FTZ R2, R21, R15.reuse, -R2 ;  /* 0x0000000f15027223 */ /* 0x080fe20000010802 */
[--C-:B------:R-:W-:Y:S01]  /*d6b0*/  HADD2.F32 R21, -RZ, R28.reuse.H0_H0 ;  /* 0x2000001cff157230 */ /* 0x100fe20000004100 */
[-C--:B------:R-:W-:Y:S01]  /*d6c0*/  FFMA.FTZ R10, R23, R14.reuse, R10 ;  /* 0x0000000e170a7223 */ /* 0x080fe2000001000a */
[----:B------:R-:W-:Y:S01]  /*d6d0*/  HADD2.F32 R23, -RZ, R28.H1_H1 ;  /* 0x3000001cff177230 */ /* 0x000fe20000004100 */
[----:B------:R-:W-:Y:S01]  /*d6e0*/  FFMA.FTZ R15, R20, R15, R0 ;  /* 0x0000000f140f7223 */ /* 0x000fe20000010000 */
[--C-:B------:R-:W-:Y:S01]  /*d6f0*/  HADD2.F32 R0, -RZ, R30.reuse.H0_H0 ;  /* 0x2000001eff007230 */ /* 0x100fe20000004100 */
[----:B------:R-:W-:Y:S01]  /*d700*/  FFMA.FTZ R11, R22, R14, -R11 ;  /* 0x0000000e160b7223 */ /* 0x000fe2000001080b */
[----:B------:R-:W-:Y:S01]  /*d710*/  HADD2.F32 R30, -RZ, R30.H1_H1 ;  /* 0x3000001eff1e7230 */ /* 0x000fe20000004100 */
        /* <DEDUP_REMOVED lines=13> */
.L_x_2613:
[----:B------:R-:W-:Y:S05]  /*d7f0*/  BSYNC B0 ;  /* 0x0000000000007941 */ /* 0x000fea0003800000 */
.L_x_2612:
[----:B------:R3:W-:Y:S02]  /*d800*/  STS.128 [R237+0x6000], R28 ;  /* 0x0060001ced007388 */ /* 0x0007e40000000c00 */
.L_x_2605:
[----:B------:R-:W-:Y:S05]  /*d810*/  BSYNC B1 ;  /* 0x0000000000017941 */ /* 0x000fea0003800000 */
.L_x_2604:
[----:B-12---:R-:W-:Y:S01]  /*d820*/  IADD3 R14, R142, 0x10, RZ ;  /* 0x000000108e0e7810 */ /* 0x006fe20007ffe0ff */
[----:B------:R-:W-:Y:S03]  /*d830*/  BSSY B1, `(.L_x_2614) ;  /* 0x00000c2000017945 */ /* 0x000fe60003800000 */
[----:B------:R-:W-:-:S04]  /*d840*/  ISETP.GE.AND P0, PT, R14, R3, PT ;  /* 0x000000030e00720c */ /* 0x000fc80003f06270 */
[----:B------:R-:W-:-:S13]  /*d850*/  ISETP.LT.OR P0, PT, R58, -0x87, P0 ;  /* 0xffffff793a00780c */ /* 0x000fda0000701670 */
[----:B------:R-:W-:Y:S05]  /*d860*/  @P0 BRA `(.L_x_2615) ;  /* 0x00000be000000947 */ /* 0x000fea0003800000 */
[----:B------:R1:W5:Y:S01]  /*d870*/  LDG.E.128 R20, [R18.64] ;  /* 0x0000000612147981 */ /* 0x000362000c1e1d00 */
[C---:B------:R-:W-:Y:S01]  /*d880*/  IADD3 R0, P0, R133.reuse, R8, RZ ;  /* 0x0000000885007210 */ /* 0x040fe20007f1e0ff */
[----:B------:R-:W-:Y:S03]  /*d890*/  BSSY B0, `(.L_x_2616) ;  /* 0x0000031000007945 */ /* 0x000fe60003800000 */
[----:B------:R-:W-:Y:S01]  /*d8a0*/  LEA.HI.X.SX32 R133, R133, R9, 0x1, P0 ;  /* 0x0000000985857211 */ /* 0x000fe200000f0eff */
[----:B------:R-:W-:Y:S01]  /*d8b0*/  IMAD.SHL.U32 R26, R0, 0x2, RZ ;  /* 0x00000002001a7824 */ /* 0x000fe200078e00ff */
[----:B------:R-:W-:Y:S02]  /*d8c0*/  ISETP.GE.AND P0, PT, R24, c[0x0][0x230], PT ;  /* 0x00008c0018007a0c */ /* 0x000fe40003f06270 */
[----:B------:R-:W-:Y:S02]  /*d8d0*/  SHF.L.U64.HI R0, R0, 0x1, R133 ;  /* 0x0000000100007819 */ /* 0x000fe40000010285 */
[----:B------:R-:W-:-:S02]  /*d8e0*/  IADD3 R10, P2, R26, c[0x0][0x2a8], RZ ;  /* 0x0000aa001a0a7a10 */ /* 0x000fc40007f5e0ff */
[----:B------:R-:W-:Y:S02]  /*d8f0*/  IADD3 R26, P1, R26, c[0x0][0x2b0], RZ ;  /* 0x0000ac001a1a7a10 */ /* 0x000fe40007f3e0ff */
[C---:B------:R-:W-:Y:S02]  /*d900*/  IADD3.X R11, R0.reuse, c[0x0][0x2ac], RZ, P2, !PT ;  /* 0x0000ab00000b7a10 */ /* 0x040fe400017fe4ff */
[----:B------:R-:W-:-:S03]  /*d910*/  IADD3.X R27, R0, c[0x0][0x2b4], RZ, P1, !PT ;  /* 0x0000ad00001b7a10 */ /* 0x000fc60000ffe4ff */
[----:B------:R-:W-:Y:S05]  /*d920*/  @P0 BRA `(.L_x_2617) ;  /* 0x0000027000000947 */ /* 0x000fea0003800000 */
[----:B------:R-:W2:Y:S04]  /*d930*/  LDG.E.64 R4, [R26.64] ;  /* 0x000000061a047981 */ /* 0x000ea8000c1e1b00 */
[----:B------:R-:W4:Y:S01]  /*d940*/  LDG.E.64 R6, [R10.64] ;  /* 0x000000060a067981 */ /* 0x000f22000c1e1b00 */
[----:B---3-5:R-:W-:Y:S01]  /*d950*/  HADD2.F32 R31, -RZ, R21.H1_H1 ;  /* 0x30000015ff1f7230 */ /* 0x028fe20000004100 */
[----:B------:R-:W-:Y:S01]  /*d960*/  MOV R30, R22 ;  /* 0x00000016001e7202 */ /* 0x000fe20000000f00 */
[----:B------:R-:W-:Y:S02]  /*d970*/  HADD2.F32 R28, -RZ, R23.H1_H1 ;  /* 0x30000017ff1c7230 */ /* 0x000fe40000004100 */
[----:B------:R-:W-:Y:S02]  /*d980*/  HADD2.F32 R32, -RZ, R21.H0_H0 ;  /* 0x20000015ff207230 */ /* 0x000fe40000004100 */
[----:B------:R-:W-:-:S02]  /*d990*/  HADD2.F32 R29, -RZ, R23.H0_H0 ;  /* 0x20000017ff1d7230 */ /* 0x000fc40000004100 */
[----:B--2---:R-:W-:Y:S02]  /*d9a0*/  HADD2.F32 R15, -RZ, R4.H1_H1 ;  /* 0x30000004ff0f7230 */ /* 0x004fe40000004100 */
[----:B------:R-:W-:Y:S02]  /*d9b0*/  HADD2.F32 R0, -RZ, R5.H1_H1 ;  /* 0x30000005ff007230 */ /* 0x000fe40000004100 */
[----:B----4-:R-:W-:Y:S01]  /*d9c0*/  HADD2.F32 R22, -RZ, R6.H1_H1 ;  /* 0x30000006ff167230 */ /* 0x010fe20000004100 */
[-C--:B------:R-:W-:Y:S01]  /*d9d0*/  FMUL.FTZ R21, R31, R15.reuse ;  /* 0x0000000f1f157220 */ /* 0x080fe20000410000 */
[----:B------:R-:W-:Y:S01]  /*d9e0*/  HADD2.F32 R23, -RZ, R7.H1_H1 ;  /* 0x30000007ff177230 */ /* 0x000fe20000004100 */
[-C--:B------:R-:W-:Y:S01]  /*d9f0*/  FMUL.FTZ R2, R28, R0.reuse ;  /* 0x000000001c027220 */ /* 0x080fe20000410000 */
[----:B------:R-:W-:Y:S01]  /*da00*/  HADD2.F32 R4, -RZ, R4.H0_H0 ;  /* 0x20000004ff047230 */ /* 0x000fe20000004100 */
[C---:B------:R-:W-:Y:S01]  /*da10*/  FMUL.FTZ R15, R32.reuse, R15 ;  /* 0x0000000f200f7220 */ /* 0x040fe20000410000 */
[----:B------:R-:W-:Y:S01]  /*da20*/  HADD2.F32 R5, -RZ, R5.H0_H0 ;  /* 0x20000005ff057230 */ /* 0x000fe20000004100 */
[----:B------:R-:W-:Y:S01]  /*da30*/  FMUL.FTZ R0, R29, R0 ;  /* 0x000000001d007220 */ /* 0x000fe20000410000 */
[----:B------:R-:W-:Y:S01]  /*da40*/  HADD2.F32 R6, -RZ, R6.H0_H0 ;  /* 0x20000006ff067230 */ /* 0x000fe20000004100 */
[----:B------:R-:W-:-:S02]  /*da50*/  FFMA.FTZ R21, R32, R22, -R21 ;  /* 0x0000001620157223 */ /* 0x000fc40000010815 */
[-C--:B------:R-:W-:Y:S01]  /*da60*/  FFMA.FTZ R2, R29, R23.reuse, -R2 ;  /* 0x000000171d027223 */ /* 0x080fe20000010802 */
[--C-:B------:R-:W-:Y:S01]  /*da70*/  HADD2.F32 R29, -RZ, R20.reuse.H1_H1 ;  /* 0x30000014ff1d7230 */ /* 0x100fe20000004100 */
[----:B------:R-:W-:Y:S01]  /*da80*/  FFMA.FTZ R22, R31, R22, R15 ;  /* 0x000000161f167223 */ /* 0x000fe2000001000f */
[----:B------:R-:W-:Y:S01]  /*da90*/  HADD2.F32 R15, -RZ, R20.H0_H0 ;  /* 0x20000014ff0f7230 */ /* 0x000fe20000004100 */
[----:B------:R-:W-:Y:S01]  /*daa0*/  FFMA.FTZ R23, R28, R23, R0 ;  /* 0x000000171c177223 */ /* 0x000fe20000010000 */
[--C-:B------:R-:W-:Y:S02]  /*dab0*/  HADD2.F32 R0, -RZ, R30.reuse.H0_H0 ;  /* 0x2000001eff007230 */ /* 0x100fe40000004100 */
        /* <DEDUP_REMOVED lines=14> */
.L_x_2617:
[----:B------:R-:W-:Y:S05]  /*dba0*/  BSYNC B0 ;  /* 0x0000000000007941 */ /* 0x000fea0003800000 */
.L_x_2616:
[----:B---3--:R2:W5:Y:S01]  /*dbb0*/  LDG.E.128 R28, [R18.64+0x80] ;  /* 0x00008006121c7981 */ /* 0x008562000c1e1d00 */
[----:B------:R-:W-:Y:S01]  /*dbc0*/  IADD3 R0, R24, 0x40, RZ ;  /* 0x0000004018007810 */ /* 0x000fe20007ffe0ff */
[----:B------:R-:W-:Y:S02]  /*dbd0*/  BSSY B0, `(.L_x_2618) ;  /* 0x000002b000007945 */ /* 0x000fe40003800000 */
[----:B-----5:R2:W-:Y:S01]  /*dbe0*/  STS.128 [R237+0x800], R20 ;  /* 0x00080014ed007388 */ /* 0x0205e20000000c00 */
[----:B------:R-:W-:-:S13]  /*dbf0*/  ISETP.GE.AND P0, PT, R0, c[0x0][0x230], PT ;  /* 0x00008c0000007a0c */ /* 0x000fda0003f06270 */
[----:B------:R-:W-:Y:S05]  /*dc00*/  @P0 BRA `(.L_x_2619) ;  /* 0x0000027000000947 */ /* 0x000fea0003800000 */
[----:B------:R-:W3:Y:S04]  /*dc10*/  LDG.E.64 R4, [R26.64+0x40] ;  /* 0x000040061a047981 */ /* 0x000ee8000c1e1b00 */
[----:B------:R-:W4:Y:S01]  /*dc20*/  LDG.E.64 R6, [R10.64+0x40] ;  /* 0x000040060a067981 */ /* 0x000f22000c1e1b00 */
[----:B--2---:R-:W-:Y:S01]  /*dc30*/  MOV R23, R31 ;  /* 0x0000001f00177202 */ /* 0x004fe20000000f00 */
[--C-:B------:R-:W-:Y:S02]  /*dc40*/  HADD2.F32 R33, -RZ, R29.reuse.H0_H0 ;  /* 0x2000001dff217230 */ /* 0x100fe40000004100 */
[----:B------:R-:W-:Y:S02]  /*dc50*/  HADD2.F32 R31, -RZ, R29.H1_H1 ;  /* 0x3000001dff1f7230 */ /* 0x000fe40000004100 */
[----:B------:R-:W-:-:S02]  /*dc60*/  HADD2.F32 R29, -RZ, R23.H0_H0 ;  /* 0x20000017ff1d7230 */ /* 0x000fc40000004100 */
[----:B------:R-:W-:Y:S02]  /*dc70*/  HADD2.F32 R23, -RZ, R23.H1_H1 ;  /* 0x30000017ff177230 */ /* 0x000fe40000004100 */
[----:B---3--:R-:W-:Y:S02]  /*dc80*/  HADD2.F32 R2, -RZ, R4.H1_H1 ;  /* 0x30000004ff027230 */ /* 0x008fe40000004100 */
[----:B------:R-:W-:Y:S02]  /*dc90*/  HADD2.F32 R0, -RZ, R5.H1_H1 ;  /* 0x30000005ff007230 */ /* 0x000fe40000004100 */
[----:B----4-:R-:W-:Y:S01]  /*dca0*/  HADD2.F32 R21, -RZ, R7.H1_H1 ;  /* 0x30000007ff157230 */ /* 0x010fe20000004100 */
[-C--:B------:R-:W-:Y:S01]  /*dcb0*/  FMUL.FTZ R20, R31, R2.reuse ;  /* 0x000000021f147220 */ /* 0x080fe20000410000 */
[----:B------:R-:W-:Y:S01]  /*dcc0*/  HADD2.F32 R22, -RZ, R6.H1_H1 ;  /* 0x30000006ff167230 */ /* 0x000fe20000004100 */
[----:B------:R-:W-:Y:S01]  /*dcd0*/  FMUL.FTZ R15, R33, R2 ;  /* 0x00000002210f7220 */ /* 0x000fe20000410000 */
[----:B------:R-:W-:Y:S01]  /*dce0*/  HADD2.F32 R4, -RZ, R4.H0_H0 ;  /* 0x20000004ff047230 */ /* 0x000fe20000004100 */
[-C--:B------:R-:W-:Y:S01]  /*dcf0*/  FMUL.FTZ R2, R23, R0.reuse ;  /* 0x0000000017027220 */ /* 0x080fe20000410000 */
[----:B------:R-:W-:Y:S01]  /*dd00*/  HADD2.F32 R5, -RZ, R5.H0_H0 ;  /* 0x20000005ff057230 */ /* 0x000fe20000004100 */
[C---:B------:R-:W-:Y:S01]  /*dd10*/  FMUL.FTZ R0, R29.reuse, R0 ;  /* 0x000000001d007220 */ /* 0x040fe20000410000 */
[----:B------:R-:W-:Y:S01]  /*dd20*/  HADD2.F32 R6, -RZ, R6.H0_H0 ;  /* 0x20000006ff067230 */ /* 0x000fe20000004100 */
[-C--:B------:R-:W-:Y:S01]  /*dd30*/  FFMA.FTZ R2, R29, R21.reuse, -R2 ;  /* 0x000000151d027223 */ /* 0x080fe20000010802 */
[--C-:B------:R-:W-:Y:S01]  /*dd40*/  HADD2.F32 R29, -RZ, R28.reuse.H1_H1 ;  /* 0x3000001cff1d7230 */ /* 0x100fe20000004100 */
[----:B------:R-:W-:Y:S01]  /*dd50*/  FFMA.FTZ R21, R23, R21, R0 ;  /* 0x0000001517157223 */ /* 0x000fe20000010000 */
[----:B------:R-:W-:Y:S01]  /*dd60*/  HADD2.F32 R23, -RZ, R28.H0_H0 ;  /* 0x2000001cff177230 */ /* 0x000fe20000004100 */
[-C--:B------:R-:W-:Y:S01]  /*dd70*/  FFMA.FTZ R15, R31, R22.reuse, R15 ;  /* 0x000000161f0f7223 */ /* 0x080fe2000001000f */
[--C-:B------:R-:W-:Y:S01]  /*dd80*/  HADD2.F32 R0, -RZ, R30.reuse.H0_H0 ;  /* 0x2000001eff007230 */ /* 0x100fe20000004100 */
[----:B------:R-:W-:Y:S01]  /*dd90*/  FFMA.FTZ R20, R33, R22, -R20 ;  /* 0x0000001621147223 */ /* 0x000fe20000010814 */
[----:B------:R-:W-:Y:S01]  /*dda0*/  HADD2.F32 R30, -RZ, R30.H1_H1 ;  /* 0x3000001eff1e7230 */ /* 0x000fe20000004100 */
[-C--:B------:R-:W-:Y:S01]  /*ddb0*/  FMUL.FTZ R22, R23, R4.reuse ;  /* 0x0000000417167220 */ /* 0x080fe20000410000 */
[----:B------:R-:W-:Y:S01]  /*ddc0*/  HADD2.F32 R31, -RZ, R7.H0_H0 ;  /* 0x20000007ff1f7230 */ /* 0x000fe20000004100 */
[----:B------:R-:W-:-:S02]  /*ddd0*/  FMUL.FTZ R7, R29, R4 ;  /* 0x000000041d077220 */ /* 0x000fc40000410000 */
[-C--:B------:R-:W-:Y:S02]  /*dde0*/  FMUL.FTZ R4, R30, R5.reuse ;  /* 0x000000051e047220 */ /* 0x080fe40000410000 */
[C---:B------:R-:W-:Y:S02]  /*ddf0*/  FMUL.FTZ R5, R0.reuse, R5 ;  /* 0x0000000500057220 */ /* 0x040fe40000410000 */
[-C--:B------:R-:W-:Y:S02]  /*de00*/  FFMA.FTZ R7, R23, R6.reuse, -R7 ;  /* 0x0000000617077223 */ /* 0x080fe40000010807 */
[----:B------:R-:W-:Y:S01]  /*de10*/  FFMA.FTZ R22, R29, R6, R22 ;  /* 0x000000061d167223 */ /* 0x000fe20000010016 */
[----:B------:R-:W-:Y:S01]  /*de20*/  F2FP.PACK_AB R29, R15, R20 ;  /* 0x000000140f1d723e */ /* 0x000fe200000000ff */
[-C--:B------:R-:W-:Y:S02]  /*de30*/  FFMA.FTZ R4, R0, R31.reuse, -R4 ;  /* 0x0000001f00047223 */ /* 0x080fe40000010804 */
[----:B------:R-:W-:Y:S01]  /*de40*/  FFMA.FTZ R5, R30, R31, R5 ;  /* 0x0000001f1e057223 */ /* 0x000fe20000010005 */
[----:B------:R-:W-:-:S02]  /*de50*/  F2FP.PACK_AB R31, R21, R2 ;  /* 0x00000002151f723e */ /* 0x000fc400000000ff */
[----:B------:R-:W-:Y:S02]  /*de60*/  F2FP.PACK_AB R28, R22, R7 ;  /* 0x00000007161c723e */ /* 0x000fe400000000ff */
[----:B------:R-:W-:Y:S02]  /*de70*/  F2FP.PACK_AB R30, R5, R4 ;  /* 0x00000004051e723e */ /* 0x000fe400000000ff */
.L_x_2619:
[----:B------:R-:W-:Y:S05]  /*de80*/  BSYNC B0 ;  /* 0x0000000000007941 */ /* 0x000fea0003800000 */
.L_x_2618:
        /* <DEDUP_REMOVED lines=8> */
[----:B--2--5:R-:W-:Y:S01]  /*df10*/  HADD2.F32 R31, -RZ, R21.H1_H1 ;  /* 0x30000015ff1f7230 */ /* 0x024fe20000004100 */
[----:B------:R-:W-:Y:S01]  /*df20*/  MOV R30, R22 ;  /* 0x00000016001e7202 */ /* 0x000fe20000000f00 */
[----:B------:R-:W-:Y:S02]  /*df30*/  HADD2.F32 R28, -RZ, R23.H1_H1 ;  /* 0x30000017ff1c7230 */ /* 0x000fe40000004100 */
[----:B------:R-:W-:Y:S02]  /*df40*/  HADD2.F32 R32, -RZ, R21.H0_H0 ;  /* 0x20000015ff207230 */ /* 0x000fe40000004100 */
[----:B------:R-:W-:-:S02]  /*df50*/  HADD2.F32 R29, -RZ, R23.H0_H0 ;  /* 0x20000017ff1d7230 */ /* 0x000fc40000004100 */
[----:B---3--:R-:W-:Y:S02]  /*df60*/  HADD2.F32 R15, -RZ, R4.H1_H1 ;  /* 0x30000004ff0f7230 */ /* 0x008fe40000004100 */
        /* <DEDUP_REMOVED lines=31> */
.L_x_2621:
[----:B------:R-:W-:Y:S05]  /*e160*/  BSYNC B0 ;  /* 0x0000000000007941 */ /* 0x000fea0003800000 */
.L_x_2620:
        /* <DEDUP_REMOVED lines=10> */
[--C-:B-1----:R-:W-:Y:S02]  /*e210*/  HADD2.F32 R19, -RZ, R31.reuse.H1_H1 ;  /* 0x3000001fff137230 */ /* 0x102fe40000004100 */
        /* <DEDUP_REMOVED lines=13> */
[----:B------:R-:W-:Y:S01]  /*e2f0*/  HADD2.F32 R6, -RZ, R6.H0_H0 ;  /* 0x20000006ff067230 */ /* 0x000fe20000004100 */
[-C--:B------:R-:W-:Y:S01]  /*e300*/  FFMA.FTZ R10, R21, R18.reuse, R10 ;  /* 0x00000012150a7223 */ /* 0x080fe2000001000a */
[--C-:B------:R-:W-:Y:S01]  /*e310*/  HADD2.F32 R21, -RZ, R28.reuse.H1_H1 ;  /* 0x3000001cff157230 */ /* 0x100fe20000004100 */
[----:B------:R-:W-:Y:S01]  /*e320*/  FFMA.FTZ R15, R19, R15, R0 ;  /* 0x0000000f130f7223 */ /* 0x000fe20000010000 */
[----:B------:R-:W-:Y:S01]  /*e330*/  HADD2.F32 R19, -RZ, R28.H0_H0 ;  /* 0x2000001cff137230 */ /* 0x000fe20000004100 */
[----:B------:R-:W-:Y:S01]  /*e340*/  FFMA.FTZ R11, R22, R18, -R11 ;  /* 0x00000012160b7223 */ /* 0x000fe2000001080b */
[--C-:B------:R-:W-:Y:S01]  /*e350*/  HADD2.F32 R0, -RZ, R30.reuse.H0_H0 ;  /* 0x2000001eff007230 */ /* 0x100fe20000004100 */
[-C--:B------:R-:W-:Y:S01]  /*e360*/  FMUL.FTZ R7, R21, R4.reuse ;  /* 0x0000000415077220 */ /* 0x080fe20000410000 */
[----:B------:R-:W-:Y:S01]  /*e370*/  HADD2.F32 R30, -RZ, R30.H1_H1 ;  /* 0x3000001eff1e7230 */ /* 0x000fe20000004100 */
[C---:B------:R-:W-:Y:S01]  /*e380*/  FMUL.FTZ R18, R19.reuse, R4 ;  /* 0x0000000413127220 */ /* 0x040fe20000410000 */
[----:B------:R-:W-:Y:S01]  /*e390*/  F2FP.PACK_AB R29, R10, R11 ;  /* 0x0000000b0a1d723e */ /* 0x000fe200000000ff */
[----:B------:R-:W-:Y:S01]  /*e3a0*/  FFMA.FTZ R7, R19, R6, -R7 ;  /* 0x0000000613077223 */ /* 0x000fe20000010807 */
[----:B------:R-:W-:Y:S01]  /*e3b0*/  F2FP.PACK_AB R31, R15, R2 ;  /* 0x000000020f1f723e */ /* 0x000fe200000000ff */
[----:B------:R-:W-:-:S02]  /*e3c0*/  FMUL.FTZ R4, R30, R5 ;  /* 0x000000051e047220 */ /* 0x000fc40000410000 */
[C---:B------:R-:W-:Y:S02]  /*e3d0*/  FMUL.FTZ R5, R0.reuse, R5 ;  /* 0x0000000500057220 */ /* 0x040fe40000410000 */
[----:B------:R-:W-:Y:S02]  /*e3e0*/  FFMA.FTZ R18, R21, R6, R18 ;  /* 0x0000000615127223 */ /* 0x000fe40000010012 */
[-C--:B------:R-:W-:Y:S02]  /*e3f0*/  FFMA.FTZ R4, R0, R23.reuse, -R4 ;  /* 0x0000001700047223 */ /* 0x080fe40000010804 */
[----:B------:R-:W-:Y:S01]  /*e400*/  FFMA.FTZ R5, R30, R23, R5 ;  /* 0x000000171e057223 */ /* 0x000fe20000010005 */
[----:B------:R-:W-:-:S04]  /*e410*/  F2FP.PACK_AB R28, R18, R7 ;  /* 0x00000007121c723e */ /* 0x000fc800000000ff */
[----:B------:R-:W-:Y:S02]  /*e420*/  F2FP.PACK_AB R30, R5, R4 ;  /* 0x00000004051e723e */ /* 0x000fe400000000ff */
.L_x_2623:
[----:B------:R-:W-:Y:S05]  /*e430*/  BSYNC B0 ;  /* 0x0000000000007941 */ /* 0x000fea0003800000 */
.L_x_2622:
[----:B------:R3:W-:Y:S02]  /*e440*/  STS.128 [R237+0x6800], R28 ;  /* 0x0068001ced007388 */ /* 0x0007e40000000c00 */
.L_x_2615:
[----:B------:R-:W-:Y:S05]  /*e450*/  BSYNC B1 ;  /* 0x0000000000017941 */ /* 0x000fea0003800000 */
.L_x_2614:
[----:B-12---:R-:W-:Y:S01]  /*e460*/  IADD3 R18, R142, 0x20, RZ ;  /* 0x000000208e127810 */ /* 0x006fe20007ffe0ff */
[----:B------:R-:W-:Y:S03]  /*e470*/  BSSY B1, `(.L_x_2624) ;  /* 0x00000c5000017945 */ /* 0x000fe60003800000 */
[----:B------:R-:W-:-:S04]  /*e480*/  ISETP.GE.AND P0, PT, R18, R3, PT ;  /* 0x000000031200720c */ /* 0x000fc80003f06270 */
[----:B------:R-:W-:-:S13]  /*e490*/  ISETP.LT.OR P0, PT, R58, -0x107, P0 ;  /* 0xfffffef93a00780c */ /* 0x000fda0000701670 */
[----:B------:R-:W-:Y:S05]  /*e4a0*/  @P0 BRA `(.L_x_2625) ;  /* 0x00000c1000000947 */ /* 0x000fea0003800000 */
[----:B------:R1:W5:Y:S01]  /*e4b0*/  LDG.E.128 R20, [R16.64] ;  /* 0x0000000610147981 */ /* 0x000362000c1e1d00 */
[----:B------:R-:W-:Y:S01]  /*e4c0*/  IMAD.SHL.U32 R0, R135, 0x20, RZ ;  /* 0x0000002087007824 */ /* 0x000fe200078e00ff */
[----:B------:R-:W-:Y:S04]  /*e4d0*/  BSSY B0, `(.L_x_2626) ;  /* 0x0000033000007945 */ /* 0x000fe80003800000 */
[----:B------:R-:W-:-:S04]  /*e4e0*/  IADD3 R5, P0, R0, R8, RZ ;  /* 0x0000000800057210 */ /* 0x000fc80007f1e0ff */
[----:B------:R-:W-:Y:S01]  /*e4f0*/  LEA.HI.X.SX32 R0, R0, R9, 0x1, P0 ;  /* 0x0000000900007211 */ /* 0x000fe200000f0eff */
[C---:B------:R-:W-:Y:S01]  /*e500*/  IMAD.SHL.U32 R26, R5.reuse, 0x2, RZ ;  /* 0x00000002051a7824 */ /* 0x040fe200078e00ff */
[----:B------:R-:W-:Y:S02]  /*e510*/  ISETP.GE.AND P0, PT, R24, c[0x0][0x230], PT ;  /* 0x00008c0018007a0c */ /* 0x000fe40003f06270 */
[----:B------:R-:W-:Y:S02]  /*e520*/  SHF.L.U64.HI R0, R5, 0x1, R0 ;  /* 0x0000000105007819 */ /* 0x000fe40000010200 */
[C---:B------:R-:W-:Y:S02]  /*e530*/  IADD3 R10, P2, R26.reuse, c[0x0][0x2a8], RZ ;  /* 0x0000aa001a0a7a10 */ /* 0x040fe40007f5e0ff */
[----:B------:R-:W-:Y:S02]  /*e540*/  IADD3 R26, P1, R26, c[0x0][0x2b0], RZ ;  /* 0x0000ac001a1a7a10 */ /* 0x000fe40007f3e0ff */
[----:B------:R-:W-:-:S02]  /*e550*/  IADD3.X R11, R0, c[0x0][0x2ac], RZ, P2, !PT ;  /* 0x0000ab00000b7a10 */ /* 0x000fc400017fe4ff */
[----:B------:R-:W-:-:S03]  /*e560*/  IADD3.X R27, R0, c[0x0][0x2b4], RZ, P1, !PT ;  /* 0x0000ad00001b7a10 */ /* 0x000fc60000ffe4ff */
[----:B------:R-:W-:Y:S05]  /*e570*/  @P0 BRA `(.L_x_2627) ;  /* 0x0000028000000947 */ /* 0x000fea0003800000 */
[----:B-1----:R-:W2:Y:S04]  /*e580*/  LDG.E.64 R4, [R26.64] ;  /* 0x000000061a047981 */ /* 0x002ea8000c1e1b00 */
[----:B------:R-:W4:Y:S01]  /*e590*/  LDG.E.64 R6, [R10.64] ;  /* 0x000000060a067981 */ /* 0x000f22000c1e1b00 */
[----:B---3-5:R-:W-:Y:S01]  /*e5a0*/  HADD2.F32 R28, -RZ, R23.H0_H0 ;  /* 0x20000017ff1c7230 */ /* 0x028fe20000004100 */
[----:B------:R-:W-:Y:S01]  /*e5b0*/  MOV R29, R22 ;  /* 0x00000016001d7202 */ /* 0x000fe20000000f00 */
[----:B------:R-:W-:Y:S02]  /*e5c0*/  HADD2.F32 R30, -RZ, R21.H1_H1 ;  /* 0x30000015ff1e7230 */ /* 0x000fe40000004100 */
[----:B------:R-:W-:Y:S02]  /*e5d0*/  HADD2.F32 R23, -RZ, R23.H1_H1 ;  /* 0x30000017ff177230 */ /* 0x000fe40000004100 */
        /* <DEDUP_REMOVED lines=13> */
[-C--:B------:R-:W-:Y:S02]  /*e6b0*/  FFMA.FTZ R2, R28, R21.reuse, -R2 ;  /* 0x000000151c027223 */ /* 0x080fe40000010802 */
[----:B------:R-:W-:Y:S01]  /*e6c0*/  FFMA.FTZ R22, R30, R22, R15 ;  /* 0x000000161e167223 */ /* 0x000fe2000001000f */
[--C-:B------:R-:W-:Y:S01]  /*e6d0*/  HADD2.F32 R15, -RZ, R20.reuse.H0_H0 ;  /* 0x20000014ff0f7230 */ /* 0x100fe20000004100 */
[----:B------:R-:W-:Y:S01]  /*e6e0*/  FFMA.FTZ R21, R23, R21, R0 ;  /* 0x0000001517157223 */ /* 0x000fe20000010000 */
[----:B------:R-:W-:Y:S02]  /*e6f0*/  HADD2.F32 R23, -RZ, R20.H1_H1 ;  /* 0x30000014ff177230 */ /* 0x000fe40000004100 */
[--C-:B------:R-:W-:Y:S01]  /*e700*/  HADD2.F32 R20, -RZ, R29.reuse.H1_H1 ;  /* 0x3000001dff147230 */ /* 0x100fe20000004100 */
[-C--:B------:R-:W-:Y:S01]  /*e710*/  FMUL.FTZ R28, R15, R4.reuse ;  /* 0x000000040f1c7220 */ /* 0x080fe20000410000 */
[----:B------:R-:W-:Y:S01]  /*e720*/  HADD2.F32 R0, -RZ, R29.H0_H0 ;  /* 0x2000001dff007230 */ /* 0x000fe20000004100 */
[----:B------:R-:W-:Y:S01]  /*e730*/  F2FP.PACK_AB R19, R22, R19 ;  /* 0x000000131613723e */ /* 0x000fe200000000ff */
[----:B------:R-:W-:Y:S01]  /*e740*/  HADD2.F32 R29, -RZ, R7.H0_H0 ;  /* 0x20000007ff1d7230 */ /* 0x000fe20000004100 */
[----:B------:R-:W-:-:S02]  /*e750*/  FMUL.FTZ R7, R23, R4 ;  /* 0x0000000417077220 */ /* 0x000fc40000410000 */
[-C--:B------:R-:W-:Y:S02]  /*e760*/  FMUL.FTZ R4, R20, R5.reuse ;  /* 0x0000000514047220 */ /* 0x080fe40000410000 */
[C---:B------:R-:W-:Y:S02]  /*e770*/  FMUL.FTZ R5, R0.reuse, R5 ;  /* 0x0000000500057220 */ /* 0x040fe40000410000 */
[-C--:B------:R-:W-:Y:S02]  /*e780*/  FFMA.FTZ R7, R15, R6.reuse, -R7 ;  /* 0x000000060f077223 */ /* 0x080fe40000010807 */
[----:B------:R-:W-:Y:S01]  /*e790*/  FFMA.FTZ R28, R23, R6, R28 ;  /* 0x00000006171c7223 */ /* 0x000fe2000001001c */
[----:B------:R-:W-:Y:S01]  /*e7a0*/  F2FP.PACK_AB R23, R21, R2 ;  /* 0x000000021517723e */ /* 0x000fe200000000ff */
[----:B------:R-:W-:Y:S01]  /*e7b0*/  FFMA.FTZ R4, R0, R29, -R4 ;  /* 0x0000001d00047223 */ /* 0x000fe20000010804 */
[----:B------:R-:W-:Y:S01]  /*e7c0*/  MOV R21, R19 ;  /* 0x0000001300157202 */ /* 0x000fe20000000f00 */
[----:B------:R-:W-:Y:S01]  /*e7d0*/  FFMA.FTZ R5, R20, R29, R5 ;  /* 0x0000001d14057223 */ /* 0x000fe20000010005 */
[----:B------:R-:W-:-:S04]  /*e7e0*/  F2FP.PACK_AB R20, R28, R7 ;  /* 0x000000071c14723e */ /* 0x000fc800000000ff */
[----:B------:R-:W-:Y:S02]  /*e7f0*/  F2FP.PACK_AB R22, R5, R4 ;  /* 0x000000040516723e */ /* 0x000fe400000000ff */
.L_x_2627:
[----:B-1----:R-:W-:Y:S05]  /*e800*/  BSYNC B0 ;  /* 0x0000000000007941 */ /* 0x002fea0003800000 */
.L_x_2626:
[----:B---3--:R1:W5:Y:S01]  /*e810*/  LDG.E.128 R28, [R16.64+0x80] ;  /* 0x00008006101c7981 */ /* 0x008362000c1e1d00 */
[----:B------:R-:W-:Y:S01]  /*e820*/  IADD3 R0, R24, 0x40, RZ ;  /* 0x0000004018007810 */ /* 0x000fe20007ffe0ff */
[----:B------:R-:W-:Y:S02]  /*e830*/  BSSY B0, `(.L_x_2628) ;  /* 0x000002b000007945 */ /* 0x000fe40003800000 */
[----:B-----5:R1:W-:Y:S01]  /*e840*/  STS.128 [R237+0x1000], R20 ;  /* 0x00100014ed007388 */ /* 0x0203e20000000c00 */
[----:B------:R-:W-:-:S13]  /*e850*/  ISETP.GE.AND P0, PT, R0, c[0x0][0x230], PT ;  /* 0x00008c0000007a0c */ /* 0x000fda0003f06270 */
[----:B------:R-:W-:Y:S05]  /*e860*/  @P0 BRA `(.L_x_2629) ;  /* 0x0000027000000947 */ /* 0x000fea0003800000 */
[----:B------:R-:W2:Y:S04]  /*e870*/  LDG.E.64 R4, [R26.64+0x40] ;  /* 0x000040061a047981 */ /* 0x000ea8000c1e1b00 */
[----:B------:R-:W3:Y:S01]  /*e880*/  LDG.E.64 R6, [R10.64+0x40] ;  /* 0x000040060a067981 */ /* 0x000ee2000c1e1b00 */
[----:B-1----:R-:W-:Y:S01]  /*e890*/  MOV R22, R31 ;  /* 0x0000001f00167202 */ /* 0x002fe20000000f00 */
[--C-:B------:R-:W-:Y:S02]  /*e8a0*/  HADD2.F32 R31, -RZ, R29.reuse.H0_H0 ;  /* 0x2000001dff1f7230 */ /* 0x100fe40000004100 */
[----:B------:R-:W-:Y:S02]  /*e8b0*/  HADD2.F32 R29, -RZ, R29.H1_H1 ;  /* 0x3000001dff1d7230 */ /* 0x000fe40000004100 */
[----:B------:R-:W-:-:S02]  /*e8c0*/  HADD2.F32 R23, -RZ, R22.H0_H0 ;  /* 0x20000016ff177230 */ /* 0x000fc40000004100 */
[----:B------:R-:W-:Y:S02]  /*e8d0*/  HADD2.F32 R22, -RZ, R22.H1_H1 ;  /* 0x30000016ff167230 */ /* 0x000fe40000004100 */
[----:B--2---:R-:W-:Y:S02]  /*e8e0*/  HADD2.F32 R2, -RZ, R4.H1_H1 ;  /* 0x30000004ff027230 */ /* 0x004fe40000004100 */
[----:B------:R-:W-:Y:S02]  /*e8f0*/  HADD2.F32 R0, -RZ, R5.H1_H1 ;  /* 0x30000005ff007230 */ /* 0x000fe40000004100 */
[----:B---3--:R-:W-:Y:S01]  /*e900*/  HADD2.F32 R20, -RZ, R6.H1_H1 ;  /* 0x30000006ff147230 */ /* 0x008fe20000004100 */
[-C--:B------:R-:W-:Y:S01]  /*e910*/  FMUL.FTZ R19, R29, R2.reuse ;  /* 0x000000021d137220 */ /* 0x080fe20000410000 */
[----:B------:R-:W-:Y:S01]  /*e920*/  HADD2.F32 R21, -RZ, R7.H1_H1 ;  /* 0x30000007ff157230 */ /* 0x000fe20000004100 */
[----:B------:R-:W-:Y:S01]  /*e930*/  FMUL.FTZ R15, R31, R2 ;  /* 0x000000021f0f7220 */ /* 0x000fe20000410000 */
[----:B------:R-:W-:Y:S01]  /*e940*/  HADD2.F32 R4, -RZ, R4.H0_H0 ;  /* 0x20000004ff047230 */ /* 0x000fe20000004100 */
[-C--:B------:R-:W-:Y:S01]  /*e950*/  FMUL.FTZ R2, R22, R0.reuse ;  /* 0x0000000016027220 */ /* 0x080fe20000410000 */
        /* <DEDUP_REMOVED lines=15> */
[----:B------:R-:W-:-:S02]  /*ea50*/  FMUL.FTZ R4, R30, R5 ;  /* 0x000000051e047220 */ /* 0x000fc40000410000 */
[C---:B------:R-:W-:Y:S02]  /*ea60*/  FMUL.FTZ R5, R0.reuse, R5 ;  /* 0x0000000500057220 */ /* 0x040fe40000410000 */
[-C--:B------:R-:W-:Y:S02]  /*ea70*/  FFMA.FTZ R7, R15, R6.reuse, -R7 ;  /* 0x000000060f077223 */ /* 0x080fe40000010807 */
[----:B------:R-:W-:Y:S02]  /*ea80*/  FFMA.FTZ R22, R23, R6, R22 ;  /* 0x0000000617167223 */ /* 0x000fe40000010016 */
[-C--:B------:R-:W-:Y:S02]  /*ea90*/  FFMA.FTZ R4, R0, R29.reuse, -R4 ;  /* 0x0000001d00047223 */ /* 0x080fe40000010804 */
[----:B------:R-:W-:Y:S01]  /*eaa0*/  FFMA.FTZ R5, R30, R29, R5 ;  /* 0x0000001d1e057223 */ /* 0x000fe20000010005 */
[----:B------:R-:W-:Y:S02]  /*eab0*/  F2FP.PACK_AB R29, R20, R19 ;  /* 0x00000013141d723e */ /* 0x000fe400000000ff */
[----:B------:R-:W-:-:S02]  /*eac0*/  F2FP.PACK_AB R28, R22, R7 ;  /* 0x00000007161c723e */ /* 0x000fc400000000ff */
[----:B------:R-:W-:Y:S02]  /*ead0*/  F2FP.PACK_AB R30, R5, R4 ;  /* 0x00000004051e723e */ /* 0x000fe400000000ff */
.L_x_2629:
[----:B------:R-:W-:Y:S05]  /*eae0*/  BSYNC B0 ;  /* 0x0000000000007941 */ /* 0x000fea0003800000 */
.L_x_2628:
[----:B-1----:R1:W5:Y:S01]  /*eaf0*/  LDG.E.128 R20, [R16.64+0x100] ;  /* 0x0001000610147981 */ /* 0x002362000c1e1d00 */
[----:B------:R-:W-:Y:S01]  /*eb00*/  IADD3 R0, R24, 0x80, RZ ;  /* 0x0000008018007810 */ /* 0x000fe20007ffe0ff */
[----:B------:R-:W-:Y:S02]  /*eb10*/  BSSY B0, `(.L_x_2630) ;  /* 0x000002c000007945 */ /* 0x000fe40003800000 */
[----:B------:R1:W-:Y:S01]  /*eb20*/  STS.128 [R237+0x3000], R28 ;  /* 0x0030001ced007388 */ /* 0x0003e20000000c00 */
[----:B------:R-:W-:-:S13]  /*eb30*/  ISETP.GE.AND P0, PT, R0, c[0x0][0x230], PT ;  /* 0x00008c0000007a0c */ /* 0x000fda0003f06270 */
[----:B------:R-:W-:Y:S05]  /*eb40*/  @P0 BRA `(.L_x_2631) ;  /* 0x0000028000000947 */ /* 0x000fea0003800000 */
[----:B------:R-:W2:Y:S04]  /*eb50*/  LDG.E.64 R4, [R26.64+0x80] ;  /* 0x000080061a047981 */ /* 0x000ea8000c1e1b00 */
[----:B------:R-:W3:Y:S01]  /*eb60*/  LDG.E.64 R6, [R10.64+0x80] ;  /* 0x000080060a067981 */ /* 0x000ee2000c1e1b00 */
[----:B-1---5:R-:W-:Y:S01]  /*eb70*/  HADD2.F32 R28, -RZ, R23.H0_H0 ;  /* 0x20000017ff1c7230 */ /* 0x022fe20000004100 */
[----:B------:R-:W-:Y:S01]  /*eb80*/  MOV R29, R22 ;  /* 0x00000016001d7202 */ /* 0x000fe20000000f00 */
[----:B------:R-:W-:Y:S02]  /*eb90*/  HADD2.F32 R30, -RZ, R21.H1_H1 ;  /* 0x30000015ff1e7230 */ /* 0x000fe40000004100 */
[----:B------:R-:W-:Y:S02]  /*eba0*/  HADD2.F32 R23, -RZ, R23.H1_H1 ;  /* 0x30000017ff177230 */ /* 0x000fe40000004100 */
[----:B------:R-:W-:-:S02]  /*ebb0*/  HADD2.F32 R31, -RZ, R21.H0_H0 ;  /* 0x20000015ff1f7230 */ /* 0x000fc40000004100 */
[----:B--2---:R-:W-:Y:S02]  /*ebc0*/  HADD2.F32 R15, -RZ, R4.H1_H1 ;  /* 0x30000004ff0f7230 */ /* 0x004fe40000004100 */
[----:B------:R-:W-:Y:S02]  /*ebd0*/  HADD2.F32 R0, -RZ, R5.H1_H1 ;  /* 0x30000005ff007230 */ /* 0x000fe40000004100 */
[----:B---3--:R-:W-:Y:S01]  /*ebe0*/  HADD2.F32 R22, -RZ, R6.H1_H1 ;  /* 0x30000006ff167230 */ /* 0x008fe20000004100 */
        /* <DEDUP_REMOVED lines=30> */
.L_x_2631:
[----:B------:R-:W-:Y:S05]  /*edd0*/  BSYNC B0 ;  /* 0x0000000000007941 */ /* 0x000fea0003800000 */
.L_x_2630:
[----:B-1----:R1:W5:Y:S01]  /*ede0*/  LDG.E.128 R28, [R16.64+0x180] ;  /* 0x00018006101c7981 */ /* 0x002362000c1e1d00 */
[----:B------:R-:W-:Y:S01]  /*edf0*/  IADD3 R0, R24, 0xc0, RZ ;  /* 0x000000c018007810 */ /* 0x000fe20007ffe0ff */
[----:B------:R-:W-:Y:S02]  /*ee00*/  BSSY B0, `(.L_x_2632) ;  /* 0x000002a000007945 */ /* 0x000fe40003800000 */
[----:B-----5:R1:W-:Y:S01]  /*ee10*/  STS.128 [R237+0x5000], R20 ;  /* 0x00500014ed007388 */ /* 0x0203e20000000c00 */
[----:B------:R-:W-:-:S13]  /*ee20*/  ISETP.GE.AND P0, PT, R0, c[0x0][0x230], PT ;  /* 0x00008c0000007a0c */ /* 0x000fda0003f06270 */
[----:B------:R-:W-:Y:S05]  /*ee30*/  @P0 BRA `(.L_x_2633) ;  /* 0x0000026000000947 */ /* 0x000fea0003800000 */
[----:B------:R-:W2:Y:S04]  /*ee40*/  LDG.E.64 R4, [R26.64+0xc0] ;  /* 0x0000c0061a047981 */ /* 0x000ea8000c1e1b00 */
[----:B------:R-:W3:Y:S01]  /*ee50*/  LDG.E.64 R6, [R10.64+0xc0] ;  /* 0x0000c0060a067981 */ /* 0x000ee2000c1e1b00 */
[--C-:B-1----:R-:W-:Y:S02]  /*ee60*/  HADD2.F32 R20, -RZ, R29.reuse.H0_H0 ;  /* 0x2000001dff147230 */ /* 0x102fe40000004100 */
[----:B------:R-:W-:Y:S02]  /*ee70*/  HADD2.F32 R21, -RZ, R29.H1_H1 ;  /* 0x3000001dff157230 */ /* 0x000fe40000004100 */
[--C-:B------:R-:W-:Y:S02]  /*ee80*/  HADD2.F32 R17, -RZ, R31.reuse.H1_H1 ;  /* 0x3000001fff117230 */ /* 0x100fe40000004100 */
[----:B------:R-:W-:-:S02]  /*ee90*/  HADD2.F32 R19, -RZ, R31.H0_H0 ;  /* 0x2000001fff137230 */ /* 0x000fc40000004100 */
[----:B--2---:R-:W-:Y:S02]  /*eea0*/  HADD2.F32 R2, -RZ, R4.H1_H1 ;  /* 0x30000004ff027230 */ /* 0x004fe40000004100 */
[----:B------:R-:W-:Y:S02]  /*eeb0*/  HADD2.F32 R0, -RZ, R5.H1_H1 ;  /* 0x30000005ff007230 */ /* 0x000fe40000004100 */
[----:B---3--:R-:W-:Y:S01]  /*eec0*/  HADD2.F32 R15, -RZ, R7.H1_H1 ;  /* 0x30000007ff0f7230 */ /* 0x008fe20000004100 */
[-C--:B------:R-:W-:Y:S01]  /*eed0*/  FMUL.FTZ R11, R21, R2.reuse ;  /* 0x00000002150b7220 */ /* 0x080fe20000410000 */
[----:B------:R-:W-:Y:S01]  /*eee0*/  HADD2.F32 R16, -RZ, R6.H1_H1 ;  /* 0x30000006ff107230 */ /* 0x000fe20000004100 */
[C---:B------:R-:W-:Y:S01]  /*eef0*/  FMUL.FTZ R10, R20.reuse, R2 ;  /* 0x00000002140a7220 */ /* 0x040fe20000410000 */
        /* <DEDUP_REMOVED lines=26> */
.L_x_2633:
[----:B------:R-:W-:Y:S05]  /*f0a0*/  BSYNC B0 ;  /* 0x0000000000007941 */ /* 0x000fea0003800000 */
.L_x_2632:
[----:B------:R2:W-:Y:S02]  /*f0b0*/  STS.128 [R237+0x7000], R28 ;  /* 0x0070001ced007388 */ /* 0x0005e40000000c00 */
.L_x_2625:
[----:B------:R-:W-:Y:S05]  /*f0c0*/  BSYNC B1 ;  /* 0x0000000000017941 */ /* 0x000fea0003800000 */
.L_x_2624:
[----:B-1----:R-:W-:-:S04]  /*f0d0*/  IADD3 R16, R142, 0x30, RZ ;  /* 0x000000308e107810 */ /* 0x002fc80007ffe0ff */
[----:B------:R-:W-:-:S04]  /*f0e0*/  ISETP.GE.AND P0, PT, R16, R3, PT ;  /* 0x000000031000720c */ /* 0x000fc80003f06270 */
[----:B------:R-:W-:-:S13]  /*f0f0*/  ISETP.LT.OR P0, PT, R58, -0x187, P0 ;  /* 0xfffffe793a00780c */ /* 0x000fda0000701670 */
[----:B------:R-:W-:Y:S05]  /*f100*/  @P0 BRA `(.L_x_2634) ;  /* 0x000069a000000947 */ /* 0x000fea0003800000 */
[----:B------:R1:W5:Y:S01]  /*f110*/  LDG.E.128 R20, [R12.64] ;  /* 0x000000060c147981 */ /* 0x000362000c1e1d00 */
[----:B------:R-:W-:Y:S01]  /*f120*/  IMAD R135, R135, 0x30, RZ ;  /* 0x0000003087877824 */ /* 0x000fe200078e02ff */
[----:B------:R-:W-:Y:S04]  /*f130*/  BSSY B0, `(.L_x_2635) ;  /* 0x0000032000007945 */ /* 0x000fe80003800000 */
[----:B------:R-:W-:-:S04]  /*f140*/  IADD3 R0, P0, R135, R8, RZ ;  /* 0x0000000887007210 */ /* 0x000fc80007f1e0ff */
[----:B------:R-:W-:Y:S01]  /*f150*/  LEA.HI.X.SX32 R9, R135, R9, 0x1, P0 ;  /* 0x0000000987097211 */ /* 0x000fe200000f0eff */
[----:B------:R-:W-:Y:S01]  /*f160*/  IMAD.SHL.U32 R26, R0, 0x2, RZ ;  /* 0x00000002001a7824 */ /* 0x000fe200078e00ff */
[----:B------:R-:W-:Y:S02]  /*f170*/  ISETP.GE.AND P0, PT, R24, c[0x0][0x230], PT ;  /* 0x00008c0018007a0c */ /* 0x000fe40003f06270 */
[----:B------:R-:W-:Y:S02]  /*f180*/  SHF.L.U64.HI R0, R0, 0x1, R9 ;  /* 0x0000000100007819 */ /* 0x000fe40000010209 */
[C---:B------:R-:W-:Y:S02]  /*f190*/  IADD3 R6, P2, R26.reuse, c[0x0][0x2a8], RZ ;  /* 0x0000aa001a067a10 */ /* 0x040fe40007f5e0ff */
[----:B------:R-:W-:Y:S02]  /*f1a0*/  IADD3 R26, P1, R26, c[0x0][0x2b0], RZ ;  /* 0x0000ac001a1a7a10 */ /* 0x000fe40007f3e0ff */
[----:B------:R-:W-:-:S02]  /*f1b0*/  IADD3.X R7, R0, c[0x0][0x2ac], RZ, P2, !PT ;  /* 0x0000ab0000077a10 */ /* 0x000fc400017fe4ff */
[----:B------:R-:W-:-:S03]  /*f1c0*/  IADD3.X R27, R0, c[0x0][0x2b4], RZ, P1, !PT ;  /* 0x0000ad00001b7a10 */ /* 0x000fc60000ffe4ff */
[----:B------:R-:W-:Y:S05]  /*f1d0*/  @P0 BRA `(.L_x_2636) ;  /* 0x0000027000000947 */ /* 0x000fea0003800000 */
[----:B-1----:R-:W4:Y:S04]  /*f1e0*/  LDG.E.64 R2, [R26.64] ;  /* 0x000000061a027981 */ /* 0x002f28000c1e1b00 */
[----:B--2---:R-:W2:Y:S01]  /*f1f0*/  LDG.E.64 R4, [R6.64] ;  /* 0x0000000606047981 */ /* 0x004ea2000c1e1b00 */
[----:B---3-5:R-:W-:Y:S01]  /*f200*/  MOV R28, R21 ;  /* 0x00000015001c7202 */ /* 0x028fe20000000f00 */
[--C-:B------:R-:W-:Y:S02]  /*f210*/  HADD2.F32 R17, -RZ, R23.reuse.H1_H1 ;  /* 0x30000017ff117230 */ /* 0x100fe40000004100 */
[----:B------:R-:W-:Y:S02]  /*f220*/  HADD2.F32 R19, -RZ, R23.H0_H0 ;  /* 0x20000017ff137230 */ /* 0x000fe40000004100 */
[----:B------:R-:W-:-:S02]  /*f230*/  HADD2.F32 R21, -RZ, R28.H0_H0 ;  /* 0x2000001cff157230 */ /* 0x000fc40000004100 */
[----:B------:R-:W-:Y:S02]  /*f240*/  HADD2.F32 R28, -RZ, R28.H1_H1 ;  /* 0x3000001cff1c7230 */ /* 0x000fe40000004100 */
[----:B----4-:R-:W-:Y:S02]  /*f250*/  HADD2.F32 R9, -RZ, R2.H1_H1 ;  /* 0x30000002ff097230 */ /* 0x010fe40000004100 */
[----:B------:R-:W-:Y:S02]  /*f260*/  HADD2.F32 R0, -RZ, R3.H1_H1 ;  /* 0x30000003ff007230 */ /* 0x000fe40000004100 */
[----:B--2---:R-:W-:Y:S01]  /*f270*/  HADD2.F32 R11, -RZ, R5.H1_H1 ;  /* 0x30000005ff0b7230 */ /* 0x004fe20000004100 */
[-C--:B------:R-:W-:Y:S01]  /*f280*/  FMUL.FTZ R10, R28, R9.reuse ;  /* 0x000000091c0a7220 */ /* 0x080fe20000410000 */
[----:B------:R-:W-:Y:S01]  /*f290*/  HADD2.F32 R15, -RZ, R4.H1_H1 ;  /* 0x30000004ff0f7230 */ /* 0x000fe20000004100 */
[-C--:B------:R-:W-:Y:S01]  /*f2a0*/  FMUL.FTZ R8, R17, R0.reuse ;  /* 0x0000000011087220 */ /* 0x080fe20000410000 */
[----:B------:R-:W-:Y:S01]  /*f2b0*/  HADD2.F32 R2, -RZ, R2.H0_H0 ;  /* 0x20000002ff027230 */ /* 0x000fe20000004100 */
[----:B------:R-:W-:Y:S01]  /*f2c0*/  FMUL.FTZ R9, R21, R9 ;  /* 0x0000000915097220 */ /* 0x000fe20000410000 */
[----:B------:R-:W-:Y:S01]  /*f2d0*/  HADD2.F32 R3, -RZ, R3.H0_H0 ;  /* 0x20000003ff037230 */ /* 0x000fe20000004100 */
[C---:B------:R-:W-:Y:S01]  /*f2e0*/  FMUL.FTZ R0, R19.reuse, R0 ;  /* 0x0000000013007220 */ /* 0x040fe20000410000 */
[----:B------:R-:W-:Y:S01]  /*f2f0*/  HADD2.F32 R4, -RZ, R4.H0_H0 ;  /* 0x20000004ff047230 */ /* 0x000fe20000004100 */
[----:B------:R-:W-:Y:S01]  /*f300*/  FFMA.FTZ R8, R19, R11, -R8 ;  /* 0x0000000b13087223 */ /* 0x000fe20000010808 */
[----:B------:R-:W-:Y:S01]  /*f310*/  HADD2.F32 R19, -RZ, R5.H0_H0 ;  /* 0x20000005ff137230 */ /* 0x000fe20000004100 */
[----:B------:R-:W-:-:S02]  /*f320*/  FFMA.FTZ R10, R21, R15, -R10 ;  /* 0x0000000f150a7223 */ /* 0x000fc4000001080a */
[----:B------:R-:W-:Y:S01]  /*f330*/  FFMA.FTZ R9, R28, R15, R9 ;  /* 0x0000000f1c097223 */ /* 0x000fe20000010009 */
[--C-:B------:R-:W-:Y:S01]  /*f340*/  HADD2.F32 R15, -RZ, R20.reuse.H0_H0 ;  /* 0x20000014ff0f7230 */ /* 0x100fe20000004100 */
[----:B------:R-:W-:Y:S01]  /*f350*/  FFMA.FTZ R11, R17, R11, R0 ;  /* 0x0000000b110b7223 */ /* 0x000fe20000010000 */
[----:B------:R-:W-:Y:S02]  /*f360*/  HADD2.F32 R17, -RZ, R20.H1_H1 ;  /* 0x30000014ff117230 */ /* 0x000fe40000004100 */
[--C-:B------:R-:W-:Y:S01]  /*f370*/  HADD2.F32 R0, -RZ, R22.reuse.H0_H0 ;  /* 0x20000016ff007230 */ /* 0x100fe20000004100 */
[-C--:B------:R-:W-:Y:S01]  /*f380*/  FMUL.FTZ R20, R15, R2.reuse ;  /* 0x000000020f147220 */ /* 0x080fe20000410000 */
[----:B------:R-:W-:Y:S01]  /*f390*/  HADD2.F32 R22, -RZ, R22.H1_H1 ;  /* 0x30000016ff167230 */ /* 0x000fe20000004100 */
[----:B------:R-:W-:Y:S01]  /*f3a0*/  FMUL.FTZ R5, R17, R2 ;  /* 0x0000000211057220 */ /* 0x000fe20000410000 */
[----:B------:R-:W-:Y:S01]  /*f3b0*/  F2FP.PACK_AB R21, R9, R10 ;  /* 0x0000000a0915723e */ /* 0x000fe200000000ff */
[----:B------:R-:W-:Y:S01]  /*f3c0*/  FFMA.FTZ R20, R17, R4, R20 ;  /* 0x0000000411147223 */ /* 0x000fe20000010014 */
[----:B------:R-:W-:Y:S01]  /*f3d0*/  F2FP.PACK_AB R23, R11, R8 ;  /* 0x000000080b17723e */ /* 0x000fe200000000ff */
[----:B------:R-:W-:-:S02]  /*f3e0*/  FMUL.FTZ R2, R22, R3 ;  /* 0x0000000316027220 */ /* 0x000fc40000410000 */
[C---:B------:R-:W-:Y:S02]  /*f3f0*/  FMUL.FTZ R3, R0.reuse, R3 ;  /* 0x0000000300037220 */ /* 0x040fe40000410000 */
[----:B------:R-:W-:Y:S02]  /*f400*/  FFMA.FTZ R5, R15, R4, -R5 ;  /* 0x000000040f057223 */ /* 0x000fe40000010805 */
[-C--:B------:R-:W-:Y:S02]  /*f410*/  FFMA.FTZ R2, R0, R19.reuse, -R2 ;  /* 0x0000001300027223 */ /* 0x080fe40000010802 */
[----:B------:R-:W-:Y:S01]  /*f420*/  FFMA.FTZ R3, R22, R19, R3 ;  /* 0x0000001316037223 */ /* 0x000fe20000010003 */
[----:B------:R-:W-:-:S04]  /*f430*/  F2FP.PACK_AB R20, R20, R5 ;  /* 0x000000051414723e */ /* 0x000fc800000000ff */
[----:B------:R-:W-:Y:S02]  /*f440*/  F2FP.PACK_AB R22, R3, R2 ;  /* 0x000000020316723e */ /* 0x000fe400000000ff */
.L_x_2636:
[----:B-1----:R-:W-:Y:S05]  /*f450*/  BSYNC B0 ;  /* 0x0000000000007941 */ /* 0x002fea0003800000 */
.L_x_2635:
[----:B------:R1:W5:Y:S01]  /*f460*/  LDG.E.128 R8, [R12.64+0x80] ;  /* 0x000080060c087981 */ /* 0x000362000c1e1d00 */
[----:B------:R-:W-:Y:S01]  /*f470*/  IADD3 R0, R24, 0x40, RZ ;  /* 0x0000004018007810 */ /* 0x000fe20007ffe0ff */
[----:B------:R-:W-:Y:S02]  /*f480*/  BSSY B0, `(.L_x_2637) ;  /* 0x000002d000007945 */ /* 0x000fe40003800000 */
[----:B-----5:R1:W-:Y:S01]  /*f490*/  STS.128 [R237+0x1800], R20 ;  /* 0x00180014ed007388 */ /* 0x0203e20000000c00 */
[----:B------:R-:W-:-:S13]  /*f4a0*/  ISETP.GE.AND P0, PT, R0, c[0x0][0x230], PT ;  /* 0x00008c0000007a0c */ /* 0x000fda0003f06270 */
[----:B------:R-:W-:Y:S05]  /*f4b0*/  @P0 BRA `(.L_x_2638) ;  /* 0x0000029000000947 */ /* 0x000fea0003800000 */
[----:B------:R-:W4:Y:S04]  /*f4c0*/  LDG.E.64 R2, [R26.64+0x40] ;  /* 0x000040061a027981 */ /* 0x000f28000c1e1b00 */
[----:B------:R-:W5:Y:S01]  /*f4d0*/  LDG.E.64 R4, [R6.64+0x40] ;  /* 0x0000400606047981 */ /* 0x000f62000c1e1b00 */
[--C-:B--23--:R-:W-:Y:S01]  /*f4e0*/  HADD2.F32 R28, -RZ, R9.reuse.H0_H0 ;  /* 0x20000009ff1c7230 */ /* 0x10cfe20000004100 */
[----:B-1----:R-:W-:Y:S01]  /*f4f0*/  MOV R21, R10 ;  /* 0x0000000a00157202 */ /* 0x002fe20000000f00 */
[----:B------:R-:W-:Y:S02]  /*f500*/  HADD2.F32 R22, -RZ, R9.H1_H1 ;  /* 0x30000009ff167230 */ /* 0x000fe40000004100 */
[--C-:B------:R-:W-:Y:S02]  /*f510*/  HADD2.F32 R19, -RZ, R11.reuse.H1_H1 ;  /* 0x3000000bff137230 */ /* 0x100fe40000004100 */
[----:B------:R-:W-:-:S02]  /*f520*/  HADD2.F32 R20, -RZ, R11.H0_H0 ;  /* 0x2000000bff147230 */ /* 0x000fc40000004100 */
[----:B----4-:R-:W-:Y:S02]  /*f530*/  HADD2.F32 R9, -RZ, R2.H1_H1 ;  /* 0x30000002ff097230 */ /* 0x010fe40000004100 */
[----:B------:R-:W-:Y:S02]  /*f540*/  HADD2.F32 R0, -RZ, R3.H1_H1 ;  /* 0x30000003ff007230 */ /* 0x000fe40000004100 */
[----:B-----5:R-:W-:Y:S01]  /*f550*/  HADD2.F32 R17, -RZ, R4.H1_H1 ;  /* 0x30000004ff117230 */ /* 0x020fe20000004100 */
        /* <DEDUP_REMOVED lines=9> */
[----:B------:R-:W-:Y:S01]  /*f5f0*/  FFMA.FTZ R10, R22, R17, R10 ;  /* 0x00000011160a7223 */ /* 0x000fe2000001000a */
[--C-:B------:R-:W-:Y:S01]  /*f600*/  HADD2.F32 R17, -RZ, R8.reuse.H1_H1 ;  /* 0x30000008ff117230 */ /* 0x100fe20000004100 */
[-C--:B------:R-:W-:Y:S01]  /*f610*/  FFMA.FTZ R9, R20, R15.reuse, -R9 ;  /* 0x0000000f14097223 */ /* 0x080fe20000010809 */
[--C-:B------:R-:W-:Y:S01]  /*f620*/  HADD2.F32 R20, -RZ, R21.reuse.H1_H1 ;  /* 0x30000015ff147230 */ /* 0x100fe20000004100 */
[----:B------:R-:W-:Y:S01]  /*f630*/  FFMA.FTZ R0, R19, R15, R0 ;  /* 0x0000000f13007223 */ /* 0x000fe20000010000 */
[----:B------:R-:W-:Y:S01]  /*f640*/  HADD2.F32 R15, -RZ, R8.H0_H0 ;  /* 0x20000008ff0f7230 */ /* 0x000fe20000004100 */
[----:B------:R-:W-:Y:S01]  /*f650*/  F2FP.PACK_AB R10, R10, R11 ;  /* 0x0000000b0a0a723e */ /* 0x000fe200000000ff */
[----:B------:R-:W-:Y:S02]  /*f660*/  HADD2.F32 R8, -RZ, R21.H0_H0 ;  /* 0x20000015ff087230 */ /* 0x000fe40000004100 */
[----:B------:R-:W-:Y:S01]  /*f670*/  HADD2.F32 R19, -RZ, R5.H0_H0 ;  /* 0x20000005ff137230 */ /* 0x000fe20000004100 */
[-C--:B------:R-:W-:Y:S01]  /*f680*/  FMUL.FTZ R5, R17, R2.reuse ;  /* 0x0000000211057220 */ /* 0x080fe20000410000 */
[----:B------:R-:W-:Y:S01]  /*f690*/  F2FP.PACK_AB R11, R0, R9 ;  /* 0x00000009000b723e */ /* 0x000fe200000000ff */
[----:B------:R-:W-:Y:S01]  /*f6a0*/  FMUL.FTZ R21, R15, R2 ;  /* 0x000000020f157220 */ /* 0x000fe20000410000 */
[----:B------:R-:W-:Y:S01]  /*f6b0*/  MOV R9, R10 ;  /* 0x0000000a00097202 */ /* 0x000fe20000000f00 */
[----:B------:R-:W-:-:S02]  /*f6c0*/  FMUL.FTZ R2, R20, R3 ;  /* 0x0000000314027220 */ /* 0x000fc40000410000 */
[C---:B------:R-:W-:Y:S02]  /*f6d0*/  FMUL.FTZ R3, R8.reuse, R3 ;  /* 0x0000000308037220 */ /* 0x040fe40000410000 */
[-C--:B------:R-:W-:Y:S02]  /*f6e0*/  FFMA.FTZ R2, R8, R19.reuse, -R2 ;  /* 0x0000001308027223 */ /* 0x080fe40000010802 */
[----:B------:R-:W-:Y:S02]  /*f6f0*/  FFMA.FTZ R3, R20, R19, R3 ;  /* 0x0000001314037223 */ /* 0x000fe40000010003 */
[-C--:B------:R-:W-:Y:S02]  /*f700*/  FFMA.FTZ R5, R15, R4.reuse, -R5 ;  /* 0x000000040f057223 */ /* 0x080fe40000010805 */
[----:B------:R-:W-:Y:S01]  /*f710*/  FFMA.FTZ R4, R17, R4, R21 ;  /* 0x0000000411047223 */ /* 0x000fe20000010015 */
[----:B------:R-:W-:-:S04]  /*f720*/  F2FP.PACK_AB R2, R3, R2 ;  /* 0x000000020302723e */ /* 0x000fc800000000ff */
[----:B------:R-:W-:Y:S02]  /*f730*/  F2FP.PACK_AB R8, R4, R5 ;  /* 0x000000050408723e */ /* 0x000fe400000000ff */
[----:B------:R-:W-:Y:S02]  /*f740*/  MOV R10, R2 ;  /* 0x00000002000a7202 */ /* 0x000fe40000000f00 */
.L_x_2638:
[----:B------:R-:W-:Y:S05]  /*f750*/  BSYNC B0 ;  /* 0x0000000000007941 */ /* 0x000fea0003800000 */
.L_x_2637:
[----:B-1----:R1:W5:Y:S01]  /*f760*/  LDG.E.128 R20, [R12.64+0x100] ;  /* 0x000100060c147981 */ /* 0x002362000c1e1d00 */
[----:B------:R-:W-:Y:S01]  /*f770*/  IADD3 R0, R24, 0x80, RZ ;  /* 0x0000008018007810 */ /* 0x000fe20007ffe0ff */
[----:B------:R-:W-:Y:S02]  /*f780*/  BSSY B0, `(.L_x_2639) ;  /* 0x000002b000007945 */ /* 0x000fe40003800000 */
[----:B------:R1:W-:Y:S01]  /*f790*/  STS.128 [R237+0x3800], R8 ;  /* 0x00380008ed007388 */ /* 0x0003e20000000c00 */
[----:B------:R-:W-:-:S13]  /*f7a0*/  ISETP.GE.AND P0, PT, R0, c[0x0][0x230], PT ;  /* 0x00008c0000007a0c */ /* 0x000fda0003f06270 */
[----:B------:R-:W-:Y:S05]  /*f7b0*/  @P0 BRA `(.L_x_2640) ;  /* 0x0000027000000947 */ /* 0x000fea0003800000 */
[----:B------:R-:W4:Y:S04]  /*f7c0*/  LDG.E.64 R2, [R26.64+0x80] ;  /* 0x000080061a027981 */ /* 0x000f28000c1e1b00 */
[----:B--2---:R-:W2:Y:S01]  /*f7d0*/  LDG.E.64 R4, [R6.64+0x80] ;  /* 0x0000800606047981 */ /* 0x004ea2000c1e1b00 */
[----:B---3-5:R-:W-:Y:S01]  /*f7e0*/  MOV R28, R21 ;  /* 0x00000015001c7202 */ /* 0x028fe20000000f00 */
[--C-:B------:R-:W-:Y:S02]  /*f7f0*/  HADD2.F32 R17, -RZ, R23.reuse.H1_H1 ;  /* 0x30000017ff117230 */ /* 0x100fe40000004100 */
[----:B------:R-:W-:Y:S02]  /*f800*/  HADD2.F32 R19, -RZ, R23.H0_H0 ;  /* 0x20000017ff137230 */ /* 0x000fe40000004100 */
[----:B------:R-:W-:-:S02]  /*f810*/  HADD2.F32 R21, -RZ, R28.H0_H0 ;  /* 0x2000001cff157230 */ /* 0x000fc40000004100 */
[----:B------:R-:W-:Y:S02]  /*f820*/  HADD2.F32 R28, -RZ, R28.H1_H1 ;  /* 0x3000001cff1c7230 */ /* 0x000fe40000004100 */
[----:B-1--4-:R-:W-:Y:S02]  /*f830*/  HADD2.F32 R9, -RZ, R2.H1_H1 ;  /* 0x30000002ff097230 */ /* 0x012fe40000004100 */
        /* <DEDUP_REMOVED lines=31> */
.L_x_2640:
[----:B------:R-:W-:Y:S05]  /*fa30*/  BSYNC B0 ;  /* 0x0000000000007941 */ /* 0x000fea0003800000 */
.L_x_2639:
[----:B-1----:R1:W5:Y:S01]  /*fa40*/  LDG.E.128 R8, [R12.64+0x180] ;  /* 0x000180060c087981 */ /* 0x002362000c1e1d00 */
[----:B------:R-:W-:Y:S01]  /*fa50*/  IADD3 R24, R24, 0xc0, RZ ;  /* 0x000000c018187810 */ /* 0x000fe20007ffe0ff */
[----:B------:R-:W-:Y:S02]  /*fa60*/  BSSY B0, `(.L_x_2641) ;  /* 0x000002b000007945 */ /* 0x000fe40003800000 */
[----:B-----5:R1:W-:Y:S01]  /*fa70*/  STS.128 [R237+0x5800], R20 ;  /* 0x00580014ed007388 */ /* 0x0203e20000000c00 */
[----:B------:R-:W-:-:S13]  /*fa80*/  ISETP.GE.AND P0, PT, R24, c[0x0][0x230], PT ;  /* 0x00008c0018007a0c */ /* 0x000fda0003f06270 */
[----:B------:R-:W-:Y:S05]  /*fa90*/  @P0 BRA `(.L_x_2642) ;  /* 0x0000027000000947 */ /* 0x000fea0003800000 */
[----:B------:R-:W4:Y:S04]  /*faa0*/  LDG.E.64 R2, [R26.64+0xc0] ;  /* 0x0000c0061a027981 */ /* 0x000f28000c1e1b00 */
[----:B------:R-:W5:Y:S01]  /*fab0*/  LDG.E.64 R4, [R6.64+0xc0] ;  /* 0x0000c00606047981 */ /* 0x000f62000c1e1b00 */
[--C-:B------:R-:W-:Y:S01]  /*fac0*/  HADD2.F32 R17, -RZ, R9.reuse.H1_H1 ;  /* 0x30000009ff117230 */ /* 0x100fe20000004100 */
[----:B------:R-:W-:Y:S01]  /*fad0*/  MOV R15, R10 ;  /* 0x0000000a000f7202 */ /* 0x000fe20000000f00 */
[----:B------:R-:W-:Y:S02]  /*fae0*/  HADD2.F32 R19, -RZ, R9.H0_H0 ;  /* 0x20000009ff137230 */ /* 0x000fe40000004100 */
[--C-:B-1----:R-:W-:Y:S02]  /*faf0*/  HADD2.F32 R12, -RZ, R11.reuse.H1_H1 ;  /* 0x3000000bff0c7230 */ /* 0x102fe40000004100 */
        /* <DEDUP_REMOVED lines=14> */
[--C-:B------:R-:W-:Y:S01]  /*fbe0*/  HADD2.F32 R7, -RZ, R8.reuse.H0_H0 ;  /* 0x20000008ff077230 */ /* 0x100fe20000004100 */
[-C--:B------:R-:W-:Y:S01]  /*fbf0*/  FFMA.FTZ R6, R13, R11.reuse, -R6 ;  /* 0x0000000b0d067223 */ /* 0x080fe20000010806 */
[----:B------:R-:W-:Y:S01]  /*fc00*/  HADD2.F32 R13, -RZ, R8.H1_H1 ;  /* 0x30000008ff0d7230 */ /* 0x000fe20000004100 */
[----:B------:R-:W-:Y:S01]  /*fc10*/  FFMA.FTZ R11, R12, R11, R0 ;  /* 0x0000000b0c0b7223 */ /* 0x000fe20000010000 */
[--C-:B------:R-:W-:Y:S01]  /*fc20*/  HADD2.F32 R8, -RZ, R15.reuse.H1_H1 ;  /* 0x3000000fff087230 */ /* 0x100fe20000004100 */
[-C--:B------:R-:W-:Y:S01]  /*fc30*/  FMUL.FTZ R12, R7, R2.reuse ;  /* 0x00000002070c7220 */ /* 0x080fe20000410000 */
[----:B------:R-:W-:Y:S01]  /*fc40*/  HADD2.F32 R0, -RZ, R15.H0_H0 ;  /* 0x2000000fff007230 */ /* 0x000fe20000004100 */
[----:B------:R-:W-:Y:S01]  /*fc50*/  F2FP.PACK_AB R9, R10, R9 ;  /* 0x000000090a09723e */ /* 0x000fe200000000ff */
        /* <DEDUP_REMOVED lines=11> */
.L_x_2642:
[----:B------:R-:W-:Y:S05]  /*fd10*/  BSYNC B0 ;  /* 0x0000000000007941 */ /* 0x000fea0003800000 */
.L_x_2641:
[----:B------:R4:W-:Y:S01]  /*fd20*/  STS.128 [R237+0x7800], R8 ;  /* 0x00780008ed007388 */ /* 0x0009e20000000c00 */
[----:B------:R-:W-:Y:S05]  /*fd30*/  BRA `(.L_x_2634) ;  /* 0x00005d7000007947 */ /* 0x000fea0003800000 */
.L_x_2603:
[----:B------:R-:W-:Y:S01]  /*fd40*/  BSSY B1, `(.L_x_2643) ;  /* 0x000015e000017945 */ /* 0x000fe20003800000 */
[----:B------:R-:W-:Y:S05]  /*fd50*/  @!P1 BRA `(.L_x_2644) ;  /* 0x000015c000009947 */ /* 0x000fea0003800000 */
[----:B------:R1:W5:Y:S01]  /*fd60*/  LDG.E.128 R20, [R14.64] ;  /* 0x000000060e147981 */ /* 0x000362000c1e1d00 */
[----:B------:R-:W-:Y:S01]  /*fd70*/  ISETP.GE.AND P0, PT, R24, c[0x0][0x230], PT ;  /* 0x00008c0018007a0c */ /* 0x000fe20003f06270 */
[----:B------:R-:W-:-:S12]  /*fd80*/  BSSY B0, `(.L_x_2645) ;  /* 0x0000052000007945 */ /* 0x000fd80003800000 */
[----:B------:R-:W-:Y:S05]  /*fd90*/  @P0 BRA `(.L_x_2646) ;  /* 0x0000050000000947 */ /* 0x000fea0003800000 */
[-C--:B------:R-:W-:Y:S02]  /*fda0*/  ISETP.GE.AND P1, PT, R24, R135.reuse, PT ;  /* 0x000000871800720c */ /* 0x080fe40003f26270 */
[----:B------:R-:W-:Y:S02]  /*fdb0*/  MOV R7, R135 ;  /* 0x0000008700077202 */ /* 0x000fe40000000f00 */
[----:B------:R-:W-:Y:S02]  /*fdc0*/  MOV R9, RZ ;  /* 0x000000ff00097202 */ /* 0x000fe40000000f00 */
[----:B------:R-:W-:-:S07]  /*fdd0*/  MOV R11, RZ ;  /* 0x000000ff000b7202 */ /* 0x000fce0000000f00 */
[----:B------:R-:W-:-:S04]  /*fde0*/  @P1 SHF.R.S32.HI R135, RZ, 0x1, R134 ;  /* 0x00000001ff871819 */ /* 0x000fc80000011486 */
[C---:B------:R-:W-:Y:S02]  /*fdf0*/  @P1 IADD3 R9, -R135.reuse, RZ, RZ ;  /* 0x000000ff87091210 */ /* 0x040fe40007ffe1ff */
[----:B------:R-:W-:Y:S02]  /*fe00*/  @P1 IADD3 R7, -R135, RZ, RZ ;  /* 0x000000ff87071210 */ /* 0x000fe40007ffe1ff */
[----:B------:R-:W-:Y:S02]  /*fe10*/  IADD3 R5, P0, R9, R0, RZ ;  /* 0x0000000009057210 */ /* 0x000fe40007f1e0ff */
[----:B------:R-:W-:Y:S01]  /*fe20*/  @P1 IADD3 R11, -R135, RZ, RZ ;  /* 0x000000ff870b1210 */ /* 0x000fe20007ffe1ff */
[----:B------:R-:W-:Y:S01]  /*fe30*/  IMAD.WIDE R28, R7, 0x2, R14 ;  /* 0x00000002071c7825 */ /* 0x000fe200078e020e */
[----:B------:R-:W-:Y:S02]  /*fe40*/  LEA.HI.X.SX32 R4, R9, R2, 0x1, P0 ;  /* 0x0000000209047211 */ /* 0x000fe400000f0eff */
[----:B------:R-:W-:-:S03]  /*fe50*/  LEA R6, P0, R5, c[0x0][0x2b0], 0x1 ;  /* 0x0000ac0005067a11 */ /* 0x000fc600078008ff */
[----:B------:R-:W2:Y:S01]  /*fe60*/  LDG.E.128 R28, [R28.64] ;  /* 0x000000061c1c7981 */ /* 0x000ea2000c1e1d00 */
[----:B------:R-:W-:Y:S02]  /*fe70*/  LEA.HI.X R7, R5, c[0x0][0x2b4], R4, 0x1, P0 ;  /* 0x0000ad0005077a11 */ /* 0x000fe400000f0c04 */
[----:B------:R-:W-:-:S04]  /*fe80*/  IADD3 R9, P0, R11, R0, RZ ;  /* 0x000000000b097210 */ /* 0x000fc80007f1e0ff */
[----:B------:R-:W3:Y:S01]  /*fe90*/  LDG.E.128 R4, [R6.64] ;  /* 0x0000000606047981 */ /* 0x000ee2000c1e1d00 */
[----:B------:R-:W-:Y:S02]  /*fea0*/  LEA.HI.X.SX32 R8, R11, R2, 0x1, P0 ;  /* 0x000000020b087211 */ /* 0x000fe400000f0eff */
[----:B------:R-:W-:-:S04]  /*feb0*/  LEA R10, P0, R9, c[0x0][0x2a8], 0x1 ;  /* 0x0000aa00090a7a11 */ /* 0x000fc800078008ff */
[----:B------:R-:W-:-:S06]  /*fec0*/  LEA.HI.X R11, R9, c[0x0][0x2ac], R8, 0x1, P0 ;  /* 0x0000ab00090b7a11 */ /* 0x000fcc00000f0c08 */
[----:B------:R-:W4:Y:S01]  /*fed0*/  LDG.E.128 R8, [R10.64] ;  /* 0x000000060a087981 */ /* 0x000f22000c1e1d00 */
[--C-:B--2---:R-:W-:Y:S02]  /*fee0*/  HADD2.F32 R35, -RZ, R28.reuse.H0_H0 ;  /* 0x2000001cff237230 */ /* 0x104fe40000004100 */
[----:B------:R-:W-:Y:S02]  /*fef0*/  HADD2.F32 R28, -RZ, R28.H1_H1 ;  /* 0x3000001cff1c7230 */ /* 0x000fe40000004100 */
        /* <DEDUP_REMOVED lines=8> */
[----:B------:R-:W-:Y:S02]  /*ff80*/  HADD2.F32 R37, -RZ, R29.H0_H0 ;  /* 0x2000001dff257230 */ /* 0x000fe40000004100 */
[--C-:B------:R-:W-:Y:S02]  /*ff90*/  HADD2.F32 R6, -RZ, R7.reuse.H0_H0 ;  /* 0x20000007ff067230 */ /* 0x100fe40000004100 */
[----:B------:R-:W-:Y:S01]  /*ffa0*/  HADD2.F32 R7, -RZ, R7.H1_H1 ;  /* 0x30000007ff077230 */ /* 0x000fe20000004100 */
[----:B------:R-:W-:Y:S02]  /*ffb0*/  @!P1 FADD.FTZ R26, -R26, -RZ ;  /* 0x800000ff1a1a9221 */ /* 0x000fe40000010100 */
[----:B------:R-:W-:Y:S01]  /*ffc0*/  FMUL.FTZ R28, R28, R27 ;  /* 0x0000001b1c1c7220 */ /* 0x000fe20000410000 */
[--C-:B------:R-:W-:Y:S01]  /*ffd0*/  HADD2.F32 R27, -RZ, R31.reuse.H0_H0 ;  /* 0x2000001fff1b7230 */ /* 0x100fe20000004100 */
[----:B------:R-:W-:Y:S01]  /*ffe0*/  FMUL.FTZ R37, R37, R4 ;  /* 0x0000000425257220 */ /* 0x000fe20000410000 */
[----:B------:R-:W-:Y:S01]  /*fff0*/  HADD2.F32 R4, -RZ, R31.H1_H1 ;  /* 0x3000001fff047230 */ /* 0x000fe20000004100 */
[----:B------:R-:W-:-:S02]  /*10000*/  @!P1 FADD.FTZ R6, -R6, -RZ ;  /* 0x800000ff06069221 */ /* 0x000fc40000010100 */
[----:B------:R-:W-:Y:S02]  /*10010*/  @!P1 FADD.FTZ R7, -R7, -RZ ;  /* 0x800000ff07079221 */ /* 0x000fe40000010100 */
        /* <DEDUP_REMOVED lines=9> */
[----:B------:R-:W-:Y:S01]  /*100b0*/  HADD2.F32 R29, -RZ, R29.H1_H1 ;  /* 0x3000001dff1d7230 */ /* 0x000fe20000004100 */
        /* <DEDUP_REMOVED lines=24> */
[----:B------:R-:W-:Y:S02]  /*10240*/  FFMA.FTZ R6, R20, R9, R6 ;  /* 0x0000000914067223 */ /* 0x000fe40000010006 */
[----:B------:R-:W-:Y:S01]  /*10250*/  FFMA.FTZ R7, R23, R36, R7 ;  /* 0x0000002417077223 */ /* 0x000fe20000010007 */
[----:B------:R-:W-:Y:S02]  /*10260*/  F2FP.PACK_AB R20, R27, R4 ;  /* 0x000000041b14723e */ /* 0x000fe400000000ff */
[----:B------:R-:W-:Y:S02]  /*10270*/  F2FP.PACK_AB R21, R21, R8 ;  /* 0x000000081515723e */ /* 0x000fe400000000ff */
[----:B------:R-:W-:Y:S02]  /*10280*/  F2FP.PACK_AB R22, R10, R5 ;  /* 0x000000050a16723e */ /* 0x000fe400000000ff */
[----:B------:R-:W-:-:S02]  /*10290*/  F2FP.PACK_AB R23, R7, R6 ;  /* 0x000000060717723e */ /* 0x000fc400000000ff */
.L_x_2646:
[----:B------:R-:W-:Y:S05]  /*102a0*/  BSYNC B0 ;  /* 0x0000000000007941 */ /* 0x000fea0003800000 */
.L_x_2645:
[----:B------:R2:W5:Y:S01]  /*102b0*/  LDG.E.128 R28, [R14.64+0x80] ;  /* 0x000080060e1c7981 */ /* 0x000562000c1e1d00 */
[----:B------:R-:W-:Y:S01]  /*102c0*/  IADD3 R4, R24, 0x40, RZ ;  /* 0x0000004018047810 */ /* 0x000fe20007ffe0ff */
[----:B------:R-:W-:Y:S02]  /*102d0*/  BSSY B0, `(.L_x_2647) ;  /* 0x0000055000007945 */ /* 0x000fe40003800000 */
[----:B-----5:R2:W-:Y:S01]  /*102e0*/  STS.128 [R237], R20 ;  /* 0x00000014ed007388 */ /* 0x0205e20000000c00 */
[----:B------:R-:W-:-:S13]  /*102f0*/  ISETP.GE.AND P0, PT, R4, c[0x0][0x230], PT ;  /* 0x00008c0004007a0c */ /* 0x000fda0003f06270 */
        /* <DEDUP_REMOVED lines=10> */
[----:B--2---:R-:W-:Y:S01]  /*103a0*/  IMAD.WIDE R20, R7, 0x2, R14 ;  /* 0x0000000207147825 */ /* 0x004fe200078e020e */
[----:B------:R-:W-:Y:S02]  /*103b0*/  LEA.HI.X.SX32 R4, R9, R2, 0x1, P0 ;  /* 0x0000000209047211 */ /* 0x000fe400000f0eff */
[----:B------:R-:W-:-:S03]  /*103c0*/  LEA R6, P0, R5, c[0x0][0x2b0], 0x1 ;  /* 0x0000ac0005067a11 */ /* 0x000fc600078008ff */
[----:B------:R-:W2:Y:S01]  /*103d0*/  LDG.E.128 R20, [R20.64+0x80] ;  /* 0x0000800614147981 */ /* 0x000ea2000c1e1d00 */
[----:B------:R-:W-:Y:S02]  /*103e0*/  LEA.HI.X R7, R5, c[0x0][0x2b4], R4, 0x1, P0 ;  /* 0x0000ad0005077a11 */ /* 0x000fe400000f0c04 */
[----:B------:R-:W-:-:S04]  /*103f0*/  IADD3 R9, P0, R11, R0, RZ ;  /* 0x000000000b097210 */ /* 0x000fc80007f1e0ff */
[----:B------:R-:W3:Y:S01]  /*10400*/  LDG.E.128 R4, [R6.64+0x80] ;  /* 0x0000800606047981 */ /* 0x000ee2000c1e1d00 */
[----:B------:R-:W-:Y:S02]  /*10410*/  LEA.HI.X.SX32 R8, R11, R2, 0x1, P0 ;  /* 0x000000020b087211 */ /* 0x000fe400000f0eff */
[----:B------:R-:W-:-:S04]  /*10420*/  LEA R10, P0, R9, c[0x0][0x2a8], 0x1 ;  /* 0x0000aa00090a7a11 */ /* 0x000fc800078008ff */
[----:B------:R-:W-:-:S06]  /*10430*/  LEA.HI.X R11, R9, c[0x0][0x2ac], R8, 0x1, P0 ;  /* 0x0000ab00090b7a11 */ /* 0x000fcc00000f0c08 */
[----:B------:R-:W4:Y:S01]  /*10440*/  LDG.E.128 R8, [R10.64+0x80] ;  /* 0x000080060a087981 */ /* 0x000f22000c1e1d00 */
[----:B--2---:R-:W-:Y:S01]  /*10450*/  MOV R26, R23 ;  /* 0x00000017001a7202 */ /* 0x004fe20000000f00 */
[----:B------:R-:W-:Y:S02]  /*10460*/  HADD2.F32 R34, -RZ, R20.H0_H0 ;  /* 0x20000014ff227230 */ /* 0x000fe40000004100 */
[--C-:B---3--:R-:W-:Y:S02]  /*10470*/  HADD2.F32 R23, -RZ, R4.reuse.H0_H0 ;  /* 0x20000004ff177230 */ /* 0x108fe40000004100 */
[----:B------:R-:W-:Y:S02]  /*10480*/  HADD2.F32 R27, -RZ, R4.H1_H1 ;  /* 0x30000004ff1b7230 */ /* 0x000fe40000004100 */
[--C-:B------:R-:W-:Y:S01]  /*10490*/  HADD2.F32 R4, -RZ, R5.reuse.H0_H0 ;  /* 0x20000005ff047230 */ /* 0x100fe20000004100 */
[----:B------:R-:W-:Y:S01]  /*104a0*/  @!P1 FADD.FTZ R23, -R23, -RZ ;  /* 0x800000ff17179221 */ /* 0x000fe20000010100 */
[----:B------:R-:W-:-:S02]  /*104b0*/  HADD2.F32 R32, -RZ, R5.H1_H1 ;  /* 0x30000005ff207230 */ /* 0x000fc40000004100 */
[--C-:B------:R-:W-:Y:S02]  /*104c0*/  HADD2.F32 R5, -RZ, R6.reuse.H0_H0 ;  /* 0x20000006ff057230 */ /* 0x100fe40000004100 */
[----:B------:R-:W-:Y:S02]  /*104d0*/  HADD2.F32 R33, -RZ, R6.H1_H1 ;  /* 0x30000006ff217230 */ /* 0x000fe40000004100 */
[--C-:B------:R-:W-:Y:S02]  /*104e0*/  HADD2.F32 R6, -RZ, R7.reuse.H0_H0 ;  /* 0x20000007ff067230 */ /* 0x100fe40000004100 */
[----:B------:R-:W-:Y:S01]  /*104f0*/  HADD2.F32 R7, -RZ, R7.H1_H1 ;  /* 0x30000007ff077230 */ /* 0x000fe20000004100 */
[----:B------:R-:W-:Y:S01]  /*10500*/  @!P1 FADD.FTZ R4, -R4, -RZ ;  /* 0x800000ff04049221 */ /* 0x000fe20000010100 */
[--C-:B------:R-:W-:Y:S01]  /*10510*/  HADD2.F32 R35, -RZ, R21.reuse.H0_H0 ;  /* 0x20000015ff237230 */ /* 0x100fe20000004100 */
[----:B------:R-:W-:Y:S01]  /*10520*/  FMUL.FTZ R34, R34, R23 ;  /* 0x0000001722227220 */ /* 0x000fe20000410000 */
[----:B------:R-:W-:Y:S01]  /*10530*/  HADD2.F32 R23, -RZ, R26.H0_H0 ;  /* 0x2000001aff177230 */ /* 0x000fe20000004100 */
        /* <DEDUP_REMOVED lines=8> */
[----:B------:R-:W-:Y:S01]  /*105c0*/  @!P1 FADD.FTZ R32, -R32, -RZ ;  /* 0x800000ff20209221 */ /* 0x000fe20000010100 */
[----:B------:R-:W-:Y:S01]  /*105d0*/  HADD2.F32 R22, -RZ, R22.H1_H1 ;  /* 0x30000016ff167230 */ /* 0x000fe20000004100 */
[----:B------:R-:W-:Y:S01]  /*105e0*/  FMUL.FTZ R20, R20, R27 ;  /* 0x0000001b14147220 */ /* 0x000fe20000410000 */
[----:B------:R-:W-:Y:S01]  /*105f0*/  HADD2.F32 R27, -RZ, R28.H1_H1 ;  /* 0x3000001cff1b7230 */ /* 0x000fe20000004100 */
[----:B------:R-:W-:Y:S01]  /*10600*/  FMUL.FTZ R7, R26, R7 ;  /* 0x000000071a077220 */ /* 0x000fe20000410000 */
[----:B----4-:R-:W-:Y:S01]  /*10610*/  HADD2.F32 R26, -RZ, R8.H1_H1 ;  /* 0x30000008ff1a7230 */ /* 0x010fe20000004100 */
[----:B------:R-:W-:-:S02]  /*10620*/  @!P1 FADD.FTZ R6, -R6, -RZ ;  /* 0x800000ff06069221 */ /* 0x000fc40000010100 */
[----:B------:R-:W-:Y:S02]  /*10630*/  @!P1 FADD.FTZ R33, -R33, -RZ ;  /* 0x800000ff21219221 */ /* 0x000fe40000010100 */
        /* <DEDUP_REMOVED lines=30> */
.L_x_2648:
[----:B------:R-:W-:Y:S05]  /*10820*/  BSYNC B0 ;  /* 0x0000000000007941 */ /* 0x000fea0003800000 */
.L_x_2647:
[----:B--2---:R2:W5:Y:S01]  /*10830*/  LDG.E.128 R20, [R14.64+0x100] ;  /* 0x000100060e147981 */ /* 0x004562000c1e1d00 */
[----:B------:R-:W-:Y:S01]  /*10840*/  IADD3 R4, R24, 0x80, RZ ;  /* 0x0000008018047810 */ /* 0x000fe20007ffe0ff */
[----:B------:R-:W-:Y:S02]  /*10850*/  BSSY B0, `(.L_x_2649) ;  /* 0x0000054000007945 */ /* 0x000fe40003800000 */
[----:B------:R2:W-:Y:S01]  /*10860*/  STS.128 [R237+0x2000], R28 ;  /* 0x0020001ced007388 */ /* 0x0005e20000000c00 */
        /* <DEDUP_REMOVED lines=82> */
.L_x_2650:
[----:B------:R-:W-:Y:S05]  /*10d90*/  BSYNC B0 ;  /* 0x0000000000007941 */ /* 0x000fea0003800000 */
.L_x_2649:
[----:B--2---:R2:W5:Y:S01]  /*10da0*/  LDG.E.128 R28, [R14.64+0x180] ;  /* 0x000180060e1c7981 */ /* 0x004562000c1e1d00 */
[----:B------:R-:W-:Y:S01]  /*10db0*/  IADD3 R4, R24, 0xc0, RZ ;  /* 0x000000c018047810 */ /* 0x000fe20007ffe0ff */
[----:B------:R-:W-:Y:S02]  /*10dc0*/  BSSY B0, `(.L_x_2651) ;  /* 0x0000054000007945 */ /* 0x000fe40003800000 */
[----:B-----5:R2:W-:Y:S01]  /*10dd0*/  STS.128 [R237+0x4000], R20 ;  /* 0x00400014ed007388 */ /* 0x0205e20000000c00 */
        /* <DEDUP_REMOVED lines=22> */
[----:B--2---:R-:W-:Y:S02]  /*10f40*/  HADD2.F32 R33, -RZ, R20.H0_H0 ;  /* 0x20000014ff217230 */ /* 0x004fe40000004100 */
[----:B------:R-:W-:Y:S02]  /*10f50*/  HADD2.F32 R35, -RZ, R21.H0_H0 ;  /* 0x20000015ff237230 */ /* 0x000fe40000004100 */
[--C-:B-1-3--:R-:W-:Y:S02]  /*10f60*/  HADD2.F32 R14, -RZ, R4.reuse.H0_H0 ;  /* 0x20000004ff0e7230 */ /* 0x10afe40000004100 */
        /* <DEDUP_REMOVED lines=12> */
[----:B------:R-:W-:Y:S01]  /*11030*/  HADD2.F32 R14, -RZ, R22.H0_H0 ;  /* 0x20000016ff0e7230 */ /* 0x000fe20000004100 */
[----:B------:R-:W-:Y:S01]  /*11040*/  FMUL.FTZ R35, R35, R4 ;  /* 0x0000000423237220 */ /* 0x000fe20000410000 */
[----:B------:R-:W-:Y:S01]  /*11050*/  HADD2.F32 R4, -RZ, R23.H1_H1 ;  /* 0x30000017ff047230 */ /* 0x000fe20000004100 */
[----:B------:R-:W-:Y:S02]  /*11060*/  @!P1 FADD.FTZ R5, -R5, -RZ ;  /* 0x800000ff05059221 */ /* 0x000fe40000010100 */
[----:B------:R-:W-:-:S02]  /*11070*/  @!P1 FADD.FTZ R7, -R7, -RZ ;  /* 0x800000ff07079221 */ /* 0x000fc40000010100 */
[----:B------:R-:W-:Y:S01]  /*11080*/  FMUL.FTZ R20, R20, R15 ;  /* 0x0000000f14147220 */ /* 0x000fe20000410000 */
[----:B------:R-:W-:Y:S01]  /*11090*/  HADD2.F32 R15, -RZ, R23.H0_H0 ;  /* 0x20000017ff0f7230 */ /* 0x000fe20000004100 */
[----:B------:R-:W-:Y:S01]  /*110a0*/  @!P1 FADD.FTZ R6, -R6, -RZ ;  /* 0x800000ff06069221 */ /* 0x000fe20000010100 */
[----:B------:R-:W-:Y:S01]  /*110b0*/  HADD2.F32 R21, -RZ, R21.H1_H1 ;  /* 0x30000015ff157230 */ /* 0x000fe20000004100 */
[----:B------:R-:W-:Y:S01]  /*110c0*/  FMUL.FTZ R5, R14, R5 ;  /* 0x000000050e057220 */ /* 0x000fe20000410000 */
[----:B------:R-:W-:Y:S01]  /*110d0*/  HADD2.F32 R22, -RZ, R22.H1_H1 ;  /* 0x30000016ff167230 */ /* 0x000fe20000004100 */
[----:B------:R-:W-:Y:S01]  /*110e0*/  FMUL.FTZ R7, R4, R7 ;  /* 0x0000000704077220 */ /* 0x000fe20000410000 */
[----:B------:R-:W-:Y:S01]  /*110f0*/  HADD2.F32 R4, -RZ, R28.H0_H0 ;  /* 0x2000001cff047230 */ /* 0x000fe20000004100 */
[----:B------:R-:W-:Y:S01]  /*11100*/  @!P1 FADD.FTZ R26, -R26, -RZ ;  /* 0x800000ff1a1a9221 */ /* 0x000fe20000010100 */
[--C-:B----4-:R-:W-:Y:S01]  /*11110*/  HADD2.F32 R14, -RZ, R8.reuse.H0_H0 ;  /* 0x20000008ff0e7230 */ /* 0x110fe20000004100 */
        /* <DEDUP_REMOVED lines=30> */
.L_x_2652:
[----:B------:R-:W-:Y:S05]  /*11300*/  BSYNC B0 ;  /* 0x0000000000007941 */ /* 0x000fea0003800000 */
.L_x_2651:
[----:B------:R3:W-:Y:S02]  /*11310*/  STS.128 [R237+0x6000], R28 ;  /* 0x0060001ced007388 */ /* 0x0007e40000000c00 */
.L_x_2644:
[----:B------:R-:W-:Y:S05]  /*11320*/  BSYNC B1 ;  /* 0x0000000000017941 */ /* 0x000fea0003800000 */
.L_x_2643:
[----:B-12---:R-:W-:Y:S01]  /*11330*/  IADD3 R14, R142, 0x10, RZ ;  /* 0x000000108e0e7810 */ /* 0x006fe20007ffe0ff */
[----:B------:R-:W-:Y:S03]  /*11340*/  BSSY B1, `(.L_x_2653) ;  /* 0x000016a000017945 */ /* 0x000fe60003800000 */
[----:B------:R-:W-:-:S04]  /*11350*/  ISETP.GE.AND P0, PT, R14, R3, PT ;  /* 0x000000030e00720c */ /* 0x000fc80003f06270 */
[----:B------:R-:W-:-:S13]  /*11360*/  ISETP.LT.OR P0, PT, R58, -0x87, P0 ;  /* 0xffffff793a00780c */ /* 0x000fda0000701670 */
[----:B------:R-:W-:Y:S05]  /*11370*/  @P0 BRA `(.L_x_2654) ;  /* 0x0000166000000947 */ /* 0x000fea0003800000 */
[----:B---3--:R1:W5:Y:S01]  /*11380*/  LDG.E.128 R28, [R18.64] ;  /* 0x00000006121c7981 */ /* 0x008362000c1e1d00 */
[----:B------:R-:W-:Y:S01]  /*11390*/  ISETP.GE.AND P0, PT, R24, c[0x0][0x230], PT ;  /* 0x00008c0018007a0c */ /* 0x000fe20003f06270 */
[----:B------:R-:W-:-:S12]  /*113a0*/  BSSY B0, `(.L_x_2655) ;  /* 0x0000054000007945 */ /* 0x000fd80003800000 */
[----:B------:R-:W-:Y:S05]  /*113b0*/  @P0 BRA `(.L_x_2656) ;  /* 0x0000052000000947 */ /* 0x000fea0003800000 */
[-C--:B------:R-:W-:Y:S02]  /*113c0*/  ISETP.GE.AND P0, PT, R24, R135.reuse, PT ;  /* 0x000000871800720c */ /* 0x080fe40003f06270 */
[----:B------:R-:W-:Y:S02]  /*113d0*/  MOV R7, R135 ;  /* 0x0000008700077202 */ /* 0x000fe40000000f00 */
[----:B------:R-:W-:Y:S02]  /*113e0*/  MOV R4, RZ ;  /* 0x000000ff00047202 */ /* 0x000fe40000000f00 */
[C---:B------:R-:W-:Y:S02]  /*113f0*/  IADD3 R9, P1, R133.reuse, R0, RZ ;  /* 0x0000000085097210 */ /* 0x040fe40007f3e0ff */
[----:B------:R-:W-:Y:S02]  /*11400*/  MOV R10, RZ ;  /* 0x000000ff000a7202 */ /* 0x000fe40000000f00 */
[----:B------:R-:W-:-:S03]  /*11410*/  LEA.HI.X.SX32 R8, R133, R2, 0x1, P1 ;  /* 0x0000000285087211 */ /* 0x000fc600008f0eff */
[----:B------:R-:W-:-:S04]  /*11420*/  @P0 SHF.R.S32.HI R135, RZ, 0x1, R134 ;  /* 0x00000001ff870819 */ /* 0x000fc80000011486 */
[C---:B------:R-:W-:Y:S02]  /*11430*/  @P0 IADD3 R4, -R135.reuse, RZ, RZ ;  /* 0x000000ff87040210 */ /* 0x040fe40007ffe1ff */
[C---:B------:R-:W-:Y:S02]  /*11440*/  @P0 IADD3 R7, -R135.reuse, RZ, RZ ;  /* 0x000000ff87070210 */ /* 0x040fe40007ffe1ff */
[C---:B------:R-:W-:Y:S02]  /*11450*/  IADD3 R5, P1, R4.reuse, R9, RZ ;  /* 0x0000000904057210 */ /* 0x040fe40007f3e0ff */
        /* <DEDUP_REMOVED lines=72> */
.L_x_2656:
[----:B------:R-:W-:Y:S05]  /*118e0*/  BSYNC B0 ;  /* 0x0000000000007941 */ /* 0x000fea0003800000 */
.L_x_2655:
[----:B------:R2:W5:Y:S01]  /*118f0*/  LDG.E.128 R20, [R18.64+0x80] ;  /* 0x0000800612147981 */ /* 0x000562000c1e1d00 */
[----:B------:R-:W-:Y:S01]  /*11900*/  IADD3 R4, R24, 0x40, RZ ;  /* 0x0000004018047810 */ /* 0x000fe20007ffe0ff */
[----:B------:R-:W-:Y:S02]  /*11910*/  BSSY B0, `(.L_x_2657) ;  /* 0x0000057000007945 */ /* 0x000fe40003800000 */
[----:B-----5:R2:W-:Y:S01]  /*11920*/  STS.128 [R237+0x800], R28 ;  /* 0x0008001ced007388 */ /* 0x0205e20000000c00 */
[----:B------:R-:W-:-:S13]  /*11930*/  ISETP.GE.AND P0, PT, R4, c[0x0][0x230], PT ;  /* 0x00008c0004007a0c */ /* 0x000fda0003f06270 */
[----:B------:R-:W-:Y:S05]  /*11940*/  @P0 BRA `(.L_x_2658) ;  /* 0x0000053000000947 */ /* 0x000fea0003800000 */
[-C--:B------:R-:W-:Y:S02]  /*11950*/  ISETP.GE.AND P0, PT, R4, R135.reuse, PT ;  /* 0x000000870400720c */ /* 0x080fe40003f06270 */
[----:B------:R-:W-:Y:S02]  /*11960*/  MOV R7, R135 ;  /* 0x0000008700077202 */ /* 0x000fe40000000f00 */
[----:B------:R-:W-:Y:S02]  /*11970*/  IADD3 R5, R133, 0x40, RZ ;  /* 0x0000004085057810 */ /* 0x000fe40007ffe0ff */
[----:B------:R-:W-:Y:S02]  /*11980*/  MOV R4, RZ ;  /* 0x000000ff00047202 */ /* 0x000fe40000000f00 */
[----:B------:R-:W-:Y:S02]  /*11990*/  IADD3 R9, P1, R5, R0, RZ ;  /* 0x0000000005097210 */ /* 0x000fe40007f3e0ff */
[----:B------:R-:W-:-:S02]  /*119a0*/  MOV R10, RZ ;  /* 0x000000ff000a7202 */ /* 0x000fc40000000f00 */
[----:B------:R-:W-:Y:S02]  /*119b0*/  LEA.HI.X.SX32 R8, R5, R2, 0x1, P1 ;  /* 0x0000000205087211 */ /* 0x000fe400008f0eff */
[----:B------:R-:W-:-:S04]  /*119c0*/  @P0 SHF.R.S32.HI R135, RZ, 0x1, R134 ;  /* 0x00000001ff870819 */ /* 0x000fc80000011486 */
[C---:B------:R-:W-:Y:S02]  /*119d0*/  @P0 IADD3 R4, -R135.reuse, RZ, RZ ;  /* 0x000000ff87040210 */ /* 0x040fe40007ffe1ff */
[C---:B------:R-:W-:Y:S02]  /*119e0*/  @P0 IADD3 R7, -R135.reuse, RZ, RZ ;  /* 0x000000ff87070210 */ /* 0x040fe40007ffe1ff */
[C---:B------:R-:W-:Y:S02]  /*119f0*/  IADD3 R5, P1, R4.reuse, R9, RZ ;  /* 0x0000000904057210 */ /* 0x040fe40007f3e0ff */
[----:B------:R-:W-:Y:S01]  /*11a00*/  @P0 IADD3 R10, -R135, RZ, RZ ;  /* 0x000000ff870a0210 */ /* 0x000fe20007ffe1ff */
[----:B--2---:R-:W-:Y:S01]  /*11a10*/  IMAD.WIDE R28, R7, 0x2, R18 ;  /* 0x00000002071c7825 */ /* 0x004fe200078e0212 */
[----:B------:R-:W-:Y:S02]  /*11a20*/  LEA.HI.X.SX32 R4, R4, R8, 0x1, P1 ;  /* 0x0000000804047211 */ /* 0x000fe400008f0eff */
[----:B------:R-:W-:-:S03]  /*11a30*/  LEA R6, P1, R5, c[0x0][0x2b0], 0x1 ;  /* 0x0000ac0005067a11 */ /* 0x000fc600078208ff */
[----:B------:R-:W2:Y:S01]  /*11a40*/  LDG.E.128 R28, [R28.64+0x80] ;  /* 0x000080061c1c7981 */ /* 0x000ea2000c1e1d00 */
        /* <DEDUP_REMOVED lines=34> */
[----:B------:R-:W-:Y:S01]  /*11c70*/  HADD2.F32 R15, -RZ, R20.H0_H0 ;  /* 0x20000014ff0f7230 */ /* 0x000fe20000004100 */
        /* <DEDUP_REMOVED lines=10> */
[----:B------:R-:W-:Y:S02]  /*11d20*/  HADD2.F32 R27, -RZ, R8.H1_H1 ;  /* 0x30000008ff1b7230 */ /* 0x000fe40000004100 */
        /* <DEDUP_REMOVED lines=21> */
.L_x_2658:
[----:B------:R-:W-:Y:S05]  /*11e80*/  BSYNC B0 ;  /* 0x0000000000007941 */ /* 0x000fea0003800000 */
.L_x_2657:
        /* <DEDUP_REMOVED lines=89> */
.L_x_2660:
[----:B------:R-:W-:Y:S05]  /*12420*/  BSYNC B0 ;  /* 0x0000000000007941 */ /* 0x000fea0003800000 */
.L_x_2659:
        /* <DEDUP_REMOVED lines=89> */
.L_x_2662:
[----:B------:R-:W-:Y:S05]  /*129c0*/  BSYNC B0 ;  /* 0x0000000000007941 */ /* 0x000fea0003800000 */
.L_x_2661:
[----:B------:R3:W-:Y:S02]  /*129d0*/  STS.128 [R237+0x6800], R20 ;  /* 0x00680014ed007388 */ /* 0x0007e40000000c00 */
.L_x_2654:
[----:B------:R-:W-:Y:S05]  /*129e0*/  BSYNC B1 ;  /* 0x0000000000017941 */ /* 0x000fea0003800000 */
.L_x_2653:
        /* <DEDUP_REMOVED lines=14> */
[C---:B------:R-:W-:Y:S02]  /*12ad0*/  SHF.L.U32 R5, R135.reuse, 0x5, RZ ;  /* 0x0000000587057819 */ /* 0x040fe400000006ff */
[----:B------:R-:W-:Y:S02]  /*12ae0*/  @P0 IADD3 R4, -R135, RZ, RZ ;  /* 0x000000ff87040210 */ /* 0x000fe40007ffe1ff */
[----:B------:R-:W-:Y:S02]  /*12af0*/  IADD3 R9, P1, R5, R0, RZ ;  /* 0x0000000005097210 */ /* 0x000fe40007f3e0ff */
[----:B------:R-:W-:Y:S02]  /*12b00*/  @P0 IADD3 R7, -R135, RZ, RZ ;  /* 0x000000ff87070210 */ /* 0x000fe40007ffe1ff */
[----:B------:R-:W-:Y:S02]  /*12b10*/  LEA.HI.X.SX32 R8, R5, R2, 0x1, P1 ;  /* 0x0000000205087211 */ /* 0x000fe400008f0eff */
[----:B------:R-:W-:Y:S01]  /*12b20*/  IADD3 R5, P1, R4, R9, RZ ;  /* 0x0000000904057210 */ /* 0x000fe20007f3e0ff */
[----:B------:R-:W-:Y:S01]  /*12b30*/  IMAD.WIDE R20, R7, 0x2, R16 ;  /* 0x0000000207147825 */ /* 0x000fe200078e0210 */
[----:B------:R-:W-:-:S02]  /*12b40*/  @P0 IADD3 R10, -R135, RZ, RZ ;  /* 0x000000ff870a0210 */ /* 0x000fc40007ffe1ff */
[----:B------:R-:W-:Y:S02]  /*12b50*/  LEA.HI.X.SX32 R4, R4, R8, 0x1, P1 ;  /* 0x0000000804047211 */ /* 0x000fe400008f0eff */
[C---:B------:R-:W-:Y:S01]  /*12b60*/  LEA R6, P1, R5.reuse, c[0x0][0x2b0], 0x1 ;  /* 0x0000ac0005067a11 */ /* 0x040fe200078208ff */
[----:B------:R-:W2:Y:S03]  /*12b70*/  LDG.E.128 R20, [R20.64] ;  /* 0x0000000614147981 */ /* 0x000ea6000c1e1d00 */
        /* <DEDUP_REMOVED lines=28> */
[----:B------:R-:W-:-:S02]  /*12d40*/  @!P0 FADD.FTZ R19, -R19, -RZ ;  /* 0x800000ff13138221 */ /* 0x000fc40000010100 */
[----:B------:R-:W-:Y:S01]  /*12d50*/  FMUL.FTZ R21, R21, R26 ;  /* 0x0000001a15157220 */ /* 0x000fe20000410000 */
[--C-:B------:R-:W-:Y:S01]  /*12d60*/  HADD2.F32 R26, -RZ, R22.reuse.H0_H0 ;  /* 0x20000016ff1a7230 */ /* 0x100fe20000004100 */
[----:B------:R-:W-:Y:S01]  /*12d70*/  FMUL.FTZ R6, R15, R6 ;  /* 0x000000060f067220 */ /* 0x000fe20000410000 */
[----:B------:R-:W-:Y:S01]  /*12d80*/  HADD2.F32 R22, -RZ, R22.H1_H1 ;  /* 0x30000016ff167230 */ /* 0x000fe20000004100 */
[----:B------:R-:W-:Y:S01]  /*12d90*/  FMUL.FTZ R7, R4, R7 ;  /* 0x0000000704077220 */ /* 0x000fe20000410000 */
[----:B-----5:R-:W-:Y:S01]  /*12da0*/  HADD2.F32 R15, -RZ, R28.H0_H0 ;  /* 0x2000001cff0f7230 */ /* 0x020fe20000004100 */
        /* <DEDUP_REMOVED lines=32> */
.L_x_2666:
[----:B------:R-:W-:Y:S05]  /*12fb0*/  BSYNC B0 ;  /* 0x0000000000007941 */ /* 0x000fea0003800000 */
.L_x_2665:
        /* <DEDUP_REMOVED lines=11> */
[C---:B------:R-:W-:Y:S02]  /*13070*/  LEA R5, R135.reuse, 0x40, 0x5 ;  /* 0x0000004087057811 */ /* 0x040fe400078e28ff */
[----:B------:R-:W-:Y:S02]  /*13080*/  @P0 IADD3 R4, -R135, RZ, RZ ;  /* 0x000000ff87040210 */ /* 0x000fe40007ffe1ff */
[----:B------:R-:W-:Y:S02]  /*13090*/  IADD3 R9, P1, R5, R0, RZ ;  /* 0x0000000005097210 */ /* 0x000fe40007f3e0ff */
[----:B------:R-:W-:Y:S02]  /*130a0*/  @P0 IADD3 R7, -R135, RZ, RZ ;  /* 0x000000ff87070210 */ /* 0x000fe40007ffe1ff */
[----:B------:R-:W-:Y:S02]  /*130b0*/  LEA.HI.X.SX32 R8, R5, R2, 0x1, P1 ;  /* 0x0000000205087211 */ /* 0x000fe400008f0eff */
[----:B------:R-:W-:Y:S01]  /*130c0*/  IADD3 R5, P1, R4, R9, RZ ;  /* 0x0000000904057210 */ /* 0x000fe20007f3e0ff */
[----:B--2---:R-:W-:Y:S01]  /*130d0*/  IMAD.WIDE R28, R7, 0x2, R16 ;  /* 0x00000002071c7825 */ /* 0x004fe200078e0210 */
[----:B------:R-:W-:-:S02]  /*130e0*/  @P0 IADD3 R10, -R135, RZ, RZ ;  /* 0x000000ff870a0210 */ /* 0x000fc40007ffe1ff */
[----:B------:R-:W-:Y:S02]  /*130f0*/  LEA.HI.X.SX32 R4, R4, R8, 0x1, P1 ;  /* 0x0000000804047211 */ /* 0x000fe400008f0eff */
[C---:B------:R-:W-:Y:S01]  /*13100*/  LEA R6, P1, R5.reuse, c[0x0][0x2b0], 0x1 ;  /* 0x0000ac0005067a11 */ /* 0x040fe200078208ff */
[----:B------:R-:W2:Y:S03]  /*13110*/  LDG.E.128 R28, [R28.64+0x80] ;  /* 0x000080061c1c7981 */ /* 0x000ea6000c1e1d00 */
        /* <DEDUP_REMOVED lines=36> */
[----:B----4-:R-:W-:Y:S01]  /*13360*/  HADD2.F32 R4, -RZ, R8.H0_H0 ;  /* 0x20000008ff047230 */ /* 0x010fe20000004100 */
[----:B------:R-:W-:-:S02]  /*13370*/  @!P0 FADD.FTZ R27, -R27, -RZ ;  /* 0x800000ff1b1b8221 */ /* 0x000fc40000010100 */
[----:B------:R-:W-:Y:S01]  /*13380*/  FMUL.FTZ R5, R26, R5 ;  /* 0x000000051a057220 */ /* 0x000fe20000410000 */
[----:B------:R-:W-:Y:S01]  /*13390*/  HADD2.F32 R26, -RZ, R8.H1_H1 ;  /* 0x30000008ff1a7230 */ /* 0x000fe20000004100 */
[----:B------:R-:W-:Y:S01]  /*133a0*/  FMUL.FTZ R28, R28, R19 ;  /* 0x000000131c1c7220 */ /* 0x000fe20000410000 */
[--C-:B------:R-:W-:Y:S01]  /*133b0*/  HADD2.F32 R8, -RZ, R9.reuse.H0_H0 ;  /* 0x20000009ff087230 */ /* 0x100fe20000004100 */
        /* <DEDUP_REMOVED lines=25> */
.L_x_2668:
[----:B------:R-:W-:Y:S05]  /*13550*/  BSYNC B0 ;  /* 0x0000000000007941 */ /* 0x000fea0003800000 */
.L_x_2667:
        /* <DEDUP_REMOVED lines=89> */
.L_x_2670:
[----:B------:R-:W-:Y:S05]  /*13af0*/  BSYNC B0 ;  /* 0x0000000000007941 */ /* 0x000fea0003800000 */
.L_x_2669:
        /* <DEDUP_REMOVED lines=51> */
[--C-:B------:R-:W-:Y:S01]  /*13e30*/  HADD2.F32 R16, -RZ, R30.reuse.H0_H0 ;  /* 0x2000001eff107230 */ /* 0x100fe20000004100 */
[----:B------:R-:W-:Y:S01]  /*13e40*/  FMUL.FTZ R6, R15, R6 ;  /* 0x000000060f067220 */ /* 0x000fe20000410000 */
[----:B------:R-:W-:Y:S01]  /*13e50*/  HADD2.F32 R30, -RZ, R30.H1_H1 ;  /* 0x3000001eff1e7230 */ /* 0x000fe20000004100 */
[----:B------:R-:W-:Y:S01]  /*13e60*/  FMUL.FTZ R7, R4, R7 ;  /* 0x0000000704077220 */ /* 0x000fe20000410000 */
[----:B------:R-:W-:Y:S01]  /*13e70*/  HADD2.F32 R15, -RZ, R20.H0_H0 ;  /* 0x20000014ff0f7230 */ /* 0x000fe20000004100 */
[----:B------:R-:W-:Y:S01]  /*13e80*/  @!P0 FADD.FTZ R17, -R17, -RZ ;  /* 0x800000ff11118221 */ /* 0x000fe20000010100 */
        /* <DEDUP_REMOVED lines=10> */
[----:B------:R-:W-:Y:S01]  /*13f30*/  FFMA.FTZ R4, R15, R4, R26 ;  /* 0x000000040f047223 */ /* 0x000fe2000001001a */
[----:B------:R-:W-:Y:S02]  /*13f40*/  HADD2.F32 R8, -RZ, R9.H0_H0 ;  /* 0x20000009ff087230 */ /* 0x000fe40000004100 */
[----:B------:R-:W-:-:S02]  /*13f50*/  HADD2.F32 R30, -RZ, R10.H0_H0 ;  /* 0x2000000aff1e7230 */ /* 0x000fc40000004100 */
[----:B------:R-:W-:Y:S02]  /*13f60*/  HADD2.F32 R11, -RZ, R22.H0_H0 ;  /* 0x20000016ff0b7230 */ /* 0x000fe40000004100 */
[----:B------:R-:W-:Y:S02]  /*13f70*/  HADD2.F32 R15, -RZ, R23.H0_H0 ;  /* 0x20000017ff0f7230 */ /* 0x000fe40000004100 */
[----:B------:R-:W-:Y:S02]  /*13f80*/  HADD2.F32 R20, -RZ, R20.H1_H1 ;  /* 0x30000014ff147230 */ /* 0x000fe40000004100 */
        /* <DEDUP_REMOVED lines=16> */
.L_x_2672:
[----:B------:R-:W-:Y:S05]  /*14090*/  BSYNC B0 ;  /* 0x0000000000007941 */ /* 0x000fea0003800000 */
.L_x_2671:
[----:B------:R3:W-:Y:S02]  /*140a0*/  STS.128 [R237+0x7000], R20 ;  /* 0x00700014ed007388 */ /* 0x0007e40000000c00 */
.L_x_2664:
[----:B------:R-:W-:Y:S05]  /*140b0*/  BSYNC B1 ;  /* 0x0000000000017941 */ /* 0x000fea0003800000 */
.L_x_2663:
[----:B-12---:R-:W-:-:S04]  /*140c0*/  IADD3 R16, R142, 0x30, RZ ;  /* 0x000000308e107810 */ /* 0x006fc80007ffe0ff */
        /* <DEDUP_REMOVED lines=12> */
[C---:B------:R-:W-:Y:S01]  /*14190*/  @P0 IADD3 R4, -R135.reuse, RZ, RZ ;  /* 0x000000ff87040210 */ /* 0x040fe20007ffe1ff */
[C---:B------:R-:W-:Y:S01]  /*141a0*/  IMAD R3, R135.reuse, 0x30, RZ ;  /* 0x0000003087037824 */ /* 0x040fe200078e02ff */
[C---:B------:R-:W-:Y:S02]  /*141b0*/  @P0 IADD3 R7, -R135.reuse, RZ, RZ ;  /* 0x000000ff87070210 */ /* 0x040fe40007ffe1ff */
[----:B------:R-:W-:Y:S02]  /*141c0*/  @P0 IADD3 R9, -R135, RZ, RZ ;  /* 0x000000ff87090210 */ /* 0x000fe40007ffe1ff */
[----:B------:R-:W-:Y:S01]  /*141d0*/  IADD3 R8, P1, R3, R0, RZ ;  /* 0x0000000003087210 */ /* 0x000fe20007f3e0ff */
[----:B------:R-:W-:-:S03]  /*141e0*/  IMAD.WIDE R20, R7, 0x2, R12 ;  /* 0x0000000207147825 */ /* 0x000fc600078e020c */
[----:B------:R-:W-:Y:S02]  /*141f0*/  LEA.HI.X.SX32 R3, R3, R2, 0x1, P1 ;  /* 0x0000000203037211 */ /* 0x000fe400008f0eff */
[C---:B------:R-:W-:Y:S01]  /*14200*/  IADD3 R5, P1, R4.reuse, R8, RZ ;  /* 0x0000000804057210 */ /* 0x040fe20007f3e0ff */
[----:B------:R-:W2:Y:S03]  /*14210*/  LDG.E.128 R20, [R20.64] ;  /* 0x0000000614147981 */ /* 0x000ea6000c1e1d00 */
[----:B------:R-:W-:Y:S02]  /*14220*/  LEA.HI.X.SX32 R4, R4, R3, 0x1, P1 ;  /* 0x0000000304047211 */ /* 0x000fe400008f0eff */
[----:B------:R-:W-:-:S04]  /*14230*/  LEA R6, P1, R5, c[0x0][0x2b0], 0x1 ;  /* 0x0000ac0005067a11 */ /* 0x000fc800078208ff */
        /* <DEDUP_REMOVED lines=27> */
[----:B------:R-:W-:Y:S01]  /*143f0*/  HADD2.F32 R32, -RZ, R21.H1_H1 ;  /* 0x30000015ff207230 */ /* 0x000fe20000004100 */
[----:B------:R-:W-:Y:S01]  /*14400*/  FMUL.FTZ R7, R4, R7 ;  /* 0x0000000704077220 */ /* 0x000fe20000410000 */
[--C-:B------:R-:W-:Y:S01]  /*14410*/  HADD2.F32 R34, -RZ, R22.reuse.H0_H0 ;  /* 0x20000016ff227230 */ /* 0x100fe20000004100 */
[----:B------:R-:W-:Y:S01]  /*14420*/  @!P0 FADD.FTZ R15, -R15, -RZ ;  /* 0x800000ff0f0f8221 */ /* 0x000fe20000010100 */
[----:B------:R-:W-:Y:S01]  /*14430*/  HADD2.F32 R22, -RZ, R22.H1_H1 ;  /* 0x30000016ff167230 */ /* 0x000fe20000004100 */
[----:B------:R-:W-:Y:S01]  /*14440*/  @!P0 FADD.FTZ R17, -R17, -RZ ;  /* 0x800000ff11118221 */ /* 0x000fe20000010100 */
[----:B-----5:R-:W-:Y:S01]  /*14450*/  HADD2.F32 R3, -RZ, R28.H0_H0 ;  /* 0x2000001cff037230 */ /* 0x020fe20000004100 */
[----:B------:R-:W-:Y:S01]  /*14460*/  @!P0 FADD.FTZ R5, -R5, -RZ ;  /* 0x800000ff05058221 */ /* 0x000fe20000010100 */
[----:B----4-:R-:W-:Y:S01]  /*14470*/  HADD2.F32 R4, -RZ, R8.H0_H0 ;  /* 0x20000008ff047230 */ /* 0x010fe20000004100 */
[----:B------:R-:W-:Y:S01]  /*14480*/  @!P0 FADD.FTZ R19, -R19, -RZ ;  /* 0x800000ff13138221 */ /* 0x000fe20000010100 */
[--C-:B------:R-:W-:Y:S01]  /*14490*/  HADD2.F32 R21, -RZ, R11.reuse.H0_H0 ;  /* 0x2000000bff157230 */ /* 0x100fe20000004100 */
[----:B------:R-:W-:Y:S01]  /*144a0*/  FMUL.FTZ R20, R20, R15 ;  /* 0x0000000f14147220 */ /* 0x000fe20000410000 */
[----:B------:R-:W-:Y:S01]  /*144b0*/  HADD2.F32 R15, -RZ, R28.H1_H1 ;  /* 0x3000001cff0f7230 */ /* 0x000fe20000004100 */
[----:B------:R-:W-:Y:S01]  /*144c0*/  FMUL.FTZ R32, R32, R17 ;  /* 0x0000001120207220 */ /* 0x000fe20000410000 */
[----:B------:R-:W-:Y:S01]  /*144d0*/  HADD2.F32 R17, -RZ, R8.H1_H1 ;  /* 0x30000008ff117230 */ /* 0x000fe20000004100 */
        /* <DEDUP_REMOVED lines=25> */
.L_x_2674:
[----:B------:R-:W-:Y:S05]  /*14670*/  BSYNC B0 ;  /* 0x0000000000007941 */ /* 0x000fea0003800000 */
.L_x_2673:
        /* <DEDUP_REMOVED lines=8> */
[----:B------:R-:W-:Y:S02]  /*14700*/  MOV R4, 0x30 ;  /* 0x0000003000047802 */ /* 0x000fe40000000f00 */
[----:B------:R-:W-:-:S07]  /*14710*/  MOV R9, RZ ;  /* 0x000000ff00097202 */ /* 0x000fce0000000f00 */
[----:B------:R-:W-:-:S04]  /*14720*/  @P0 SHF.R.S32.HI R135, RZ, 0x1, R134 ;  /* 0x00000001ff870819 */ /* 0x000fc80000011486 */
[C---:B------:R-:W-:Y:S01]  /*14730*/  @P0 IADD3 R7, -R135.reuse, RZ, RZ ;  /* 0x000000ff87070210 */ /* 0x040fe20007ffe1ff */
[C---:B------:R-:W-:Y:S01]  /*14740*/  IMAD R3, R135.reuse, R4, 0x40 ;  /* 0x0000004087037424 */ /* 0x040fe200078e0204 */
[----:B------:R-:W-:Y:S02]  /*14750*/  MOV R4, RZ ;  /* 0x000000ff00047202 */ /* 0x000fe40000000f00 */
[----:B------:R-:W-:Y:S01]  /*14760*/  @P0 IADD3 R4, -R135, RZ, RZ ;  /* 0x000000ff87040210 */ /* 0x000fe20007ffe1ff */
[----:B--2---:R-:W-:Y:S01]  /*14770*/  IMAD.WIDE R28, R7, 0x2, R12 ;  /* 0x00000002071c7825 */ /* 0x004fe200078e020c */
[----:B------:R-:W-:Y:S02]  /*14780*/  IADD3 R8, P1, R3, R0, RZ ;  /* 0x0000000003087210 */ /* 0x000fe40007f3e0ff */
[----:B------:R-:W-:Y:S02]  /*14790*/  @P0 IADD3 R9, -R135, RZ, RZ ;  /* 0x000000ff87090210 */ /* 0x000fe40007ffe1ff */
[----:B------:R-:W-:Y:S01]  /*147a0*/  LEA.HI.X.SX32 R3, R3, R2, 0x1, P1 ;  /* 0x0000000203037211 */ /* 0x000fe200008f0eff */
[----:B------:R-:W2:Y:S01]  /*147b0*/  LDG.E.128 R28, [R28.64+0x80] ;  /* 0x000080061c1c7981 */ /* 0x000ea2000c1e1d00 */
[----:B------:R-:W-:-:S04]  /*147c0*/  IADD3 R5, P1, R4, R8, RZ ;  /* 0x0000000804057210 */ /* 0x000fc80007f3e0ff */
        /* <DEDUP_REMOVED lines=35> */
[----:B------:R-:W-:Y:S01]  /*14a00*/  HADD2.F32 R3, -RZ, R20.H0_H0 ;  /* 0x20000014ff037230 */ /* 0x000fe20000004100 */
        /* <DEDUP_REMOVED lines=33> */
.L_x_2676:
[----:B------:R-:W-:Y:S05]  /*14c20*/  BSYNC B0 ;  /* 0x0000000000007941 */ /* 0x000fea0003800000 */
.L_x_2675:
        /* <DEDUP_REMOVED lines=90> */
.L_x_2678:
[----:B------:R-:W-:Y:S05]  /*151d0*/  BSYNC B0 ;  /* 0x0000000000007941 */ /* 0x000fea0003800000 */
.L_x_2677:
        /* <DEDUP_REMOVED lines=12> */
[----:B------:R-:W-:Y:S01]  /*152a0*/  IMAD R7, R135, R4, 0xc0 ;  /* 0x000000c087077424 */ /* 0x000fe200078e0204 */
[----:B------:R-:W-:-:S03]  /*152b0*/  @P0 SHF.R.S32.HI R4, RZ, 0x1, R134 ;  /* 0x00000001ff040819 */ /* 0x000fc60000011486 */
[----:B------:R-:W-:Y:S01]  /*152c0*/  IMAD.WIDE R24, R5, 0x2, R12 ;  /* 0x0000000205187825 */ /* 0x000fe200078e020c */
[C---:B------:R-:W-:Y:S02]  /*152d0*/  IADD3 R0, P1, R7.reuse, R0, RZ ;  /* 0x0000000007007210 */ /* 0x040fe40007f3e0ff */
[----:B------:R-:W-:Y:S02]  /*152e0*/  @P0 IADD3 R3, -R4, RZ, RZ ;  /* 0x000000ff04030210 */ /* 0x000fe40007ffe1ff */
[----:B------:R-:W-:Y:S01]  /*152f0*/  LEA.HI.X.SX32 R2, R7, R2, 0x1, P1 ;  /* 0x0000000207027211 */ /* 0x000fe200008f0eff */
[----:B------:R-:W3:Y:S01]  /*15300*/  LDG.E.128 R24, [R24.64+0x180] ;  /* 0x0001800618187981 */ /* 0x000ee2000c1e1d00 */
[----:B------:R-:W-:-:S04]  /*15310*/  IADD3 R4, P1, R3, R0, RZ ;  /* 0x0000000003047210 */ /* 0x000fc80007f3e0ff */
[----:B------:R-:W-:Y:S02]  /*15320*/  LEA.HI.X.SX32 R3, R3, R2, 0x1, P1 ;  /* 0x0000000203037211 */ /* 0x000fe400008f0eff */
[C---:B------:R-:W-:Y:S02]  /*15330*/  LEA R6, P1, R4.reuse, c[0x0][0x2b0], 0x1 ;  /* 0x0000ac0004067a11 */ /* 0x040fe400078208ff */
[----:B------:R-:W-:Y:S02]  /*15340*/  @P0 SHF.R.S32.HI R134, RZ, 0x1, R134 ;  /* 0x00000001ff860819 */ /* 0x000fe40000011486 */
[----:B------:R-:W-:Y:S02]  /*15350*/  LEA.HI.X R7, R4, c[0x0][0x2b4], R3, 0x1, P1 ;  /* 0x0000ad0004077a11 */ /* 0x000fe400008f0c03 */
[----:B------:R-:W-:Y:S02]  /*15360*/  MOV R3, RZ ;  /* 0x000000ff00037202 */ /* 0x000fe40000000f00 */
[----:B------:R-:W-:-:S02]  /*15370*/  @P0 IADD3 R3, -R134, RZ, RZ ;  /* 0x000000ff86030210 */ /* 0x000fc40007ffe1ff */
[----:B------:R-:W4:Y:S02]  /*15380*/  LDG.E.128 R4, [R6.64] ;  /* 0x0000000606047981 */ /* 0x000f24000c1e1d00 */
[----:B------:R-:W-:-:S04]  /*15390*/  IADD3 R0, P1, R3, R0, RZ ;  /* 0x0000000003007210 */ /* 0x000fc80007f3e0ff */
[----:B------:R-:W-:Y:S02]  /*153a0*/  LEA.HI.X.SX32 R3, R3, R2, 0x1, P1 ;  /* 0x0000000203037211 */ /* 0x000fe400008f0eff */
[----:B------:R-:W-:-:S04]  /*153b0*/  LEA R8, P1, R0, c[0x0][0x2a8], 0x1 ;  /* 0x0000aa0000087a11 */ /* 0x000fc800078208ff */
[----:B------:R-:W-:-:S06]  /*153c0*/  LEA.HI.X R9, R0, c[0x0][0x2ac], R3, 0x1, P1 ;  /* 0x0000ab0000097a11 */ /* 0x000fcc00008f0c03 */
[----:B------:R-:W5:Y:S01]  /*153d0*/  LDG.E.128 R8, [R8.64] ;  /* 0x0000000608087981 */ /* 0x000f62000c1e1d00 */
[--C-:B-123--:R-:W-:Y:S02]  /*153e0*/  HADD2.F32 R13, -RZ, R25.reuse.H0_H0 ;  /* 0x20000019ff0d7230 */ /* 0x10efe40000004100 */
[----:B------:R-:W-:Y:S02]  /*153f0*/  HADD2.F32 R28, -RZ, R25.H1_H1 ;  /* 0x30000019ff1c7230 */ /* 0x000fe40000004100 */
[--C-:B------:R-:W-:Y:S02]  /*15400*/  HADD2.F32 R15, -RZ, R24.reuse.H0_H0 ;  /* 0x20000018ff0f7230 */ /* 0x100fe40000004100 */
[----:B------:R-:W-:Y:S02]  /*15410*/  HADD2.F32 R17, -RZ, R24.H1_H1 ;  /* 0x30000018ff117230 */ /* 0x000fe40000004100 */
[--C-:B----4-:R-:W-:Y:S02]  /*15420*/  HADD2.F32 R0, -RZ, R5.reuse.H0_H0 ;  /* 0x20000005ff007230 */ /* 0x110fe40000004100 */
[----:B------:R-:W-:-:S02]  /*15430*/  HADD2.F32 R5, -RZ, R5.H1_H1 ;  /* 0x30000005ff057230 */ /* 0x000fc40000004100 */
[----:B------:R-:W-:Y:S01]  /*15440*/  HADD2.F32 R2, -RZ, R4.H0_H0 ;  /* 0x20000004ff027230 */ /* 0x000fe20000004100 */
[----:B------:R-:W-:Y:S01]  /*15450*/  @!P0 FADD.FTZ R0, -R0, -RZ ;  /* 0x800000ff00008221 */ /* 0x000fe20000010100 */
[--C-:B------:R-:W-:Y:S01]  /*15460*/  HADD2.F32 R3, -RZ, R6.reuse.H0_H0 ;  /* 0x20000006ff037230 */ /* 0x100fe20000004100 */
[----:B------:R-:W-:Y:S01]  /*15470*/  @!P0 FADD.FTZ R5, -R5, -RZ ;  /* 0x800000ff05058221 */ /* 0x000fe20000010100 */
[----:B------:R-:W-:Y:S01]  /*15480*/  HADD2.F32 R12, -RZ, R6.H1_H1 ;  /* 0x30000006ff0c7230 */ /* 0x000fe20000004100 */
[----:B------:R-:W-:Y:S01]  /*15490*/  @!P0 FADD.FTZ R2, -R2, -RZ ;  /* 0x800000ff02028221 */ /* 0x000fe20000010100 */
[--C-:B------:R-:W-:Y:S02]  /*154a0*/  HADD2.F32 R6, -RZ, R7.reuse.H0_H0 ;  /* 0x20000007ff067230 */ /* 0x100fe40000004100 */
[----:B------:R-:W-:Y:S02]  /*154b0*/  HADD2.F32 R4, -RZ, R4.H1_H1 ;  /* 0x30000004ff047230 */ /* 0x000fe40000004100 */
[----:B------:R-:W-:Y:S01]  /*154c0*/  HADD2.F32 R7, -RZ, R7.H1_H1 ;  /* 0x30000007ff077230 */ /* 0x000fe20000004100 */
[----:B------:R-:W-:Y:S01]  /*154d0*/  FMUL.FTZ R13, R13, R0 ;  /* 0x000000000d0d7220 */ /* 0x000fe20000410000 */
[--C-:B------:R-:W-:Y:S01]  /*154e0*/  HADD2.F32 R0, -RZ, R27.reuse.H1_H1 ;  /* 0x3000001bff007230 */ /* 0x100fe20000004100 */
[----:B------:R-:W-:Y:S01]  /*154f0*/  FMUL.FTZ R28, R28, R5 ;  /* 0x000000051c1c7220 */ /* 0x000fe20000410000 */
[----:B------:R-:W-:Y:S01]  /*15500*/  HADD2.F32 R5, -RZ, R27.H0_H0 ;  /* 0x2000001bff057230 */ /* 0x000fe20000004100 */
[----:B------:R-:W-:Y:S01]  /*15510*/  FMUL.FTZ R15, R15, R2 ;  /* 0x000000020f0f7220 */ /* 0x000fe20000410000 */
[----:B------:R-:W-:Y:S01]  /*15520*/  HADD2.F32 R2, -RZ, R26.H0_H0 ;  /* 0x2000001aff027230 */ /* 0x000fe20000004100 */
[----:B------:R-:W-:-:S02]  /*15530*/  @!P0 FADD.FTZ R4, -R4, -RZ ;  /* 0x800000ff04048221 */ /* 0x000fc40000010100 */
[----:B------:R-:W-:Y:S02]  /*15540*/  @!P0 FADD.FTZ R3, -R3, -RZ ;  /* 0x800000ff03038221 */ /* 0x000fe40000010100 */
[----:B------:R-:W-:Y:S02]  /*15550*/  @!P0 FADD.FTZ R6, -R6, -RZ ;  /* 0x800000ff06068221 */ /* 0x000fe40000010100 */
[----:B------:R-:W-:Y:S01]  /*15560*/  @!P0 FADD.FTZ R7, -R7, -RZ ;  /* 0x800000ff07078221 */ /* 0x000fe20000010100 */
[----:B------:R-:W-:Y:S01]  /*15570*/  HADD2.F32 R19, -RZ, R26.H1_H1 ;  /* 0x3000001aff137230 */ /* 0x000fe20000004100 */
[----:B------:R-:W-:Y:S01]  /*15580*/  FMUL.FTZ R17, R17, R4 ;  /* 0x0000000411117220 */ /* 0x000fe20000410000 */
[----:B------:R-:W-:Y:S01]  /*15590*/  HADD2.F32 R4, -RZ, R20.H0_H0 ;  /* 0x20000014ff047230 */ /* 0x000fe20000004100 */
[----:B------:R-:W-:Y:S01]  /*155a0*/  FMUL.FTZ R3, R2, R3 ;  /* 0x0000000302037220 */ /* 0x000fe20000410000 */
[----:B-----5:R-:W-:Y:S01]  /*155b0*/  HADD2.F32 R2, -RZ, R9.H0_H0 ;  /* 0x20000009ff027230 */ /* 0x020fe20000004100 */
[----:B------:R-:W-:Y:S01]  /*155c0*/  FMUL.FTZ R6, R5, R6 ;  /* 0x0000000605067220 */ /* 0x000fe20000410000 */
[----:B------:R-:W-:Y:S01]  /*155d0*/  HADD2.F32 R5, -RZ, R8.H0_H0 ;  /* 0x20000008ff057230 */ /* 0x000fe20000004100 */
[----:B------:R-:W-:Y:S01]  /*155e0*/  FMUL.FTZ R7, R0, R7 ;  /* 0x0000000700077220 */ /* 0x000fe20000410000 */
[----:B------:R-:W-:Y:S01]  /*155f0*/  HADD2.F32 R0, -RZ, R21.H0_H0 ;  /* 0x20000015ff007230 */ /* 0x000fe20000004100 */
[----:B------:R-:W-:Y:S01]  /*15600*/  @!P0 FADD.FTZ R12, -R12, -RZ ;  /* 0x800000ff0c0c8221 */ /* 0x000fe20000010100 */
[--C-:B------:R-:W-:Y:S01]  /*15610*/  HADD2.F32 R24, -RZ, R11.reuse.H1_H1 ;  /* 0x3000000bff187230 */ /* 0x100fe20000004100 */
[----:B------:R-:W-:Y:S01]  /*15620*/  FFMA.FTZ R4, R4, R5, R15 ;  /* 0x0000000504047223 */ /* 0x000fe2000001000f */
[----:B------:R-:W-:Y:S01]  /*15630*/  HADD2.F32 R5, -RZ, R22.H0_H0 ;  /* 0x20000016ff057230 */ /* 0x000fe20000004100 */
[----:B------:R-:W-:Y:S01]  /*15640*/  FMUL.FTZ R12, R19, R12 ;  /* 0x0000000c130c7220 */ /* 0x000fe20000410000 */
[----:B------:R-:W-:Y:S01]  /*15650*/  HADD2.F32 R19, -RZ, R11.H0_H0 ;  /* 0x2000000bff137230 */ /* 0x000fe20000004100 */
[----:B------:R-:W-:Y:S01]  /*15660*/  FFMA.FTZ R0, R0, R2, R13 ;  /* 0x0000000200007223 */ /* 0x000fe2000001000d */
[----:B------:R-:W-:-:S02]  /*15670*/  HADD2.F32 R2, -RZ, R23.H0_H0 ;  /* 0x20000017ff027230 */ /* 0x000fc40000004100 */
[----:B------:R-:W-:Y:S02]  /*15680*/  HADD2.F32 R21, -RZ, R21.H1_H1 ;  /* 0x30000015ff157230 */ /* 0x000fe40000004100 */
[----:B------:R-:W-:Y:S02]  /*15690*/  HADD2.F32 R9, -RZ, R9.H1_H1 ;  /* 0x30000009ff097230 */ /* 0x000fe40000004100 */
        /* <DEDUP_REMOVED lines=11> */
[----:B------:R-:W-:Y:S01]  /*15750*/  FFMA.FTZ R12, R22, R11, R12 ;  /* 0x0000000b160c7223 */ /* 0x000fe2000001000c */
[----:B------:R-:W-:Y:S02]  /*15760*/  F2FP.PACK_AB R21, R9, R0 ;  /* 0x000000000915723e */ /* 0x000fe400000000ff */
[----:B------:R-:W-:Y:S02]  /*15770*/  F2FP.PACK_AB R20, R17, R4 ;  /* 0x000000041114723e */ /* 0x000fe400000000ff */
[----:B------:R-:W-:Y:S02]  /*15780*/  F2FP.PACK_AB R23, R7, R2 ;  /* 0x000000020717723e */ /* 0x000fe400000000ff */
[----:B------:R-:W-:Y:S02]  /*15790*/  F2FP.PACK_AB R22, R12, R3 ;  /* 0x000000030c16723e */ /* 0x000fe400000000ff */
.L_x_2680:
[----:B------:R-:W-:Y:S05]  /*157a0*/  BSYNC B0 ;  /* 0x0000000000007941 */ /* 0x000fea0003800000 */
.L_x_2679:
[----:B------:R3:W-:Y:S01]  /*157b0*/  STS.128 [R237+0x7800], R20 ;  /* 0x00780014ed007388 */ /* 0x0007e20000000c00 */
[----:B------:R-:W-:Y:S05]  /*157c0*/  BRA `(.L_x_2634) ;  /* 0x000002e000007947 */ /* 0x000fea0003800000 */
.L_x_2602:
[----:B------:R-:W-:Y:S01]  /*157d0*/  IMAD.IADD R7, R235, 0x1, -R62 ;  /* 0x00000001eb077824 */ /* 0x000fe200078e0a3e */
[C---:B------:R-:W-:Y:S02]  /*157e0*/  IADD3 R14, R142.reuse, 0x10, RZ ;  /* 0x000000108e0e7810 */ /* 0x040fe40007ffe0ff */
[----:B------:R-:W-:-:S02]  /*157f0*/  IADD3 R18, R142, 0x20, RZ ;  /* 0x000000208e127810 */ /* 0x000fc40007ffe0ff */
[-C--:B------:R-:W-:Y:S02]  /*15800*/  ISETP.GE.AND P5, PT, R14, R7.reuse, PT ;  /* 0x000000070e00720c */ /* 0x080fe40003fa6270 */
[CC--:B------:R-:W-:Y:S02]  /*15810*/  ISETP.GE.AND P6, PT, R142.reuse, R7.reuse, PT ;  /* 0x000000078e00720c */ /* 0x0c0fe40003fc6270 */
[----:B------:R-:W-:Y:S02]  /*15820*/  IADD3 R16, R142, 0x30, RZ ;  /* 0x000000308e107810 */ /* 0x000fe40007ffe0ff */
[-C--:B------:R-:W-:Y:S02]  /*15830*/  ISETP.GE.AND P4, PT, R18, R7.reuse, PT ;  /* 0x000000071200720c */ /* 0x080fe40003f86270 */
[----:B------:R-:W-:-:S05]  /*15840*/  ISETP.GE.AND P2, PT, R16, R7, PT ;  /* 0x000000071000720c */ /* 0x000fca0003f46270 */
[----:B------:R-:W-:Y:S02]  /*15850*/  @!P5 IADD3 R9, P1, R9, R144, RZ ;  /* 0x000000900909d210 */ /* 0x000fe40007f3e0ff */
[----:B------:R-:W-:-:S03]  /*15860*/  @!P6 LEA R6, P0, R144, c[0x0][0x160], 0x1 ;  /* 0x000058009006ea11 */ /* 0x000fc600078008ff */
[--C-:B------:R-:W-:Y:S01]  /*15870*/  @!P5 IMAD.X R4, R5, 0x1, R139.reuse, P1 ;  /* 0x000000010504d824 */ /* 0x100fe200008e068b */
[--C-:B------:R-:W-:Y:S01]  /*15880*/  @!P6 LEA.HI.X R7, R144, c[0x0][0x164], R139.reuse, 0x1, P0 ;  /* 0x000059009007ea11 */ /* 0x100fe200000f0c8b */
[----:B------:R-:W-:Y:S01]  /*15890*/  @!P4 IMAD.MOV.U32 R138, RZ, RZ, c[0x0][0x194] ;  /* 0x00006500ff8ac624 */ /* 0x000fe200078e00ff */
[----:B------:R-:W-:Y:S01]  /*158a0*/  @!P5 LEA R8, P1, R9, c[0x0][0x160], 0x1 ;  /* 0x000058000908da11 */ /* 0x000fe200078208ff */
[----:B------:R-:W-:Y:S01]  /*158b0*/  @!P2 IMAD.MOV.U32 R10, RZ, RZ, R144 ;  /* 0x000000ffff0aa224 */ /* 0x000fe200078e0090 */
[----:B------:R-:W-:Y:S01]  /*158c0*/  @!P4 LEA R0, P0, R3, R144, 0x5 ;  /* 0x000000900300c211 */ /* 0x000fe200078028ff */
[----:B------:R-:W-:Y:S01]  /*158d0*/  @!P2 IMAD.MOV.U32 R11, RZ, RZ, R139 ;  /* 0x000000ffff0ba224 */ /* 0x000fe200078e008b */
[----:B------:R-:W-:Y:S01]  /*158e0*/  @!P5 LEA.HI.X R9, R9, c[0x0][0x164], R4, 0x1, P1 ;  /* 0x000059000909da11 */ /* 0x000fe200008f0c04 */
[----:B------:R-:W-:Y:S01]  /*158f0*/  @!P2 IMAD.MOV.U32 R2, RZ, RZ, c[0x0][0x194] ;  /* 0x00006500ff02a624 */ /* 0x000fe200078e00ff */
[----:B------:R-:W-:Y:S01]  /*15900*/  @!P4 LEA R12, P1, R0, c[0x0][0x160], 0x1 ;  /* 0x00005800000cca11 */ /* 0x000fe200078208ff */
[C---:B------:R-:W-:Y:S01]  /*15910*/  @!P2 IMAD.WIDE.U32 R10, R3.reuse, 0x30, R10 ;  /* 0x00000030030aa825 */ /* 0x040fe200078e000a */
[----:B------:R-:W-:Y:S01]  /*15920*/  @!P4 LEA.HI.X R3, R3, R139, R138, 0x5, P0 ;  /* 0x0000008b0303c211 */ /* 0x000fe200000f2c8a */
[----:B------:R-:W-:Y:S01]  /*15930*/  @!PT LDS RZ, [RZ] ;  /* 0x00000000fffff984 */ /* 0x000fe20000000800 */
[----:B------:R-:W-:Y:S01]  /*15940*/  @!PT LDS RZ, [RZ] ;  /* 0x00000000fffff984 */ /* 0x000fe20000000800 */
[----:B------:R-:W-:Y:S01]  /*15950*/  @!PT LDS RZ, [RZ] ;  /* 0x00000000fffff984 */ /* 0x000fe20000000800 */
[----:B------:R1:W-:Y:S02]  /*15960*/  @!P6 LDGSTS.E.BYPASS.LTC128B.128 [R237], [R6.64] ;  /* 0x0000000006edefae */ /* 0x0003e4000b901d46 */
[----:B------:R-:W-:Y:S01]  /*15970*/  @!P2 IMAD R2, R2, 0x30, RZ ;  /* 0x000000300202a824 */ /* 0x000fe200078e02ff */
[----:B------:R-:W-:Y:S01]  /*15980*/  @!P4 LEA.HI.X R13, R0, c[0x0][0x164], R3, 0x1, P1 ;  /* 0x00005900000dca11 */ /* 0x000fe200008f0c03 */
[----:B------:R1:W-:Y:S02]  /*15990*/  @!P6 LDGSTS.E.BYPASS.LTC128B.128 [R237+0x2000], [R6.64+0x80] ;  /* 0x0200008006edefae */ /* 0x0003e4000b901d46 */
[----:B------:R-:W-:Y:S01]  /*159a0*/  @!P2 IMAD.IADD R5, R11, 0x1, R2 ;  /* 0x000000010b05a824 */ /* 0x000fe200078e0202 */
[C---:B------:R-:W-:Y:S01]  /*159b0*/  @!P2 LEA R2, P0, R10.reuse, c[0x0][0x160], 0x1 ;  /* 0x000058000a02aa11 */ /* 0x040fe200078008ff */
[----:B------:R1:W-:Y:S03]  /*159c0*/  @!P6 LDGSTS.E.BYPASS.LTC128B.128 [R237+0x4000], [R6.64+0x100] ;  /* 0x0400010006edefae */ /* 0x0003e6000b901d46 */
[----:B------:R-:W-:Y:S01]  /*159d0*/  @!P2 LEA.HI.X R3, R10, c[0x0][0x164], R5, 0x1, P0 ;  /* 0x000059000a03aa11 */ /* 0x000fe200000f0c05 */
[----:B------:R1:W-:Y:S04]  /*159e0*/  @!P6 LDGSTS.E.BYPASS.LTC128B.128 [R237+0x6000], [R6.64+0x180] ;  /* 0x0600018006edefae */ /* 0x0003e8000b901d46 */
[----:B------:R1:W-:Y:S04]  /*159f0*/  @!P5 LDGSTS.E.BYPASS.LTC128B.128 [R237+0x800], [R8.64] ;  /* 0x0080000008eddfae */ /* 0x0003e8000b901d46 */
[----:B------:R1:W-:Y:S04]  /*15a00*/  @!P5 LDGSTS.E.BYPASS.LTC128B.128 [R237+0x2800], [R8.64+0x80] ;  /* 0x0280008008eddfae */ /* 0x0003e8000b901d46 */
[----:B------:R1:W-:Y:S04]  /*15a10*/  @!P5 LDGSTS.E.BYPASS.LTC128B.128 [R237+0x4800], [R8.64+0x100] ;  /* 0x0480010008eddfae */ /* 0x0003e8000b901d46 */
        /* <DEDUP_REMOVED lines=8> */
[----:B------:R1:W-:Y:S02]  /*15aa0*/  @!P2 LDGSTS.E.BYPASS.LTC128B.128 [R237+0x7800], [R2.64+0x180] ;  /* 0x0780018002edafae */ /* 0x0003e4000b901d46 */
.L_x_2634:
[----:B------:R-:W-:Y:S05]  /*15ab0*/  BSYNC B2 ;  /* 0x0000000000027941 */ /* 0x000fea0003800000 */
.L_x_2601:
[----:B------:R-:W-:Y:S01]  /*15ac0*/  IADD3 R242, R166, -0x1, RZ ;  /* 0xffffffffa6f27810 */ /* 0x000fe20007ffe0ff */
[----:B------:R-:W-:Y:S01]  /*15ad0*/  IMAD.SHL.U32 R0, R61, 0x40, RZ ;  /* 0x000000403d007824 */ /* 0x000fe200078e00ff */
[----:B------:R-:W-:Y:S01]  /*15ae0*/  LEA R240, P4, R140, c[0x0][0x168], 0x1 ;  /* 0x00005a008cf07a11 */ /* 0x000fe200078808ff */
[----:B------:R-:W-:Y:S01]  /*15af0*/  IMAD.SHL.U32 R49, R65, 0x40, RZ ;  /* 0x0000004041317824 */ /* 0x000fe200078e00ff */
[----:B-1----:R-:W-:Y:S01]  /*15b00*/  SHF.R.S32.HI R2, RZ, 0x4, R137 ;  /* 0x00000004ff027819 */ /* 0x002fe20000011489 */
[----:B------:R-:W-:Y:S01]  /*15b10*/  IMAD.SHL.U32 R3, R242, 0x40, RZ ;  /* 0x00000040f2037824 */ /* 0x000fe200078e00ff */
[----:B------:R-:W-:-:S02]  /*15b20*/  LEA.HI.X R241, R140, c[0x0][0x16c], R48, 0x1, P4 ;  /* 0x00005b008cf17a11 */ /* 0x000fc400020f0c30 */
[----:B------:R-:W-:Y:S01]  /*15b30*/  LOP3.LUT R7, R0, 0x1c0, RZ, 0xc0, !PT ;  /* 0x000001c000077812 */ /* 0x000fe200078ec0ff */
[----:B------:R-:W-:Y:S01]  /*15b40*/  IMAD.IADD R5, R52, 0x1, -R3 ;  /* 0x0000000134057824 */ /* 0x000fe200078e0a03 */
[----:B------:R-:W-:Y:S02]  /*15b50*/  LEA.HI R137, R137, R2, RZ, 0x1 ;  /* 0x0000000289897211 */ /* 0x000fe400078f08ff */
[----:B------:R-:W-:Y:S02]  /*15b60*/  LOP3.LUT R49, R49, 0xfffffe00, RZ, 0xc0, !PT ;  /* 0xfffffe0031317812 */ /* 0x000fe400078ec0ff */
[-C--:B------:R-:W-:Y:S02]  /*15b70*/  ISETP.GE.AND P0, PT, R142, R5.reuse, PT ;  /* 0x000000058e00720c */ /* 0x080fe40003f06270 */
[-C--:B------:R-:W-:Y:S02]  /*15b80*/  ISETP.GE.AND P2, PT, R14, R5.reuse, PT ;  /* 0x000000050e00720c */ /* 0x080fe40003f46270 */
[----:B------:R-:W-:-:S02]  /*15b90*/  ISETP.GE.AND P1, PT, R16, R5, PT ;  /* 0x000000051000720c */ /* 0x000fc40003f26270 */
[CC--:B------:R-:W-:Y:S01]  /*15ba0*/  ISETP.GE.AND P6, PT, R142.reuse, R5.reuse, PT ;  /* 0x000000058e00720c */ /* 0x0c0fe20003fc6270 */
[----:B------:R-:W-:Y:S01]  /*15bb0*/  IMAD.SHL.U32 R142, R142, 0x8, RZ ;  /* 0x000000088e8e7824 */ /* 0x000fe200078e00ff */
[----:B------:R-:W-:Y:S02]  /*15bc0*/  ISETP.GE.AND P5, PT, R14, R5, PT ;  /* 0x000000050e00720c */ /* 0x000fe40003fa6270 */
[----:B------:R-:W-:Y:S02]  /*15bd0*/  LOP3.LUT R137, R137, 0xfffffffe, RZ, 0xc0, !PT ;  /* 0xfffffffe89897812 */ /* 0x000fe400078ec0ff */
[----:B------:R-:W-:Y:S01]  /*15be0*/  LOP3.LUT R142, R7, 0x8, R142, 0xf8, !PT ;  /* 0x00000008078e7812 */ /* 0x000fe200078ef88e */
[----:B------:R-:W-:Y:S01]  /*15bf0*/  @!PT LDS RZ, [RZ] ;  /* 0x00000000fffff984 */ /* 0x000fe20000000800 */
[----:B------:R-:W-:Y:S01]  /*15c00*/  @!PT LDS RZ, [RZ] ;  /* 0x00000000fffff984 */ /* 0x000fe20000000800 */
[----:B------:R-:W-:Y:S01]  /*15c10*/  @!PT LDS RZ, [RZ] ;  /* 0x00000000fffff984 */ /* 0x000fe20000000800 */
[----:B------:R1:W-:Y:S01]  /*15c20*/  @!P0 LDGSTS.E.BYPASS.LTC128B.128 [R237+0x8000], [R240.64] ;  /* 0x08000000f0ed8fae */ /* 0x0003e2000b901d46 */
[----:B------:R-:W-:Y:S01]  /*15c30*/  SHF.R.U32.HI R7, RZ, 0x3, R7 ;  /* 0x00000003ff077819 */ /* 0x000fe20000011607 */
[----:B------:R-:W-:Y:S01]  /*15c40*/  IMAD.IADD R137, R2, 0x1, -R137 ;  /* 0x0000000102897824 */ /* 0x000fe200078e0a89 */
[----:B--2---:R-:W-:Y:S01]  /*15c50*/  @!P2 LEA R12, P4, R50, R240, 0x1 ;  /* 0x000000f0320ca211 */ /* 0x004fe200078808ff */
[----:B------:R1:W-:Y:S01]  /*15c60*/  @!P0 LDGSTS.E.BYPASS.LTC128B.128 [R237+0xa000], [R240.64+0x80] ;  /* 0x0a000080f0ed8fae */ /* 0x0003e2000b901d46 */
[----:B------:R-:W-:Y:S01]  /*15c70*/  @!P1 IMAD.MOV.U32 R4, RZ, RZ, c[0x0][0x19c] ;  /* 0x00006700ff049624 */ /* 0x000fe200078e00ff */
[----:B------:R-:W-:Y:S01]  /*15c80*/  LOP3.LUT R142, R142, R7, RZ, 0x3c, !PT ;  /* 0x000000078e8e7212 */ /* 0x000fe200078e3cff */
[----:B----4-:R-:W-:Y:S01]  /*15c90*/  @!P1 IMAD.MOV.U32 R8, RZ, RZ, c[0x0][0x198] ;  /* 0x00006600ff089624 */ /* 0x010fe200078e00ff */
[----:B------:R1:W-:Y:S01]  /*15ca0*/  @!P0 LDGSTS.E.BYPASS.LTC128B.128 [R237+0xc000], [R240.64+0x100] ;  /* 0x0c000100f0ed8fae */ /* 0x0003e2000b901d46 */
[----:B------:R-:W-:Y:S01]  /*15cb0*/  @!P2 LEA.HI.X R13, R50, R241, R59, 0x1, P4 ;  /* 0x000000f1320da211 */ /* 0x000fe200020f0c3b */
[----:B------:R-:W-:Y:S01]  /*15cc0*/  @!P1 IMAD R11, R4, 0x60, RZ ;  /* 0x00000060040b9824 */ /* 0x000fe200078e02ff */
[CC--:B------:R-:W-:Y:S01]  /*15cd0*/  ISETP.GE.AND P4, PT, R18.reuse, R5.reuse, PT ;  /* 0x000000051200720c */ /* 0x0c0fe20003f86270 */
[----:B------:R1:W-:Y:S01]  /*15ce0*/  @!P0 LDGSTS.E.BYPASS.LTC128B.128 [R237+0xe000], [R240.64+0x180] ;  /* 0x0e000180f0ed8fae */ /* 0x0003e2000b901d46 */
[----:B------:R-:W-:Y:S01]  /*15cf0*/  ISETP.GE.AND P0, PT, R18, R5, PT ;  /* 0x000000051200720c */ /* 0x000fe20003f06270 */
[----:B------:R-:W-:-:S02]  /*15d00*/  @!P1 IMAD.WIDE.U32 R8, R8, 0x60, R240 ;  /* 0x0000006008089825 */ /* 0x000fc400078e00f0 */
[----:B------:R2:W-:Y:S02]  /*15d10*/  @!P2 LDGSTS.E.BYPASS.LTC128B.128 [R237+0x8800], [R12.64] ;  /* 0x088000000cedafae */ /* 0x0005e4000b901d46 */
[----:B------:R-:W-:Y:S02]  /*15d20*/  @!P1 IMAD.IADD R9, R9, 0x1, R11 ;  /* 0x0000000109099824 */ /* 0x000fe400078e020b */
[----:B------:R2:W-:Y:S01]  /*15d30*/  @!P2 LDGSTS.E.BYPASS.LTC128B.128 [R237+0xa800], [R12.64+0x80] ;  /* 0x0a8000800cedafae */ /* 0x0005e2000b901d46 */
[----:B------:R-:W-:Y:S02]  /*15d40*/  IMAD.SHL.U32 R7, R136, 0x40, RZ ;  /* 0x0000004088077824 */ /* 0x000fe400078e00ff */
[----:B------:R-:W-:Y:S01]  /*15d50*/  IMAD R233, R137, 0x200, R142 ;  /* 0x0000020089e97824 */ /* 0x000fe200078e028e */
[----:B------:R2:W-:Y:S01]  /*15d60*/  @!P2 LDGSTS.E.BYPASS.LTC128B.128 [R237+0xc800], [R12.64+0x100] ;  /* 0x0c8001000cedafae */ /* 0x0005e2000b901d46 */
[----:B------:R-:W-:Y:S01]  /*15d70*/  @!P4 IMAD.MOV.U32 R2, RZ, RZ, c[0x0][0x1a4] ;  /* 0x00006900ff02c624 */ /* 0x000fe200078e00ff */
[----:B------:R-:W-:Y:S01]  /*15d80*/  LOP3.LUT R7, R7, 0x1c0, RZ, 0xc0, !PT ;  /* 0x000001c007077812 */ /* 0x000fe200078ec0ff */
[----:B------:R-:W-:Y:S01]  /*15d90*/  @!P0 IMAD.MOV.U32 R0, RZ, RZ, c[0x0][0x198] ;  /* 0x00006600ff008624 */ /* 0x000fe200078e00ff */
[----:B------:R2:W-:Y:S01]  /*15da0*/  @!P2 LDGSTS.E.BYPASS.LTC128B.128 [R237+0xe800], [R12.64+0x180] ;  /* 0x0e8001800cedafae */ /* 0x0005e2000b901d46 */
[----:B------:R-:W-:-:S02]  /*15db0*/  @!P0 IMAD.MOV.U32 R4, RZ, RZ, c[0x0][0x19c] ;  /* 0x00006700ff048624 */ /* 0x000fc400078e00ff */
[----:B------:R-:W-:Y:S01]  /*15dc0*/  IMAD.SHL.U32 R233, R233, 0x2, RZ ;  /* 0x00000002e9e97824 */ /* 0x000fe200078e00ff */
[----:B------:R-:W-:-:S04]  /*15dd0*/  @!P0 LEA R10, P2, R0, R240, 0x6 ;  /* 0x000000f0000a8211 */ /* 0x000fc800078430ff */
[----:B------:R-:W-:Y:S01]  /*15de0*/  @!P0 LEA.HI.X R11, R0, R241, R4, 0x6, P2 ;  /* 0x000000f1000b8211 */ /* 0x000fe200010f3404 */
[----:B------:R-:W-:Y:S01]  /*15df0*/  IMAD.SHL.U32 R4, R137, 0x8, RZ ;  /* 0x0000000889047824 */ /* 0x000fe200078e00ff */
[----:B------:R-:W-:Y:S01]  /*15e00*/  ISETP.GE.AND P2, PT, R16, R5, PT ;  /* 0x000000051000720c */ /* 0x000fe20003f46270 */
[----:B------:R-:W-:Y:S01]  /*15e10*/  @!P4 IMAD.MOV.U32 R0, RZ, RZ, c[0x0][0x1a0] ;  /* 0x00006800ff00c624 */ /* 0x000fe200078e00ff */
[----:B------:R-:W-:Y:S01]  /*15e20*/  IADD3 R231, R233, 0x8020, RZ ;  /* 0x00008020e9e77810 */ /* 0x000fe20007ffe0ff */
[----:B------:R4:W-:Y:S01]  /*15e30*/  @!P0 LDGSTS.E.BYPASS.LTC128B.128 [R237+0x9000], [R10.64] ;  /* 0x090000000aed8fae */ /* 0x0009e2000b901d46 */
[----:B------:R-:W-:Y:S02]  /*15e40*/  LOP3.LUT R4, R7, 0x8, R4, 0xf8, !PT ;  /* 0x0000000807047812 */ /* 0x000fe400078ef804 */
[----:B------:R-:W-:Y:S01]  /*15e50*/  SHF.R.U32.HI R7, RZ, 0x3, R7 ;  /* 0x00000003ff077819 */ /* 0x000fe20000011607 */
[----:B------:R4:W-:Y:S04]  /*15e60*/  @!P0 LDGSTS.E.BYPASS.LTC128B.128 [R237+0xb000], [R10.64+0x80] ;  /* 0x0b0000800aed8fae */ /* 0x0009e8000b901d46 */
[----:B------:R4:W-:Y:S02]  /*15e70*/  @!P0 LDGSTS.E.BYPASS.LTC128B.128 [R237+0xd000], [R10.64+0x100] ;  /* 0x0d0001000aed8fae */ /* 0x0009e4000b901d46 */
[----:B------:R-:W-:-:S02]  /*15e80*/  @!P2 IMAD.MOV.U32 R5, RZ, RZ, c[0x0][0x1a4] ;  /* 0x00006900ff05a624 */ /* 0x000fc400078e00ff */
[----:B------:R4:W-:Y:S01]  /*15e90*/  @!P0 LDGSTS.E.BYPASS.LTC128B.128 [R237+0xf000], [R10.64+0x180] ;  /* 0x0f0001800aed8fae */ /* 0x0009e2000b901d46 */
[C---:B------:R-:W-:Y:S01]  /*15ea0*/  LEA R244, P0, R168.reuse, c[0x0][0x170], 0x1 ;  /* 0x00005c00a8f47a11 */ /* 0x040fe200078008ff */
[----:B--2---:R-:W-:Y:S02]  /*15eb0*/  @!P2 IMAD.MOV.U32 R12, RZ, RZ, c[0x0][0x1a0] ;  /* 0x00006800ff0ca624 */ /* 0x004fe400078e00ff */
[----:B------:R2:W-:Y:S01]  /*15ec0*/  @!P1 LDGSTS.E.BYPASS.LTC128B.128 [R237+0x9800], [R8.64] ;  /* 0x0980000008ed9fae */ /* 0x0005e2000b901d46 */
[----:B------:R-:W-:Y:S01]  /*15ed0*/  LEA.HI.X R243, R168, c[0x0][0x174], R165, 0x1, P0 ;  /* 0x00005d00a8f37a11 */ /* 0x000fe200000f0ca5 */
[----:B------:R-:W-:Y:S02]  /*15ee0*/  @!P2 IMAD R5, R5, 0x60, RZ ;  /* 0x000000600505a824 */ /* 0x000fe400078e02ff */
[----:B------:R2:W-:Y:S02]  /*15ef0*/  @!P1 LDGSTS.E.BYPASS.LTC128B.128 [R237+0xb800], [R8.64+0x80] ;  /* 0x0b80008008ed9fae */ /* 0x0005e4000b901d46 */
[----:B------:R-:W-:-:S02]  /*15f00*/  @!P2 IMAD.MOV.U32 R245, RZ, RZ, R243 ;  /* 0x000000fffff5a224 */ /* 0x000fc400078e00f3 */
[----:B------:R2:W-:Y:S02]  /*15f10*/  @!P1 LDGSTS.E.BYPASS.LTC128B.128 [R237+0xd800], [R8.64+0x100] ;  /* 0x0d80010008ed9fae */ /* 0x0005e4000b901d46 */
[----:B------:R-:W-:Y:S02]  /*15f20*/  @!P2 IMAD.WIDE.U32 R12, R12, 0x60, R244 ;  /* 0x000000600c0ca825 */ /* 0x000fe400078e00f4 */
[----:B------:R2:W-:Y:S02]  /*15f30*/  @!P1 LDGSTS.E.BYPASS.LTC128B.128 [R237+0xf800], [R8.64+0x180] ;  /* 0x0f80018008ed9fae */ /* 0x0005e4000b901d46 */
[----:B------:R-:W-:Y:S02]  /*15f40*/  @!P6 IMAD.MOV.U32 R245, RZ, RZ, R243 ;  /* 0x000000fffff5e224 */ /* 0x000fe400078e00f3 */
[----:B------:R-:W0:Y:S01]  /*15f50*/  LDGDEPBAR ;  /* 0x00000000000079af */ /* 0x000e220000000000 */
[----:B------:R-:W-:Y:S01]  /*15f60*/  @!P2 IMAD.IADD R5, R13, 0x1, R5 ;  /* 0x000000010d05a824 */ /* 0x000fe200078e0205 */
[----:B----4-:R-:W-:-:S04]  /*15f70*/  @!P5 LEA R10, P1, R64, R244, 0x1 ;  /* 0x000000f4400ad211 */ /* 0x010fc800078208ff */
[----:B------:R-:W-:Y:S02]  /*15f80*/  @!P5 LEA.HI.X R11, R64, R243, R63, 0x1, P1 ;  /* 0x000000f3400bd211 */ /* 0x000fe400008f0c3f */
[----:B--2---:R-:W-:Y:S01]  /*15f90*/  @!P4 LEA R8, P0, R0, R244, 0x6 ;  /* 0x000000f40008c211 */ /* 0x004fe200078030ff */
[----:B------:R-:W-:-:S04]  /*15fa0*/  DEPBAR.LE SB0, 0x0 ;  /* 0x000080000000791a */ /* 0x000fc80000000000 */
[----:B------:R-:W-:Y:S01]  /*15fb0*/  BAR.SYNC.DEFER_BLOCKING 0x0 ;  /* 0x0000000000007b1d */ /* 0x000fe20000010000 */
[----:B------:R-:W-:Y:S02]  /*15fc0*/  @!P4 LEA.HI.X R9, R0, R243, R2, 0x6, P0 ;  /* 0x000000f30009c211 */ /* 0x000fe400000f3402 */
[----:B------:R-:W-:Y:S01]  /*15fd0*/  LOP3.LUT R2, R4, R7, RZ, 0x3c, !PT ;  /* 0x0000000704027212 */ /* 0x000fe200078e3cff */
[----:B------:R-:W-:Y:S01]  /*15fe0*/  IMAD R7, R60, 0x400, R49 ;  /* 0x000004003c077824 */ /* 0x000fe200078e0231 */
[----:B------:R-:W-:Y:S01]  /*15ff0*/  IADD3 R0, R233, 0x8000, RZ ;  /* 0x00008000e9007810 */ /* 0x000fe20007ffe0ff */
[----:B------:R-:W-:Y:S02]  /*16000*/  @!P2 IMAD.MOV.U32 R4, RZ, RZ, R12 ;  /* 0x000000ffff04a224 */ /* 0x000fe400078e000c */
[----:B------:R-:W-:Y:S02]  /*16010*/  IMAD.IADD R234, R2, 0x1, R7 ;  /* 0x0000000102ea7824 */ /* 0x000fe400078e0207 */
[----:B------:R-:W-:-:S02]  /*16020*/  IMAD R60, R60, 0x10, R62 ;  /* 0x000000103c3c7824 */ /* 0x000fc400078e023e */
[----:B------:R-:W-:-:S04]  /*16030*/  IMAD.SHL.U32 R234, R234, 0x2, RZ ;  /* 0x00000002eaea7824 */ /* 0x000fc800078e00ff */
[--C-:B------:R-:W-:Y:S02]  /*16040*/  IMAD R232, R53, 0x2, R234.reuse ;  /* 0x0000000235e87824 */ /* 0x100fe400078e02ea */
[C---:B------:R-:W-:Y:S02]  /*16050*/  IMAD R230, R51.reuse, 0x2, R234 ;  /* 0x0000000233e67824 */ /* 0x040fe400078e02ea */
[----:B------:R-:W-:Y:S01]  /*16060*/  IMAD R229, R51, 0x2, R232 ;  /* 0x0000000233e57824 */ /* 0x000fe200078e02e8 */
        /* <DEDUP_REMOVED lines=44> */
[----:B------:R-:W-:-:S03]  /*16330*/  R2P PR, R61, 0x6 ;  /* 0x000000063d007804 */ /* 0x000fc60000000000 */
[----:B------:R-:W-:Y:S04]  /*16340*/  LDSM.16.M88.4 R40, [R234] ;  /* 0x00000000ea28783b */ /* 0x000fe80000000200 */
[----:B------:R-:W5:Y:S04]  /*16350*/  LDSM.16.M88.4 R16, [R233+0x8000] ;  /* 0x00800000e910783b */ /* 0x000f680000000200 */
[----:B--2---:R-:W2:Y:S02]  /*16360*/  LDSM.16.M88.4 R8, [R233+0x8800] ;  /* 0x00880000e908783b */ /* 0x004ea40000000200 */
[----:B------:R-:W-:Y:S01]  /*16370*/  @P1 IADD3 R231, R0, -0x20, RZ ;  /* 0xffffffe000e71810 */ /* 0x000fe20007ffe0ff */
[----:B------:R-:W-:Y:S01]  /*16380*/  IMAD.MOV.U32 R0, RZ, RZ, 0x40 ;  /* 0x00000040ff007424 */ /* 0x000fe200078e00ff */
[----:B------:R-:W4:Y:S02]  /*16390*/  LDSM.16.M88.4 R88, [R233+0x9000] ;  /* 0x00900000e958783b */ /* 0x000f240000000200 */
[----:B------:R-:W-:-:S02]  /*163a0*/  IADD3 R223, R231, 0x800, RZ ;  /* 0x00000800e7df7810 */ /* 0x000fc40007ffe0ff */
[----:B------:R-:W-:Y:S01]  /*163b0*/  LDSM.16.M88.4 R68, [R232] ;  /* 0x00000000e844783b */ /* 0x000fe20000000200 */
[----:B------:R-:W-:Y:S02]  /*163c0*/  SEL R0, R0, 0xffffffc0, !P2 ;  /* 0xffffffc000007807 */ /* 0x000fe40005000000 */
[C---:B------:R-:W-:Y:S01]  /*163d0*/  IADD3 R222, R231.reuse, 0x1000, RZ ;  /* 0x00001000e7de7810 */ /* 0x040fe20007ffe0ff */
[----:B------:R-:W3:Y:S01]  /*163e0*/  LDSM.16.M88.4 R80, [R231] ;  /* 0x00000000e750783b */ /* 0x000ee20000000200 */
[----:B------:R-:W-:Y:S01]  /*163f0*/  IADD3 R221, R231, 0x1800, RZ ;  /* 0x00001800e7dd7810 */ /* 0x000fe20007ffe0ff */
[----:B------:R-:W-:Y:S01]  /*16400*/  IMAD.IADD R227, R233, 0x1, R0 ;  /* 0x00000001e9e37824 */ /* 0x000fe200078e0200 */
[C---:B------:R-:W-:Y:S01]  /*16410*/  IADD3 R219, R231.reuse, 0x2000, RZ ;  /* 0x00002000e7db7810 */ /* 0x040fe20007ffe0ff */
[----:B------:R-:W1:Y:S01]  /*16420*/  LDSM.16.M88.4 R84, [R233+0x9800] ;  /* 0x00980000e954783b */ /* 0x000e620000000200 */
[----:B------:R-:W-:Y:S01]  /*16430*/  IMAD.IADD R220, R0, 0x1, R231 ;  /* 0x0000000100dc7824 */ /* 0x000fe200078e02e7 */
[----:B------:R-:W-:-:S02]  /*16440*/  IADD3 R218, R231, 0x2800, RZ ;  /* 0x00002800e7da7810 */ /* 0x000fc40007ffe0ff */
[----:B------:R-:W1:Y:S01]  /*16450*/  LDSM.16.M88.4 R76, [R231+0x800] ;  /* 0x00080000e74c783b */ /* 0x000e620000000200 */
[C---:B------:R-:W-:Y:S02]  /*16460*/  IADD3 R217, R231.reuse, 0x3000, RZ ;  /* 0x00003000e7d97810 */ /* 0x040fe40007ffe0ff */
[C---:B------:R-:W-:Y:S01]  /*16470*/  IADD3 R216, R231.reuse, 0x3800, RZ ;  /* 0x00003800e7d87810 */ /* 0x040fe20007ffe0ff */
[----:B------:R-:W1:Y:S01]  /*16480*/  LDSM.16.M88.4 R72, [R231+0x1000] ;  /* 0x00100000e748783b */ /* 0x000e620000000200 */
[C---:B------:R-:W-:Y:S02]  /*16490*/  IADD3 R215, R231.reuse, 0x4000, RZ ;  /* 0x00004000e7d77810 */ /* 0x040fe40007ffe0ff */
[C---:B------:R-:W-:Y:S01]  /*164a0*/  IADD3 R214, R231.reuse, 0x4800, RZ ;  /* 0x00004800e7d67810 */ /* 0x040fe20007ffe0ff */
[----:B------:R-:W-:Y:S01]  /*164b0*/  LDSM.16.M88.4 R36, [R230] ;  /* 0x00000000e624783b */ /* 0x000fe20000000200 */
[C---:B------:R-:W-:Y:S02]  /*164c0*/  IADD3 R213, R231.reuse, 0x5000, RZ ;  /* 0x00005000e7d57810 */ /* 0x040fe40007ffe0ff */
[C---:B------:R-:W-:Y:S01]  /*164d0*/  IADD3 R212, R231.reuse, 0x5800, RZ ;  /* 0x00005800e7d47810 */ /* 0x040fe20007ffe0ff */
[----:B------:R-:W1:Y:S01]  /*164e0*/  LDSM.16.M88.4 R32, [R227+0x8000] ;  /* 0x00800000e320783b */ /* 0x000e620000000200 */
[----:B------:R-:W-:-:S02]  /*164f0*/  IADD3 R211, R231, 0x6000, RZ ;  /* 0x00006000e7d37810 */ /* 0x000fc40007ffe0ff */
[C---:B------:R-:W-:Y:S01]  /*16500*/  IADD3 R210, R231.reuse, 0x6800, RZ ;  /* 0x00006800e7d27810 */ /* 0x040fe20007ffe0ff */
[C---:B---3-5:R-:W-:Y:S01]  /*16510*/  HMMA.16816.F32 R20, R40.reuse, R16, RZ ;  /* 0x000000102814723c */ /* 0x068fe200000018ff */
[----:B------:R-:W3:Y:S01]  /*16520*/  LDSM.16.M88.4 R28, [R227+0x8800] ;  /* 0x00880000e31c783b */ /* 0x000ee20000000200 */
[C---:B------:R-:W-:Y:S02]  /*16530*/  IADD3 R209, R231.reuse, 0x7000, RZ ;  /* 0x00007000e7d17810 */ /* 0x040fe40007ffe0ff */
[----:B------:R-:W-:Y:S01]  /*16540*/  IADD3 R208, R231, 0x7800, RZ ;  /* 0x00007800e7d07810 */ /* 0x000fe20007ffe0ff */
[----:B------:R-:W5:Y:S03]  /*16550*/  LDSM.16.M88.4 R64, [R231+0x1800] ;  /* 0x00180000e740783b */ /* 0x000f660000000200 */
[C---:B--2---:R-:W-:Y:S01]  /*16560*/  HMMA.16816.F32 R12, R40.reuse, R8, RZ ;  /* 0x00000008280c723c */ /* 0x044fe200000018ff */
[----:B------:R-:W2:Y:S04]  /*16570*/  LDSM.16.M88.4 R24, [R227+0x9000] ;  /* 0x00900000e318783b */ /* 0x000ea80000000200 */
[----:B------:R-:W-:Y:S03]  /*16580*/  LDSM.16.M88.4 R92, [R227+0x9800] ;  /* 0x00980000e35c783b */ /* 0x000fe60000000200 */
[C---:B------:R-:W-:Y:S01]  /*16590*/  HMMA.16816.F32 R16, R40.reuse, R18, RZ ;  /* 0x000000122810723c */ /* 0x040fe200000018ff */
[----:B------:R-:W0:Y:S07]  /*165a0*/  LDGDEPBAR ;  /* 0x00000000000079af */ /* 0x000e2e0000000000 */
[C---:B------:R-:W-:Y:S08]  /*165b0*/  HMMA.16816.F32 R8, R40.reuse, R10, RZ ;  /* 0x0000000a2808723c */ /* 0x040ff000000018ff */
[C---:B----4-:R-:W-:Y:S08]  /*165c0*/  HMMA.16816.F32 R4, R40.reuse, R88, RZ ;  /* 0x000000582804723c */ /* 0x050ff000000018ff */
[----:B------:R-:W-:Y:S08]  /*165d0*/  HMMA.16816.F32 R88, R40, R90, RZ ;  /* 0x0000005a2858723c */ /* 0x000ff000000018ff */
[----:B------:R-:W-:Y:S08]  /*165e0*/  HMMA.16816.F32 R20, R68, R80, R20 ;  /* 0x000000504414723c */ /* 0x000ff00000001814 */
[----:B-1----:R-:W-:Y:S08]  /*165f0*/  HMMA.16816.F32 R44, R40, R84, RZ ;  /* 0x00000054282c723c */ /* 0x002ff000000018ff */
[C---:B------:R-:W-:Y:S01]  /*16600*/  HMMA.16816.F32 R16, R68.reuse, R82, R16 ;  /* 0x000000524410723c */ /* 0x040fe20000001810 */
[----:B------:R-:W-:Y:S07]  /*16610*/  LDSM.16.M88.4 R80, [R220] ;  /* 0x00000000dc50783b */ /* 0x000fee0000000200 */
[C---:B------:R-:W-:Y:S08]  /*16620*/  HMMA.16816.F32 R12, R68.reuse, R76, R12 ;  /* 0x0000004c440c723c */ /* 0x040ff0000000180c */
[----:B------:R-:W-:Y:S01]  /*16630*/  HMMA.16816.F32 R8, R68, R78, R8 ;  /* 0x0000004e4408723c */ /* 0x000fe20000001808 */
[----:B------:R-:W-:Y:S07]  /*16640*/  LDSM.16.M88.4 R76, [R220+0x800] ;  /* 0x00080000dc4c783b */ /* 0x000fee0000000200 */
[----:B------:R-:W-:Y:S01]  /*16650*/  HMMA.16816.F32 R40, R40, R86, RZ ;  /* 0x000000562828723c */ /* 0x000fe200000018ff */
[----:B------:R-:W1:Y:S07]  /*16660*/  LDSM.16.M88.4 R84, [R229] ;  /* 0x00000000e554783b */ /* 0x000e6e0000000200 */
[C---:B------:R-:W-:Y:S08]  /*16670*/  HMMA.16816.F32 R4, R68.reuse, R72, R4 ;  /* 0x000000484404723c */ /* 0x040ff00000001804 */
[----:B------:R-:W-:Y:S01]  /*16680*/  HMMA.16816.F32 R88, R68, R74, R88 ;  /* 0x0000004a4458723c */ /* 0x000fe20000001858 */
[----:B------:R-:W4:Y:S07]  /*16690*/  LDSM.16.M88.4 R72, [R220+0x1000] ;  /* 0x00100000dc48783b */ /* 0x000f2e0000000200 */
[C---:B------:R-:W-:Y:S08]  /*166a0*/  HMMA.16816.F32 R20, R36.reuse, R32, R20 ;  /* 0x000000202414723c */ /* 0x040ff00000001814 */
[C---:B------:R-:W-:Y:S08]  /*166b0*/  HMMA.16816.F32 R16, R36.reuse, R34, R16 ;  /* 0x000000222410723c */ /* 0x040ff00000001810 */
[C---:B---3--:R-:W-:Y:S08]  /*166c0*/  HMMA.16816.F32 R12, R36.reuse, R28, R12 ;  /* 0x0000001c240c723c */ /* 0x048ff0000000180c */
[----:B------:R-:W-:Y:S01]  /*166d0*/  HMMA.16816.F32 R8, R36, R30, R8 ;  /* 0x0000001e2408723c */ /* 0x000fe20000001808 */
[----:B------:R-:W-:Y:S07]  /*166e0*/  LDSM.16.M88.4 R28, [R234+0x2000] ;  /* 0x00200000ea1c783b */ /* 0x000fee0000000200 */
[C---:B-----5:R-:W-:Y:S08]  /*166f0*/  HMMA.16816.F32 R44, R68.reuse, R64, R44 ;  /* 0x00000040442c723c */ /* 0x060ff0000000182c */
[----:B------:R-:W-:Y:S01]  /*16700*/  HMMA.16816.F32 R40, R68, R66, R40 ;  /* 0x000000424428723c */ /* 0x000fe20000001828 */
[----:B------:R-:W-:Y:S04]  /*16710*/  LDSM.16.M88.4 R64, [R220+0x1800] ;  /* 0x00180000dc40783b */ /* 0x000fe80000000200 */
[----:B------:R-:W-:Y:S03]  /*16720*/  LDSM.16.M88.4 R68, [R233+0xa800] ;  /* 0x00a80000e944783b */ /* 0x000fe60000000200 */
[C---:B--2---:R-:W-:Y:S01]  /*16730*/  HMMA.16816.F32 R32, R36.reuse, R24, R4 ;  /* 0x000000182420723c */ /* 0x044fe20000001804 */
[----:B------:R-:W2:Y:S07]  /*16740*/  LDSM.16.M88.4 R4, [R233+0xa000] ;  /* 0x00a00000e904783b */ /* 0x000eae0000000200 */
[----:B------:R-:W-:Y:S01]  /*16750*/  HMMA.16816.F32 R88, R36, R26, R88 ;  /* 0x0000001a2458723c */ /* 0x000fe20000001858 */
[----:B------:R-:W3:Y:S07]  /*16760*/  LDSM.16.M88.4 R24, [R233+0xb000] ;  /* 0x00b00000e918783b */ /* 0x000eee0000000200 */
[C---:B-1----:R-:W-:Y:S08]  /*16770*/  HMMA.16816.F32 R20, R84.reuse, R80, R20 ;  /* 0x000000505414723c */ /* 0x042ff00000001814 */
[C---:B------:R-:W-:Y:S08]  /*16780*/  HMMA.16816.F32 R12, R84.reuse, R76, R12 ;  /* 0x0000004c540c723c */ /* 0x040ff0000000180c */
[----:B------:R-:W-:Y:S08]  /*16790*/  HMMA.16816.F32 R8, R84, R78, R8 ;  /* 0x0000004e5408723c */ /* 0x000ff00000001808 */
[C---:B------:R-:W-:Y:S08]  /*167a0*/  HMMA.16816.F32 R44, R36.reuse, R92, R44 ;  /* 0x0000005c242c723c */ /* 0x040ff0000000182c */
[----:B------:R-:W-:Y:S01]  /*167b0*/  HMMA.16816.F32 R40, R36, R94, R40 ;  /* 0x0000005e2428723c */ /* 0x000fe20000001828 */
[----:B------:R-:W-:Y:S07]  /*167c0*/  LDSM.16.M88.4 R36, [R232+0x2000] ;  /* 0x00200000e824783b */ /* 0x000fee0000000200 */
[C---:B------:R-:W-:Y:S01]  /*167d0*/  HMMA.16816.F32 R16, R84.reuse, R82, R16 ;  /* 0x000000525410723c */ /* 0x040fe20000001810 */
[----:B------:R-:W-:Y:S07]  /*167e0*/  LDSM.16.M88.4 R80, [R233+0xb800] ;  /* 0x00b80000e950783b */ /* 0x000fee0000000200 */
[C---:B----4-:R-:W-:Y:S01]  /*167f0*/  HMMA.16816.F32 R76, R84.reuse, R72, R32 ;  /* 0x00000048544c723c */ /* 0x050fe20000001820 */
[----:B------:R-:W1:Y:S07]  /*16800*/  LDSM.16.M88.4 R32, [R231+0x2000] ;  /* 0x00200000e720783b */ /* 0x000e6e0000000200 */
[----:B------:R-:W-:Y:S01]  /*16810*/  HMMA.16816.F32 R92, R84, R74, R88 ;  /* 0x0000004a545c723c */ /* 0x000fe20000001858 */
[----:B------:R-:W4:Y:S04]  /*16820*/  LDSM.16.M88.4 R72, [R231+0x3000] ;  /* 0x00300000e748783b */ /* 0x000f280000000200 */
[----:B------:R-:W-:Y:S03]  /*16830*/  LDSM.16.M88.4 R88, [R231+0x2800] ;  /* 0x00280000e758783b */ /* 0x000fe60000000200 */
[----:B--2---:R-:W-:Y:S08]  /*16840*/  HMMA.16816.F32 R20, R28, R4, R20 ;  /* 0x000000041c14723c */ /* 0x004ff00000001814 */
[C---:B------:R-:W-:Y:S08]  /*16850*/  HMMA.16816.F32 R44, R84.reuse, R64, R44 ;  /* 0x00000040542c723c */ /* 0x040ff0000000182c */
[----:B------:R-:W-:Y:S01]  /*16860*/  HMMA.16816.F32 R40, R84, R66, R40 ;  /* 0x000000425428723c */ /* 0x000fe20000001828 */
[----:B------:R-:W-:Y:S04]  /*16870*/  LDSM.16.M88.4 R64, [R230+0x2000] ;  /* 0x00200000e640783b */ /* 0x000fe80000000200 */
[----:B------:R-:W-:Y:S03]  /*16880*/  LDSM.16.M88.4 R84, [R227+0xa800] ;  /* 0x00a80000e354783b */ /* 0x000fe60000000200 */
[C---:B------:R-:W-:Y:S01]  /*16890*/  HMMA.16816.F32 R16, R28.reuse, R6, R16 ;  /* 0x000000061c10723c */ /* 0x040fe20000001810 */
[----:B------:R-:W2:Y:S07]  /*168a0*/  LDSM.16.M88.4 R4, [R227+0xa000] ;  /* 0x00a00000e304783b */ /* 0x000eae0000000200 */
[C---:B---3--:R-:W-:Y:S08]  /*168b0*/  HMMA.16816.F32 R76, R28.reuse, R24, R76 ;  /* 0x000000181c4c723c */ /* 0x048ff0000000184c */
[C---:B------:R-:W-:Y:S08]  /*168c0*/  HMMA.16816.F32 R12, R28.reuse, R68, R12 ;  /* 0x000000441c0c723c */ /* 0x040ff0000000180c */
[C---:B------:R-:W-:Y:S01]  /*168d0*/  HMMA.16816.F32 R8, R28.reuse, R70, R8 ;  /* 0x000000461c08723c */ /* 0x040fe20000001808 */
[----:B------:R-:W3:Y:S07]  /*168e0*/  LDSM.16.M88.4 R68, [R231+0x3800] ;  /* 0x00380000e744783b */ /* 0x000eee0000000200 */
[----:B------:R-:W-:Y:S01]  /*168f0*/  HMMA.16816.F32 R92, R28, R26, R92 ;  /* 0x0000001a1c5c723c */ /* 0x000fe2000000185c */
[----:B------:R-:W5:Y:S07]  /*16900*/  LDSM.16.M88.4 R24, [R227+0xb000] ;  /* 0x00b00000e318783b */ /* 0x000f6e0000000200 */
[----:B-1----:R-:W-:Y:S08]  /*16910*/  HMMA.16816.F32 R20, R36, R32, R20 ;  /* 0x000000202414723c */ /* 0x002ff00000001814 */
[C---:B------:R-:W-:Y:S08]  /*16920*/  HMMA.16816.F32 R44, R28.reuse, R80, R44 ;  /* 0x000000501c2c723c */ /* 0x040ff0000000182c */
[----:B------:R-:W-:Y:S01]  /*16930*/  HMMA.16816.F32 R40, R28, R82, R40 ;  /* 0x000000521c28723c */ /* 0x000fe20000001828 */
[----:B------:R-:W-:Y:S04]  /*16940*/  LDSM.16.M88.4 R28, [R220+0x2000] ;  /* 0x00200000dc1c783b */ /* 0x000fe80000000200 */
[----:B------:R-:W-:Y:S03]  /*16950*/  LDSM.16.M88.4 R80, [R227+0xb800] ;  /* 0x00b80000e350783b */ /* 0x000fe60000000200 */
[C---:B------:R-:W-:Y:S01]  /*16960*/  HMMA.16816.F32 R16, R36.reuse, R34, R16 ;  /* 0x000000222410723c */ /* 0x040fe20000001810 */
[----:B------:R-:W1:Y:S07]  /*16970*/  LDSM.16.M88.4 R32, [R229+0x2000] ;  /* 0x00200000e520783b */ /* 0x000e6e0000000200 */
[C---:B----4-:R-:W-:Y:S08]  /*16980*/  HMMA.16816.F32 R76, R36.reuse, R72, R76 ;  /* 0x00000048244c723c */ /* 0x050ff0000000184c */
[----:B------:R-:W-:Y:S01]  /*16990*/  HMMA.16816.F32 R92, R36, R74, R92 ;  /* 0x0000004a245c723c */ /* 0x000fe2000000185c */
[----:B------:R-:W4:Y:S07]  /*169a0*/  LDSM.16.M88.4 R72, [R220+0x3000] ;  /* 0x00300000dc48783b */ /* 0x000f2e0000000200 */
[----:B--2---:R-:W-:Y:S08]  /*169b0*/  HMMA.16816.F32 R20, R64, R4, R20 ;  /* 0x000000044014723c */ /* 0x004ff00000001814 */
[C---:B------:R-:W-:Y:S08]  /*169c0*/  HMMA.16816.F32 R12, R36.reuse, R88, R12 ;  /* 0x00000058240c723c */ /* 0x040ff0000000180c */
[C---:B------:R-:W-:Y:S01]  /*169d0*/  HMMA.16816.F32 R8, R36.reuse, R90, R8 ;  /* 0x0000005a2408723c */ /* 0x040fe20000001808 */
[----:B------:R-:W-:Y:S07]  /*169e0*/  LDSM.16.M88.4 R88, [R220+0x2800] ;  /* 0x00280000dc58783b */ /* 0x000fee0000000200 */
[C---:B---3--:R-:W-:Y:S08]  /*169f0*/  HMMA.16816.F32 R44, R36.reuse, R68, R44 ;  /* 0x00000044242c723c */ /* 0x048ff0000000182c */
[----:B------:R-:W-:Y:S01]  /*16a00*/  HMMA.16816.F32 R40, R36, R70, R40 ;  /* 0x000000462428723c */ /* 0x000fe20000001828 */
[----:B------:R-:W-:Y:S04]  /*16a10*/  LDSM.16.M88.4 R36, [R234+0x4000] ;  /* 0x00400000ea24783b */ /* 0x000fe80000000200 */
[----:B------:R-:W-:Y:S03]  /*16a20*/  LDSM.16.M88.4 R68, [R220+0x3800] ;  /* 0x00380000dc44783b */ /* 0x000fe60000000200 */
[C---:B------:R-:W-:Y:S01]  /*16a30*/  HMMA.16816.F32 R16, R64.reuse, R6, R16 ;  /* 0x000000064010723c */ /* 0x040fe20000001810 */
[----:B------:R-:W2:Y:S07]  /*16a40*/  LDSM.16.M88.4 R4, [R233+0xc000] ;  /* 0x00c00000e904783b */ /* 0x000eae0000000200 */
[C---:B-----5:R-:W-:Y:S08]  /*16a50*/  HMMA.16816.F32 R76, R64.reuse, R24, R76 ;  /* 0x00000018404c723c */ /* 0x060ff0000000184c */
        /* <DEDUP_REMOVED lines=82> */
[----:B------:R-:W-:Y:S01]  /*16f80*/  HMMA.16816.F32 R8, R64, R86, R8 ;  /* 0x000000564008723c */ /* 0x000fe20000001808 */
[----:B------:R-:W1:Y:S07]  /*16f90*/  LDSM.16.M88.4 R84, [R227+0xe800] ;  /* 0x00e80000e354783b */ /* 0x000e6e0000000200 */
[C---:B------:R-:W-:Y:S01]  /*16fa0*/  HMMA.16816.F32 R16, R32.reuse, R30, R16 ;  /* 0x0000001e2010723c */ /* 0x040fe20000001810 */
[----:B------:R-:W-:Y:S07]  /*16fb0*/  LDSM.16.M88.4 R28, [R229+0x6000] ;  /* 0x00600000e51c783b */ /* 0x000fee0000000200 */
[----:B----4-:R-:W-:Y:S08]  /*16fc0*/  HMMA.16816.F32 R76, R32, R72, R76 ;  /* 0x00000048204c723c */ /* 0x010ff0000000184c */
[C---:B------:R-:W-:Y:S08]  /*16fd0*/  HMMA.16816.F32 R44, R64.reuse, R80, R44 ;  /* 0x00000050402c723c */ /* 0x040ff0000000182c */
[----:B------:R-:W-:Y:S01]  /*16fe0*/  HMMA.16816.F32 R40, R64, R82, R40 ;  /* 0x000000524028723c */ /* 0x000fe20000001828 */
[----:B------:R-:W4:Y:S07]  /*16ff0*/  LDSM.16.M88.4 R64, [R227+0xf800] ;  /* 0x00f80000e340783b */ /* 0x000f2e0000000200 */
[----:B--2---:R-:W-:Y:S07]  /*17000*/  HMMA.16816.F32 R20, R36, R4, R20 ;  /* 0x000000042414723c */ /* 0x004fee0000001814 */
[----:B------:R-:W-:Y:S01]  /*17010*/  SHF.R.S32.HI R5, RZ, 0x1f, R58 ;  /* 0x0000001fff057819 */ /* 0x000fe2000001143a */
[----:B------:R-:W-:Y:S03]  /*17020*/  HMMA.16816.F32 R12, R32, R88, R12 ;  /* 0x00000058200c723c */ /* 0x000fe6000000180c */
[----:B------:R-:W-:-:S05]  /*17030*/  LEA.HI R0, R5, R58, RZ, 0x5 ;  /* 0x0000003a05007211 */ /* 0x000fca00078f28ff */
[C---:B------:R-:W-:Y:S01]  /*17040*/  HMMA.16816.F32 R16, R36.reuse, R6, R16 ;  /* 0x000000062410723c */ /* 0x040fe20000001810 */
[----:B------:R-:W-:Y:S07]  /*17050*/  LDSM.16.M88.4 R4, [R220+0x6800] ;  /* 0x00680000dc04783b */ /* 0x000fee0000000200 */
[----:B---3--:R-:W-:Y:S07]  /*17060*/  HMMA.16816.F32 R76, R36, R24, R76 ;  /* 0x00000018244c723c */ /* 0x008fee000000184c */
[----:B------:R-:W-:Y:S01]  /*17070*/  LOP3.LUT R25, R0, 0xffffffe0, RZ, 0xc0, !PT ;  /* 0xffffffe000197812 */ /* 0x000fe200078ec0ff */
[----:B------:R-:W-:Y:S01]  /*17080*/  HMMA.16816.F32 R92, R32, R74, R92 ;  /* 0x0000004a205c723c */ /* 0x000fe2000000185c */
[----:B------:R-:W2:Y:S03]  /*17090*/  LDSM.16.M88.4 R72, [R220+0x6000] ;  /* 0x00600000dc48783b */ /* 0x000ea60000000200 */
[----:B------:R-:W-:-:S04]  /*170a0*/  IMAD.IADD R0, R58, 0x1, -R25 ;  /* 0x000000013a007824 */ /* 0x000fc800078e0a19 */
[----:B------:R-:W-:Y:S01]  /*170b0*/  HMMA.16816.F32 R8, R32, R90, R8 ;  /* 0x0000005a2008723c */ /* 0x000fe20000001808 */
[----:B------:R-:W-:-:S04]  /*170c0*/  SHF.R.S32.HI R25, RZ, 0x1f, R0 ;  /* 0x0000001fff197819 */ /* 0x000fc80000011400 */
[----:B------:R-:W-:-:S03]  /*170d0*/  LEA.HI R0, R25, R0, RZ, 0x2 ;  /* 0x0000000019007211 */ /* 0x000fc600078f10ff */
[----:B------:R-:W-:Y:S01]  /*170e0*/  HMMA.16816.F32 R44, R32, R68, R44 ;  /* 0x00000044202c723c */ /* 0x000fe2000000182c */
[----:B------:R-:W-:-:S04]  /*170f0*/  SHF.R.S32.HI R25, RZ, 0x2, R0 ;  /* 0x00000002ff197819 */ /* 0x000fc80000011400 */
[----:B------:R-:W-:-:S03]  /*17100*/  IADD3 R0, R60, 0x1, R25 ;  /* 0x000000013c007810 */ /* 0x000fc60007ffe019 */
[----:B------:R-:W-:Y:S07]  /*17110*/  HMMA.16816.F32 R40, R32, R70, R40 ;  /* 0x000000462028723c */ /* 0x000fee0000001828 */
[----:B------:R-:W-:Y:S01]  /*17120*/  IADD3 R33, R52, R0, -R235 ;  /* 0x0000000034217210 */ /* 0x000fe20007ffe8eb */
[----:B-1----:R-:W-:Y:S01]  /*17130*/  HMMA.16816.F32 R12, R36, R84, R12 ;  /* 0x00000054240c723c */ /* 0x002fe2000000180c */
[----:B------:R-:W-:Y:S02]  /*17140*/  IMAD.SHL.U32 R0, R58, 0x2, RZ ;  /* 0x000000023a007824 */ /* 0x000fe400078e00ff */
[----:B------:R-:W-:-:S03]  /*17150*/  IADD3 R33, R33, c[0x0][0x2e8], RZ ;  /* 0x0000ba0021217a10 */ /* 0x000fc60007ffe0ff */
[----:B------:R-:W-:Y:S02]  /*17160*/  LOP3.LUT R0, R0, 0x6, RZ, 0xc0, !PT ;  /* 0x0000000600007812 */ /* 0x000fe400078ec0ff */
[----:B------:R-:W-:Y:S01]  /*17170*/  HMMA.16816.F32 R92, R36, R26, R92 ;  /* 0x0000001a245c723c */ /* 0x000fe2000000185c */
[----:B------:R-:W1:Y:S01]  /*17180*/  LDSM.16.M88.4 R24, [R220+0x7000] ;  /* 0x00700000dc18783b */ /* 0x000e620000000200 */
[----:B------:R-:W-:-:S04]  /*17190*/  IADD3 R167, R33, 0x8, RZ ;  /* 0x0000000821a77810 */ /* 0x000fc80007ffe0ff */
[-C--:B------:R-:W-:Y:S02]  /*171a0*/  IMNMX R167, R167, R52.reuse, PT ;  /* 0x00000034a7a77217 */ /* 0x080fe40003800200 */
[C---:B------:R-:W-:Y:S08]  /*171b0*/  HMMA.16816.F32 R8, R36.reuse, R86, R8 ;  /* 0x000000562408723c */ /* 0x040ff00000001808 */
[C---:B----4-:R-:W-:Y:S08]  /*171c0*/  HMMA.16816.F32 R44, R36.reuse, R64, R44 ;  /* 0x00000040242c723c */ /* 0x050ff0000000182c */
[----:B------:R-:W-:Y:S07]  /*171d0*/  HMMA.16816.F32 R40, R36, R66, R40 ;  /* 0x000000422428723c */ /* 0x000fee0000001828 */
[----:B------:R-:W-:Y:S01]  /*171e0*/  IMAD.IADD R36, R3, 0x1, R0 ;  /* 0x0000000103247824 */ /* 0x000fe200078e0200 */
[----:B------:R-:W-:Y:S01]  /*171f0*/  LOP3.LUT R0, R2, R49, RZ, 0xfc, !PT ;  /* 0x0000003102007212 */ /* 0x000fe200078efcff */
[----:B--2---:R-:W-:Y:S01]  /*17200*/  HMMA.16816.F32 R20, R28, R72, R20 ;  /* 0x000000481c14723c */ /* 0x004fe20000001814 */
[----:B------:R-:W-:-:S02]  /*17210*/  IMNMX R2, R33, R52, PT ;  /* 0x0000003421027217 */ /* 0x000fc40003800200 */
[----:B------:R-:W-:-:S04]  /*17220*/  IADD3 R37, R36, 0x1, RZ ;  /* 0x0000000124257810 */ /* 0x000fc80007ffe0ff */
[C---:B------:R-:W-:Y:S01]  /*17230*/  ISETP.GE.AND P1, PT, R37.reuse, R2, PT ;  /* 0x000000022500720c */ /* 0x040fe20003f26270 */
[----:B------:R-:W-:Y:S01]  /*17240*/  HMMA.16816.F32 R32, R28, R4, R12 ;  /* 0x000000041c20723c */ /* 0x000fe2000000180c */
[----:B------:R-:W2:Y:S01]  /*17250*/  LDSM.16.M88.4 R12, [R220+0x7800] ;  /* 0x00780000dc0c783b */ /* 0x000ea20000000200 */
[----:B------:R-:W-:Y:S01]  /*17260*/  ISETP.GE.AND P6, PT, R37, R167, PT ;  /* 0x000000a72500720c */ /* 0x000fe20003fc6270 */
[----:B------:R-:W-:-:S04]  /*17270*/  DEPBAR.LE SB0, 0x0 ;  /* 0x000080000000791a */ /* 0x000fc80000000000 */
[C---:B------:R-:W-:Y:S01]  /*17280*/  IADD3 R5, R36.reuse, 0x8, RZ ;  /* 0x0000000824057810 */ /* 0x040fe20007ffe0ff */
[C---:B------:R-:W-:Y:S01]  /*17290*/  HMMA.16816.F32 R16, R28.reuse, R74, R16 ;  /* 0x0000004a1c10723c */ /* 0x040fe20000001810 */
[----:B------:R-:W-:Y:S02]  /*172a0*/  IADD3 R4, R36, 0x9, RZ ;  /* 0x0000000924047810 */ /* 0x000fe40007ffe0ff */
[CC--:B------:R-:W-:Y:S02]  /*172b0*/  ISETP.GE.AND P0, PT, R5.reuse, R2.reuse, PT ;  /* 0x000000020500720c */ /* 0x0c0fe40003f06270 */
[-C--:B------:R-:W-:Y:S02]  /*172c0*/  ISETP.GE.AND P4, PT, R5, R167.reuse, PT ;  /* 0x000000a70500720c */ /* 0x080fe40003f86270 */
[C---:B------:R-:W-:Y:S01]  /*172d0*/  ISETP.GE.AND P5, PT, R4.reuse, R2, PT ;  /* 0x000000020400720c */ /* 0x040fe20003fa6270 */
[----:B------:R-:W-:Y:S01]  /*172e0*/  HMMA.16816.F32 R8, R28, R6, R8 ;  /* 0x000000061c08723c */ /* 0x000fe20000001808 */
[----:B------:R-:W-:-:S02]  /*172f0*/  ISETP.GE.AND P2, PT, R4, R167, PT ;  /* 0x000000a70400720c */ /* 0x000fc40003f46270 */
[C---:B------:R-:W-:Y:S02]  /*17300*/  IADD3 R5, R36.reuse, 0x11, RZ ;  /* 0x0000001124057810 */ /* 0x040fe40007ffe0ff */
[----:B------:R-:W-:Y:S02]  /*17310*/  IADD3 R4, R36, 0x10, RZ ;  /* 0x0000001024047810 */ /* 0x000fe40007ffe0ff */
[----:B------:R-:W-:Y:S01]  /*17320*/  FSEL R39, R21, -INF , !P1 ;  /* 0xff80000015277808 */ /* 0x000fe20004800000 */
[----:B-1----:R-:W-:Y:S01]  /*17330*/  HMMA.16816.F32 R76, R28, R24, R76 ;  /* 0x000000181c4c723c */ /* 0x002fe2000000184c */
[----:B------:R-:W-:Y:S02]  /*17340*/  ISETP.GE.AND P1, PT, R4, R2, PT ;  /* 0x000000020400720c */ /* 0x000fe40003f26270 */
[----:B------:R-:W-:-:S04]  /*17350*/  IADD3 R7, R36, 0x19, RZ ;  /* 0x0000001924077810 */ /* 0x000fc80007ffe0ff */
[----:B------:R-:W-:Y:S01]  /*17360*/  IADD3 R24, R36, 0x21, RZ ;  /* 0x0000002124187810 */ /* 0x000fe20007ffe0ff */
[C---:B------:R-:W-:Y:S01]  /*17370*/  HMMA.16816.F32 R92, R28.reuse, R26, R92 ;  /* 0x0000001a1c5c723c */ /* 0x040fe2000000185c */
[----:B------:R-:W-:Y:S02]  /*17380*/  FSEL R6, R18, -INF , !P4 ;  /* 0xff80000012067808 */ /* 0x000fe40006000000 */
[----:B------:R-:W-:Y:S01]  /*17390*/  FSEL R21, R17, -INF , !P5 ;  /* 0xff80000011157808 */ /* 0x000fe20006800000 */
[----:B------:R-:W-:Y:S01]  /*173a0*/  BAR.SYNC.DEFER_BLOCKING 0x0 ;  /* 0x0000000000007b1d */ /* 0x000fe20000010000 */
[C---:B------:R-:W-:Y:S02]  /*173b0*/  ISETP.GE.AND P4, PT, R5.reuse, R2, PT ;  /* 0x000000020500720c */ /* 0x040fe40003f86270 */
[----:B------:R-:W-:Y:S02]  /*173c0*/  ISETP.GE.AND P5, PT, R5, R167, PT ;  /* 0x000000a70500720c */ /* 0x000fe40003fa6270 */
[----:B------:R-:W-:Y:S01]  /*173d0*/  IADD3 R5, R36, 0x18, RZ ;  /* 0x0000001824057810 */ /* 0x000fe20007ffe0ff */
[----:B--2---:R-:W-:Y:S01]  /*173e0*/  HMMA.16816.F32 R44, R28, R12, R44 ;  /* 0x0000000c1c2c723c */ /* 0x004fe2000000182c */
[----:B------:R-:W-:-:S02]  /*173f0*/  FSEL R37, R16, -INF , !P0 ;  /* 0xff80000010257808 */ /* 0x000fc40004000000 */
[-C--:B------:R-:W-:Y:S02]  /*17400*/  ISETP.GE.AND P0, PT, R4, R167.reuse, PT ;  /* 0x000000a70400720c */ /* 0x080fe40003f06270 */
[----:B------:R-:W-:Y:S02]  /*17410*/  FSEL R4, R19, -INF , !P2 ;  /* 0xff80000013047808 */ /* 0x000fe40005000000 */
[C---:B------:R-:W-:Y:S01]  /*17420*/  ISETP.GE.AND P2, PT, R5.reuse, R2, PT ;  /* 0x000000020500720c */ /* 0x040fe20003f46270 */
[----:B------:R-:W-:Y:S01]  /*17430*/  HMMA.16816.F32 R40, R28, R14, R40 ;  /* 0x0000000e1c28723c */ /* 0x000fe20000001828 */
[----:B------:R-:W-:Y:S02]  /*17440*/  FSEL R17, R32, -INF , !P1 ;  /* 0xff80000020117808 */ /* 0x000fe40004800000 */
[----:B------:R-:W-:Y:S02]  /*17450*/  IADD3 R19, R36, 0x20, RZ ;  /* 0x0000002024137810 */ /* 0x000fe40007ffe0ff */
[----:B------:R-:W-:-:S02]  /*17460*/  ISETP.GE.AND P1, PT, R5, R167, PT ;  /* 0x000000a70500720c */ /* 0x000fc40003f26270 */
[----:B------:R-:W-:Y:S02]  /*17470*/  FSEL R16, R34, -INF , !P0 ;  /* 0xff80000022107808 */ /* 0x000fe40004000000 */
[----:B------:R-:W-:Y:S02]  /*17480*/  FSEL R5, R33, -INF , !P4 ;  /* 0xff80000021057808 */ /* 0x000fe40006000000 */
[CC--:B------:R-:W-:Y:S02]  /*17490*/  ISETP.GE.AND P0, PT, R7.reuse, R2.reuse, PT ;  /* 0x000000020700720c */ /* 0x0c0fe40003f06270 */
[----:B------:R-:W-:Y:S02]  /*174a0*/  ISETP.GE.AND P4, PT, R7, R167, PT ;  /* 0x000000a70700720c */ /* 0x000fe40003f86270 */
[----:B------:R-:W-:Y:S02]  /*174b0*/  FSEL R18, R35, -INF , !P5 ;  /* 0xff80000023127808 */ /* 0x000fe40006800000 */
[----:B------:R-:W-:-:S02]  /*174c0*/  ISETP.GE.AND P5, PT, R19, R2, PT ;  /* 0x000000021300720c */ /* 0x000fc40003fa6270 */
[----:B------:R-:W-:Y:S02]  /*174d0*/  FSEL R7, R8, -INF , !P2 ;  /* 0xff80000008077808 */ /* 0x000fe40005000000 */
[----:B------:R-:W-:Y:S02]  /*174e0*/  IADD3 R8, R36, 0x28, RZ ;  /* 0x0000002824087810 */ /* 0x000fe40007ffe0ff */
[----:B------:R-:W-:Y:S02]  /*174f0*/  FSEL R9, R9, -INF , !P0 ;  /* 0xff80000009097808 */ /* 0x000fe40004000000 */
[----:B------:R-:W-:Y:S02]  /*17500*/  FSEL R12, R11, -INF , !P4 ;  /* 0xff8000000b0c7808 */ /* 0x000fe40006000000 */
[----:B------:R-:W-:Y:S02]  /*17510*/  FSEL R197, R76, -INF , !P5 ;  /* 0xff8000004cc57808 */ /* 0x000fe40006800000 */
[----:B------:R-:W-:-:S02]  /*17520*/  ISETP.GE.AND P2, PT, R19, R167, PT ;  /* 0x000000a71300720c */ /* 0x000fc40003f46270 */
[-C--:B------:R-:W-:Y:S02]  /*17530*/  ISETP.GE.AND P0, PT, R24, R167.reuse, PT ;  /* 0x000000a71800720c */ /* 0x080fe40003f06270 */
[C---:B------:R-:W-:Y:S02]  /*17540*/  ISETP.GE.AND P4, PT, R8.reuse, R2, PT ;  /* 0x000000020800720c */ /* 0x040fe40003f86270 */
[----:B------:R-:W-:Y:S02]  /*17550*/  ISETP.GE.AND P5, PT, R8, R167, PT ;  /* 0x000000a70800720c */ /* 0x000fe40003fa6270 */
[----:B------:R-:W-:Y:S02]  /*17560*/  FSEL R10, R10, -INF , !P1 ;  /* 0xff8000000a0a7808 */ /* 0x000fe40004800000 */
[C---:B------:R-:W-:Y:S02]  /*17570*/  IADD3 R11, R36.reuse, 0x29, RZ ;  /* 0x00000029240b7810 */ /* 0x040fe40007ffe0ff */
[----:B------:R-:W-:-:S02]  /*17580*/  IADD3 R8, R36, 0x30, RZ ;  /* 0x0000003024087810 */ /* 0x000fc40007ffe0ff */
[-C--:B------:R-:W-:Y:S02]  /*17590*/  ISETP.GE.AND P1, PT, R24, R2.reuse, PT ;  /* 0x000000021800720c */ /* 0x080fe40003f26270 */
[----:B------:R-:W-:Y:S02]  /*175a0*/  FSEL R192, R78, -INF , !P2 ;  /* 0xff8000004ec07808 */ /* 0x000fe40005000000 */
[----:B------:R-:W-:Y:S02]  /*175b0*/  FSEL R198, R79, -INF , !P0 ;  /* 0xff8000004fc67808 */ /* 0x000fe40004000000 */
[----:B------:R-:W-:Y:S02]  /*175c0*/  FSEL R195, R92, -INF , !P4 ;  /* 0xff8000005cc37808 */ /* 0x000fe40006000000 */
[-C--:B------:R-:W-:Y:S02]  /*175d0*/  ISETP.GE.AND P2, PT, R11, R2.reuse, PT ;  /* 0x000000020b00720c */ /* 0x080fe40003f46270 */
[----:B------:R-:W-:-:S02]  /*175e0*/  ISETP.GE.AND P0, PT, R8, R2, PT ;  /* 0x000000020800720c */ /* 0x000fc40003f06270 */
[-C--:B------:R-:W-:Y:S02]  /*175f0*/  ISETP.GE.AND P4, PT, R8, R167.reuse, PT ;  /* 0x000000a70800720c */ /* 0x080fe40003f86270 */
[----:B------:R-:W-:Y:S02]  /*17600*/  FSEL R187, R77, -INF , !P1 ;  /* 0xff8000004dbb7808 */ /* 0x000fe40004800000 */
[C---:B------:R-:W-:Y:S02]  /*17610*/  IADD3 R8, R36.reuse, 0x31, RZ ;  /* 0x0000003124087810 */ /* 0x040fe40007ffe0ff */
[----:B------:R-:W-:Y:S02]  /*17620*/  ISETP.GE.AND P1, PT, R11, R167, PT ;  /* 0x000000a70b00720c */ /* 0x000fe40003f26270 */
[----:B------:R-:W-:Y:S02]  /*17630*/  IADD3 R11, R36, 0x38, RZ ;  /* 0x00000038240b7810 */ /* 0x000fe40007ffe0ff */
[----:B------:R-:W-:-:S02]  /*17640*/  FSEL R194, R94, -INF , !P5 ;  /* 0xff8000005ec27808 */ /* 0x000fc40006800000 */
[----:B------:R-:W-:Y:S02]  /*17650*/  FSEL R189, R93, -INF , !P2 ;  /* 0xff8000005dbd7808 */ /* 0x000fe40005000000 */
[C---:B------:R-:W-:Y:S02]  /*17660*/  ISETP.GE.AND P5, PT, R8.reuse, R2, PT ;  /* 0x000000020800720c */ /* 0x040fe40003fa6270 */
[----:B------:R-:W-:Y:S02]  /*17670*/  ISETP.GE.AND P2, PT, R8, R167, PT ;  /* 0x000000a70800720c */ /* 0x000fe40003f46270 */
[----:B------:R-:W-:Y:S02]  /*17680*/  FSEL R196, R95, -INF , !P1 ;  /* 0xff8000005fc47808 */ /* 0x000fe40004800000 */
[----:B------:R-:W-:Y:S02]  /*17690*/  FSEL R8, R23, -INF , !P6 ;  /* 0xff80000017087808 */ /* 0x000fe40007000000 */
[----:B------:R-:W-:-:S02]  /*176a0*/  FSEL R201, R44, -INF , !P0 ;  /* 0xff8000002cc97808 */ /* 0x000fc40004000000 */
[CC--:B------:R-:W-:Y:S02]  /*176b0*/  ISETP.GE.AND P6, PT, R11.reuse, R2.reuse, PT ;  /* 0x000000020b00720c */ /* 0x0c0fe40003fc6270 */
[-C--:B------:R-:W-:Y:S02]  /*176c0*/  ISETP.GE.AND P1, PT, R11, R167.reuse, PT ;  /* 0x000000a70b00720c */ /* 0x080fe40003f26270 */
[C---:B------:R-:W-:Y:S02]  /*176d0*/  ISETP.GE.AND P0, PT, R36.reuse, R2, PT ;  /* 0x000000022400720c */ /* 0x040fe40003f06270 */
[----:B------:R-:W-:Y:S02]  /*176e0*/  IADD3 R11, R36, 0x39, RZ ;  /* 0x00000039240b7810 */ /* 0x000fe40007ffe0ff */
[----:B------:R-:W-:Y:S02]  /*176f0*/  FSEL R20, R20, -INF , !P0 ;  /* 0xff80000014147808 */ /* 0x000fe40004000000 */
[----:B------:R-:W-:-:S02]  /*17700*/  ISETP.GE.AND P0, PT, R11, R167, PT ;  /* 0x000000a70b00720c */ /* 0x000fc40003f06270 */
[----:B------:R-:W-:Y:S02]  /*17710*/  FSEL R32, R46, -INF , !P4 ;  /* 0xff8000002e207808 */ /* 0x000fe40006000000 */
[----:B------:R-:W-:Y:S02]  /*17720*/  FSEL R188, R43, -INF , !P0 ;  /* 0xff8000002bbc7808 */ /* 0x000fe40004000000 */
[----:B------:R-:W-:Y:S02]  /*17730*/  ISETP.GE.AND P0, PT, R166, 0x2, PT ;  /* 0x00000002a600780c */ /* 0x000fe40003f06270 */
[----:B------:R-:W-:Y:S02]  /*17740*/  FSEL R199, R45, -INF , !P5 ;  /* 0xff8000002dc77808 */ /* 0x000fe40006800000 */
[----:B------:R-:W-:Y:S02]  /*17750*/  ISETP.GE.AND P4, PT, R36, R167, PT ;  /* 0x000000a72400720c */ /* 0x000fe40003f86270 */
        /* <DEDUP_REMOVED lines=8> */
[----:B------:R-:W-:Y:S02]  /*177e0*/  IABS R11, c[0x0][0x2d0] ;  /* 0x0000b400000b7a13 */ /* 0x000fe40000000000 */
[----:B------:R-:W-:-:S02]  /*177f0*/  IADD3 R23, R3, -0x40, RZ ;  /* 0xffffffc003177810 */ /* 0x000fc40007ffe0ff */
[----:B------:R-:W1:Y:S01]  /*17800*/  I2F.RP R19, R11 ;  /* 0x0000000b00137306 */ /* 0x000e620000209400 */
[----:B------:R-:W-:Y:S02]  /*17810*/  IABS R15, R3 ;  /* 0x00000003000f7213 */ /* 0x000fe40000000000 */
[----:B------:R-:W-:Y:S02]  /*17820*/  IABS R13, R23 ;  /* 0x00000017000d7213 */ /* 0x000fe40000000000 */
[----:B------:R-:W-:Y:S02]  /*17830*/  LOP3.LUT R3, R3, c[0x0][0x2d0], RZ, 0x3c, !PT ;  /* 0x0000b40003037a12 */ /* 0x000fe400078e3cff */
[----:B------:R-:W-:Y:S02]  /*17840*/  LOP3.LUT R23, R23, c[0x0][0x2d0], RZ, 0x3c, !PT ;  /* 0x0000b40017177a12 */ /* 0x000fe400078e3cff */
        /* <DEDUP_REMOVED lines=22> */
[----:B------:R-:W-:Y:S02]  /*179b0*/  ISETP.GE.AND P1, PT, R23, RZ, PT ;  /* 0x000000ff1700720c */ /* 0x000fe40003f26270 */
[----:B------:R-:W-:-:S02]  /*179c0*/  ISETP.NE.AND P2, PT, RZ, c[0x0][0x2d0], PT ;  /* 0x0000b400ff007a0c */ /* 0x000fc40003f45270 */
[----:B------:R-:W-:-:S05]  /*179d0*/  LOP3.LUT R11, RZ, c[0x0][0x2d0], RZ, 0x33, !PT ;  /* 0x0000b400ff0b7a12 */ /* 0x000fca00078e33ff */
[----:B------:R-:W-:Y:S02]  /*179e0*/  @P5 IADD3 R19, R19, 0x1, RZ ;  /* 0x0000000113135810 */ /* 0x000fe40007ffe0ff */
[----:B------:R-:W-:-:S03]  /*179f0*/  @P6 IADD3 R25, R25, 0x1, RZ ;  /* 0x0000000119196810 */ /* 0x000fc60007ffe0ff */
[----:B------:R-:W-:Y:S01]  /*17a00*/  @!P1 IMAD.MOV R19, RZ, RZ, -R19 ;  /* 0x000000ffff139224 */ /* 0x000fe200078e0a13 */
[----:B------:R-:W-:-:S04]  /*17a10*/  @!P4 IADD3 R25, -R25, RZ, RZ ;  /* 0x000000ff1919c210 */ /* 0x000fc80007ffe1ff */
[C---:B------:R-:W-:Y:S02]  /*17a20*/  SEL R3, R11.reuse, R25, !P2 ;  /* 0x000000190b037207 */ /* 0x040fe40005000000 */
[----:B------:R-:W-:-:S03]  /*17a30*/  SEL R11, R11, R19, !P2 ;  /* 0x000000130b0b7207 */ /* 0x000fc60005000000 */
[----:B------:R-:W-:-:S04]  /*17a40*/  IMAD.WIDE R28, R3, 0x4, R238 ;  /* 0x00000004031c7825 */ /* 0x000fc800078e02ee */
[----:B------:R-:W-:Y:S01]  /*17a50*/  IMAD.WIDE R26, R11, 0x4, R238 ;  /* 0x000000040b1a7825 */ /* 0x000fe200078e02ee */
[----:B------:R-:W2:Y:S04]  /*17a60*/  LDG.E R24, [R28.64] ;  /* 0x000000061c187981 */ /* 0x000ea8000c1e1900 */
[----:B------:R-:W2:Y:S01]  /*17a70*/  LDG.E R13, [R26.64] ;  /* 0x000000061a0d7981 */ /* 0x000ea2000c1e1900 */
[----:B------:R-:W-:Y:S01]  /*17a80*/  MOV R14, 0x40 ;  /* 0x00000040000e7802 */ /* 0x000fe20000000f00 */
[----:B------:R-:W-:-:S04]  /*17a90*/  IMAD.IADD R3, R3, 0x1, -R11 ;  /* 0x0000000103037824 */ /* 0x000fc800078e0a0b */
[----:B------:R-:W-:-:S05]  /*17aa0*/  IMAD R14, R3, c[0x0][0x2d0], -R14 ;  /* 0x0000b400030e7a24 */ /* 0x000fca00078e0a0e */
[----:B------:R-:W-:-:S05]  /*17ab0*/  SHF.R.S32.HI R3, RZ, 0x1f, R14 ;  /* 0x0000001fff037819 */ /* 0x000fca000001140e */
[----:B------:R-:W-:-:S04]  /*17ac0*/  IMAD R3, R3, c[0x0][0x198], RZ ;  /* 0x0000660003037a24 */ /* 0x000fc800078e02ff */
[C---:B------:R-:W-:Y:S02]  /*17ad0*/  IMAD R3, R14.reuse, c[0x0][0x19c], R3 ;  /* 0x000067000e037a24 */ /* 0x040fe400078e0203 */
[----:B--2---:R-:W-:Y:S02]  /*17ae0*/  IMAD.IADD R13, R13, 0x1, -R24 ;  /* 0x000000010d0d7824 */ /* 0x004fe400078e0a18 */
[----:B------:R-:W-:-:S03]  /*17af0*/  IMAD.WIDE.U32 R24, R14, c[0x0][0x198], RZ ;  /* 0x000066000e187a25 */ /* 0x000fc600078e00ff */
[----:B------:R-:W-:Y:S01]  /*17b00*/  SHF.R.S32.HI R11, RZ, 0x1f, R13 ;  /* 0x0000001fff0b7819 */ /* 0x000fe2000001140d */
[----:B------:R-:W-:-:S04]  /*17b10*/  IMAD.IADD R25, R25, 0x1, R3 ;  /* 0x0000000119197824 */ /* 0x000fc800078e0203 */
[----:B------:R-:W-:Y:S02]  /*17b20*/  IMAD R14, R11, c[0x0][0x180], RZ ;  /* 0x000060000b0e7a24 */ /* 0x000fe400078e02ff */
[----:B------:R-:W-:-:S04]  /*17b30*/  IMAD.WIDE.U32 R24, R13, c[0x0][0x180], R24 ;  /* 0x000060000d187a25 */ /* 0x000fc800078e0018 */
[----:B------:R-:W-:Y:S02]  /*17b40*/  IMAD R14, R13, c[0x0][0x184], R14 ;  /* 0x000061000d0e7a24 */ /* 0x000fe400078e020e */
[----:B------:R-:W-:-:S03]  /*17b50*/  IMAD.MOV.U32 R3, RZ, RZ, R24 ;  /* 0x000000ffff037224 */ /* 0x000fc600078e0018 */
[----:B------:R-:W-:Y:S01]  /*17b60*/  IADD3 R14, R25, R14, RZ ;  /* 0x0000000e190e7210 */ /* 0x000fe20007ffe0ff */
[----:B------:R-:W-:Y:S05]  /*17b70*/  BRA `(.L_x_2683) ;  /* 0x0000003000007947 */ /* 0x000fea0003800000 */
.L_x_2682:
[----:B------:R-:W-:-:S05]  /*17b80*/  IMAD.MOV.U32 R3, RZ, RZ, c[0x0][0x198] ;  /* 0x00006600ff037624 */ /* 0x000fca00078e00ff */
[----:B------:R-:W-:-:S04]  /*17b90*/  LEA R3, -R3, RZ, 0x6 ;  /* 0x000000ff03037211 */ /* 0x000fc800078e31ff */
[----:B------:R-:W-:Y:S02]  /*17ba0*/  SHF.R.S32.HI R14, RZ, 0x1f, R3 ;  /* 0x0000001fff0e7819 */ /* 0x000fe40000011403 */
.L_x_2683:
[----:B------:R-:W-:Y:S01]  /*17bb0*/  IADD3 R50, P2, P1, R140, R3, R50 ;  /* 0x000000038c327210 */ /* 0x000fe2000795e032 */
[----:B------:R-:W-:Y:S01]  /*17bc0*/  ULDC.64 UR4, c[0x0][0x198] ;  /* 0x0000660000047ab9 */ /* 0x000fe20000000a00 */
[C---:B------:R-:W-:Y:S01]  /*17bd0*/  IADD3 R140, P4, R3.reuse, R140, RZ ;  /* 0x0000008c038c7210 */ /* 0x040fe20007f9e0ff */
[----:B------:R-:W-:Y:S01]  /*17be0*/  USHF.L.U32 UR9, UR4, 0x5, URZ ;  /* 0x0000000504097899 */ /* 0x000fe2000800063f */
[----:B------:R-:W-:Y:S01]  /*17bf0*/  IADD3.X R59, R48, R14, R59, P2, P1 ;  /* 0x0000000e303b7210 */ /* 0x000fe200017e243b */
[----:B------:R-:W-:Y:S01]  /*17c00*/  UMOV UR8, 0x5 ;  /* 0x0000000500087882 */ /* 0x000fe20000000000 */
[C---:B------:R-:W-:Y:S01]  /*17c10*/  LEA R240, P5, R3.reuse, R240, 0x1 ;  /* 0x000000f003f07211 */ /* 0x040fe200078a08ff */
[----:B------:R-:W-:Y:S01]  /*17c20*/  IMAD.X R11, R14, 0x1, R48, P4 ;  /* 0x000000010e0b7824 */ /* 0x000fe200020e0630 */
[----:B------:R-:W-:Y:S01]  /*17c30*/  LEA R26, P2, R140, c[0x0][0x168], 0x1 ;  /* 0x00005a008c1a7a11 */ /* 0x000fe200078408ff */
[----:B------:R-:W-:Y:S01]  /*17c40*/  USHF.L.U64.HI UR5, UR4, UR8, UR5 ;  /* 0x0000000804057299 */ /* 0x000fe20008010205 */
[----:B------:R-:W-:-:S02]  /*17c50*/  LEA.HI.X R241, R3, R241, R14, 0x1, P5 ;  /* 0x000000f103f17211 */ /* 0x000fc400028f0c0e */
[----:B------:R-:W-:Y:S02]  /*17c60*/  LEA.HI.X R27, R140, c[0x0][0x16c], R11, 0x1, P2 ;  /* 0x00005b008c1b7a11 */ /* 0x000fe400010f0c0b */
[----:B------:R-:W-:Y:S01]  /*17c70*/  IADD3 R14, P2, R240, UR9, RZ ;  /* 0x00000009f00e7c10 */ /* 0x000fe2000ff5e0ff */
[----:B------:R-:W-:Y:S01]  /*17c80*/  @!PT LDS RZ, [RZ] ;  /* 0x00000000fffff984 */ /* 0x000fe20000000800 */
[----:B------:R-:W-:Y:S01]  /*17c90*/  @!PT LDS RZ, [RZ] ;  /* 0x00000000fffff984 */ /* 0x000fe20000000800 */
[----:B------:R-:W-:Y:S01]  /*17ca0*/  @!PT LDS RZ, [RZ] ;  /* 0x00000000fffff984 */ /* 0x000fe20000000800 */
[----:B------:R1:W-:Y:S01]  /*17cb0*/  LDGSTS.E.BYPASS.LTC128B.128 [R237+0x8000], [R240.64] ;  /* 0x08000000f0ed7fae */ /* 0x0003e2000b901d46 */
[C---:B------:R-:W-:Y:S02]  /*17cc0*/  LEA R24, P1, R50.reuse, c[0x0][0x168], 0x1 ;  /* 0x00005a0032187a11 */ /* 0x040fe400078208ff */
[----:B------:R-:W-:Y:S01]  /*17cd0*/  IADD3.X R15, R241, UR5, RZ, P2, !PT ;  /* 0x00000005f10f7c10 */ /* 0x000fe200097fe4ff */
[----:B------:R1:W-:Y:S01]  /*17ce0*/  LDGSTS.E.BYPASS.LTC128B.128 [R237+0xa000], [R26.64+0x80] ;  /* 0x0a0000801aed7fae */ /* 0x0003e2000b901d46 */
[----:B------:R-:W-:Y:S02]  /*17cf0*/  LEA.HI.X R25, R50, c[0x0][0x16c], R59, 0x1, P1 ;  /* 0x00005b0032197a11 */ /* 0x000fe400008f0c3b */
[----:B------:R-:W-:Y:S01]  /*17d00*/  IADD3 R40, P2, R14, UR9, RZ ;  /* 0x000000090e287c10 */ /* 0x000fe2000ff5e0ff */
[----:B------:R1:W-:Y:S01]  /*17d10*/  LDGSTS.E.BYPASS.LTC128B.128 [R237+0xc000], [R26.64+0x100] ;  /* 0x0c0001001aed7fae */ /* 0x0003e2000b901d46 */
[----:B------:R-:W-:-:S02]  /*17d20*/  IADD3 R28, P1, R24, UR9, RZ ;  /* 0x00000009181c7c10 */ /* 0x000fc4000ff3e0ff */
[----:B------:R-:W-:Y:S01]  /*17d30*/  IADD3.X R41, R15, UR5, RZ, P2, !PT ;  /* 0x000000050f297c10 */ /* 0x000fe200097fe4ff */
[----:B------:R1:W-:Y:S01]  /*17d40*/  LDGSTS.E.BYPASS.LTC128B.128 [R237+0xe000], [R26.64+0x180] ;  /* 0x0e0001801aed7fae */ /* 0x0003e2000b901d46 */
[----:B------:R-:W-:Y:S02]  /*17d50*/  IADD3.X R29, R25, UR5, RZ, P1, !PT ;  /* 0x00000005191d7c10 */ /* 0x000fe40008ffe4ff */
[----:B------:R-:W-:Y:S01]  /*17d60*/  IADD3 R30, P2, R40, UR9, RZ ;  /* 0x00000009281e7c10 */ /* 0x000fe2000ff5e0ff */
[----:B------:R1:W-:Y:S01]  /*17d70*/  LDGSTS.E.BYPASS.LTC128B.128 [R237+0x8800], [R14.64] ;  /* 0x088000000eed7fae */ /* 0x0003e2000b901d46 */
[----:B------:R-:W-:Y:S02]  /*17d80*/  IADD3 R42, P1, R28, UR9, RZ ;  /* 0x000000091c2a7c10 */ /* 0x000fe4000ff3e0ff */
[----:B------:R-:W-:Y:S01]  /*17d90*/  IADD3.X R31, R41, UR5, RZ, P2, !PT ;  /* 0x00000005291f7c10 */ /* 0x000fe200097fe4ff */
        /* <DEDUP_REMOVED lines=13> */
.L_x_2681:
        /* <DEDUP_REMOVED lines=51> */
[----:B--2---:R-:W-:Y:S01]  /*181a0*/  FMNMX.FTZ R3, R14, R3, !PT ;  /* 0x000000030e037209 */ /* 0x004fe20007810000 */
[C---:B------:R-:W-:Y:S01]  /*181b0*/  FMUL.FTZ R34, R164.reuse, c[0x0][0x23c] ;  /* 0x00008f00a4227a20 */ /* 0x040fe20000410000 */
[----:B------:R-:W-:Y:S01]  /*181c0*/  FSETP.NEU.FTZ.AND P1, PT, R164, -INF , PT ;  /* 0xff800000a400780b */ /* 0x000fe20003f3d000 */
[----:B------:R-:W-:Y:S02]  /*181d0*/  LDSM.16.MT88.4 R124, [R224+0x14000] ;  /* 0x01400000e07c783b */ /* 0x000fe40000004200 */
[C---:B------:R-:W-:Y:S01]  /*181e0*/  FMUL.FTZ R193, R3.reuse, c[0x0][0x23c] ;  /* 0x00008f0003c17a20 */ /* 0x040fe20000410000 */
[----:B------:R-:W-:Y:S01]  /*181f0*/  FSEL R34, R34, RZ, P1 ;  /* 0x000000ff22227208 */ /* 0x000fe20000800000 */
[----:B------:R-:W-:Y:S01]  /*18200*/  LDSM.16.MT88.4 R132, [R228+0x16000] ;  /* 0x01600000e484783b */ /* 0x000fe20000004200 */
[----:B------:R-:W-:-:S03]  /*18210*/  FSETP.NEU.FTZ.AND P1, PT, R3, -INF , PT ;  /* 0xff8000000300780b */ /* 0x000fc60003f3d000 */
[--C-:B------:R-:W-:Y:S01]  /*18220*/  FFMA.FTZ R182, R20, c[0x0][0x23c], -R34.reuse ;  /* 0x00008f0014b67a23 */ /* 0x100fe20000010822 */
[----:B------:R-:W-:Y:S01]  /*18230*/  FSEL R193, R193, RZ, P1 ;  /* 0x000000ffc1c17208 */ /* 0x000fe20000800000 */
[--C-:B------:R-:W-:Y:S01]  /*18240*/  FFMA.FTZ R181, R39, c[0x0][0x23c], -R34.reuse ;  /* 0x00008f0027b57a23 */ /* 0x100fe20000010822 */
[----:B------:R-:W-:Y:S01]  /*18250*/  LDSM.16.MT88.4 R156, [R226+0x16000] ;  /* 0x01600000e29c783b */ /* 0x000fe20000004200 */
[--C-:B------:R-:W-:Y:S02]  /*18260*/  FFMA.FTZ R180, R37, c[0x0][0x23c], -R34.reuse ;  /* 0x00008f0025b47a23 */ /* 0x100fe40000010822 */
[----:B------:R-:W-:Y:S01]  /*18270*/  FFMA.FTZ R175, R21, c[0x0][0x23c], -R34 ;  /* 0x00008f0015af7a23 */ /* 0x000fe20000010822 */
[----:B------:R-:W1:Y:S01]  /*18280*/  LDSM.16.MT88.4 R36, [R228+0x10000] ;  /* 0x01000000e424783b */ /* 0x000e620000004200 */
[--C-:B------:R-:W-:Y:S01]  /*18290*/  FFMA.FTZ R178, R22, c[0x0][0x23c], -R193.reuse ;  /* 0x00008f0016b27a23 */ /* 0x100fe200000108c1 */
[----:B------:R-:W-:Y:S01]  /*182a0*/  MUFU.EX2 R182, R182 ;  /* 0x000000b600b67308 */ /* 0x000fe20000000800 */
[--C-:B------:R-:W-:Y:S01]  /*182b0*/  FFMA.FTZ R183, R8, c[0x0][0x23c], -R193.reuse ;  /* 0x00008f0008b77a23 */ /* 0x100fe200000108c1 */
[----:B------:R-:W2:Y:S01]  /*182c0*/  LDSM.16.MT88.4 R144, [R225+0x16000] ;  /* 0x01600000e190783b */ /* 0x000ea20000004200 */
[----:B------:R-:W-:-:S02]  /*182d0*/  FFMA.FTZ R185, R6, c[0x0][0x23c], -R193 ;  /* 0x00008f0006b97a23 */ /* 0x000fc400000108c1 */
[--C-:B------:R-:W-:Y:S01]  /*182e0*/  FFMA.FTZ R176, R4, c[0x0][0x23c], -R193.reuse ;  /* 0x00008f0004b07a23 */ /* 0x100fe200000108c1 */
[----:B------:R-:W-:Y:S01]  /*182f0*/  LDSM.16.MT88.4 R28, [R228+0x10800] ;  /* 0x01080000e41c783b */ /* 0x000fe20000004200 */
[--C-:B------:R-:W-:Y:S01]  /*18300*/  FFMA.FTZ R174, R5, c[0x0][0x23c], -R34.reuse ;  /* 0x00008f0005ae7a23 */ /* 0x100fe20000010822 */
[----:B------:R-:W3:Y:S01]  /*18310*/  MUFU.EX2 R181, R181 ;  /* 0x000000b500b57308 */ /* 0x000ee20000000800 */
[--C-:B------:R-:W-:Y:S01]  /*18320*/  FFMA.FTZ R173, R7, c[0x0][0x23c], -R34.reuse ;  /* 0x00008f0007ad7a23 */ /* 0x100fe20000010822 */
[----:B------:R-:W-:Y:S01]  /*18330*/  LDSM.16.MT88.4 R24, [R225+0x10800] ;  /* 0x01080000e118783b */ /* 0x000fe20000004200 */
[--C-:B------:R-:W-:Y:S02]  /*18340*/  FFMA.FTZ R170, R9, c[0x0][0x23c], -R34.reuse ;  /* 0x00008f0009aa7a23 */ /* 0x100fe40000010822 */
[--C-:B------:R-:W-:Y:S01]  /*18350*/  FFMA.FTZ R171, R10, c[0x0][0x23c], -R193.reuse ;  /* 0x00008f000aab7a23 */ /* 0x100fe200000108c1 */
[----:B------:R-:W4:Y:S01]  /*18360*/  LDSM.16.MT88.4 R4, [R224+0x16000] ;  /* 0x01600000e004783b */ /* 0x000f220000004200 */
[----:B------:R-:W-:Y:S01]  /*18370*/  FFMA.FTZ R179, R17, c[0x0][0x23c], -R34 ;  /* 0x00008f0011b37a23 */ /* 0x000fe20000010822 */
[----:B------:R-:W-:Y:S01]  /*18380*/  MUFU.EX2 R180, R180 ;  /* 0x000000b400b47308 */ /* 0x000fe20000000800 */
[--C-:B------:R-:W-:Y:S01]  /*18390*/  FFMA.FTZ R177, R16, c[0x0][0x23c], -R193.reuse ;  /* 0x00008f0010b17a23 */ /* 0x100fe200000108c1 */
[----:B------:R-:W5:Y:S01]  /*183a0*/  LDSM.16.MT88.4 R8, [R226+0x10800] ;  /* 0x01080000e208783b */ /* 0x000f620000004200 */
[----:B------:R-:W-:-:S02]  /*183b0*/  FFMA.FTZ R172, R18, c[0x0][0x23c], -R193 ;  /* 0x00008f0012ac7a23 */ /* 0x000fc400000108c1 */
[--C-:B------:R-:W-:Y:S01]  /*183c0*/  FFMA.FTZ R0, R12, c[0x0][0x23c], -R193.reuse ;  /* 0x00008f000c007a23 */ /* 0x100fe200000108c1 */
[----:B------:R-:W-:Y:S01]  /*183d0*/  LDSM.16.MT88.4 R16, [R224+0x10800] ;  /* 0x01080000e010783b */ /* 0x000fe20000004200 */
[--C-:B------:R-:W-:Y:S01]  /*183e0*/  FFMA.FTZ R184, R197, c[0x0][0x23c], -R34.reuse ;  /* 0x00008f00c5b87a23 */ /* 0x100fe20000010822 */
[----:B------:R-:W1:Y:S01]  /*183f0*/  MUFU.EX2 R175, R175 ;  /* 0x000000af00af7308 */ /* 0x000e620000000800 */
[----:B---3--:R-:W-:Y:S01]  /*18400*/  F2FP.PACK_AB R148, R181, R182 ;  /* 0x000000b6b594723e */ /* 0x008fe200000000ff */
[----:B------:R-:W3:Y:S01]  /*18410*/  LDSM.16.MT88.4 R12, [R226+0x12800] ;  /* 0x01280000e20c783b */ /* 0x000ee20000004200 */
        /* <DEDUP_REMOVED lines=9> */
[----:B------:R-:W2:Y:S01]  /*184b0*/  MUFU.EX2 R183, R183 ;  /* 0x000000b700b77308 */ /* 0x000ea20000000800 */
[----:B-1----:R-:W-:Y:S01]  /*184c0*/  F2FP.PACK_AB R150, R175, R180 ;  /* 0x000000b4af96723e */ /* 0x002fe200000000ff */
[--C-:B------:R-:W-:Y:S02]  /*184d0*/  FFMA.FTZ R196, R201, c[0x0][0x23c], -R34.reuse ;  /* 0x00008f00c9c47a23 */ /* 0x100fe40000010822 */
[--C-:B------:R-:W-:Y:S02]  /*184e0*/  FFMA.FTZ R199, R199, c[0x0][0x23c], -R34.reuse ;  /* 0x00008f00c7c77a23 */ /* 0x100fe40000010822 */
[----:B------:R-:W-:-:S02]  /*184f0*/  FFMA.FTZ R198, R35, c[0x0][0x23c], -R34 ;  /* 0x00008f0023c67a23 */ /* 0x000fc40000010822 */
[----:B------:R-:W-:Y:S01]  /*18500*/  MUFU.EX2 R185, R185 ;  /* 0x000000b900b97308 */ /* 0x000fe20000000800 */
[----:B------:R-:W-:Y:S02]  /*18510*/  FFMA.FTZ R249, R33, c[0x0][0x23c], -R34 ;  /* 0x00008f0021f97a23 */ /* 0x000fe40000010822 */
[--C-:B------:R-:W-:Y:S02]  /*18520*/  FFMA.FTZ R200, R32, c[0x0][0x23c], -R193.reuse ;  /* 0x00008f0020c87a23 */ /* 0x100fe400000108c1 */
[--C-:B------:R-:W-:Y:S01]  /*18530*/  FFMA.FTZ R191, R191, c[0x0][0x23c], -R193.reuse ;  /* 0x00008f00bfbf7a23 */ /* 0x100fe200000108c1 */
[----:B------:R-:W-:Y:S01]  /*18540*/  LDSM.16.MT88.4 R32, [R228+0x11800] ;  /* 0x01180000e420783b */ /* 0x000fe20000004200 */
[--C-:B------:R-:W-:Y:S01]  /*18550*/  FFMA.FTZ R190, R190, c[0x0][0x23c], -R193.reuse ;  /* 0x00008f00bebe7a23 */ /* 0x100fe200000108c1 */
[----:B------:R-:W1:Y:S01]  /*18560*/  MUFU.EX2 R176, R176 ;  /* 0x000000b000b07308 */ /* 0x000e620000000800 */
[----:B--2---:R-:W-:Y:S01]  /*18570*/  F2FP.PACK_AB R149, R183, R178 ;  /* 0x000000b2b795723e */ /* 0x004fe200000000ff */
[----:B------:R-:W-:-:S02]  /*18580*/  FFMA.FTZ R247, R188, c[0x0][0x23c], -R193 ;  /* 0x00008f00bcf77a23 */ /* 0x000fc400000108c1 */
[----:B------:R-:W-:Y:S02]  /*18590*/  FADD.FTZ R181, R182, R181 ;  /* 0x000000b5b6b57221 */ /* 0x000fe40000010000 */
[----:B------:R-:W-:Y:S02]  /*185a0*/  FADD.FTZ R178, R178, R183 ;  /* 0x000000b7b2b27221 */ /* 0x000fe40000010000 */
[----:B------:R-:W-:Y:S01]  /*185b0*/  MUFU.EX2 R179, R179 ;  /* 0x000000b300b37308 */ /* 0x000fe20000000800 */
[----:B------:R-:W-:-:S04]  /*185c0*/  FADD.FTZ R180, R180, R181 ;  /* 0x000000b5b4b47221 */ /* 0x000fc80000010000 */
[----:B------:R-:W-:Y:S01]  /*185d0*/  FADD.FTZ R180, R175, R180 ;  /* 0x000000b4afb47221 */ /* 0x000fe20000010000 */
[----:B-1----:R-:W-:Y:S02]  /*185e0*/  F2FP.PACK_AB R151, R176, R185 ;  /* 0x000000b9b097723e */ /* 0x002fe400000000ff */
        /* <DEDUP_REMOVED lines=68> */
[----:B-----5:R-:W-:Y:S01]  /*18a30*/  HMMA.16816.F32 R40, R4, R8, R40 ;  /* 0x000000080428723c */ /* 0x020fe20000001828 */
        /* <DEDUP_REMOVED lines=13> */
[C---:B--2---:R-:W-:Y:S08]  /*18b10*/  HMMA.16816.F32 R112, R4.reuse, R12, R112 ;  /* 0x0000000c0470723c */ /* 0x044ff00000001870 */
[C---:B------:R-:W-:Y:S01]  /*18b20*/  HMMA.16816.F32 R116, R4.reuse, R14, R116 ;  /* 0x0000000e0474723c */ /* 0x040fe20000001874 */
[----:B------:R-:W2:Y:S07]  /*18b30*/  LDSM.16.MT88.4 R12, [R225+0x16800] ;  /* 0x01680000e10c783b */ /* 0x000eae0000004200 */
        /* <DEDUP_REMOVED lines=133> */
[C---:B-----5:R-:W-:Y:S08]  /*19390*/  HMMA.16816.F32 R104, R4.reuse, R28, R104 ;  /* 0x0000001c0468723c */ /* 0x060ff00000001868 */
[C---:B------:R-:W-:Y:S08]  /*193a0*/  HMMA.16816.F32 R108, R4.reuse, R30, R108 ;  /* 0x0000001e046c723c */ /* 0x040ff0000000186c */
[C---:B------:R-:W-:Y:S08]  /*193b0*/  HMMA.16816.F32 R112, R4.reuse, R24, R112 ;  /* 0x000000180470723c */ /* 0x040ff00000001870 */
[C---:B------:R-:W-:Y:S08]  /*193c0*/  HMMA.16816.F32 R116, R4.reuse, R26, R116 ;  /* 0x0000001a0474723c */ /* 0x040ff00000001874 */
[C---:B---3--:R-:W-:Y:S08]  /*193d0*/  HMMA.16816.F32 R120, R4.reuse, R20, R120 ;  /* 0x000000140478723c */ /* 0x048ff00000001878 */
        /* <DEDUP_REMOVED lines=8> */
[----:B------:R-:W-:-:S04]  /*19460*/  DEPBAR.LE SB0, 0x0 ;  /* 0x000080000000791a */ /* 0x000fc80000000000 */
[----:B------:R-:W-:Y:S01]  /*19470*/  ULDC.64 UR8, c[0x0][0x118] ;  /* 0x0000460000087ab9 */ /* 0x000fe20000000a00 */
[----:B------:R-:W-:Y:S01]  /*19480*/  IADD3 R242, R166, -0x2, RZ ;  /* 0xfffffffea6f27810 */ /* 0x000fe20007ffe0ff */
[----:B------:R-:W-:Y:S06]  /*19490*/  BAR.SYNC.DEFER_BLOCKING 0x0 ;  /* 0x0000000000007b1d */ /* 0x000fec0000010000 */
[----:B------:R-:W-:Y:S05]  /*194a0*/  @!P3 BRA `(.L_x_2685) ;  /* 0x000003b00000b947 */ /* 0x000fea0003800000 */
[----:B------:R-:W-:Y:S01]  /*194b0*/  IABS R0, c[0x0][0x2d0] ;  /* 0x0000b40000007a13 */ /* 0x000fe20000000000 */
[----:B------:R-:W-:-:S03]  /*194c0*/  IMAD.SHL.U32 R4, R242, 0x40, RZ ;  /* 0x00000040f2047824 */ /* 0x000fc600078e00ff */
[----:B------:R-:W1:Y:S02]  /*194d0*/  I2F.RP R5, R0 ;  /* 0x0000000000057306 */ /* 0x000e640000209400 */
[C---:B------:R-:W-:Y:S02]  /*194e0*/  IADD3 R11, R4.reuse, 0x40, RZ ;  /* 0x00000040040b7810 */ /* 0x040fe40007ffe0ff */
[----:B------:R-:W-:Y:S02]  /*194f0*/  IABS R6, R4 ;  /* 0x0000000400067213 */ /* 0x000fe40000000000 */
[----:B------:R-:W-:Y:S02]  /*19500*/  IABS R8, R11 ;  /* 0x0000000b00087213 */ /* 0x000fe40000000000 */
[----:B------:R-:W-:Y:S02]  /*19510*/  LOP3.LUT R11, R11, c[0x0][0x2d0], RZ, 0x3c, !PT ;  /* 0x0000b4000b0b7a12 */ /* 0x000fe400078e3cff */
[----:B------:R-:W-:-:S02]  /*19520*/  LOP3.LUT R4, R4, c[0x0][0x2d0], RZ, 0x3c, !PT ;  /* 0x0000b40004047a12 */ /* 0x000fc400078e3cff */
        /* <DEDUP_REMOVED lines=23> */
[----:B------:R-:W-:-:S02]  /*196a0*/  ISETP.NE.AND P1, PT, RZ, c[0x0][0x2d0], PT ;  /* 0x0000b400ff007a0c */ /* 0x000fc40003f25270 */
[----:B------:R-:W-:-:S05]  /*196b0*/  LOP3.LUT R0, RZ, c[0x0][0x2d0], RZ, 0x33, !PT ;  /* 0x0000b400ff007a12 */ /* 0x000fca00078e33ff */
        /* <DEDUP_REMOVED lines=26> */
.L_x_2685:
[----:B------:R-:W-:-:S05]  /*19860*/  IMAD.MOV.U32 R5, RZ, RZ, c[0x0][0x1a0] ;  /* 0x00006800ff057624 */ /* 0x000fca00078e00ff */
[----:B------:R-:W-:-:S04]  /*19870*/  LEA R5, -R5, RZ, 0x6 ;  /* 0x000000ff05057211 */ /* 0x000fc800078e31ff */
[----:B------:R-:W-:Y:S02]  /*19880*/  SHF.R.S32.HI R0, RZ, 0x1f, R5 ;  /* 0x0000001fff007819 */ /* 0x000fe40000011405 */
.L_x_2686:
[----:B------:R-:W-:Y:S01]  /*19890*/  ULDC.64 UR4, c[0x0][0x1a0] ;  /* 0x0000680000047ab9 */ /* 0x000fe20000000a00 */
[C---:B------:R-:W-:Y:S01]  /*198a0*/  IADD3 R7, P1, R5.reuse, R168, RZ ;  /* 0x000000a805077210 */ /* 0x040fe20007f3e0ff */
[----:B------:R-:W-:Y:S01]  /*198b0*/  USHF.L.U32 UR6, UR4, 0x4, URZ ;  /* 0x0000000404067899 */ /* 0x000fe2000800063f */
[----:B------:R-:W-:Y:S01]  /*198c0*/  LEA R244, P0, R5, R244, 0x1 ;  /* 0x000000f405f47211 */ /* 0x000fe200078008ff */
[----:B------:R-:W-:Y:S01]  /*198d0*/  UMOV UR7, 0x4 ;  /* 0x0000000400077882 */ /* 0x000fe20000000000 */
[----:B------:R-:W-:Y:S01]  /*198e0*/  LEA R6, P2, R7, c[0x0][0x170], 0x1 ;  /* 0x00005c0007067a11 */ /* 0x000fe200078408ff */
[----:B------:R-:W-:Y:S01]  /*198f0*/  USHF.L.U64.HI UR7, UR4, UR7, UR5 ;  /* 0x0000000704077299 */ /* 0x000fe20008010205 */
[----:B------:R-:W-:Y:S01]  /*19900*/  IMAD.X R4, R0, 0x1, R165, P1 ;  /* 0x0000000100047824 */ /* 0x000fe200008e06a5 */
[----:B------:R-:W-:Y:S01]  /*19910*/  LEA.HI.X R243, R5, R243, R0, 0x1, P0 ;  /* 0x000000f305f37211 */ /* 0x000fe200000f0c00 */
[----:B------:R-:W-:Y:S01]  /*19920*/  USHF.L.U32 UR10, UR4, 0x5, URZ ;  /* 0x00000005040a7899 */ /* 0x000fe2000800063f */
[----:B------:R-:W-:Y:S01]  /*19930*/  IADD3 R5, P1, P0, R168, UR6, R5 ;  /* 0x00000006a8057c10 */ /* 0x000fe2000f83e005 */
[----:B------:R-:W-:Y:S01]  /*19940*/  UMOV UR6, 0x5 ;  /* 0x0000000500067882 */ /* 0x000fe20000000000 */
[----:B------:R-:W-:Y:S01]  /*19950*/  LEA.HI.X R7, R7, c[0x0][0x174], R4, 0x1, P2 ;  /* 0x00005d0007077a11 */ /* 0x000fe200010f0c04 */
[----:B------:R-:W-:Y:S01]  /*19960*/  USHF.L.U64.HI UR4, UR4, UR6, UR5 ;  /* 0x0000000604047299 */ /* 0x000fe20008010205 */
[----:B------:R-:W-:Y:S01]  /*19970*/  IADD3.X R0, R165, UR7, R0, P1, P0 ;  /* 0x00000007a5007c10 */ /* 0x000fe20008fe0400 */
[----:B------:R-:W-:Y:S01]  /*19980*/  IMAD.MOV.U32 R245, RZ, RZ, R243 ;  /* 0x000000fffff57224 */ /* 0x000fe200078e00f3 */
[----:B------:R-:W-:-:S02]  /*19990*/  LEA R8, P0, R5, c[0x0][0x170], 0x1 ;  /* 0x00005c0005087a11 */ /* 0x000fc400078008ff */
[----:B------:R-:W-:Y:S02]  /*199a0*/  IADD3 R4, P1, R244, UR10, RZ ;  /* 0x0000000af4047c10 */ /* 0x000fe4000ff3e0ff */
[----:B------:R-:W-:Y:S01]  /*199b0*/  LEA.HI.X R9, R5, c[0x0][0x174], R0, 0x1, P0 ;  /* 0x00005d0005097a11 */ /* 0x000fe200000f0c00 */
[----:B------:R-:W-:Y:S01]  /*199c0*/  @!PT LDS RZ, [RZ] ;  /* 0x00000000fffff984 */ /* 0x000fe20000000800 */
[----:B------:R-:W-:Y:S01]  /*199d0*/  @!PT LDS RZ, [RZ] ;  /* 0x00000000fffff984 */ /* 0x000fe20000000800 */
[----:B------:R-:W-:Y:S01]  /*199e0*/  @!PT LDS RZ, [RZ] ;  /* 0x00000000fffff984 */ /* 0x000fe20000000800 */
[----:B------:R1:W-:Y:S01]  /*199f0*/  LDGSTS.E.BYPASS.LTC128B.128 [R237+0x10000], [R244.64] ;  /* 0x10000000f4ed7fae */ /* 0x0003e2000b901d48 */
[----:B------:R-:W-:Y:S02]  /*19a00*/  IADD3.X R5, R243, UR4, RZ, P1, !PT ;  /* 0x00000004f3057c10 */ /* 0x000fe40008ffe4ff */
[----:B------:R-:W-:Y:S01]  /*19a10*/  IADD3 R10, P1, R4, UR10, RZ ;  /* 0x0000000a040a7c10 */ /* 0x000fe2000ff3e0ff */
[----:B------:R2:W-:Y:S01]  /*19a20*/  LDGSTS.E.BYPASS.LTC128B.128 [R237+0x12000], [R6.64+0x80] ;  /* 0x1200008006ed7fae */ /* 0x0005e2000b901d48 */
[----:B------:R-:W-:Y:S02]  /*19a30*/  IADD3 R18, P0, R8, UR10, RZ ;  /* 0x0000000a08127c10 */ /* 0x000fe4000ff1e0ff */
[----:B------:R-:W-:Y:S01]  /*19a40*/  IADD3.X R11, R5, UR4, RZ, P1, !PT ;  /* 0x00000004050b7c10 */ /* 0x000fe20008ffe4ff */
[----:B------:R2:W-:Y:S01]  /*19a50*/  LDGSTS.E.BYPASS.LTC128B.128 [R237+0x14000], [R6.64+0x100] ;  /* 0x1400010006ed7fae */ /* 0x0005e2000b901d48 */
[----:B------:R-:W-:-:S02]  /*19a60*/  IADD3 R16, P1, R10, UR10, RZ ;  /* 0x0000000a0a107c10 */ /* 0x000fc4000ff3e0ff */
[----:B------:R-:W-:Y:S01]  /*19a70*/  IADD3.X R19, R9, UR4, RZ, P0, !PT ;  /* 0x0000000409137c10 */ /* 0x000fe200087fe4ff */
[----:B------:R2:W-:Y:S01]  /*19a80*/  LDGSTS.E.BYPASS.LTC128B.128 [R237+0x16000], [R6.64+0x180] ;  /* 0x1600018006ed7fae */ /* 0x0005e2000b901d48 */
[----:B------:R-:W-:Y:S02]  /*19a90*/  IADD3 R28, P0, R18, UR10, RZ ;  /* 0x0000000a121c7c10 */ /* 0x000fe4000ff1e0ff */
[----:B------:R-:W-:Y:S01]  /*19aa0*/  IADD3.X R17, R11, UR4, RZ, P1, !PT ;  /* 0x000000040b117c10 */ /* 0x000fe20008ffe4ff */
[----:B------:R2:W-:Y:S01]  /*19ab0*/  LDGSTS.E.BYPASS.LTC128B.128 [R237+0x10800], [R4.64] ;  /* 0x1080000004ed7fae */ /* 0x0005e2000b901d48 */
[----:B------:R-:W-:Y:S02]  /*19ac0*/  IADD3.X R29, R19, UR4, RZ, P0, !PT ;  /* 0x00000004131d7c10 */ /* 0x000fe400087fe4ff */
[----:B------:R-:W-:Y:S01]  /*19ad0*/  ISETP.GE.AND P0, PT, R166, 0x3, PT ;  /* 0x00000003a600780c */ /* 0x000fe20003f06270 */
        /* <DEDUP_REMOVED lines=13> */
[----:B--2---:R-:W3:Y:S04]  /*19bb0*/  LDSM.16.M88.4 R4, [R233+0x8800] ;  /* 0x00880000e904783b */ /* 0x004ee80000000200 */
[----:B------:R-:W2:Y:S04]  /*19bc0*/  LDSM.16.M88.4 R180, [R233+0x9000] ;  /* 0x00900000e9b4783b */ /* 0x000ea80000000200 */
[----:B------:R-:W1:Y:S04]  /*19bd0*/  LDSM.16.M88.4 R24, [R233+0x9800] ;  /* 0x00980000e918783b */ /* 0x000e680000000200 */
[----:B------:R-:W-:Y:S04]  /*19be0*/  LDSM.16.M88.4 R20, [R232] ;  /* 0x00000000e814783b */ /* 0x000fe80000000200 */
[----:B------:R-:W1:Y:S04]  /*19bf0*/  LDSM.16.M88.4 R196, [R231] ;  /* 0x00000000e7c4783b */ /* 0x000e680000000200 */
[----:B------:R-:W1:Y:S04]  /*19c00*/  LDSM.16.M88.4 R192, [R223] ;  /* 0x00000000dfc0783b */ /* 0x000e680000000200 */
[----:B------:R-:W1:Y:S04]  /*19c10*/  LDSM.16.M88.4 R188, [R222] ;  /* 0x00000000debc783b */ /* 0x000e680000000200 */
[----:B-----5:R-:W5:Y:S04]  /*19c20*/  LDSM.16.M88.4 R28, [R221] ;  /* 0x00000000dd1c783b */ /* 0x020f680000000200 */
[----:B------:R-:W-:Y:S01]  /*19c30*/  LDSM.16.M88.4 R168, [R230] ;  /* 0x00000000e6a8783b */ /* 0x000fe20000000200 */
[C---:B----4-:R-:W-:Y:S03]  /*19c40*/  HMMA.16816.F32 R16, R172.reuse, R12, RZ ;  /* 0x0000000cac10723c */ /* 0x050fe600000018ff */
[----:B------:R-:W4:Y:S04]  /*19c50*/  LDSM.16.M88.4 R32, [R227+0x8000] ;  /* 0x00800000e320783b */ /* 0x000f280000000200 */
[----:B------:R-:W1:Y:S01]  /*19c60*/  S2R R0, SR_TID.X ;  /* 0x0000000000007919 */ /* 0x000e620000002100 */
[C---:B------:R-:W-:Y:S03]  /*19c70*/  HMMA.16816.F32 R12, R172.reuse, R14, RZ ;  /* 0x0000000eac0c723c */ /* 0x040fe600000018ff */
[----:B------:R-:W0:Y:S05]  /*19c80*/  LDGDEPBAR ;  /* 0x00000000000079af */ /* 0x000e2a0000000000 */
[C---:B---3--:R-:W-:Y:S08]  /*19c90*/  HMMA.16816.F32 R8, R172.reuse, R4, RZ ;  /* 0x00000004ac08723c */ /* 0x048ff000000018ff */
[----:B--2---:R-:W-:Y:S01]  /*19ca0*/  HMMA.16816.F32 R184, R172, R180, RZ ;  /* 0x000000b4acb8723c */ /* 0x004fe200000018ff */
[----:B-1----:R-:W-:-:S07]  /*19cb0*/  IMAD.SHL.U32 R0, R0, 0x2, RZ ;  /* 0x0000000200007824 */ /* 0x002fce00078e00ff */
[C---:B------:R-:W-:Y:S08]  /*19cc0*/  HMMA.16816.F32 R4, R172.reuse, R6, RZ ;  /* 0x00000006ac04723c */ /* 0x040ff000000018ff */
[C---:B------:R-:W-:Y:S08]  /*19cd0*/  HMMA.16816.F32 R180, R172.reuse, R182, RZ ;  /* 0x000000b6acb4723c */ /* 0x040ff000000018ff */
[C---:B------:R-:W-:Y:S08]  /*19ce0*/  HMMA.16816.F32 R176, R172.reuse, R24, RZ ;  /* 0x00000018acb0723c */ /* 0x040ff000000018ff */
[----:B------:R-:W-:Y:S01]  /*19cf0*/  HMMA.16816.F32 R172, R172, R26, RZ ;  /* 0x0000001aacac723c */ /* 0x000fe200000018ff */
[----:B------:R-:W1:Y:S07]  /*19d00*/  LDSM.16.M88.4 R24, [R227+0x8800] ;  /* 0x00880000e318783b */ /* 0x000e6e0000000200 */
[C---:B------:R-:W-:Y:S08]  /*19d10*/  HMMA.16816.F32 R16, R20.reuse, R196, R16 ;  /* 0x000000c41410723c */ /* 0x040ff00000001810 */
        /* <DEDUP_REMOVED lines=8> */
[C---:B-----5:R-:W-:Y:S08]  /*19da0*/  HMMA.16816.F32 R176, R20.reuse, R28, R176 ;  /* 0x0000001c14b0723c */ /* 0x060ff000000018b0 */
[----:B------:R-:W-:Y:S01]  /*19db0*/  HMMA.16816.F32 R172, R20, R30, R172 ;  /* 0x0000001e14ac723c */ /* 0x000fe200000018ac */
[----:B------:R-:W-:Y:S04]  /*19dc0*/  LDSM.16.M88.4 R20, [R229] ;  /* 0x00000000e514783b */ /* 0x000fe80000000200 */
[----:B------:R-:W5:Y:S03]  /*19dd0*/  LDSM.16.M88.4 R28, [R220] ;  /* 0x00000000dc1c783b */ /* 0x000f660000000200 */
        /* <DEDUP_REMOVED lines=11> */
[----:B------:R-:W-:Y:S04]  /*19e90*/  LDSM.16.M88.4 R188, [R234+0x2000] ;  /* 0x00200000eabc783b */ /* 0x000fe80000000200 */
[----:B------:R-:W2:Y:S03]  /*19ea0*/  LDSM.16.M88.4 R168, [R233+0xa000] ;  /* 0x00a00000e9a8783b */ /* 0x000ea60000000200 */
[C---:B-----5:R-:W-:Y:S08]  /*19eb0*/  HMMA.16816.F32 R16, R20.reuse, R28, R16 ;  /* 0x0000001c1410723c */ /* 0x060ff00000001810 */
[C---:B------:R-:W-:Y:S01]  /*19ec0*/  HMMA.16816.F32 R12, R20.reuse, R30, R12 ;  /* 0x0000001e140c723c */ /* 0x040fe2000000180c */
[----:B------:R-:W3:Y:S07]  /*19ed0*/  LDSM.16.M88.4 R28, [R233+0xa800] ;  /* 0x00a80000e91c783b */ /* 0x000eee0000000200 */
[C---:B------:R-:W-:Y:S08]  /*19ee0*/  HMMA.16816.F32 R8, R20.reuse, R192, R8 ;  /* 0x000000c01408723c */ /* 0x040ff00000001808 */
[C---:B------:R-:W-:Y:S01]  /*19ef0*/  HMMA.16816.F32 R4, R20.reuse, R194, R4 ;  /* 0x000000c21404723c */ /* 0x040fe20000001804 */
[----:B------:R-:W5:Y:S07]  /*19f00*/  LDSM.16.M88.4 R192, [R233+0xb800] ;  /* 0x00b80000e9c0783b */ /* 0x000f6e0000000200 */
[C---:B----4-:R-:W-:Y:S08]  /*19f10*/  HMMA.16816.F32 R184, R20.reuse, R32, R184 ;  /* 0x0000002014b8723c */ /* 0x050ff000000018b8 */
[C---:B------:R-:W-:Y:S01]  /*19f20*/  HMMA.16816.F32 R180, R20.reuse, R34, R180 ;  /* 0x0000002214b4723c */ /* 0x040fe200000018b4 */
[----:B------:R-:W-:Y:S07]  /*19f30*/  LDSM.16.M88.4 R32, [R218] ;  /* 0x00000000da20783b */ /* 0x000fee0000000200 */
[C---:B-1----:R-:W-:Y:S08]  /*19f40*/  HMMA.16816.F32 R176, R20.reuse, R24, R176 ;  /* 0x0000001814b0723c */ /* 0x042ff000000018b0 */
[----:B------:R-:W-:Y:S01]  /*19f50*/  HMMA.16816.F32 R172, R20, R26, R172 ;  /* 0x0000001a14ac723c */ /* 0x000fe200000018ac */
[----:B------:R-:W-:Y:S04]  /*19f60*/  LDSM.16.M88.4 R24, [R232+0x2000] ;  /* 0x00200000e818783b */ /* 0x000fe80000000200 */
[----:B------:R-:W1:Y:S03]  /*19f70*/  LDSM.16.M88.4 R20, [R219] ;  /* 0x00000000db14783b */ /* 0x000e660000000200 */
        /* <DEDUP_REMOVED lines=8> */
[----:B------:R-:W-:Y:S07]  /*1a000*/  LDSM.16.M88.4 R196, [R227+0xa000] ;  /* 0x00a00000e3c4783b */ /* 0x000fee0000000200 */
[C---:B-----5:R-:W-:Y:S08]  /*1a010*/  HMMA.16816.F32 R176, R188.reuse, R192, R176 ;  /* 0x000000c0bcb0723c */ /* 0x060ff000000018b0 */
        /* <DEDUP_REMOVED lines=8> */
[----:B------:R-:W4:Y:S07]  /*1a0a0*/  LDSM.16.M88.4 R32, [R227+0xb000] ;  /* 0x00b00000e320783b */ /* 0x000f2e0000000200 */
[C---:B--2---:R-:W-:Y:S08]  /*1a0b0*/  HMMA.16816.F32 R184, R24.reuse, R168, R184 ;  /* 0x000000a818b8723c */ /* 0x044ff000000018b8 */
        /* <DEDUP_REMOVED lines=8> */
[----:B------:R-:W-:Y:S07]  /*1a140*/  LDSM.16.M88.4 R196, [R233+0xc000] ;  /* 0x00c00000e9c4783b */ /* 0x000fee0000000200 */
[C---:B------:R-:W-:Y:S08]  /*1a150*/  HMMA.16816.F32 R8, R20.reuse, R188, R8 ;  /* 0x000000bc1408723c */ /* 0x040ff00000001808 */
[C---:B------:R-:W-:Y:S01]  /*1a160*/  HMMA.16816.F32 R4, R20.reuse, R190, R4 ;  /* 0x000000be1404723c */ /* 0x040fe20000001804 */
[----:B------:R-:W1:Y:S07]  /*1a170*/  LDSM.16.M88.4 R188, [R220+0x3000] ;  /* 0x00300000dcbc783b */ /* 0x000e6e0000000200 */
[C---:B----4-:R-:W-:Y:S08]  /*1a180*/  HMMA.16816.F32 R184, R20.reuse, R32, R184 ;  /* 0x0000002014b8723c */ /* 0x050ff000000018b8 */
[C---:B------:R-:W-:Y:S01]  /*1a190*/  HMMA.16816.F32 R180, R20.reuse, R34, R180 ;  /* 0x0000002214b4723c */ /* 0x040fe200000018b4 */
[----:B------:R-:W4:Y:S07]  /*1a1a0*/  LDSM.16.M88.4 R32, [R220+0x3800] ;  /* 0x00380000dc20783b */ /* 0x000f2e0000000200 */
[C---:B------:R-:W-:Y:S08]  /*1a1b0*/  HMMA.16816.F32 R176, R20.reuse, R192, R176 ;  /* 0x000000c014b0723c */ /* 0x040ff000000018b0 */
[----:B------:R-:W-:Y:S01]  /*1a1c0*/  HMMA.16816.F32 R172, R20, R194, R172 ;  /* 0x000000c214ac723c */ /* 0x000fe200000018ac */
[----:B------:R-:W5:Y:S04]  /*1a1d0*/  LDSM.16.M88.4 R20, [R234+0x4000] ;  /* 0x00400000ea14783b */ /* 0x000f680000000200 */
[----:B------:R-:W4:Y:S03]  /*1a1e0*/  LDSM.16.M88.4 R192, [R233+0xc800] ;  /* 0x00c80000e9c0783b */ /* 0x000f260000000200 */
        /* <DEDUP_REMOVED lines=11> */
[----:B------:R-:W1:Y:S04]  /*1a2a0*/  LDSM.16.M88.4 R32, [R215] ;  /* 0x00000000d720783b */ /* 0x000e680000000200 */
[----:B------:R-:W4:Y:S03]  /*1a2b0*/  LDSM.16.M88.4 R24, [R214] ;  /* 0x00000000d618783b */ /* 0x000f260000000200 */
[C---:B-----5:R-:W-:Y:S08]  /*1a2c0*/  HMMA.16816.F32 R16, R20.reuse, R196, R16 ;  /* 0x000000c41410723c */ /* 0x060ff00000001810 */
[C---:B------:R-:W-:Y:S01]  /*1a2d0*/  HMMA.16816.F32 R12, R20.reuse, R198, R12 ;  /* 0x000000c6140c723c */ /* 0x040fe2000000180c */
[----:B------:R-:W5:Y:S07]  /*1a2e0*/  LDSM.16.M88.4 R196, [R213] ;  /* 0x00000000d5c4783b */ /* 0x000f6e0000000200 */
[C---:B------:R-:W-:Y:S08]  /*1a2f0*/  HMMA.16816.F32 R8, R20.reuse, R192, R8 ;  /* 0x000000c01408723c */ /* 0x040ff00000001808 */
[C---:B------:R-:W-:Y:S01]  /*1a300*/  HMMA.16816.F32 R4, R20.reuse, R194, R4 ;  /* 0x000000c21404723c */ /* 0x040fe20000001804 */
[----:B------:R-:W4:Y:S07]  /*1a310*/  LDSM.16.M88.4 R192, [R212] ;  /* 0x00000000d4c0783b */ /* 0x000f2e0000000200 */
[C---:B--2---:R-:W-:Y:S08]  /*1a320*/  HMMA.16816.F32 R184, R20.reuse, R168, R184 ;  /* 0x000000a814b8723c */ /* 0x044ff000000018b8 */
[C---:B------:R-:W-:Y:S01]  /*1a330*/  HMMA.16816.F32 R180, R20.reuse, R170, R180 ;  /* 0x000000aa14b4723c */ /* 0x040fe200000018b4 */
[----:B------:R-:W-:Y:S07]  /*1a340*/  LDSM.16.M88.4 R168, [R227+0xc800] ;  /* 0x00c80000e3a8783b */ /* 0x000fee0000000200 */
[C---:B---3--:R-:W-:Y:S08]  /*1a350*/  HMMA.16816.F32 R176, R20.reuse, R28, R176 ;  /* 0x0000001c14b0723c */ /* 0x048ff000000018b0 */
        /* <DEDUP_REMOVED lines=22> */
[C---:B-1----:R-:W-:Y:S08]  /*1a4c0*/  HMMA.16816.F32 R184, R20.reuse, R32, R184 ;  /* 0x0000002014b8723c */ /* 0x042ff000000018b8 */
[C---:B------:R-:W-:Y:S01]  /*1a4d0*/  HMMA.16816.F32 R180, R20.reuse, R34, R180 ;  /* 0x0000002214b4723c */ /* 0x040fe200000018b4 */
[----:B------:R-:W1:Y:S07]  /*1a4e0*/  LDSM.16.M88.4 R32, [R220+0x5800] ;  /* 0x00580000dc20783b */ /* 0x000e6e0000000200 */
[C---:B---3--:R-:W-:Y:S08]  /*1a4f0*/  HMMA.16816.F32 R176, R20.reuse, R24, R176 ;  /* 0x0000001814b0723c */ /* 0x048ff000000018b0 */
[----:B------:R-:W-:Y:S01]  /*1a500*/  HMMA.16816.F32 R172, R20, R26, R172 ;  /* 0x0000001a14ac723c */ /* 0x000fe200000018ac */
[----:B------:R-:W3:Y:S04]  /*1a510*/  LDSM.16.M88.4 R20, [R233+0xe800] ;  /* 0x00e80000e914783b */ /* 0x000ee80000000200 */
[----:B------:R-:W5:Y:S03]  /*1a520*/  LDSM.16.M88.4 R24, [R233+0xe000] ;  /* 0x00e00000e918783b */ /* 0x000f660000000200 */
[C---:B--2---:R-:W-:Y:S08]  /*1a530*/  HMMA.16816.F32 R16, R28.reuse, R192, R16 ;  /* 0x000000c01c10723c */ /* 0x044ff00000001810 */
[C---:B------:R-:W-:Y:S01]  /*1a540*/  HMMA.16816.F32 R12, R28.reuse, R194, R12 ;  /* 0x000000c21c0c723c */ /* 0x040fe2000000180c */
[----:B------:R-:W2:Y:S07]  /*1a550*/  LDSM.16.M88.4 R192, [R233+0xf000] ;  /* 0x00f00000e9c0783b */ /* 0x000eae0000000200 */
[C---:B------:R-:W-:Y:S08]  /*1a560*/  HMMA.16816.F32 R8, R28.reuse, R188, R8 ;  /* 0x000000bc1c08723c */ /* 0x040ff00000001808 */
[C---:B------:R-:W-:Y:S01]  /*1a570*/  HMMA.16816.F32 R4, R28.reuse, R190, R4 ;  /* 0x000000be1c04723c */ /* 0x040fe20000001804 */
[----:B------:R-:W2:Y:S07]  /*1a580*/  LDSM.16.M88.4 R188, [R233+0xf800] ;  /* 0x00f80000e9bc783b */ /* 0x000eae0000000200 */
[C---:B----4-:R-:W-:Y:S08]  /*1a590*/  HMMA.16816.F32 R184, R28.reuse, R168, R184 ;  /* 0x000000a81cb8723c */ /* 0x050ff000000018b8 */
[C---:B------:R-:W-:Y:S01]  /*1a5a0*/  HMMA.16816.F32 R180, R28.reuse, R170, R180 ;  /* 0x000000aa1cb4723c */ /* 0x040fe200000018b4 */
[----:B------:R-:W-:Y:S07]  /*1a5b0*/  LDSM.16.M88.4 R168, [R232+0x6000] ;  /* 0x00600000e8a8783b */ /* 0x000fee0000000200 */
[C---:B-1----:R-:W-:Y:S08]  /*1a5c0*/  HMMA.16816.F32 R176, R28.reuse, R32, R176 ;  /* 0x000000201cb0723c */ /* 0x042ff000000018b0 */
[----:B------:R-:W-:Y:S01]  /*1a5d0*/  HMMA.16816.F32 R172, R28, R34, R172 ;  /* 0x000000221cac723c */ /* 0x000fe200000018ac */
[----:B------:R-:W1:Y:S04]  /*1a5e0*/  LDSM.16.M88.4 R32, [R211] ;  /* 0x00000000d320783b */ /* 0x000e680000000200 */
[----:B------:R-:W4:Y:S03]  /*1a5f0*/  LDSM.16.M88.4 R28, [R210] ;  /* 0x00000000d21c783b */ /* 0x000f260000000200 */
[C---:B---3--:R-:W-:Y:S08]  /*1a600*/  HMMA.16816.F32 R8, R196.reuse, R20, R8 ;  /* 0x00000014c408723c */ /* 0x048ff00000001808 */
[C---:B------:R-:W-:Y:S01]  /*1a610*/  HMMA.16816.F32 R4, R196.reuse, R22, R4 ;  /* 0x00000016c404723c */ /* 0x040fe20000001804 */
[----:B------:R-:W3:Y:S07]  /*1a620*/  LDSM.16.M88.4 R20, [R208] ;  /* 0x00000000d014783b */ /* 0x000eee0000000200 */
[C---:B-----5:R-:W-:Y:S08]  /*1a630*/  HMMA.16816.F32 R16, R196.reuse, R24, R16 ;  /* 0x00000018c410723c */ /* 0x060ff00000001810 */
[C---:B------:R-:W-:Y:S01]  /*1a640*/  HMMA.16816.F32 R12, R196.reuse, R26, R12 ;  /* 0x0000001ac40c723c */ /* 0x040fe2000000180c */
[----:B------:R-:W5:Y:S07]  /*1a650*/  LDSM.16.M88.4 R24, [R209] ;  /* 0x00000000d118783b */ /* 0x000f6e0000000200 */
[C---:B--2---:R-:W-:Y:S08]  /*1a660*/  HMMA.16816.F32 R184, R196.reuse, R192, R184 ;  /* 0x000000c0c4b8723c */ /* 0x044ff000000018b8 */
[C---:B------:R-:W-:Y:S01]  /*1a670*/  HMMA.16816.F32 R180, R196.reuse, R194, R180 ;  /* 0x000000c2c4b4723c */ /* 0x040fe200000018b4 */
[----:B------:R-:W-:Y:S07]  /*1a680*/  LDSM.16.M88.4 R192, [R220+0x6800] ;  /* 0x00680000dcc0783b */ /* 0x000fee0000000200 */
[C---:B------:R-:W-:Y:S08]  /*1a690*/  HMMA.16816.F32 R176, R196.reuse, R188, R176 ;  /* 0x000000bcc4b0723c */ /* 0x040ff000000018b0 */
[----:B------:R-:W-:Y:S01]  /*1a6a0*/  HMMA.16816.F32 R196, R196, R190, R172 ;  /* 0x000000bec4c4723c */ /* 0x000fe200000018ac */
[----:B------:R-:W-:Y:S04]  /*1a6b0*/  LDSM.16.M88.4 R188, [R230+0x6000] ;  /* 0x00600000e6bc783b */ /* 0x000fe80000000200 */
[----:B------:R-:W2:Y:S03]  /*1a6c0*/  LDSM.16.M88.4 R172, [R227+0xe000] ;  /* 0x00e00000e3ac783b */ /* 0x000ea60000000200 */
[C---:B-1----:R-:W-:Y:S08]  /*1a6d0*/  HMMA.16816.F32 R16, R168.reuse, R32, R16 ;  /* 0x00000020a810723c */ /* 0x042ff00000001810 */
[C---:B----4-:R-:W-:Y:S08]  /*1a6e0*/  HMMA.16816.F32 R8, R168.reuse, R28, R8 ;  /* 0x0000001ca808723c */ /* 0x050ff00000001808 */
[C---:B------:R-:W-:Y:S01]  /*1a6f0*/  HMMA.16816.F32 R4, R168.reuse, R30, R4 ;  /* 0x0000001ea804723c */ /* 0x040fe20000001804 */
[----:B------:R-:W-:Y:S07]  /*1a700*/  LDSM.16.M88.4 R28, [R229+0x6000] ;  /* 0x00600000e51c783b */ /* 0x000fee0000000200 */
[C---:B---3--:R-:W-:Y:S08]  /*1a710*/  HMMA.16816.F32 R176, R168.reuse, R20, R176 ;  /* 0x00000014a8b0723c */ /* 0x048ff000000018b0 */
[C---:B------:R-:W-:Y:S01]  /*1a720*/  HMMA.16816.F32 R196, R168.reuse, R22, R196 ;  /* 0x00000016a8c4723c */ /* 0x040fe200000018c4 */
[----:B------:R-:W1:Y:S07]  /*1a730*/  LDSM.16.M88.4 R20, [R220+0x6000] ;  /* 0x00600000dc14783b */ /* 0x000e6e0000000200 */
[C---:B-----5:R-:W-:Y:S08]  /*1a740*/  HMMA.16816.F32 R184, R168.reuse, R24, R184 ;  /* 0x00000018a8b8723c */ /* 0x060ff000000018b8 */
[----:B------:R-:W-:Y:S01]  /*1a750*/  HMMA.16816.F32 R180, R168, R26, R180 ;  /* 0x0000001aa8b4723c */ /* 0x000fe200000018b4 */
[----:B------:R-:W3:Y:S07]  /*1a760*/  LDSM.16.M88.4 R24, [R227+0xe800] ;  /* 0x00e80000e318783b */ /* 0x000eee0000000200 */
[----:B--2---:R-:W-:Y:S08]  /*1a770*/  HMMA.16816.F32 R16, R188, R172, R16 ;  /* 0x000000acbc10723c */ /* 0x004ff00000001810 */
[----:B------:R-:W-:Y:S01]  /*1a780*/  HMMA.16816.F32 R12, R168, R34, R12 ;  /* 0x00000022a80c723c */ /* 0x000fe2000000180c */
[----:B------:R-:W2:Y:S04]  /*1a790*/  LDSM.16.M88.4 R168, [R227+0xf000] ;  /* 0x00f00000e3a8783b */ /* 0x000ea80000000200 */
[----:B------:R-:W4:Y:S11]  /*1a7a0*/  LDSM.16.M88.4 R32, [R227+0xf800] ;  /* 0x00f80000e320783b */ /* 0x000f360000000200 */
[----:B-1----:R-:W-:Y:S07]  /*1a7b0*/  HMMA.16816.F32 R16, R28, R20, R16 ;  /* 0x000000141c10723c */ /* 0x002fee0000001810 */
[----:B------:R-:W-:Y:S01]  /*1a7c0*/  LOP3.LUT R21, R0, 0x6, RZ, 0xc0, !PT ;  /* 0x0000000600157812 */ /* 0x000fe200078ec0ff */
[----:B------:R-:W-:Y:S04]  /*1a7d0*/  HMMA.16816.F32 R12, R188, R174, R12 ;  /* 0x000000aebc0c723c */ /* 0x000fe8000000180c */
[----:B------:R-:W-:-:S04]  /*1a7e0*/  IMAD R0, R242, 0x40, R21 ;  /* 0x00000040f2007824 */ /* 0x000fc800078e0215 */
[C---:B---3--:R-:W-:Y:S01]  /*1a7f0*/  HMMA.16816.F32 R8, R188.reuse, R24, R8 ;  /* 0x00000018bc08723c */ /* 0x048fe20000001808 */
[C---:B------:R-:W-:Y:S02]  /*1a800*/  IADD3 R20, R0.reuse, 0x1, RZ ;  /* 0x0000000100147810 */ /* 0x040fe40007ffe0ff */
[----:B------:R-:W-:Y:S02]  /*1a810*/  IADD3 R21, R0, 0x8, RZ ;  /* 0x0000000800157810 */ /* 0x000fe40007ffe0ff */
[C---:B------:R-:W-:Y:S02]  /*1a820*/  ISETP.GE.AND P5, PT, R20.reuse, R2, PT ;  /* 0x000000021400720c */ /* 0x040fe40003fa6270 */
[----:B------:R-:W-:Y:S01]  /*1a830*/  ISETP.GE.AND P1, PT, R20, R167, PT ;  /* 0x000000a71400720c */ /* 0x000fe20003f26270 */
[----:B------:R-:W-:Y:S01]  /*1a840*/  HMMA.16816.F32 R4, R188, R26, R4 ;  /* 0x0000001abc04723c */ /* 0x000fe20000001804 */
[----:B------:R-:W1:Y:S01]  /*1a850*/  LDSM.16.M88.4 R24, [R220+0x7000] ;  /* 0x00700000dc18783b */ /* 0x000e620000000200 */
[----:B------:R-:W-:-:S02]  /*1a860*/  IADD3 R20, R0, 0x9, RZ ;  /* 0x0000000900147810 */ /* 0x000fc40007ffe0ff */
[----:B------:R-:W-:Y:S02]  /*1a870*/  FSEL R17, R17, -INF , !P5 ;  /* 0xff80000011117808 */ /* 0x000fe40006800000 */
[CC--:B------:R-:W-:Y:S02]  /*1a880*/  ISETP.GE.AND P4, PT, R21.reuse, R2.reuse, PT ;  /* 0x000000021500720c */ /* 0x0c0fe40003f86270 */
[----:B------:R-:W-:Y:S01]  /*1a890*/  HMMA.16816.F32 R12, R28, R22, R12 ;  /* 0x000000161c0c723c */ /* 0x000fe2000000180c */
[-C--:B------:R-:W-:Y:S02]  /*1a8a0*/  ISETP.GE.AND P6, PT, R21, R167.reuse, PT ;  /* 0x000000a71500720c */ /* 0x080fe40003fc6270 */
[C---:B------:R-:W-:Y:S02]  /*1a8b0*/  ISETP.GE.AND P2, PT, R20.reuse, R2, PT ;  /* 0x000000021400720c */ /* 0x040fe40003f46270 */
[----:B------:R-:W-:Y:S02]  /*1a8c0*/  ISETP.GE.AND P5, PT, R20, R167, PT ;  /* 0x000000a71400720c */ /* 0x000fe40003fa6270 */
[----:B------:R-:W3:Y:S01]  /*1a8d0*/  LDSM.16.M88.4 R20, [R220+0x7800] ;  /* 0x00780000dc14783b */ /* 0x000ee20000000200 */
[----:B--2---:R-:W-:Y:S01]  /*1a8e0*/  HMMA.16816.F32 R184, R188, R168, R184 ;  /* 0x000000a8bcb8723c */ /* 0x004fe200000018b8 */
[----:B------:R-:W-:-:S07]  /*1a8f0*/  DEPBAR.LE SB0, 0x0 ;  /* 0x000080000000791a */ /* 0x000fce0000000000 */
[C---:B------:R-:W-:Y:S08]  /*1a900*/  HMMA.16816.F32 R180, R188.reuse, R170, R180 ;  /* 0x000000aabcb4723c */ /* 0x040ff000000018b4 */
[----:B----4-:R-:W-:Y:S01]  /*1a910*/  HMMA.16816.F32 R176, R188, R32, R176 ;  /* 0x00000020bcb0723c */ /* 0x010fe200000018b0 */
[----:B------:R-:W-:Y:S02]  /*1a920*/  FSEL R14, R14, -INF , !P6 ;  /* 0xff8000000e0e7808 */ /* 0x000fe40007000000 */
[----:B------:R-:W-:-:S04]  /*1a930*/  FSEL R13, R13, -INF , !P2 ;  /* 0xff8000000d0d7808 */ /* 0x000fc80005000000 */
[C---:B------:R-:W-:Y:S01]  /*1a940*/  IADD3 R32, R0.reuse, 0x10, RZ ;  /* 0x0000001000207810 */ /* 0x040fe20007ffe0ff */
[C---:B------:R-:W-:Y:S01]  /*1a950*/  HMMA.16816.F32 R8, R28.reuse, R192, R8 ;  /* 0x000000c01c08723c */ /* 0x040fe20000001808 */
[----:B------:R-:W-:Y:S01]  /*1a960*/  IADD3 R33, R0, 0x11, RZ ;  /* 0x0000001100217810 */ /* 0x000fe20007ffe0ff */
[----:B------:R-:W-:Y:S03]  /*1a970*/  BAR.SYNC.DEFER_BLOCKING 0x0 ;  /* 0x0000000000007b1d */ /* 0x000fe60000010000 */
[CC--:B------:R-:W-:Y:S02]  /*1a980*/  ISETP.GE.AND P6, PT, R33.reuse, R2.reuse, PT ;  /* 0x000000022100720c */ /* 0x0c0fe40003fc6270 */
[----:B------:R-:W-:Y:S01]  /*1a990*/  ISETP.GE.AND P2, PT, R33, R167, PT ;  /* 0x000000a72100720c */ /* 0x000fe20003f46270 */
[----:B------:R-:W-:Y:S08]  /*1a9a0*/  HMMA.16816.F32 R4, R28, R194, R4 ;  /* 0x000000c21c04723c */ /* 0x000ff00000001804 */
[----:B------:R-:W-:Y:S07]  /*1a9b0*/  HMMA.16816.F32 R196, R188, R34, R196 ;  /* 0x00000022bcc4723c */ /* 0x000fee00000018c4 */
[----:B------:R-:W-:Y:S01]  /*1a9c0*/  FSEL R188, R19, -INF , !P1 ;  /* 0xff80000013bc7808 */ /* 0x000fe20004800000 */
[----:B-1----:R-:W-:Y:S01]  /*1a9d0*/  HMMA.16816.F32 R184, R28, R24, R184 ;  /* 0x000000181cb8723c */ /* 0x002fe200000018b8 */
[----:B------:R-:W-:-:S02]  /*1a9e0*/  ISETP.GE.AND P1, PT, R32, R2, PT ;  /* 0x000000022000720c */ /* 0x000fc40003f26270 */
[----:B------:R-:W-:Y:S02]  /*1a9f0*/  FSEL R19, R12, -INF , !P4 ;  /* 0xff8000000c137808 */ /* 0x000fe40006000000 */
[----:B------:R-:W-:Y:S02]  /*1aa00*/  IADD3 R12, R0, 0x18, RZ ;  /* 0x00000018000c7810 */ /* 0x000fe40007ffe0ff */
[----:B------:R-:W-:Y:S01]  /*1aa10*/  FSEL R190, R15, -INF , !P5 ;  /* 0xff8000000fbe7808 */ /* 0x000fe20006800000 */
[----:B------:R-:W-:Y:S01]  /*1aa20*/  HMMA.16816.F32 R180, R28, R26, R180 ;  /* 0x0000001a1cb4723c */ /* 0x000fe200000018b4 */
[----:B------:R-:W-:Y:S02]  /*1aa30*/  FSEL R35, R8, -INF , !P1 ;  /* 0xff80000008237808 */ /* 0x000fe40004800000 */
[----:B------:R-:W-:Y:S02]  /*1aa40*/  ISETP.GE.AND P4, PT, R32, R167, PT ;  /* 0x000000a72000720c */ /* 0x000fe40003f86270 */
[----:B------:R-:W-:-:S02]  /*1aa50*/  IADD3 R15, R0, 0x19, RZ ;  /* 0x00000019000f7810 */ /* 0x000fc40007ffe0ff */
[----:B------:R-:W-:Y:S01]  /*1aa60*/  ISETP.GE.AND P5, PT, R12, R2, PT ;  /* 0x000000020c00720c */ /* 0x000fe20003fa6270 */
[C---:B---3--:R-:W-:Y:S01]  /*1aa70*/  HMMA.16816.F32 R176, R28.reuse, R20, R176 ;  /* 0x000000141cb0723c */ /* 0x048fe200000018b0 */
[----:B------:R-:W-:Y:S02]  /*1aa80*/  IADD3 R8, R0, 0x20, RZ ;  /* 0x0000002000087810 */ /* 0x000fe40007ffe0ff */
[----:B------:R-:W-:Y:S02]  /*1aa90*/  FSEL R33, R9, -INF , !P6 ;  /* 0xff80000009217808 */ /* 0x000fe40007000000 */
[----:B------:R-:W-:Y:S02]  /*1aaa0*/  FSEL R26, R11, -INF , !P2 ;  /* 0xff8000000b1a7808 */ /* 0x000fe40005000000 */
[----:B------:R-:W-:Y:S01]  /*1aab0*/  ISETP.GE.AND P1, PT, R12, R167, PT ;  /* 0x000000a70c00720c */ /* 0x000fe20003f26270 */
[----:B------:R-:W-:Y:S01]  /*1aac0*/  HMMA.16816.F32 R196, R28, R22, R196 ;  /* 0x000000161cc4723c */ /* 0x000fe200000018c4 */
[----:B------:R-:W-:-:S02]  /*1aad0*/  FSEL R24, R10, -INF , !P4 ;  /* 0xff8000000a187808 */ /* 0x000fc40006000000 */
[C---:B------:R-:W-:Y:S02]  /*1aae0*/  ISETP.GE.AND P6, PT, R15.reuse, R167, PT ;  /* 0x000000a70f00720c */ /* 0x040fe40003fc6270 */
[-C--:B------:R-:W-:Y:S02]  /*1aaf0*/  ISETP.GE.AND P2, PT, R8, R2.reuse, PT ;  /* 0x000000020800720c */ /* 0x080fe40003f46270 */
[----:B------:R-:W-:Y:S02]  /*1ab00*/  FSEL R27, R4, -INF , !P5 ;  /* 0xff800000041b7808 */ /* 0x000fe40006800000 */
[----:B------:R-:W-:Y:S02]  /*1ab10*/  ISETP.GE.AND P4, PT, R15, R2, PT ;  /* 0x000000020f00720c */ /* 0x000fe40003f86270 */
[C---:B------:R-:W-:Y:S02]  /*1ab20*/  IADD3 R9, R0.reuse, 0x21, RZ ;  /* 0x0000002100097810 */ /* 0x040fe40007ffe0ff */
[----:B------:R-:W-:-:S02]  /*1ab30*/  IADD3 R4, R0, 0x28, RZ ;  /* 0x0000002800047810 */ /* 0x000fc40007ffe0ff */
[----:B------:R-:W-:Y:S02]  /*1ab40*/  FSEL R34, R6, -INF , !P1 ;  /* 0xff80000006227808 */ /* 0x000fe40004800000 */
[----:B------:R-:W-:Y:S02]  /*1ab50*/  FSEL R32, R7, -INF , !P6 ;  /* 0xff80000007207808 */ /* 0x000fe40007000000 */
[----:B------:R-:W-:Y:S02]  /*1ab60*/  FSEL R201, R184, -INF , !P2 ;  /* 0xff800000b8c97808 */ /* 0x000fe40005000000 */
[----:B------:R-:W-:Y:S02]  /*1ab70*/  ISETP.GE.AND P5, PT, R8, R167, PT ;  /* 0x000000a70800720c */ /* 0x000fe40003fa6270 */
[----:B------:R-:W-:Y:S02]  /*1ab80*/  ISETP.GE.AND P1, PT, R9, R2, PT ;  /* 0x000000020900720c */ /* 0x000fe40003f26270 */
[----:B------:R-:W-:-:S02]  /*1ab90*/  FSEL R25, R5, -INF , !P4 ;  /* 0xff80000005197808 */ /* 0x000fc40006000000 */
[C---:B------:R-:W-:Y:S02]  /*1aba0*/  ISETP.GE.AND P6, PT, R4.reuse, R2, PT ;  /* 0x000000020400720c */ /* 0x040fe40003fc6270 */
[-C--:B------:R-:W-:Y:S02]  /*1abb0*/  ISETP.GE.AND P2, PT, R4, R167.reuse, PT ;  /* 0x000000a70400720c */ /* 0x080fe40003f46270 */
[----:B------:R-:W-:Y:S02]  /*1abc0*/  ISETP.GE.AND P4, PT, R9, R167, PT ;  /* 0x000000a70900720c */ /* 0x000fe40003f86270 */
[C---:B------:R-:W-:Y:S02]  /*1abd0*/  IADD3 R4, R0.reuse, 0x29, RZ ;  /* 0x0000002900047810 */ /* 0x040fe40007ffe0ff */
[----:B------:R-:W-:Y:S02]  /*1abe0*/  IADD3 R5, R0, 0x30, RZ ;  /* 0x0000003000057810 */ /* 0x000fe40007ffe0ff */
[----:B------:R-:W-:-:S02]  /*1abf0*/  FSEL R200, R186, -INF , !P5 ;  /* 0xff800000bac87808 */ /* 0x000fc40006800000 */
[----:B------:R-:W-:Y:S02]  /*1ac00*/  FSEL R195, R185, -INF , !P1 ;  /* 0xff800000b9c37808 */ /* 0x000fe40004800000 */
[CC--:B------:R-:W-:Y:S02]  /*1ac10*/  ISETP.GE.AND P5, PT, R4.reuse, R2.reuse, PT ;  /* 0x000000020400720c */ /* 0x0c0fe40003fa6270 */
[----:B------:R-:W-:Y:S02]  /*1ac20*/  ISETP.GE.AND P1, PT, R4, R167, PT ;  /* 0x000000a70400720c */ /* 0x000fe40003f26270 */
[----:B------:R-:W-:Y:S02]  /*1ac30*/  FSEL R192, R187, -INF , !P4 ;  /* 0xff800000bbc07808 */ /* 0x000fe40006000000 */
[----:B------:R-:W-:Y:S02]  /*1ac40*/  IADD3 R4, R0, 0x31, RZ ;  /* 0x0000003100047810 */ /* 0x000fe40007ffe0ff */
[----:B------:R-:W-:-:S02]  /*1ac50*/  ISETP.GE.AND P4, PT, R5, R2, PT ;  /* 0x000000020500720c */ /* 0x000fc40003f86270 */
[----:B------:R-:W-:Y:S02]  /*1ac60*/  FSEL R202, R182, -INF , !P2 ;  /* 0xff800000b6ca7808 */ /* 0x000fe40005000000 */
[----:B------:R-:W-:Y:S02]  /*1ac70*/  FSEL R203, R181, -INF , !P5 ;  /* 0xff800000b5cb7808 */ /* 0x000fe40006800000 */
[----:B------:R-:W-:Y:S02]  /*1ac80*/  FSEL R193, R180, -INF , !P6 ;  /* 0xff800000b4c17808 */ /* 0x000fe40007000000 */
[C---:B------:R-:W-:Y:S02]  /*1ac90*/  ISETP.GE.AND P2, PT, R4.reuse, R2, PT ;  /* 0x000000020400720c */ /* 0x040fe40003f46270 */
[----:B------:R-:W-:Y:S02]  /*1aca0*/  ISETP.GE.AND P5, PT, R4, R167, PT ;  /* 0x000000a70400720c */ /* 0x000fe40003fa6270 */
[----:B------:R-:W-:-:S02]  /*1acb0*/  FSEL R194, R183, -INF , !P1 ;  /* 0xff800000b7c27808 */ /* 0x000fc40004800000 */
[----:B------:R-:W-:Y:S02]  /*1acc0*/  FSEL R185, R176, -INF , !P4 ;  /* 0xff800000b0b97808 */ /* 0x000fe40006000000 */
[-C--:B------:R-:W-:Y:S02]  /*1acd0*/  ISETP.GE.AND P6, PT, R5, R167.reuse, PT ;  /* 0x000000a70500720c */ /* 0x080fe40003fc6270 */
[C---:B------:R-:W-:Y:S02]  /*1ace0*/  ISETP.GE.AND P1, PT, R0.reuse, R2, PT ;  /* 0x000000020000720c */ /* 0x040fe40003f26270 */
[C---:B------:R-:W-:Y:S02]  /*1acf0*/  IADD3 R4, R0.reuse, 0x38, RZ ;  /* 0x0000003800047810 */ /* 0x040fe40007ffe0ff */
[C---:B------:R-:W-:Y:S02]  /*1ad00*/  ISETP.GE.AND P4, PT, R0.reuse, R167, PT ;  /* 0x000000a70000720c */ /* 0x040fe40003f86270 */
[----:B------:R-:W-:-:S02]  /*1ad10*/  IADD3 R0, R0, 0x39, RZ ;  /* 0x0000003900007810 */ /* 0x000fc40007ffe0ff */
[----:B------:R-:W-:Y:S02]  /*1ad20*/  FSEL R166, R178, -INF , !P6 ;  /* 0xff800000b2a67808 */ /* 0x000fe40007000000 */
[----:B------:R-:W-:Y:S02]  /*1ad30*/  FSEL R183, R177, -INF , !P2 ;  /* 0xff800000b1b77808 */ /* 0x000fe40005000000 */
[----:B------:R-:W-:Y:S02]  /*1ad40*/  FSEL R182, R179, -INF , !P5 ;  /* 0xff800000b3b67808 */ /* 0x000fe40006800000 */
[----:B------:R-:W-:Y:S02]  /*1ad50*/  FSEL R5, R16, -INF , !P1 ;  /* 0xff80000010057808 */ /* 0x000fe40004800000 */
[C---:B------:R-:W-:Y:S02]  /*1ad60*/  ISETP.GE.AND P6, PT, R4.reuse, R2, PT ;  /* 0x000000020400720c */ /* 0x040fe40003fc6270 */
[----:B------:R-:W-:-:S02]  /*1ad70*/  ISETP.GE.AND P2, PT, R4, R167, PT ;  /* 0x000000a70400720c */ /* 0x000fc40003f46270 */
[C---:B------:R-:W-:Y:S02]  /*1ad80*/  ISETP.GE.AND P5, PT, R0.reuse, R2, PT ;  /* 0x000000020000720c */ /* 0x040fe40003fa6270 */
[----:B------:R-:W-:Y:S02]  /*1ad90*/  ISETP.GE.AND P1, PT, R0, R167, PT ;  /* 0x000000a70000720c */ /* 0x000fe40003f26270 */
[----:B------:R-:W-:Y:S02]  /*1ada0*/  FSEL R18, R18, -INF , !P4 ;  /* 0xff80000012127808 */ /* 0x000fe40006000000 */
[----:B------:R-:W-:Y:S02]  /*1adb0*/  FSEL R167, R196, -INF , !P6 ;  /* 0xff800000c4a77808 */ /* 0x000fe40007000000 */
[----:B------:R-:W-:Y:S02]  /*1adc0*/  FSEL R180, R198, -INF , !P2 ;  /* 0xff800000c6b47808 */ /* 0x000fe40005000000 */
[----:B------:R-:W-:-:S02]  /*1add0*/  FSEL R165, R197, -INF , !P5 ;  /* 0xff800000c5a57808 */ /* 0x000fc40006800000 */
[----:B------:R-:W-:Y:S01]  /*1ade0*/  FSEL R179, R199, -INF , !P1 ;  /* 0xff800000c7b37808 */ /* 0x000fe20004800000 */
[----:B------:R-:W-:Y:S05]  /*1adf0*/  @!P0 BRA `(.L_x_2687) ;  /* 0x000005d000008947 */ /* 0x000fea0003800000 */
[----:B------:R-:W-:Y:S05]  /*1ae00*/  @!P3 BRA `(.L_x_2688) ;  /* 0x000003a00000b947 */ /* 0x000fea0003800000 */
[----:B------:R-:W-:Y:S01]  /*1ae10*/  IABS R0, c[0x0][0x2d0] ;  /* 0x0000b40000007a13 */ /* 0x000fe20000000000 */
[----:B------:R-:W-:-:S03]  /*1ae20*/  IMAD.SHL.U32 R2, R242, 0x40, RZ ;  /* 0x00000040f2027824 */ /* 0x000fc600078e00ff */
[----:B------:R-:W1:Y:S02]  /*1ae30*/  I2F.RP R11, R0 ;  /* 0x00000000000b7306 */ /* 0x000e640000209400 */
[C---:B------:R-:W-:Y:S02]  /*1ae40*/  IADD3 R10, R2.reuse, -0x40, RZ ;  /* 0xffffffc0020a7810 */ /* 0x040fe40007ffe0ff */
        /* <DEDUP_REMOVED lines=41> */
[----:B------:R-:W-:-:S05]  /*1b0e0*/  IMAD R7, R0, c[0x0][0x2d0], -R7 ;  /* 0x0000b40000077a24 */ /* 0x000fca00078e0a07 */
[----:B------:R-:W-:-:S05]  /*1b0f0*/  SHF.R.S32.HI R0, RZ, 0x1f, R7 ;  /* 0x0000001fff007819 */ /* 0x000fca0000011407 */
[----:B------:R-:W-:-:S04]  /*1b100*/  IMAD R0, R0, c[0x0][0x198], RZ ;  /* 0x0000660000007a24 */ /* 0x000fc800078e02ff */
[C---:B------:R-:W-:Y:S02]  /*1b110*/  IMAD R0, R7.reuse, c[0x0][0x19c], R0 ;  /* 0x0000670007007a24 */ /* 0x040fe400078e0200 */
[----:B--2---:R-:W-:Y:S02]  /*1b120*/  IMAD.IADD R4, R4, 0x1, -R9 ;  /* 0x0000000104047824 */ /* 0x004fe400078e0a09 */
[----:B------:R-:W-:-:S03]  /*1b130*/  IMAD.WIDE.U32 R8, R7, c[0x0][0x198], RZ ;  /* 0x0000660007087a25 */ /* 0x000fc600078e00ff */
[----:B------:R-:W-:Y:S02]  /*1b140*/  SHF.R.S32.HI R2, RZ, 0x1f, R4 ;  /* 0x0000001fff027819 */ /* 0x000fe40000011404 */
[----:B------:R-:W-:-:S03]  /*1b150*/  IADD3 R9, R9, R0, RZ ;  /* 0x0000000009097210 */ /* 0x000fc60007ffe0ff */
[----:B------:R-:W-:Y:S02]  /*1b160*/  IMAD R7, R2, c[0x0][0x180], RZ ;  /* 0x0000600002077a24 */ /* 0x000fe400078e02ff */
[----:B------:R-:W-:-:S04]  /*1b170*/  IMAD.WIDE.U32 R8, R4, c[0x0][0x180], R8 ;  /* 0x0000600004087a25 */ /* 0x000fc800078e0008 */
[----:B------:R-:W-:-:S04]  /*1b180*/  IMAD R7, R4, c[0x0][0x184], R7 ;  /* 0x0000610004077a24 */ /* 0x000fc800078e0207 */
[----:B------:R-:W-:Y:S01]  /*1b190*/  IMAD.IADD R0, R9, 0x1, R7 ;  /* 0x0000000109007824 */ /* 0x000fe200078e0207 */
[----:B------:R-:W-:Y:S05]  /*1b1a0*/  BRA `(.L_x_2689) ;  /* 0x0000003000007947 */ /* 0x000fea0003800000 */
.L_x_2688:
[----:B------:R-:W-:-:S05]  /*1b1b0*/  IMAD.MOV.U32 R8, RZ, RZ, c[0x0][0x198] ;  /* 0x00006600ff087624 */ /* 0x000fca00078e00ff */
[----:B------:R-:W-:-:S04]  /*1b1c0*/  LEA R8, -R8, RZ, 0x6 ;  /* 0x000000ff08087211 */ /* 0x000fc800078e31ff */
[----:B------:R-:W-:Y:S02]  /*1b1d0*/  SHF.R.S32.HI R0, RZ, 0x1f, R8 ;  /* 0x0000001fff007819 */ /* 0x000fe40000011408 */
.L_x_2689:
[----:B------:R-:W-:Y:S01]  /*1b1e0*/  ULDC.64 UR4, c[0x0][0x198] ;  /* 0x0000660000047ab9 */ /* 0x000fe20000000a00 */
[C---:B------:R-:W-:Y:S01]  /*1b1f0*/  LEA R240, P0, R8.reuse, R240, 0x1 ;  /* 0x000000f008f07211 */ /* 0x040fe200078008ff */
[----:B------:R-:W-:Y:S02]  /*1b200*/  USHF.L.U32 UR7, UR4, 0x5, URZ ;  /* 0x0000000504077899 */ /* 0x000fe4000800063f */
[----:B------:R-:W-:Y:S01]  /*1b210*/  USHF.L.U64.HI UR5, UR4, UR6, UR5 ;  /* 0x0000000604057299 */ /* 0x000fe20008010205 */
[----:B------:R-:W-:-:S03]  /*1b220*/  LEA.HI.X R241, R8, R241, R0, 0x1, P0 ;  /* 0x000000f108f17211 */ /* 0x000fc600000f0c00 */
[----:B------:R-:W-:Y:S02]  /*1b230*/  IADD3 R10, P0, R240, UR7, RZ ;  /* 0x00000007f00a7c10 */ /* 0x000fe4000ff1e0ff */
[----:B------:R-:W-:Y:S01]  /*1b240*/  @!PT LDS RZ, [RZ] ;  /* 0x00000000fffff984 */ /* 0x000fe20000000800 */
[----:B------:R-:W-:Y:S01]  /*1b250*/  @!PT LDS RZ, [RZ] ;  /* 0x00000000fffff984 */ /* 0x000fe20000000800 */
[----:B------:R-:W-:Y:S01]  /*1b260*/  @!PT LDS RZ, [RZ] ;  /* 0x00000000fffff984 */ /* 0x000fe20000000800 */
[----:B------:R1:W-:Y:S02]  /*1b270*/  LDGSTS.E.BYPASS.LTC128B.128 [R237+0x8000], [R240.64] ;  /* 0x08000000f0ed7fae */ /* 0x0003e4000b901d48 */
        /* <DEDUP_REMOVED lines=21> */
.L_x_2687:
[----:B------:R-:W-:Y:S01]  /*1b3d0*/  FMNMX.FTZ R2, R164, R5, !PT ;  /* 0x00000005a4027209 */ /* 0x000fe20007810000 */
[----:B------:R-:W-:Y:S01]  /*1b3e0*/  LDSM.16.MT88.4 R20, [R226+0x10800] ;  /* 0x01080000e214783b */ /* 0x000fe20000004200 */
[----:B-1----:R-:W-:-:S02]  /*1b3f0*/  FMNMX.FTZ R9, R3, R18, !PT ;  /* 0x0000001203097209 */ /* 0x002fc40007810000 */
        /* <DEDUP_REMOVED lines=37> */
[----:B------:R-:W-:Y:S01]  /*1b650*/  LDSM.16.MT88.4 R8, [R225+0x10000] ;  /* 0x01000000e108783b */ /* 0x000fe20000004200 */
        /* <DEDUP_REMOVED lines=9> */
[----:B------:R-:W-:-:S02]  /*1b6f0*/  FFMA.FTZ R169, R13, c[0x0][0x23c], -R184 ;  /* 0x00008f000da97a23 */ /* 0x000fc400000108b8 */
[----:B------:R-:W-:Y:S01]  /*1b700*/  FFMA.FTZ R172, R5, c[0x0][0x23c], -R184 ;  /* 0x00008f0005ac7a23 */ /* 0x000fe200000108b8 */
[----:B------:R-:W-:Y:S01]  /*1b710*/  FSEL R5, R174, RZ, P1 ;  /* 0x000000ffae057208 */ /* 0x000fe20000800000 */
[----:B------:R-:W-:Y:S02]  /*1b720*/  FFMA.FTZ R0, R14, c[0x0][0x23c], -R181 ;  /* 0x00008f000e007a23 */ /* 0x000fe400000108b5 */
[----:B------:R-:W1:Y:S01]  /*1b730*/  LDSM.16.MT88.4 R12, [R228+0x10000] ;  /* 0x01000000e40c783b */ /* 0x000e620000004200 */
[----:B------:R-:W-:Y:S01]  /*1b740*/  FADD.FTZ R6, R3, -R6 ;  /* 0x8000000603067221 */ /* 0x000fe20000010000 */
[----:B------:R-:W-:Y:S01]  /*1b750*/  MUFU.EX2 R172, R172 ;  /* 0x000000ac00ac7308 */ /* 0x000fe20000000800 */
[----:B------:R-:W-:Y:S02]  /*1b760*/  FADD.FTZ R4, R164, -R5 ;  /* 0x80000005a4047221 */ /* 0x000fe40000010000 */
[--C-:B------:R-:W-:Y:S02]  /*1b770*/  FFMA.FTZ R171, R17, c[0x0][0x23c], -R184.reuse ;  /* 0x00008f0011ab7a23 */ /* 0x100fe400000108b8 */
[----:B------:R-:W-:-:S02]  /*1b780*/  FFMA.FTZ R170, R19, c[0x0][0x23c], -R184 ;  /* 0x00008f0013aa7a23 */ /* 0x000fc400000108b8 */
[--C-:B------:R-:W-:Y:S01]  /*1b790*/  FFMA.FTZ R168, R18, c[0x0][0x23c], -R181.reuse ;  /* 0x00008f0012a87a23 */ /* 0x100fe200000108b5 */
[----:B------:R-:W-:Y:S01]  /*1b7a0*/  MUFU.EX2 R169, R169 ;  /* 0x000000a900a97308 */ /* 0x000fe20000000800 */
[--C-:B------:R-:W-:Y:S01]  /*1b7b0*/  FFMA.FTZ R2, R188, c[0x0][0x23c], -R181.reuse ;  /* 0x00008f00bc027a23 */ /* 0x100fe200000108b5 */
[----:B------:R-:W2:Y:S01]  /*1b7c0*/  LDSM.16.MT88.4 R16, [R226+0x10000] ;  /* 0x01000000e210783b */ /* 0x000ea20000004200 */
[----:B------:R-:W-:Y:S02]  /*1b7d0*/  FFMA.FTZ R175, R190, c[0x0][0x23c], -R181 ;  /* 0x00008f00beaf7a23 */ /* 0x000fe400000108b5 */
[----:B------:R-:W-:Y:S02]  /*1b7e0*/  FMUL.FTZ R176, R4, c[0x0][0x23c] ;  /* 0x00008f0004b07a20 */ /* 0x000fe40000410000 */
[----:B------:R-:W-:Y:S01]  /*1b7f0*/  FMUL.FTZ R3, R6, c[0x0][0x23c] ;  /* 0x00008f0006037a20 */ /* 0x000fe20000410000 */
[----:B------:R-:W3:Y:S01]  /*1b800*/  MUFU.EX2 R171, R171 ;  /* 0x000000ab00ab7308 */ /* 0x000ee20000000800 */
[----:B------:R-:W-:-:S02]  /*1b810*/  FFMA.FTZ R177, R35, c[0x0][0x23c], -R184 ;  /* 0x00008f0023b17a23 */ /* 0x000fc400000108b8 */
[--C-:B------:R-:W-:Y:S02]  /*1b820*/  FFMA.FTZ R178, R33, c[0x0][0x23c], -R184.reuse ;  /* 0x00008f0021b27a23 */ /* 0x100fe400000108b8 */
[--C-:B------:R-:W-:Y:S02]  /*1b830*/  FFMA.FTZ R186, R27, c[0x0][0x23c], -R184.reuse ;  /* 0x00008f001bba7a23 */ /* 0x100fe400000108b8 */
[--C-:B------:R-:W-:Y:S01]  /*1b840*/  FFMA.FTZ R187, R25, c[0x0][0x23c], -R184.reuse ;  /* 0x00008f0019bb7a23 */ /* 0x100fe200000108b8 */
[----:B------:R-:W4:Y:S01]  /*1b850*/  MUFU.EX2 R170, R170 ;  /* 0x000000aa00aa7308 */ /* 0x000f220000000800 */
[--C-:B------:R-:W-:Y:S02]  /*1b860*/  FFMA.FTZ R188, R24, c[0x0][0x23c], -R181.reuse ;  /* 0x00008f0018bc7a23 */ /* 0x100fe400000108b5 */
[--C-:B------:R-:W-:Y:S02]  /*1b870*/  FFMA.FTZ R189, R26, c[0x0][0x23c], -R181.reuse ;  /* 0x00008f001abd7a23 */ /* 0x100fe400000108b5 */
[--C-:B------:R-:W-:Y:S01]  /*1b880*/  FFMA.FTZ R190, R34, c[0x0][0x23c], -R181.reuse ;  /* 0x00008f0022be7a23 */ /* 0x100fe200000108b5 */
[----:B------:R-:W-:Y:S01]  /*1b890*/  LDSM.16.MT88.4 R24, [R228+0x10800] ;  /* 0x01080000e418783b */ /* 0x000fe20000004200 */
[----:B------:R-:W-:Y:S01]  /*1b8a0*/  FFMA.FTZ R191, R32, c[0x0][0x23c], -R181 ;  /* 0x00008f0020bf7a23 */ /* 0x000fe200000108b5 */
[----:B------:R-:W-:Y:S01]  /*1b8b0*/  MUFU.EX2 R168, R168 ;  /* 0x000000a800a87308 */ /* 0x000fe20000000800 */
[----:B---3--:R-:W-:Y:S01]  /*1b8c0*/  F2FP.PACK_AB R4, R171, R172 ;  /* 0x000000acab04723e */ /* 0x008fe200000000ff */
[----:B------:R-:W-:Y:S01]  /*1b8d0*/  LDSM.16.MT88.4 R32, [R225+0x12800] ;  /* 0x01280000e120783b */ /* 0x000fe20000004200 */
[----:B------:R-:W-:-:S02]  /*1b8e0*/  FFMA.FTZ R196, R201, c[0x0][0x23c], -R184 ;  /* 0x00008f00c9c47a23 */ /* 0x000fc400000108b8 */
[--C-:B------:R-:W-:Y:S02]  /*1b8f0*/  FFMA.FTZ R195, R195, c[0x0][0x23c], -R184.reuse ;  /* 0x00008f00c3c37a23 */ /* 0x100fe400000108b8 */
[--C-:B------:R-:W-:Y:S01]  /*1b900*/  FFMA.FTZ R193, R193, c[0x0][0x23c], -R184.reuse ;  /* 0x00008f00c1c17a23 */ /* 0x100fe200000108b8 */
[----:B------:R-:W3:Y:S01]  /*1b910*/  MUFU.EX2 R2, R2 ;  /* 0x0000000200027308 */ /* 0x000ee20000000800 */
[----:B----4-:R-:W-:Y:S01]  /*1b920*/  F2FP.PACK_AB R6, R169, R170 ;  /* 0x000000aaa906723e */ /* 0x010fe200000000ff */
[----:B------:R-:W-:Y:S02]  /*1b930*/  FFMA.FTZ R198, R203, c[0x0][0x23c], -R184 ;  /* 0x00008f00cbc67a23 */ /* 0x000fe400000108b8 */
[--C-:B------:R-:W-:Y:S02]  /*1b940*/  FFMA.FTZ R197, R200, c[0x0][0x23c], -R181.reuse ;  /* 0x00008f00c8c57a23 */ /* 0x100fe400000108b5 */
[--C-:B------:R-:W-:Y:S02]  /*1b950*/  FFMA.FTZ R192, R192, c[0x0][0x23c], -R181.reuse ;  /* 0x00008f00c0c07a23 */ /* 0x100fe400000108b5 */
[----:B------:R-:W-:Y:S01]  /*1b960*/  MUFU.EX2 R0, R0 ;  /* 0x0000000000007308 */ /* 0x000fe20000000800 */
[----:B------:R-:W-:-:S02]  /*1b970*/  FFMA.FTZ R199, R202, c[0x0][0x23c], -R181 ;  /* 0x00008f00cac77a23 */ /* 0x000fc400000108b5 */
[--C-:B------:R-:W-:Y:S02]  /*1b980*/  FFMA.FTZ R194, R194, c[0x0][0x23c], -R181.reuse ;  /* 0x00008f00c2c27a23 */ /* 0x100fe400000108b5 */
[--C-:B------:R-:W-:Y:S02]  /*1b990*/  FFMA.FTZ R200, R183, c[0x0][0x23c], -R184.reuse ;  /* 0x00008f00b7c87a23 */ /* 0x100fe400000108b8 */
[--C-:B------:R-:W-:Y:S01]  /*1b9a0*/  FFMA.FTZ R185, R185, c[0x0][0x23c], -R184.reuse ;  /* 0x00008f00b9b97a23 */ /* 0x100fe200000108b8 */
[----:B------:R-:W4:Y:S01]  /*1b9b0*/  MUFU.EX2 R175, R175 ;  /* 0x000000af00af7308 */ /* 0x000f220000000800 */
[----:B---3--:R-:W-:Y:S01]  /*1b9c0*/  F2FP.PACK_AB R5, R2, R168 ;  /* 0x000000a80205723e */ /* 0x008fe200000000ff */
[--C-:B------:R-:W-:Y:S02]  /*1b9d0*/  FFMA.FTZ R183, R167, c[0x0][0x23c], -R184.reuse ;  /* 0x00008f00a7b77a23 */ /* 0x100fe400000108b8 */
[----:B------:R-:W-:Y:S02]  /*1b9e0*/  FFMA.FTZ R184, R165, c[0x0][0x23c], -R184 ;  /* 0x00008f00a5b87a23 */ /* 0x000fe400000108b8 */
[----:B------:R-:W-:-:S02]  /*1b9f0*/  FFMA.FTZ R201, R166, c[0x0][0x23c], -R181 ;  /* 0x00008f00a6c97a23 */ /* 0x000fc400000108b5 */
[----:B------:R-:W3:Y:S01]  /*1ba00*/  MUFU.EX2 R176, R176 ;  /* 0x000000b000b07308 */ /* 0x000ee20000000800 */
[--C-:B------:R-:W-:Y:S01]  /*1ba10*/  FFMA.FTZ R182, R182, c[0x0][0x23c], -R181.reuse ;  /* 0x00008f00b6b67a23 */ /* 0x100fe200000108b5 */
[----:B------:R-:W-:Y:S01]  /*1ba20*/  LDSM.16.MT88.4 R164, [R228+0x11800] ;  /* 0x01180000e4a4783b */ /* 0x000fe20000004200 */
[--C-:B------:R-:W-:Y:S02]  /*1ba30*/  FFMA.FTZ R180, R180, c[0x0][0x23c], -R181.reuse ;  /* 0x00008f00b4b47a23 */ /* 0x100fe400000108b5 */
[----:B------:R-:W-:-:S03]  /*1ba40*/  FFMA.FTZ R179, R179, c[0x0][0x23c], -R181 ;  /* 0x00008f00b3b37a23 */ /* 0x000fc600000108b5 */
[----:B------:R-:W5:Y:S01]  /*1ba50*/  MUFU.EX2 R3, R3 ;  /* 0x0000000300037308 */ /* 0x000f620000000800 */
[----:B----4-:R-:W-:Y:S01]  /*1ba60*/  F2FP.PACK_AB R7, R175, R0 ;  /* 0x00000000af07723e */ /* 0x010fe200000000ff */
[----:B---3--:R-:W-:-:S06]  /*1ba70*/  FMUL.FTZ R160, R160, R176 ;  /* 0x000000b0a0a07220 */ /* 0x008fcc0000410000 */
[----:B------:R-:W3:Y:S01]  /*1ba80*/  MUFU.EX2 R177, R177 ;  /* 0x000000b100b17308 */ /* 0x000ee20000000800 */
[-C--:B------:R-:W-:Y:S02]  /*1ba90*/  FMUL.FTZ R161, R161, R176.reuse ;  /* 0x000000b0a1a17220 */ /* 0x080fe40000410000 */
[-C--:B------:R-:W-:Y:S02]  /*1baa0*/  FMUL.FTZ R36, R36, R176.reuse ;  /* 0x000000b024247220 */ /* 0x080fe40000410000 */
[----:B------:R-:W-:Y:S02]  /*1bab0*/  FMUL.FTZ R37, R37, R176 ;  /* 0x000000b025257220 */ /* 0x000fe40000410000 */
[-C--:B-----5:R-:W-:Y:S01]  /*1bac0*/  FMUL.FTZ R162, R162, R3.reuse ;  /* 0x00000003a2a27220 */ /* 0x0a0fe20000410000 */
[----:B------:R-:W4:Y:S01]  /*1bad0*/  MUFU.EX2 R178, R178 ;  /* 0x000000b200b27308 */ /* 0x000f220000000800 */
        /* <DEDUP_REMOVED lines=11> */
[----:B------:R-:W1:Y:S01]  /*1bb90*/  LDSM.16.MT88.4 R12, [R224+0x10000] ;  /* 0x01000000e00c783b */ /* 0x000e620000004200 */
[----:B------:R-:W-:Y:S01]  /*1bba0*/  FMUL.FTZ R45, R45, R176 ;  /* 0x000000b02d2d7220 */ /* 0x000fe20000410000 */
[----:B------:R-:W-:Y:S01]  /*1bbb0*/  MUFU.EX2 R187, R187 ;  /* 0x000000bb00bb7308 */ /* 0x000fe20000000800 */
        /* <DEDUP_REMOVED lines=10> */
[----:B------:R-:W-:Y:S01]  /*1bc60*/  FMUL.FTZ R53, R53, R176 ;  /* 0x000000b035357220 */ /* 0x000fe20000410000 */
[----:B------:R-:W2:Y:S01]  /*1bc70*/  LDSM.16.MT88.4 R16, [R228+0x12000] ;  /* 0x01200000e410783b */ /* 0x000ea20000004200 */
[-C--:B------:R-:W-:Y:S01]  /*1bc80*/  FMUL.FTZ R54, R54, R3.reuse ;  /* 0x0000000336367220 */ /* 0x080fe20000410000 */
[----:B------:R-:W5:Y:S01]  /*1bc90*/  MUFU.EX2 R189, R189 ;  /* 0x000000bd00bd7308 */ /* 0x000f620000000800 */
[----:B------:R-:W-:-:S02]  /*1bca0*/  FMUL.FTZ R55, R55, R3 ;  /* 0x0000000337377220 */ /* 0x000fc40000410000 */
[-C--:B------:R-:W-:Y:S01]  /*1bcb0*/  FMUL.FTZ R56, R56, R176.reuse ;  /* 0x000000b038387220 */ /* 0x080fe20000410000 */
[C---:B------:R-:W-:Y:S01]  /*1bcc0*/  HMMA.16816.F32 R48, R4.reuse, R8, R48 ;  /* 0x000000080430723c */ /* 0x040fe20000001830 */
        /* <DEDUP_REMOVED lines=16> */
[----:B------:R-:W-:Y:S02]  /*1bdd0*/  FMUL.FTZ R67, R67, R3 ;  /* 0x0000000343437220 */ /* 0x000fe40000410000 */
[-C--:B------:R-:W-:Y:S01]  /*1bde0*/  FMUL.FTZ R68, R68, R176.reuse ;  /* 0x000000b044447220 */ /* 0x080fe20000410000 */
[----:B------:R-:W-:Y:S01]  /*1bdf0*/  HMMA.16816.F32 R60, R4, R14, R60 ;  /* 0x0000000e043c723c */ /* 0x000fe2000000183c */
[----:B------:R-:W1:Y:S01]  /*1be00*/  LDSM.16.MT88.4 R12, [R225+0x12000] ;  /* 0x01200000e10c783b */ /* 0x000e620000004200 */
[----:B------:R-:W-:-:S02]  /*1be10*/  FMUL.FTZ R69, R69, R176 ;  /* 0x000000b045457220 */ /* 0x000fc40000410000 */
[-C--:B------:R-:W-:Y:S01]  /*1be20*/  FMUL.FTZ R70, R70, R3.reuse ;  /* 0x0000000346467220 */ /* 0x080fe20000410000 */
[----:B------:R-:W1:Y:S01]  /*1be30*/  MUFU.EX2 R195, R195 ;  /* 0x000000c300c37308 */ /* 0x000e620000000800 */
[-C--:B------:R-:W-:Y:S02]  /*1be40*/  FMUL.FTZ R71, R71, R3.reuse ;  /* 0x0000000347477220 */ /* 0x080fe40000410000 */
[-C--:B------:R-:W-:Y:S02]  /*1be50*/  FMUL.FTZ R72, R72, R176.reuse ;  /* 0x000000b048487220 */ /* 0x080fe40000410000 */
[----:B------:R-:W-:Y:S01]  /*1be60*/  FMUL.FTZ R73, R73, R176 ;  /* 0x000000b049497220 */ /* 0x000fe20000410000 */
[----:B--2---:R-:W-:Y:S01]  /*1be70*/  HMMA.16816.F32 R64, R4, R16, R64 ;  /* 0x000000100440723c */ /* 0x004fe20000001840 */
[-C--:B------:R-:W-:Y:S01]  /*1be80*/  FMUL.FTZ R74, R74, R3.reuse ;  /* 0x000000034a4a7220 */ /* 0x080fe20000410000 */
[----:B------:R-:W-:Y:S01]  /*1be90*/  MUFU.EX2 R193, R193 ;  /* 0x000000c100c17308 */ /* 0x000fe20000000800 */
[----:B------:R-:W-:-:S02]  /*1bea0*/  FMUL.FTZ R75, R75, R3 ;  /* 0x000000034b4b7220 */ /* 0x000fc40000410000 */
[-C--:B------:R-:W-:Y:S02]  /*1beb0*/  FMUL.FTZ R76, R76, R176.reuse ;  /* 0x000000b04c4c7220 */ /* 0x080fe40000410000 */
        /* <DEDUP_REMOVED lines=8> */
[----:B---3--:R-:W-:Y:S01]  /*1bf40*/  HMMA.16816.F32 R72, R4, R8, R72 ;  /* 0x000000080448723c */ /* 0x008fe20000001848 */
[----:B------:R-:W-:-:S02]  /*1bf50*/  FMUL.FTZ R82, R82, R3 ;  /* 0x0000000352527220 */ /* 0x000fc40000410000 */
[-C--:B------:R-:W-:Y:S01]  /*1bf60*/  FMUL.FTZ R83, R83, R3.reuse ;  /* 0x0000000353537220 */ /* 0x080fe20000410000 */
[----:B------:R-:W-:Y:S01]  /*1bf70*/  MUFU.EX2 R197, R197 ;  /* 0x000000c500c57308 */ /* 0x000fe20000000800 */
[-C--:B------:R-:W-:Y:S02]  /*1bf80*/  FMUL.FTZ R84, R84, R176.reuse ;  /* 0x000000b054547220 */ /* 0x080fe40000410000 */
[-C--:B------:R-:W-:Y:S01]  /*1bf90*/  FMUL.FTZ R85, R85, R176.reuse ;  /* 0x000000b055557220 */ /* 0x080fe20000410000 */
[----:B------:R-:W-:Y:S01]  /*1bfa0*/  HMMA.16816.F32 R76, R4, R10, R76 ;  /* 0x0000000a044c723c */ /* 0x000fe2000000184c */
[-C--:B------:R-:W-:Y:S01]  /*1bfb0*/  FMUL.FTZ R86, R86, R3.reuse ;  /* 0x0000000356567220 */ /* 0x080fe20000410000 */
[----:B------:R-:W3:Y:S01]  /*1bfc0*/  LDSM.16.MT88.4 R8, [R228+0x14000] ;  /* 0x01400000e408783b */ /* 0x000ee20000004200 */
[----:B------:R-:W-:Y:S01]  /*1bfd0*/  FMUL.FTZ R87, R87, R3 ;  /* 0x0000000357577220 */ /* 0x000fe20000410000 */
        /* <DEDUP_REMOVED lines=27> */
[----:B------:R-:W1:Y:S01]  /*1c190*/  MUFU.EX2 R200, R200 ;  /* 0x000000c800c87308 */ /* 0x000e620000000800 */
[----:B------:R-:W-:Y:S02]  /*1c1a0*/  FMUL.FTZ R105, R105, R176 ;  /* 0x000000b069697220 */ /* 0x000fe40000410000 */
[-C--:B------:R-:W-:Y:S01]  /*1c1b0*/  FMUL.FTZ R106, R106, R3.reuse ;  /* 0x000000036a6a7220 */ /* 0x080fe20000410000 */
[----:B---3--:R-:W-:Y:S01]  /*1c1c0*/  HMMA.16816.F32 R96, R4, R8, R96 ;  /* 0x000000080460723c */ /* 0x008fe20000001860 */
[----:B------:R-:W-:-:S02]  /*1c1d0*/  FMUL.FTZ R107, R107, R3 ;  /* 0x000000036b6b7220 */ /* 0x000fc40000410000 */
        /* <DEDUP_REMOVED lines=8> */
[----:B------:R-:W-:Y:S01]  /*1c260*/  MUFU.EX2 R184, R184 ;  /* 0x000000b800b87308 */ /* 0x000fe20000000800 */
        /* <DEDUP_REMOVED lines=31> */
[-C--:B------:R-:W-:Y:S02]  /*1c460*/  FMUL.FTZ R133, R133, R176.reuse ;  /* 0x000000b085857220 */ /* 0x080fe40000410000 */
[-C--:B------:R-:W-:Y:S02]  /*1c470*/  FMUL.FTZ R134, R134, R3.reuse ;  /* 0x0000000386867220 */ /* 0x080fe40000410000 */
[-C--:B------:R-:W-:Y:S01]  /*1c480*/  FMUL.FTZ R135, R135, R3.reuse ;  /* 0x0000000387877220 */ /* 0x080fe20000410000 */
[----:B------:R-:W-:Y:S01]  /*1c490*/  HMMA.16816.F32 R124, R4, R10, R124 ;  /* 0x0000000a047c723c */ /* 0x000fe2000000187c */
[----:B------:R-:W3:Y:S01]  /*1c4a0*/  LDSM.16.MT88.4 R8, [R225+0x16000] ;  /* 0x01600000e108783b */ /* 0x000ee20000004200 */
[-C--:B------:R-:W-:Y:S02]  /*1c4b0*/  FMUL.FTZ R136, R136, R176.reuse ;  /* 0x000000b088887220 */ /* 0x080fe40000410000 */
[----:B------:R-:W-:Y:S02]  /*1c4c0*/  FMUL.FTZ R137, R137, R176 ;  /* 0x000000b089897220 */ /* 0x000fe40000410000 */
[----:B------:R-:W-:-:S02]  /*1c4d0*/  FMUL.FTZ R138, R138, R3 ;  /* 0x000000038a8a7220 */ /* 0x000fc40000410000 */
[C---:B-1----:R-:W-:Y:S01]  /*1c4e0*/  HMMA.16816.F32 R128, R4.reuse, R12, R128 ;  /* 0x0000000c0480723c */ /* 0x042fe20000001880 */
[-C--:B------:R-:W-:Y:S02]  /*1c4f0*/  FMUL.FTZ R139, R139, R3.reuse ;  /* 0x000000038b8b7220 */ /* 0x080fe40000410000 */
        /* <DEDUP_REMOVED lines=8> */
[-C--:B------:R-:W-:Y:S02]  /*1c580*/  FMUL.FTZ R142, R142, R3.reuse ;  /* 0x000000038e8e7220 */ /* 0x080fe40000410000 */
[----:B------:R-:W-:Y:S01]  /*1c590*/  FMUL.FTZ R143, R143, R3 ;  /* 0x000000038f8f7220 */ /* 0x000fe20000410000 */
[----:B--2---:R-:W-:Y:S01]  /*1c5a0*/  HMMA.16816.F32 R136, R4, R16, R136 ;  /* 0x000000100488723c */ /* 0x004fe20000001888 */
[-C--:B------:R-:W-:Y:S02]  /*1c5b0*/  FMUL.FTZ R144, R144, R176.reuse ;  /* 0x000000b090907220 */ /* 0x080fe40000410000 */
[----:B------:R-:W-:-:S02]  /*1c5c0*/  FMUL.FTZ R145, R145, R176 ;  /* 0x000000b091917220 */ /* 0x000fc40000410000 */
[-C--:B------:R-:W-:Y:S02]  /*1c5d0*/  FMUL.FTZ R146, R146, R3.reuse ;  /* 0x0000000392927220 */ /* 0x080fe40000410000 */
[-C--:B------:R-:W-:Y:S01]  /*1c5e0*/  FMUL.FTZ R147, R147, R3.reuse ;  /* 0x0000000393937220 */ /* 0x080fe20000410000 */
[C---:B------:R-:W-:Y:S01]  /*1c5f0*/  HMMA.16816.F32 R156, R4.reuse, R18, R156 ;  /* 0x00000012049c723c */ /* 0x040fe2000000189c */
[-C--:B------:R-:W-:Y:S01]  /*1c600*/  FMUL.FTZ R152, R152, R176.reuse ;  /* 0x000000b098987220 */ /* 0x080fe20000410000 */
[----:B------:R-:W2:Y:S01]  /*1c610*/  LDSM.16.MT88.4 R16, [R225+0x10800] ;  /* 0x01080000e110783b */ /* 0x000ea20000004200 */
[-C--:B------:R-:W-:Y:S02]  /*1c620*/  FMUL.FTZ R153, R153, R176.reuse ;  /* 0x000000b099997220 */ /* 0x080fe40000410000 */
        /* <DEDUP_REMOVED lines=9> */
[----:B------:R-:W-:Y:S02]  /*1c6c0*/  FFMA.FTZ R172, R249, R176, R172 ;  /* 0x000000b0f9ac7223 */ /* 0x000fe400000100ac */
[----:B------:R-:W-:Y:S02]  /*1c6d0*/  FFMA.FTZ R3, R247, R3, R168 ;  /* 0x00000003f7037223 */ /* 0x000fe400000100a8 */
[----:B------:R-:W-:-:S02]  /*1c6e0*/  FADD.FTZ R171, R171, R172 ;  /* 0x000000acabab7221 */ /* 0x000fc40000010000 */
[C---:B-1----:R-:W-:Y:S01]  /*1c6f0*/  HMMA.16816.F32 R152, R4.reuse, R12, R152 ;  /* 0x0000000c0498723c */ /* 0x042fe20000001898 */
[----:B------:R-:W-:Y:S02]  /*1c700*/  FADD.FTZ R3, R2, R3 ;  /* 0x0000000302037221 */ /* 0x000fe40000010000 */
[----:B------:R-:W-:Y:S02]  /*1c710*/  FADD.FTZ R170, R170, R171 ;  /* 0x000000abaaaa7221 */ /* 0x000fe40000010000 */
[----:B------:R-:W-:Y:S02]  /*1c720*/  FADD.FTZ R2, R0, R3 ;  /* 0x0000000300027221 */ /* 0x000fe40000010000 */
[----:B------:R-:W-:Y:S01]  /*1c730*/  FADD.FTZ R0, R169, R170 ;  /* 0x000000aaa9007221 */ /* 0x000fe20000010000 */
[----:B------:R-:W-:Y:S01]  /*1c740*/  HMMA.16816.F32 R148, R4, R14, R148 ;  /* 0x0000000e0494723c */ /* 0x000fe20000001894 */
[----:B------:R-:W-:Y:S01]  /*1c750*/  LDSM.16.MT88.4 R12, [R226+0x12800] ;  /* 0x01280000e20c783b */ /* 0x000fe20000004200 */
[----:B------:R-:W-:-:S02]  /*1c760*/  FADD.FTZ R175, R175, R2 ;  /* 0x00000002afaf7221 */ /* 0x000fc40000010000 */
[----:B------:R-:W-:-:S03]  /*1c770*/  FADD.FTZ R3, R177, R0 ;  /* 0x00000000b1037221 */ /* 0x000fc60000010000 */
[C---:B----4-:R-:W-:Y:S01]  /*1c780*/  F2FP.PACK_AB R4, R178.reuse, R177 ;  /* 0x000000b1b204723e */ /* 0x050fe200000000ff */
[----:B------:R-:W-:Y:S01]  /*1c790*/  FADD.FTZ R3, R178, R3 ;  /* 0x00000003b2037221 */ /* 0x000fe20000010000 */
[----:B-----5:R-:W-:Y:S01]  /*1c7a0*/  F2FP.PACK_AB R5, R189, R188 ;  /* 0x000000bcbd05723e */ /* 0x020fe200000000ff */
        /* <DEDUP_REMOVED lines=8> */
[----:B------:R-:W-:Y:S02]  /*1c830*/  HMMA.16816.F32 R40, R4, R20, R40 ;  /* 0x000000140428723c */ /* 0x000fe40000001828 */
[----:B------:R-:W-:-:S06]  /*1c840*/  FADD.FTZ R0, R191, R0 ;  /* 0x00000000bf007221 */ /* 0x000fcc0000010000 */
        /* <DEDUP_REMOVED lines=160> */
.L_x_2684:
[----:B------:R-:W-:-:S13]  /*1d250*/  ISETP.GE.AND P0, PT, R242, 0x1, PT ;  /* 0x00000001f200780c */ /* 0x000fda0003f06270 */
[----:B------:R-:W-:Y:S05]  /*1d260*/  @!P0 BRA `(.L_x_2690) ;  /* 0x0000388000008947 */ /* 0x000fea0003800000 */
[----:B------:R-:W-:Y:S01]  /*1d270*/  ULDC UR6, c[0x0][0x1a0] ;  /* 0x0000680000067ab9 */ /* 0x000fe20000000800 */
[----:B------:R-:W-:Y:S01]  /*1d280*/  IMAD.MOV.U32 R0, RZ, RZ, R3 ;  /* 0x000000ffff007224 */ /* 0x000fe200078e0003 */
[----:B------:R-:W-:Y:S01]  /*1d290*/  ULEA UR5, -UR6, URZ, 0x6 ;  /* 0x0000003f06057291 */ /* 0x000fe2000f8e313f */
[----:B------:R-:W-:Y:S01]  /*1d2a0*/  IMAD.MOV.U32 R165, RZ, RZ, R164 ;  /* 0x000000ffffa57224 */ /* 0x000fe200078e00a4 */
[----:B------:R-:W-:Y:S02]  /*1d2b0*/  UMOV UR9, 0x5 ;  /* 0x0000000500097882 */ /* 0x000fe40000000000 */
[----:B------:R-:W-:Y:S02]  /*1d2c0*/  USHF.R.S32.HI UR4, URZ, 0x1f, UR5 ;  /* 0x0000001f3f047899 */ /* 0x000fe40008011405 */
[----:B------:R-:W-:Y:S01]  /*1d2d0*/  MOV R248, UR5 ;  /* 0x0000000500f87c02 */ /* 0x000fe20008000f00 */
[----:B------:R-:W-:Y:S02]  /*1d2e0*/  ULDC UR8, c[0x0][0x1a4] ;  /* 0x0000690000087ab9 */ /* 0x000fe40000000800 */
[----:B------:R-:W-:Y:S01]  /*1d2f0*/  USHF.L.U32 UR10, UR6, 0x5, URZ ;  /* 0x00000005060a7899 */ /* 0x000fe2000800063f */
[----:B------:R-:W-:Y:S01]  /*1d300*/  MOV R246, UR4 ;  /* 0x0000000400f67c02 */ /* 0x000fe20008000f00 */
[----:B------:R-:W-:-:S02]  /*1d310*/  USHF.L.U64.HI UR8, UR6, UR9, UR8 ;  /* 0x0000000906087299 */ /* 0x000fc40008010208 */
[----:B------:R-:W-:Y:S02]  /*1d320*/  ULDC.64 UR12, c[0x0][0x118] ;  /* 0x00004600000c7ab9 */ /* 0x000fe40000000a00 */
[----:B------:R-:W-:Y:S02]  /*1d330*/  ULDC UR4, c[0x0][0x19c] ;  /* 0x0000670000047ab9 */ /* 0x000fe40000000800 */
.L_x_2694:
        /* <DEDUP_REMOVED lines=59> */
[----:B------:R-:W-:Y:S01]  /*1d6f0*/  IMAD.WIDE.U32 R6, R5, c[0x0][0x188], R6 ;  /* 0x0000620005067a25 */ /* 0x000fe200078e0006 */
[----:B------:R-:W-:Y:S05]  /*1d700*/  SHF.R.S32.HI R3, RZ, 0x1f, R5 ;  /* 0x0000001fff037819 */ /* 0x000fea0000011405 */
[----:B------:R-:W-:Y:S04]  /*1d710*/  IMAD R2, R3, c[0x0][0x188], RZ ;  /* 0x0000620003027a24 */ /* 0x000fe800078e02ff */
[----:B------:R-:W-:Y:S04]  /*1d720*/  IMAD R2, R5, c[0x0][0x18c], R2 ;  /* 0x0000630005027a24 */ /* 0x000fe800078e0202 */
[----:B------:R-:W-:Y:S02]  /*1d730*/  IMAD.IADD R2, R7, 0x1, R2 ;  /* 0x0000000107027824 */ /* 0x000fe400078e0202 */
.L_x_2691:
[C---:B------:R-:W-:Y:S04]  /*1d740*/  LEA R244, P0, R6.reuse, R244, 0x1 ;  /* 0x000000f406f47211 */ /* 0x040fe800078008ff */
[----:B------:R-:W-:Y:S02]  /*1d750*/  LEA.HI.X R243, R6, R243, R2, 0x1, P0 ;  /* 0x000000f306f37211 */ /* 0x000fe400000f0c02 */
[----:B------:R-:W-:Y:S03]  /*1d760*/  IADD3 R6, P0, R244, UR10, RZ ;  /* 0x0000000af4067c10 */ /* 0x000fe6000ff1e0ff */
[----:B------:R-:W-:Y:S01]  /*1d770*/  IMAD.MOV.U32 R245, RZ, RZ, R243 ;  /* 0x000000fffff57224 */ /* 0x000fe200078e00f3 */
[----:B------:R-:W-:Y:S02]  /*1d780*/  IADD3.X R7, R243, UR8, RZ, P0, !PT ;  /* 0x00000008f3077c10 */ /* 0x000fe400087fe4ff */
[----:B------:R-:W-:Y:S02]  /*1d790*/  IADD3 R4, P0, R6, UR10, RZ ;  /* 0x0000000a06047c10 */ /* 0x000fe4000ff1e0ff */
[----:B------:R-:W-:Y:S01]  /*1d7a0*/  @!PT LDS RZ, [RZ] ;  /* 0x00000000fffff984 */ /* 0x000fe20000000800 */
[----:B------:R-:W-:Y:S01]  /*1d7b0*/  @!PT LDS RZ, [RZ] ;  /* 0x00000000fffff984 */ /* 0x000fe20000000800 */
[----:B------:R-:W-:Y:S01]  /*1d7c0*/  @!PT LDS RZ, [RZ] ;  /* 0x00000000fffff984 */ /* 0x000fe20000000800 */
[----:B------:R1:W-:Y:S02]  /*1d7d0*/  LDGSTS.E.BYPASS.LTC128B.128 [R237+0x10000], [R244.64] ;  /* 0x10000000f4ed7fae */ /* 0x0003e4000b901d4c */
[----:B------:R-:W-:Y:S02]  /*1d7e0*/  IADD3.X R5, R7, UR8, RZ, P0, !PT ;  /* 0x0000000807057c10 */ /* 0x000fe400087fe4ff */
[----:B------:R1:W-:Y:S01]  /*1d7f0*/  LDGSTS.E.BYPASS.LTC128B.128 [R237+0x12000], [R244.64+0x80] ;  /* 0x12000080f4ed7fae */ /* 0x0003e2000b901d4c */
[----:B------:R-:W-:Y:S03]  /*1d800*/  IADD3 R2, P0, R4, UR10, RZ ;  /* 0x0000000a04027c10 */ /* 0x000fe6000ff1e0ff */
[----:B------:R1:W-:Y:S01]  /*1d810*/  LDGSTS.E.BYPASS.LTC128B.128 [R237+0x14000], [R244.64+0x100] ;  /* 0x14000100f4ed7fae */ /* 0x0003e2000b901d4c */
[----:B------:R-:W-:Y:S02]  /*1d820*/  IADD3.X R3, R5, UR8, RZ, P0, !PT ;  /* 0x0000000805037c10 */ /* 0x000fe400087fe4ff */
[----:B------:R-:W-:Y:S01]  /*1d830*/  ISETP.GE.AND P0, PT, R242, 0x2, PT ;  /* 0x00000002f200780c */ /* 0x000fe20003f06270 */
        /* <DEDUP_REMOVED lines=24> */
[C---:B--2---:R-:W-:Y:S03]  /*1d9c0*/  HMMA.16816.F32 R4, R32.reuse, R8, RZ ;  /* 0x000000082004723c */ /* 0x044fe600000018ff */
[----:B------:R-:W-:Y:S04]  /*1d9d0*/  LDSM.16.M88.4 R192, [R230] ;  /* 0x00000000e6c0783b */ /* 0x000fe80000000200 */
[----:B------:R-:W2:Y:S01]  /*1d9e0*/  LDSM.16.M88.4 R196, [R227+0x8000] ;  /* 0x00800000e3c4783b */ /* 0x000ea20000000200 */
[C---:B------:R-:W-:Y:S03]  /*1d9f0*/  HMMA.16816.F32 R8, R32.reuse, R10, RZ ;  /* 0x0000000a2008723c */ /* 0x040fe600000018ff */
[----:B------:R-:W1:Y:S04]  /*1da00*/  LDSM.16.M88.4 R200, [R227+0x8800] ;  /* 0x00880000e3c8783b */ /* 0x000e680000000200 */
[----:B------:R-:W-:Y:S01]  /*1da10*/  LDSM.16.M88.4 R204, [R227+0x9800] ;  /* 0x00980000e3cc783b */ /* 0x000fe20000000200 */
[C---:B---3--:R-:W-:Y:S08]  /*1da20*/  HMMA.16816.F32 R12, R32.reuse, R16, RZ ;  /* 0x00000010200c723c */ /* 0x048ff000000018ff */
[C---:B------:R-:W-:Y:S08]  /*1da30*/  HMMA.16816.F32 R16, R32.reuse, R18, RZ ;  /* 0x000000122010723c */ /* 0x040ff000000018ff */
[C---:B----4-:R-:W-:Y:S08]  /*1da40*/  HMMA.16816.F32 R20, R32.reuse, R24, RZ ;  /* 0x000000182014723c */ /* 0x050ff000000018ff */
[C---:B------:R-:W-:Y:S08]  /*1da50*/  HMMA.16816.F32 R24, R32.reuse, R26, RZ ;  /* 0x0000001a2018723c */ /* 0x040ff000000018ff */
[C---:B-----5:R-:W-:Y:S08]  /*1da60*/  HMMA.16816.F32 R28, R32.reuse, R168, RZ ;  /* 0x000000a8201c723c */ /* 0x060ff000000018ff */
[----:B------:R-:W-:Y:S01]  /*1da70*/  HMMA.16816.F32 R32, R32, R170, RZ ;  /* 0x000000aa2020723c */ /* 0x000fe200000018ff */
[----:B------:R-:W3:Y:S07]  /*1da80*/  LDSM.16.M88.4 R168, [R227+0x9000] ;  /* 0x00900000e3a8783b */ /* 0x000eee0000000200 */
        /* <DEDUP_REMOVED lines=8> */
[----:B------:R-:W4:Y:S07]  /*1db10*/  LDSM.16.M88.4 R184, [R220+0x800] ;  /* 0x00080000dcb8783b */ /* 0x000f2e0000000200 */
        /* <DEDUP_REMOVED lines=16> */
[----:B------:R-:W2:Y:S03]  /*1dc20*/  LDSM.16.M88.4 R204, [R233+0xb800] ;  /* 0x00b80000e9cc783b */ /* 0x000ea60000000200 */
[C---:B-1----:R-:W-:Y:S08]  /*1dc30*/  HMMA.16816.F32 R4, R176.reuse, R180, R4 ;  /* 0x000000b4b004723c */ /* 0x042ff00000001804 */
[C---:B------:R-:W-:Y:S01]  /*1dc40*/  HMMA.16816.F32 R8, R176.reuse, R182, R8 ;  /* 0x000000b6b008723c */ /* 0x040fe20000001808 */
[----:B------:R-:W-:Y:S07]  /*1dc50*/  LDSM.16.M88.4 R180, [R219] ;  /* 0x00000000dbb4783b */ /* 0x000fee0000000200 */
[C---:B----4-:R-:W-:Y:S08]  /*1dc60*/  HMMA.16816.F32 R12, R176.reuse, R184, R12 ;  /* 0x000000b8b00c723c */ /* 0x050ff0000000180c */
[C---:B------:R-:W-:Y:S01]  /*1dc70*/  HMMA.16816.F32 R16, R176.reuse, R186, R16 ;  /* 0x000000bab010723c */ /* 0x040fe20000001810 */
[----:B------:R-:W-:Y:S07]  /*1dc80*/  LDSM.16.M88.4 R184, [R218] ;  /* 0x00000000dab8783b */ /* 0x000fee0000000200 */
[C---:B-----5:R-:W-:Y:S08]  /*1dc90*/  HMMA.16816.F32 R20, R176.reuse, R172, R20 ;  /* 0x000000acb014723c */ /* 0x060ff00000001814 */
[C---:B------:R-:W-:Y:S01]  /*1dca0*/  HMMA.16816.F32 R24, R176.reuse, R174, R24 ;  /* 0x000000aeb018723c */ /* 0x040fe20000001818 */
[----:B------:R-:W1:Y:S07]  /*1dcb0*/  LDSM.16.M88.4 R172, [R232+0x2000] ;  /* 0x00200000e8ac783b */ /* 0x000e6e0000000200 */
[C---:B------:R-:W-:Y:S08]  /*1dcc0*/  HMMA.16816.F32 R28, R176.reuse, R188, R28 ;  /* 0x000000bcb01c723c */ /* 0x040ff0000000181c */
[----:B------:R-:W-:Y:S01]  /*1dcd0*/  HMMA.16816.F32 R32, R176, R190, R32 ;  /* 0x000000beb020723c */ /* 0x000fe20000001820 */
[----:B------:R-:W4:Y:S04]  /*1dce0*/  LDSM.16.M88.4 R176, [R217] ;  /* 0x00000000d9b0783b */ /* 0x000f280000000200 */
[----:B------:R-:W5:Y:S03]  /*1dcf0*/  LDSM.16.M88.4 R188, [R216] ;  /* 0x00000000d8bc783b */ /* 0x000f660000000200 */
        /* <DEDUP_REMOVED lines=22> */
[C---:B-----5:R-:W-:Y:S08]  /*1de60*/  HMMA.16816.F32 R28, R172.reuse, R188, R28 ;  /* 0x000000bcac1c723c */ /* 0x060ff0000000181c */
        /* <DEDUP_REMOVED lines=19> */
[C---:B------:R-:W-:Y:S08]  /*1dfa0*/  HMMA.16816.F32 R12, R176.reuse, R184, R12 ;  /* 0x000000b8b00c723c */ /* 0x040ff0000000180c */
[C---:B------:R-:W-:Y:S01]  /*1dfb0*/  HMMA.16816.F32 R16, R176.reuse, R186, R16 ;  /* 0x000000bab010723c */ /* 0x040fe20000001810 */
[----:B------:R-:W-:Y:S07]  /*1dfc0*/  LDSM.16.M88.4 R184, [R214] ;  /* 0x00000000d6b8783b */ /* 0x000fee0000000200 */
[C---:B----4-:R-:W-:Y:S08]  /*1dfd0*/  HMMA.16816.F32 R20, R176.reuse, R172, R20 ;  /* 0x000000acb014723c */ /* 0x050ff00000001814 */
[C---:B------:R-:W-:Y:S01]  /*1dfe0*/  HMMA.16816.F32 R24, R176.reuse, R174, R24 ;  /* 0x000000aeb018723c */ /* 0x040fe20000001818 */
[----:B------:R-:W1:Y:S07]  /*1dff0*/  LDSM.16.M88.4 R172, [R232+0x4000] ;  /* 0x00400000e8ac783b */ /* 0x000e6e0000000200 */
[C---:B-----5:R-:W-:Y:S08]  /*1e000*/  HMMA.16816.F32 R28, R176.reuse, R188, R28 ;  /* 0x000000bcb01c723c */ /* 0x060ff0000000181c */
        /* <DEDUP_REMOVED lines=91> */
[C---:B-1----:R-:W-:Y:S08]  /*1e5c0*/  HMMA.16816.F32 R4, R176.reuse, R180, R4 ;  /* 0x000000b4b004723c */ /* 0x042ff00000001804 */
[C---:B------:R-:W-:Y:S08]  /*1e5d0*/  HMMA.16816.F32 R8, R176.reuse, R182, R8 ;  /* 0x000000b6b008723c */ /* 0x040ff00000001808 */
[C---:B------:R-:W-:Y:S08]  /*1e5e0*/  HMMA.16816.F32 R12, R176.reuse, R184, R12 ;  /* 0x000000b8b00c723c */ /* 0x040ff0000000180c */
[C---:B------:R-:W-:Y:S08]  /*1e5f0*/  HMMA.16816.F32 R16, R176.reuse, R186, R16 ;  /* 0x000000bab010723c */ /* 0x040ff00000001810 */
[C---:B----4-:R-:W-:Y:S08]  /*1e600*/  HMMA.16816.F32 R20, R176.reuse, R172, R20 ;  /* 0x000000acb014723c */ /* 0x050ff00000001814 */
[C---:B------:R-:W-:Y:S08]  /*1e610*/  HMMA.16816.F32 R24, R176.reuse, R174, R24 ;  /* 0x000000aeb018723c */ /* 0x040ff00000001818 */
[C---:B-----5:R-:W-:Y:S08]  /*1e620*/  HMMA.16816.F32 R28, R176.reuse, R188, R28 ;  /* 0x000000bcb01c723c */ /* 0x060ff0000000181c */
[----:B------:R-:W-:Y:S01]  /*1e630*/  HMMA.16816.F32 R32, R176, R190, R32 ;  /* 0x000000beb020723c */ /* 0x000fe20000001820 */
[----:B------:R-:W-:-:S07]  /*1e640*/  @!P0 BRA `(.L_x_2692) ;  /* 0x0000060000008947 */ /* 0x000fce0003800000 */
[----:B------:R-:W-:Y:S02]  /*1e650*/  ULDC UR7, c[0x0][0x198] ;  /* 0x0000660000077ab9 */ /* 0x000fe40000000800 */
[----:B------:R-:W-:Y:S04]  /*1e660*/  ULEA UR6, -UR7, URZ, 0x6 ;  /* 0x0000003f07067291 */ /* 0x000fe8000f8e313f */
[----:B------:R-:W-:Y:S02]  /*1e670*/  USHF.R.S32.HI UR5, URZ, 0x1f, UR6 ;  /* 0x0000001f3f057899 */ /* 0x000fe40008011406 */
[----:B------:R-:W-:Y:S04]  /*1e680*/  MOV R168, UR6 ;  /* 0x0000000600a87c02 */ /* 0x000fe80008000f00 */
[----:B------:R-:W-:Y:S01]  /*1e690*/  MOV R2, UR5 ;  /* 0x0000000500027c02 */ /* 0x000fe20008000f00 */
[----:B------:R-:W-:-:S05]  /*1e6a0*/  @!P3 BRA `(.L_x_2693) ;  /* 0x000003c00000b947 */ /* 0x000fca0003800000 */
        /* <DEDUP_REMOVED lines=60> */
.L_x_2693:
[C---:B------:R-:W-:Y:S01]  /*1ea70*/  LEA R240, P0, R168.reuse, R240, 0x1 ;  /* 0x000000f0a8f07211 */ /* 0x040fe200078008ff */
[----:B------:R-:W-:Y:S02]  /*1ea80*/  USHF.L.U32 UR5, UR7, 0x5, URZ ;  /* 0x0000000507057899 */ /* 0x000fe4000800063f */
[----:B------:R-:W-:Y:S01]  /*1ea90*/  USHF.L.U64.HI UR7, UR7, UR9, UR4 ;  /* 0x0000000907077299 */ /* 0x000fe20008010204 */
[----:B------:R-:W-:Y:S03]  /*1eaa0*/  LEA.HI.X R241, R168, R241, R2, 0x1, P0 ;  /* 0x000000f1a8f17211 */ /* 0x000fe600000f0c02 */
        /* <DEDUP_REMOVED lines=10> */
[----:B------:R-:W-:Y:S01]  /*1eb50*/  IADD3 R2, P0, R166, UR5, RZ ;  /* 0x00000005a6027c10 */ /* 0x000fe2000ff1e0ff */
[----:B------:R1:W-:Y:S03]  /*1eb60*/  LDGSTS.E.BYPASS.LTC128B.128 [R237+0xe000], [R240.64+0x180] ;  /* 0x0e000180f0ed7fae */ /* 0x0003e6000b901d4c */
[----:B------:R-:W-:Y:S01]  /*1eb70*/  IADD3.X R3, R167, UR7, RZ, P0, !PT ;  /* 0x00000007a7037c10 */ /* 0x000fe200087fe4ff */
        /* <DEDUP_REMOVED lines=13> */
.L_x_2692:
        /* <DEDUP_REMOVED lines=490> */
.L_x_2690:
        /* <DEDUP_REMOVED lines=314> */
[----:B------:R-:W2:Y:S01]  /*21e90*/  S2R R3, SR_CTAID.Y ;  /* 0x0000000000037919 */ /* 0x000ea20000002600 */
[----:B------:R-:W-:-:S03]  /*21ea0*/  ISETP.NE.AND P0, PT, R236, -0x1, PT ;  /* 0xffffffffec00780c */ /* 0x000fc60003f05270 */
[----:B------:R-:W3:Y:S01]  /*21eb0*/  S2R R74, SR_CTAID.Z ;  /* 0x00000000004a7919 */ /* 0x000ee20000002700 */
[----:B--2---:R-:W-:-:S05]  /*21ec0*/  IMAD R73, R3, c[0x0][0x214], RZ ;  /* 0x0000850003497a24 */ /* 0x004fca00078e02ff */
[----:B------:R-:W-:-:S05]  /*21ed0*/  SEL R73, R73, R236, !P0 ;  /* 0x000000ec49497207 */ /* 0x000fca0004000000 */
[----:B---3--:R-:W-:Y:S01]  /*21ee0*/  IMAD R73, R74, c[0x0][0x234], R73 ;  /* 0x00008d004a497a24 */ /* 0x008fe200078e0249 */
[----:B------:R-:W-:Y:S05]  /*21ef0*/  BRA `(.L_x_2696) ;  /* 0x0000004000007947 */ /* 0x000fea0003800000 */
.L_x_2695:
[----:B------:R-:W2:Y:S04]  /*21f00*/  S2R R74, SR_CTAID.Z ;  /* 0x00000000004a7919 */ /* 0x000ea80000002700 */
[----:B------:R-:W2:Y:S02]  /*21f10*/  S2R R3, SR_CTAID.Y ;  /* 0x0000000000037919 */ /* 0x000ea40000002600 */
[----:B--2---:R-:W-:-:S04]  /*21f20*/  IMAD R73, R3, c[0x0][0x1c0], R74 ;  /* 0x0000700003497a24 */ /* 0x004fc800078e024a */
[----:B------:R-:W-:Y:S02]  /*21f30*/  IMAD R73, R73, c[0x0][0x214], RZ ;  /* 0x0000850049497a24 */ /* 0x000fe400078e02ff */
.L_x_2696:
[----:B------:R-:W-:Y:S01]  /*21f40*/  BAR.SYNC.DEFER_BLOCKING 0x0 ;  /* 0x0000000000007b1d */ /* 0x000fe20000010000 */
[----:B------:R-:W-:Y:S01]  /*21f50*/  LOP3.LUT R5, R5, 0xffffffe0, RZ, 0xc0, !PT ;  /* 0xffffffe005057812 */ /* 0x000fe200078ec0ff */
[C---:B------:R-:W-:Y:S01]  /*21f60*/  IMAD.WIDE.U32 R80, R236.reuse, c[0x0][0x1e8], RZ ;  /* 0x00007a00ec507a25 */ /* 0x040fe200078e00ff */
[----:B------:R-:W-:Y:S02]  /*21f70*/  SHF.R.S32.HI R77, RZ, 0x1f, R6 ;  /* 0x0000001fff4d7819 */ /* 0x000fe40000011406 */
[----:B------:R-:W-:Y:S01]  /*21f80*/  ISETP.NE.AND P0, PT, R236, -0x1, PT ;  /* 0xffffffffec00780c */ /* 0x000fe20003f05270 */
[----:B------:R-:W2:Y:S01]  /*21f90*/  S2R R0, SR_TID.X ;  /* 0x0000000000007919 */ /* 0x000ea20000002100 */
[----:B------:R-:W-:Y:S01]  /*21fa0*/  IMAD.IADD R5, R4, 0x1, -R5 ;  /* 0x0000000104057824 */ /* 0x000fe200078e0a05 */
[----:B------:R-:W-:Y:S01]  /*21fb0*/  LEA.HI R77, R77, R6, RZ, 0x2 ;  /* 0x000000064d4d7211 */ /* 0x000fe200078f10ff */
[----:B------:R-:W-:Y:S01]  /*21fc0*/  IMAD.WIDE.U32 R82, R3, c[0x0][0x1e0], RZ ;  /* 0x0000780003527a25 */ /* 0x000fe200078e00ff */
[----:B------:R-:W-:Y:S01]  /*21fd0*/  ULDC.64 UR4, c[0x0][0x118] ;  /* 0x0000460000047ab9 */ /* 0x000fe20000000a00 */
[----:B------:R-:W-:Y:S01]  /*21fe0*/  BSSY B0, `(.L_x_2697) ;  /* 0x0000030000007945 */ /* 0x000fe20003800000 */
[----:B------:R-:W-:Y:S01]  /*21ff0*/  LOP3.LUT P1, RZ, R5, 0x3, RZ, 0xc0, !PT ;  /* 0x0000000305ff7812 */ /* 0x000fe2000782c0ff */
[----:B------:R-:W-:Y:S01]  /*22000*/  IMAD R236, R236, c[0x0][0x1ec], R81 ;  /* 0x00007b00ecec7a24 */ /* 0x000fe200078e0251 */
[----:B------:R-:W-:-:S05]  /*22010*/  LOP3.LUT R77, R77, 0xffffffc, RZ, 0xc0, !PT ;  /* 0x0ffffffc4d4d7812 */ /* 0x000fca00078ec0ff */
[----:B------:R-:W-:Y:S01]  /*22020*/  IMAD.IADD R77, R6, 0x1, -R77 ;  /* 0x00000001064d7824 */ /* 0x000fe200078e0a4d */
[----:B------:R3:W4:Y:S04]  /*22030*/  LDS.128 R64, [R237] ;  /* 0x00000000ed407984 */ /* 0x0007280000000c00 */
[----:B------:R3:W1:Y:S01]  /*22040*/  LDS.128 R60, [R237+0x800] ;  /* 0x00080000ed3c7984 */ /* 0x0006620000000c00 */
[----:B--2---:R-:W-:-:S03]  /*22050*/  SHF.R.S32.HI R75, RZ, 0x1f, R0 ;  /* 0x0000001fff4b7819 */ /* 0x004fc60000011400 */
[----:B------:R3:W2:Y:S01]  /*22060*/  LDS.128 R56, [R237+0x1000] ;  /* 0x00100000ed387984 */ /* 0x0006a20000000c00 */
[----:B------:R-:W-:-:S03]  /*22070*/  LEA.HI R75, R75, R0, RZ, 0x5 ;  /* 0x000000004b4b7211 */ /* 0x000fc600078f28ff */
[----:B------:R3:W1:Y:S01]  /*22080*/  LDS.128 R52, [R237+0x1800] ;  /* 0x00180000ed347984 */ /* 0x0006620000000c00 */
[----:B------:R-:W-:-:S03]  /*22090*/  LOP3.LUT R75, R75, 0xffffffe0, RZ, 0xc0, !PT ;  /* 0xffffffe04b4b7812 */ /* 0x000fc600078ec0ff */
[----:B------:R3:W1:Y:S02]  /*220a0*/  LDS.128 R48, [R237+0x2000] ;  /* 0x00200000ed307984 */ /* 0x0006640000000c00 */
[----:B------:R-:W-:Y:S02]  /*220b0*/  IMAD.IADD R76, R0, 0x1, -R75 ;  /* 0x00000001004c7824 */ /* 0x000fe400078e0a4b */
[----:B------:R3:W1:Y:S01]  /*220c0*/  LDS.128 R44, [R237+0x2800] ;  /* 0x00280000ed2c7984 */ /* 0x0006620000000c00 */
[----:B------:R-:W-:-:S03]  /*220d0*/  SHF.R.S32.HI R75, RZ, 0x1f, R3 ;  /* 0x0000001fff4b7819 */ /* 0x000fc60000011403 */
[----:B------:R3:W1:Y:S01]  /*220e0*/  LDS.128 R40, [R237+0x3000] ;  /* 0x00300000ed287984 */ /* 0x0006620000000c00 */
[----:B------:R-:W-:Y:S01]  /*220f0*/  SHF.R.S32.HI R5, RZ, 0x1f, R76 ;  /* 0x0000001fff057819 */ /* 0x000fe2000001144c */
[----:B------:R-:W-:Y:S02]  /*22100*/  IMAD R78, R75, c[0x0][0x1e0], RZ ;  /* 0x000078004b4e7a24 */ /* 0x000fe400078e02ff */
[----:B------:R3:W1:Y:S01]  /*22110*/  LDS.128 R36, [R237+0x3800] ;  /* 0x00380000ed247984 */ /* 0x0006620000000c00 */
[----:B------:R-:W-:Y:S01]  /*22120*/  LEA.HI R5, R5, R76, RZ, 0x2 ;  /* 0x0000004c05057211 */ /* 0x000fe200078f10ff */
[----:B------:R-:W-:Y:S01]  /*22130*/  IMAD R78, R3, c[0x0][0x1e4], R78 ;  /* 0x00007900034e7a24 */ /* 0x000fe200078e024e */
[----:B------:R-:W-:Y:S01]  /*22140*/  SEL R3, R82, R80, !P0 ;  /* 0x0000005052037207 */ /* 0x000fe20004000000 */
[----:B------:R3:W1:Y:S01]  /*22150*/  LDS.128 R32, [R237+0x4000] ;  /* 0x00400000ed207984 */ /* 0x0006620000000c00 */
[----:B------:R-:W-:Y:S01]  /*22160*/  SHF.R.S32.HI R6, RZ, 0x2, R5 ;  /* 0x00000002ff067819 */ /* 0x000fe20000011405 */
[----:B------:R-:W-:-:S02]  /*22170*/  @!P0 IMAD.IADD R236, R83, 0x1, R78 ;  /* 0x0000000153ec8824 */ /* 0x000fc400078e024e */
        /* <DEDUP_REMOVED lines=9> */
[----:B--2-4-:R-:W2:Y:S01]  /*22210*/  S2R R6, SR_CTAID.X ;  /* 0x0000000000067919 */ /* 0x014ea20000002500 */
[----:B------:R-:W-:Y:S01]  /*22220*/  IADD3 R75, R5, 0x8, RZ ;  /* 0x00000008054b7810 */ /* 0x000fe20007ffe0ff */
[----:B--2---:R-:W-:-:S02]  /*22230*/  IMAD R78, R6, 0x40, R73 ;  /* 0x00000040064e7824 */ /* 0x004fc400078e0249 */
[----:B------:R-:W-:-:S03]  /*22240*/  IMAD R6, R6, -0x40, R235 ;  /* 0xffffffc006067824 */ /* 0x000fc600078e02eb */
[----:B------:R-:W-:Y:S02]  /*22250*/  SHF.R.S32.HI R76, RZ, 0x1f, R78 ;  /* 0x0000001fff4c7819 */ /* 0x000fe4000001144e */
[C---:B------:R-:W-:Y:S02]  /*22260*/  IADD3 R73, P0, R5.reuse, R78, RZ ;  /* 0x0000004e05497210 */ /* 0x040fe40007f1e0ff */
[-C--:B------:R-:W-:Y:S02]  /*22270*/  ISETP.GE.AND P2, PT, R5, R6.reuse, PT ;  /* 0x000000060500720c */ /* 0x080fe40003f46270 */
[----:B------:R-:W-:Y:S02]  /*22280*/  ISETP.GE.AND P1, PT, R75, R6, PT ;  /* 0x000000064b00720c */ /* 0x000fe40003f26270 */
[----:B------:R-:W-:Y:S02]  /*22290*/  LEA.HI.X.SX32 R76, R5, R76, 0x1, P0 ;  /* 0x0000004c054c7211 */ /* 0x000fe400000f0eff */
[----:B------:R-:W-:-:S04]  /*222a0*/  LEA R78, P0, R73, c[0x0][0x200], 0x2 ;  /* 0x00008000494e7a11 */ /* 0x000fc800078010ff */
[----:B------:R-:W-:-:S05]  /*222b0*/  LEA.HI.X R79, R73, c[0x0][0x204], R76, 0x2, P0 ;  /* 0x00008100494f7a11 */ /* 0x000fca00000f144c */
[----:B------:R2:W-:Y:S04]  /*222c0*/  @!P2 STG.E [R78.64], R2 ;  /* 0x000000024e00a986 */ /* 0x0005e8000c101904 */
[----:B------:R2:W-:Y:S02]  /*222d0*/  @!P1 STG.E [R78.64+0x20], R72 ;  /* 0x000020484e009986 */ /* 0x0005e4000c101904 */
.L_x_2698:
[----:B--2-4-:R-:W-:Y:S05]  /*222e0*/  BSYNC B0 ;  /* 0x0000000000007941 */ /* 0x014fea0003800000 */
.L_x_2697:
[----:B------:R-:W2:Y:S01]  /*222f0*/  S2R R2, SR_CTAID.X ;  /* 0x0000000000027919 */ /* 0x000ea20000002500 */
[----:B------:R-:W-:Y:S01]  /*22300*/  LEA.HI R5, R7, R4, RZ, 0x3 ;  /* 0x0000000407057211 */ /* 0x000fe200078f18ff */
[----:B------:R-:W-:Y:S03]  /*22310*/  BSSY B0, `(.L_x_2699) ;  /* 0x0000023000007945 */ /* 0x000fe60003800000 */
[----:B------:R-:W-:-:S05]  /*22320*/  LOP3.LUT R5, R5, 0xfffffff8, RZ, 0xc0, !PT ;  /* 0xfffffff805057812 */ /* 0x000fca00078ec0ff */
[----:B------:R-:W-:-:S04]  /*22330*/  IMAD.IADD R4, R4, 0x1, -R5 ;  /* 0x0000000104047824 */ /* 0x000fc800078e0a05 */
[----:B------:R-:W-:-:S05]  /*22340*/  IMAD.SHL.U32 R4, R4, 0x8, RZ ;  /* 0x0000000804047824 */ /* 0x000fca00078e00ff */
[----:B------:R-:W-:Y:S01]  /*22350*/  SHF.R.S32.HI R5, RZ, 0x1f, R4 ;  /* 0x0000001fff057819 */ /* 0x000fe20000011404 */
[----:B--2---:R-:W-:-:S04]  /*22360*/  IMAD.SHL.U32 R2, R2, 0x40, RZ ;  /* 0x0000004002027824 */ /* 0x004fc800078e00ff */
[C---:B------:R-:W-:Y:S01]  /*22370*/  IMAD.WIDE.U32 R72, R2.reuse, c[0x0][0x1e8], R4 ;  /* 0x00007a0002487a25 */ /* 0x040fe200078e0004 */
[----:B------:R-:W-:Y:S02]  /*22380*/  SHF.R.S32.HI R7, RZ, 0x1f, R2 ;  /* 0x0000001fff077819 */ /* 0x000fe40000011402 */
[----:B------:R-:W-:Y:S02]  /*22390*/  SHF.R.S32.HI R5, RZ, 0x1f, R0 ;  /* 0x0000001fff057819 */ /* 0x000fe40000011400 */
[----:B------:R-:W-:Y:S01]  /*223a0*/  IADD3 R6, P0, R3, R72, RZ ;  /* 0x0000004803067210 */ /* 0x000fe20007f1e0ff */
[----:B------:R-:W-:Y:S01]  /*223b0*/  IMAD R7, R7, c[0x0][0x1e8], RZ ;  /* 0x00007a0007077a24 */ /* 0x000fe200078e02ff */
[----:B------:R-:W-:Y:S02]  /*223c0*/  LEA.HI R5, R5, R0, RZ, 0x3 ;  /* 0x0000000005057211 */ /* 0x000fe400078f18ff */
[----:B------:R-:W-:Y:S01]  /*223d0*/  SHF.R.S32.HI R4, RZ, 0x1f, R74 ;  /* 0x0000001fff047819 */ /* 0x000fe2000001144a */
[----:B------:R-:W-:Y:S01]  /*223e0*/  IMAD R7, R2, c[0x0][0x1ec], R7 ;  /* 0x00007b0002077a24 */ /* 0x000fe200078e0207 */
[----:B------:R-:W-:Y:S01]  /*223f0*/  SHF.R.S32.HI R5, RZ, 0x3, R5 ;  /* 0x00000003ff057819 */ /* 0x000fe20000011405 */
[----:B------:R-:W-:-:S02]  /*22400*/  IMAD.IADD R2, R235, 0x1, -R2 ;  /* 0x00000001eb027824 */ /* 0x000fc400078e0a02 */
[----:B------:R-:W-:Y:S01]  /*22410*/  IMAD R3, R4, c[0x0][0x1f0], RZ ;  /* 0x00007c0004037a24 */ /* 0x000fe200078e02ff */
[----:B------:R-:W-:Y:S02]  /*22420*/  IADD3.X R7, R236, R7, R73, P0, !PT ;  /* 0x00000007ec077210 */ /* 0x000fe400007fe449 */
[----:B------:R-:W-:Y:S01]  /*22430*/  ISETP.GE.AND P0, PT, R5, R2, PT ;  /* 0x000000020500720c */ /* 0x000fe20003f06270 */
[C---:B------:R-:W-:Y:S01]  /*22440*/  IMAD R3, R74.reuse, c[0x0][0x1f4], R3 ;  /* 0x00007d004a037a24 */ /* 0x040fe200078e0203 */
[----:B------:R-:W-:Y:S01]  /*22450*/  SHF.R.S32.HI R0, RZ, 0x1f, R5 ;  /* 0x0000001fff007819 */ /* 0x000fe20000011405 */
        /* <DEDUP_REMOVED lines=11> */
[----:B------:R2:W-:Y:S04]  /*22510*/  STG.E.128 [R76.64+0x80], R48 ;  /* 0x000080304c007986 */ /* 0x0005e8000c101d04 */
[----:B------:R2:W-:Y:S04]  /*22520*/  STG.E.128 [R76.64+0x100], R32 ;  /* 0x000100204c007986 */ /* 0x0005e8000c101d04 */
[----:B-1----:R2:W-:Y:S02]  /*22530*/  STG.E.128 [R76.64+0x180], R16 ;  /* 0x000180104c007986 */ /* 0x0025e4000c101d04 */
.L_x_2700:
[----:B------:R-:W-:Y:S05]  /*22540*/  BSYNC B0 ;  /* 0x0000000000007941 */ /* 0x000fea0003800000 */
.L_x_2699:
[----:B------:R-:W-:Y:S01]  /*22550*/  IADD3 R3, R5, 0x10, RZ ;  /* 0x0000001005037810 */ /* 0x000fe20007ffe0ff */
[----:B------:R-:W-:Y:S03]  /*22560*/  BSSY B0, `(.L_x_2701) ;  /* 0x0000011000007945 */ /* 0x000fe60003800000 */
[----:B------:R-:W-:-:S13]  /*22570*/  ISETP.GE.AND P0, PT, R3, R2, PT ;  /* 0x000000020300720c */ /* 0x000fda0003f06270 */
[----:B------:R-:W-:Y:S05]  /*22580*/  @P0 BRA `(.L_x_2702) ;  /* 0x000000e000000947 */ /* 0x000fea0003800000 */
[----:B------:R-:W-:Y:S01]  /*22590*/  IADD3 R4, P0, R5, 0x10, RZ ;  /* 0x0000001005047810 */ /* 0x000fe20007f1e0ff */
[----:B-12---:R-:W-:Y:S01]  /*225a0*/  IMAD.MOV.U32 R16, RZ, RZ, R74 ;  /* 0x000000ffff107224 */ /* 0x006fe200078e004a */
        /* <DEDUP_REMOVED lines=8> */
[----:B------:R1:W-:Y:S04]  /*22630*/  STG.E.128 [R18.64], R60 ;  /* 0x0000003c12007986 */ /* 0x0003e8000c101d04 */
[----:B------:R1:W-:Y:S04]  /*22640*/  STG.E.128 [R18.64+0x80], R44 ;  /* 0x0000802c12007986 */ /* 0x0003e8000c101d04 */
[----:B------:R1:W-:Y:S04]  /*22650*/  STG.E.128 [R18.64+0x100], R28 ;  /* 0x0001001c12007986 */ /* 0x0003e8000c101d04 */
[----:B------:R1:W-:Y:S02]  /*22660*/  STG.E.128 [R18.64+0x180], R12 ;  /* 0x0001800c12007986 */ /* 0x0003e4000c101d04 */
.L_x_2702:
[----:B------:R-:W-:Y:S05]  /*22670*/  BSYNC B0 ;  /* 0x0000000000007941 */ /* 0x000fea0003800000 */
.L_x_2701:
        /* <DEDUP_REMOVED lines=18> */
.L_x_2704:
[----:B------:R-:W-:Y:S05]  /*227a0*/  BSYNC B0 ;  /* 0x0000000000007941 */ /* 0x000fea0003800000 */
.L_x_2703:
        /* <DEDUP_REMOVED lines=13> */
[----:B------:R-:W-:Y:S04]  /*22880*/  STG.E.128 [R4.64], R52 ;  /* 0x0000003404007986 */ /* 0x000fe8000c101d04 */
[----:B------:R-:W-:Y:S04]  /*22890*/  STG.E.128 [R4.64+0x80], R36 ;  /* 0x0000802404007986 */ /* 0x000fe8000c101d04 */
[----:B-1----:R-:W-:Y:S04]  /*228a0*/  STG.E.128 [R4.64+0x100], R20 ;  /* 0x0001001404007986 */ /* 0x002fe8000c101d04 */
[----:B------:R-:W-:Y:S01]  /*228b0*/  STG.E.128 [R4.64+0x180], R68 ;  /* 0x0001804404007986 */ /* 0x000fe2000c101d04 */
[----:B------:R-:W-:Y:S05]  /*228c0*/  EXIT ;  /* 0x000000000000794d */ /* 0x000fea0003800000 */
.L_x_2705:
        /* <DEDUP_REMOVED lines=11> */
.L_x_4841:


//--------------------- .text._ZN5flash24flash_fwd_splitkv_kernelI23Flash_fwd_kernel_traitsILi256ELi64ELi64ELi4ELb0ELb0EN7cutlass6half_tE19Flash_kernel_traitsILi256ELi64ELi64ELi4ES3_EELb1ELb0ELb0ELb0ELb1ELb1ELb0ELb1EEEvNS_16Flash_fwd_paramsE --------------------------
	.section	.text._ZN5flash24flash_fwd_splitkv_kernelI23Flash_fwd_kernel_traitsILi256ELi64ELi64ELi4ELb0ELb0EN7cutlass6half_tE19Flash_kernel_traitsILi256ELi64ELi64ELi4ES3_EELb1ELb0ELb0ELb0ELb1ELb1ELb0ELb1EEEvNS_16Flash_fwd_paramsE,"ax",@progbits
	.sectioninfo	@"SHI_REGISTERS=255"
	.align	128
        .global         _ZN5flash24flash_fwd_splitkv_kernelI23Flash_fwd_kernel_traitsILi256ELi64ELi64ELi4ELb0ELb0EN7cutlass6half_tE19Flash_kernel_traitsILi256ELi64ELi64ELi4ES3_EELb1ELb0ELb0ELb0ELb1ELb1ELb0ELb1EEEvNS_16Flash_fwd_paramsE
        .type           _ZN5flash24flash_fwd_splitkv_kernelI23Flash_fwd_kernel_traitsILi256ELi64ELi64ELi4ELb0ELb0EN7cutlass6half_tE19Flash_kernel_traitsILi256ELi64ELi64ELi4ES3_EELb1ELb0ELb0ELb0ELb1ELb1ELb0ELb1EEEvNS_16Flash_fwd_paramsE,@function
        .size           _ZN5flash24flash_fwd_splitkv_kernelI23Flash_fwd_kernel_traitsILi256ELi64ELi64ELi4ELb0ELb0EN7cutlass6half_tE19Flash_kernel_traitsILi256ELi64ELi64ELi4ES3_EELb1ELb0ELb0ELb0ELb1ELb1ELb0ELb1EEEvNS_16Flash_fwd_paramsE,(.L_x_4842 - _ZN5flash24flash_fwd_splitkv_kernelI23Flash_fwd_kernel_traitsILi256ELi64ELi64ELi4ELb0ELb0EN7cutlass6half_tE19Flash_kernel_traitsILi256ELi64ELi64ELi4ES3_EELb1ELb0ELb0ELb0ELb1ELb1ELb0ELb1EEEvNS_16Flash_fwd_paramsE)
        .other          _ZN5flash24flash_fwd_splitkv_kernelI23Flash_fwd_kernel_traitsILi256ELi64ELi64ELi4ELb0ELb0EN7cutlass6half_tE19Flash_kernel_traitsILi256ELi64ELi64ELi4ES3_EELb1ELb0ELb0ELb0ELb1ELb1ELb0ELb1EEEvNS_16Flash_fwd_paramsE,@"STO_CUDA_ENTRY STV_DEFAULT"
_ZN5flash24flash_fwd_splitkv_kernelI23Flash_fwd_kernel_traitsILi256ELi64ELi64ELi4ELb0ELb0EN7cutlass6half_tE19Flash_kernel_traitsILi256ELi64ELi64ELi4ES3_EELb1ELb0ELb0ELb0ELb1ELb1ELb0ELb1EEEvNS_16Flash_fwd_paramsE:
.text._ZN5flash24flash_fwd_splitkv_kernelI23Flash_fwd_kernel_traitsILi256ELi64ELi64ELi4ELb0ELb0EN7cutlass6half_tE19Flash_kernel_traitsILi256ELi64ELi64ELi4ES3_EELb1ELb0ELb0ELb0ELb1ELb1ELb0ELb1EEEvNS_16Flash_fwd_paramsE:
[----:B------:R-:W-:Y:S02]  /*0000*/  MOV R1, c[0x0][0x28] ;  /* 0x00000a0000017a02 */ /* 0x000fe40000000f00 */
[----:B------:R-:W1:Y:S01]  /*0010*/  LDC.U8 R2, c[0x0][0x312] ;  /* 0x0000c480ff027b82 */ /* 0x000e620000000000 */
[----:B------:R-:W2:Y:S01]  /*0020*/  S2R R0, SR_CTAID.Y ;  /* 0x0000000000007919 */ /* 0x000ea20000002600 */
        /* <DEDUP_REMOVED lines=8> */
[----:B------:R-:W-:-:S02]  /*00b0*/  ISETP.EQ.U32.AND P0, PT, RZ, c[0x0][0x248], PT ;  /* 0x00009200ff007a0c */ /* 0x000fc40003f02070 */
[----:B------:R-:W-:Y:S02]  /*00c0*/  IADD3 R1, R1, -0x8, RZ ;  /* 0xfffffff801017810 */ /* 0x000fe40007ffe0ff */
[----:B-1----:R-:W-:Y:S01]  /*00d0*/  ISETP.NE.AND P2, PT, R2, RZ, PT ;  /* 0x000000ff0200720c */ /* 0x002fe20003f45270 */
[----:B--2---:R-:W-:-:S03]  /*00e0*/  IMAD.WIDE R2, R0, R82, c[0x0][0x240] ;  /* 0x0000900000027625 */ /* 0x004fc600078e0252 */
[----:B------:R-:W-:Y:S01]  /*00f0*/  ISETP.EQ.OR.EX P0, PT, RZ, c[0x0][0x24c], !P2, P0 ;  /* 0x00009300ff007a0c */ /* 0x000fe20005702700 */
[----:B------:R-:W-:Y:S01]  /*0100*/  IMAD.WIDE R140, R0, R82, c[0x0][0x250] ;  /* 0x00009400008c7625 */ /* 0x000fe200078e0252 */
[----:B------:R1:W2:Y:S04]  /*0110*/  @P1 LDG.E R240, [R2.64] ;  /* 0x0000000602f01981 */ /* 0x0002a8000c1e1900 */
[----:B------:R1:W2:Y:S01]  /*0120*/  @P1 LDG.E R239, [R2.64+0x4] ;  /* 0x0000040602ef1981 */ /* 0x0002a2000c1e1900 */
[----:B------:R-:W-:-:S03]  /*0130*/  IMAD.MOV.U32 R11, RZ, RZ, -0x1 ;  /* 0xffffffffff0b7424 */ /* 0x000fc600078e00ff */
[----:B------:R3:W5:Y:S04]  /*0140*/  @P5 LDG.E R8, [R140.64] ;  /* 0x000000068c085981 */ /* 0x000768000c1e1900 */
[----:B------:R-:W4:Y:S04]  /*0150*/  S2R R14, SR_CTAID.X ;  /* 0x00000000000e7919 */ /* 0x000f280000002500 */
[----:B------:R-:W2:Y:S04]  /*0160*/  S2R R138, SR_CTAID.Z ;  /* 0x00000000008a7919 */ /* 0x000ea80000002700 */
[----:B------:R-:W2:Y:S01]  /*0170*/  S2R R52, SR_TID.X ;  /* 0x0000000000347919 */ /* 0x000ea20000002100 */
[----:B-1----:R-:W-:-:S05]  /*0180*/  IMAD.WIDE R2, R0, R82, c[0x0][0x248] ;  /* 0x0000920000027625 */ /* 0x002fca00078e0252 */
[----:B------:R3:W5:Y:S01]  /*0190*/  @!P0 LDG.E R11, [R2.64] ;  /* 0x00000006020b8981 */ /* 0x000762000c1e1900 */
[----:B------:R-:W-:-:S04]  /*01a0*/  ISETP.NE.U32.AND P0, PT, RZ, c[0x0][0x248], PT ;  /* 0x00009200ff007a0c */ /* 0x000fc80003f05070 */
[----:B------:R-:W-:Y:S01]  /*01b0*/  ISETP.NE.AND.EX P0, PT, RZ, c[0x0][0x24c], PT, P0 ;  /* 0x00009300ff007a0c */ /* 0x000fe20003f05300 */
[----:B------:R-:W-:-:S04]  /*01c0*/  IMAD.MOV.U32 R10, RZ, RZ, R0 ;  /* 0x000000ffff0a7224 */ /* 0x000fc800078e0000 */
[--C-:B------:R-:W-:Y:S01]  /*01d0*/  IMAD.MOV.U32 R7, RZ, RZ, R10.reuse ;  /* 0x000000ffff077224 */ /* 0x100fe200078e000a */
[----:B------:R-:W-:Y:S01]  /*01e0*/  SHF.R.S32.HI R5, RZ, 0x1f, R10 ;  /* 0x0000001fff057819 */ /* 0x000fe2000001140a */
[----:B--2---:R-:W-:Y:S02]  /*01f0*/  @P1 IMAD.IADD R239, R239, 0x1, -R240 ;  /* 0x00000001efef1824 */ /* 0x004fe400078e0af0 */
[----:B------:R-:W-:-:S04]  /*0200*/  @!P1 IMAD.MOV.U32 R239, RZ, RZ, c[0x0][0x214] ;  /* 0x00008500ffef9624 */ /* 0x000fc800078e00ff */
[----:B------:R-:W-:Y:S05]  /*0210*/  @!P0 BRA `(.L_x_2706) ;  /* 0x0000004000008947 */ /* 0x000fea0003800000 */
[----:B---34-:R-:W2:Y:S02]  /*0220*/  @P2 LDG.E R63, [R2.64+0x4] ;  /* 0x00000406023f2981 */ /* 0x018ea4000c1e1900 */
[----:B--2--5:R-:W-:-:S06]  /*0230*/  @P2 IADD3 R63, R63, -R11, RZ ;  /* 0x8000000b3f3f2210 */ /* 0x024fcc0007ffe0ff */
[----:B------:R1:W5:Y:S01]  /*0240*/  @!P2 LDG.E R63, [R2.64] ;  /* 0x00000006023fa981 */ /* 0x000362000c1e1900 */
[----:B------:R-:W-:Y:S05]  /*0250*/  BRA `(.L_x_2707) ;  /* 0x0000001000007947 */ /* 0x000fea0003800000 */
.L_x_2706:
[----:B---34-:R-:W-:Y:S02]  /*0260*/  MOV R63, c[0x0][0x218] ;  /* 0x00008600003f7a02 */ /* 0x018fe40000000f00 */
.L_x_2707:
[----:B------:R-:W-:-:S04]  /*0270*/  ISETP.NE.U32.AND P2, PT, RZ, c[0x0][0x258], PT ;  /* 0x00009600ff007a0c */ /* 0x000fc80003f45070 */
[----:B------:R-:W-:-:S13]  /*0280*/  ISETP.NE.AND.EX P2, PT, RZ, c[0x0][0x25c], PT, P2 ;  /* 0x00009700ff007a0c */ /* 0x000fda0003f45320 */
[----:B-1----:R-:W-:-:S05]  /*0290*/  @P2 IMAD.WIDE R2, R0, R82, c[0x0][0x258] ;  /* 0x0000960000022625 */ /* 0x002fca00078e0252 */
        /* <DEDUP_REMOVED lines=31> */
[-C--:B------:R-:W-:Y:S02]  /*0490*/  LEA.HI R2, R2, R52.reuse, RZ, 0x3 ;  /* 0x0000003402027211 */ /* 0x080fe400078f18ff */
[----:B------:R-:W-:Y:S02]  /*04a0*/  SHF.R.S32.HI R0, RZ, 0x1f, R54 ;  /* 0x0000001fff007819 */ /* 0x000fe40000011436 */
[----:B------:R-:W-:Y:S02]  /*04b0*/  LOP3.LUT R4, R2, 0x1ffffff8, RZ, 0xc0, !PT ;  /* 0x1ffffff802047812 */ /* 0x000fe400078ec0ff */
[----:B------:R-:W-:Y:S01]  /*04c0*/  IADD3 R239, -R54, R239, RZ ;  /* 0x000000ef36ef7210 */ /* 0x000fe20007ffe1ff */
[----:B------:R-:W-:Y:S01]  /*04d0*/  IMAD R0, R0, c[0x0][0x1e8], RZ ;  /* 0x00007a0000007a24 */ /* 0x000fe200078e02ff */
[----:B------:R-:W-:-:S02]  /*04e0*/  IADD3 R4, -R4, R52, RZ ;  /* 0x0000003404047210 */ /* 0x000fc40007ffe1ff */
[----:B------:R-:W-:Y:S01]  /*04f0*/  SHF.R.S32.HI R2, RZ, 0x3, R2 ;  /* 0x00000003ff027819 */ /* 0x000fe20000011402 */
[----:B------:R-:W-:Y:S01]  /*0500*/  @!P0 IMAD R3, R5, c[0x0][0x1e0], RZ ;  /* 0x0000780005038a24 */ /* 0x000fe200078e02ff */
[----:B------:R-:W-:Y:S01]  /*0510*/  SHF.L.U32 R4, R4, 0x3, RZ ;  /* 0x0000000304047819 */ /* 0x000fe200000006ff */
[----:B------:R-:W-:-:S03]  /*0520*/  @!P0 IMAD.WIDE.U32 R8, R10, c[0x0][0x1e0], RZ ;  /* 0x000078000a088a25 */ /* 0x000fc600078e00ff */
[----:B------:R-:W-:Y:S01]  /*0530*/  SHF.R.S32.HI R5, RZ, 0x1f, R4 ;  /* 0x0000001fff057819 */ /* 0x000fe20000011404 */
[----:B------:R-:W-:Y:S01]  /*0540*/  @P0 IMAD.WIDE.U32 R6, R240, c[0x0][0x1e8], RZ ;  /* 0x00007a00f0060a25 */ /* 0x000fe200078e00ff */
[----:B------:R-:W-:-:S03]  /*0550*/  @!P0 MOV R6, R8 ;  /* 0x0000000800068202 */ /* 0x000fc60000000f00 */
        /* <DEDUP_REMOVED lines=14> */
[----:B------:R-:W-:-:S04]  /*0640*/  IMAD.WIDE.U32 R138, R138, c[0x0][0x1f0], R6 ;  /* 0x00007c008a8a7a25 */ /* 0x000fc800078e0006 */
[----:B------:R-:W-:-:S04]  /*0650*/  IMAD.IADD R11, R139, 0x1, R3 ;  /* 0x000000018b0b7824 */ /* 0x000fc800078e0203 */
        /* <DEDUP_REMOVED lines=12> */
.L_x_2710:
[----:B------:R-:W-:Y:S05]  /*0720*/  BSYNC B0 ;  /* 0x0000000000007941 */ /* 0x000fea0003800000 */
.L_x_2709:
        /* <DEDUP_REMOVED lines=18> */
.L_x_2712:
[----:B------:R-:W-:Y:S05]  /*0850*/  BSYNC B0 ;  /* 0x0000000000007941 */ /* 0x000fea0003800000 */
.L_x_2711:
        /* <DEDUP_REMOVED lines=18> */
.L_x_2714:
[----:B------:R-:W-:Y:S05]  /*0980*/  BSYNC B0 ;  /* 0x0000000000007941 */ /* 0x000fea0003800000 */
.L_x_2713:
        /* <DEDUP_REMOVED lines=18> */
.L_x_2716:
[----:B------:R-:W-:Y:S05]  /*0ab0*/  BSYNC B0 ;  /* 0x0000000000007941 */ /* 0x000fea0003800000 */
.L_x_2715:
        /* <DEDUP_REMOVED lines=19> */
.L_x_2708:
[----:B------:R-:W-:Y:S02]  /*0bf0*/  ISETP.NE.U32.AND P0, PT, RZ, c[0x0][0x2b8], PT ;  /* 0x0000ae00ff007a0c */ /* 0x000fe40003f05070 */
[----:B------:R-:W-:Y:S02]  /*0c00*/  ISETP.NE.U32.AND P1, PT, RZ, c[0x0][0x2c0], PT ;  /* 0x0000b000ff007a0c */ /* 0x000fe40003f25070 */
[----:B------:R-:W-:Y:S02]  /*0c10*/  ISETP.NE.AND.EX P0, PT, RZ, c[0x0][0x2bc], PT, P0 ;  /* 0x0000af00ff007a0c */ /* 0x000fe40003f05300 */
[----:B------:R-:W-:-:S11]  /*0c20*/  ISETP.NE.AND.EX P1, PT, RZ, c[0x0][0x2c4], PT, P1 ;  /* 0x0000b100ff007a0c */ /* 0x000fd60003f25310 */
[----:B------:R-:W-:-:S04]  /*0c30*/  @P0 IMAD.WIDE R2, R0, R82, c[0x0][0x2b8] ;  /* 0x0000ae0000020625 */ /* 0x000fc800078e0252 */
[----:B------:R-:W-:Y:S01]  /*0c40*/  @P1 IMAD R0, R5, c[0x0][0x2c8], RZ ;  /* 0x0000b20005001a24 */ /* 0x000fe200078e02ff */
[----:B------:R1:W5:Y:S01]  /*0c50*/  @P0 LDG.E R10, [R2.64] ;  /* 0x00000006020a0981 */ /* 0x000362000c1e1900 */
[----:B------:R-:W-:Y:S01]  /*0c60*/  CS2R R242, SRZ ;  /* 0x0000000000f27805 */ /* 0x000fe2000001ff00 */
[----:B------:R-:W-:Y:S01]  /*0c70*/  PLOP3.LUT P3, PT, PT, PT, PT, 0x8, 0x0 ;  /* 0x000000000000781c */ /* 0x000fe20003f6e170 */
        /* <DEDUP_REMOVED lines=9> */
[----:B------:R-:W-:Y:S02]  /*0d10*/  IABS R3, c[0x0][0x2d0] ;  /* 0x0000b40000037a13 */ /* 0x000fe40000000000 */
[----:B------:R-:W-:Y:S02]  /*0d20*/  LEA R99, R166, 0xffffffc0, 0x6 ;  /* 0xffffffc0a6637811 */ /* 0x000fe400078e30ff */
[----:B------:R-:W1:Y:S02]  /*0d30*/  I2F.RP R8, R3 ;  /* 0x0000000300087306 */ /* 0x000e640000209400 */
[----:B------:R-:W-:-:S06]  /*0d40*/  IABS R2, R99 ;  /* 0x0000006300027213 */ /* 0x000fcc0000000000 */
[----:B-1----:R-:W1:Y:S02]  /*0d50*/  MUFU.RCP R8, R8 ;  /* 0x0000000800087308 */ /* 0x002e640000001000 */
[----:B-1----:R-:W-:-:S06]  /*0d60*/  IADD3 R8, R8, 0xffffffe, RZ ;  /* 0x0ffffffe08087810 */ /* 0x002fcc0007ffe0ff */
[----:B------:R-:W1:Y:S02]  /*0d70*/  F2I.FTZ.U32.TRUNC.NTZ R9, R8 ;  /* 0x0000000800097305 */ /* 0x000e64000021f000 */
[----:B-1----:R-:W-:Y:S02]  /*0d80*/  IMAD.MOV R4, RZ, RZ, -R9 ;  /* 0x000000ffff047224 */ /* 0x002fe400078e0a09 */
[----:B------:R-:W-:Y:S02]  /*0d90*/  IMAD.MOV.U32 R8, RZ, RZ, RZ ;  /* 0x000000ffff087224 */ /* 0x000fe400078e00ff */
[----:B------:R-:W-:-:S04]  /*0da0*/  IMAD R4, R4, R3, RZ ;  /* 0x0000000304047224 */ /* 0x000fc800078e02ff */
[----:B------:R-:W-:-:S06]  /*0db0*/  IMAD.HI.U32 R4, R9, R4, R8 ;  /* 0x0000000409047227 */ /* 0x000fcc00078e0008 */
        /* <DEDUP_REMOVED lines=8> */
[----:B------:R-:W-:-:S04]  /*0e40*/  LOP3.LUT R0, R99, c[0x0][0x2d0], RZ, 0x3c, !PT ;  /* 0x0000b40063007a12 */ /* 0x000fc800078e3cff */
[----:B------:R-:W-:-:S07]  /*0e50*/  ISETP.GE.AND P0, PT, R0, RZ, PT ;  /* 0x000000ff0000720c */ /* 0x000fce0003f06270 */
[----:B------:R-:W-:-:S06]  /*0e60*/  @P2 IADD3 R4, R4, 0x1, RZ ;  /* 0x0000000104042810 */ /* 0x000fcc0007ffe0ff */
[----:B------:R-:W-:Y:S01]  /*0e70*/  @!P0 IMAD.MOV R4, RZ, RZ, -R4 ;  /* 0x000000ffff048224 */ /* 0x000fe200078e0a04 */
[----:B------:R-:W-:-:S05]  /*0e80*/  @!P1 LOP3.LUT R4, RZ, c[0x0][0x2d0], RZ, 0x33, !PT ;  /* 0x0000b400ff049a12 */ /* 0x000fca00078e33ff */
[----:B------:R-:W-:-:S05]  /*0e90*/  IMAD.WIDE R2, R4, 0x4, R242 ;  /* 0x0000000404027825 */ /* 0x000fca00078e02f2 */
[----:B------:R1:W2:Y:S01]  /*0ea0*/  LDG.E R0, [R2.64] ;  /* 0x0000000602007981 */ /* 0x0002a2000c1e1900 */
[----:B------:R-:W-:Y:S01]  /*0eb0*/  IMAD.MOV R4, RZ, RZ, -R4 ;  /* 0x000000ffff047224 */ /* 0x000fe200078e0a04 */
[----:B-1----:R-:W-:-:S04]  /*0ec0*/  IABS R2, c[0x0][0x1c8] ;  /* 0x0000720000027a13 */ /* 0x002fc80000000000 */
        /* <DEDUP_REMOVED lines=8> */
[----:B------:R-:W-:Y:S01]  /*0f50*/  IMAD.HI.U32 R6, R9, R6, R8 ;  /* 0x0000000609067227 */ /* 0x000fe200078e0008 */
[----:B------:R-:W-:-:S03]  /*0f60*/  MOV R8, R3 ;  /* 0x0000000300087202 */ /* 0x000fc60000000f00 */
[----:B------:R-:W-:Y:S02]  /*0f70*/  IMAD R9, R4, c[0x0][0x2d0], R99 ;  /* 0x0000b40004097a24 */ /* 0x000fe400078e0263 */
        /* <DEDUP_REMOVED lines=8> */
[----:B------:R-:W-:Y:S02]  /*1000*/  SHF.R.S32.HI R6, RZ, 0x1f, R9 ;  /* 0x0000001fff067819 */ /* 0x000fe40000011409 */
[----:B------:R-:W-:-:S03]  /*1010*/  ISETP.GE.AND P0, PT, R2, RZ, PT ;  /* 0x000000ff0200720c */ /* 0x000fc60003f06270 */
[----:B------:R-:W-:-:S04]  /*1020*/  IMAD R4, R6, c[0x0][0x198], RZ ;  /* 0x0000660006047a24 */ /* 0x000fc800078e02ff */
[----:B------:R-:W-:Y:S01]  /*1030*/  @P1 IADD3 R3, R3, 0x1, RZ ;  /* 0x0000000103031810 */ /* 0x000fe20007ffe0ff */
[----:B------:R-:W-:Y:S01]  /*1040*/  IMAD R4, R9, c[0x0][0x19c], R4 ;  /* 0x0000670009047a24 */ /* 0x000fe200078e0204 */
[----:B------:R-:W-:-:S04]  /*1050*/  ISETP.NE.AND P1, PT, RZ, c[0x0][0x1c8], PT ;  /* 0x00007200ff007a0c */ /* 0x000fc80003f25270 */
[----:B------:R-:W-:-:S09]  /*1060*/  @!P0 IADD3 R3, -R3, RZ, RZ ;  /* 0x000000ff03038210 */ /* 0x000fd20007ffe1ff */
[----:B------:R-:W-:Y:S02]  /*1070*/  @!P1 LOP3.LUT R3, RZ, c[0x0][0x1c8], RZ, 0x33, !PT ;  /* 0x00007200ff039a12 */ /* 0x000fe400078e33ff */
[----:B--2---:R-:W-:Y:S01]  /*1080*/  SHF.R.S32.HI R11, RZ, 0x1f, R0 ;  /* 0x0000001fff0b7819 */ /* 0x004fe20000011400 */
[----:B------:R-:W-:-:S04]  /*1090*/  IMAD.WIDE.U32 R12, R0, c[0x0][0x180], RZ ;  /* 0x00006000000c7a25 */ /* 0x000fc800078e00ff */
[C---:B------:R-:W-:Y:S02]  /*10a0*/  IMAD R2, R11.reuse, c[0x0][0x180], RZ ;  /* 0x000060000b027a24 */ /* 0x040fe400078e02ff */
[----:B------:R-:W-:Y:S02]  /*10b0*/  IMAD R11, R11, c[0x0][0x188], RZ ;  /* 0x000062000b0b7a24 */ /* 0x000fe400078e02ff */
[C---:B------:R-:W-:Y:S02]  /*10c0*/  IMAD R2, R0.reuse, c[0x0][0x184], R2 ;  /* 0x0000610000027a24 */ /* 0x040fe400078e0202 */
[C---:B------:R-:W-:Y:S02]  /*10d0*/  IMAD R11, R0.reuse, c[0x0][0x18c], R11 ;  /* 0x00006300000b7a24 */ /* 0x040fe400078e020b */
[----:B------:R-:W-:Y:S01]  /*10e0*/  IMAD.IADD R13, R13, 0x1, R2 ;  /* 0x000000010d0d7824 */ /* 0x000fe200078e0202 */
[----:B------:R-:W-:Y:S01]  /*10f0*/  SHF.R.S32.HI R2, RZ, 0x1f, R3 ;  /* 0x0000001fff027819 */ /* 0x000fe20000011403 */
[----:B------:R-:W-:-:S04]  /*1100*/  IMAD.WIDE.U32 R16, R0, c[0x0][0x188], RZ ;  /* 0x0000620000107a25 */ /* 0x000fc800078e00ff */
[----:B------:R-:W-:Y:S01]  /*1110*/  IMAD.WIDE.U32 R12, R9, c[0x0][0x198], R12 ;  /* 0x00006600090c7a25 */ /* 0x000fe200078e000c */
[----:B------:R-:W-:-:S03]  /*1120*/  IADD3 R11, R17, R11, RZ ;  /* 0x0000000b110b7210 */ /* 0x000fc60007ffe0ff */
[----:B------:R-:W-:Y:S01]  /*1130*/  IMAD.MOV.U32 R0, RZ, RZ, R16 ;  /* 0x000000ffff007224 */ /* 0x000fe200078e0010 */
[----:B------:R-:W-:Y:S01]  /*1140*/  IADD3 R13, R13, R4, RZ ;  /* 0x000000040d0d7210 */ /* 0x000fe20007ffe0ff */
[----:B------:R-:W-:-:S04]  /*1150*/  IMAD R4, R2, c[0x0][0x1b0], RZ ;  /* 0x00006c0002047a24 */ /* 0x000fc800078e02ff */
[----:B------:R-:W-:-:S04]  /*1160*/  IMAD.WIDE.U32 R12, R3, c[0x0][0x1b0], R12 ;  /* 0x00006c00030c7a25 */ /* 0x000fc800078e000c */
[----:B------:R-:W-:Y:S01]  /*1170*/  IMAD R4, R3, c[0x0][0x1b4], R4 ;  /* 0x00006d0003047a24 */ /* 0x000fe200078e0204 */
[----:B------:R-:W-:-:S03]  /*1180*/  MOV R134, R12 ;  /* 0x0000000c00867202 */ /* 0x000fc60000000f00 */
[----:B------:R-:W-:Y:S01]  /*1190*/  IMAD.IADD R4, R13, 0x1, R4 ;  /* 0x000000010d047824 */ /* 0x000fe200078e0204 */
[----:B------:R-:W-:Y:S05]  /*11a0*/  BRA `(.L_x_2718) ;  /* 0x0000049000007947 */ /* 0x000fea0003800000 */
.L_x_2717:
        /* <DEDUP_REMOVED lines=18> */
.L_x_2719:
[----:B------:R-:W-:Y:S02]  /*12d0*/  IABS R6, c[0x0][0x1c8] ;  /* 0x0000720000067a13 */ /* 0x000fe40000000000 */
[----:B------:R-:W-:Y:S02]  /*12e0*/  LEA R99, R166, 0xffffffc0, 0x6 ;  /* 0xffffffc0a6637811 */ /* 0x000fe400078e30ff */
[----:B------:R-:W1:Y:S01]  /*12f0*/  I2F.RP R12, R6 ;  /* 0x00000006000c7306 */ /* 0x000e620000209400 */
[----:B------:R-:W-:-:S05]  /*1300*/  @P4 IADD3 R11, R8, R11, RZ ;  /* 0x0000000b080b4210 */ /* 0x000fca0007ffe0ff */
[----:B------:R-:W-:-:S04]  /*1310*/  @P4 IMAD.WIDE.U32 R16, R11, c[0x0][0x1a0], RZ ;  /* 0x000068000b104a25 */ /* 0x000fc800078e00ff */
[----:B------:R-:W-:Y:S01]  /*1320*/  @P4 IMAD R11, R11, c[0x0][0x1a4], R17 ;  /* 0x000069000b0b4a24 */ /* 0x000fe200078e0211 */
        /* <DEDUP_REMOVED lines=14> */
[----:B------:R-:W-:Y:S02]  /*1410*/  IMAD R0, R6, R0, R9 ;  /* 0x0000000006007224 */ /* 0x000fe400078e0209 */
[----:B------:R-:W-:-:S03]  /*1420*/  IMAD.MOV.U32 R9, RZ, RZ, R99 ;  /* 0x000000ffff097224 */ /* 0x000fc600078e0063 */
[----:B------:R-:W-:-:S13]  /*1430*/  ISETP.GT.U32.AND P0, PT, R6, R0, PT ;  /* 0x000000000600720c */ /* 0x000fda0003f04070 */
        /* <DEDUP_REMOVED lines=12> */
[----:B------:R-:W-:Y:S01]  /*1500*/  IMAD.IADD R13, R13, 0x1, R0 ;  /* 0x000000010d0d7824 */ /* 0x000fe200078e0200 */
[----:B------:R-:W-:Y:S02]  /*1510*/  @P4 MOV R0, R16 ;  /* 0x0000001000004202 */ /* 0x000fe40000000f00 */
[----:B------:R-:W-:Y:S01]  /*1520*/  SHF.R.S32.HI R2, RZ, 0x1f, R3 ;  /* 0x0000001fff027819 */ /* 0x000fe20000011403 */
        /* <DEDUP_REMOVED lines=17> */
.L_x_2718:
[----:B-----5:R1:W5:Y:S01]  /*1640*/  @P5 LDG.E R10, [R140.64] ;  /* 0x000000068c0a5981 */ /* 0x020362000c1e1900 */
[----:B------:R-:W-:Y:S01]  /*1650*/  ISETP.NE.AND P0, PT, R240, -0x1, PT ;  /* 0xfffffffff000780c */ /* 0x000fe20003f05270 */
[----:B------:R-:W-:Y:S01]  /*1660*/  IMAD.MOV.U32 R12, RZ, RZ, 0x2 ;  /* 0x00000002ff0c7424 */ /* 0x000fe200078e00ff */
[----:B------:R-:W-:Y:S01]  /*1670*/  SHF.R.S32.HI R53, RZ, 0x1f, R52 ;  /* 0x0000001fff357819 */ /* 0x000fe20000011434 */
[----:B------:R-:W-:Y:S01]  /*1680*/  IMAD.MOV.U32 R129, RZ, RZ, c[0x0][0x230] ;  /* 0x00008c00ff817624 */ /* 0x000fe200078e00ff */
[----:B------:R-:W-:Y:S01]  /*1690*/  MOV R21, c[0x0][0x230] ;  /* 0x00008c0000157a02 */ /* 0x000fe20000000f00 */
[----:B------:R-:W-:Y:S01]  /*16a0*/  IMAD.MOV.U32 R20, RZ, RZ, RZ ;  /* 0x000000ffff147224 */ /* 0x000fe200078e00ff */
[CC--:B------:R-:W-:Y:S01]  /*16b0*/  LEA.HI R55, R53.reuse, R52.reuse, RZ, 0x3 ;  /* 0x0000003435377211 */ /* 0x0c0fe200078f18ff */
[----:B------:R-:W-:Y:S01]  /*16c0*/  IMAD.MOV.U32 R69, RZ, RZ, 0x20 ;  /* 0x00000020ff457424 */ /* 0x000fe200078e00ff */
[----:B------:R-:W-:Y:S01]  /*16d0*/  LEA.HI R131, R53, R52, RZ, 0x4 ;  /* 0x0000003435837211 */ /* 0x000fe200078f20ff */
[----:B------:R-:W-:Y:S01]  /*16e0*/  IMAD.HI.U32 R129, R12, R129, R20 ;  /* 0x000000810c817227 */ /* 0x000fe200078e0014 */
[----:B------:R-:W-:-:S02]  /*16f0*/  SHF.R.S32.HI R136, RZ, 0x3, R55 ;  /* 0x00000003ff887819 */ /* 0x000fc40000011437 */
[----:B------:R-:W-:Y:S01]  /*1700*/  LOP3.LUT R55, R55, 0xfffffff8, RZ, 0xc0, !PT ;  /* 0xfffffff837377812 */ /* 0x000fe200078ec0ff */
[----:B------:R-:W-:Y:S01]  /*1710*/  @P0 IMAD.WIDE.U32 R16, R240, c[0x0][0x190], RZ ;  /* 0x00006400f0100a25 */ /* 0x000fe200078e00ff */
[----:B------:R-:W-:Y:S02]  /*1720*/  LOP3.LUT R130, R131, 0xfffffff0, RZ, 0xc0, !PT ;  /* 0xfffffff083827812 */ /* 0x000fe400078ec0ff */
[----:B------:R-:W-:Y:S01]  /*1730*/  SHF.R.S32.HI R62, RZ, 0x1f, R63 ;  /* 0x0000001fff3e7819 */ /* 0x000fe2000001143f */
[----:B------:R-:W-:Y:S01]  /*1740*/  IMAD.SHL.U32 R132, R136, 0x40, RZ ;  /* 0x0000004088847824 */ /* 0x000fe200078e00ff */
[----:B------:R-:W-:Y:S01]  /*1750*/  @P0 MOV R12, R16 ;  /* 0x00000010000c0202 */ /* 0x000fe20000000f00 */
[----:B------:R-:W-:Y:S01]  /*1760*/  IMAD.IADD R55, R52, 0x1, -R55 ;  /* 0x0000000134377824 */ /* 0x000fe200078e0a37 */
[----:B------:R-:W-:Y:S01]  /*1770*/  LEA.HI R62, R62, R63, RZ, 0x6 ;  /* 0x0000003f3e3e7211 */ /* 0x000fe200078f30ff */
[----:B------:R-:W-:Y:S01]  /*1780*/  @!P0 IMAD R13, R5, c[0x0][0x178], RZ ;  /* 0x00005e00050d8a24 */ /* 0x000fe200078e02ff */
[----:B------:R-:W-:Y:S01]  /*1790*/  LOP3.LUT R132, R132, 0x1c0, RZ, 0xc0, !PT ;  /* 0x000001c084847812 */ /* 0x000fe200078ec0ff */
[----:B------:R-:W-:Y:S01]  /*17a0*/  IMAD.SHL.U32 R16, R55, 0x8, RZ ;  /* 0x0000000837107824 */ /* 0x000fe200078e00ff */
[----:B------:R-:W-:Y:S01]  /*17b0*/  SHF.R.S32.HI R137, RZ, 0x1f, R136 ;  /* 0x0000001fff897819 */ /* 0x000fe20000011488 */
[----:B------:R-:W-:Y:S01]  /*17c0*/  @P0 IMAD R8, R240, c[0x0][0x194], R17 ;  /* 0x00006500f0080a24 */ /* 0x000fe200078e0211 */
[----:B------:R-:W-:Y:S01]  /*17d0*/  SHF.R.S32.HI R62, RZ, 0x6, R62 ;  /* 0x00000006ff3e7819 */ /* 0x000fe2000001143e */
[----:B------:R-:W-:Y:S01]  /*17e0*/  IMAD.IADD R130, R52, 0x1, -R130 ;  /* 0x0000000134827824 */ /* 0x000fe200078e0a82 */
[----:B------:R-:W-:Y:S01]  /*17f0*/  LOP3.LUT R17, R132, 0x38, R16, 0xf8, !PT ;  /* 0x0000003884117812 */ /* 0x000fe200078ef810 */
[----:B------:R-:W-:Y:S01]  /*1800*/  @!P0 IMAD.WIDE.U32 R18, R7, c[0x0][0x178], RZ ;  /* 0x00005e0007128a25 */ /* 0x000fe200078e00ff */
[----:B------:R-:W-:-:S02]  /*1810*/  SHF.R.U32.HI R132, RZ, 0x3, R132 ;  /* 0x00000003ff847819 */ /* 0x000fc40000011684 */
[----:B------:R-:W-:Y:S01]  /*1820*/  SHF.R.S32.HI R58, RZ, 0x1f, R130 ;  /* 0x0000001fff3a7819 */ /* 0x000fe20000011482 */
[----:B------:R-:W-:Y:S01]  /*1830*/  @!P0 IMAD R13, R7, c[0x0][0x17c], R13 ;  /* 0x00005f00070d8a24 */ /* 0x000fe200078e020d */
[----:B------:R-:W-:Y:S01]  /*1840*/  @!P0 MOV R12, R18 ;  /* 0x00000012000c8202 */ /* 0x000fe20000000f00 */
[----:B------:R-:W-:Y:S01]  /*1850*/  IMAD.WIDE R14, R14, 0x40, R136 ;  /* 0x000000400e0e7825 */ /* 0x000fe200078e0288 */
[----:B------:R-:W-:Y:S02]  /*1860*/  LOP3.LUT R132, R17, R132, RZ, 0x3c, !PT ;  /* 0x0000008411847212 */ /* 0x000fe400078e3cff */
[----:B------:R-:W-:Y:S01]  /*1870*/  SHF.R.S32.HI R17, RZ, 0x1f, R16 ;  /* 0x0000001fff117819 */ /* 0x000fe20000011410 */
[----:B------:R-:W-:Y:S01]  /*1880*/  @!P0 IMAD.IADD R8, R19, 0x1, R13 ;  /* 0x0000000113088824 */ /* 0x000fe200078e020d */
[----:B------:R-:W-:Y:S01]  /*1890*/  IADD3 R18, P0, R16, R0, RZ ;  /* 0x0000000010127210 */ /* 0x000fe20007f1e0ff */
[----:B------:R-:W-:Y:S01]  /*18a0*/  IMAD R0, R15, c[0x0][0x190], RZ ;  /* 0x000064000f007a24 */ /* 0x000fe200078e02ff */
[----:B------:R-:W-:Y:S01]  /*18b0*/  LEA.HI R58, R58, R130, RZ, 0x3 ;  /* 0x000000823a3a7211 */ /* 0x000fe200078f18ff */
[----:B------:R-:W-:Y:S01]  /*18c0*/  IMAD.SHL.U32 R125, R55, 0x4, RZ ;  /* 0x00000004377d7824 */ /* 0x000fe200078e00ff */
[----:B------:R-:W-:Y:S01]  /*18d0*/  LEA.HI R13, R53, R52, RZ, 0x6 ;  /* 0x00000034350d7211 */ /* 0x000fe200078f30ff */
[----:B------:R-:W-:Y:S01]  /*18e0*/  IMAD.X R19, R17, 0x1, R11, P0 ;  /* 0x0000000111137824 */ /* 0x000fe200000e060b */
[----:B------:R-:W-:Y:S01]  /*18f0*/  IADD3 R168, P0, R136, R9, RZ ;  /* 0x0000000988a87210 */ /* 0x000fe20007f1e0ff */
[----:B------:R-:W-:Y:S01]  /*1900*/  IMAD R0, R14, c[0x0][0x194], R0 ;  /* 0x000065000e007a24 */ /* 0x000fe200078e0200 */
[----:B------:R-:W-:Y:S01]  /*1910*/  LOP3.LUT R11, R58, 0xfffffff8, RZ, 0xc0, !PT ;  /* 0xfffffff83a0b7812 */ /* 0x000fe200078ec0ff */
[----:B------:R-:W-:Y:S01]  /*1920*/  IMAD.SHL.U32 R13, R13, 0x8, RZ ;  /* 0x000000080d0d7824 */ /* 0x000fe200078e00ff */
[----:B------:R-:W-:Y:S01]  /*1930*/  IADD3 R12, P1, R16, R12, RZ ;  /* 0x0000000c100c7210 */ /* 0x000fe20007f3e0ff */
[----:B------:R-:W-:Y:S01]  /*1940*/  IMAD.WIDE.U32 R18, R3, c[0x0][0x1b8], R18 ;  /* 0x00006e0003127a25 */ /* 0x000fe200078e0012 */
[----:B------:R-:W-:-:S02]  /*1950*/  IADD3.X R6, R137, R6, RZ, P0, !PT ;  /* 0x0000000689067210 */ /* 0x000fc400007fe4ff */
[----:B------:R-:W-:Y:S01]  /*1960*/  IADD3 R134, P0, R16, R134, RZ ;  /* 0x0000008610867210 */ /* 0x000fe20007f1e0ff */
[----:B------:R-:W-:Y:S01]  /*1970*/  IMAD.IADD R130, R130, 0x1, -R11 ;  /* 0x0000000182827824 */ /* 0x000fe200078e0a0b */
[----:B------:R-:W-:Y:S01]  /*1980*/  LOP3.LUT R132, R132, 0xfffffe00, R13, 0xf8, !PT ;  /* 0xfffffe0084847812 */ /* 0x000fe200078ef80d */
[----:B------:R-:W-:Y:S01]  /*1990*/  IMAD R6, R6, c[0x0][0x1a0], RZ ;  /* 0x0000680006067a24 */ /* 0x000fe200078e02ff */
[----:B------:R-:W-:Y:S01]  /*19a0*/  IMNMX R62, RZ, R62, !PT ;  /* 0x0000003eff3e7217 */ /* 0x000fe20007800200 */
[C---:B------:R-:W-:Y:S01]  /*19b0*/  IMAD.X R135, R17.reuse, 0x1, R4, P0 ;  /* 0x0000000111877824 */ /* 0x040fe200000e0604 */
[----:B------:R-:W-:Y:S01]  /*19c0*/  IADD3.X R13, R17, R8, RZ, P1, !PT ;  /* 0x00000008110d7210 */ /* 0x000fe20000ffe4ff */
[----:B------:R-:W-:Y:S01]  /*19d0*/  IMAD R8, R2, c[0x0][0x1b8], RZ ;  /* 0x00006e0002087a24 */ /* 0x000fe200078e02ff */
[----:B------:R-:W-:Y:S01]  /*19e0*/  R2P PR, R130, 0x6 ;  /* 0x0000000682007804 */ /* 0x000fe20000000000 */
[----:B------:R-:W-:Y:S01]  /*19f0*/  IMAD R48, R137, c[0x0][0x198], RZ ;  /* 0x0000660089307a24 */ /* 0x000fe200078e02ff */
[----:B------:R-:W-:Y:S01]  /*1a00*/  ISETP.GT.AND P0, PT, R166, R62, PT ;  /* 0x0000003ea600720c */ /* 0x000fe20003f04270 */
[----:B------:R-:W-:Y:S01]  /*1a10*/  IMAD R8, R3, c[0x0][0x1bc], R8 ;  /* 0x00006f0003087a24 */ /* 0x000fe200078e0208 */
[----:B------:R-:W-:Y:S01]  /*1a20*/  SHF.R.S32.HI R9, RZ, 0x1f, R138 ;  /* 0x0000001fff097819 */ /* 0x000fe2000001148a */
[----:B------:R-:W-:Y:S01]  /*1a30*/  IMAD.WIDE.U32 R12, R14, c[0x0][0x190], R12 ;  /* 0x000064000e0c7a25 */ /* 0x000fe200078e000c */
[----:B------:R-:W-:-:S02]  /*1a40*/  SHF.R.S32.HI R128, RZ, 0x1, R129 ;  /* 0x00000001ff807819 */ /* 0x000fc40000011481 */
[----:B------:R-:W-:Y:S01]  /*1a50*/  MOV R34, 0x10 ;  /* 0x0000001000227802 */ /* 0x000fe20000000f00 */
[----:B------:R-:W-:Y:S01]  /*1a60*/  IMAD.IADD R19, R19, 0x1, R8 ;  /* 0x0000000113137824 */ /* 0x000fe200078e0208 */
[----:B------:R-:W-:Y:S01]  /*1a70*/  LEA.HI R53, R53, R52, RZ, 0x5 ;  /* 0x0000003435357211 */ /* 0x000fe200078f28ff */
[----:B------:R-:W-:Y:S01]  /*1a80*/  IMAD R9, R9, c[0x0][0x1a8], RZ ;  /* 0x00006a0009097a24 */ /* 0x000fe200078e02ff */
[----:B------:R-:W-:Y:S01]  /*1a90*/  SHF.L.U32 R127, R128, 0x4, RZ ;  /* 0x00000004807f7819 */ /* 0x000fe200000006ff */
[----:B------:R-:W-:Y:S01]  /*1aa0*/  IMAD R126, R136, R128, R125 ;  /* 0x00000080887e7224 */ /* 0x000fe200078e027d */
[----:B------:R-:W-:Y:S01]  /*1ab0*/  SHF.R.S32.HI R53, RZ, 0x5, R53 ;  /* 0x00000005ff357819 */ /* 0x000fe20000011435 */
[----:B------:R-:W-:Y:S01]  /*1ac0*/  IMAD.IADD R13, R13, 0x1, R0 ;  /* 0x000000010d0d7824 */ /* 0x000fe200078e0200 */
[----:B------:R-:W-:Y:S01]  /*1ad0*/  MOV R0, c[0x0][0x1a0] ;  /* 0x0000680000007a02 */ /* 0x000fe20000000f00 */
[----:B------:R-:W-:Y:S01]  /*1ae0*/  IMAD R165, R168, c[0x0][0x1a4], R6 ;  /* 0x00006900a8a57a24 */ /* 0x000fe200078e0206 */
[----:B------:R-:W-:Y:S01]  /*1af0*/  SHF.R.S32.HI R113, RZ, 0x1f, R126 ;  /* 0x0000001fff717819 */ /* 0x000fe2000001147e */
[----:B------:R-:W-:Y:S01]  /*1b00*/  IMAD R133, R138, c[0x0][0x1ac], R9 ;  /* 0x00006b008a857a24 */ /* 0x000fe200078e0209 */
[----:B------:R-:W-:Y:S01]  /*1b10*/  SHF.L.U64.HI R56, R0, R82, c[0x0][0x1a4] ;  /* 0x0000690000387619 */ /* 0x000fe20000010252 */
[----:B------:R-:W-:Y:S01]  /*1b20*/  IMAD.WIDE.U32 R168, R168, c[0x0][0x1a0], R18 ;  /* 0x00006800a8a87a25 */ /* 0x000fe200078e0012 */
[----:B------:R-:W-:-:S02]  /*1b30*/  SEL R34, R34, 0xfffffff0, !P1 ;  /* 0xfffffff022227807 */ /* 0x000fc40004800000 */
[----:B------:R-:W-:Y:S01]  /*1b40*/  SEL R33, R69, 0xffffffe0, !P2 ;  /* 0xffffffe045217807 */ /* 0x000fe20005000000 */
[----:B------:R-:W-:Y:S01]  /*1b50*/  IMAD.MOV.U32 R144, RZ, RZ, c[0x0][0x198] ;  /* 0x00006600ff907624 */ /* 0x000fe200078e00ff */
[----:B------:R-:W-:Y:S01]  /*1b60*/  IADD3 R165, R169, R165, RZ ;  /* 0x000000a5a9a57210 */ /* 0x000fe20007ffe0ff */
[----:B------:R-:W-:Y:S02]  /*1b70*/  IMAD.IADD R125, R125, 0x1, R126 ;  /* 0x000000017d7d7824 */ /* 0x000fe400078e027e */
[----:B------:R-:W-:Y:S01]  /*1b80*/  IMAD.WIDE.U32 R138, R138, c[0x0][0x1a8], R12 ;  /* 0x00006a008a8a7a25 */ /* 0x000fe200078e000c */
[----:B------:R-:W-:Y:S02]  /*1b90*/  SHF.L.U64.HI R49, R144, R82, c[0x0][0x19c] ;  /* 0x0000670090317619 */ /* 0x000fe40000010252 */
[----:B------:R-:W-:Y:S01]  /*1ba0*/  SHF.R.S32.HI R112, RZ, 0x1f, R125 ;  /* 0x0000001fff707819 */ /* 0x000fe2000001147d */
[C---:B------:R-:W-:Y:S02]  /*1bb0*/  IMAD R48, R136.reuse, c[0x0][0x19c], R48 ;  /* 0x0000670088307a24 */ /* 0x040fe400078e0230 */
[----:B------:R-:W-:-:S04]  /*1bc0*/  IMAD.WIDE.U32 R134, R136, c[0x0][0x198], R134 ;  /* 0x0000660088867a25 */ /* 0x000fc800078e0086 */
[----:B------:R-:W-:Y:S02]  /*1bd0*/  IMAD.SHL.U32 R50, R144, 0x10, RZ ;  /* 0x0000001090327824 */ /* 0x000fe400078e00ff */
[----:B------:R-:W-:Y:S02]  /*1be0*/  IMAD.SHL.U32 R57, R0, 0x10, RZ ;  /* 0x0000001000397824 */ /* 0x000fe400078e00ff */
[----:B------:R-:W-:Y:S02]  /*1bf0*/  IMAD.IADD R48, R135, 0x1, R48 ;  /* 0x0000000187307824 */ /* 0x000fe400078e0230 */
[----:B------:R-:W-:Y:S01]  /*1c00*/  IMAD.IADD R133, R139, 0x1, R133 ;  /* 0x000000018b857824 */ /* 0x000fe200078e0285 */
[----:B------:R-:W-:Y:S01]  /*1c10*/  @!P5 MOV R10, RZ ;  /* 0x000000ff000ad202 */ /* 0x000fe20000000f00 */
[----:B------:R-:W-:Y:S05]  /*1c20*/  @!P0 BRA `(.L_x_2720) ;  /* 0x0000b10000008947 */ /* 0x000fea0003800000 */
[----:B-1----:R-:W-:Y:S01]  /*1c30*/  IMAD R6, R5, c[0x0][0x280], RZ ;  /* 0x0000a00005067a24 */ /* 0x002fe200078e02ff */
[----:B------:R-:W-:Y:S01]  /*1c40*/  SHF.R.S32.HI R4, RZ, 0x1f, R99 ;  /* 0x0000001fff047819 */ /* 0x000fe20000011463 */
[----:B------:R-:W-:Y:S01]  /*1c50*/  IMAD.WIDE.U32 R14, R7, c[0x0][0x280], R16 ;  /* 0x0000a000070e7a25 */ /* 0x000fe200078e0010 */
[--C-:B------:R-:W-:Y:S01]  /*1c60*/  SHF.R.S32.HI R9, RZ, 0x1f, R63.reuse ;  /* 0x0000001fff097819 */ /* 0x100fe2000001143f */
[----:B------:R-:W-:Y:S01]  /*1c70*/  UMOV UR8, 0x60 ;  /* 0x0000006000087882 */ /* 0x000fe20000000000 */
[----:B------:R-:W-:Y:S01]  /*1c80*/  IADD3 R8, P1, P0, R99, R136, -R63 ;  /* 0x0000008863087210 */ /* 0x000fe2000783e83f */
[----:B------:R-:W-:Y:S01]  /*1c90*/  IMAD R6, R7, c[0x0][0x284], R6 ;  /* 0x0000a10007067a24 */ /* 0x000fe200078e0206 */
[----:B------:R-:W-:Y:S01]  /*1ca0*/  IADD3 R123, R127, 0x40, RZ ;  /* 0x000000407f7b7810 */ /* 0x000fe20007ffe0ff */
[----:B------:R-:W-:Y:S01]  /*1cb0*/  IMAD R5, R5, c[0x0][0x278], RZ ;  /* 0x00009e0005057a24 */ /* 0x000fe200078e02ff */
[----:B------:R-:W-:Y:S01]  /*1cc0*/  IADD3.X R4, R4, R137, ~R9, P1, P0 ;  /* 0x0000008904047210 */ /* 0x000fe20000fe0c09 */
[----:B------:R-:W-:Y:S01]  /*1cd0*/  IMAD.IADD R15, R15, 0x1, R6 ;  /* 0x000000010f0f7824 */ /* 0x000fe200078e0206 */
[----:B------:R-:W-:Y:S01]  /*1ce0*/  IADD3 R121, R127, 0x80, RZ ;  /* 0x000000807f797810 */ /* 0x000fe20007ffe0ff */
[----:B------:R-:W-:Y:S01]  /*1cf0*/  IMAD.WIDE.U32 R12, R7, c[0x0][0x278], R16 ;  /* 0x00009e00070c7a25 */ /* 0x000fe200078e0010 */
[----:B------:R-:W-:Y:S01]  /*1d00*/  IADD3 R119, R127, 0xc0, RZ ;  /* 0x000000c07f777810 */ /* 0x000fe20007ffe0ff */
[----:B------:R-:W-:Y:S01]  /*1d10*/  ULDC.64 UR4, c[0x0][0x1a0] ;  /* 0x0000680000047ab9 */ /* 0x000fe20000000a00 */
[----:B------:R-:W-:Y:S01]  /*1d20*/  IADD3 R61, R136, 0x10, RZ ;  /* 0x00000010883d7810 */ /* 0x000fe20007ffe0ff */
[----:B------:R-:W-:Y:S01]  /*1d30*/  IMAD R6, R4, c[0x0][0x290], RZ ;  /* 0x0000a40004067a24 */ /* 0x000fe200078e02ff */
[----:B------:R-:W-:Y:S01]  /*1d40*/  UIMAD UR9, UR8, UR5, URZ ;  /* 0x00000005080972a4 */ /* 0x000fe2000f8e023f */
[----:B------:R-:W-:Y:S01]  /*1d50*/  IMAD R5, R7, c[0x0][0x27c], R5 ;  /* 0x00009f0007057a24 */ /* 0x000fe200078e0205 */
[----:B------:R-:W-:Y:S01]  /*1d60*/  UIMAD.WIDE.U32 UR10, UR8, UR4, URZ ;  /* 0x00000004080a72a5 */ /* 0x000fe2000f8e003f */
[C---:B------:R-:W-:Y:S01]  /*1d70*/  IMAD R6, R8.reuse, c[0x0][0x294], R6 ;  /* 0x0000a50008067a24 */ /* 0x040fe200078e0206 */
[----:B------:R-:W-:Y:S01]  /*1d80*/  ULDC UR5, c[0x0][0x294] ;  /* 0x0000a50000057ab9 */ /* 0x000fe20000000800 */
[----:B------:R-:W-:Y:S01]  /*1d90*/  IMAD.WIDE.U32 R14, R8, c[0x0][0x290], R14 ;  /* 0x0000a400080e7a25 */ /* 0x000fe200078e000e */
[----:B------:R-:W-:Y:S01]  /*1da0*/  UIMAD UR5, UR8, UR5, URZ ;  /* 0x00000005080572a4 */ /* 0x000fe2000f8e023f */
[----:B------:R-:W-:Y:S01]  /*1db0*/  IADD3 R60, R136, 0x20, RZ ;  /* 0x00000020883c7810 */ /* 0x000fe20007ffe0ff */
[----:B------:R-:W-:Y:S01]  /*1dc0*/  ULDC UR4, c[0x0][0x230] ;  /* 0x00008c0000047ab9 */ /* 0x000fe20000000800 */
[----:B------:R-:W-:Y:S01]  /*1dd0*/  IMAD R4, R4, c[0x0][0x288], RZ ;  /* 0x0000a20004047a24 */ /* 0x000fe200078e02ff */
[----:B------:R-:W-:Y:S01]  /*1de0*/  IADD3 R59, R136, 0x30, RZ ;  /* 0x00000030883b7810 */ /* 0x000fe20007ffe0ff */
[----:B------:R-:W-:Y:S01]  /*1df0*/  IMAD.IADD R13, R13, 0x1, R5 ;  /* 0x000000010d0d7824 */ /* 0x000fe200078e0205 */
[----:B------:R-:W-:Y:S01]  /*1e00*/  IADD3 R11, R16, 0x80, RZ ;  /* 0x00000080100b7810 */ /* 0x000fe20007ffe0ff */
[----:B------:R-:W-:Y:S01]  /*1e10*/  IMAD.IADD R7, R15, 0x1, R6 ;  /* 0x000000010f077824 */ /* 0x000fe200078e0206 */
[----:B------:R-:W-:Y:S01]  /*1e20*/  SHF.R.S32.HI R111, RZ, 0x1f, R127 ;  /* 0x0000001fff6f7819 */ /* 0x000fe2000001147f */
[----:B------:R-:W-:Y:S01]  /*1e30*/  IMAD.MOV.U32 R6, RZ, RZ, R14 ;  /* 0x000000ffff067224 */ /* 0x000fe200078e000e */
[----:B------:R-:W-:Y:S01]  /*1e40*/  SHF.R.S32.HI R109, RZ, 0x1f, R123 ;  /* 0x0000001fff6d7819 */ /* 0x000fe2000001147b */
[----:B------:R-:W-:Y:S01]  /*1e50*/  IMAD R92, R2, c[0x0][0x2a0], RZ ;  /* 0x0000a800025c7a24 */ /* 0x000fe200078e02ff */
[----:B------:R-:W-:Y:S01]  /*1e60*/  SHF.R.S32.HI R107, RZ, 0x1f, R121 ;  /* 0x0000001fff6b7819 */ /* 0x000fe20000011479 */
[C---:B------:R-:W-:Y:S01]  /*1e70*/  IMAD R4, R8.reuse, c[0x0][0x28c], R4 ;  /* 0x0000a30008047a24 */ /* 0x040fe200078e0204 */
[----:B------:R-:W-:Y:S01]  /*1e80*/  SHF.R.S32.HI R105, RZ, 0x1f, R119 ;  /* 0x0000001fff697819 */ /* 0x000fe20000011477 */
[----:B------:R-:W-:Y:S01]  /*1e90*/  IMAD.WIDE.U32 R8, R8, c[0x0][0x288], R12 ;  /* 0x0000a20008087a25 */ /* 0x000fe200078e000c */
[----:B------:R-:W-:Y:S01]  /*1ea0*/  IADD3 R12, R16, 0x40, RZ ;  /* 0x00000040100c7810 */ /* 0x000fe20007ffe0ff */
[----:B------:R-:W-:-:S02]  /*1eb0*/  UIADD3 UR9, UR11, UR9, URZ ;  /* 0x000000090b097290 */ /* 0x000fc4000fffe03f */
[C---:B------:R-:W-:Y:S01]  /*1ec0*/  IMAD R92, R3.reuse, c[0x0][0x2a4], R92 ;  /* 0x0000a900035c7a24 */ /* 0x040fe200078e025c */
[----:B------:R-:W-:Y:S01]  /*1ed0*/  ULDC.U8 UR8, c[0x0][0x313] ;  /* 0x0000c4c000087ab9 */ /* 0x000fe20000000000 */
[----:B------:R-:W-:-:S04]  /*1ee0*/  IMAD.WIDE.U32 R6, R3, c[0x0][0x2a0], R6 ;  /* 0x0000a80003067a25 */ /* 0x000fc800078e0006 */
[----:B------:R-:W-:Y:S01]  /*1ef0*/  IMAD.IADD R5, R9, 0x1, R4 ;  /* 0x0000000109057824 */ /* 0x000fe200078e0204 */
[----:B------:R-:W-:Y:S01]  /*1f00*/  LEA R93, P1, R6, c[0x0][0x270], 0x1 ;  /* 0x00009c00065d7a11 */ /* 0x000fe200078208ff */
[----:B------:R-:W-:Y:S02]  /*1f10*/  IMAD R94, R2, c[0x0][0x298], RZ ;  /* 0x0000a600025e7a24 */ /* 0x000fe400078e02ff */
[----:B------:R-:W-:Y:S02]  /*1f20*/  IMAD.MOV.U32 R4, RZ, RZ, R8 ;  /* 0x000000ffff047224 */ /* 0x000fe400078e0008 */
[----:B------:R-:W-:Y:S02]  /*1f30*/  IMAD.IADD R92, R7, 0x1, R92 ;  /* 0x00000001075c7824 */ /* 0x000fe400078e025c */
[----:B-----5:R-:W-:Y:S01]  /*1f40*/  IMAD.IADD R99, R10, 0x1, R99 ;  /* 0x000000010a637824 */ /* 0x020fe200078e0263 */
[----:B------:R-:W-:Y:S01]  /*1f50*/  IADD3 R10, R16, 0xc0, RZ ;  /* 0x000000c0100a7810 */ /* 0x000fe20007ffe0ff */
[C---:B------:R-:W-:Y:S01]  /*1f60*/  IMAD R94, R3.reuse, c[0x0][0x29c], R94 ;  /* 0x0000a700035e7a24 */ /* 0x040fe200078e025e */
[----:B------:R-:W-:Y:S01]  /*1f70*/  LEA.HI.X R92, R6, c[0x0][0x274], R92, 0x1, P1 ;  /* 0x00009d00065c7a11 */ /* 0x000fe200008f0c5c */
[----:B------:R-:W-:Y:S01]  /*1f80*/  IMAD.WIDE.U32 R4, R3, c[0x0][0x298], R4 ;  /* 0x0000a60003047a25 */ /* 0x000fe200078e0004 */
[----:B------:R-:W-:-:S03]  /*1f90*/  LEA R146, P1, R134, c[0x0][0x168], 0x1 ;  /* 0x00005a0086927a11 */ /* 0x000fc600078208ff */
[----:B------:R-:W-:Y:S01]  /*1fa0*/  IMAD R99, R128, R99, RZ ;  /* 0x0000006380637224 */ /* 0x000fe200078e02ff */
[----:B------:R-:W-:Y:S01]  /*1fb0*/  IADD3 R94, R5, R94, RZ ;  /* 0x0000005e055e7210 */ /* 0x000fe20007ffe0ff */
[----:B------:R-:W-:Y:S01]  /*1fc0*/  IMAD.MOV.U32 R68, RZ, RZ, c[0x0][0x288] ;  /* 0x0000a200ff447624 */ /* 0x000fe200078e00ff */
[----:B------:R-:W-:Y:S01]  /*1fd0*/  LEA R95, P0, R4, c[0x0][0x268], 0x1 ;  /* 0x00009a00045f7a11 */ /* 0x000fe200078008ff */
[----:B------:R-:W-:Y:S01]  /*1fe0*/  IMAD.WIDE.U32 R86, R0, 0x20, RZ ;  /* 0x0000002000567825 */ /* 0x000fe200078e00ff */
[----:B------:R-:W-:Y:S02]  /*1ff0*/  LEA.HI.X R147, R134, c[0x0][0x16c], R48, 0x1, P1 ;  /* 0x00005b0086937a11 */ /* 0x000fe400008f0c30 */
[----:B------:R-:W-:Y:S01]  /*2000*/  SHF.R.S32.HI R98, RZ, 0x1f, R99 ;  /* 0x0000001fff627819 */ /* 0x000fe20000011463 */
[----:B------:R-:W-:Y:S01]  /*2010*/  IMAD.SHL.U32 R66, R68, 0x10, RZ ;  /* 0x0000001044427824 */ /* 0x000fe200078e00ff */
[-C--:B------:R-:W-:Y:S01]  /*2020*/  IADD3 R36, P2, R126, R99.reuse, RZ ;  /* 0x000000637e247210 */ /* 0x080fe20007f5e0ff */
[----:B------:R-:W-:Y:S01]  /*2030*/  IMAD.MOV.U32 R142, RZ, RZ, c[0x0][0x290] ;  /* 0x0000a400ff8e7624 */ /* 0x000fe200078e00ff */
[----:B------:R-:W-:Y:S01]  /*2040*/  IADD3 R99, P1, R125, R99, RZ ;  /* 0x000000637d637210 */ /* 0x000fe20007f3e0ff */
[----:B------:R-:W-:Y:S01]  /*2050*/  IMAD.MOV.U32 R67, RZ, RZ, 0x5 ;  /* 0x00000005ff437424 */ /* 0x000fe200078e00ff */
[----:B------:R-:W-:Y:S01]  /*2060*/  LEA.HI.X R94, R4, c[0x0][0x26c], R94, 0x1, P0 ;  /* 0x00009b00045e7a11 */ /* 0x000fe200000f0c5e */
[--C-:B------:R-:W-:Y:S01]  /*2070*/  IMAD.X R0, R113, 0x1, R98.reuse, P2 ;  /* 0x0000000171007824 */ /* 0x100fe200010e0662 */
[----:B------:R-:W-:Y:S01]  /*2080*/  LEA R90, P0, R168, c[0x0][0x170], 0x1 ;  /* 0x00005c00a85a7a11 */ /* 0x000fe200078008ff */
[----:B------:R-:W-:Y:S01]  /*2090*/  IMAD.X R98, R112, 0x1, R98, P1 ;  /* 0x0000000170627824 */ /* 0x000fe200008e0662 */
[----:B------:R-:W-:Y:S01]  /*20a0*/  SHF.L.U64.HI R65, R68, R82, c[0x0][0x28c] ;  /* 0x0000a30044417619 */ /* 0x000fe20000010252 */
[----:B------:R-:W-:Y:S01]  /*20b0*/  IMAD R2, R69, c[0x0][0x1a4], RZ ;  /* 0x0000690045027a24 */ /* 0x000fe200078e02ff */
[----:B------:R-:W-:Y:S01]  /*20c0*/  LEA.HI.X R89, R168, c[0x0][0x174], R165, 0x1, P0 ;  /* 0x00005d00a8597a11 */ /* 0x000fe200000f0ca5 */
[C---:B------:R-:W-:Y:S01]  /*20d0*/  IMAD.IADD R120, R127.reuse, 0x1, R123 ;  /* 0x000000017f787824 */ /* 0x040fe200078e027b */
[----:B------:R-:W-:Y:S01]  /*20e0*/  IADD3 R75, P0, R66, R66, RZ ;  /* 0x00000042424b7210 */ /* 0x000fe20007f1e0ff */
[----:B------:R-:W-:Y:S01]  /*20f0*/  IMAD.IADD R118, R127, 0x1, R121 ;  /* 0x000000017f767824 */ /* 0x000fe200078e0279 */
        /* <DEDUP_REMOVED lines=9> */
[----:B------:R-:W-:Y:S01]  /*2190*/  IMAD.IADD R116, R127, 0x1, R119 ;  /* 0x000000017f747824 */ /* 0x000fe200078e0277 */
[----:B------:R-:W-:Y:S01]  /*21a0*/  IADD3 R75, P0, R75, 0xc0, RZ ;  /* 0x000000c04b4b7810 */ /* 0x000fe20007f1e0ff */
[----:B------:R-:W-:Y:S01]  /*21b0*/  IMAD.SHL.U32 R83, R142, 0x10, RZ ;  /* 0x000000108e537824 */ /* 0x000fe200078e00ff */
[----:B------:R-:W-:Y:S01]  /*21c0*/  IADD3 R99, P2, R99, c[0x0][0x2a8], RZ ;  /* 0x0000aa0063637a10 */ /* 0x000fe20007f5e0ff */
[----:B------:R-:W-:Y:S01]  /*21d0*/  IMAD.IADD R2, R87, 0x1, R2 ;  /* 0x0000000157027824 */ /* 0x000fe200078e0202 */
[----:B------:R-:W-:Y:S01]  /*21e0*/  IADD3.X R96, R98, c[0x0][0x2b4], RZ, P4, !PT ;  /* 0x0000ad0062607a10 */ /* 0x000fe200027fe4ff */
[----:B------:R-:W-:Y:S01]  /*21f0*/  IMAD.SHL.U32 R124, R128, 0x20, RZ ;  /* 0x00000020807c7824 */ /* 0x000fe200078e00ff */
[----:B------:R-:W-:Y:S01]  /*2200*/  SHF.L.U64.HI R82, R142, R82, c[0x0][0x294] ;  /* 0x0000a5008e527619 */ /* 0x000fe20000010252 */
[----:B------:R-:W-:Y:S01]  /*2210*/  IMAD R122, R128, 0x30, RZ ;  /* 0x00000030807a7824 */ /* 0x000fe200078e02ff */
[C---:B------:R-:W-:Y:S01]  /*2220*/  SHF.L.U64.HI R84, R142.reuse, R67, c[0x0][0x294] ;  /* 0x0000a5008e547619 */ /* 0x040fe20000010243 */
[----:B------:R-:W-:Y:S01]  /*2230*/  IMAD.IADD R117, R127, 0x1, R120 ;  /* 0x000000017f757824 */ /* 0x000fe200078e0278 */
[C---:B------:R-:W-:Y:S01]  /*2240*/  SHF.L.U32 R85, R142.reuse, 0x5, RZ ;  /* 0x000000058e557819 */ /* 0x040fe200000006ff */
[----:B------:R-:W-:Y:S01]  /*2250*/  IMAD.WIDE.U32 R142, R142, 0x60, RZ ;  /* 0x000000608e8e7825 */ /* 0x000fe200078e00ff */
[----:B------:R-:W-:-:S02]  /*2260*/  IADD3.X R72, RZ, R74, RZ, P1, !PT ;  /* 0x0000004aff487210 */ /* 0x000fc40000ffe4ff */
[----:B------:R-:W-:Y:S01]  /*2270*/  IADD3.X R98, R98, c[0x0][0x2ac], RZ, P2, !PT ;  /* 0x0000ab0062627a10 */ /* 0x000fe200017fe4ff */
[----:B------:R-:W-:Y:S01]  /*2280*/  IMAD.IADD R114, R127, 0x1, R116 ;  /* 0x000000017f727824 */ /* 0x000fe200078e0274 */
[----:B------:R-:W-:Y:S01]  /*2290*/  IADD3 R18, P1, R36, c[0x0][0x2b0], RZ ;  /* 0x0000ac0024127a10 */ /* 0x000fe20007f3e0ff */
[----:B------:R-:W-:Y:S01]  /*22a0*/  IMAD.X R74, RZ, RZ, R74, P0 ;  /* 0x000000ffff4a7224 */ /* 0x000fe200000e064a */
[-C--:B------:R-:W-:Y:S01]  /*22b0*/  IADD3 R77, P5, R71, R66.reuse, RZ ;  /* 0x00000042474d7210 */ /* 0x080fe20007fbe0ff */
[----:B------:R-:W-:Y:S01]  /*22c0*/  IMAD R69, R69, c[0x0][0x19c], RZ ;  /* 0x0000670045457a24 */ /* 0x000fe200078e02ff */
[-C--:B------:R-:W-:Y:S01]  /*22d0*/  IADD3 R79, P4, R73, R66.reuse, RZ ;  /* 0x00000042494f7210 */ /* 0x080fe20007f9e0ff */
[----:B------:R-:W-:Y:S01]  /*22e0*/  IMAD.WIDE.U32 R144, R144, 0x20, RZ ;  /* 0x0000002090907825 */ /* 0x000fe200078e00ff */
[----:B------:R-:W-:Y:S02]  /*22f0*/  IADD3 R81, P2, R75, R66, RZ ;  /* 0x000000424b517210 */ /* 0x000fe40007f5e0ff */
[----:B------:R-:W-:Y:S01]  /*2300*/  IADD3 R115, R127, R118, RZ ;  /* 0x000000767f737210 */ /* 0x000fe20007ffe0ff */
[----:B------:R-:W-:Y:S01]  /*2310*/  IMAD.MOV.U32 R64, RZ, RZ, c[0x0][0x290] ;  /* 0x0000a400ff407624 */ /* 0x000fe200078e00ff */
[----:B------:R-:W-:Y:S01]  /*2320*/  IADD3 R36, P0, R36, c[0x0][0x2a8], RZ ;  /* 0x0000aa0024247a10 */ /* 0x000fe20007f1e0ff */
[----:B------:R-:W-:Y:S01]  /*2330*/  IMAD.SHL.U32 R87, R86, 0x2, RZ ;  /* 0x0000000256577824 */ /* 0x000fe200078e00ff */
[C---:B------:R-:W-:Y:S01]  /*2340*/  SHF.L.U64.HI R67, R68.reuse, R67, c[0x0][0x28c] ;  /* 0x0000a30044437619 */ /* 0x040fe20000010243 */
[----:B------:R-:W-:Y:S01]  /*2350*/  IMAD.MOV.U32 R9, RZ, RZ, R166 ;  /* 0x000000ffff097224 */ /* 0x000fe200078e00a6 */
[----:B------:R-:W-:Y:S01]  /*2360*/  SHF.L.U64.HI R84, R85, 0x1, R84 ;  /* 0x0000000155547819 */ /* 0x000fe20000010254 */
[----:B------:R-:W-:Y:S01]  /*2370*/  IMAD.SHL.U32 R68, R68, 0x20, RZ ;  /* 0x0000002044447824 */ /* 0x000fe200078e00ff */
[----:B------:R-:W-:Y:S01]  /*2380*/  SHF.L.U64.HI R82, R83, 0x1, R82 ;  /* 0x0000000153527819 */ /* 0x000fe20000010252 */
[----:B------:R-:W-:Y:S01]  /*2390*/  IMAD.IADD R69, R145, 0x1, R69 ;  /* 0x0000000191457824 */ /* 0x000fe200078e0245 */
[----:B------:R-:W-:Y:S01]  /*23a0*/  SHF.L.U64.HI R86, R86, 0x1, R2 ;  /* 0x0000000156567819 */ /* 0x000fe20000010202 */
[----:B------:R-:W-:Y:S01]  /*23b0*/  IMAD.SHL.U32 R85, R85, 0x2, RZ ;  /* 0x0000000255557824 */ /* 0x000fe200078e00ff */
[----:B------:R-:W-:Y:S01]  /*23c0*/  SHF.R.S32.HI R110, RZ, 0x1f, R124 ;  /* 0x0000001fff6e7819 */ /* 0x000fe2000001147c */
[----:B------:R-:W-:Y:S01]  /*23d0*/  IMAD.SHL.U32 R83, R83, 0x2, RZ ;  /* 0x0000000253537824 */ /* 0x000fe200078e00ff */
[----:B------:R-:W-:Y:S01]  /*23e0*/  SHF.R.S32.HI R108, RZ, 0x1f, R122 ;  /* 0x0000001fff6c7819 */ /* 0x000fe2000001147a */
[--C-:B------:R-:W-:Y:S01]  /*23f0*/  IMAD.X R76, R70, 0x1, R65.reuse, P5 ;  /* 0x00000001464c7824 */ /* 0x100fe200028e0641 */
[----:B------:R-:W-:Y:S01]  /*2400*/  SHF.R.S32.HI R106, RZ, 0x1f, R120 ;  /* 0x0000001fff6a7819 */ /* 0x000fe20000011478 */
[--C-:B------:R-:W-:Y:S01]  /*2410*/  IMAD.X R78, R72, 0x1, R65.reuse, P4 ;  /* 0x00000001484e7824 */ /* 0x100fe200020e0641 */
[----:B------:R-:W-:Y:S01]  /*2420*/  SHF.R.S32.HI R104, RZ, 0x1f, R118 ;  /* 0x0000001fff687819 */ /* 0x000fe20000011476 */
[----:B------:R-:W-:Y:S01]  /*2430*/  IMAD.X R80, R74, 0x1, R65, P2 ;  /* 0x000000014a507824 */ /* 0x000fe200010e0641 */
[----:B------:R-:W-:Y:S01]  /*2440*/  SHF.R.S32.HI R102, RZ, 0x1f, R116 ;  /* 0x0000001fff667819 */ /* 0x000fe20000011474 */
[----:B------:R-:W-:Y:S01]  /*2450*/  IMAD.U32 R64, R64, -0x40, RZ ;  /* 0xffffffc040407824 */ /* 0x000fe200078e00ff */
[----:B------:R-:W-:-:S02]  /*2460*/  IADD3 R88, R143, UR5, RZ ;  /* 0x000000058f587c10 */ /* 0x000fc4000fffe0ff */
[----:B------:R-:W-:Y:S02]  /*2470*/  SHF.R.S32.HI R103, RZ, 0x1f, R117 ;  /* 0x0000001fff677819 */ /* 0x000fe40000011475 */
[----:B------:R-:W-:Y:S02]  /*2480*/  SHF.R.S32.HI R101, RZ, 0x1f, R115 ;  /* 0x0000001fff657819 */ /* 0x000fe40000011473 */
[----:B------:R-:W-:Y:S02]  /*2490*/  SHF.R.S32.HI R100, RZ, 0x1f, R114 ;  /* 0x0000001fff647819 */ /* 0x000fe40000011472 */
[C---:B------:R-:W-:Y:S02]  /*24a0*/  IADD3.X R19, R0.reuse, c[0x0][0x2b4], RZ, P1, !PT ;  /* 0x0000ad0000137a10 */ /* 0x040fe40000ffe4ff */
[----:B------:R-:W-:Y:S02]  /*24b0*/  IADD3.X R37, R0, c[0x0][0x2ac], RZ, P0, !PT ;  /* 0x0000ab0000257a10 */ /* 0x000fe400007fe4ff */
.L_x_2774:
[----:B------:R-:W-:Y:S02]  /*24c0*/  IMAD.SHL.U32 R14, R9, 0x40, RZ ;  /* 0x00000040090e7824 */ /* 0x000fe400078e00ff */
[----:B------:R-:W-:Y:S02]  /*24d0*/  IMAD.MOV.U32 R2, RZ, RZ, R93 ;  /* 0x000000ffff027224 */ /* 0x000fe400078e005d */
[----:B------:R-:W-:Y:S01]  /*24e0*/  IMAD.MOV.U32 R3, RZ, RZ, R92 ;  /* 0x000000ffff037224 */ /* 0x000fe200078e005c */
[----:B------:R-:W-:Y:S05]  /*24f0*/  IADD3 R13, R14, -0x40, RZ ;  /* 0xffffffc00e0d7810 */ /* 0x000fea0007ffe0ff */
[--C-:B------:R-:W-:Y:S02]  /*2500*/  IMAD.IADD R149, R51, 0x1, -R13.reuse ;  /* 0x0000000133957824 */ /* 0x100fe400078e0a0d */
[----:B------:R-:W-:Y:S03]  /*2510*/  IMAD.IADD R148, R63, 0x1, -R13 ;  /* 0x000000013f947824 */ /* 0x000fe600078e0a0d */
[CC--:B------:R-:W-:Y:S02]  /*2520*/  ISETP.GE.AND P4, PT, R136.reuse, R149.reuse, PT ;  /* 0x000000958800720c */ /* 0x0c0fe40003f86270 */
[CC--:B------:R-:W-:Y:S02]  /*2530*/  ISETP.GE.AND P2, PT, R61.reuse, R149.reuse, PT ;  /* 0x000000953d00720c */ /* 0x0c0fe40003f46270 */
[-C--:B------:R-:W-:Y:S02]  /*2540*/  ISETP.GE.AND P4, PT, R136, R148.reuse, !P4 ;  /* 0x000000948800720c */ /* 0x080fe40006786270 */
[-C--:B------:R-:W-:Y:S02]  /*2550*/  ISETP.GE.AND P2, PT, R61, R148.reuse, !P2 ;  /* 0x000000943d00720c */ /* 0x080fe40005746270 */
[C---:B------:R-:W-:Y:S04]  /*2560*/  ISETP.GE.AND P1, PT, R60.reuse, R149, PT ;  /* 0x000000953c00720c */ /* 0x040fe80003f26270 */
[----:B------:R-:W-:Y:S05]  /*2570*/  ISETP.GE.AND P1, PT, R60, R148, !P1 ;  /* 0x000000943c00720c */ /* 0x000fea0004f26270 */
[----:B--2---:R-:W2:Y:S01]  /*2580*/  @P4 LDG.E.128 R4, [R2.64] ;  /* 0x0000000602044981 */ /* 0x004ea2000c1e1d00 */
[----:B------:R-:W-:Y:S05]  /*2590*/  @P4 IMAD.MOV.U32 R91, RZ, RZ, R89 ;  /* 0x000000ffff5b4224 */ /* 0x000fea00078e0059 */
[----:B--2---:R1:W-:Y:S04]  /*25a0*/  @P4 STG.E.128 [R90.64], R4 ;  /* 0x000000045a004986 */ /* 0x0043e8000c101d06 */
[----:B------:R-:W2:Y:S04]  /*25b0*/  @P4 LDG.E.128 R24, [R2.64+0x80] ;  /* 0x0000800602184981 */ /* 0x000ea8000c1e1d00 */
[----:B--2---:R2:W-:Y:S04]  /*25c0*/  @P4 STG.E.128 [R90.64+0x80], R24 ;  /* 0x000080185a004986 */ /* 0x0045e8000c101d06 */
[----:B-1-3--:R-:W3:Y:S01]  /*25d0*/  @P4 LDG.E.128 R4, [R2.64+0x100] ;  /* 0x0001000602044981 */ /* 0x00aee2000c1e1d00 */
[C---:B--2---:R-:W-:Y:S05]  /*25e0*/  @P2 IADD3 R24, P0, R2.reuse, R83, RZ ;  /* 0x0000005302182210 */ /* 0x044fea0007f1e0ff */
[----:B------:R-:W-:Y:S01]  /*25f0*/  @P2 IMAD.X R25, R3, 0x1, R82, P0 ;  /* 0x0000000103192824 */ /* 0x000fe200000e0652 */
[C---:B------:R-:W-:Y:S04]  /*2600*/  @P2 LEA R26, P0, R57.reuse, R90, 0x1 ;  /* 0x0000005a391a2211 */ /* 0x040fe800078008ff */
[----:B------:R-:W-:Y:S01]  /*2610*/  @P2 LEA.HI.X R27, R57, R89, R56, 0x1, P0 ;  /* 0x00000059391b2211 */ /* 0x000fe200000f0c38 */
[----:B---3--:R1:W-:Y:S04]  /*2620*/  @P4 STG.E.128 [R90.64+0x100], R4 ;  /* 0x000100045a004986 */ /* 0x0083e8000c101d06 */
[----:B-1----:R-:W2:Y:S04]  /*2630*/  @P4 LDG.E.128 R4, [R2.64+0x180] ;  /* 0x0001800602044981 */ /* 0x002ea8000c1e1d00 */
[----:B--2---:R1:W-:Y:S04]  /*2640*/  @P4 STG.E.128 [R90.64+0x180], R4 ;  /* 0x000180045a004986 */ /* 0x0043e8000c101d06 */
[----:B------:R-:W2:Y:S04]  /*2650*/  @P2 LDG.E.128 R20, [R24.64] ;  /* 0x0000000618142981 */ /* 0x000ea8000c1e1d00 */
[----:B--2---:R-:W-:Y:S04]  /*2660*/  @P2 STG.E.128 [R26.64], R20 ;  /* 0x000000141a002986 */ /* 0x004fe8000c101d06 */
[----:B-1----:R-:W2:Y:S04]  /*2670*/  @P2 LDG.E.128 R4, [R24.64+0x80] ;  /* 0x0000800618042981 */ /* 0x002ea8000c1e1d00 */
[----:B--2---:R1:W-:Y:S04]  /*2680*/  @P2 STG.E.128 [R26.64+0x80], R4 ;  /* 0x000080041a002986 */ /* 0x0043e8000c101d06 */
[----:B-1----:R-:W2:Y:S04]  /*2690*/  @P2 LDG.E.128 R4, [R24.64+0x100] ;  /* 0x0001000618042981 */ /* 0x002ea8000c1e1d00 */
[----:B--2---:R1:W-:Y:S04]  /*26a0*/  @P2 STG.E.128 [R26.64+0x100], R4 ;  /* 0x000100041a002986 */ /* 0x0043e8000c101d06 */
[----:B-1----:R1:W2:Y:S02]  /*26b0*/  @P2 LDG.E.128 R4, [R24.64+0x180] ;  /* 0x0001800618042981 */ /* 0x0022a4000c1e1d00 */
[----:B-1----:R-:W-:Y:S05]  /*26c0*/  @P1 IADD3 R24, P0, R2, R85, RZ ;  /* 0x0000005502181210 */ /* 0x002fea0007f1e0ff */
[----:B------:R-:W-:Y:S01]  /*26d0*/  @P1 IMAD.X R25, R3, 0x1, R84, P0 ;  /* 0x0000000103191824 */ /* 0x000fe200000e0654 */
[----:B--2---:R1:W-:Y:S04]  /*26e0*/  @P2 STG.E.128 [R26.64+0x180], R4 ;  /* 0x000180041a002986 */ /* 0x0043e8000c101d06 */
[----:B------:R-:W2:Y:S01]  /*26f0*/  @P1 LDG.E.128 R20, [R24.64] ;  /* 0x0000000618141981 */ /* 0x000ea2000c1e1d00 */
[----:B-1----:R-:W-:Y:S05]  /*2700*/  @P1 IADD3 R26, P0, R90, R87, RZ ;  /* 0x000000575a1a1210 */ /* 0x002fea0007f1e0ff */
[----:B------:R-:W-:Y:S01]  /*2710*/  @P1 IMAD.X R27, R89, 0x1, R86, P0 ;  /* 0x00000001591b1824 */ /* 0x000fe200000e0656 */
[C---:B------:R-:W-:Y:S04]  /*2720*/  ISETP.GE.AND P0, PT, R59.reuse, R149, PT ;  /* 0x000000953b00720c */ /* 0x040fe80003f06270 */
[----:B------:R-:W-:Y:S01]  /*2730*/  ISETP.GE.AND P0, PT, R59, R148, !P0 ;  /* 0x000000943b00720c */ /* 0x000fe20004706270 */
[----:B--2---:R-:W-:Y:S04]  /*2740*/  @P1 STG.E.128 [R26.64], R20 ;  /* 0x000000141a001986 */ /* 0x004fe8000c101d06 */
[----:B------:R-:W2:Y:S04]  /*2750*/  @P1 LDG.E.128 R4, [R24.64+0x80] ;  /* 0x0000800618041981 */ /* 0x000ea8000c1e1d00 */
[----:B--2---:R1:W-:Y:S04]  /*2760*/  @P1 STG.E.128 [R26.64+0x80], R4 ;  /* 0x000080041a001986 */ /* 0x0043e8000c101d06 */
[----:B-1----:R-:W2:Y:S04]  /*2770*/  @P1 LDG.E.128 R4, [R24.64+0x100] ;  /* 0x0001000618041981 */ /* 0x002ea8000c1e1d00 */
[----:B--2---:R1:W-:Y:S04]  /*2780*/  @P1 STG.E.128 [R26.64+0x100], R4 ;  /* 0x000100041a001986 */ /* 0x0043e8000c101d06 */
[----:B-1----:R1:W2:Y:S02]  /*2790*/  @P1 LDG.E.128 R4, [R24.64+0x180] ;  /* 0x0001800618041981 */ /* 0x0022a4000c1e1d00 */
[----:B-1----:R-:W-:Y:S05]  /*27a0*/  @P0 IADD3 R24, P5, R2, R142, RZ ;  /* 0x0000008e02180210 */ /* 0x002fea0007fbe0ff */
[----:B------:R-:W-:Y:S01]  /*27b0*/  @P0 IMAD.X R25, R3, 0x1, R88, P5 ;  /* 0x0000000103190824 */ /* 0x000fe200028e0658 */
[----:B--2---:R1:W-:Y:S01]  /*27c0*/  @P1 STG.E.128 [R26.64+0x180], R4 ;  /* 0x000180041a001986 */ /* 0x0043e2000c101d06 */
[----:B------:R-:W-:Y:S03]  /*27d0*/  @P0 IADD3 R28, P1, R90, UR10, RZ ;  /* 0x0000000a5a1c0c10 */ /* 0x000fe6000ff3e0ff */
[----:B------:R-:W2:Y:S01]  /*27e0*/  @P0 LDG.E.128 R20, [R24.64] ;  /* 0x0000000618140981 */ /* 0x000ea2000c1e1d00 */
[----:B------:R-:W-:Y:S02]  /*27f0*/  @P0 IADD3.X R29, R89, UR9, RZ, P1, !PT ;  /* 0x00000009591d0c10 */ /* 0x000fe40008ffe4ff */
[----:B------:R-:W-:Y:S03]  /*2800*/  ISETP.NE.AND P1, PT, RZ, UR4, PT ;  /* 0x00000004ff007c0c */ /* 0x000fe6000bf25270 */
[----:B--2---:R-:W-:Y:S04]  /*2810*/  @P0 STG.E.128 [R28.64], R20 ;  /* 0x000000141c000986 */ /* 0x004fe8000c101d06 */
[----:B-1----:R-:W2:Y:S04]  /*2820*/  @P0 LDG.E.128 R4, [R24.64+0x80] ;  /* 0x0000800618040981 */ /* 0x002ea8000c1e1d00 */
[----:B--2---:R1:W-:Y:S04]  /*2830*/  @P0 STG.E.128 [R28.64+0x80], R4 ;  /* 0x000080041c000986 */ /* 0x0043e8000c101d06 */
[----:B-1----:R-:W2:Y:S04]  /*2840*/  @P0 LDG.E.128 R4, [R24.64+0x100] ;  /* 0x0001000618040981 */ /* 0x002ea8000c1e1d00 */
[----:B--2---:R1:W-:Y:S04]  /*2850*/  @P0 STG.E.128 [R28.64+0x100], R4 ;  /* 0x000100041c000986 */ /* 0x0043e8000c101d06 */
[----:B-1----:R-:W2:Y:S04]  /*2860*/  @P0 LDG.E.128 R4, [R24.64+0x180] ;  /* 0x0001800618040981 */ /* 0x002ea8000c1e1d00 */
[----:B--2---:R1:W-:Y:S01]  /*2870*/  @P0 STG.E.128 [R28.64+0x180], R4 ;  /* 0x000180041c000986 */ /* 0x0043e2000c101d06 */
[C---:B------:R-:W-:Y:S04]  /*2880*/  LEA R93, P0, R64.reuse, R2, 0x1 ;  /* 0x00000002405d7211 */ /* 0x040fe800078008ff */
[----:B------:R-:W-:Y:S01]  /*2890*/  LEA.HI.X.SX32 R92, R64, R3, 0x1, P0 ;  /* 0x00000003405c7211 */ /* 0x000fe200000f0eff */
[----:B----4-:R-:W-:-:S05]  /*28a0*/  @!P1 BRA `(.L_x_2721) ;  /* 0x00009af000009947 */ /* 0x010fca0003800000 */
[----:B------:R-:W-:Y:S11]  /*28b0*/  ISETP.NE.AND P0, PT, RZ, UR8, PT ;  /* 0x00000008ff007c0c */ /* 0x000ff6000bf05270 */
[----:B------:R-:W-:Y:S02]  /*28c0*/  @!UPT UIADD3 URZ, URZ, URZ, URZ ;  /* 0x0000003f3f3ff290 */ /* 0x000fe4000fffe03f */
[----:B------:R-:W-:-:S05]  /*28d0*/  @!P0 BRA `(.L_x_2722) ;  /* 0x000035b000008947 */ /* 0x000fca0003800000 */
[----:B------:R-:W-:Y:S01]  /*28e0*/  BSSY B0, `(.L_x_2723) ;  /* 0x00000c8000007945 */ /* 0x000fe20003800000 */
[----:B------:R-:W-:-:S05]  /*28f0*/  @!P4 BRA `(.L_x_2724) ;  /* 0x00000c600000c947 */ /* 0x000fca0003800000 */
[----:B------:R-:W-:Y:S02]  /*2900*/  ISETP.GE.AND P0, PT, R16, UR4, PT ;  /* 0x0000000410007c0c */ /* 0x000fe4000bf06270 */
[----:B-1----:R-:W-:Y:S02]  /*2910*/  MOV R28, R95 ;  /* 0x0000005f001c7202 */ /* 0x002fe40000000f00 */
[----:B------:R-:W-:Y:S02]  /*2920*/  MOV R29, R94 ;  /* 0x0000005e001d7202 */ /* 0x000fe40000000f00 */
[----:B------:R-:W-:Y:S03]  /*2930*/  ISETP.GE.AND P1, PT, R12, UR4, PT ;  /* 0x000000040c007c0c */ /* 0x000fe6000bf26270 */
[----:B------:R-:W2:Y:S08]  /*2940*/  LDG.E.128 R20, [R28.64] ;  /* 0x000000061c147981 */ /* 0x000eb0000c1e1d00 */
[----:B------:R-:W3:Y:S06]  /*2950*/  @!P0 LDG.E.64 R2, [R18.64] ;  /* 0x0000000612028981 */ /* 0x000eec000c1e1b00 */
[----:B------:R-:W4:Y:S02]  /*2960*/  @!P0 LDG.E.64 R26, [R36.64] ;  /* 0x00000006241a8981 */ /* 0x000f24000c1e1b00 */
[----:B----4-:R-:W-:Y:S01]  /*2970*/  @!P0 HADD2.F32 R15, -RZ, R26.H0_H0 ;  /* 0x2000001aff0f8230 */ /* 0x010fe20000004100 */
[----:B--2---:R-:W-:Y:S01]  /*2980*/  @!P0 MOV R4, R20 ;  /* 0x0000001400048202 */ /* 0x004fe20000000f00 */
[----:B---3--:R-:W-:Y:S01]  /*2990*/  @!P0 HADD2.F32 R0, -RZ, R2.H0_H0 ;  /* 0x20000002ff008230 */ /* 0x008fe20000004100 */
[----:B------:R-:W-:Y:S01]  /*29a0*/  @!P0 MOV R7, R22 ;  /* 0x0000001600078202 */ /* 0x000fe20000000f00 */
[--C-:B------:R-:W-:Y:S02]  /*29b0*/  @!P0 HADD2.F32 R5, -RZ, R3.reuse.H0_H0 ;  /* 0x20000003ff058230 */ /* 0x100fe40000004100 */
[--C-:B------:R-:W-:Y:S02]  /*29c0*/  @!P0 HADD2.F32 R8, -RZ, R4.reuse.H1_H1 ;  /* 0x30000004ff088230 */ /* 0x100fe40000004100 */
[----:B------:R-:W-:Y:S02]  /*29d0*/  @!P0 HADD2.F32 R6, -RZ, R4.H0_H0 ;  /* 0x20000004ff068230 */ /* 0x000fe40000004100 */
[----:B------:R-:W-:Y:S01]  /*29e0*/  @!P0 HADD2.F32 R4, -RZ, R3.H1_H1 ;  /* 0x30000003ff048230 */ /* 0x000fe20000004100 */
[-C--:B------:R-:W-:Y:S01]  /*29f0*/  @!P0 FMUL.FTZ R30, R8, R0.reuse ;  /* 0x00000000081e8220 */ /* 0x080fe20000410000 */
[----:B------:R-:W-:Y:S01]  /*2a00*/  @!P0 MOV R3, R21 ;  /* 0x0000001500038202 */ /* 0x000fe20000000f00 */
[C---:B------:R-:W-:Y:S01]  /*2a10*/  @!P0 FMUL.FTZ R0, R6.reuse, R0 ;  /* 0x0000000006008220 */ /* 0x040fe20000410000 */
[----:B------:R-:W-:Y:S01]  /*2a20*/  @!P0 HADD2.F32 R2, -RZ, R2.H1_H1 ;  /* 0x30000002ff028230 */ /* 0x000fe20000004100 */
[----:B------:R-:W-:Y:S01]  /*2a30*/  @!P0 FFMA.FTZ R30, R6, R15, -R30 ;  /* 0x0000000f061e8223 */ /* 0x000fe2000001081e */
[----:B------:R-:W-:Y:S01]  /*2a40*/  @!P0 MOV R6, R23 ;  /* 0x0000001700068202 */ /* 0x000fe20000000f00 */
[----:B------:R-:W-:Y:S01]  /*2a50*/  @!P0 FFMA.FTZ R0, R8, R15, R0 ;  /* 0x0000000f08008223 */ /* 0x000fe20000010000 */
[--C-:B------:R-:W-:Y:S02]  /*2a60*/  @!P0 HADD2.F32 R8, -RZ, R3.reuse.H1_H1 ;  /* 0x30000003ff088230 */ /* 0x100fe40000004100 */
[----:B------:R-:W-:Y:S02]  /*2a70*/  @!P0 HADD2.F32 R3, -RZ, R3.H0_H0 ;  /* 0x20000003ff038230 */ /* 0x000fe40000004100 */
[----:B------:R-:W-:Y:S01]  /*2a80*/  @!P0 HADD2.F32 R24, -RZ, R26.H1_H1 ;  /* 0x3000001aff188230 */ /* 0x000fe20000004100 */
[-C--:B------:R-:W-:Y:S01]  /*2a90*/  @!P0 FMUL.FTZ R31, R8, R2.reuse ;  /* 0x00000002081f8220 */ /* 0x080fe20000410000 */
[--C-:B------:R-:W-:Y:S01]  /*2aa0*/  @!P0 HADD2.F32 R15, -RZ, R7.reuse.H1_H1 ;  /* 0x30000007ff0f8230 */ /* 0x100fe20000004100 */
[C---:B------:R-:W-:Y:S01]  /*2ab0*/  @!P0 FMUL.FTZ R2, R3.reuse, R2 ;  /* 0x0000000203028220 */ /* 0x040fe20000410000 */
[----:B------:R-:W-:Y:S01]  /*2ac0*/  @!P0 HADD2.F32 R7, -RZ, R7.H0_H0 ;  /* 0x20000007ff078230 */ /* 0x000fe20000004100 */
[----:B------:R-:W-:Y:S01]  /*2ad0*/  @!P0 FFMA.FTZ R31, R3, R24, -R31 ;  /* 0x00000018031f8223 */ /* 0x000fe2000001081f */
[--C-:B------:R-:W-:Y:S01]  /*2ae0*/  @!P0 HADD2.F32 R26, -RZ, R6.reuse.H1_H1 ;  /* 0x30000006ff1a8230 */ /* 0x100fe20000004100 */
[-C--:B------:R-:W-:Y:S01]  /*2af0*/  @!P0 FMUL.FTZ R35, R15, R5.reuse ;  /* 0x000000050f238220 */ /* 0x080fe20000410000 */
[----:B------:R-:W-:Y:S01]  /*2b00*/  @!P0 HADD2.F32 R6, -RZ, R6.H0_H0 ;  /* 0x20000006ff068230 */ /* 0x000fe20000004100 */
[----:B------:R-:W-:Y:S01]  /*2b10*/  @!P0 FMUL.FTZ R3, R7, R5 ;  /* 0x0000000507038220 */ /* 0x000fe20000410000 */
[--C-:B------:R-:W-:Y:S01]  /*2b20*/  @!P0 HADD2.F32 R25, -RZ, R27.reuse.H0_H0 ;  /* 0x2000001bff198230 */ /* 0x100fe20000004100 */
[-C--:B------:R-:W-:Y:S01]  /*2b30*/  @!P0 FMUL.FTZ R32, R26, R4.reuse ;  /* 0x000000041a208220 */ /* 0x080fe20000410000 */
[----:B------:R-:W-:Y:S01]  /*2b40*/  @!P0 HADD2.F32 R27, -RZ, R27.H1_H1 ;  /* 0x3000001bff1b8230 */ /* 0x000fe20000004100 */
[----:B------:R-:W-:Y:S01]  /*2b50*/  @!P0 FMUL.FTZ R4, R6, R4 ;  /* 0x0000000406048220 */ /* 0x000fe20000410000 */
[----:B------:R-:W-:Y:S01]  /*2b60*/  @!P0 F2FP.PACK_AB R0, R0, R30 ;  /* 0x0000001e0000823e */ /* 0x000fe200000000ff */
[----:B------:R-:W-:Y:S02]  /*2b70*/  @!P0 FFMA.FTZ R2, R8, R24, R2 ;  /* 0x0000001808028223 */ /* 0x000fe40000010002 */
[-C--:B------:R-:W-:Y:S01]  /*2b80*/  @!P0 FFMA.FTZ R3, R15, R25.reuse, R3 ;  /* 0x000000190f038223 */ /* 0x080fe20000010003 */
[----:B------:R-:W-:Y:S01]  /*2b90*/  @!P0 MOV R20, R0 ;  /* 0x0000000000148202 */ /* 0x000fe20000000f00 */
[----:B------:R-:W-:Y:S01]  /*2ba0*/  @!P0 FFMA.FTZ R7, R7, R25, -R35 ;  /* 0x0000001907078223 */ /* 0x000fe20000010823 */
[----:B------:R-:W-:Y:S01]  /*2bb0*/  @!P0 F2FP.PACK_AB R2, R2, R31 ;  /* 0x0000001f0202823e */ /* 0x000fe200000000ff */
[-C--:B------:R-:W-:Y:S02]  /*2bc0*/  @!P0 FFMA.FTZ R32, R6, R27.reuse, -R32 ;  /* 0x0000001b06208223 */ /* 0x080fe40000010820 */
        /* <DEDUP_REMOVED lines=8> */
[----:B------:R-:W2:Y:S06]  /*2c50*/  @!P1 LDG.E.64 R2, [R18.64+0x40] ;  /* 0x0000400612029981 */ /* 0x000eac000c1e1b00 */
[----:B------:R-:W3:Y:S06]  /*2c60*/  @!P1 LDG.E.64 R26, [R36.64+0x40] ;  /* 0x00004006241a9981 */ /* 0x000eec000c1e1b00 */
[----:B-1----:R-:W4:Y:S01]  /*2c70*/  LDG.E.128 R20, [R28.64+0x80] ;  /* 0x000080061c147981 */ /* 0x002f22000c1e1d00 */
[--C-:B--2---:R-:W-:Y:S02]  /*2c80*/  @!P1 HADD2.F32 R0, -RZ, R2.reuse.H0_H0 ;  /* 0x20000002ff009230 */ /* 0x104fe40000004100 */
[----:B------:R-:W-:Y:S02]  /*2c90*/  @!P1 HADD2.F32 R5, -RZ, R3.H0_H0 ;  /* 0x20000003ff059230 */ /* 0x000fe40000004100 */
[----:B------:R-:W-:Y:S02]  /*2ca0*/  @!P1 HADD2.F32 R2, -RZ, R2.H1_H1 ;  /* 0x30000002ff029230 */ /* 0x000fe40000004100 */
[--C-:B---3--:R-:W-:Y:S02]  /*2cb0*/  @!P1 HADD2.F32 R15, -RZ, R26.reuse.H0_H0 ;  /* 0x2000001aff0f9230 */ /* 0x108fe40000004100 */
[----:B------:R-:W-:Y:S02]  /*2cc0*/  @!P1 HADD2.F32 R24, -RZ, R26.H1_H1 ;  /* 0x3000001aff189230 */ /* 0x000fe40000004100 */
[--C-:B------:R-:W-:Y:S02]  /*2cd0*/  @!P1 HADD2.F32 R25, -RZ, R27.reuse.H0_H0 ;  /* 0x2000001bff199230 */ /* 0x100fe40000004100 */
[----:B------:R-:W-:Y:S01]  /*2ce0*/  @!P1 HADD2.F32 R27, -RZ, R27.H1_H1 ;  /* 0x3000001bff1b9230 */ /* 0x000fe20000004100 */
[----:B----4-:R-:W-:Y:S02]  /*2cf0*/  @!P1 MOV R4, R20 ;  /* 0x0000001400049202 */ /* 0x010fe40000000f00 */
[----:B------:R-:W-:Y:S03]  /*2d00*/  @!P1 MOV R7, R22 ;  /* 0x0000001600079202 */ /* 0x000fe60000000f00 */
[--C-:B------:R-:W-:Y:S02]  /*2d10*/  @!P1 HADD2.F32 R8, -RZ, R4.reuse.H1_H1 ;  /* 0x30000004ff089230 */ /* 0x100fe40000004100 */
[----:B------:R-:W-:Y:S02]  /*2d20*/  @!P1 HADD2.F32 R6, -RZ, R4.H0_H0 ;  /* 0x20000004ff069230 */ /* 0x000fe40000004100 */
[----:B------:R-:W-:Y:S01]  /*2d30*/  @!P1 HADD2.F32 R4, -RZ, R3.H1_H1 ;  /* 0x30000003ff049230 */ /* 0x000fe20000004100 */
[-C--:B------:R-:W-:Y:S01]  /*2d40*/  @!P1 FMUL.FTZ R30, R8, R0.reuse ;  /* 0x00000000081e9220 */ /* 0x080fe20000410000 */
[----:B------:R-:W-:Y:S01]  /*2d50*/  @!P1 MOV R3, R21 ;  /* 0x0000001500039202 */ /* 0x000fe20000000f00 */
[C---:B------:R-:W-:Y:S02]  /*2d60*/  @!P1 FMUL.FTZ R0, R6.reuse, R0 ;  /* 0x0000000006009220 */ /* 0x040fe40000410000 */
[----:B------:R-:W-:Y:S01]  /*2d70*/  @!P1 FFMA.FTZ R30, R6, R15, -R30 ;  /* 0x0000000f061e9223 */ /* 0x000fe2000001081e */
[----:B------:R-:W-:Y:S01]  /*2d80*/  @!P1 MOV R6, R23 ;  /* 0x0000001700069202 */ /* 0x000fe20000000f00 */
[----:B------:R-:W-:Y:S01]  /*2d90*/  @!P1 FFMA.FTZ R0, R8, R15, R0 ;  /* 0x0000000f08009223 */ /* 0x000fe20000010000 */
[--C-:B------:R-:W-:Y:S02]  /*2da0*/  @!P1 HADD2.F32 R8, -RZ, R3.reuse.H1_H1 ;  /* 0x30000003ff089230 */ /* 0x100fe40000004100 */
[----:B------:R-:W-:Y:S02]  /*2db0*/  @!P1 HADD2.F32 R3, -RZ, R3.H0_H0 ;  /* 0x20000003ff039230 */ /* 0x000fe40000004100 */
[--C-:B------:R-:W-:Y:S01]  /*2dc0*/  @!P1 HADD2.F32 R15, -RZ, R7.reuse.H1_H1 ;  /* 0x30000007ff0f9230 */ /* 0x100fe20000004100 */
        /* <DEDUP_REMOVED lines=8> */
[C---:B------:R-:W-:Y:S02]  /*2e50*/  @!P1 FMUL.FTZ R35, R15.reuse, R5 ;  /* 0x000000050f239220 */ /* 0x040fe40000410000 */
[----:B------:R-:W-:Y:S01]  /*2e60*/  @!P1 FMUL.FTZ R32, R26, R4 ;  /* 0x000000041a209220 */ /* 0x000fe20000410000 */
[----:B------:R-:W-:Y:S01]  /*2e70*/  @!P1 MOV R20, R0 ;  /* 0x0000000000149202 */ /* 0x000fe20000000f00 */
[----:B------:R-:W-:Y:S02]  /*2e80*/  @!P1 FMUL.FTZ R4, R6, R4 ;  /* 0x0000000406049220 */ /* 0x000fe40000410000 */
[----:B------:R-:W-:Y:S02]  /*2e90*/  @!P1 FFMA.FTZ R2, R8, R24, R2 ;  /* 0x0000001808029223 */ /* 0x000fe40000010002 */
[-C--:B------:R-:W-:Y:S02]  /*2ea0*/  @!P1 FFMA.FTZ R3, R15, R25.reuse, R3 ;  /* 0x000000190f039223 */ /* 0x080fe40000010003 */
        /* <DEDUP_REMOVED lines=57> */
[----:B------:R-:W-:Y:S05]  /*3240*/  @!P0 MOV R23, R4 ;  /* 0x0000000400178202 */ /* 0x000fea0000000f00 */
        /* <DEDUP_REMOVED lines=13> */
[--C-:B------:R-:W-:Y:S02]  /*3320*/  @!P1 HADD2.F32 R6, -RZ, R4.reuse.H0_H0 ;  /* 0x20000004ff069230 */ /* 0x100fe40000004100 */
[----:B------:R-:W-:Y:S02]  /*3330*/  @!P1 HADD2.F32 R8, -RZ, R4.H1_H1 ;  /* 0x30000004ff089230 */ /* 0x000fe40000004100 */
[----:B------:R-:W-:Y:S01]  /*3340*/  @!P1 HADD2.F32 R4, -RZ, R3.H1_H1 ;  /* 0x30000003ff049230 */ /* 0x000fe20000004100 */
[----:B------:R-:W-:Y:S02]  /*3350*/  @!P1 MOV R3, R21 ;  /* 0x0000001500039202 */ /* 0x000fe40000000f00 */
[-C--:B------:R-:W-:Y:S02]  /*3360*/  @!P1 FMUL.FTZ R28, R8, R0.reuse ;  /* 0x00000000081c9220 */ /* 0x080fe40000410000 */
        /* <DEDUP_REMOVED lines=16> */
[----:B------:R-:W-:Y:S01]  /*3470*/  @!P1 FFMA.FTZ R2, R8, R24, R2 ;  /* 0x0000001808029223 */ /* 0x000fe20000010002 */
[----:B------:R-:W-:Y:S01]  /*3480*/  @!P1 MOV R20, R0 ;  /* 0x0000000000149202 */ /* 0x000fe20000000f00 */
[-C--:B------:R-:W-:Y:S02]  /*3490*/  @!P1 FMUL.FTZ R30, R26, R4.reuse ;  /* 0x000000041a1e9220 */ /* 0x080fe40000410000 */
[----:B------:R-:W-:Y:S01]  /*34a0*/  @!P1 FMUL.FTZ R4, R6, R4 ;  /* 0x0000000406049220 */ /* 0x000fe20000410000 */
[----:B------:R-:W-:Y:S01]  /*34b0*/  @!P1 F2FP.PACK_AB R2, R2, R29 ;  /* 0x0000001d0202923e */ /* 0x000fe200000000ff */
[-C--:B------:R-:W-:Y:S02]  /*34c0*/  @!P1 FFMA.FTZ R3, R15, R25.reuse, R3 ;  /* 0x000000190f039223 */ /* 0x080fe40000010003 */
[----:B------:R-:W-:Y:S01]  /*34d0*/  @!P1 FFMA.FTZ R7, R7, R25, -R31 ;  /* 0x0000001907079223 */ /* 0x000fe2000001081f */
[----:B------:R-:W-:Y:S01]  /*34e0*/  @!P1 MOV R21, R2 ;  /* 0x0000000200159202 */ /* 0x000fe20000000f00 */
[-C--:B------:R-:W-:Y:S02]  /*34f0*/  @!P1 FFMA.FTZ R30, R6, R27.reuse, -R30 ;  /* 0x0000001b061e9223 */ /* 0x080fe4000001081e */
[----:B------:R-:W-:Y:S01]  /*3500*/  @!P1 FFMA.FTZ R4, R26, R27, R4 ;  /* 0x0000001b1a049223 */ /* 0x000fe20000010004 */
[----:B------:R-:W-:Y:S04]  /*3510*/  @!P1 F2FP.PACK_AB R3, R3, R7 ;  /* 0x000000070303923e */ /* 0x000fe800000000ff */
[----:B------:R-:W-:Y:S02]  /*3520*/  @!P1 F2FP.PACK_AB R4, R4, R30 ;  /* 0x0000001e0404923e */ /* 0x000fe400000000ff */
[----:B------:R-:W-:Y:S02]  /*3530*/  @!P1 MOV R22, R3 ;  /* 0x0000000300169202 */ /* 0x000fe40000000f00 */
[----:B------:R-:W-:Y:S05]  /*3540*/  @!P1 MOV R23, R4 ;  /* 0x0000000400179202 */ /* 0x000fea0000000f00 */
[----:B------:R1:W-:Y:S02]  /*3550*/  STG.E.128 [R146.64+0x180], R20 ;  /* 0x0001801492007986 */ /* 0x0003e4000c101d06 */
.L_x_2724:
[----:B------:R-:W-:Y:S05]  /*3560*/  BSYNC B0 ;  /* 0x0000000000007941 */ /* 0x000fea0003800000 */
.L_x_2723:
[----:B------:R-:W-:Y:S01]  /*3570*/  BSSY B0, `(.L_x_2725) ;  /* 0x00000d0000007945 */ /* 0x000fe20003800000 */
[----:B------:R-:W-:-:S05]  /*3580*/  @!P2 BRA `(.L_x_2726) ;  /* 0x00000ce00000a947 */ /* 0x000fca0003800000 */
[----:B------:R-:W-:Y:S02]  /*3590*/  LEA R40, P1, R66, R95, 0x1 ;  /* 0x0000005f42287211 */ /* 0x000fe400078208ff */
[----:B------:R-:W-:Y:S02]  /*35a0*/  ISETP.GE.AND P0, PT, R16, UR4, PT ;  /* 0x0000000410007c0c */ /* 0x000fe4000bf06270 */
[C---:B-1----:R-:W-:Y:S02]  /*35b0*/  SHF.L.U32 R6, R127.reuse, 0x1, RZ ;  /* 0x000000017f067819 */ /* 0x042fe400000006ff */
[----:B------:R-:W-:Y:S02]  /*35c0*/  LEA.HI.X R41, R66, R94, R65, 0x1, P1 ;  /* 0x0000005e42297211 */ /* 0x000fe400008f0c41 */
[-C--:B------:R-:W-:Y:S02]  /*35d0*/  IADD3 R30, P2, R36, R6.reuse, RZ ;  /* 0x00000006241e7210 */ /* 0x080fe40007f5e0ff */
[----:B------:R-:W-:Y:S01]  /*35e0*/  IADD3 R6, P1, R18, R6, RZ ;  /* 0x0000000612067210 */ /* 0x000fe20007f3e0ff */
[----:B------:R-:W2:Y:S01]  /*35f0*/  LDG.E.128 R20, [R40.64] ;  /* 0x0000000628147981 */ /* 0x000ea2000c1e1d00 */
[----:B------:R-:W-:Y:S04]  /*3600*/  SHF.L.U64.HI R0, R127, 0x1, R111 ;  /* 0x000000017f007819 */ /* 0x000fe8000001026f */
[-C--:B------:R-:W-:Y:S02]  /*3610*/  IADD3.X R7, R19, R0.reuse, RZ, P1, !PT ;  /* 0x0000000013077210 */ /* 0x080fe40000ffe4ff */
[----:B------:R-:W-:Y:S02]  /*3620*/  IADD3.X R31, R37, R0, RZ, P2, !PT ;  /* 0x00000000251f7210 */ /* 0x000fe400017fe4ff */
[----:B------:R-:W-:Y:S01]  /*3630*/  ISETP.GE.AND P1, PT, R12, UR4, PT ;  /* 0x000000040c007c0c */ /* 0x000fe2000bf26270 */
        /* <DEDUP_REMOVED lines=39> */
[-C--:B------:R-:W-:Y:S01]  /*38b0*/  @!P0 FFMA.FTZ R8, R8, R29.reuse, -R38 ;  /* 0x0000001d08088223 */ /* 0x080fe20000010826 */
[----:B------:R-:W-:Y:S01]  /*38c0*/  LEA R38, P2, R50, R146, 0x1 ;  /* 0x0000009232267211 */ /* 0x000fe200078408ff */
[----:B------:R-:W-:Y:S01]  /*38d0*/  @!P0 FFMA.FTZ R4, R28, R29, R4 ;  /* 0x0000001d1c048223 */ /* 0x000fe20000010004 */
[----:B------:R-:W-:Y:S02]  /*38e0*/  @!P0 F2FP.PACK_AB R3, R3, R15 ;  /* 0x0000000f0303823e */ /* 0x000fe400000000ff */
[----:B------:R-:W-:Y:S02]  /*38f0*/  @!P0 MOV R21, R2 ;  /* 0x0000000200158202 */ /* 0x000fe40000000f00 */
[----:B------:R-:W-:Y:S02]  /*3900*/  @!P0 F2FP.PACK_AB R4, R4, R8 ;  /* 0x000000080404823e */ /* 0x000fe400000000ff */
[----:B------:R-:W-:Y:S02]  /*3910*/  @!P0 MOV R22, R3 ;  /* 0x0000000300168202 */ /* 0x000fe40000000f00 */
[----:B------:R-:W-:Y:S02]  /*3920*/  @!P0 MOV R23, R4 ;  /* 0x0000000400178202 */ /* 0x000fe40000000f00 */
[----:B------:R-:W-:Y:S02]  /*3930*/  LEA.HI.X R39, R50, R147, R49, 0x1, P2 ;  /* 0x0000009332277211 */ /* 0x000fe400010f0c31 */
        /* <DEDUP_REMOVED lines=102> */
[----:B--2---:R-:W-:Y:S02]  /*3fa0*/  @!P1 HADD2.F32 R0, -RZ, R6.H0_H0 ;  /* 0x20000006ff009230 */ /* 0x004fe40000004100 */
[--C-:B------:R-:W-:Y:S02]  /*3fb0*/  @!P1 HADD2.F32 R3, -RZ, R7.reuse.H0_H0 ;  /* 0x20000007ff039230 */ /* 0x100fe40000004100 */
        /* <DEDUP_REMOVED lines=10> */
[C---:B------:R-:W-:Y:S01]  /*4060*/  @!P1 FMUL.FTZ R28, R8.reuse, R0 ;  /* 0x00000000081c9220 */ /* 0x040fe20000410000 */
        /* <DEDUP_REMOVED lines=11> */
[--C-:B------:R-:W-:Y:S01]  /*4120*/  @!P1 HADD2.F32 R26, -RZ, R5.reuse.H1_H1 ;  /* 0x30000005ff1a9230 */ /* 0x100fe20000004100 */
[-C--:B------:R-:W-:Y:S01]  /*4130*/  @!P1 FMUL.FTZ R30, R15, R3.reuse ;  /* 0x000000030f1e9220 */ /* 0x080fe20000410000 */
[----:B------:R-:W-:Y:S01]  /*4140*/  @!P1 HADD2.F32 R5, -RZ, R5.H0_H0 ;  /* 0x20000005ff059230 */ /* 0x000fe20000004100 */
[----:B------:R-:W-:Y:S01]  /*4150*/  @!P1 FMUL.FTZ R3, R6, R3 ;  /* 0x0000000306039220 */ /* 0x000fe20000410000 */
[----:B------:R-:W-:Y:S01]  /*4160*/  @!P1 F2FP.PACK_AB R0, R0, R28 ;  /* 0x0000001c0000923e */ /* 0x000fe200000000ff */
[-C--:B------:R-:W-:Y:S02]  /*4170*/  @!P1 FFMA.FTZ R7, R7, R24.reuse, -R29 ;  /* 0x0000001807079223 */ /* 0x080fe4000001081d */
        /* <DEDUP_REMOVED lines=15> */
.L_x_2726:
[----:B------:R-:W-:Y:S05]  /*4270*/  BSYNC B0 ;  /* 0x0000000000007941 */ /* 0x000fea0003800000 */
.L_x_2725:
[C---:B------:R-:W-:Y:S01]  /*4280*/  ISETP.GE.AND P0, PT, R60.reuse, R149, PT ;  /* 0x000000953c00720c */ /* 0x040fe20003f06270 */
[----:B------:R-:W-:Y:S03]  /*4290*/  BSSY B0, `(.L_x_2727) ;  /* 0x00000d8000007945 */ /* 0x000fe60003800000 */
[----:B------:R-:W-:Y:S11]  /*42a0*/  ISETP.GE.AND P0, PT, R60, R148, !P0 ;  /* 0x000000943c00720c */ /* 0x000ff60004706270 */
[----:B------:R-:W-:Y:S02]  /*42b0*/  @!UPT UIADD3 URZ, URZ, URZ, URZ ;  /* 0x0000003f3f3ff290 */ /* 0x000fe4000fffe03f */
[----:B------:R-:W-:-:S05]  /*42c0*/  @!P0 BRA `(.L_x_2728) ;  /* 0x00000d4000008947 */ /* 0x000fca0003800000 */
[----:B-1----:R-:W-:Y:S02]  /*42d0*/  LEA R20, P1, R68, R95, 0x1 ;  /* 0x0000005f44147211 */ /* 0x002fe400078208ff */
[----:B------:R-:W-:Y:S02]  /*42e0*/  ISETP.GE.AND P0, PT, R16, UR4, PT ;  /* 0x0000000410007c0c */ /* 0x000fe4000bf06270 */
[----:B------:R-:W-:Y:S02]  /*42f0*/  SHF.L.U32 R6, R124, 0x1, RZ ;  /* 0x000000017c067819 */ /* 0x000fe400000006ff */
[----:B------:R-:W-:Y:S02]  /*4300*/  LEA.HI.X R21, R68, R94, R67, 0x1, P1 ;  /* 0x0000005e44157211 */ /* 0x000fe400008f0c43 */
[-C--:B------:R-:W-:Y:S02]  /*4310*/  IADD3 R30, P2, R36, R6.reuse, RZ ;  /* 0x00000006241e7210 */ /* 0x080fe40007f5e0ff */
[----:B------:R-:W-:Y:S02]  /*4320*/  IADD3 R6, P1, R18, R6, RZ ;  /* 0x0000000612067210 */ /* 0x000fe40007f3e0ff */
[----:B------:R-:W-:Y:S01]  /*4330*/  SHF.L.U64.HI R0, R124, 0x1, R110 ;  /* 0x000000017c007819 */ /* 0x000fe2000001026e */
[----:B------:R-:W2:Y:S03]  /*4340*/  LDG.E.128 R20, [R20.64] ;  /* 0x0000000614147981 */ /* 0x000ea6000c1e1d00 */
[-C--:B------:R-:W-:Y:S02]  /*4350*/  IADD3.X R7, R19, R0.reuse, RZ, P1, !PT ;  /* 0x0000000013077210 */ /* 0x080fe40000ffe4ff */
[----:B------:R-:W-:Y:S02]  /*4360*/  IADD3.X R31, R37, R0, RZ, P2, !PT ;  /* 0x00000000251f7210 */ /* 0x000fe400017fe4ff */
[----:B------:R-:W-:Y:S01]  /*4370*/  ISETP.GE.AND P1, PT, R12, UR4, PT ;  /* 0x000000040c007c0c */ /* 0x000fe2000bf26270 */
[----:B------:R-:W3:Y:S06]  /*4380*/  @!P0 LDG.E.64 R2, [R6.64] ;  /* 0x0000000606028981 */ /* 0x000eec000c1e1b00 */
[----:B------:R-:W4:Y:S02]  /*4390*/  @!P0 LDG.E.64 R28, [R30.64] ;  /* 0x000000061e1c8981 */ /* 0x000f24000c1e1b00 */
[----:B----4-:R-:W-:Y:S01]  /*43a0*/  @!P0 HADD2.F32 R25, -RZ, R28.H0_H0 ;  /* 0x2000001cff198230 */ /* 0x010fe20000004100 */
[----:B--2---:R-:W-:Y:S01]  /*43b0*/  @!P0 MOV R4, R20 ;  /* 0x0000001400048202 */ /* 0x004fe20000000f00 */
[--C-:B---3--:R-:W-:Y:S01]  /*43c0*/  @!P0 HADD2.F32 R0, -RZ, R2.reuse.H0_H0 ;  /* 0x20000002ff008230 */ /* 0x108fe20000004100 */
[----:B------:R-:W-:Y:S01]  /*43d0*/  @!P0 MOV R15, R21 ;  /* 0x00000015000f8202 */ /* 0x000fe20000000f00 */
[----:B------:R-:W-:Y:S02]  /*43e0*/  @!P0 HADD2.F32 R2, -RZ, R2.H1_H1 ;  /* 0x30000002ff028230 */ /* 0x000fe40000004100 */
[--C-:B------:R-:W-:Y:S02]  /*43f0*/  @!P0 HADD2.F32 R24, -RZ, R4.reuse.H1_H1 ;  /* 0x30000004ff188230 */ /* 0x100fe40000004100 */
[----:B------:R-:W-:Y:S02]  /*4400*/  @!P0 HADD2.F32 R8, -RZ, R4.H0_H0 ;  /* 0x20000004ff088230 */ /* 0x000fe40000004100 */
[----:B------:R-:W-:Y:S01]  /*4410*/  @!P0 HADD2.F32 R26, -RZ, R15.H1_H1 ;  /* 0x3000000fff1a8230 */ /* 0x000fe20000004100 */
[-C--:B------:R-:W-:Y:S01]  /*4420*/  @!P0 FMUL.FTZ R32, R24, R0.reuse ;  /* 0x0000000018208220 */ /* 0x080fe20000410000 */
[----:B------:R-:W-:Y:S01]  /*4430*/  @!P0 HADD2.F32 R27, -RZ, R28.H1_H1 ;  /* 0x3000001cff1b8230 */ /* 0x000fe20000004100 */
[C---:B------:R-:W-:Y:S01]  /*4440*/  @!P0 FMUL.FTZ R0, R8.reuse, R0 ;  /* 0x0000000008008220 */ /* 0x040fe20000410000 */
[----:B------:R-:W-:Y:S01]  /*4450*/  @!P0 HADD2.F32 R28, -RZ, R29.H0_H0 ;  /* 0x2000001dff1c8230 */ /* 0x000fe20000004100 */
[-C--:B------:R-:W-:Y:S01]  /*4460*/  @!P0 FFMA.FTZ R32, R8, R25.reuse, -R32 ;  /* 0x0000001908208223 */ /* 0x080fe20000010820 */
[----:B------:R-:W-:Y:S01]  /*4470*/  @!P0 MOV R8, R22 ;  /* 0x0000001600088202 */ /* 0x000fe20000000f00 */
[----:B------:R-:W-:Y:S01]  /*4480*/  @!P0 FMUL.FTZ R35, R26, R2 ;  /* 0x000000021a238220 */ /* 0x000fe20000410000 */
[--C-:B------:R-:W-:Y:S01]  /*4490*/  @!P0 HADD2.F32 R5, -RZ, R3.reuse.H0_H0 ;  /* 0x20000003ff058230 */ /* 0x100fe20000004100 */
[----:B------:R-:W-:Y:S01]  /*44a0*/  @!P0 FFMA.FTZ R0, R24, R25, R0 ;  /* 0x0000001918008223 */ /* 0x000fe20000010000 */
[----:B------:R-:W-:Y:S01]  /*44b0*/  @!P0 HADD2.F32 R4, -RZ, R3.H1_H1 ;  /* 0x30000003ff048230 */ /* 0x000fe20000004100 */
[----:B------:R-:W-:Y:S01]  /*44c0*/  @!P0 MOV R3, R23 ;  /* 0x0000001700038202 */ /* 0x000fe20000000f00 */
[----:B------:R-:W-:Y:S02]  /*44d0*/  @!P0 HADD2.F32 R15, -RZ, R15.H0_H0 ;  /* 0x2000000fff0f8230 */ /* 0x000fe40000004100 */
[--C-:B------:R-:W-:Y:S01]  /*44e0*/  @!P0 HADD2.F32 R24, -RZ, R8.reuse.H1_H1 ;  /* 0x30000008ff188230 */ /* 0x100fe20000004100 */
[----:B------:R-:W-:Y:S01]  /*44f0*/  @!P0 F2FP.PACK_AB R0, R0, R32 ;  /* 0x000000200000823e */ /* 0x000fe200000000ff */
[----:B------:R-:W-:Y:S01]  /*4500*/  @!P0 HADD2.F32 R8, -RZ, R8.H0_H0 ;  /* 0x20000008ff088230 */ /* 0x000fe20000004100 */
[C---:B------:R-:W-:Y:S01]  /*4510*/  @!P0 FMUL.FTZ R2, R15.reuse, R2 ;  /* 0x000000020f028220 */ /* 0x040fe20000410000 */
[----:B------:R-:W-:Y:S01]  /*4520*/  @!P0 HADD2.F32 R29, -RZ, R29.H1_H1 ;  /* 0x3000001dff1d8230 */ /* 0x000fe20000004100 */
[----:B------:R-:W-:Y:S01]  /*4530*/  @!P0 FFMA.FTZ R35, R15, R27, -R35 ;  /* 0x0000001b0f238223 */ /* 0x000fe20000010823 */
[--C-:B------:R-:W-:Y:S01]  /*4540*/  @!P0 HADD2.F32 R25, -RZ, R3.reuse.H1_H1 ;  /* 0x30000003ff198230 */ /* 0x100fe20000004100 */
[-C--:B------:R-:W-:Y:S01]  /*4550*/  @!P0 FMUL.FTZ R38, R24, R5.reuse ;  /* 0x0000000518268220 */ /* 0x080fe20000410000 */
[----:B------:R-:W-:Y:S01]  /*4560*/  @!P0 HADD2.F32 R15, -RZ, R3.H0_H0 ;  /* 0x20000003ff0f8230 */ /* 0x000fe20000004100 */
[----:B------:R-:W-:Y:S01]  /*4570*/  @!P0 FMUL.FTZ R3, R8, R5 ;  /* 0x0000000508038220 */ /* 0x000fe20000410000 */
[----:B------:R-:W-:Y:S01]  /*4580*/  @!P0 MOV R20, R0 ;  /* 0x0000000000148202 */ /* 0x000fe20000000f00 */
[-C--:B------:R-:W-:Y:S02]  /*4590*/  @!P0 FMUL.FTZ R5, R25, R4.reuse ;  /* 0x0000000419058220 */ /* 0x080fe40000410000 */
[----:B------:R-:W-:Y:S02]  /*45a0*/  @!P0 FFMA.FTZ R2, R26, R27, R2 ;  /* 0x0000001b1a028223 */ /* 0x000fe40000010002 */
[----:B------:R-:W-:Y:S02]  /*45b0*/  @!P0 FMUL.FTZ R4, R15, R4 ;  /* 0x000000040f048220 */ /* 0x000fe40000410000 */
[-C--:B------:R-:W-:Y:S01]  /*45c0*/  @!P0 FFMA.FTZ R3, R24, R28.reuse, R3 ;  /* 0x0000001c18038223 */ /* 0x080fe20000010003 */
[----:B------:R-:W-:Y:S01]  /*45d0*/  @!P0 F2FP.PACK_AB R2, R2, R35 ;  /* 0x000000230202823e */ /* 0x000fe200000000ff */
[----:B------:R-:W-:Y:S01]  /*45e0*/  @!P0 FFMA.FTZ R8, R8, R28, -R38 ;  /* 0x0000001c08088223 */ /* 0x000fe20000010826 */
[----:B------:R-:W-:Y:S01]  /*45f0*/  LEA R24, P2, R71, R95, 0x1 ;  /* 0x0000005f47187211 */ /* 0x000fe200078408ff */
[-C--:B------:R-:W-:Y:S01]  /*4600*/  @!P0 FFMA.FTZ R5, R15, R29.reuse, -R5 ;  /* 0x0000001d0f058223 */ /* 0x080fe20000010805 */
[----:B------:R-:W-:Y:S01]  /*4610*/  @!P0 MOV R21, R2 ;  /* 0x0000000200158202 */ /* 0x000fe20000000f00 */
[----:B------:R-:W-:Y:S01]  /*4620*/  @!P0 FFMA.FTZ R4, R25, R29, R4 ;  /* 0x0000001d19048223 */ /* 0x000fe20000010004 */
[----:B------:R-:W-:Y:S02]  /*4630*/  @!P0 F2FP.PACK_AB R3, R3, R8 ;  /* 0x000000080303823e */ /* 0x000fe400000000ff */
[----:B------:R-:W-:Y:S02]  /*4640*/  LEA R38, P4, R144, R146, 0x1 ;  /* 0x0000009290267211 */ /* 0x000fe400078808ff */
[----:B------:R-:W-:Y:S02]  /*4650*/  @!P0 F2FP.PACK_AB R4, R4, R5 ;  /* 0x000000050404823e */ /* 0x000fe400000000ff */
[----:B------:R-:W-:Y:S02]  /*4660*/  @!P0 MOV R22, R3 ;  /* 0x0000000300168202 */ /* 0x000fe40000000f00 */
[----:B------:R-:W-:Y:S02]  /*4670*/  @!P0 MOV R23, R4 ;  /* 0x0000000400178202 */ /* 0x000fe40000000f00 */
[----:B------:R-:W-:Y:S02]  /*4680*/  LEA.HI.X R39, R144, R147, R69, 0x1, P4 ;  /* 0x0000009390277211 */ /* 0x000fe400020f0c45 */
[----:B------:R-:W-:Y:S02]  /*4690*/  LEA.HI.X R25, R71, R94, R70, 0x1, P2 ;  /* 0x0000005e47197211 */ /* 0x000fe400010f0c46 */
[----:B------:R-:W-:Y:S01]  /*46a0*/  ISETP.GE.AND P0, PT, R11, UR4, PT ;  /* 0x000000040b007c0c */ /* 0x000fe2000bf06270 */
[----:B------:R1:W-:Y:S08]  /*46b0*/  STG.E.128 [R38.64], R20 ;  /* 0x0000001426007986 */ /* 0x0003f0000c101d06 */
[----:B------:R-:W2:Y:S06]  /*46c0*/  @!P1 LDG.E.64 R2, [R6.64+0x40] ;  /* 0x0000400606029981 */ /* 0x000eac000c1e1b00 */
[----:B------:R-:W3:Y:S06]  /*46d0*/  @!P1 LDG.E.64 R28, [R30.64+0x40] ;  /* 0x000040061e1c9981 */ /* 0x000eec000c1e1b00 */
[----:B-1----:R3:W4:Y:S01]  /*46e0*/  LDG.E.128 R20, [R24.64] ;  /* 0x0000000618147981 */ /* 0x002722000c1e1d00 */
        /* <DEDUP_REMOVED lines=29> */
[----:B------:R-:W-:Y:S02]  /*48c0*/  @!P1 FMUL.FTZ R41, R25, R5 ;  /* 0x0000000519299220 */ /* 0x000fe40000410000 */
[----:B------:R-:W-:Y:S01]  /*48d0*/  @!P1 FMUL.FTZ R40, R28, R4 ;  /* 0x000000041c289220 */ /* 0x000fe20000410000 */
[----:B------:R-:W-:Y:S01]  /*48e0*/  @!P1 MOV R20, R0 ;  /* 0x0000000000149202 */ /* 0x000fe20000000f00 */
[----:B------:R-:W-:Y:S02]  /*48f0*/  @!P1 FMUL.FTZ R4, R8, R4 ;  /* 0x0000000408049220 */ /* 0x000fe40000410000 */
[----:B------:R-:W-:Y:S01]  /*4900*/  @!P1 FFMA.FTZ R2, R24, R26, R2 ;  /* 0x0000001a18029223 */ /* 0x000fe20000010002 */
[----:B------:R-:W-:Y:S01]  /*4910*/  LEA R24, P2, R73, R95, 0x1 ;  /* 0x0000005f49187211 */ /* 0x000fe200078408ff */
[-C--:B------:R-:W-:Y:S02]  /*4920*/  @!P1 FFMA.FTZ R3, R25, R27.reuse, R3 ;  /* 0x0000001b19039223 */ /* 0x080fe40000010003 */
[----:B------:R-:W-:Y:S01]  /*4930*/  @!P1 FFMA.FTZ R15, R15, R27, -R41 ;  /* 0x0000001b0f0f9223 */ /* 0x000fe20000010829 */
[----:B------:R-:W-:Y:S01]  /*4940*/  @!P1 F2FP.PACK_AB R2, R2, R35 ;  /* 0x000000230202923e */ /* 0x000fe200000000ff */
[-C--:B------:R-:W-:Y:S01]  /*4950*/  @!P1 FFMA.FTZ R40, R8, R29.reuse, -R40 ;  /* 0x0000001d08289223 */ /* 0x080fe20000010828 */
[----:B------:R-:W-:Y:S01]  /*4960*/  LEA.HI.X R25, R73, R94, R72, 0x1, P2 ;  /* 0x0000005e49197211 */ /* 0x000fe200010f0c48 */
[----:B------:R-:W-:Y:S01]  /*4970*/  @!P1 FFMA.FTZ R4, R28, R29, R4 ;  /* 0x0000001d1c049223 */ /* 0x000fe20000010004 */
[----:B------:R-:W-:Y:S01]  /*4980*/  @!P1 F2FP.PACK_AB R3, R3, R15 ;  /* 0x0000000f0303923e */ /* 0x000fe200000000ff */
[----:B------:R-:W-:Y:S03]  /*4990*/  @!P1 IMAD.MOV.U32 R21, RZ, RZ, R2 ;  /* 0x000000ffff159224 */ /* 0x000fe600078e0002 */
[----:B------:R-:W-:Y:S02]  /*49a0*/  @!P1 F2FP.PACK_AB R4, R4, R40 ;  /* 0x000000280404923e */ /* 0x000fe400000000ff */
[----:B------:R-:W-:Y:S02]  /*49b0*/  @!P1 MOV R22, R3 ;  /* 0x0000000300169202 */ /* 0x000fe40000000f00 */
[----:B------:R-:W-:Y:S02]  /*49c0*/  @!P1 MOV R23, R4 ;  /* 0x0000000400179202 */ /* 0x000fe40000000f00 */
[----:B------:R-:W-:Y:S03]  /*49d0*/  ISETP.GE.AND P1, PT, R10, UR4, PT ;  /* 0x000000040a007c0c */ /* 0x000fe6000bf26270 */
[----:B------:R1:W-:Y:S08]  /*49e0*/  STG.E.128 [R38.64+0x80], R20 ;  /* 0x0000801426007986 */ /* 0x0003f0000c101d06 */
        /* <DEDUP_REMOVED lines=40> */
[----:B------:R-:W-:Y:S01]  /*4c70*/  LEA.HI.X R25, R75, R94, R74, 0x1, P2 ;  /* 0x0000005e4b197211 */ /* 0x000fe200010f0c4a */
        /* <DEDUP_REMOVED lines=9> */
[----:B------:R-:W2:Y:S06]  /*4d10*/  @!P1 LDG.E.64 R6, [R6.64+0xc0] ;  /* 0x0000c00606069981 */ /* 0x000eac000c1e1b00 */
[----:B------:R-:W3:Y:S06]  /*4d20*/  @!P1 LDG.E.64 R30, [R30.64+0xc0] ;  /* 0x0000c0061e1e9981 */ /* 0x000eec000c1e1b00 */
[----:B-1----:R1:W4:Y:S01]  /*4d30*/  LDG.E.128 R20, [R24.64] ;  /* 0x0000000618147981 */ /* 0x002322000c1e1d00 */
[----:B--2---:R-:W-:Y:S02]  /*4d40*/  @!P1 HADD2.F32 R0, -RZ, R6.H0_H0 ;  /* 0x20000006ff009230 */ /* 0x004fe40000004100 */
[--C-:B------:R-:W-:Y:S02]  /*4d50*/  @!P1 HADD2.F32 R3, -RZ, R7.reuse.H0_H0 ;  /* 0x20000007ff039230 */ /* 0x100fe40000004100 */
[----:B------:R-:W-:Y:S02]  /*4d60*/  @!P1 HADD2.F32 R4, -RZ, R7.H1_H1 ;  /* 0x30000007ff049230 */ /* 0x000fe40000004100 */
[--C-:B---3--:R-:W-:Y:S02]  /*4d70*/  @!P1 HADD2.F32 R15, -RZ, R30.reuse.H0_H0 ;  /* 0x2000001eff0f9230 */ /* 0x108fe40000004100 */
[----:B-1----:R-:W-:Y:S02]  /*4d80*/  @!P1 HADD2.F32 R24, -RZ, R30.H1_H1 ;  /* 0x3000001eff189230 */ /* 0x002fe40000004100 */
        /* <DEDUP_REMOVED lines=40> */
.L_x_2728:
[----:B------:R-:W-:Y:S05]  /*5010*/  BSYNC B0 ;  /* 0x0000000000007941 */ /* 0x000fea0003800000 */
.L_x_2727:
[C---:B------:R-:W-:Y:S01]  /*5020*/  ISETP.GE.AND P0, PT, R59.reuse, R149, PT ;  /* 0x000000953b00720c */ /* 0x040fe20003f06270 */
[----:B------:R-:W-:Y:S03]  /*5030*/  BSSY B0, `(.L_x_2729) ;  /* 0x00000dd000007945 */ /* 0x000fe60003800000 */
[----:B------:R-:W-:Y:S11]  /*5040*/  ISETP.GE.AND P0, PT, R59, R148, !P0 ;  /* 0x000000943b00720c */ /* 0x000ff60004706270 */
[----:B------:R-:W-:Y:S02]  /*5050*/  @!UPT UIADD3 URZ, URZ, URZ, URZ ;  /* 0x0000003f3f3ff290 */ /* 0x000fe4000fffe03f */
[----:B------:R-:W-:-:S05]  /*5060*/  @!P0 BRA `(.L_x_2730) ;  /* 0x00000d9000008947 */ /* 0x000fca0003800000 */
[----:B-1----:R-:W-:Y:S02]  /*5070*/  MOV R38, 0x60 ;  /* 0x0000006000267802 */ /* 0x002fe40000000f00 */
[----:B------:R-:W-:Y:S02]  /*5080*/  MOV R4, R95 ;  /* 0x0000005f00047202 */ /* 0x000fe40000000f00 */
[----:B------:R-:W-:Y:S01]  /*5090*/  MOV R5, R94 ;  /* 0x0000005e00057202 */ /* 0x000fe20000000f00 */
[----:B------:R-:W-:Y:S01]  /*50a0*/  IMAD R2, R38, c[0x0][0x28c], RZ ;  /* 0x0000a30026027a24 */ /* 0x000fe200078e02ff */
[----:B------:R-:W-:Y:S02]  /*50b0*/  ISETP.GE.AND P0, PT, R16, UR4, PT ;  /* 0x0000000410007c0c */ /* 0x000fe4000bf06270 */
[----:B------:R-:W-:Y:S01]  /*50c0*/  SHF.L.U32 R6, R122, 0x1, RZ ;  /* 0x000000017a067819 */ /* 0x000fe200000006ff */
[----:B------:R-:W-:Y:S01]  /*50d0*/  IMAD.WIDE.U32 R4, R38, c[0x0][0x288], R4 ;  /* 0x0000a20026047a25 */ /* 0x000fe200078e0004 */
[----:B------:R-:W-:Y:S02]  /*50e0*/  SHF.L.U64.HI R0, R122, 0x1, R108 ;  /* 0x000000017a007819 */ /* 0x000fe4000001026c */
[----:B------:R-:W-:Y:S02]  /*50f0*/  IADD3 R30, P2, R36, R6, RZ ;  /* 0x00000006241e7210 */ /* 0x000fe40007f5e0ff */
[----:B------:R-:W-:Y:S02]  /*5100*/  IADD3 R5, R5, R2, RZ ;  /* 0x0000000205057210 */ /* 0x000fe40007ffe0ff */
[----:B------:R-:W-:Y:S02]  /*5110*/  IADD3 R6, P1, R18, R6, RZ ;  /* 0x0000000612067210 */ /* 0x000fe40007f3e0ff */
[-C--:B------:R-:W-:Y:S01]  /*5120*/  IADD3.X R31, R37, R0.reuse, RZ, P2, !PT ;  /* 0x00000000251f7210 */ /* 0x080fe200017fe4ff */
[----:B------:R-:W2:Y:S01]  /*5130*/  LDG.E.128 R20, [R4.64] ;  /* 0x0000000604147981 */ /* 0x000ea2000c1e1d00 */
[----:B------:R-:W-:Y:S02]  /*5140*/  IADD3.X R7, R19, R0, RZ, P1, !PT ;  /* 0x0000000013077210 */ /* 0x000fe40000ffe4ff */
[----:B------:R-:W-:Y:S05]  /*5150*/  ISETP.GE.AND P1, PT, R12, UR4, PT ;  /* 0x000000040c007c0c */ /* 0x000fea000bf26270 */
        /* <DEDUP_REMOVED lines=34> */
[----:B------:R-:W-:Y:S01]  /*5380*/  @!P0 FFMA.FTZ R2, R24, R26, R2 ;  /* 0x0000001a18028223 */ /* 0x000fe20000010002 */
[----:B------:R-:W-:Y:S01]  /*5390*/  LEA R24, P2, R77, R95, 0x1 ;  /* 0x0000005f4d187211 */ /* 0x000fe200078408ff */
[-C--:B------:R-:W-:Y:S01]  /*53a0*/  @!P0 FFMA.FTZ R3, R25, R27.reuse, R3 ;  /* 0x0000001b19038223 */ /* 0x080fe20000010003 */
[----:B------:R-:W-:Y:S01]  /*53b0*/  @!P0 MOV R20, R0 ;  /* 0x0000000000148202 */ /* 0x000fe20000000f00 */
[----:B------:R-:W-:Y:S01]  /*53c0*/  @!P0 FFMA.FTZ R15, R15, R27, -R40 ;  /* 0x0000001b0f0f8223 */ /* 0x000fe20000010828 */
[----:B------:R-:W-:Y:S01]  /*53d0*/  @!P0 F2FP.PACK_AB R2, R2, R35 ;  /* 0x000000230202823e */ /* 0x000fe200000000ff */
[-C--:B------:R-:W-:Y:S01]  /*53e0*/  @!P0 FFMA.FTZ R8, R8, R29.reuse, -R39 ;  /* 0x0000001d08088223 */ /* 0x080fe20000010827 */
[----:B------:R-:W-:Y:S01]  /*53f0*/  LEA.HI.X R25, R77, R94, R76, 0x1, P2 ;  /* 0x0000005e4d197211 */ /* 0x000fe200010f0c4c */
[----:B------:R-:W-:Y:S01]  /*5400*/  @!P0 FFMA.FTZ R4, R28, R29, R4 ;  /* 0x0000001d1c048223 */ /* 0x000fe20000010004 */
[----:B------:R-:W-:Y:S01]  /*5410*/  @!P0 F2FP.PACK_AB R3, R3, R15 ;  /* 0x0000000f0303823e */ /* 0x000fe200000000ff */
[C---:B------:R-:W-:Y:S01]  /*5420*/  IMAD R5, R38.reuse, c[0x0][0x19c], RZ ;  /* 0x0000670026057a24 */ /* 0x040fe200078e02ff */
[----:B------:R-:W-:Y:S01]  /*5430*/  @!P0 MOV R21, R2 ;  /* 0x0000000200158202 */ /* 0x000fe20000000f00 */
[----:B------:R-:W-:Y:S01]  /*5440*/  IMAD.WIDE.U32 R38, R38, c[0x0][0x198], R146 ;  /* 0x0000660026267a25 */ /* 0x000fe200078e0092 */
[----:B------:R-:W-:Y:S02]  /*5450*/  @!P0 F2FP.PACK_AB R4, R4, R8 ;  /* 0x000000080404823e */ /* 0x000fe400000000ff */
[----:B------:R-:W-:Y:S02]  /*5460*/  @!P0 MOV R22, R3 ;  /* 0x0000000300168202 */ /* 0x000fe40000000f00 */
[----:B------:R-:W-:Y:S02]  /*5470*/  IADD3 R39, R39, R5, RZ ;  /* 0x0000000527277210 */ /* 0x000fe40007ffe0ff */
[----:B------:R-:W-:Y:S02]  /*5480*/  @!P0 MOV R23, R4 ;  /* 0x0000000400178202 */ /* 0x000fe40000000f00 */
[----:B------:R-:W-:Y:S03]  /*5490*/  ISETP.GE.AND P0, PT, R11, UR4, PT ;  /* 0x000000040b007c0c */ /* 0x000fe6000bf06270 */
        /* <DEDUP_REMOVED lines=150> */
.L_x_2730:
[----:B------:R-:W-:Y:S05]  /*5e00*/  BSYNC B0 ;  /* 0x0000000000007941 */ /* 0x000fea0003800000 */
.L_x_2729:
        /* <DEDUP_REMOVED lines=8> */
.L_x_2722:
[----:B------:R-:W-:Y:S01]  /*5e90*/  BSSY B1, `(.L_x_2732) ;  /* 0x0000186000017945 */ /* 0x000fe20003800000 */
[----:B------:R-:W-:-:S05]  /*5ea0*/  @!P4 BRA `(.L_x_2733) ;  /* 0x000018400000c947 */ /* 0x000fca0003800000 */
[----:B------:R-:W-:Y:S01]  /*5eb0*/  IMAD.MOV.U32 R150, RZ, RZ, R95 ;  /* 0x000000ffff967224 */ /* 0x000fe200078e005f */
[----:B------:R-:W-:Y:S01]  /*5ec0*/  MOV R151, R94 ;  /* 0x0000005e00977202 */ /* 0x000fe20000000f00 */
[----:B------:R-:W-:Y:S01]  /*5ed0*/  BSSY B0, `(.L_x_2734) ;  /* 0x000005d000007945 */ /* 0x000fe20003800000 */
[----:B------:R-:W-:Y:S03]  /*5ee0*/  ISETP.GE.AND P0, PT, R16, UR4, PT ;  /* 0x0000000410007c0c */ /* 0x000fe6000bf06270 */
[----:B------:R2:W5:Y:S10]  /*5ef0*/  LDG.E.128 R44, [R150.64] ;  /* 0x00000006962c7981 */ /* 0x000574000c1e1d00 */
[----:B------:R-:W-:-:S05]  /*5f00*/  @P0 BRA `(.L_x_2735) ;  /* 0x0000059000000947 */ /* 0x000fca0003800000 */
[----:B------:R-:W-:Y:S01]  /*5f10*/  ULEA.HI UR5, UR4, UR4, URZ, 0x1 ;  /* 0x0000000404057291 */ /* 0x000fe2000f8f083f */
[----:B-1----:R-:W-:Y:S01]  /*5f20*/  MOV R4, RZ ;  /* 0x000000ff00047202 */ /* 0x002fe20000000f00 */
[----:B-----5:R-:W-:Y:S01]  /*5f30*/  IMAD.MOV.U32 R35, RZ, RZ, R47 ;  /* 0x000000ffff237224 */ /* 0x020fe200078e002f */
[----:B------:R-:W-:Y:S01]  /*5f40*/  MOV R6, R99 ;  /* 0x0000006300067202 */ /* 0x000fe20000000f00 */
[----:B------:R-:W-:Y:S01]  /*5f50*/  USHF.R.S32.HI UR5, URZ, 0x1, UR5 ;  /* 0x000000013f057899 */ /* 0x000fe20008011405 */
[----:B------:R-:W-:Y:S02]  /*5f60*/  MOV R7, R98 ;  /* 0x0000006200077202 */ /* 0x000fe40000000f00 */
[----:B------:R-:W-:Y:S02]  /*5f70*/  MOV R0, RZ ;  /* 0x000000ff00007202 */ /* 0x000fe40000000f00 */
[----:B------:R-:W-:Y:S02]  /*5f80*/  MOV R39, R45 ;  /* 0x0000002d00277202 */ /* 0x000fe40000000f00 */
[----:B------:R-:W-:Y:S02]  /*5f90*/  ISETP.GE.AND P4, PT, R16, UR5, PT ;  /* 0x0000000510007c0c */ /* 0x000fe4000bf86270 */
[----:B------:R-:W-:Y:S02]  /*5fa0*/  MOV R3, UR5 ;  /* 0x0000000500037c02 */ /* 0x000fe40008000f00 */
[----:B------:R-:W-:Y:S09]  /*5fb0*/  MOV R38, R46 ;  /* 0x0000002e00267202 */ /* 0x000ff20000000f00 */
[----:B------:R-:W-:Y:S01]  /*5fc0*/  @P4 IADD3 R3, RZ, -UR5, RZ ;  /* 0x80000005ff034c10 */ /* 0x000fe2000fffe0ff */
[----:B------:R-:W-:Y:S01]  /*5fd0*/  @P4 IMAD R0, RZ, RZ, -UR5 ;  /* 0x80000005ff004e24 */ /* 0x000fe2000f8e02ff */
[----:B------:R-:W-:Y:S02]  /*5fe0*/  @P4 IADD3 R4, RZ, -UR5, RZ ;  /* 0x80000005ff044c10 */ /* 0x000fe4000fffe0ff */
[C---:B------:R-:W-:Y:S02]  /*5ff0*/  LEA R2, P1, R3.reuse, R150, 0x1 ;  /* 0x0000009603027211 */ /* 0x040fe400078208ff */
[C---:B------:R-:W-:Y:S02]  /*6000*/  LEA R40, P0, R4.reuse, R6, 0x1 ;  /* 0x0000000604287211 */ /* 0x040fe400078008ff */
[----:B------:R-:W-:Y:S02]  /*6010*/  LEA.HI.X.SX32 R3, R3, R151, 0x1, P1 ;  /* 0x0000009703037211 */ /* 0x000fe400008f0eff */
[----:B------:R-:W-:Y:S03]  /*6020*/  LEA.HI.X.SX32 R41, R4, R7, 0x1, P0 ;  /* 0x0000000704297211 */ /* 0x000fe600000f0eff */
[----:B------:R1:W3:Y:S08]  /*6030*/  LDG.E.128 R4, [R2.64] ;  /* 0x0000000602047981 */ /* 0x0002f0000c1e1d00 */
[----:B------:R-:W4:Y:S01]  /*6040*/  LDG.E.128 R40, [R40.64] ;  /* 0x0000000628287981 */ /* 0x000f22000c1e1d00 */
[----:B-1----:R-:W-:Y:S02]  /*6050*/  MOV R2, R97 ;  /* 0x0000006100027202 */ /* 0x002fe40000000f00 */
[----:B------:R-:W-:Y:S02]  /*6060*/  MOV R3, R96 ;  /* 0x0000006000037202 */ /* 0x000fe40000000f00 */
[C---:B------:R-:W-:Y:S04]  /*6070*/  LEA R152, P0, R0.reuse, R2, 0x1 ;  /* 0x0000000200987211 */ /* 0x040fe800078008ff */
[----:B------:R-:W-:Y:S06]  /*6080*/  LEA.HI.X.SX32 R153, R0, R3, 0x1, P0 ;  /* 0x0000000300997211 */ /* 0x000fec00000f0eff */
[----:B--2---:R-:W2:Y:S01]  /*6090*/  LDG.E.128 R152, [R152.64] ;  /* 0x0000000698987981 */ /* 0x004ea2000c1e1d00 */
[--C-:B----4-:R-:W-:Y:S01]  /*60a0*/  HADD2.F32 R25, -RZ, R40.reuse.H0_H0 ;  /* 0x20000028ff197230 */ /* 0x110fe20000004100 */
[----:B---3--:R-:W-:Y:S01]  /*60b0*/  MOV R0, R4 ;  /* 0x0000000400007202 */ /* 0x008fe20000000f00 */
[----:B------:R-:W-:Y:S01]  /*60c0*/  HADD2.F32 R26, -RZ, R40.H1_H1 ;  /* 0x30000028ff1a7230 */ /* 0x000fe20000004100 */
[----:B------:R-:W-:Y:S01]  /*60d0*/  MOV R20, R6 ;  /* 0x0000000600147202 */ /* 0x000fe20000000f00 */
[--C-:B------:R-:W-:Y:S01]  /*60e0*/  HADD2.F32 R27, -RZ, R41.reuse.H0_H0 ;  /* 0x20000029ff1b7230 */ /* 0x100fe20000004100 */
[----:B------:R-:W-:Y:S01]  /*60f0*/  MOV R22, R5 ;  /* 0x0000000500167202 */ /* 0x000fe20000000f00 */
[--C-:B------:R-:W-:Y:S01]  /*6100*/  HADD2.F32 R24, -RZ, R0.reuse.H0_H0 ;  /* 0x20000000ff187230 */ /* 0x100fe20000004100 */
[----:B------:R-:W-:Y:S01]  /*6110*/  MOV R15, R7 ;  /* 0x00000007000f7202 */ /* 0x000fe20000000f00 */
[----:B------:R-:W-:Y:S02]  /*6120*/  HADD2.F32 R23, -RZ, R0.H1_H1 ;  /* 0x30000000ff177230 */ /* 0x000fe40000004100 */
[----:B------:R-:W-:Y:S02]  /*6130*/  HADD2.F32 R28, -RZ, R41.H1_H1 ;  /* 0x30000029ff1c7230 */ /* 0x000fe40000004100 */
[--C-:B------:R-:W-:Y:S02]  /*6140*/  HADD2.F32 R29, -RZ, R42.reuse.H0_H0 ;  /* 0x2000002aff1d7230 */ /* 0x100fe40000004100 */
[----:B------:R-:W-:Y:S02]  /*6150*/  HADD2.F32 R30, -RZ, R42.H1_H1 ;  /* 0x3000002aff1e7230 */ /* 0x000fe40000004100 */
[--C-:B------:R-:W-:Y:S02]  /*6160*/  HADD2.F32 R31, -RZ, R43.reuse.H0_H0 ;  /* 0x2000002bff1f7230 */ /* 0x100fe40000004100 */
[----:B------:R-:W-:Y:S02]  /*6170*/  HADD2.F32 R32, -RZ, R43.H1_H1 ;  /* 0x3000002bff207230 */ /* 0x000fe40000004100 */
[--C-:B--2---:R-:W-:Y:S02]  /*6180*/  HADD2.F32 R21, -RZ, R152.reuse.H0_H0 ;  /* 0x20000098ff157230 */ /* 0x104fe40000004100 */
[----:B------:R-:W-:Y:S02]  /*6190*/  HADD2.F32 R2, -RZ, R152.H1_H1 ;  /* 0x30000098ff027230 */ /* 0x000fe40000004100 */
[--C-:B------:R-:W-:Y:S01]  /*61a0*/  HADD2.F32 R5, -RZ, R154.reuse.H0_H0 ;  /* 0x2000009aff057230 */ /* 0x100fe20000004100 */
[----:B------:R-:W-:Y:S01]  /*61b0*/  @!P4 FADD.FTZ R21, -R21, -RZ ;  /* 0x800000ff1515c221 */ /* 0x000fe20000010100 */
[----:B------:R-:W-:Y:S01]  /*61c0*/  HADD2.F32 R6, -RZ, R154.H1_H1 ;  /* 0x3000009aff067230 */ /* 0x000fe20000004100 */
[----:B------:R-:W-:Y:S01]  /*61d0*/  @!P4 FADD.FTZ R2, -R2, -RZ ;  /* 0x800000ff0202c221 */ /* 0x000fe20000010100 */
[--C-:B------:R-:W-:Y:S01]  /*61e0*/  HADD2.F32 R4, -RZ, R153.reuse.H1_H1 ;  /* 0x30000099ff047230 */ /* 0x100fe20000004100 */
[----:B------:R-:W-:Y:S01]  /*61f0*/  FMUL.FTZ R0, R24, R21 ;  /* 0x0000001518007220 */ /* 0x000fe20000410000 */
[----:B------:R-:W-:Y:S01]  /*6200*/  HADD2.F32 R3, -RZ, R153.H0_H0 ;  /* 0x20000099ff037230 */ /* 0x000fe20000004100 */
[----:B------:R-:W-:Y:S01]  /*6210*/  @!P4 FADD.FTZ R5, -R5, -RZ ;  /* 0x800000ff0505c221 */ /* 0x000fe20000010100 */
[--C-:B------:R-:W-:Y:S01]  /*6220*/  HADD2.F32 R21, -RZ, R20.reuse.H0_H0 ;  /* 0x20000014ff157230 */ /* 0x100fe20000004100 */
[----:B------:R-:W-:Y:S01]  /*6230*/  FMUL.FTZ R2, R23, R2 ;  /* 0x0000000217027220 */ /* 0x000fe20000410000 */
[----:B------:R-:W-:Y:S01]  /*6240*/  HADD2.F32 R20, -RZ, R20.H1_H1 ;  /* 0x30000014ff147230 */ /* 0x000fe20000004100 */
[----:B------:R-:W-:Y:S01]  /*6250*/  @!P4 FADD.FTZ R6, -R6, -RZ ;  /* 0x800000ff0606c221 */ /* 0x000fe20000010100 */
[--C-:B------:R-:W-:Y:S01]  /*6260*/  HADD2.F32 R8, -RZ, R155.reuse.H1_H1 ;  /* 0x3000009bff087230 */ /* 0x100fe20000004100 */
[----:B------:R-:W-:Y:S01]  /*6270*/  @!P4 FADD.FTZ R4, -R4, -RZ ;  /* 0x800000ff0404c221 */ /* 0x000fe20000010100 */
[--C-:B------:R-:W-:Y:S01]  /*6280*/  HADD2.F32 R23, -RZ, R22.reuse.H0_H0 ;  /* 0x20000016ff177230 */ /* 0x100fe20000004100 */
[----:B------:R-:W-:Y:S01]  /*6290*/  @!P4 FADD.FTZ R3, -R3, -RZ ;  /* 0x800000ff0303c221 */ /* 0x000fe20000010100 */
[----:B------:R-:W-:Y:S01]  /*62a0*/  HADD2.F32 R22, -RZ, R22.H1_H1 ;  /* 0x30000016ff167230 */ /* 0x000fe20000004100 */
[----:B------:R-:W-:Y:S01]  /*62b0*/  FMUL.FTZ R5, R21, R5 ;  /* 0x0000000515057220 */ /* 0x000fe20000410000 */
[----:B------:R-:W-:Y:S01]  /*62c0*/  HADD2.F32 R7, -RZ, R155.H0_H0 ;  /* 0x2000009bff077230 */ /* 0x000fe20000004100 */
[----:B------:R-:W-:Y:S01]  /*62d0*/  FMUL.FTZ R6, R20, R6 ;  /* 0x0000000614067220 */ /* 0x000fe20000410000 */
[--C-:B------:R-:W-:Y:S01]  /*62e0*/  HADD2.F32 R21, -RZ, R44.reuse.H0_H0 ;  /* 0x2000002cff157230 */ /* 0x100fe20000004100 */
[----:B------:R-:W-:Y:S01]  /*62f0*/  FMUL.FTZ R4, R22, R4 ;  /* 0x0000000416047220 */ /* 0x000fe20000410000 */
[--C-:B------:R-:W-:Y:S01]  /*6300*/  HADD2.F32 R20, -RZ, R15.reuse.H0_H0 ;  /* 0x2000000fff147230 */ /* 0x100fe20000004100 */
[----:B------:R-:W-:Y:S01]  /*6310*/  @!P4 FADD.FTZ R8, -R8, -RZ ;  /* 0x800000ff0808c221 */ /* 0x000fe20000010100 */
[----:B------:R-:W-:Y:S01]  /*6320*/  HADD2.F32 R15, -RZ, R15.H1_H1 ;  /* 0x3000000fff0f7230 */ /* 0x000fe20000004100 */
[----:B------:R-:W-:Y:S01]  /*6330*/  FMUL.FTZ R3, R23, R3 ;  /* 0x0000000317037220 */ /* 0x000fe20000410000 */
[----:B------:R-:W-:Y:S01]  /*6340*/  HADD2.F32 R22, -RZ, R44.H1_H1 ;  /* 0x3000002cff167230 */ /* 0x000fe20000004100 */
[----:B------:R-:W-:Y:S01]  /*6350*/  @!P4 FADD.FTZ R7, -R7, -RZ ;  /* 0x800000ff0707c221 */ /* 0x000fe20000010100 */
[--C-:B------:R-:W-:Y:S01]  /*6360*/  HADD2.F32 R23, -RZ, R39.reuse.H0_H0 ;  /* 0x20000027ff177230 */ /* 0x100fe20000004100 */
[----:B------:R-:W-:Y:S01]  /*6370*/  FFMA.FTZ R0, R21, R25, R0 ;  /* 0x0000001915007223 */ /* 0x000fe20000010000 */
[--C-:B------:R-:W-:Y:S01]  /*6380*/  HADD2.F32 R21, -RZ, R38.reuse.H1_H1 ;  /* 0x30000026ff157230 */ /* 0x100fe20000004100 */
[----:B------:R-:W-:Y:S01]  /*6390*/  FMUL.FTZ R8, R15, R8 ;  /* 0x000000080f087220 */ /* 0x000fe20000410000 */
[----:B------:R-:W-:Y:S01]  /*63a0*/  HADD2.F32 R15, -RZ, R39.H1_H1 ;  /* 0x30000027ff0f7230 */ /* 0x000fe20000004100 */
[----:B------:R-:W-:Y:S01]  /*63b0*/  FFMA.FTZ R2, R22, R26, R2 ;  /* 0x0000001a16027223 */ /* 0x000fe20000010002 */
[--C-:B------:R-:W-:Y:S01]  /*63c0*/  HADD2.F32 R22, -RZ, R35.reuse.H0_H0 ;  /* 0x20000023ff167230 */ /* 0x100fe20000004100 */
[----:B------:R-:W-:Y:S01]  /*63d0*/  FMUL.FTZ R7, R20, R7 ;  /* 0x0000000714077220 */ /* 0x000fe20000410000 */
[----:B------:R-:W-:Y:S01]  /*63e0*/  HADD2.F32 R20, -RZ, R38.H0_H0 ;  /* 0x20000026ff147230 */ /* 0x000fe20000004100 */
[----:B------:R-:W-:Y:S01]  /*63f0*/  FFMA.FTZ R3, R23, R27, R3 ;  /* 0x0000001b17037223 */ /* 0x000fe20000010003 */
[----:B------:R-:W-:Y:S01]  /*6400*/  HADD2.F32 R23, -RZ, R35.H1_H1 ;  /* 0x30000023ff177230 */ /* 0x000fe20000004100 */
[----:B------:R-:W-:Y:S01]  /*6410*/  FFMA.FTZ R4, R15, R28, R4 ;  /* 0x0000001c0f047223 */ /* 0x000fe20000010004 */
[----:B------:R-:W-:Y:S01]  /*6420*/  F2FP.PACK_AB R44, R2, R0 ;  /* 0x00000000022c723e */ /* 0x000fe200000000ff */
[----:B------:R-:W-:Y:S02]  /*6430*/  FFMA.FTZ R5, R20, R29, R5 ;  /* 0x0000001d14057223 */ /* 0x000fe40000010005 */
[----:B------:R-:W-:Y:S01]  /*6440*/  FFMA.FTZ R6, R21, R30, R6 ;  /* 0x0000001e15067223 */ /* 0x000fe20000010006 */
[----:B------:R-:W-:Y:S01]  /*6450*/  F2FP.PACK_AB R45, R4, R3 ;  /* 0x00000003042d723e */ /* 0x000fe200000000ff */
[----:B------:R-:W-:Y:S02]  /*6460*/  FFMA.FTZ R7, R22, R31, R7 ;  /* 0x0000001f16077223 */ /* 0x000fe40000010007 */
[----:B------:R-:W-:Y:S01]  /*6470*/  FFMA.FTZ R8, R23, R32, R8 ;  /* 0x0000002017087223 */ /* 0x000fe20000010008 */
[----:B------:R-:W-:Y:S04]  /*6480*/  F2FP.PACK_AB R46, R6, R5 ;  /* 0x00000005062e723e */ /* 0x000fe800000000ff */
[----:B------:R-:W-:Y:S02]  /*6490*/  F2FP.PACK_AB R47, R8, R7 ;  /* 0x00000007082f723e */ /* 0x000fe400000000ff */
.L_x_2735:
[----:B------:R-:W-:Y:S05]  /*64a0*/  BSYNC B0 ;  /* 0x0000000000007941 */ /* 0x000fea0003800000 */
.L_x_2734:
[----:B-----5:R3:W-:Y:S01]  /*64b0*/  STG.E.128 [R146.64], R44 ;  /* 0x0000002c92007986 */ /* 0x0207e2000c101d06 */
[----:B------:R-:W-:Y:S01]  /*64c0*/  ISETP.GE.AND P0, PT, R12, UR4, PT ;  /* 0x000000040c007c0c */ /* 0x000fe2000bf06270 */
[----:B------:R-:W-:Y:S01]  /*64d0*/  BSSY B0, `(.L_x_2736) ;  /* 0x000005e000007945 */ /* 0x000fe20003800000 */
[----:B------:R-:W-:Y:S05]  /*64e0*/  IADD3 R20, P1, R95, 0x80, RZ ;  /* 0x000000805f147810 */ /* 0x000fea0007f3e0ff */
[----:B------:R-:W-:Y:S01]  /*64f0*/  IMAD.X R21, RZ, RZ, R94, P1 ;  /* 0x000000ffff157224 */ /* 0x000fe200008e065e */
[----:B---3--:R3:W5:Y:S05]  /*6500*/  LDG.E.128 R44, [R150.64+0x80] ;  /* 0x00008006962c7981 */ /* 0x00876a000c1e1d00 */
        /* <DEDUP_REMOVED lines=19> */
[----:B------:R1:W4:Y:S08]  /*6640*/  LDG.E.128 R4, [R2.64] ;  /* 0x0000000602047981 */ /* 0x000330000c1e1d00 */
[----:B--2---:R-:W2:Y:S01]  /*6650*/  LDG.E.128 R40, [R40.64+0x80] ;  /* 0x0000800628287981 */ /* 0x004ea2000c1e1d00 */
[----:B-1----:R-:W-:Y:S02]  /*6660*/  MOV R2, R97 ;  /* 0x0000006100027202 */ /* 0x002fe40000000f00 */
[----:B------:R-:W-:Y:S02]  /*6670*/  MOV R3, R96 ;  /* 0x0000006000037202 */ /* 0x000fe40000000f00 */
[C---:B------:R-:W-:Y:S04]  /*6680*/  LEA R152, P0, R0.reuse, R2, 0x1 ;  /* 0x0000000200987211 */ /* 0x040fe800078008ff */
[----:B------:R-:W-:Y:S06]  /*6690*/  LEA.HI.X.SX32 R153, R0, R3, 0x1, P0 ;  /* 0x0000000300997211 */ /* 0x000fec00000f0eff */
[----:B---3--:R-:W3:Y:S01]  /*66a0*/  LDG.E.128 R152, [R152.64+0x80] ;  /* 0x0000800698987981 */ /* 0x008ee2000c1e1d00 */
[--C-:B--2---:R-:W-:Y:S01]  /*66b0*/  HADD2.F32 R25, -RZ, R40.reuse.H0_H0 ;  /* 0x20000028ff197230 */ /* 0x104fe20000004100 */
[----:B----4-:R-:W-:Y:S01]  /*66c0*/  MOV R0, R4 ;  /* 0x0000000400007202 */ /* 0x010fe20000000f00 */
        /* <DEDUP_REMOVED lines=12> */
[--C-:B---3--:R-:W-:Y:S02]  /*6790*/  HADD2.F32 R21, -RZ, R152.reuse.H0_H0 ;  /* 0x20000098ff157230 */ /* 0x108fe40000004100 */
        /* <DEDUP_REMOVED lines=49> */
.L_x_2737:
[----:B------:R-:W-:Y:S05]  /*6ab0*/  BSYNC B0 ;  /* 0x0000000000007941 */ /* 0x000fea0003800000 */
.L_x_2736:
        /* <DEDUP_REMOVED lines=25> */
[----:B--2---:R1:W2:Y:S08]  /*6c50*/  LDG.E.128 R4, [R2.64] ;  /* 0x0000000602047981 */ /* 0x0042b0000c1e1d00 */
[----:B---3--:R-:W3:Y:S01]  /*6c60*/  LDG.E.128 R40, [R40.64+0x100] ;  /* 0x0001000628287981 */ /* 0x008ee2000c1e1d00 */
[----:B-1----:R-:W-:Y:S02]  /*6c70*/  MOV R2, R97 ;  /* 0x0000006100027202 */ /* 0x002fe40000000f00 */
[----:B------:R-:W-:Y:S02]  /*6c80*/  MOV R3, R96 ;  /* 0x0000006000037202 */ /* 0x000fe40000000f00 */
[C---:B------:R-:W-:Y:S04]  /*6c90*/  LEA R152, P0, R0.reuse, R2, 0x1 ;  /* 0x0000000200987211 */ /* 0x040fe800078008ff */
[----:B------:R-:W-:Y:S06]  /*6ca0*/  LEA.HI.X.SX32 R153, R0, R3, 0x1, P0 ;  /* 0x0000000300997211 */ /* 0x000fec00000f0eff */
[----:B----4-:R-:W4:Y:S01]  /*6cb0*/  LDG.E.128 R152, [R152.64+0x100] ;  /* 0x0001000698987981 */ /* 0x010f22000c1e1d00 */
[--C-:B---3--:R-:W-:Y:S01]  /*6cc0*/  HADD2.F32 R25, -RZ, R40.reuse.H0_H0 ;  /* 0x20000028ff197230 */ /* 0x108fe20000004100 */
[----:B--2---:R-:W-:Y:S01]  /*6cd0*/  MOV R0, R4 ;  /* 0x0000000400007202 */ /* 0x004fe20000000f00 */
        /* <DEDUP_REMOVED lines=12> */
[--C-:B----4-:R-:W-:Y:S02]  /*6da0*/  HADD2.F32 R21, -RZ, R152.reuse.H0_H0 ;  /* 0x20000098ff157230 */ /* 0x110fe40000004100 */
        /* <DEDUP_REMOVED lines=49> */
.L_x_2739:
[----:B------:R-:W-:Y:S05]  /*70c0*/  BSYNC B0 ;  /* 0x0000000000007941 */ /* 0x000fea0003800000 */
.L_x_2738:
[----:B-----5:R1:W-:Y:S01]  /*70d0*/  STG.E.128 [R146.64+0x100], R44 ;  /* 0x0001002c92007986 */ /* 0x0203e2000c101d06 */
[----:B------:R-:W-:Y:S01]  /*70e0*/  ISETP.GE.AND P0, PT, R10, UR4, PT ;  /* 0x000000040a007c0c */ /* 0x000fe2000bf06270 */
[----:B------:R-:W-:Y:S01]  /*70f0*/  BSSY B0, `(.L_x_2740) ;  /* 0x000005e000007945 */ /* 0x000fe20003800000 */
[----:B------:R-:W-:Y:S05]  /*7100*/  IADD3 R20, P1, R95, 0x180, RZ ;  /* 0x000001805f147810 */ /* 0x000fea0007f3e0ff */
[----:B------:R-:W-:Y:S01]  /*7110*/  IMAD.X R21, RZ, RZ, R94, P1 ;  /* 0x000000ffff157224 */ /* 0x000fe200008e065e */
[----:B-1----:R1:W5:Y:S05]  /*7120*/  LDG.E.128 R44, [R150.64+0x180] ;  /* 0x00018006962c7981 */ /* 0x00236a000c1e1d00 */
[----:B------:R-:W-:-:S05]  /*7130*/  @P0 BRA `(.L_x_2741) ;  /* 0x0000059000000947 */ /* 0x000fca0003800000 */
[----:B------:R-:W-:Y:S01]  /*7140*/  ULEA.HI UR5, UR4, UR4, URZ, 0x1 ;  /* 0x0000000404057291 */ /* 0x000fe2000f8f083f */
[----:B------:R-:W-:Y:S01]  /*7150*/  MOV R4, RZ ;  /* 0x000000ff00047202 */ /* 0x000fe20000000f00 */
        /* <DEDUP_REMOVED lines=87> */
.L_x_2741:
[----:B------:R-:W-:Y:S05]  /*76d0*/  BSYNC B0 ;  /* 0x0000000000007941 */ /* 0x000fea0003800000 */
.L_x_2740:
[----:B-----5:R1:W-:Y:S02]  /*76e0*/  STG.E.128 [R146.64+0x180], R44 ;  /* 0x0001802c92007986 */ /* 0x0203e4000c101d06 */
.L_x_2733:
[----:B------:R-:W-:Y:S05]  /*76f0*/  BSYNC B1 ;  /* 0x0000000000017941 */ /* 0x000fea0003800000 */
.L_x_2732:
[----:B------:R-:W-:Y:S01]  /*7700*/  BSSY B1, `(.L_x_2742) ;  /* 0x0000190000017945 */ /* 0x000fe20003800000 */
[----:B------:R-:W-:-:S05]  /*7710*/  @!P2 BRA `(.L_x_2743) ;  /* 0x000018e00000a947 */ /* 0x000fca0003800000 */
[C---:B-1----:R-:W-:Y:S01]  /*7720*/  LEA R46, P0, R66.reuse, R95, 0x1 ;  /* 0x0000005f422e7211 */ /* 0x042fe200078008ff */
[----:B------:R-:W-:Y:S03]  /*7730*/  BSSY B0, `(.L_x_2744) ;  /* 0x0000060000007945 */ /* 0x000fe60003800000 */
[----:B------:R-:W-:Y:S02]  /*7740*/  LEA.HI.X R47, R66, R94, R65, 0x1, P0 ;  /* 0x0000005e422f7211 */ /* 0x000fe400000f0c41 */
[----:B------:R-:W-:Y:S03]  /*7750*/  ISETP.GE.AND P0, PT, R16, UR4, PT ;  /* 0x0000000410007c0c */ /* 0x000fe6000bf06270 */
[----:B------:R1:W5:Y:S10]  /*7760*/  LDG.E.128 R4, [R46.64] ;  /* 0x000000062e047981 */ /* 0x000374000c1e1d00 */
        /* <DEDUP_REMOVED lines=16> */
[-C--:B------:R-:W-:Y:S01]  /*7870*/  LEA.HI.X.SX32 R0, R0, R111.reuse, 0x1, P2 ;  /* 0x0000006f00007211 */ /* 0x080fe200010f0eff */
[----:B--2---:R1:W2:Y:S03]  /*7880*/  LDG.E.128 R20, [R2.64] ;  /* 0x0000000602147981 */ /* 0x0042a6000c1e1d00 */
[----:B------:R-:W-:Y:S01]  /*7890*/  LEA.HI.X R41, R8, R96, R0, 0x1, P0 ;  /* 0x0000006008297211 */ /* 0x000fe200000f0c00 */
[----:B------:R-:W-:Y:S01]  /*78a0*/  IMAD.MOV.U32 R0, RZ, RZ, RZ ;  /* 0x000000ffff007224 */ /* 0x000fe200078e00ff */
[----:B------:R-:W-:Y:S04]  /*78b0*/  @P1 IADD3 R0, RZ, -UR5, RZ ;  /* 0x80000005ff001c10 */ /* 0x000fe8000fffe0ff */
[----:B---3--:R-:W3:Y:S01]  /*78c0*/  LDG.E.128 R40, [R40.64] ;  /* 0x0000000628287981 */ /* 0x008ee2000c1e1d00 */
[----:B-1----:R-:W-:Y:S04]  /*78d0*/  IADD3 R3, P0, R127, R0, RZ ;  /* 0x000000007f037210 */ /* 0x002fe80007f1e0ff */
[----:B------:R-:W-:Y:S02]  /*78e0*/  LEA.HI.X.SX32 R0, R0, R111, 0x1, P0 ;  /* 0x0000006f00007211 */ /* 0x000fe400000f0eff */
[C---:B------:R-:W-:Y:S04]  /*78f0*/  LEA R2, P0, R3.reuse, R99, 0x1 ;  /* 0x0000006303027211 */ /* 0x040fe800078008ff */
[----:B------:R-:W-:Y:S05]  /*7900*/  LEA.HI.X R3, R3, R98, R0, 0x1, P0 ;  /* 0x0000006203037211 */ /* 0x000fea00000f0c00 */
[----:B----4-:R3:W4:Y:S02]  /*7910*/  LDG.E.128 R28, [R2.64] ;  /* 0x00000006021c7981 */ /* 0x010724000c1e1d00 */
[--C-:B---3--:R-:W-:Y:S01]  /*7920*/  HADD2.F32 R3, -RZ, R41.reuse.H0_H0 ;  /* 0x20000029ff037230 */ /* 0x108fe20000004100 */
[----:B--2---:R-:W-:Y:S01]  /*7930*/  MOV R25, R20 ;  /* 0x0000001400197202 */ /* 0x004fe20000000f00 */
[----:B------:R-:W-:Y:S01]  /*7940*/  HADD2.F32 R4, -RZ, R41.H1_H1 ;  /* 0x30000029ff047230 */ /* 0x000fe20000004100 */
[----:B------:R-:W-:Y:S01]  /*7950*/  IMAD.MOV.U32 R20, RZ, RZ, R22 ;  /* 0x000000ffff147224 */ /* 0x000fe200078e0016 */
[--C-:B------:R-:W-:Y:S01]  /*7960*/  HADD2.F32 R22, -RZ, R21.reuse.H0_H0 ;  /* 0x20000015ff167230 */ /* 0x100fe20000004100 */
[----:B------:R-:W-:Y:S01]  /*7970*/  MOV R15, R23 ;  /* 0x00000017000f7202 */ /* 0x000fe20000000f00 */
        /* <DEDUP_REMOVED lines=29> */
[----:B------:R-:W-:Y:S01]  /*7b50*/  FMUL.FTZ R6, R21, R6 ;  /* 0x0000000615067220 */ /* 0x000fe20000410000 */
[----:B------:R-:W-:Y:S01]  /*7b60*/  HADD2.F32 R21, -RZ, R26.H1_H1 ;  /* 0x3000001aff157230 */ /* 0x000fe20000004100 */
[----:B------:R-:W-:Y:S01]  /*7b70*/  FMUL.FTZ R2, R23, R2 ;  /* 0x0000000217027220 */ /* 0x000fe20000410000 */
        /* <DEDUP_REMOVED lines=15> */
[----:B------:R-:W-:Y:S01]  /*7c70*/  F2FP.PACK_AB R4, R4, R3 ;  /* 0x000000030404723e */ /* 0x000fe200000000ff */
[--C-:B------:R-:W-:Y:S02]  /*7c80*/  HADD2.F32 R28, -RZ, R31.reuse.H0_H0 ;  /* 0x2000001fff1c7230 */ /* 0x100fe40000004100 */
[--C-:B------:R-:W-:Y:S01]  /*7c90*/  HADD2.F32 R22, -RZ, R32.reuse.H0_H0 ;  /* 0x20000020ff167230 */ /* 0x100fe20000004100 */
[----:B------:R-:W-:Y:S01]  /*7ca0*/  FFMA.FTZ R6, R21, R27, R6 ;  /* 0x0000001b15067223 */ /* 0x000fe20000010006 */
[----:B------:R-:W-:Y:S02]  /*7cb0*/  HADD2.F32 R29, -RZ, R31.H1_H1 ;  /* 0x3000001fff1d7230 */ /* 0x000fe40000004100 */
[----:B------:R-:W-:Y:S01]  /*7cc0*/  HADD2.F32 R23, -RZ, R32.H1_H1 ;  /* 0x30000020ff177230 */ /* 0x000fe20000004100 */
[----:B------:R-:W-:Y:S01]  /*7cd0*/  FFMA.FTZ R7, R22, R28, R7 ;  /* 0x0000001c16077223 */ /* 0x000fe20000010007 */
[----:B------:R-:W-:Y:S02]  /*7ce0*/  F2FP.PACK_AB R6, R6, R5 ;  /* 0x000000050606723e */ /* 0x000fe400000000ff */
[----:B------:R-:W-:Y:S01]  /*7cf0*/  MOV R5, R4 ;  /* 0x0000000400057202 */ /* 0x000fe20000000f00 */
[----:B------:R-:W-:Y:S01]  /*7d00*/  FFMA.FTZ R8, R23, R29, R8 ;  /* 0x0000001d17087223 */ /* 0x000fe20000010008 */
[----:B------:R-:W-:Y:S04]  /*7d10*/  MOV R4, R0 ;  /* 0x0000000000047202 */ /* 0x000fe80000000f00 */
[----:B------:R-:W-:Y:S02]  /*7d20*/  F2FP.PACK_AB R7, R8, R7 ;  /* 0x000000070807723e */ /* 0x000fe400000000ff */
.L_x_2745:
[----:B------:R-:W-:Y:S05]  /*7d30*/  BSYNC B0 ;  /* 0x0000000000007941 */ /* 0x000fea0003800000 */
.L_x_2744:
[----:B------:R-:W-:Y:S01]  /*7d40*/  LEA R44, P0, R50, R146, 0x1 ;  /* 0x00000092322c7211 */ /* 0x000fe200078008ff */
[----:B------:R-:W-:Y:S01]  /*7d50*/  BSSY B0, `(.L_x_2746) ;  /* 0x0000063000007945 */ /* 0x000fe20003800000 */
[----:B------:R-:W-:Y:S02]  /*7d60*/  IADD3 R20, P1, R46, 0x80, RZ ;  /* 0x000000802e147810 */ /* 0x000fe40007f3e0ff */
[----:B------:R-:W-:Y:S02]  /*7d70*/  LEA.HI.X R45, R50, R147, R49, 0x1, P0 ;  /* 0x00000093322d7211 */ /* 0x000fe400000f0c31 */
[----:B------:R-:W-:Y:S01]  /*7d80*/  ISETP.GE.AND P0, PT, R12, UR4, PT ;  /* 0x000000040c007c0c */ /* 0x000fe2000bf06270 */
[----:B------:R-:W-:Y:S02]  /*7d90*/  IMAD.X R21, RZ, RZ, R47, P1 ;  /* 0x000000ffff157224 */ /* 0x000fe400008e062f */
[----:B-----5:R1:W-:Y:S04]  /*7da0*/  STG.E.128 [R44.64], R4 ;  /* 0x000000042c007986 */ /* 0x0203e8000c101d06 */
[----:B-1----:R1:W5:Y:S06]  /*7db0*/  LDG.E.128 R4, [R46.64+0x80] ;  /* 0x000080062e047981 */ /* 0x00236c000c1e1d00 */
        /* <DEDUP_REMOVED lines=92> */
.L_x_2747:
[----:B------:R-:W-:Y:S05]  /*8380*/  BSYNC B0 ;  /* 0x0000000000007941 */ /* 0x000fea0003800000 */
.L_x_2746:
        /* <DEDUP_REMOVED lines=98> */
.L_x_2749:
[----:B------:R-:W-:Y:S05]  /*89b0*/  BSYNC B0 ;  /* 0x0000000000007941 */ /* 0x000fea0003800000 */
.L_x_2748:
        /* <DEDUP_REMOVED lines=98> */
.L_x_2751:
[----:B------:R-:W-:Y:S05]  /*8fe0*/  BSYNC B0 ;  /* 0x0000000000007941 */ /* 0x000fea0003800000 */
.L_x_2750:
[----:B-----5:R1:W-:Y:S02]  /*8ff0*/  STG.E.128 [R44.64+0x180], R4 ;  /* 0x000180042c007986 */ /* 0x0203e4000c101d06 */
.L_x_2743:
[----:B------:R-:W-:Y:S05]  /*9000*/  BSYNC B1 ;  /* 0x0000000000017941 */ /* 0x000fea0003800000 */
.L_x_2742:
        /* <DEDUP_REMOVED lines=9> */
[----:B-1----:R1:W5:Y:S10]  /*90a0*/  LDG.E.128 R4, [R20.64] ;  /* 0x0000000614047981 */ /* 0x002374000c1e1d00 */
        /* <DEDUP_REMOVED lines=17> */
[----:B-12---:R1:W2:Y:S03]  /*91c0*/  LDG.E.128 R20, [R2.64] ;  /* 0x0000000602147981 */ /* 0x0062a6000c1e1d00 */
        /* <DEDUP_REMOVED lines=74> */
.L_x_2755:
[----:B------:R-:W-:Y:S05]  /*9670*/  BSYNC B0 ;  /* 0x0000000000007941 */ /* 0x000fea0003800000 */
.L_x_2754:
[C---:B------:R-:W-:Y:S01]  /*9680*/  LEA R44, P1, R144.reuse, R146, 0x1 ;  /* 0x00000092902c7211 */ /* 0x040fe200078208ff */
[----:B------:R-:W-:Y:S01]  /*9690*/  BSSY B0, `(.L_x_2756) ;  /* 0x0000063000007945 */ /* 0x000fe20003800000 */
[C---:B-1----:R-:W-:Y:S02]  /*96a0*/  LEA R20, P0, R71.reuse, R95, 0x1 ;  /* 0x0000005f47147211 */ /* 0x042fe400078008ff */
[----:B------:R-:W-:Y:S02]  /*96b0*/  LEA.HI.X R45, R144, R147, R69, 0x1, P1 ;  /* 0x00000093902d7211 */ /* 0x000fe400008f0c45 */
[----:B------:R-:W-:Y:S02]  /*96c0*/  LEA.HI.X R21, R71, R94, R70, 0x1, P0 ;  /* 0x0000005e47157211 */ /* 0x000fe400000f0c46 */
[----:B------:R-:W-:Y:S01]  /*96d0*/  ISETP.GE.AND P0, PT, R12, UR4, PT ;  /* 0x000000040c007c0c */ /* 0x000fe2000bf06270 */
[----:B-----5:R1:W-:Y:S04]  /*96e0*/  STG.E.128 [R44.64], R4 ;  /* 0x000000042c007986 */ /* 0x0203e8000c101d06 */
[----:B-1----:R1:W5:Y:S08]  /*96f0*/  LDG.E.128 R4, [R20.64] ;  /* 0x0000000614047981 */ /* 0x002370000c1e1d00 */
        /* <DEDUP_REMOVED lines=92> */
.L_x_2757:
[----:B------:R-:W-:Y:S05]  /*9cc0*/  BSYNC B0 ;  /* 0x0000000000007941 */ /* 0x000fea0003800000 */
.L_x_2756:
[----:B-----5:R1:W-:Y:S02]  /*9cd0*/  STG.E.128 [R44.64+0x80], R4 ;  /* 0x000080042c007986 */ /* 0x0203e4000c101d06 */
        /* <DEDUP_REMOVED lines=97> */
.L_x_2759:
[----:B------:R-:W-:Y:S05]  /*a2f0*/  BSYNC B0 ;  /* 0x0000000000007941 */ /* 0x000fea0003800000 */
.L_x_2758:
        /* <DEDUP_REMOVED lines=98> */
.L_x_2761:
[----:B------:R-:W-:Y:S05]  /*a920*/  BSYNC B0 ;  /* 0x0000000000007941 */ /* 0x000fea0003800000 */
.L_x_2760:
[----:B-----5:R1:W-:Y:S02]  /*a930*/  STG.E.128 [R44.64+0x180], R4 ;  /* 0x000180042c007986 */ /* 0x0203e4000c101d06 */
.L_x_2753:
[----:B------:R-:W-:Y:S05]  /*a940*/  BSYNC B1 ;  /* 0x0000000000017941 */ /* 0x000fea0003800000 */
.L_x_2752:
[C---:B------:R-:W-:Y:S01]  /*a950*/  ISETP.GE.AND P0, PT, R59.reuse, R149, PT ;  /* 0x000000953b00720c */ /* 0x040fe20003f06270 */
[----:B------:R-:W-:Y:S03]  /*a960*/  BSSY B1, `(.L_x_2762) ;  /* 0x0000197000017945 */ /* 0x000fe60003800000 */
[----:B------:R-:W-:Y:S11]  /*a970*/  ISETP.GE.AND P0, PT, R59, R148, !P0 ;  /* 0x000000943b00720c */ /* 0x000ff60004706270 */
[----:B------:R-:W-:Y:S02]  /*a980*/  @!UPT UIADD3 URZ, URZ, URZ, URZ ;  /* 0x0000003f3f3ff290 */ /* 0x000fe4000fffe03f */
[----:B------:R-:W-:-:S05]  /*a990*/  @!P0 BRA `(.L_x_2763) ;  /* 0x0000193000008947 */ /* 0x000fca0003800000 */
[----:B-1----:R-:W-:Y:S01]  /*a9a0*/  MOV R44, 0x60 ;  /* 0x00000060002c7802 */ /* 0x002fe20000000f00 */
[----:B------:R-:W-:Y:S01]  /*a9b0*/  BSSY B0, `(.L_x_2764) ;  /* 0x0000064000007945 */ /* 0x000fe20003800000 */
[----:B------:R-:W-:Y:S02]  /*a9c0*/  MOV R20, R95 ;  /* 0x0000005f00147202 */ /* 0x000fe40000000f00 */
[----:B------:R-:W-:Y:S01]  /*a9d0*/  MOV R21, R94 ;  /* 0x0000005e00157202 */ /* 0x000fe20000000f00 */
[----:B------:R-:W-:Y:S01]  /*a9e0*/  IMAD R0, R44, c[0x0][0x28c], RZ ;  /* 0x0000a3002c007a24 */ /* 0x000fe200078e02ff */
[----:B------:R-:W-:Y:S03]  /*a9f0*/  ISETP.GE.AND P0, PT, R16, UR4, PT ;  /* 0x0000000410007c0c */ /* 0x000fe6000bf06270 */
[----:B------:R-:W-:Y:S05]  /*aa00*/  IMAD.WIDE.U32 R20, R44, c[0x0][0x288], R20 ;  /* 0x0000a2002c147a25 */ /* 0x000fea00078e0014 */
        /* <DEDUP_REMOVED lines=94> */
.L_x_2765:
[----:B------:R-:W-:Y:S05]  /*aff0*/  BSYNC B0 ;  /* 0x0000000000007941 */ /* 0x000fea0003800000 */
.L_x_2764:
[C---:B------:R-:W-:Y:S01]  /*b000*/  IMAD R0, R44.reuse, c[0x0][0x19c], RZ ;  /* 0x000067002c007a24 */ /* 0x040fe200078e02ff */
[C---:B-1----:R-:W-:Y:S01]  /*b010*/  LEA R20, P0, R77.reuse, R95, 0x1 ;  /* 0x0000005f4d147211 */ /* 0x042fe200078008ff */
[----:B------:R-:W-:Y:S01]  /*b020*/  IMAD.WIDE.U32 R44, R44, c[0x0][0x198], R146 ;  /* 0x000066002c2c7a25 */ /* 0x000fe200078e0092 */
[----:B------:R-:W-:Y:S02]  /*b030*/  BSSY B0, `(.L_x_2766) ;  /* 0x0000062000007945 */ /* 0x000fe40003800000 */
[----:B------:R-:W-:Y:S02]  /*b040*/  LEA.HI.X R21, R77, R94, R76, 0x1, P0 ;  /* 0x0000005e4d157211 */ /* 0x000fe400000f0c4c */
[----:B------:R-:W-:Y:S02]  /*b050*/  IADD3 R45, R45, R0, RZ ;  /* 0x000000002d2d7210 */ /* 0x000fe40007ffe0ff */
[----:B------:R-:W-:Y:S03]  /*b060*/  ISETP.GE.AND P0, PT, R12, UR4, PT ;  /* 0x000000040c007c0c */ /* 0x000fe6000bf06270 */
[----:B-----5:R1:W-:Y:S04]  /*b070*/  STG.E.128 [R44.64], R4 ;  /* 0x000000042c007986 */ /* 0x0203e8000c101d06 */
[----:B-1----:R1:W5:Y:S06]  /*b080*/  LDG.E.128 R4, [R20.64] ;  /* 0x0000000614047981 */ /* 0x00236c000c1e1d00 */
        /* <DEDUP_REMOVED lines=92> */
.L_x_2767:
[----:B------:R-:W-:Y:S05]  /*b650*/  BSYNC B0 ;  /* 0x0000000000007941 */ /* 0x000fea0003800000 */
.L_x_2766:
        /* <DEDUP_REMOVED lines=98> */
.L_x_2769:
[----:B------:R-:W-:Y:S05]  /*bc80*/  BSYNC B0 ;  /* 0x0000000000007941 */ /* 0x000fea0003800000 */
.L_x_2768:
        /* <DEDUP_REMOVED lines=98> */
.L_x_2771:
[----:B------:R-:W-:Y:S05]  /*c2b0*/  BSYNC B0 ;  /* 0x0000000000007941 */ /* 0x000fea0003800000 */
.L_x_2770:
[----:B-----5:R1:W-:Y:S02]  /*c2c0*/  STG.E.128 [R44.64+0x180], R4 ;  /* 0x000180042c007986 */ /* 0x0203e4000c101d06 */
.L_x_2763:
[----:B------:R-:W-:Y:S05]  /*c2d0*/  BSYNC B1 ;  /* 0x0000000000017941 */ /* 0x000fea0003800000 */
.L_x_2762:
[----:B-1----:R-:W-:Y:S01]  /*c2e0*/  MOV R5, R98 ;  /* 0x0000006200057202 */ /* 0x002fe20000000f00 */
[----:B------:R-:W-:Y:S01]  /*c2f0*/  IMAD.MOV.U32 R0, RZ, RZ, c[0x0][0x230] ;  /* 0x00008c00ff007624 */ /* 0x000fe200078e00ff */
[----:B------:R-:W-:Y:S01]  /*c300*/  MOV R3, R96 ;  /* 0x0000006000037202 */ /* 0x000fe20000000f00 */
[----:B------:R-:W-:Y:S01]  /*c310*/  IMAD.MOV.U32 R4, RZ, RZ, R99 ;  /* 0x000000ffff047224 */ /* 0x000fe200078e0063 */
[----:B------:R-:W-:Y:S01]  /*c320*/  ULDC UR4, c[0x0][0x230] ;  /* 0x00008c0000047ab9 */ /* 0x000fe20000000800 */
[----:B------:R-:W-:Y:S02]  /*c330*/  IMAD.U32 R0, R0, -0x20, RZ ;  /* 0xffffffe000007824 */ /* 0x000fe400078e00ff */
[----:B------:R-:W-:Y:S03]  /*c340*/  IMAD.MOV.U32 R2, RZ, RZ, R97 ;  /* 0x000000ffff027224 */ /* 0x000fe600078e0061 */
[C---:B------:R-:W-:Y:S02]  /*c350*/  LEA R99, P1, R0.reuse, R4, 0x1 ;  /* 0x0000000400637211 */ /* 0x040fe400078208ff */
[C---:B------:R-:W-:Y:S02]  /*c360*/  LEA R97, P0, R0.reuse, R2, 0x1 ;  /* 0x0000000200617211 */ /* 0x040fe400078008ff */
[C---:B------:R-:W-:Y:S02]  /*c370*/  LEA.HI.X.SX32 R98, R0.reuse, R5, 0x1, P1 ;  /* 0x0000000500627211 */ /* 0x040fe400008f0eff */
[----:B------:R-:W-:Y:S01]  /*c380*/  LEA.HI.X.SX32 R96, R0, R3, 0x1, P0 ;  /* 0x0000000300607211 */ /* 0x000fe200000f0eff */
[----:B------:R-:W-:-:S05]  /*c390*/  BRA `(.L_x_2731) ;  /* 0x000003a000007947 */ /* 0x000fca0003800000 */
.L_x_2721:
[----:B------:R-:W-:Y:S01]  /*c3a0*/  @P4 IMAD.MOV.U32 R2, RZ, RZ, R95 ;  /* 0x000000ffff024224 */ /* 0x000fe200078e005f */
[----:B------:R-:W-:Y:S01]  /*c3b0*/  UMOV UR4, URZ ;  /* 0x0000003f00047c82 */ /* 0x000fe20008000000 */
[--C-:B------:R-:W-:Y:S05]  /*c3c0*/  @P4 IMAD.MOV.U32 R3, RZ, RZ, R94.reuse ;  /* 0x000000ffff034224 */ /* 0x100fea00078e005e */
[----:B-1----:R-:W2:Y:S04]  /*c3d0*/  @P4 LDG.E.128 R28, [R2.64] ;  /* 0x00000006021c4981 */ /* 0x002ea8000c1e1d00 */
[----:B--2---:R-:W-:Y:S04]  /*c3e0*/  @P4 STG.E.128 [R146.64], R28 ;  /* 0x0000001c92004986 */ /* 0x004fe8000c101d06 */
[----:B------:R-:W2:Y:S04]  /*c3f0*/  @P4 LDG.E.128 R4, [R2.64+0x80] ;  /* 0x0000800602044981 */ /* 0x000ea8000c1e1d00 */
[----:B--2---:R1:W-:Y:S04]  /*c400*/  @P4 STG.E.128 [R146.64+0x80], R4 ;  /* 0x0000800492004986 */ /* 0x0043e8000c101d06 */
[----:B-1----:R-:W2:Y:S04]  /*c410*/  @P4 LDG.E.128 R4, [R2.64+0x100] ;  /* 0x0001000602044981 */ /* 0x002ea8000c1e1d00 */
[----:B--2---:R1:W-:Y:S04]  /*c420*/  @P4 STG.E.128 [R146.64+0x100], R4 ;  /* 0x0001000492004986 */ /* 0x0043e8000c101d06 */
[----:B------:R2:W3:Y:S02]  /*c430*/  @P4 LDG.E.128 R24, [R2.64+0x180] ;  /* 0x0001800602184981 */ /* 0x0004e4000c1e1d00 */
[C---:B--2---:R-:W-:Y:S04]  /*c440*/  @P2 LEA R2, P0, R66.reuse, R95, 0x1 ;  /* 0x0000005f42022211 */ /* 0x044fe800078008ff */
[----:B------:R-:W-:Y:S02]  /*c450*/  @P2 LEA.HI.X R3, R66, R94, R65, 0x1, P0 ;  /* 0x0000005e42032211 */ /* 0x000fe400000f0c41 */
[C---:B------:R-:W-:Y:S04]  /*c460*/  @P2 LEA R38, P0, R50.reuse, R146, 0x1 ;  /* 0x0000009232262211 */ /* 0x040fe800078008ff */
[----:B------:R-:W-:Y:S02]  /*c470*/  @P2 LEA.HI.X R39, R50, R147, R49, 0x1, P0 ;  /* 0x0000009332272211 */ /* 0x000fe400000f0c31 */
[C---:B------:R-:W-:Y:S04]  /*c480*/  ISETP.GE.AND P0, PT, R60.reuse, R149, PT ;  /* 0x000000953c00720c */ /* 0x040fe80003f06270 */
[----:B------:R-:W-:Y:S01]  /*c490*/  ISETP.GE.AND P0, PT, R60, R148, !P0 ;  /* 0x000000943c00720c */ /* 0x000fe20004706270 */
[----:B---3--:R-:W-:Y:S04]  /*c4a0*/  @P4 STG.E.128 [R146.64+0x180], R24 ;  /* 0x0001801892004986 */ /* 0x008fe8000c101d06 */
[----:B------:R-:W2:Y:S04]  /*c4b0*/  @P2 LDG.E.128 R20, [R2.64] ;  /* 0x0000000602142981 */ /* 0x000ea8000c1e1d00 */
[----:B--2---:R-:W-:Y:S04]  /*c4c0*/  @P2 STG.E.128 [R38.64], R20 ;  /* 0x0000001426002986 */ /* 0x004fe8000c101d06 */
[----:B-1----:R-:W2:Y:S04]  /*c4d0*/  @P2 LDG.E.128 R4, [R2.64+0x80] ;  /* 0x0000800602042981 */ /* 0x002ea8000c1e1d00 */
[----:B--2---:R1:W-:Y:S04]  /*c4e0*/  @P2 STG.E.128 [R38.64+0x80], R4 ;  /* 0x0000800426002986 */ /* 0x0043e8000c101d06 */
[----:B-1----:R-:W2:Y:S04]  /*c4f0*/  @P2 LDG.E.128 R4, [R2.64+0x100] ;  /* 0x0001000602042981 */ /* 0x002ea8000c1e1d00 */
[----:B--2---:R1:W-:Y:S04]  /*c500*/  @P2 STG.E.128 [R38.64+0x100], R4 ;  /* 0x0001000426002986 */ /* 0x0043e8000c101d06 */
[----:B-1----:R1:W2:Y:S02]  /*c510*/  @P2 LDG.E.128 R4, [R2.64+0x180] ;  /* 0x0001800602042981 */ /* 0x0022a4000c1e1d00 */
[C---:B-1----:R-:W-:Y:S04]  /*c520*/  @P0 LEA R2, P1, R68.reuse, R95, 0x1 ;  /* 0x0000005f44020211 */ /* 0x042fe800078208ff */
[----:B------:R-:W-:Y:S02]  /*c530*/  @P0 LEA.HI.X R3, R68, R94, R67, 0x1, P1 ;  /* 0x0000005e44030211 */ /* 0x000fe400008f0c43 */
[C---:B------:R-:W-:Y:S04]  /*c540*/  @P0 LEA R24, P1, R144.reuse, R146, 0x1 ;  /* 0x0000009290180211 */ /* 0x040fe800078208ff */
[----:B------:R-:W-:Y:S02]  /*c550*/  @P0 LEA.HI.X R25, R144, R147, R69, 0x1, P1 ;  /* 0x0000009390190211 */ /* 0x000fe400008f0c45 */
[C---:B------:R-:W-:Y:S04]  /*c560*/  ISETP.GE.AND P1, PT, R59.reuse, R149, PT ;  /* 0x000000953b00720c */ /* 0x040fe80003f26270 */
[----:B------:R-:W-:Y:S11]  /*c570*/  ISETP.GE.AND P1, PT, R59, R148, !P1 ;  /* 0x000000943b00720c */ /* 0x000ff60004f26270 */
[----:B------:R-:W-:Y:S02]  /*c580*/  @!UPT UIADD3 URZ, URZ, URZ, URZ ;  /* 0x0000003f3f3ff290 */ /* 0x000fe4000fffe03f */
[----:B------:R-:W-:Y:S02]  /*c590*/  @P1 IMAD.MOV.U32 R0, RZ, RZ, 0x60 ;  /* 0x00000060ff001424 */ /* 0x000fe400078e00ff */
[----:B------:R-:W-:Y:S02]  /*c5a0*/  @P1 IMAD.MOV.U32 R26, RZ, RZ, R95 ;  /* 0x000000ffff1a1224 */ /* 0x000fe400078e005f */
[----:B------:R-:W-:Y:S04]  /*c5b0*/  @P1 IMAD.MOV.U32 R27, RZ, RZ, R94 ;  /* 0x000000ffff1b1224 */ /* 0x000fe800078e005e */
[C---:B------:R-:W-:Y:S01]  /*c5c0*/  @P1 IMAD.WIDE.U32 R26, R0.reuse, c[0x0][0x288], R26 ;  /* 0x0000a200001a1a25 */ /* 0x040fe200078e001a */
[----:B--2---:R1:W-:Y:S04]  /*c5d0*/  @P2 STG.E.128 [R38.64+0x180], R4 ;  /* 0x0001800426002986 */ /* 0x0043e8000c101d06 */
[----:B------:R-:W2:Y:S04]  /*c5e0*/  @P0 LDG.E.128 R20, [R2.64] ;  /* 0x0000000602140981 */ /* 0x000ea8000c1e1d00 */
[----:B--2---:R2:W-:Y:S04]  /*c5f0*/  @P0 STG.E.128 [R24.64], R20 ;  /* 0x0000001418000986 */ /* 0x0045e8000c101d06 */
[----:B-1----:R-:W3:Y:S01]  /*c600*/  @P0 LDG.E.128 R4, [R2.64+0x80] ;  /* 0x0000800602040981 */ /* 0x002ee2000c1e1d00 */
[C---:B--2---:R-:W-:Y:S03]  /*c610*/  @P1 IMAD.WIDE.U32 R20, R0.reuse, c[0x0][0x198], R146 ;  /* 0x0000660000141a25 */ /* 0x044fe600078e0092 */
[----:B---3--:R1:W-:Y:S04]  /*c620*/  @P0 STG.E.128 [R24.64+0x80], R4 ;  /* 0x0000800418000986 */ /* 0x0083e8000c101d06 */
[----:B-1----:R-:W2:Y:S04]  /*c630*/  @P0 LDG.E.128 R4, [R2.64+0x100] ;  /* 0x0001000602040981 */ /* 0x002ea8000c1e1d00 */
[----:B--2---:R1:W-:Y:S04]  /*c640*/  @P0 STG.E.128 [R24.64+0x100], R4 ;  /* 0x0001000418000986 */ /* 0x0043e8000c101d06 */
[----:B-1----:R1:W2:Y:S02]  /*c650*/  @P0 LDG.E.128 R4, [R2.64+0x180] ;  /* 0x0001800602040981 */ /* 0x0022a4000c1e1d00 */
[C---:B-1----:R-:W-:Y:S04]  /*c660*/  @P1 IMAD R2, R0.reuse, c[0x0][0x28c], RZ ;  /* 0x0000a30000021a24 */ /* 0x042fe800078e02ff */
[----:B------:R-:W-:Y:S02]  /*c670*/  @P1 IMAD.IADD R27, R27, 0x1, R2 ;  /* 0x000000011b1b1824 */ /* 0x000fe400078e0202 */
[----:B------:R-:W-:Y:S04]  /*c680*/  @P1 IMAD R2, R0, c[0x0][0x19c], RZ ;  /* 0x0000670000021a24 */ /* 0x000fe800078e02ff */
[----:B------:R-:W-:Y:S02]  /*c690*/  @P1 IMAD.IADD R3, R21, 0x1, R2 ;  /* 0x0000000115031824 */ /* 0x000fe400078e0202 */
[----:B------:R-:W-:Y:S01]  /*c6a0*/  @P1 IMAD.MOV.U32 R2, RZ, RZ, R20 ;  /* 0x000000ffff021224 */ /* 0x000fe200078e0014 */
[----:B--2---:R1:W-:Y:S04]  /*c6b0*/  @P0 STG.E.128 [R24.64+0x180], R4 ;  /* 0x0001800418000986 */ /* 0x0043e8000c101d06 */
[----:B-1----:R-:W2:Y:S04]  /*c6c0*/  @P1 LDG.E.128 R4, [R26.64] ;  /* 0x000000061a041981 */ /* 0x002ea8000c1e1d00 */
[----:B--2---:R1:W-:Y:S04]  /*c6d0*/  @P1 STG.E.128 [R2.64], R4 ;  /* 0x0000000402001986 */ /* 0x0043e8000c101d06 */
[----:B------:R-:W2:Y:S04]  /*c6e0*/  @P1 LDG.E.128 R20, [R26.64+0x80] ;  /* 0x000080061a141981 */ /* 0x000ea8000c1e1d00 */
[----:B--2---:R-:W-:Y:S04]  /*c6f0*/  @P1 STG.E.128 [R2.64+0x80], R20 ;  /* 0x0000801402001986 */ /* 0x004fe8000c101d06 */
[----:B-1----:R-:W2:Y:S04]  /*c700*/  @P1 LDG.E.128 R4, [R26.64+0x100] ;  /* 0x000100061a041981 */ /* 0x002ea8000c1e1d00 */
[----:B--2---:R1:W-:Y:S04]  /*c710*/  @P1 STG.E.128 [R2.64+0x100], R4 ;  /* 0x0001000402001986 */ /* 0x0043e8000c101d06 */
[----:B-1----:R-:W2:Y:S04]  /*c720*/  @P1 LDG.E.128 R4, [R26.64+0x180] ;  /* 0x000180061a041981 */ /* 0x002ea8000c1e1d00 */
[----:B--2---:R1:W-:Y:S02]  /*c730*/  @P1 STG.E.128 [R2.64+0x180], R4 ;  /* 0x0001800402001986 */ /* 0x0043e4000c101d06 */
.L_x_2731:
[----:B-1----:R-:W-:Y:S01]  /*c740*/  MOV R2, R95 ;  /* 0x0000005f00027202 */ /* 0x002fe20000000f00 */
[----:B------:R-:W-:Y:S02]  /*c750*/  IMAD.MOV.U32 R0, RZ, RZ, c[0x0][0x288] ;  /* 0x0000a200ff007624 */ /* 0x000fe400078e00ff */
[----:B------:R-:W-:Y:S02]  /*c760*/  IMAD.MOV.U32 R3, RZ, RZ, R94 ;  /* 0x000000ffff037224 */ /* 0x000fe400078e005e */
[----:B------:R-:W-:Y:S05]  /*c770*/  IMAD.U32 R0, R0, -0x40, RZ ;  /* 0xffffffc000007824 */ /* 0x000fea00078e00ff */
[C---:B------:R-:W-:Y:S04]  /*c780*/  LEA R95, P0, R0.reuse, R2, 0x1 ;  /* 0x00000002005f7211 */ /* 0x040fe800078008ff */
[----:B------:R-:W-:Y:S01]  /*c790*/  LEA.HI.X.SX32 R94, R0, R3, 0x1, P0 ;  /* 0x00000003005e7211 */ /* 0x000fe200000f0eff */
[----:B------:R-:W-:-:S05]  /*c7a0*/  @!P3 BRA `(.L_x_2772) ;  /* 0x000004b00000b947 */ /* 0x000fca0003800000 */
[----:B------:R-:W-:Y:S04]  /*c7b0*/  IADD3 R0, R9, -0x1, RZ ;  /* 0xffffffff09007810 */ /* 0x000fe80007ffe0ff */
[----:B------:R-:W-:Y:S11]  /*c7c0*/  ISETP.GT.AND P0, PT, R0, R62, PT ;  /* 0x0000003e0000720c */ /* 0x000ff60003f04270 */
[----:B------:R-:W-:Y:S02]  /*c7d0*/  @!UPT UIADD3 URZ, URZ, URZ, URZ ;  /* 0x0000003f3f3ff290 */ /* 0x000fe4000fffe03f */
[----:B------:R-:W-:-:S05]  /*c7e0*/  @!P0 BRA `(.L_x_2773) ;  /* 0x0000050000008947 */ /* 0x000fca0003800000 */
[----:B------:R-:W-:Y:S02]  /*c7f0*/  IABS R2, c[0x0][0x2d0] ;  /* 0x0000b40000027a13 */ /* 0x000fe40000000000 */
[----:B------:R-:W-:Y:S02]  /*c800*/  IABS R8, R13 ;  /* 0x0000000d00087213 */ /* 0x000fe40000000000 */
[----:B------:R-:W1:Y:S10]  /*c810*/  I2F.RP R0, R2 ;  /* 0x0000000200007306 */ /* 0x000e740000209400 */
[----:B-1----:R-:W1:Y:S02]  /*c820*/  MUFU.RCP R0, R0 ;  /* 0x0000000000007308 */ /* 0x002e640000001000 */
[----:B-1----:R-:W-:Y:S08]  /*c830*/  IADD3 R0, R0, 0xffffffe, RZ ;  /* 0x0ffffffe00007810 */ /* 0x002ff00007ffe0ff */
[----:B------:R-:W1:Y:S02]  /*c840*/  F2I.FTZ.U32.TRUNC.NTZ R15, R0 ;  /* 0x00000000000f7305 */ /* 0x000e64000021f000 */
[--C-:B-1----:R-:W-:Y:S01]  /*c850*/  IMAD.MOV R4, RZ, RZ, -R15.reuse ;  /* 0x000000ffff047224 */ /* 0x102fe200078e0a0f */
[----:B------:R-:W-:Y:S01]  /*c860*/  IADD3 R0, R14, -0x80, RZ ;  /* 0xffffff800e007810 */ /* 0x000fe20007ffe0ff */
[----:B------:R-:W-:Y:S02]  /*c870*/  IMAD.MOV.U32 R14, RZ, RZ, RZ ;  /* 0x000000ffff0e7224 */ /* 0x000fe400078e00ff */
[----:B------:R-:W-:Y:S01]  /*c880*/  IMAD R4, R4, R2, RZ ;  /* 0x0000000204047224 */ /* 0x000fe200078e02ff */
[----:B------:R-:W-:Y:S03]  /*c890*/  IABS R6, R0 ;  /* 0x0000000000067213 */ /* 0x000fe60000000000 */
[----:B------:R-:W-:Y:S06]  /*c8a0*/  IMAD.HI.U32 R4, R15, R4, R14 ;  /* 0x000000040f047227 */ /* 0x000fec00078e000e */
[C---:B------:R-:W-:Y:S04]  /*c8b0*/  IMAD.HI.U32 R3, R4.reuse, R6, RZ ;  /* 0x0000000604037227 */ /* 0x040fe800078e00ff */
[----:B------:R-:W-:Y:S04]  /*c8c0*/  IMAD.HI.U32 R4, R4, R8, RZ ;  /* 0x0000000804047227 */ /* 0x000fe800078e00ff */
[----:B------:R-:W-:Y:S02]  /*c8d0*/  IMAD.MOV R5, RZ, RZ, -R3 ;  /* 0x000000ffff057224 */ /* 0x000fe400078e0a03 */
[----:B------:R-:W-:Y:S02]  /*c8e0*/  IMAD.MOV R7, RZ, RZ, -R4 ;  /* 0x000000ffff077224 */ /* 0x000fe400078e0a04 */
[C---:B------:R-:W-:Y:S01]  /*c8f0*/  IMAD R6, R2.reuse, R5, R6 ;  /* 0x0000000502067224 */ /* 0x040fe200078e0206 */
[----:B------:R-:W-:Y:S01]  /*c900*/  LOP3.LUT R5, R13, c[0x0][0x2d0], RZ, 0x3c, !PT ;  /* 0x0000b4000d057a12 */ /* 0x000fe200078e3cff */
[C---:B------:R-:W-:Y:S03]  /*c910*/  IMAD R8, R2.reuse, R7, R8 ;  /* 0x0000000702087224 */ /* 0x040fe600078e0208 */
[C---:B------:R-:W-:Y:S02]  /*c920*/  ISETP.GT.U32.AND P0, PT, R2.reuse, R6, PT ;  /* 0x000000060200720c */ /* 0x040fe40003f04070 */
[----:B------:R-:W-:Y:S02]  /*c930*/  ISETP.GT.U32.AND P4, PT, R2, R8, PT ;  /* 0x000000080200720c */ /* 0x000fe40003f84070 */
[----:B------:R-:W-:Y:S09]  /*c940*/  ISETP.GE.AND P2, PT, R5, RZ, PT ;  /* 0x000000ff0500720c */ /* 0x000ff20003f46270 */
[----:B------:R-:W-:Y:S01]  /*c950*/  @!P0 IADD3 R3, R3, 0x1, RZ ;  /* 0x0000000103038810 */ /* 0x000fe20007ffe0ff */
[----:B------:R-:W-:Y:S01]  /*c960*/  @!P0 IMAD.IADD R6, R6, 0x1, -R2 ;  /* 0x0000000106068824 */ /* 0x000fe200078e0a02 */
[-C--:B------:R-:W-:Y:S02]  /*c970*/  @!P4 IADD3 R8, R8, -R2.reuse, RZ ;  /* 0x800000020808c210 */ /* 0x080fe40007ffe0ff */
[----:B------:R-:W-:Y:S02]  /*c980*/  @!P4 IADD3 R4, R4, 0x1, RZ ;  /* 0x000000010404c810 */ /* 0x000fe40007ffe0ff */
[-C--:B------:R-:W-:Y:S02]  /*c990*/  ISETP.GE.U32.AND P5, PT, R6, R2.reuse, PT ;  /* 0x000000020600720c */ /* 0x080fe40003fa6070 */
[----:B------:R-:W-:Y:S02]  /*c9a0*/  ISETP.GE.U32.AND P6, PT, R8, R2, PT ;  /* 0x000000020800720c */ /* 0x000fe40003fc6070 */
[C---:B------:R-:W-:Y:S01]  /*c9b0*/  LOP3.LUT R2, R0.reuse, c[0x0][0x2d0], RZ, 0x3c, !PT ;  /* 0x0000b40000027a12 */ /* 0x040fe200078e3cff */
[----:B------:R-:W-:Y:S01]  /*c9c0*/  IMAD.IADD R0, R0, 0x1, -R13 ;  /* 0x0000000100007824 */ /* 0x000fe200078e0a0d */
[----:B------:R-:W-:Y:S02]  /*c9d0*/  ISETP.NE.AND P0, PT, RZ, c[0x0][0x2d0], PT ;  /* 0x0000b400ff007a0c */ /* 0x000fe40003f05270 */
[----:B------:R-:W-:Y:S02]  /*c9e0*/  ISETP.GE.AND P1, PT, R2, RZ, PT ;  /* 0x000000ff0200720c */ /* 0x000fe40003f26270 */
[----:B------:R-:W-:Y:S03]  /*c9f0*/  LOP3.LUT R2, RZ, c[0x0][0x2d0], RZ, 0x33, !PT ;  /* 0x0000b400ff027a12 */ /* 0x000fe600078e33ff */
[----:B------:R-:W-:Y:S02]  /*ca00*/  @P5 IADD3 R3, R3, 0x1, RZ ;  /* 0x0000000103035810 */ /* 0x000fe40007ffe0ff */
[----:B------:R-:W-:Y:S05]  /*ca10*/  @P6 IADD3 R4, R4, 0x1, RZ ;  /* 0x0000000104046810 */ /* 0x000fea0007ffe0ff */
        /* <DEDUP_REMOVED lines=9> */
[----:B------:R1:W5:Y:S04]  /*cab0*/  LDG.E R4, [R4.64] ;  /* 0x0000000604047981 */ /* 0x000368000c1e1900 */
[----:B------:R-:W-:Y:S04]  /*cac0*/  IMAD R0, R2, c[0x0][0x2d0], R0 ;  /* 0x0000b40002007a24 */ /* 0x000fe800078e0200 */
[----:B------:R-:W-:Y:S01]  /*cad0*/  IMAD.WIDE.U32 R20, R0, c[0x0][0x1a0], RZ ;  /* 0x0000680000147a25 */ /* 0x000fe200078e00ff */
[----:B------:R-:W-:Y:S01]  /*cae0*/  SHF.R.S32.HI R2, RZ, 0x1f, R0 ;  /* 0x0000001fff027819 */ /* 0x000fe20000011400 */
[----:B-1----:R-:W5:Y:S02]  /*caf0*/  LDG.E R5, [R6.64] ;  /* 0x0000000606057981 */ /* 0x002f64000c1e1900 */
[----:B-----5:R-:W-:Y:S02]  /*cb00*/  IMAD.IADD R4, R4, 0x1, -R5 ;  /* 0x0000000104047824 */ /* 0x020fe400078e0a05 */
[----:B------:R-:W-:Y:S02]  /*cb10*/  IMAD R5, R2, c[0x0][0x1a0], RZ ;  /* 0x0000680002057a24 */ /* 0x000fe400078e02ff */
        /* <DEDUP_REMOVED lines=20> */
.L_x_2772:
[----:B------:R-:W-:Y:S01]  /*cc60*/  MOV R91, R89 ;  /* 0x00000059005b7202 */ /* 0x000fe20000000f00 */
[----:B------:R-:W-:Y:S02]  /*cc70*/  IMAD.MOV.U32 R0, RZ, RZ, c[0x0][0x198] ;  /* 0x00006600ff007624 */ /* 0x000fe400078e00ff */
[----:B------:R-:W-:Y:S03]  /*cc80*/  IMAD.MOV.U32 R2, RZ, RZ, c[0x0][0x1a0] ;  /* 0x00006800ff027624 */ /* 0x000fe600078e00ff */
[----:B------:R-:W-:Y:S01]  /*cc90*/  LEA R0, -R0, RZ, 0x6 ;  /* 0x000000ff00007211 */ /* 0x000fe200078e31ff */
[----:B------:R-:W-:Y:S03]  /*cca0*/  IMAD.U32 R2, R2, -0x40, RZ ;  /* 0xffffffc002027824 */ /* 0x000fe600078e00ff */
[----:B------:R-:W-:Y:S02]  /*ccb0*/  LEA R146, P0, R0, R146, 0x1 ;  /* 0x0000009200927211 */ /* 0x000fe400078008ff */
[----:B------:R-:W-:Y:S02]  /*ccc0*/  LEA R90, P1, R2, R90, 0x1 ;  /* 0x0000005a025a7211 */ /* 0x000fe400078208ff */
[----:B------:R-:W-:Y:S02]  /*ccd0*/  LEA.HI.X.SX32 R147, R0, R147, 0x1, P0 ;  /* 0x0000009300937211 */ /* 0x000fe400000f0eff */
[----:B------:R-:W-:Y:S02]  /*cce0*/  LEA.HI.X.SX32 R89, R2, R91, 0x1, P1 ;  /* 0x0000005b02597211 */ /* 0x000fe400008f0eff */
.L_x_2773:
[----:B------:R-:W-:Y:S04]  /*ccf0*/  IADD3 R9, R9, -0x1, RZ ;  /* 0xffffffff09097810 */ /* 0x000fe80007ffe0ff */
[----:B------:R-:W-:Y:S11]  /*cd00*/  ISETP.GT.AND P0, PT, R9, R62, PT ;  /* 0x0000003e0900720c */ /* 0x000ff60003f04270 */
[----:B------:R-:W-:Y:S02]  /*cd10*/  @!UPT UIADD3 URZ, URZ, URZ, URZ ;  /* 0x0000003f3f3ff290 */ /* 0x000fe4000fffe03f */
[----:B------:R-:W-:-:S05]  /*cd20*/  @P0 BRA `(.L_x_2774) ;  /* 0xffff579000000947 */ /* 0x000fca000383ffff */
.L_x_2720:
        /* <DEDUP_REMOVED lines=12> */
[----:B--2---:R-:W2:Y:S01]  /*cdf0*/  @P0 LDG.E R5, [R140.64] ;  /* 0x000000068c050981 */ /* 0x004ea2000c1e1900 */
[-C--:B------:R-:W-:Y:S01]  /*ce00*/  IADD3 R7, P1, R7, R138.reuse, RZ ;  /* 0x0000008a07077210 */ /* 0x080fe20007f3e0ff */
[----:B------:R-:W-:Y:S01]  /*ce10*/  IMAD.MOV.U32 R6, RZ, RZ, c[0x0][0x194] ;  /* 0x00006500ff067624 */ /* 0x000fe200078e00ff */
[----:B------:R-:W-:Y:S01]  /*ce20*/  LEA R2, P0, R0, R138, 0x5 ;  /* 0x0000008a00027211 */ /* 0x000fe200078028ff */
[----:B------:R-:W-:Y:S01]  /*ce30*/  ULDC.U8 UR4, c[0x0][0x313] ;  /* 0x0000c4c000047ab9 */ /* 0x000fe20000000000 */
[----:B------:R-:W-:Y:S01]  /*ce40*/  LEA R14, P2, R138, c[0x0][0x160], 0x1 ;  /* 0x000058008a0e7a11 */ /* 0x000fe200078408ff */
[--C-:B------:R-:W-:Y:S01]  /*ce50*/  IMAD.X R8, R3, 0x1, R133.reuse, P1 ;  /* 0x0000000103087824 */ /* 0x100fe200008e0685 */
[----:B------:R-:W-:Y:S01]  /*ce60*/  LEA.HI.X R4, R0, R133, R6, 0x5, P0 ;  /* 0x0000008500047211 */ /* 0x000fe200000f2c06 */
[----:B------:R-:W-:Y:S01]  /*ce70*/  IMAD.MOV.U32 R132, RZ, RZ, R138 ;  /* 0x000000ffff847224 */ /* 0x000fe200078e008a */
[----:B------:R-:W-:Y:S01]  /*ce80*/  LEA R20, P0, R7, c[0x0][0x160], 0x1 ;  /* 0x0000580007147a11 */ /* 0x000fe200078008ff */
[----:B------:R-:W-:Y:S01]  /*ce90*/  IMAD.IADD R3, R239, 0x1, -R54 ;  /* 0x00000001ef037824 */ /* 0x000fe200078e0a36 */
[--C-:B------:R-:W-:Y:S01]  /*cea0*/  LEA.HI.X R15, R138, c[0x0][0x164], R133.reuse, 0x1, P2 ;  /* 0x000059008a0f7a11 */ /* 0x100fe200010f0c85 */
[----:B------:R-:W-:Y:S01]  /*ceb0*/  IMAD.WIDE.U32 R132, R0, 0x30, R132 ;  /* 0x0000003000847825 */ /* 0x000fe200078e0084 */
[----:B------:R-:W-:-:S02]  /*cec0*/  LEA.HI.X R21, R7, c[0x0][0x164], R8, 0x1, P0 ;  /* 0x0000590007157a11 */ /* 0x000fc400000f0c08 */
[----:B------:R-:W-:Y:S02]  /*ced0*/  ISETP.NE.AND P0, PT, RZ, UR4, PT ;  /* 0x00000004ff007c0c */ /* 0x000fe4000bf05270 */
[----:B------:R-:W-:Y:S02]  /*cee0*/  LEA R18, P4, R2, c[0x0][0x160], 0x1 ;  /* 0x0000580002127a11 */ /* 0x000fe400078808ff */
[----:B------:R-:W-:Y:S02]  /*cef0*/  ISETP.GE.AND P1, PT, R136, R3, PT ;  /* 0x000000038800720c */ /* 0x000fe40003f26270 */
[----:B------:R-:W-:Y:S02]  /*cf00*/  LEA R12, P2, R132, c[0x0][0x160], 0x1 ;  /* 0x00005800840c7a11 */ /* 0x000fe400078408ff */
[----:B------:R-:W-:Y:S02]  /*cf10*/  LEA.HI.X R19, R2, c[0x0][0x164], R4, 0x1, P4 ;  /* 0x0000590002137a11 */ /* 0x000fe400020f0c04 */
[----:B------:R-:W-:-:S02]  /*cf20*/  ISETP.GT.AND P1, PT, R52, -0x8, !P1 ;  /* 0xfffffff83400780c */ /* 0x000fc40004f24270 */
[----:B--2---:R-:W-:Y:S01]  /*cf30*/  IADD3 R63, R5, R63, R54 ;  /* 0x0000003f053f7210 */ /* 0x004fe20007ffe036 */
[----:B------:R-:W-:-:S04]  /*cf40*/  IMAD R5, R6, 0x30, RZ ;  /* 0x0000003006057824 */ /* 0x000fc800078e02ff */
[----:B------:R-:W-:Y:S02]  /*cf50*/  IMAD R6, R128, R63, RZ ;  /* 0x0000003f80067224 */ /* 0x000fe400078e02ff */
[----:B------:R-:W-:-:S03]  /*cf60*/  IMAD.IADD R5, R133, 0x1, R5 ;  /* 0x0000000185057824 */ /* 0x000fc600078e0205 */
[-C--:B------:R-:W-:Y:S02]  /*cf70*/  IADD3 R8, P6, R126, R6.reuse, RZ ;  /* 0x000000067e087210 */ /* 0x080fe40007fde0ff */
[----:B------:R-:W-:Y:S02]  /*cf80*/  IADD3 R0, P5, R125, R6, RZ ;  /* 0x000000067d007210 */ /* 0x000fe40007fbe0ff */
[----:B------:R-:W-:Y:S02]  /*cf90*/  SHF.R.S32.HI R6, RZ, 0x1f, R6 ;  /* 0x0000001fff067819 */ /* 0x000fe40000011406 */
[----:B------:R-:W-:-:S03]  /*cfa0*/  LEA.HI.X R13, R132, c[0x0][0x164], R5, 0x1, P2 ;  /* 0x00005900840d7a11 */ /* 0x000fc600010f0c05 */
        /* <DEDUP_REMOVED lines=10> */
[----:B-----5:R-:W-:-:S02]  /*d050*/  IADD3 R10, P1, R22, c[0x0][0x2a8], RZ ;  /* 0x0000aa00160a7a10 */ /* 0x020fc40007f3e0ff */
[----:B------:R-:W-:Y:S02]  /*d060*/  IADD3 R22, P0, R22, c[0x0][0x2b0], RZ ;  /* 0x0000ac0016167a10 */ /* 0x000fe40007f1e0ff */
[C---:B------:R-:W-:Y:S02]  /*d070*/  IADD3.X R11, R0.reuse, c[0x0][0x2ac], RZ, P1, !PT ;  /* 0x0000ab00000b7a10 */ /* 0x040fe40000ffe4ff */
[----:B------:R-:W-:Y:S01]  /*d080*/  IADD3.X R23, R0, c[0x0][0x2b4], RZ, P0, !PT ;  /* 0x0000ad0000177a10 */ /* 0x000fe200007fe4ff */
[----:B------:R-:W-:Y:S05]  /*d090*/  @P2 BRA `(.L_x_2781) ;  /* 0x000002d000002947 */ /* 0x000fea0003800000 */
[----:B------:R-:W2:Y:S04]  /*d0a0*/  LDG.E.64 R4, [R22.64] ;  /* 0x0000000616047981 */ /* 0x000ea8000c1e1b00 */
[----:B------:R-:W5:Y:S01]  /*d0b0*/  LDG.E.64 R6, [R10.64] ;  /* 0x000000060a067981 */ /* 0x000f62000c1e1b00 */
[----:B------:R-:W-:-:S02]  /*d0c0*/  MOV R32, R25 ;  /* 0x0000001900207202 */ /* 0x000fc40000000f00 */
[----:B------:R-:W-:Y:S02]  /*d0d0*/  MOV R29, R27 ;  /* 0x0000001b001d7202 */ /* 0x000fe40000000f00 */
[----:B------:R-:W-:Y:S01]  /*d0e0*/  MOV R0, R24 ;  /* 0x0000001800007202 */ /* 0x000fe20000000f00 */
[--C-:B------:R-:W-:Y:S01]  /*d0f0*/  HADD2.F32 R35, -RZ, R32.reuse.H0_H0 ;  /* 0x20000020ff237230 */ /* 0x100fe20000004100 */
[----:B------:R-:W-:Y:S01]  /*d100*/  MOV R31, R26 ;  /* 0x0000001a001f7202 */ /* 0x000fe20000000f00 */
[--C-:B------:R-:W-:Y:S02]  /*d110*/  HADD2.F32 R30, -RZ, R29.reuse.H0_H0 ;  /* 0x2000001dff1e7230 */ /* 0x100fe40000004100 */
[----:B------:R-:W-:Y:S02]  /*d120*/  HADD2.F32 R32, -RZ, R32.H1_H1 ;  /* 0x30000020ff207230 */ /* 0x000fe40000004100 */
[----:B------:R-:W-:Y:S02]  /*d130*/  HADD2.F32 R29, -RZ, R29.H1_H1 ;  /* 0x3000001dff1d7230 */ /* 0x000fe40000004100 */
[----:B--2---:R-:W-:-:S02]  /*d140*/  HADD2.F32 R25, -RZ, R4.H1_H1 ;  /* 0x30000004ff197230 */ /* 0x004fc40000004100 */
[----:B------:R-:W-:Y:S02]  /*d150*/  HADD2.F32 R2, -RZ, R5.H1_H1 ;  /* 0x30000005ff027230 */ /* 0x000fe40000004100 */
[----:B-----5:R-:W-:Y:S01]  /*d160*/  HADD2.F32 R28, -RZ, R6.H1_H1 ;  /* 0x30000006ff1c7230 */ /* 0x020fe20000004100 */
        /* <DEDUP_REMOVED lines=9> */
[----:B------:R-:W-:Y:S01]  /*d200*/  FFMA.FTZ R25, R32, R28, R25 ;  /* 0x0000001c20197223 */ /* 0x000fe20000010019 */
[--C-:B------:R-:W-:Y:S01]  /*d210*/  HADD2.F32 R28, -RZ, R0.reuse.H1_H1 ;  /* 0x30000000ff1c7230 */ /* 0x100fe20000004100 */
[-C--:B------:R-:W-:Y:S02]  /*d220*/  FFMA.FTZ R24, R30, R27.reuse, -R24 ;  /* 0x0000001b1e187223 */ /* 0x080fe40000010818 */
[----:B------:R-:W-:Y:S01]  /*d230*/  FFMA.FTZ R2, R29, R27, R2 ;  /* 0x0000001b1d027223 */ /* 0x000fe20000010002 */
[----:B------:R-:W-:Y:S01]  /*d240*/  HADD2.F32 R27, -RZ, R0.H0_H0 ;  /* 0x20000000ff1b7230 */ /* 0x000fe20000004100 */
[----:B------:R-:W-:Y:S01]  /*d250*/  F2FP.PACK_AB R25, R25, R26 ;  /* 0x0000001a1919723e */ /* 0x000fe200000000ff */
[--C-:B------:R-:W-:Y:S02]  /*d260*/  HADD2.F32 R0, -RZ, R31.reuse.H0_H0 ;  /* 0x2000001fff007230 */ /* 0x100fe40000004100 */
[----:B------:R-:W-:Y:S01]  /*d270*/  HADD2.F32 R31, -RZ, R31.H1_H1 ;  /* 0x3000001fff1f7230 */ /* 0x000fe20000004100 */
[-C--:B------:R-:W-:Y:S01]  /*d280*/  FMUL.FTZ R30, R27, R4.reuse ;  /* 0x000000041b1e7220 */ /* 0x080fe20000410000 */
[----:B------:R-:W-:Y:S01]  /*d290*/  HADD2.F32 R29, -RZ, R7.H0_H0 ;  /* 0x20000007ff1d7230 */ /* 0x000fe20000004100 */
[----:B------:R-:W-:Y:S01]  /*d2a0*/  FMUL.FTZ R7, R28, R4 ;  /* 0x000000041c077220 */ /* 0x000fe20000410000 */
[----:B------:R-:W-:Y:S01]  /*d2b0*/  F2FP.PACK_AB R2, R2, R24 ;  /* 0x000000180202723e */ /* 0x000fe200000000ff */
[----:B------:R-:W-:-:S02]  /*d2c0*/  FMUL.FTZ R4, R31, R5 ;  /* 0x000000051f047220 */ /* 0x000fc40000410000 */
[----:B------:R-:W-:Y:S02]  /*d2d0*/  FMUL.FTZ R5, R0, R5 ;  /* 0x0000000500057220 */ /* 0x000fe40000410000 */
[----:B------:R-:W-:Y:S01]  /*d2e0*/  FFMA.FTZ R7, R27, R6, -R7 ;  /* 0x000000061b077223 */ /* 0x000fe20000010807 */
[----:B------:R-:W-:Y:S01]  /*d2f0*/  MOV R27, R2 ;  /* 0x00000002001b7202 */ /* 0x000fe20000000f00 */
[----:B------:R-:W-:Y:S02]  /*d300*/  FFMA.FTZ R30, R28, R6, R30 ;  /* 0x000000061c1e7223 */ /* 0x000fe4000001001e */
[-C--:B------:R-:W-:Y:S02]  /*d310*/  FFMA.FTZ R4, R0, R29.reuse, -R4 ;  /* 0x0000001d00047223 */ /* 0x080fe40000010804 */
[----:B------:R-:W-:Y:S01]  /*d320*/  FFMA.FTZ R5, R31, R29, R5 ;  /* 0x0000001d1f057223 */ /* 0x000fe20000010005 */
[----:B------:R-:W-:-:S04]  /*d330*/  F2FP.PACK_AB R7, R30, R7 ;  /* 0x000000071e07723e */ /* 0x000fc800000000ff */
[----:B------:R-:W-:Y:S02]  /*d340*/  F2FP.PACK_AB R4, R5, R4 ;  /* 0x000000040504723e */ /* 0x000fe400000000ff */
[----:B------:R-:W-:Y:S02]  /*d350*/  MOV R24, R7 ;  /* 0x0000000700187202 */ /* 0x000fe40000000f00 */
[----:B------:R-:W-:Y:S02]  /*d360*/  MOV R26, R4 ;  /* 0x00000004001a7202 */ /* 0x000fe40000000f00 */
.L_x_2781:
[----:B------:R-:W-:Y:S05]  /*d370*/  BSYNC B0 ;  /* 0x0000000000007941 */ /* 0x000fea0003800000 */
.L_x_2780:
[----:B------:R2:W5:Y:S01]  /*d380*/  LDG.E.128 R28, [R14.64+0x80] ;  /* 0x000080060e1c7981 */ /* 0x000562000c1e1d00 */
[----:B------:R-:W-:Y:S01]  /*d390*/  IADD3 R0, R16, 0x40, RZ ;  /* 0x0000004010007810 */ /* 0x000fe20007ffe0ff */
[----:B------:R-:W-:Y:S02]  /*d3a0*/  BSSY B0, `(.L_x_2782) ;  /* 0x0000032000007945 */ /* 0x000fe40003800000 */
[----:B------:R2:W-:Y:S01]  /*d3b0*/  STS.128 [R241], R24 ;  /* 0x00000018f1007388 */ /* 0x0005e20000000c00 */
[----:B------:R-:W-:-:S13]  /*d3c0*/  ISETP.GE.AND P0, PT, R0, c[0x0][0x230], PT ;  /* 0x00008c0000007a0c */ /* 0x000fda0003f06270 */
[----:B------:R-:W-:Y:S05]  /*d3d0*/  @P0 BRA `(.L_x_2783) ;  /* 0x000002e000000947 */ /* 0x000fea0003800000 */
[----:B--2---:R-:W2:Y:S04]  /*d3e0*/  LDG.E.64 R4, [R22.64+0x40] ;  /* 0x0000400616047981 */ /* 0x004ea8000c1e1b00 */
[----:B---3--:R-:W3:Y:S01]  /*d3f0*/  LDG.E.64 R6, [R10.64+0x40] ;  /* 0x000040060a067981 */ /* 0x008ee2000c1e1b00 */
[----:B-----5:R-:W-:Y:S02]  /*d400*/  MOV R32, R29 ;  /* 0x0000001d00207202 */ /* 0x020fe40000000f00 */
[----:B------:R-:W-:Y:S02]  /*d410*/  MOV R29, R31 ;  /* 0x0000001f001d7202 */ /* 0x000fe40000000f00 */
[----:B------:R-:W-:Y:S01]  /*d420*/  MOV R31, R30 ;  /* 0x0000001e001f7202 */ /* 0x000fe20000000f00 */
[----:B------:R-:W-:Y:S01]  /*d430*/  HADD2.F32 R35, -RZ, R32.H0_H0 ;  /* 0x20000020ff237230 */ /* 0x000fe20000004100 */
[----:B------:R-:W-:Y:S01]  /*d440*/  MOV R0, R28 ;  /* 0x0000001c00007202 */ /* 0x000fe20000000f00 */
[----:B------:R-:W-:-:S02]  /*d450*/  HADD2.F32 R30, -RZ, R29.H0_H0 ;  /* 0x2000001dff1e7230 */ /* 0x000fc40000004100 */
[----:B------:R-:W-:Y:S02]  /*d460*/  HADD2.F32 R32, -RZ, R32.H1_H1 ;  /* 0x30000020ff207230 */ /* 0x000fe40000004100 */
[----:B------:R-:W-:Y:S02]  /*d470*/  HADD2.F32 R29, -RZ, R29.H1_H1 ;  /* 0x3000001dff1d7230 */ /* 0x000fe40000004100 */
        /* <DEDUP_REMOVED lines=26> */
[-C--:B------:R-:W-:Y:S02]  /*d620*/  FFMA.FTZ R7, R27, R6.reuse, -R7 ;  /* 0x000000061b077223 */ /* 0x080fe40000010807 */
[----:B------:R-:W-:Y:S02]  /*d630*/  FFMA.FTZ R30, R28, R6, R30 ;  /* 0x000000061c1e7223 */ /* 0x000fe4000001001e */
[-C--:B------:R-:W-:Y:S02]  /*d640*/  FFMA.FTZ R4, R0, R29.reuse, -R4 ;  /* 0x0000001d00047223 */ /* 0x080fe40000010804 */
[----:B------:R-:W-:Y:S01]  /*d650*/  FFMA.FTZ R5, R31, R29, R5 ;  /* 0x0000001d1f057223 */ /* 0x000fe20000010005 */
[----:B------:R-:W-:Y:S02]  /*d660*/  F2FP.PACK_AB R7, R30, R7 ;  /* 0x000000071e07723e */ /* 0x000fe400000000ff */
[----:B------:R-:W-:-:S02]  /*d670*/  MOV R29, R25 ;  /* 0x00000019001d7202 */ /* 0x000fc40000000f00 */
[----:B------:R-:W-:Y:S02]  /*d680*/  F2FP.PACK_AB R4, R5, R4 ;  /* 0x000000040504723e */ /* 0x000fe400000000ff */
[----:B------:R-:W-:Y:S02]  /*d690*/  MOV R28, R7 ;  /* 0x00000007001c7202 */ /* 0x000fe40000000f00 */
[----:B------:R-:W-:Y:S02]  /*d6a0*/  MOV R30, R4 ;  /* 0x00000004001e7202 */ /* 0x000fe40000000f00 */
[----:B------:R-:W-:Y:S02]  /*d6b0*/  MOV R31, R2 ;  /* 0x00000002001f7202 */ /* 0x000fe40000000f00 */
.L_x_2783:
[----:B------:R-:W-:Y:S05]  /*d6c0*/  BSYNC B0 ;  /* 0x0000000000007941 */ /* 0x000fea0003800000 */
.L_x_2782:
[----:B--2---:R2:W5:Y:S01]  /*d6d0*/  LDG.E.128 R24, [R14.64+0x100] ;  /* 0x000100060e187981 */ /* 0x004562000c1e1d00 */
[----:B------:R-:W-:Y:S01]  /*d6e0*/  IADD3 R0, R16, 0x80, RZ ;  /* 0x0000008010007810 */ /* 0x000fe20007ffe0ff */
[----:B------:R-:W-:Y:S02]  /*d6f0*/  BSSY B0, `(.L_x_2784) ;  /* 0x0000031000007945 */ /* 0x000fe40003800000 */
[----:B-----5:R2:W-:Y:S01]  /*d700*/  STS.128 [R241+0x2000], R28 ;  /* 0x0020001cf1007388 */ /* 0x0205e20000000c00 */
[----:B------:R-:W-:-:S13]  /*d710*/  ISETP.GE.AND P0, PT, R0, c[0x0][0x230], PT ;  /* 0x00008c0000007a0c */ /* 0x000fda0003f06270 */
[----:B------:R-:W-:Y:S05]  /*d720*/  @P0 BRA `(.L_x_2785) ;  /* 0x000002d000000947 */ /* 0x000fea0003800000 */
[----:B------:R-:W5:Y:S04]  /*d730*/  LDG.E.64 R4, [R22.64+0x80] ;  /* 0x0000800616047981 */ /* 0x000f68000c1e1b00 */
[----:B--2---:R-:W2:Y:S01]  /*d740*/  LDG.E.64 R6, [R10.64+0x80] ;  /* 0x000080060a067981 */ /* 0x004ea2000c1e1b00 */
[----:B------:R-:W-:Y:S02]  /*d750*/  MOV R32, R25 ;  /* 0x0000001900207202 */ /* 0x000fe40000000f00 */
[----:B------:R-:W-:Y:S02]  /*d760*/  MOV R29, R27 ;  /* 0x0000001b001d7202 */ /* 0x000fe40000000f00 */
[----:B------:R-:W-:Y:S01]  /*d770*/  MOV R0, R24 ;  /* 0x0000001800007202 */ /* 0x000fe20000000f00 */
[----:B------:R-:W-:Y:S01]  /*d780*/  HADD2.F32 R35, -RZ, R32.H0_H0 ;  /* 0x20000020ff237230 */ /* 0x000fe20000004100 */
[----:B------:R-:W-:Y:S01]  /*d790*/  MOV R31, R26 ;  /* 0x0000001a001f7202 */ /* 0x000fe20000000f00 */
[----:B------:R-:W-:-:S02]  /*d7a0*/  HADD2.F32 R30, -RZ, R29.H0_H0 ;  /* 0x2000001dff1e7230 */ /* 0x000fc40000004100 */
[----:B------:R-:W-:Y:S02]  /*d7b0*/  HADD2.F32 R32, -RZ, R32.H1_H1 ;  /* 0x30000020ff207230 */ /* 0x000fe40000004100 */
[----:B------:R-:W-:Y:S02]  /*d7c0*/  HADD2.F32 R29, -RZ, R29.H1_H1 ;  /* 0x3000001dff1d7230 */ /* 0x000fe40000004100 */
[----:B-----5:R-:W-:Y:S02]  /*d7d0*/  HADD2.F32 R25, -RZ, R4.H1_H1 ;  /* 0x30000004ff197230 */ /* 0x020fe40000004100 */
[----:B------:R-:W-:Y:S02]  /*d7e0*/  HADD2.F32 R2, -RZ, R5.H1_H1 ;  /* 0x30000005ff027230 */ /* 0x000fe40000004100 */
[----:B--2---:R-:W-:Y:S01]  /*d7f0*/  HADD2.F32 R28, -RZ, R6.H1_H1 ;  /* 0x30000006ff1c7230 */ /* 0x004fe20000004100 */
        /* <DEDUP_REMOVED lines=32> */
.L_x_2785:
[----:B------:R-:W-:Y:S05]  /*da00*/  BSYNC B0 ;  /* 0x0000000000007941 */ /* 0x000fea0003800000 */
.L_x_2784:
[----:B--2---:R2:W5:Y:S01]  /*da10*/  LDG.E.128 R28, [R14.64+0x180] ;  /* 0x000180060e1c7981 */ /* 0x004562000c1e1d00 */
[----:B------:R-:W-:Y:S01]  /*da20*/  IADD3 R0, R16, 0xc0, RZ ;  /* 0x000000c010007810 */ /* 0x000fe20007ffe0ff */
[----:B------:R-:W-:Y:S02]  /*da30*/  BSSY B0, `(.L_x_2786) ;  /* 0x0000032000007945 */ /* 0x000fe40003800000 */
[----:B------:R2:W-:Y:S01]  /*da40*/  STS.128 [R241+0x4000], R24 ;  /* 0x00400018f1007388 */ /* 0x0005e20000000c00 */
[----:B------:R-:W-:-:S13]  /*da50*/  ISETP.GE.AND P0, PT, R0, c[0x0][0x230], PT ;  /* 0x00008c0000007a0c */ /* 0x000fda0003f06270 */
[----:B------:R-:W-:Y:S05]  /*da60*/  @P0 BRA `(.L_x_2787) ;  /* 0x000002e000000947 */ /* 0x000fea0003800000 */
[----:B--2---:R1:W2:Y:S04]  /*da70*/  LDG.E.64 R4, [R22.64+0xc0] ;  /* 0x0000c00616047981 */ /* 0x0042a8000c1e1b00 */
[----:B---3--:R2:W3:Y:S01]  /*da80*/  LDG.E.64 R6, [R10.64+0xc0] ;  /* 0x0000c0060a067981 */ /* 0x0084e2000c1e1b00 */
[----:B-----5:R-:W-:Y:S02]  /*da90*/  MOV R26, R29 ;  /* 0x0000001d001a7202 */ /* 0x020fe40000000f00 */
[----:B------:R-:W-:Y:S02]  /*daa0*/  MOV R0, R28 ;  /* 0x0000001c00007202 */ /* 0x000fe40000000f00 */
[----:B------:R-:W-:Y:S01]  /*dab0*/  MOV R25, R30 ;  /* 0x0000001e00197202 */ /* 0x000fe20000000f00 */
[----:B------:R-:W-:-:S02]  /*dac0*/  HADD2.F32 R27, -RZ, R26.H0_H0 ;  /* 0x2000001aff1b7230 */ /* 0x000fc40000004100 */
[----:B------:R-:W-:Y:S01]  /*dad0*/  HADD2.F32 R26, -RZ, R26.H1_H1 ;  /* 0x3000001aff1a7230 */ /* 0x000fe20000004100 */
[----:B-1----:R-:W-:-:S05]  /*dae0*/  MOV R23, R31 ;  /* 0x0000001f00177202 */ /* 0x002fca0000000f00 */
[--C-:B------:R-:W-:Y:S02]  /*daf0*/  HADD2.F32 R24, -RZ, R23.reuse.H0_H0 ;  /* 0x20000017ff187230 */ /* 0x100fe40000004100 */
        /* <DEDUP_REMOVED lines=25> */
[----:B------:R-:W-:Y:S01]  /*dc90*/  FMUL.FTZ R4, R25, R5 ;  /* 0x0000000519047220 */ /* 0x000fe20000410000 */
[----:B------:R-:W-:Y:S01]  /*dca0*/  MOV R29, R11 ;  /* 0x0000000b001d7202 */ /* 0x000fe20000000f00 */
[----:B------:R-:W-:Y:S01]  /*dcb0*/  FMUL.FTZ R5, R0, R5 ;  /* 0x0000000500057220 */ /* 0x000fe20000410000 */
[----:B------:R-:W-:Y:S01]  /*dcc0*/  MOV R31, R2 ;  /* 0x00000002001f7202 */ /* 0x000fe20000000f00 */
[----:B------:R-:W-:-:S02]  /*dcd0*/  FFMA.FTZ R7, R15, R6, -R7 ;  /* 0x000000060f077223 */ /* 0x000fc40000010807 */
[----:B------:R-:W-:Y:S02]  /*dce0*/  FFMA.FTZ R24, R22, R6, R24 ;  /* 0x0000000616187223 */ /* 0x000fe40000010018 */
[-C--:B------:R-:W-:Y:S02]  /*dcf0*/  FFMA.FTZ R4, R0, R23.reuse, -R4 ;  /* 0x0000001700047223 */ /* 0x080fe40000010804 */
[----:B------:R-:W-:Y:S01]  /*dd00*/  FFMA.FTZ R5, R25, R23, R5 ;  /* 0x0000001719057223 */ /* 0x000fe20000010005 */
[----:B------:R-:W-:-:S04]  /*dd10*/  F2FP.PACK_AB R7, R24, R7 ;  /* 0x000000071807723e */ /* 0x000fc800000000ff */
[----:B------:R-:W-:Y:S02]  /*dd20*/  F2FP.PACK_AB R4, R5, R4 ;  /* 0x000000040504723e */ /* 0x000fe400000000ff */
[----:B------:R-:W-:Y:S02]  /*dd30*/  MOV R28, R7 ;  /* 0x00000007001c7202 */ /* 0x000fe40000000f00 */
[----:B------:R-:W-:Y:S02]  /*dd40*/  MOV R30, R4 ;  /* 0x00000004001e7202 */ /* 0x000fe40000000f00 */
.L_x_2787:
[----:B------:R-:W-:Y:S05]  /*dd50*/  BSYNC B0 ;  /* 0x0000000000007941 */ /* 0x000fea0003800000 */
.L_x_2786:
[----:B-----5:R1:W-:Y:S02]  /*dd60*/  STS.128 [R241+0x6000], R28 ;  /* 0x0060001cf1007388 */ /* 0x0203e40000000c00 */
.L_x_2779:
[----:B------:R-:W-:Y:S05]  /*dd70*/  BSYNC B1 ;  /* 0x0000000000017941 */ /* 0x000fea0003800000 */
.L_x_2778:
        /* <DEDUP_REMOVED lines=12> */
[----:B-----5:R-:W-:-:S02]  /*de40*/  IADD3 R10, P2, R36, c[0x0][0x2a8], RZ ;  /* 0x0000aa00240a7a10 */ /* 0x020fc40007f5e0ff */
[----:B------:R-:W-:Y:S02]  /*de50*/  IADD3 R36, P1, R36, c[0x0][0x2b0], RZ ;  /* 0x0000ac0024247a10 */ /* 0x000fe40007f3e0ff */
[C---:B------:R-:W-:Y:S02]  /*de60*/  IADD3.X R11, R0.reuse, c[0x0][0x2ac], RZ, P2, !PT ;  /* 0x0000ab00000b7a10 */ /* 0x040fe400017fe4ff */
[----:B------:R-:W-:-:S03]  /*de70*/  IADD3.X R37, R0, c[0x0][0x2b4], RZ, P1, !PT ;  /* 0x0000ad0000257a10 */ /* 0x000fc60000ffe4ff */
[----:B------:R-:W-:Y:S05]  /*de80*/  @P0 BRA `(.L_x_2791) ;  /* 0x000002e000000947 */ /* 0x000fea0003800000 */
[----:B------:R-:W2:Y:S04]  /*de90*/  LDG.E.64 R4, [R36.64] ;  /* 0x0000000624047981 */ /* 0x000ea8000c1e1b00 */
[----:B------:R-:W5:Y:S01]  /*dea0*/  LDG.E.64 R6, [R10.64] ;  /* 0x000000060a067981 */ /* 0x000f62000c1e1b00 */
        /* <DEDUP_REMOVED lines=10> */
[----:B-----5:R-:W-:Y:S01]  /*df50*/  HADD2.F32 R25, -RZ, R6.H1_H1 ;  /* 0x30000006ff197230 */ /* 0x020fe20000004100 */
[----:B------:R-:W-:Y:S01]  /*df60*/  FMUL.FTZ R23, R29, R22 ;  /* 0x000000161d177220 */ /* 0x000fe20000410000 */
[----:B------:R-:W-:Y:S01]  /*df70*/  HADD2.F32 R24, -RZ, R7.H1_H1 ;  /* 0x30000007ff187230 */ /* 0x000fe20000004100 */
[----:B------:R-:W-:Y:S01]  /*df80*/  FMUL.FTZ R15, R26, R2 ;  /* 0x000000021a0f7220 */ /* 0x000fe20000410000 */
        /* <DEDUP_REMOVED lines=21> */
[----:B------:R-:W-:Y:S01]  /*e0e0*/  FFMA.FTZ R27, R25, R6, R27 ;  /* 0x00000006191b7223 */ /* 0x000fe2000001001b */
[----:B------:R-:W-:Y:S01]  /*e0f0*/  MOV R25, R22 ;  /* 0x0000001600197202 */ /* 0x000fe20000000f00 */
[-C--:B------:R-:W-:Y:S02]  /*e100*/  FFMA.FTZ R4, R0, R26.reuse, -R4 ;  /* 0x0000001a00047223 */ /* 0x080fe40000010804 */
[----:B------:R-:W-:Y:S01]  /*e110*/  FFMA.FTZ R5, R28, R26, R5 ;  /* 0x0000001a1c057223 */ /* 0x000fe20000010005 */
[----:B------:R-:W-:Y:S02]  /*e120*/  F2FP.PACK_AB R7, R27, R7 ;  /* 0x000000071b07723e */ /* 0x000fe400000000ff */
[----:B------:R-:W-:-:S02]  /*e130*/  MOV R27, R2 ;  /* 0x00000002001b7202 */ /* 0x000fc40000000f00 */
[----:B------:R-:W-:Y:S02]  /*e140*/  F2FP.PACK_AB R4, R5, R4 ;  /* 0x000000040504723e */ /* 0x000fe400000000ff */
[----:B------:R-:W-:Y:S02]  /*e150*/  MOV R24, R7 ;  /* 0x0000000700187202 */ /* 0x000fe40000000f00 */
[----:B------:R-:W-:Y:S02]  /*e160*/  MOV R26, R4 ;  /* 0x00000004001a7202 */ /* 0x000fe40000000f00 */
.L_x_2791:
[----:B------:R-:W-:Y:S05]  /*e170*/  BSYNC B0 ;  /* 0x0000000000007941 */ /* 0x000fea0003800000 */
.L_x_2790:
[----:B------:R2:W5:Y:S01]  /*e180*/  LDG.E.128 R28, [R20.64+0x80] ;  /* 0x00008006141c7981 */ /* 0x000562000c1e1d00 */
[----:B------:R-:W-:Y:S01]  /*e190*/  IADD3 R0, R16, 0x40, RZ ;  /* 0x0000004010007810 */ /* 0x000fe20007ffe0ff */
[----:B------:R-:W-:Y:S02]  /*e1a0*/  BSSY B0, `(.L_x_2792) ;  /* 0x0000031000007945 */ /* 0x000fe40003800000 */
[----:B------:R2:W-:Y:S01]  /*e1b0*/  STS.128 [R241+0x800], R24 ;  /* 0x00080018f1007388 */ /* 0x0005e20000000c00 */
[----:B------:R-:W-:-:S13]  /*e1c0*/  ISETP.GE.AND P0, PT, R0, c[0x0][0x230], PT ;  /* 0x00008c0000007a0c */ /* 0x000fda0003f06270 */
[----:B------:R-:W-:Y:S05]  /*e1d0*/  @P0 BRA `(.L_x_2793) ;  /* 0x000002d000000947 */ /* 0x000fea0003800000 */
[----:B--2---:R-:W2:Y:S04]  /*e1e0*/  LDG.E.64 R4, [R36.64+0x40] ;  /* 0x0000400624047981 */ /* 0x004ea8000c1e1b00 */
[----:B---3--:R-:W3:Y:S01]  /*e1f0*/  LDG.E.64 R6, [R10.64+0x40] ;  /* 0x000040060a067981 */ /* 0x008ee2000c1e1b00 */
[----:B-----5:R-:W-:Y:S02]  /*e200*/  MOV R26, R31 ;  /* 0x0000001f001a7202 */ /* 0x020fe40000000f00 */
[----:B------:R-:W-:Y:S02]  /*e210*/  MOV R0, R28 ;  /* 0x0000001c00007202 */ /* 0x000fe40000000f00 */
[----:B------:R-:W-:Y:S01]  /*e220*/  MOV R28, R30 ;  /* 0x0000001e001c7202 */ /* 0x000fe20000000f00 */
[----:B------:R-:W-:-:S02]  /*e230*/  HADD2.F32 R30, -RZ, R29.H0_H0 ;  /* 0x2000001dff1e7230 */ /* 0x000fc40000004100 */
[--C-:B------:R-:W-:Y:S02]  /*e240*/  HADD2.F32 R27, -RZ, R26.reuse.H0_H0 ;  /* 0x2000001aff1b7230 */ /* 0x100fe40000004100 */
[----:B------:R-:W-:Y:S02]  /*e250*/  HADD2.F32 R29, -RZ, R29.H1_H1 ;  /* 0x3000001dff1d7230 */ /* 0x000fe40000004100 */
[----:B------:R-:W-:Y:S02]  /*e260*/  HADD2.F32 R26, -RZ, R26.H1_H1 ;  /* 0x3000001aff1a7230 */ /* 0x000fe40000004100 */
[----:B--2---:R-:W-:Y:S02]  /*e270*/  HADD2.F32 R22, -RZ, R4.H1_H1 ;  /* 0x30000004ff167230 */ /* 0x004fe40000004100 */
[----:B------:R-:W-:Y:S02]  /*e280*/  HADD2.F32 R2, -RZ, R5.H1_H1 ;  /* 0x30000005ff027230 */ /* 0x000fe40000004100 */
[----:B---3--:R-:W-:Y:S01]  /*e290*/  HADD2.F32 R25, -RZ, R6.H1_H1 ;  /* 0x30000006ff197230 */ /* 0x008fe20000004100 */
        /* <DEDUP_REMOVED lines=21> */
[-C--:B------:R-:W-:Y:S01]  /*e3f0*/  FMUL.FTZ R4, R28, R5.reuse ;  /* 0x000000051c047220 */ /* 0x080fe20000410000 */
        /* <DEDUP_REMOVED lines=11> */
.L_x_2793:
[----:B------:R-:W-:Y:S05]  /*e4b0*/  BSYNC B0 ;  /* 0x0000000000007941 */ /* 0x000fea0003800000 */
.L_x_2792:
        /* <DEDUP_REMOVED lines=52> */
.L_x_2795:
[----:B------:R-:W-:Y:S05]  /*e800*/  BSYNC B0 ;  /* 0x0000000000007941 */ /* 0x000fea0003800000 */
.L_x_2794:
[----:B-12---:R-:W5:Y:S01]  /*e810*/  LDG.E.128 R20, [R20.64+0x180] ;  /* 0x0001800614147981 */ /* 0x006f62000c1e1d00 */
[----:B------:R-:W-:Y:S01]  /*e820*/  IADD3 R0, R16, 0xc0, RZ ;  /* 0x000000c010007810 */ /* 0x000fe20007ffe0ff */
[----:B------:R-:W-:Y:S02]  /*e830*/  BSSY B0, `(.L_x_2796) ;  /* 0x0000032000007945 */ /* 0x000fe40003800000 */
[----:B------:R1:W-:Y:S01]  /*e840*/  STS.128 [R241+0x4800], R24 ;  /* 0x00480018f1007388 */ /* 0x0003e20000000c00 */
[----:B------:R-:W-:-:S13]  /*e850*/  ISETP.GE.AND P0, PT, R0, c[0x0][0x230], PT ;  /* 0x00008c0000007a0c */ /* 0x000fda0003f06270 */
[----:B------:R-:W-:Y:S05]  /*e860*/  @P0 BRA `(.L_x_2797) ;  /* 0x000002e000000947 */ /* 0x000fea0003800000 */
[----:B------:R-:W2:Y:S04]  /*e870*/  LDG.E.64 R4, [R36.64+0xc0] ;  /* 0x0000c00624047981 */ /* 0x000ea8000c1e1b00 */
[----:B---3--:R2:W3:Y:S01]  /*e880*/  LDG.E.64 R6, [R10.64+0xc0] ;  /* 0x0000c0060a067981 */ /* 0x0084e2000c1e1b00 */
[----:B-1---5:R-:W-:Y:S02]  /*e890*/  MOV R25, R21 ;  /* 0x0000001500197202 */ /* 0x022fe40000000f00 */
        /* <DEDUP_REMOVED lines=43> */
.L_x_2797:
[----:B------:R-:W-:Y:S05]  /*eb50*/  BSYNC B0 ;  /* 0x0000000000007941 */ /* 0x000fea0003800000 */
.L_x_2796:
[----:B-----5:R2:W-:Y:S02]  /*eb60*/  STS.128 [R241+0x6800], R20 ;  /* 0x00680014f1007388 */ /* 0x0205e40000000c00 */
.L_x_2789:
[----:B------:R-:W-:Y:S05]  /*eb70*/  BSYNC B1 ;  /* 0x0000000000017941 */ /* 0x000fea0003800000 */
.L_x_2788:
[----:B------:R-:W-:Y:S01]  /*eb80*/  IADD3 R15, R136, 0x20, RZ ;  /* 0x00000020880f7810 */ /* 0x000fe20007ffe0ff */
[----:B------:R-:W-:Y:S03]  /*eb90*/  BSSY B1, `(.L_x_2798) ;  /* 0x00000de000017945 */ /* 0x000fe60003800000 */
[----:B------:R-:W-:-:S04]  /*eba0*/  ISETP.GE.AND P0, PT, R15, R3, PT ;  /* 0x000000030f00720c */ /* 0x000fc80003f06270 */
[----:B------:R-:W-:-:S13]  /*ebb0*/  ISETP.LT.OR P0, PT, R52, -0x107, P0 ;  /* 0xfffffef93400780c */ /* 0x000fda0000701670 */
[----:B------:R-:W-:Y:S05]  /*ebc0*/  @P0 BRA `(.L_x_2799) ;  /* 0x00000da000000947 */ /* 0x000fea0003800000 */
[----:B--2---:R2:W5:Y:S01]  /*ebd0*/  LDG.E.128 R20, [R18.64] ;  /* 0x0000000612147981 */ /* 0x004562000c1e1d00 */
[----:B------:R-:W-:Y:S01]  /*ebe0*/  IMAD.SHL.U32 R0, R128, 0x20, RZ ;  /* 0x0000002080007824 */ /* 0x000fe200078e00ff */
[----:B------:R-:W-:Y:S04]  /*ebf0*/  BSSY B0, `(.L_x_2800) ;  /* 0x0000038000007945 */ /* 0x000fe80003800000 */
[----:B------:R-:W-:-:S04]  /*ec00*/  IADD3 R2, P0, R0, R8, RZ ;  /* 0x0000000800027210 */ /* 0x000fc80007f1e0ff */
[----:B------:R-:W-:Y:S01]  /*ec10*/  LEA.HI.X.SX32 R0, R0, R9, 0x1, P0 ;  /* 0x0000000900007211 */ /* 0x000fe200000f0eff */
[----:B------:R-:W-:Y:S01]  /*ec20*/  IMAD.SHL.U32 R28, R2, 0x2, RZ ;  /* 0x00000002021c7824 */ /* 0x000fe200078e00ff */
[----:B------:R-:W-:Y:S02]  /*ec30*/  ISETP.GE.AND P0, PT, R16, c[0x0][0x230], PT ;  /* 0x00008c0010007a0c */ /* 0x000fe40003f06270 */
[----:B------:R-:W-:Y:S02]  /*ec40*/  SHF.L.U64.HI R0, R2, 0x1, R0 ;  /* 0x0000000102007819 */ /* 0x000fe40000010200 */
[C---:B-----5:R-:W-:Y:S02]  /*ec50*/  IADD3 R10, P2, R28.reuse, c[0x0][0x2a8], RZ ;  /* 0x0000aa001c0a7a10 */ /* 0x060fe40007f5e0ff */
[----:B------:R-:W-:Y:S02]  /*ec60*/  IADD3 R28, P1, R28, c[0x0][0x2b0], RZ ;  /* 0x0000ac001c1c7a10 */ /* 0x000fe40007f3e0ff */
[----:B------:R-:W-:-:S02]  /*ec70*/  IADD3.X R11, R0, c[0x0][0x2ac], RZ, P2, !PT ;  /* 0x0000ab00000b7a10 */ /* 0x000fc400017fe4ff */
[----:B------:R-:W-:-:S03]  /*ec80*/  IADD3.X R29, R0, c[0x0][0x2b4], RZ, P1, !PT ;  /* 0x0000ad00001d7a10 */ /* 0x000fc60000ffe4ff */
[----:B------:R-:W-:Y:S05]  /*ec90*/  @P0 BRA `(.L_x_2801) ;  /* 0x000002d000000947 */ /* 0x000fea0003800000 */
[----:B--2---:R-:W2:Y:S04]  /*eca0*/  LDG.E.64 R4, [R28.64] ;  /* 0x000000061c047981 */ /* 0x004ea8000c1e1b00 */
[----:B------:R-:W5:Y:S01]  /*ecb0*/  LDG.E.64 R6, [R10.64] ;  /* 0x000000060a067981 */ /* 0x000f62000c1e1b00 */
[----:B------:R-:W-:Y:S02]  /*ecc0*/  MOV R30, R21 ;  /* 0x00000015001e7202 */ /* 0x000fe40000000f00 */
[----:B-1----:R-:W-:Y:S02]  /*ecd0*/  MOV R25, R23 ;  /* 0x0000001700197202 */ /* 0x002fe40000000f00 */
        /* <DEDUP_REMOVED lines=41> */
.L_x_2801:
[----:B--2---:R-:W-:Y:S05]  /*ef70*/  BSYNC B0 ;  /* 0x0000000000007941 */ /* 0x004fea0003800000 */
.L_x_2800:
[----:B-1----:R1:W5:Y:S01]  /*ef80*/  LDG.E.128 R24, [R18.64+0x80] ;  /* 0x0000800612187981 */ /* 0x002362000c1e1d00 */
[----:B------:R-:W-:Y:S01]  /*ef90*/  IADD3 R0, R16, 0x40, RZ ;  /* 0x0000004010007810 */ /* 0x000fe20007ffe0ff */
[----:B------:R-:W-:Y:S02]  /*efa0*/  BSSY B0, `(.L_x_2802) ;  /* 0x0000032000007945 */ /* 0x000fe40003800000 */
[----:B------:R1:W-:Y:S01]  /*efb0*/  STS.128 [R241+0x1000], R20 ;  /* 0x00100014f1007388 */ /* 0x0003e20000000c00 */
[----:B------:R-:W-:-:S13]  /*efc0*/  ISETP.GE.AND P0, PT, R0, c[0x0][0x230], PT ;  /* 0x00008c0000007a0c */ /* 0x000fda0003f06270 */
[----:B------:R-:W-:Y:S05]  /*efd0*/  @P0 BRA `(.L_x_2803) ;  /* 0x000002e000000947 */ /* 0x000fea0003800000 */
[----:B------:R-:W2:Y:S04]  /*efe0*/  LDG.E.64 R4, [R28.64+0x40] ;  /* 0x000040061c047981 */ /* 0x000ea8000c1e1b00 */
        /* <DEDUP_REMOVED lines=9> */
[----:B-12---:R-:W-:Y:S02]  /*f080*/  HADD2.F32 R21, -RZ, R4.H1_H1 ;  /* 0x30000004ff157230 */ /* 0x006fe40000004100 */
        /* <DEDUP_REMOVED lines=35> */
.L_x_2803:
[----:B------:R-:W-:Y:S05]  /*f2c0*/  BSYNC B0 ;  /* 0x0000000000007941 */ /* 0x000fea0003800000 */
.L_x_2802:
[----:B-1----:R1:W5:Y:S01]  /*f2d0*/  LDG.E.128 R20, [R18.64+0x100] ;  /* 0x0001000612147981 */ /* 0x002362000c1e1d00 */
[----:B------:R-:W-:Y:S01]  /*f2e0*/  IADD3 R0, R16, 0x80, RZ ;  /* 0x0000008010007810 */ /* 0x000fe20007ffe0ff */
[----:B------:R-:W-:Y:S02]  /*f2f0*/  BSSY B0, `(.L_x_2804) ;  /* 0x0000031000007945 */ /* 0x000fe40003800000 */
[----:B-----5:R1:W-:Y:S01]  /*f300*/  STS.128 [R241+0x3000], R24 ;  /* 0x00300018f1007388 */ /* 0x0203e20000000c00 */
[----:B------:R-:W-:-:S13]  /*f310*/  ISETP.GE.AND P0, PT, R0, c[0x0][0x230], PT ;  /* 0x00008c0000007a0c */ /* 0x000fda0003f06270 */
[----:B------:R-:W-:Y:S05]  /*f320*/  @P0 BRA `(.L_x_2805) ;  /* 0x000002d000000947 */ /* 0x000fea0003800000 */
[----:B------:R-:W2:Y:S04]  /*f330*/  LDG.E.64 R4, [R28.64+0x80] ;  /* 0x000080061c047981 */ /* 0x000ea8000c1e1b00 */
[----:B------:R-:W5:Y:S01]  /*f340*/  LDG.E.64 R6, [R10.64+0x80] ;  /* 0x000080060a067981 */ /* 0x000f62000c1e1b00 */
        /* <DEDUP_REMOVED lines=43> */
.L_x_2805:
[----:B------:R-:W-:Y:S05]  /*f600*/  BSYNC B0 ;  /* 0x0000000000007941 */ /* 0x000fea0003800000 */
.L_x_2804:
[----:B-1----:R1:W5:Y:S01]  /*f610*/  LDG.E.128 R24, [R18.64+0x180] ;  /* 0x0001800612187981 */ /* 0x002362000c1e1d00 */
[----:B------:R-:W-:Y:S01]  /*f620*/  IADD3 R0, R16, 0xc0, RZ ;  /* 0x000000c010007810 */ /* 0x000fe20007ffe0ff */
[----:B------:R-:W-:Y:S02]  /*f630*/  BSSY B0, `(.L_x_2806) ;  /* 0x0000032000007945 */ /* 0x000fe40003800000 */
[----:B------:R1:W-:Y:S01]  /*f640*/  STS.128 [R241+0x5000], R20 ;  /* 0x00500014f1007388 */ /* 0x0003e20000000c00 */
[----:B------:R-:W-:-:S13]  /*f650*/  ISETP.GE.AND P0, PT, R0, c[0x0][0x230], PT ;  /* 0x00008c0000007a0c */ /* 0x000fda0003f06270 */
[----:B------:R-:W-:Y:S05]  /*f660*/  @P0 BRA `(.L_x_2807) ;  /* 0x000002e000000947 */ /* 0x000fea0003800000 */
[----:B------:R-:W2:Y:S04]  /*f670*/  LDG.E.64 R4, [R28.64+0xc0] ;  /* 0x0000c0061c047981 */ /* 0x000ea8000c1e1b00 */
[----:B---3--:R2:W3:Y:S01]  /*f680*/  LDG.E.64 R6, [R10.64+0xc0] ;  /* 0x0000c0060a067981 */ /* 0x0084e2000c1e1b00 */
[----:B-----5:R-:W-:Y:S02]  /*f690*/  MOV R2, R25 ;  /* 0x0000001900027202 */ /* 0x020fe40000000f00 */
[----:B-1----:R-:W-:Y:S02]  /*f6a0*/  MOV R21, R27 ;  /* 0x0000001b00157202 */ /* 0x002fe40000000f00 */
[----:B------:R-:W-:Y:S01]  /*f6b0*/  MOV R0, R24 ;  /* 0x0000001800007202 */ /* 0x000fe20000000f00 */
[--C-:B------:R-:W-:Y:S01]  /*f6c0*/  HADD2.F32 R25, -RZ, R2.reuse.H0_H0 ;  /* 0x20000002ff197230 */ /* 0x100fe20000004100 */
[----:B------:R-:W-:Y:S01]  /*f6d0*/  MOV R23, R26 ;  /* 0x0000001a00177202 */ /* 0x000fe20000000f00 */
[----:B------:R-:W-:-:S02]  /*f6e0*/  HADD2.F32 R24, -RZ, R2.H1_H1 ;  /* 0x30000002ff187230 */ /* 0x000fc40000004100 */
        /* <DEDUP_REMOVED lines=38> */
.L_x_2807:
[----:B------:R-:W-:Y:S05]  /*f950*/  BSYNC B0 ;  /* 0x0000000000007941 */ /* 0x000fea0003800000 */
.L_x_2806:
[----:B-----5:R2:W-:Y:S02]  /*f960*/  STS.128 [R241+0x7000], R24 ;  /* 0x00700018f1007388 */ /* 0x0205e40000000c00 */
.L_x_2799:
[----:B------:R-:W-:Y:S05]  /*f970*/  BSYNC B1 ;  /* 0x0000000000017941 */ /* 0x000fea0003800000 */
.L_x_2798:
[----:B-1----:R-:W-:-:S04]  /*f980*/  IADD3 R18, R136, 0x30, RZ ;  /* 0x0000003088127810 */ /* 0x002fc80007ffe0ff */
[----:B------:R-:W-:-:S04]  /*f990*/  ISETP.GE.AND P0, PT, R18, R3, PT ;  /* 0x000000031200720c */ /* 0x000fc80003f06270 */
[----:B------:R-:W-:-:S13]  /*f9a0*/  ISETP.LT.OR P0, PT, R52, -0x187, P0 ;  /* 0xfffffe793400780c */ /* 0x000fda0000701670 */
[----:B------:R-:W-:Y:S05]  /*f9b0*/  @P0 BRA `(.L_x_2808) ;  /* 0x0000744000000947 */ /* 0x000fea0003800000 */
[----:B--2---:R1:W5:Y:S01]  /*f9c0*/  LDG.E.128 R20, [R12.64] ;  /* 0x000000060c147981 */ /* 0x004362000c1e1d00 */
        /* <DEDUP_REMOVED lines=13> */
[----:B---3--:R-:W3:Y:S01]  /*faa0*/  LDG.E.64 R4, [R6.64] ;  /* 0x0000000606047981 */ /* 0x008ee2000c1e1b00 */
        /* <DEDUP_REMOVED lines=44> */
.L_x_2810:
[----:B-1----:R-:W-:Y:S05]  /*fd70*/  BSYNC B0 ;  /* 0x0000000000007941 */ /* 0x002fea0003800000 */
.L_x_2809:
[----:B-----5:R1:W5:Y:S01]  /*fd80*/  LDG.E.128 R8, [R12.64+0x80] ;  /* 0x000080060c087981 */ /* 0x020362000c1e1d00 */
        /* <DEDUP_REMOVED lines=51> */
.L_x_2812:
[----:B------:R-:W-:Y:S05]  /*100c0*/  BSYNC B0 ;  /* 0x0000000000007941 */ /* 0x000fea0003800000 */
.L_x_2811:
        /* <DEDUP_REMOVED lines=52> */
.L_x_2814:
[----:B------:R-:W-:Y:S05]  /*10410*/  BSYNC B0 ;  /* 0x0000000000007941 */ /* 0x000fea0003800000 */
.L_x_2813:
        /* <DEDUP_REMOVED lines=23> */
[----:B------:R-:W-:Y:S01]  /*10590*/  FMUL.FTZ R8, R19, R8 ;  /* 0x0000000813087220 */ /* 0x000fe20000410000 */
        /* <DEDUP_REMOVED lines=18> */
[----:B------:R-:W-:-:S02]  /*106c0*/  FMUL.FTZ R3, R0, R3 ;  /* 0x0000000300037220 */ /* 0x000fc40000410000 */
[-C--:B------:R-:W-:Y:S02]  /*106d0*/  FFMA.FTZ R5, R10, R4.reuse, -R5 ;  /* 0x000000040a057223 */ /* 0x080fe40000010805 */
[----:B------:R-:W-:Y:S01]  /*106e0*/  FFMA.FTZ R13, R11, R4, R13 ;  /* 0x000000040b0d7223 */ /* 0x000fe2000001000d */
[----:B------:R-:W-:Y:S01]  /*106f0*/  MOV R11, R6 ;  /* 0x00000006000b7202 */ /* 0x000fe20000000f00 */
[-C--:B------:R-:W-:Y:S02]  /*10700*/  FFMA.FTZ R2, R0, R12.reuse, -R2 ;  /* 0x0000000c00027223 */ /* 0x080fe40000010802 */
[----:B------:R-:W-:Y:S01]  /*10710*/  FFMA.FTZ R3, R16, R12, R3 ;  /* 0x0000000c10037223 */ /* 0x000fe20000010003 */
[----:B------:R-:W-:-:S04]  /*10720*/  F2FP.PACK_AB R5, R13, R5 ;  /* 0x000000050d05723e */ /* 0x000fc800000000ff */
[----:B------:R-:W-:Y:S02]  /*10730*/  F2FP.PACK_AB R2, R3, R2 ;  /* 0x000000020302723e */ /* 0x000fe400000000ff */
[----:B------:R-:W-:Y:S02]  /*10740*/  MOV R8, R5 ;  /* 0x0000000500087202 */ /* 0x000fe40000000f00 */
[----:B------:R-:W-:Y:S02]  /*10750*/  MOV R10, R2 ;  /* 0x00000002000a7202 */ /* 0x000fe40000000f00 */
.L_x_2816:
[----:B------:R-:W-:Y:S05]  /*10760*/  BSYNC B0 ;  /* 0x0000000000007941 */ /* 0x000fea0003800000 */
.L_x_2815:
[----:B-----5:R2:W-:Y:S01]  /*10770*/  STS.128 [R241+0x7800], R8 ;  /* 0x00780008f1007388 */ /* 0x0205e20000000c00 */
[----:B------:R-:W-:Y:S05]  /*10780*/  BRA `(.L_x_2808) ;  /* 0x0000667000007947 */ /* 0x000fea0003800000 */
.L_x_2777:
        /* <DEDUP_REMOVED lines=17> */
[----:B-----5:R-:W-:-:S03]  /*108a0*/  LEA R10, P0, R5, c[0x0][0x2b0], 0x1 ;  /* 0x0000ac00050a7a11 */ /* 0x020fc600078008ff */
[----:B------:R-:W2:Y:S01]  /*108b0*/  LDG.E.128 R28, [R28.64] ;  /* 0x000000061c1c7981 */ /* 0x000ea2000c1e1d00 */
[----:B------:R-:W-:Y:S02]  /*108c0*/  LEA.HI.X R11, R5, c[0x0][0x2b4], R4, 0x1, P0 ;  /* 0x0000ad00050b7a11 */ /* 0x000fe400000f0c04 */
[----:B------:R-:W-:-:S03]  /*108d0*/  IADD3 R9, P0, R8, R0, RZ ;  /* 0x0000000008097210 */ /* 0x000fc60007f1e0ff */
[----:B---3--:R1:W3:Y:S01]  /*108e0*/  LDG.E.128 R4, [R10.64] ;  /* 0x000000060a047981 */ /* 0x0082e2000c1e1d00 */
[----:B------:R-:W-:Y:S02]  /*108f0*/  LEA.HI.X.SX32 R8, R8, R2, 0x1, P0 ;  /* 0x0000000208087211 */ /* 0x000fe400000f0eff */
[----:B-1----:R-:W-:-:S04]  /*10900*/  LEA R10, P0, R9, c[0x0][0x2a8], 0x1 ;  /* 0x0000aa00090a7a11 */ /* 0x002fc800078008ff */
[----:B------:R-:W-:-:S06]  /*10910*/  LEA.HI.X R11, R9, c[0x0][0x2ac], R8, 0x1, P0 ;  /* 0x0000ab00090b7a11 */ /* 0x000fcc00000f0c08 */
[----:B----4-:R-:W4:Y:S01]  /*10920*/  LDG.E.128 R8, [R10.64] ;  /* 0x000000060a087981 */ /* 0x010f22000c1e1d00 */
[----:B------:R-:W-:Y:S01]  /*10930*/  IMAD.MOV.U32 R22, RZ, RZ, R25 ;  /* 0x000000ffff167224 */ /* 0x000fe200078e0019 */
[----:B------:R-:W-:Y:S02]  /*10940*/  MOV R23, R27 ;  /* 0x0000001b00177202 */ /* 0x000fe40000000f00 */
[----:B--2---:R-:W-:Y:S01]  /*10950*/  MOV R25, R28 ;  /* 0x0000001c00197202 */ /* 0x004fe20000000f00 */
[----:B------:R-:W-:Y:S01]  /*10960*/  IMAD.MOV.U32 R27, RZ, RZ, R30 ;  /* 0x000000ffff1b7224 */ /* 0x000fe200078e001e */
[----:B------:R-:W-:Y:S02]  /*10970*/  MOV R28, R29 ;  /* 0x0000001d001c7202 */ /* 0x000fe40000000f00 */
[----:B------:R-:W-:Y:S01]  /*10980*/  MOV R30, R31 ;  /* 0x0000001f001e7202 */ /* 0x000fe20000000f00 */
[--C-:B---3--:R-:W-:Y:S02]  /*10990*/  HADD2.F32 R29, -RZ, R4.reuse.H0_H0 ;  /* 0x20000004ff1d7230 */ /* 0x108fe40000004100 */
        /* <DEDUP_REMOVED lines=42> */
[----:B------:R-:W-:Y:S02]  /*10c40*/  HADD2.F32 R10, -RZ, R11.H0_H0 ;  /* 0x2000000bff0a7230 */ /* 0x000fe40000004100 */
[----:B------:R-:W-:-:S02]  /*10c50*/  HADD2.F32 R24, -RZ, R22.H1_H1 ;  /* 0x30000016ff187230 */ /* 0x000fc40000004100 */
[----:B------:R-:W-:Y:S02]  /*10c60*/  HADD2.F32 R25, -RZ, R23.H0_H0 ;  /* 0x20000017ff197230 */ /* 0x000fe40000004100 */
[----:B------:R-:W-:Y:S02]  /*10c70*/  HADD2.F32 R11, -RZ, R11.H1_H1 ;  /* 0x3000000bff0b7230 */ /* 0x000fe40000004100 */
[----:B------:R-:W-:Y:S01]  /*10c80*/  HADD2.F32 R23, -RZ, R23.H1_H1 ;  /* 0x30000017ff177230 */ /* 0x000fe20000004100 */
[----:B------:R-:W-:Y:S01]  /*10c90*/  FFMA.FTZ R24, R24, R31, R28 ;  /* 0x0000001f18187223 */ /* 0x000fe2000001001c */
[--C-:B------:R-:W-:Y:S01]  /*10ca0*/  HADD2.F32 R22, -RZ, R26.reuse.H0_H0 ;  /* 0x2000001aff167230 */ /* 0x100fe20000004100 */
[----:B------:R-:W-:Y:S01]  /*10cb0*/  FFMA.FTZ R29, R29, R30, R37 ;  /* 0x0000001e1d1d7223 */ /* 0x000fe20000010025 */
[----:B------:R-:W-:Y:S01]  /*10cc0*/  HADD2.F32 R26, -RZ, R26.H1_H1 ;  /* 0x3000001aff1a7230 */ /* 0x000fe20000004100 */
[----:B------:R-:W-:Y:S02]  /*10cd0*/  FFMA.FTZ R6, R25, R10, R6 ;  /* 0x0000000a19067223 */ /* 0x000fe40000010006 */
[----:B------:R-:W-:Y:S01]  /*10ce0*/  FFMA.FTZ R7, R23, R11, R7 ;  /* 0x0000000b17077223 */ /* 0x000fe20000010007 */
[----:B------:R-:W-:Y:S01]  /*10cf0*/  F2FP.PACK_AB R24, R24, R8 ;  /* 0x000000081818723e */ /* 0x000fe200000000ff */
[----:B------:R-:W-:Y:S01]  /*10d00*/  FFMA.FTZ R5, R22, R9, R5 ;  /* 0x0000000916057223 */ /* 0x000fe20000010005 */
[----:B------:R-:W-:Y:S01]  /*10d10*/  F2FP.PACK_AB R4, R29, R4 ;  /* 0x000000041d04723e */ /* 0x000fe200000000ff */
[----:B------:R-:W-:Y:S01]  /*10d20*/  FFMA.FTZ R26, R26, R32, R35 ;  /* 0x000000201a1a7223 */ /* 0x000fe20000010023 */
[----:B------:R-:W-:-:S02]  /*10d30*/  F2FP.PACK_AB R6, R7, R6 ;  /* 0x000000060706723e */ /* 0x000fc400000000ff */
[----:B------:R-:W-:Y:S02]  /*10d40*/  MOV R25, R24 ;  /* 0x0000001800197202 */ /* 0x000fe40000000f00 */
[----:B------:R-:W-:Y:S02]  /*10d50*/  F2FP.PACK_AB R26, R26, R5 ;  /* 0x000000051a1a723e */ /* 0x000fe400000000ff */
[----:B------:R-:W-:Y:S02]  /*10d60*/  MOV R24, R4 ;  /* 0x0000000400187202 */ /* 0x000fe40000000f00 */
[----:B------:R-:W-:Y:S02]  /*10d70*/  MOV R27, R6 ;  /* 0x00000006001b7202 */ /* 0x000fe40000000f00 */
.L_x_2820:
[----:B------:R-:W-:Y:S05]  /*10d80*/  BSYNC B0 ;  /* 0x0000000000007941 */ /* 0x000fea0003800000 */
.L_x_2819:
        /* <DEDUP_REMOVED lines=20> */
[----:B------:R-:W-:-:S03]  /*10ed0*/  IADD3 R9, P0, R8, R0, RZ ;  /* 0x0000000008097210 */ /* 0x000fc60007f1e0ff */
[----:B---3--:R5:W3:Y:S01]  /*10ee0*/  LDG.E.128 R4, [R10.64+0x80] ;  /* 0x000080060a047981 */ /* 0x008ae2000c1e1d00 */
[----:B------:R-:W-:Y:S02]  /*10ef0*/  LEA.HI.X.SX32 R8, R8, R2, 0x1, P0 ;  /* 0x0000000208087211 */ /* 0x000fe400000f0eff */
[----:B-----5:R-:W-:-:S04]  /*10f00*/  LEA R10, P0, R9, c[0x0][0x2a8], 0x1 ;  /* 0x0000aa00090a7a11 */ /* 0x020fc800078008ff */
[----:B------:R-:W-:-:S06]  /*10f10*/  LEA.HI.X R11, R9, c[0x0][0x2ac], R8, 0x1, P0 ;  /* 0x0000ab00090b7a11 */ /* 0x000fcc00000f0c08 */
[----:B------:R-:W5:Y:S01]  /*10f20*/  LDG.E.128 R8, [R10.64+0x80] ;  /* 0x000080060a087981 */ /* 0x000f62000c1e1d00 */
[----:B------:R-:W-:Y:S01]  /*10f30*/  IMAD.MOV.U32 R22, RZ, RZ, R29 ;  /* 0x000000ffff167224 */ /* 0x000fe200078e001d */
[----:B------:R-:W-:Y:S02]  /*10f40*/  MOV R29, R30 ;  /* 0x0000001e001d7202 */ /* 0x000fe40000000f00 */
[----:B------:R-:W-:Y:S02]  /*10f50*/  MOV R23, R31 ;  /* 0x0000001f00177202 */ /* 0x000fe40000000f00 */
[----:B--2---:R-:W-:Y:S01]  /*10f60*/  MOV R30, R25 ;  /* 0x00000019001e7202 */ /* 0x004fe20000000f00 */
[----:B------:R-:W-:Y:S01]  /*10f70*/  IMAD.MOV.U32 R25, RZ, RZ, R26 ;  /* 0x000000ffff197224 */ /* 0x000fe200078e001a */
[----:B------:R-:W-:Y:S02]  /*10f80*/  HADD2.F32 R36, -RZ, R24.H0_H0 ;  /* 0x20000018ff247230 */ /* 0x000fe40000004100 */
[----:B---3--:R-:W-:-:S02]  /*10f90*/  HADD2.F32 R26, -RZ, R4.H0_H0 ;  /* 0x20000004ff1a7230 */ /* 0x008fc40000004100 */
[----:B------:R-:W-:Y:S02]  /*10fa0*/  HADD2.F32 R31, -RZ, R4.H1_H1 ;  /* 0x30000004ff1f7230 */ /* 0x000fe40000004100 */
        /* <DEDUP_REMOVED lines=11> */
[----:B------:R-:W-:Y:S01]  /*11060*/  HADD2.F32 R26, -RZ, R25.H0_H0 ;  /* 0x20000019ff1a7230 */ /* 0x000fe20000004100 */
        /* <DEDUP_REMOVED lines=8> */
[----:B------:R-:W-:Y:S01]  /*110f0*/  HADD2.F32 R30, -RZ, R30.H1_H1 ;  /* 0x3000001eff1e7230 */ /* 0x000fe20000004100 */
[----:B------:R-:W-:Y:S02]  /*11100*/  FMUL.FTZ R35, R25, R35 ;  /* 0x0000002319237220 */ /* 0x000fe40000410000 */
[----:B------:R-:W-:Y:S01]  /*11110*/  FMUL.FTZ R6, R4, R6 ;  /* 0x0000000604067220 */ /* 0x000fe20000410000 */
[----:B------:R-:W-:Y:S01]  /*11120*/  HADD2.F32 R4, -RZ, R28.H0_H0 ;  /* 0x2000001cff047230 */ /* 0x000fe20000004100 */
[----:B------:R-:W-:Y:S01]  /*11130*/  FMUL.FTZ R7, R27, R7 ;  /* 0x000000071b077220 */ /* 0x000fe20000410000 */
[--C-:B-----5:R-:W-:Y:S01]  /*11140*/  HADD2.F32 R25, -RZ, R8.reuse.H0_H0 ;  /* 0x20000008ff197230 */ /* 0x120fe20000004100 */
[----:B------:R-:W-:Y:S01]  /*11150*/  @!P1 FADD.FTZ R31, -R31, -RZ ;  /* 0x800000ff1f1f9221 */ /* 0x000fe20000010100 */
[----:B------:R-:W-:Y:S01]  /*11160*/  HADD2.F32 R27, -RZ, R8.H1_H1 ;  /* 0x30000008ff1b7230 */ /* 0x000fe20000004100 */
[----:B------:R-:W-:Y:S01]  /*11170*/  FMUL.FTZ R5, R26, R5 ;  /* 0x000000051a057220 */ /* 0x000fe20000410000 */
[----:B------:R-:W-:Y:S01]  /*11180*/  HADD2.F32 R26, -RZ, R22.H0_H0 ;  /* 0x20000016ff1a7230 */ /* 0x000fe20000004100 */
[----:B------:R-:W-:Y:S01]  /*11190*/  @!P1 FADD.FTZ R32, -R32, -RZ ;  /* 0x800000ff20209221 */ /* 0x000fe20000010100 */
        /* <DEDUP_REMOVED lines=26> */
[----:B------:R-:W-:Y:S02]  /*11340*/  MOV R28, R4 ;  /* 0x00000004001c7202 */ /* 0x000fe40000000f00 */
[----:B------:R-:W-:Y:S02]  /*11350*/  MOV R29, R8 ;  /* 0x00000008001d7202 */ /* 0x000fe40000000f00 */
[----:B------:R-:W-:-:S02]  /*11360*/  MOV R30, R5 ;  /* 0x00000005001e7202 */ /* 0x000fc40000000f00 */
[----:B------:R-:W-:Y:S02]  /*11370*/  MOV R31, R6 ;  /* 0x00000006001f7202 */ /* 0x000fe40000000f00 */
.L_x_2822:
[----:B------:R-:W-:Y:S05]  /*11380*/  BSYNC B0 ;  /* 0x0000000000007941 */ /* 0x000fea0003800000 */
.L_x_2821:
        /* <DEDUP_REMOVED lines=23> */
[----:B-1----:R-:W-:-:S04]  /*11500*/  LEA R10, P0, R9, c[0x0][0x2a8], 0x1 ;  /* 0x0000aa00090a7a11 */ /* 0x002fc800078008ff */
[----:B------:R-:W-:-:S06]  /*11510*/  LEA.HI.X R11, R9, c[0x0][0x2ac], R8, 0x1, P0 ;  /* 0x0000ab00090b7a11 */ /* 0x000fcc00000f0c08 */
[----:B----4-:R-:W4:Y:S01]  /*11520*/  LDG.E.128 R8, [R10.64+0x100] ;  /* 0x000100060a087981 */ /* 0x010f22000c1e1d00 */
[----:B-----5:R-:W-:Y:S02]  /*11530*/  MOV R22, R25 ;  /* 0x0000001900167202 */ /* 0x020fe40000000f00 */
[----:B------:R-:W-:Y:S02]  /*11540*/  MOV R23, R27 ;  /* 0x0000001b00177202 */ /* 0x000fe40000000f00 */
[----:B--2---:R-:W-:Y:S02]  /*11550*/  MOV R25, R28 ;  /* 0x0000001c00197202 */ /* 0x004fe40000000f00 */
[----:B------:R-:W-:Y:S02]  /*11560*/  MOV R27, R30 ;  /* 0x0000001e001b7202 */ /* 0x000fe40000000f00 */
[----:B------:R-:W-:Y:S02]  /*11570*/  MOV R28, R29 ;  /* 0x0000001d001c7202 */ /* 0x000fe40000000f00 */
[----:B------:R-:W-:Y:S01]  /*11580*/  MOV R30, R31 ;  /* 0x0000001f001e7202 */ /* 0x000fe20000000f00 */
[----:B---3--:R-:W-:-:S02]  /*11590*/  HADD2.F32 R29, -RZ, R4.H0_H0 ;  /* 0x20000004ff1d7230 */ /* 0x008fc40000004100 */
[----:B------:R-:W-:Y:S02]  /*115a0*/  HADD2.F32 R31, -RZ, R4.H1_H1 ;  /* 0x30000004ff1f7230 */ /* 0x000fe40000004100 */
[----:B------:R-:W-:Y:S02]  /*115b0*/  HADD2.F32 R4, -RZ, R5.H0_H0 ;  /* 0x20000005ff047230 */ /* 0x000fe40000004100 */
        /* <DEDUP_REMOVED lines=25> */
[--C-:B----4-:R-:W-:Y:S01]  /*11750*/  HADD2.F32 R24, -RZ, R8.reuse.H0_H0 ;  /* 0x20000008ff187230 */ /* 0x110fe20000004100 */
[----:B------:R-:W-:Y:S01]  /*11760*/  FMUL.FTZ R35, R27, R35 ;  /* 0x000000231b237220 */ /* 0x000fe20000410000 */
[----:B------:R-:W-:Y:S01]  /*11770*/  HADD2.F32 R30, -RZ, R8.H1_H1 ;  /* 0x30000008ff1e7230 */ /* 0x000fe20000004100 */
[----:B------:R-:W-:Y:S01]  /*11780*/  @!P1 FADD.FTZ R31, -R31, -RZ ;  /* 0x800000ff1f1f9221 */ /* 0x000fe20000010100 */
        /* <DEDUP_REMOVED lines=9> */
[----:B------:R-:W-:Y:S02]  /*11820*/  HADD2.F32 R32, -RZ, R10.H1_H1 ;  /* 0x3000000aff207230 */ /* 0x000fe40000004100 */
[----:B------:R-:W-:Y:S02]  /*11830*/  HADD2.F32 R25, -RZ, R22.H1_H1 ;  /* 0x30000016ff197230 */ /* 0x000fe40000004100 */
[----:B------:R-:W-:-:S02]  /*11840*/  HADD2.F32 R10, -RZ, R11.H0_H0 ;  /* 0x2000000bff0a7230 */ /* 0x000fc40000004100 */
        /* <DEDUP_REMOVED lines=10> */
[----:B------:R-:W-:-:S02]  /*118f0*/  FFMA.FTZ R25, R25, R31, R28 ;  /* 0x0000001f19197223 */ /* 0x000fc4000001001c */
[----:B------:R-:W-:Y:S01]  /*11900*/  FFMA.FTZ R5, R24, R9, R5 ;  /* 0x0000000918057223 */ /* 0x000fe20000010005 */
[----:B------:R-:W-:Y:S01]  /*11910*/  F2FP.PACK_AB R6, R7, R6 ;  /* 0x000000060706723e */ /* 0x000fe200000000ff */
[----:B------:R-:W-:Y:S01]  /*11920*/  FFMA.FTZ R26, R26, R32, R35 ;  /* 0x000000201a1a7223 */ /* 0x000fe20000010023 */
[----:B------:R-:W-:Y:S02]  /*11930*/  F2FP.PACK_AB R25, R25, R8 ;  /* 0x000000081919723e */ /* 0x000fe400000000ff */
[----:B------:R-:W-:Y:S02]  /*11940*/  MOV R24, R4 ;  /* 0x0000000400187202 */ /* 0x000fe40000000f00 */
[----:B------:R-:W-:Y:S02]  /*11950*/  F2FP.PACK_AB R26, R26, R5 ;  /* 0x000000051a1a723e */ /* 0x000fe400000000ff */
[----:B------:R-:W-:Y:S02]  /*11960*/  MOV R27, R6 ;  /* 0x00000006001b7202 */ /* 0x000fe40000000f00 */
.L_x_2824:
[----:B------:R-:W-:Y:S05]  /*11970*/  BSYNC B0 ;  /* 0x0000000000007941 */ /* 0x000fea0003800000 */
.L_x_2823:
        /* <DEDUP_REMOVED lines=26> */
[----:B-1----:R-:W-:Y:S01]  /*11b20*/  MOV R14, R29 ;  /* 0x0000001d000e7202 */ /* 0x002fe20000000f00 */
[----:B------:R-:W-:Y:S01]  /*11b30*/  IMAD.MOV.U32 R22, RZ, RZ, R28 ;  /* 0x000000ffff167224 */ /* 0x000fe200078e001c */
[----:B------:R-:W-:Y:S02]  /*11b40*/  MOV R28, R30 ;  /* 0x0000001e001c7202 */ /* 0x000fe40000000f00 */
[----:B------:R-:W-:Y:S02]  /*11b50*/  MOV R15, R31 ;  /* 0x0000001f000f7202 */ /* 0x000fe40000000f00 */
[----:B--2---:R-:W-:Y:S01]  /*11b60*/  MOV R23, R24 ;  /* 0x0000001800177202 */ /* 0x004fe20000000f00 */
[----:B------:R-:W-:Y:S01]  /*11b70*/  IMAD.MOV.U32 R24, RZ, RZ, R26 ;  /* 0x000000ffff187224 */ /* 0x000fe200078e001a */
        /* <DEDUP_REMOVED lines=28> */
[--C-:B-----5:R-:W-:Y:S01]  /*11d40*/  HADD2.F32 R22, -RZ, R8.reuse.H0_H0 ;  /* 0x20000008ff167230 */ /* 0x120fe20000004100 */
        /* <DEDUP_REMOVED lines=35> */
.L_x_2826:
[----:B------:R-:W-:Y:S05]  /*11f80*/  BSYNC B0 ;  /* 0x0000000000007941 */ /* 0x000fea0003800000 */
.L_x_2825:
[----:B------:R1:W-:Y:S02]  /*11f90*/  STS.128 [R241+0x6000], R28 ;  /* 0x0060001cf1007388 */ /* 0x0003e40000000c00 */
.L_x_2818:
[----:B------:R-:W-:Y:S05]  /*11fa0*/  BSYNC B1 ;  /* 0x0000000000017941 */ /* 0x000fea0003800000 */
.L_x_2817:
[----:B-12---:R-:W-:Y:S01]  /*11fb0*/  IADD3 R14, R136, 0x10, RZ ;  /* 0x00000010880e7810 */ /* 0x006fe20007ffe0ff */
[----:B------:R-:W-:Y:S03]  /*11fc0*/  BSSY B1, `(.L_x_2827) ;  /* 0x0000192000017945 */ /* 0x000fe60003800000 */
[----:B------:R-:W-:-:S04]  /*11fd0*/  ISETP.GE.AND P0, PT, R14, R3, PT ;  /* 0x000000030e00720c */ /* 0x000fc80003f06270 */
[----:B------:R-:W-:-:S13]  /*11fe0*/  ISETP.LT.OR P0, PT, R52, -0x87, P0 ;  /* 0xffffff793400780c */ /* 0x000fda0000701670 */
[----:B------:R-:W-:Y:S05]  /*11ff0*/  @P0 BRA `(.L_x_2828) ;  /* 0x000018e000000947 */ /* 0x000fea0003800000 */
[----:B------:R1:W5:Y:S01]  /*12000*/  LDG.E.128 R28, [R20.64] ;  /* 0x00000006141c7981 */ /* 0x000362000c1e1d00 */
[----:B------:R-:W-:Y:S01]  /*12010*/  ISETP.GE.AND P0, PT, R16, c[0x0][0x230], PT ;  /* 0x00008c0010007a0c */ /* 0x000fe20003f06270 */
[----:B------:R-:W-:-:S12]  /*12020*/  BSSY B0, `(.L_x_2829) ;  /* 0x000005e000007945 */ /* 0x000fd80003800000 */
[----:B------:R-:W-:Y:S05]  /*12030*/  @P0 BRA `(.L_x_2830) ;  /* 0x000005c000000947 */ /* 0x000fea0003800000 */
[-C--:B------:R-:W-:Y:S02]  /*12040*/  ISETP.GE.AND P0, PT, R16, R128.reuse, PT ;  /* 0x000000801000720c */ /* 0x080fe40003f06270 */
[----:B------:R-:W-:Y:S02]  /*12050*/  MOV R6, R128 ;  /* 0x0000008000067202 */ /* 0x000fe40000000f00 */
[----:B------:R-:W-:Y:S02]  /*12060*/  MOV R4, RZ ;  /* 0x000000ff00047202 */ /* 0x000fe40000000f00 */
[C---:B------:R-:W-:Y:S02]  /*12070*/  IADD3 R9, P1, R127.reuse, R0, RZ ;  /* 0x000000007f097210 */ /* 0x040fe40007f3e0ff */
[----:B-----5:R-:W-:Y:S02]  /*12080*/  MOV R10, RZ ;  /* 0x000000ff000a7202 */ /* 0x020fe40000000f00 */
[----:B------:R-:W-:-:S03]  /*12090*/  LEA.HI.X.SX32 R8, R127, R2, 0x1, P1 ;  /* 0x000000027f087211 */ /* 0x000fc600008f0eff */
[----:B------:R-:W-:-:S04]  /*120a0*/  @P0 SHF.R.S32.HI R128, RZ, 0x1, R129 ;  /* 0x00000001ff800819 */ /* 0x000fc80000011481 */
[C---:B------:R-:W-:Y:S01]  /*120b0*/  @P0 IADD3 R4, -R128.reuse, RZ, RZ ;  /* 0x000000ff80040210 */ /* 0x040fe20007ffe1ff */
[----:B------:R-:W-:Y:S01]  /*120c0*/  @P0 IMAD.MOV R10, RZ, RZ, -R128 ;  /* 0x000000ffff0a0224 */ /* 0x000fe200078e0a80 */
[----:B------:R-:W-:Y:S02]  /*120d0*/  @P0 IADD3 R6, -R128, RZ, RZ ;  /* 0x000000ff80060210 */ /* 0x000fe40007ffe1ff */
[----:B------:R-:W-:-:S03]  /*120e0*/  IADD3 R5, P1, R4, R9, RZ ;  /* 0x0000000904057210 */ /* 0x000fc60007f3e0ff */
[----:B------:R-:W-:Y:S01]  /*120f0*/  IMAD.WIDE R24, R6, 0x2, R20 ;  /* 0x0000000206187825 */ /* 0x000fe200078e0214 */
[----:B------:R-:W-:Y:S02]  /*12100*/  LEA.HI.X.SX32 R4, R4, R8, 0x1, P1 ;  /* 0x0000000804047211 */ /* 0x000fe400008f0eff */
[----:B------:R-:W-:-:S03]  /*12110*/  LEA R22, P1, R5, c[0x0][0x2b0], 0x1 ;  /* 0x0000ac0005167a11 */ /* 0x000fc600078208ff */
[----:B------:R-:W2:Y:S01]  /*12120*/  LDG.E.128 R24, [R24.64] ;  /* 0x0000000618187981 */ /* 0x000ea2000c1e1d00 */
[----:B------:R-:W-:Y:S02]  /*12130*/  LEA.HI.X R23, R5, c[0x0][0x2b4], R4, 0x1, P1 ;  /* 0x0000ad0005177a11 */ /* 0x000fe400008f0c04 */
[----:B------:R-:W-:-:S03]  /*12140*/  IADD3 R9, P1, R10, R9, RZ ;  /* 0x000000090a097210 */ /* 0x000fc60007f3e0ff */
[----:B---3--:R1:W3:Y:S01]  /*12150*/  LDG.E.128 R4, [R22.64] ;  /* 0x0000000616047981 */ /* 0x0082e2000c1e1d00 */
[----:B------:R-:W-:Y:S02]  /*12160*/  LEA.HI.X.SX32 R8, R10, R8, 0x1, P1 ;  /* 0x000000080a087211 */ /* 0x000fe400008f0eff */
[----:B------:R-:W-:-:S04]  /*12170*/  LEA R10, P1, R9, c[0x0][0x2a8], 0x1 ;  /* 0x0000aa00090a7a11 */ /* 0x000fc800078208ff */
[----:B------:R-:W-:-:S06]  /*12180*/  LEA.HI.X R11, R9, c[0x0][0x2ac], R8, 0x1, P1 ;  /* 0x0000ab00090b7a11 */ /* 0x000fcc00008f0c08 */
[----:B----4-:R-:W4:Y:S01]  /*12190*/  LDG.E.128 R8, [R10.64] ;  /* 0x000000060a087981 */ /* 0x010f22000c1e1d00 */
[----:B------:R-:W-:Y:S02]  /*121a0*/  MOV R15, R29 ;  /* 0x0000001d000f7202 */ /* 0x000fe40000000f00 */
[----:B-1----:R-:W-:Y:S02]  /*121b0*/  MOV R23, R28 ;  /* 0x0000001c00177202 */ /* 0x002fe40000000f00 */
[----:B------:R-:W-:Y:S01]  /*121c0*/  MOV R28, R30 ;  /* 0x0000001e001c7202 */ /* 0x000fe20000000f00 */
[----:B------:R-:W-:Y:S01]  /*121d0*/  IMAD.MOV.U32 R22, RZ, RZ, R31 ;  /* 0x000000ffff167224 */ /* 0x000fe200078e001f */
[----:B--2---:R-:W-:Y:S02]  /*121e0*/  MOV R29, R25 ;  /* 0x00000019001d7202 */ /* 0x004fe40000000f00 */
[----:B------:R-:W-:Y:S01]  /*121f0*/  MOV R25, R26 ;  /* 0x0000001a00197202 */ /* 0x000fe20000000f00 */
[----:B---3--:R-:W-:-:S02]  /*12200*/  HADD2.F32 R26, -RZ, R4.H0_H0 ;  /* 0x20000004ff1a7230 */ /* 0x008fc40000004100 */
        /* <DEDUP_REMOVED lines=63> */
.L_x_2830:
[----:B------:R-:W-:Y:S05]  /*12600*/  BSYNC B0 ;  /* 0x0000000000007941 */ /* 0x000fea0003800000 */
.L_x_2829:
        /* <DEDUP_REMOVED lines=14> */
[----:B------:R-:W-:Y:S01]  /*126f0*/  @P0 IADD3 R10, -R128, RZ, RZ ;  /* 0x000000ff800a0210 */ /* 0x000fe20007ffe1ff */
[--C-:B------:R-:W-:Y:S02]  /*12700*/  @P0 IMAD.MOV R4, RZ, RZ, -R128.reuse ;  /* 0x000000ffff040224 */ /* 0x100fe400078e0a80 */
[----:B------:R-:W-:-:S03]  /*12710*/  @P0 IMAD.MOV R6, RZ, RZ, -R128 ;  /* 0x000000ffff060224 */ /* 0x000fc600078e0a80 */
[----:B------:R-:W-:Y:S01]  /*12720*/  IADD3 R5, P1, R4, R9, RZ ;  /* 0x0000000904057210 */ /* 0x000fe20007f3e0ff */
[----:B--2---:R-:W-:-:S03]  /*12730*/  IMAD.WIDE R28, R6, 0x2, R20 ;  /* 0x00000002061c7825 */ /* 0x004fc600078e0214 */
[----:B------:R-:W-:Y:S02]  /*12740*/  LEA.HI.X.SX32 R4, R4, R8, 0x1, P1 ;  /* 0x0000000804047211 */ /* 0x000fe400008f0eff */
[C---:B------:R-:W-:Y:S01]  /*12750*/  LEA R22, P1, R5.reuse, c[0x0][0x2b0], 0x1 ;  /* 0x0000ac0005167a11 */ /* 0x040fe200078208ff */
[----:B------:R-:W2:Y:S03]  /*12760*/  LDG.E.128 R28, [R28.64+0x80] ;  /* 0x000080061c1c7981 */ /* 0x000ea6000c1e1d00 */
        /* <DEDUP_REMOVED lines=8> */
[----:B------:R-:W-:Y:S02]  /*127f0*/  MOV R25, R26 ;  /* 0x0000001a00197202 */ /* 0x000fe40000000f00 */
[----:B-----5:R-:W-:Y:S01]  /*12800*/  MOV R23, R24 ;  /* 0x0000001800177202 */ /* 0x020fe20000000f00 */
[----:B------:R-:W-:Y:S01]  /*12810*/  IMAD.MOV.U32 R22, RZ, RZ, R27 ;  /* 0x000000ffff167224 */ /* 0x000fe200078e001b */
[----:B--2---:R-:W-:Y:S01]  /*12820*/  MOV R24, R28 ;  /* 0x0000001c00187202 */ /* 0x004fe20000000f00 */
[----:B------:R-:W-:Y:S01]  /*12830*/  IMAD.MOV.U32 R27, RZ, RZ, R29 ;  /* 0x000000ffff1b7224 */ /* 0x000fe200078e001d */
[----:B------:R-:W-:Y:S02]  /*12840*/  MOV R26, R30 ;  /* 0x0000001e001a7202 */ /* 0x000fe40000000f00 */
        /* <DEDUP_REMOVED lines=65> */
.L_x_2832:
[----:B------:R-:W-:Y:S05]  /*12c60*/  BSYNC B0 ;  /* 0x0000000000007941 */ /* 0x000fea0003800000 */
.L_x_2831:
[----:B--2---:R2:W5:Y:S01]  /*12c70*/  LDG.E.128 R28, [R20.64+0x100] ;  /* 0x00010006141c7981 */ /* 0x004562000c1e1d00 */
[----:B------:R-:W-:Y:S01]  /*12c80*/  IADD3 R4, R16, 0x80, RZ ;  /* 0x0000008010047810 */ /* 0x000fe20007ffe0ff */
[----:B------:R-:W-:Y:S02]  /*12c90*/  BSSY B0, `(.L_x_2833) ;  /* 0x0000061000007945 */ /* 0x000fe40003800000 */
[----:B------:R2:W-:Y:S01]  /*12ca0*/  STS.128 [R241+0x2800], R24 ;  /* 0x00280018f1007388 */ /* 0x0005e20000000c00 */
[----:B------:R-:W-:-:S13]  /*12cb0*/  ISETP.GE.AND P0, PT, R4, c[0x0][0x230], PT ;  /* 0x00008c0004007a0c */ /* 0x000fda0003f06270 */
[----:B------:R-:W-:Y:S05]  /*12cc0*/  @P0 BRA `(.L_x_2834) ;  /* 0x000005d000000947 */ /* 0x000fea0003800000 */
[-C--:B------:R-:W-:Y:S01]  /*12cd0*/  ISETP.GE.AND P0, PT, R4, R128.reuse, PT ;  /* 0x000000800400720c */ /* 0x080fe20003f06270 */
[----:B------:R-:W-:Y:S01]  /*12ce0*/  IMAD.MOV.U32 R4, RZ, RZ, RZ ;  /* 0x000000ffff047224 */ /* 0x000fe200078e00ff */
[----:B------:R-:W-:Y:S02]  /*12cf0*/  MOV R6, R128 ;  /* 0x0000008000067202 */ /* 0x000fe40000000f00 */
[----:B------:R-:W-:Y:S02]  /*12d00*/  IADD3 R8, R127, 0x80, RZ ;  /* 0x000000807f087810 */ /* 0x000fe40007ffe0ff */
[----:B------:R-:W-:Y:S02]  /*12d10*/  MOV R10, RZ ;  /* 0x000000ff000a7202 */ /* 0x000fe40000000f00 */
[----:B------:R-:W-:-:S04]  /*12d20*/  IADD3 R9, P1, R8, R0, RZ ;  /* 0x0000000008097210 */ /* 0x000fc80007f3e0ff */
[----:B------:R-:W-:Y:S02]  /*12d30*/  LEA.HI.X.SX32 R8, R8, R2, 0x1, P1 ;  /* 0x0000000208087211 */ /* 0x000fe400008f0eff */
        /* <DEDUP_REMOVED lines=11> */
[----:B---3--:R1:W3:Y:S01]  /*12df0*/  LDG.E.128 R4, [R22.64] ;  /* 0x0000000616047981 */ /* 0x0082e2000c1e1d00 */
[----:B------:R-:W-:Y:S02]  /*12e00*/  LEA.HI.X.SX32 R8, R10, R8, 0x1, P1 ;  /* 0x000000080a087211 */ /* 0x000fe400008f0eff */
[----:B------:R-:W-:-:S04]  /*12e10*/  LEA R10, P1, R9, c[0x0][0x2a8], 0x1 ;  /* 0x0000aa00090a7a11 */ /* 0x000fc800078208ff */
[----:B------:R-:W-:-:S06]  /*12e20*/  LEA.HI.X R11, R9, c[0x0][0x2ac], R8, 0x1, P1 ;  /* 0x0000ab00090b7a11 */ /* 0x000fcc00008f0c08 */
[----:B----4-:R-:W4:Y:S01]  /*12e30*/  LDG.E.128 R8, [R10.64] ;  /* 0x000000060a087981 */ /* 0x010f22000c1e1d00 */
[----:B-----5:R-:W-:Y:S01]  /*12e40*/  IMAD.MOV.U32 R15, RZ, RZ, R29 ;  /* 0x000000ffff0f7224 */ /* 0x020fe200078e001d */
[----:B-1----:R-:W-:Y:S01]  /*12e50*/  MOV R23, R28 ;  /* 0x0000001c00177202 */ /* 0x002fe20000000f00 */
[----:B------:R-:W-:Y:S01]  /*12e60*/  IMAD.MOV.U32 R28, RZ, RZ, R30 ;  /* 0x000000ffff1c7224 */ /* 0x000fe200078e001e */
[----:B------:R-:W-:Y:S02]  /*12e70*/  MOV R22, R31 ;  /* 0x0000001f00167202 */ /* 0x000fe40000000f00 */
[----:B--2---:R-:W-:Y:S02]  /*12e80*/  MOV R29, R25 ;  /* 0x00000019001d7202 */ /* 0x004fe40000000f00 */
[----:B------:R-:W-:Y:S01]  /*12e90*/  MOV R25, R26 ;  /* 0x0000001a00197202 */ /* 0x000fe20000000f00 */
[--C-:B---3--:R-:W-:Y:S02]  /*12ea0*/  HADD2.F32 R26, -RZ, R4.reuse.H0_H0 ;  /* 0x20000004ff1a7230 */ /* 0x108fe40000004100 */
        /* <DEDUP_REMOVED lines=63> */
.L_x_2834:
[----:B------:R-:W-:Y:S05]  /*132a0*/  BSYNC B0 ;  /* 0x0000000000007941 */ /* 0x000fea0003800000 */
.L_x_2833:
[----:B--2---:R2:W5:Y:S01]  /*132b0*/  LDG.E.128 R24, [R20.64+0x180] ;  /* 0x0001800614187981 */ /* 0x004562000c1e1d00 */
[----:B------:R-:W-:Y:S01]  /*132c0*/  IADD3 R4, R16, 0xc0, RZ ;  /* 0x000000c010047810 */ /* 0x000fe20007ffe0ff */
[----:B------:R-:W-:Y:S02]  /*132d0*/  BSSY B0, `(.L_x_2835) ;  /* 0x000005f000007945 */ /* 0x000fe40003800000 */
[----:B-----5:R2:W-:Y:S01]  /*132e0*/  STS.128 [R241+0x4800], R28 ;  /* 0x0048001cf1007388 */ /* 0x0205e20000000c00 */
        /* <DEDUP_REMOVED lines=11> */
[C---:B------:R-:W-:Y:S02]  /*133a0*/  @P0 IADD3 R4, -R128.reuse, RZ, RZ ;  /* 0x000000ff80040210 */ /* 0x040fe40007ffe1ff */
[C---:B------:R-:W-:Y:S02]  /*133b0*/  IADD3 R6, P1, R5.reuse, R10, RZ ;  /* 0x0000000a05067210 */ /* 0x040fe40007f3e0ff */
[----:B------:R-:W-:Y:S01]  /*133c0*/  @P0 IADD3 R8, -R128, RZ, RZ ;  /* 0x000000ff80080210 */ /* 0x000fe20007ffe1ff */
[----:B-12---:R-:W-:Y:S01]  /*133d0*/  IMAD.WIDE R20, R4, 0x2, R20 ;  /* 0x0000000204147825 */ /* 0x006fe200078e0214 */
[----:B------:R-:W-:Y:S02]  /*133e0*/  LEA.HI.X.SX32 R5, R5, R9, 0x1, P1 ;  /* 0x0000000905057211 */ /* 0x000fe400008f0eff */
[----:B------:R-:W-:-:S03]  /*133f0*/  LEA R28, P1, R6, c[0x0][0x2b0], 0x1 ;  /* 0x0000ac00061c7a11 */ /* 0x000fc600078208ff */
[----:B------:R-:W2:Y:S01]  /*13400*/  LDG.E.128 R20, [R20.64+0x180] ;  /* 0x0001800614147981 */ /* 0x000ea2000c1e1d00 */
[----:B------:R-:W-:-:S05]  /*13410*/  LEA.HI.X R29, R6, c[0x0][0x2b4], R5, 0x1, P1 ;  /* 0x0000ad00061d7a11 */ /* 0x000fca00008f0c05 */
[----:B------:R1:W5:Y:S01]  /*13420*/  LDG.E.128 R4, [R28.64] ;  /* 0x000000061c047981 */ /* 0x000362000c1e1d00 */
[----:B------:R-:W-:-:S04]  /*13430*/  IADD3 R10, P1, R8, R10, RZ ;  /* 0x0000000a080a7210 */ /* 0x000fc80007f3e0ff */
[----:B------:R-:W-:Y:S02]  /*13440*/  LEA.HI.X.SX32 R8, R8, R9, 0x1, P1 ;  /* 0x0000000908087211 */ /* 0x000fe400008f0eff */
[----:B-1----:R-:W-:-:S04]  /*13450*/  LEA R28, P1, R10, c[0x0][0x2a8], 0x1 ;  /* 0x0000aa000a1c7a11 */ /* 0x002fc800078208ff */
[----:B------:R-:W-:-:S05]  /*13460*/  LEA.HI.X R29, R10, c[0x0][0x2ac], R8, 0x1, P1 ;  /* 0x0000ab000a1d7a11 */ /* 0x000fca00008f0c08 */
[----:B---3--:R1:W3:Y:S01]  /*13470*/  LDG.E.128 R8, [R28.64] ;  /* 0x000000061c087981 */ /* 0x0082e2000c1e1d00 */
[----:B------:R-:W-:Y:S01]  /*13480*/  IMAD.MOV.U32 R15, RZ, RZ, R25 ;  /* 0x000000ffff0f7224 */ /* 0x000fe200078e0019 */
[----:B------:R-:W-:Y:S02]  /*13490*/  MOV R25, R24 ;  /* 0x0000001800197202 */ /* 0x000fe40000000f00 */
[----:B------:R-:W-:Y:S02]  /*134a0*/  MOV R24, R27 ;  /* 0x0000001b00187202 */ /* 0x000fe40000000f00 */
[----:B--2---:R-:W-:Y:S01]  /*134b0*/  MOV R27, R21 ;  /* 0x00000015001b7202 */ /* 0x004fe20000000f00 */
[----:B------:R-:W-:Y:S01]  /*134c0*/  IMAD.MOV.U32 R21, RZ, RZ, R22 ;  /* 0x000000ffff157224 */ /* 0x000fe200078e0016 */
[----:B------:R-:W-:Y:S02]  /*134d0*/  HADD2.F32 R31, -RZ, R20.H0_H0 ;  /* 0x20000014ff1f7230 */ /* 0x000fe40000004100 */
[----:B-----5:R-:W-:-:S02]  /*134e0*/  HADD2.F32 R22, -RZ, R4.H0_H0 ;  /* 0x20000004ff167230 */ /* 0x020fc40000004100 */
[----:B-1----:R-:W-:Y:S02]  /*134f0*/  HADD2.F32 R28, -RZ, R4.H1_H1 ;  /* 0x30000004ff1c7230 */ /* 0x002fe40000004100 */
        /* <DEDUP_REMOVED lines=21> */
[----:B------:R-:W-:Y:S02]  /*13650*/  @!P0 FADD.FTZ R28, -R28, -RZ ;  /* 0x800000ff1c1c8221 */ /* 0x000fe40000010100 */
[----:B------:R-:W-:Y:S01]  /*13660*/  FMUL.FTZ R30, R21, R30 ;  /* 0x0000001e151e7220 */ /* 0x000fe20000410000 */
[--C-:B---3--:R-:W-:Y:S01]  /*13670*/  HADD2.F32 R21, -RZ, R8.reuse.H0_H0 ;  /* 0x20000008ff157230 */ /* 0x108fe20000004100 */
[----:B------:R-:W-:Y:S01]  /*13680*/  FMUL.FTZ R6, R4, R6 ;  /* 0x0000000604067220 */ /* 0x000fe20000410000 */
[----:B------:R-:W-:Y:S01]  /*13690*/  HADD2.F32 R4, -RZ, R25.H0_H0 ;  /* 0x20000019ff047230 */ /* 0x000fe20000004100 */
[----:B------:R-:W-:Y:S01]  /*136a0*/  FMUL.FTZ R7, R23, R7 ;  /* 0x0000000717077220 */ /* 0x000fe20000410000 */
[----:B------:R-:W-:Y:S01]  /*136b0*/  HADD2.F32 R23, -RZ, R8.H1_H1 ;  /* 0x30000008ff177230 */ /* 0x000fe20000004100 */
[----:B------:R-:W-:Y:S01]  /*136c0*/  @!P0 FADD.FTZ R29, -R29, -RZ ;  /* 0x800000ff1d1d8221 */ /* 0x000fe20000010100 */
[----:B------:R-:W-:Y:S01]  /*136d0*/  HADD2.F32 R8, -RZ, R9.H0_H0 ;  /* 0x20000009ff087230 */ /* 0x000fe20000004100 */
[----:B------:R-:W-:Y:S01]  /*136e0*/  FMUL.FTZ R5, R22, R5 ;  /* 0x0000000516057220 */ /* 0x000fe20000410000 */
[----:B------:R-:W-:Y:S01]  /*136f0*/  HADD2.F32 R22, -RZ, R15.H0_H0 ;  /* 0x2000000fff167230 */ /* 0x000fe20000004100 */
[----:B------:R-:W-:Y:S01]  /*13700*/  FMUL.FTZ R32, R32, R28 ;  /* 0x0000001c20207220 */ /* 0x000fe20000410000 */
[----:B------:R-:W-:Y:S01]  /*13710*/  HADD2.F32 R28, -RZ, R9.H1_H1 ;  /* 0x30000009ff1c7230 */ /* 0x000fe20000004100 */
[----:B------:R-:W-:Y:S01]  /*13720*/  FMUL.FTZ R27, R27, R29 ;  /* 0x0000001d1b1b7220 */ /* 0x000fe20000410000 */
[--C-:B------:R-:W-:Y:S01]  /*13730*/  HADD2.F32 R9, -RZ, R10.reuse.H0_H0 ;  /* 0x2000000aff097230 */ /* 0x100fe20000004100 */
[----:B------:R-:W-:Y:S01]  /*13740*/  FFMA.FTZ R4, R4, R21, R31 ;  /* 0x0000001504047223 */ /* 0x000fe2000001001f */
[----:B------:R-:W-:Y:S01]  /*13750*/  HADD2.F32 R29, -RZ, R10.H1_H1 ;  /* 0x3000000aff1d7230 */ /* 0x000fe20000004100 */
[----:B------:R-:W-:Y:S01]  /*13760*/  FFMA.FTZ R8, R22, R8, R20 ;  /* 0x0000000816087223 */ /* 0x000fe20000010014 */
[----:B------:R-:W-:-:S02]  /*13770*/  HADD2.F32 R10, -RZ, R11.H0_H0 ;  /* 0x2000000bff0a7230 */ /* 0x000fc40000004100 */
[--C-:B------:R-:W-:Y:S02]  /*13780*/  HADD2.F32 R21, -RZ, R24.reuse.H0_H0 ;  /* 0x20000018ff157230 */ /* 0x100fe40000004100 */
[----:B------:R-:W-:Y:S02]  /*13790*/  HADD2.F32 R25, -RZ, R25.H1_H1 ;  /* 0x30000019ff197230 */ /* 0x000fe40000004100 */
[----:B------:R-:W-:Y:S02]  /*137a0*/  HADD2.F32 R11, -RZ, R11.H1_H1 ;  /* 0x3000000bff0b7230 */ /* 0x000fe40000004100 */
[----:B------:R-:W-:Y:S02]  /*137b0*/  HADD2.F32 R20, -RZ, R15.H1_H1 ;  /* 0x3000000fff147230 */ /* 0x000fe40000004100 */
[----:B------:R-:W-:Y:S02]  /*137c0*/  HADD2.F32 R24, -RZ, R24.H1_H1 ;  /* 0x30000018ff187230 */ /* 0x000fe40000004100 */
[--C-:B------:R-:W-:Y:S01]  /*137d0*/  HADD2.F32 R15, -RZ, R26.reuse.H0_H0 ;  /* 0x2000001aff0f7230 */ /* 0x100fe20000004100 */
[----:B------:R-:W-:Y:S01]  /*137e0*/  FFMA.FTZ R23, R25, R23, R32 ;  /* 0x0000001719177223 */ /* 0x000fe20000010020 */
[----:B------:R-:W-:Y:S01]  /*137f0*/  HADD2.F32 R26, -RZ, R26.H1_H1 ;  /* 0x3000001aff1a7230 */ /* 0x000fe20000004100 */
[----:B------:R-:W-:-:S02]  /*13800*/  FFMA.FTZ R20, R20, R28, R27 ;  /* 0x0000001c14147223 */ /* 0x000fc4000001001b */
[----:B------:R-:W-:Y:S02]  /*13810*/  FFMA.FTZ R6, R21, R10, R6 ;  /* 0x0000000a15067223 */ /* 0x000fe40000010006 */
[----:B------:R-:W-:Y:S01]  /*13820*/  FFMA.FTZ R7, R24, R11, R7 ;  /* 0x0000000b18077223 */ /* 0x000fe20000010007 */
[----:B------:R-:W-:Y:S01]  /*13830*/  F2FP.PACK_AB R4, R23, R4 ;  /* 0x000000041704723e */ /* 0x000fe200000000ff */
[----:B------:R-:W-:Y:S01]  /*13840*/  FFMA.FTZ R5, R15, R9, R5 ;  /* 0x000000090f057223 */ /* 0x000fe20000010005 */
[----:B------:R-:W-:Y:S01]  /*13850*/  F2FP.PACK_AB R8, R20, R8 ;  /* 0x000000081408723e */ /* 0x000fe200000000ff */
[----:B------:R-:W-:Y:S01]  /*13860*/  FFMA.FTZ R26, R26, R29, R30 ;  /* 0x0000001d1a1a7223 */ /* 0x000fe2000001001e */
[----:B------:R-:W-:Y:S02]  /*13870*/  F2FP.PACK_AB R6, R7, R6 ;  /* 0x000000060706723e */ /* 0x000fe400000000ff */
[----:B------:R-:W-:Y:S02]  /*13880*/  MOV R24, R4 ;  /* 0x0000000400187202 */ /* 0x000fe40000000f00 */
[----:B------:R-:W-:-:S02]  /*13890*/  F2FP.PACK_AB R26, R26, R5 ;  /* 0x000000051a1a723e */ /* 0x000fc400000000ff */
[----:B------:R-:W-:Y:S02]  /*138a0*/  MOV R25, R8 ;  /* 0x0000000800197202 */ /* 0x000fe40000000f00 */
[----:B------:R-:W-:Y:S02]  /*138b0*/  MOV R27, R6 ;  /* 0x00000006001b7202 */ /* 0x000fe40000000f00 */
.L_x_2836:
[----:B------:R-:W-:Y:S05]  /*138c0*/  BSYNC B0 ;  /* 0x0000000000007941 */ /* 0x000fea0003800000 */
.L_x_2835:
[----:B------:R1:W-:Y:S02]  /*138d0*/  STS.128 [R241+0x6800], R24 ;  /* 0x00680018f1007388 */ /* 0x0003e40000000c00 */
.L_x_2828:
[----:B------:R-:W-:Y:S05]  /*138e0*/  BSYNC B1 ;  /* 0x0000000000017941 */ /* 0x000fea0003800000 */
.L_x_2827:
[----:B------:R-:W-:Y:S01]  /*138f0*/  IADD3 R15, R136, 0x20, RZ ;  /* 0x00000020880f7810 */ /* 0x000fe20007ffe0ff */
[----:B------:R-:W-:Y:S03]  /*13900*/  BSSY B1, `(.L_x_2837) ;  /* 0x0000189000017945 */ /* 0x000fe60003800000 */
[----:B------:R-:W-:-:S04]  /*13910*/  ISETP.GE.AND P0, PT, R15, R3, PT ;  /* 0x000000030f00720c */ /* 0x000fc80003f06270 */
[----:B------:R-:W-:-:S13]  /*13920*/  ISETP.LT.OR P0, PT, R52, -0x107, P0 ;  /* 0xfffffef93400780c */ /* 0x000fda0000701670 */
[----:B------:R-:W-:Y:S05]  /*13930*/  @P0 BRA `(.L_x_2838) ;  /* 0x0000185000000947 */ /* 0x000fea0003800000 */
[----:B-1----:R1:W5:Y:S01]  /*13940*/  LDG.E.128 R24, [R18.64] ;  /* 0x0000000612187981 */ /* 0x002362000c1e1d00 */
[----:B------:R-:W-:Y:S01]  /*13950*/  ISETP.GE.AND P0, PT, R16, c[0x0][0x230], PT ;  /* 0x00008c0010007a0c */ /* 0x000fe20003f06270 */
[----:B------:R-:W-:-:S12]  /*13960*/  BSSY B0, `(.L_x_2839) ;  /* 0x000005b000007945 */ /* 0x000fd80003800000 */
[----:B------:R-:W-:Y:S05]  /*13970*/  @P0 BRA `(.L_x_2840) ;  /* 0x0000059000000947 */ /* 0x000fea0003800000 */
[-C--:B------:R-:W-:Y:S01]  /*13980*/  ISETP.GE.AND P0, PT, R16, R128.reuse, PT ;  /* 0x000000801000720c */ /* 0x080fe20003f06270 */
[----:B------:R-:W-:Y:S01]  /*13990*/  IMAD.MOV.U32 R4, RZ, RZ, RZ ;  /* 0x000000ffff047224 */ /* 0x000fe200078e00ff */
[----:B------:R-:W-:Y:S02]  /*139a0*/  MOV R6, R128 ;  /* 0x0000008000067202 */ /* 0x000fe40000000f00 */
[----:B-----5:R-:W-:-:S09]  /*139b0*/  MOV R10, RZ ;  /* 0x000000ff000a7202 */ /* 0x020fd20000000f00 */
[----:B------:R-:W-:-:S04]  /*139c0*/  @P0 SHF.R.S32.HI R128, RZ, 0x1, R129 ;  /* 0x00000001ff800819 */ /* 0x000fc80000011481 */
[C---:B------:R-:W-:Y:S02]  /*139d0*/  SHF.L.U32 R8, R128.reuse, 0x5, RZ ;  /* 0x0000000580087819 */ /* 0x040fe400000006ff */
        /* <DEDUP_REMOVED lines=9> */
[----:B------:R-:W2:Y:S03]  /*13a70*/  LDG.E.128 R20, [R20.64] ;  /* 0x0000000614147981 */ /* 0x000ea6000c1e1d00 */
[----:B------:R-:W-:Y:S02]  /*13a80*/  LEA.HI.X R29, R5, c[0x0][0x2b4], R4, 0x1, P1 ;  /* 0x0000ad00051d7a11 */ /* 0x000fe400008f0c04 */
[----:B------:R-:W-:-:S03]  /*13a90*/  IADD3 R9, P1, R10, R9, RZ ;  /* 0x000000090a097210 */ /* 0x000fc60007f3e0ff */
[----:B---3--:R1:W3:Y:S01]  /*13aa0*/  LDG.E.128 R4, [R28.64] ;  /* 0x000000061c047981 */ /* 0x0082e2000c1e1d00 */
[----:B------:R-:W-:Y:S02]  /*13ab0*/  LEA.HI.X.SX32 R8, R10, R8, 0x1, P1 ;  /* 0x000000080a087211 */ /* 0x000fe400008f0eff */
[----:B------:R-:W-:-:S04]  /*13ac0*/  LEA R10, P1, R9, c[0x0][0x2a8], 0x1 ;  /* 0x0000aa00090a7a11 */ /* 0x000fc800078208ff */
[----:B------:R-:W-:-:S06]  /*13ad0*/  LEA.HI.X R11, R9, c[0x0][0x2ac], R8, 0x1, P1 ;  /* 0x0000ab00090b7a11 */ /* 0x000fcc00008f0c08 */
[----:B----4-:R-:W4:Y:S01]  /*13ae0*/  LDG.E.128 R8, [R10.64] ;  /* 0x000000060a087981 */ /* 0x010f22000c1e1d00 */
[----:B-1----:R-:W-:Y:S02]  /*13af0*/  MOV R28, R24 ;  /* 0x00000018001c7202 */ /* 0x002fe40000000f00 */
[----:B------:R-:W-:Y:S01]  /*13b00*/  MOV R24, R27 ;  /* 0x0000001b00187202 */ /* 0x000fe20000000f00 */
[----:B--2---:R-:W-:Y:S01]  /*13b10*/  IMAD.MOV.U32 R27, RZ, RZ, R21 ;  /* 0x000000ffff1b7224 */ /* 0x004fe200078e0015 */
[----:B------:R-:W-:Y:S01]  /*13b20*/  MOV R21, R22 ;  /* 0x0000001600157202 */ /* 0x000fe20000000f00 */
[--C-:B------:R-:W-:Y:S02]  /*13b30*/  HADD2.F32 R32, -RZ, R20.reuse.H0_H0 ;  /* 0x20000014ff207230 */ /* 0x100fe40000004100 */
[----:B------:R-:W-:Y:S02]  /*13b40*/  HADD2.F32 R35, -RZ, R20.H1_H1 ;  /* 0x30000014ff237230 */ /* 0x000fe40000004100 */
[----:B---3--:R-:W-:-:S02]  /*13b50*/  HADD2.F32 R22, -RZ, R4.H0_H0 ;  /* 0x20000004ff167230 */ /* 0x008fc40000004100 */
[----:B------:R-:W-:Y:S02]  /*13b60*/  HADD2.F32 R29, -RZ, R4.H1_H1 ;  /* 0x30000004ff1d7230 */ /* 0x000fe40000004100 */
[--C-:B------:R-:W-:Y:S01]  /*13b70*/  HADD2.F32 R4, -RZ, R5.reuse.H0_H0 ;  /* 0x20000005ff047230 */ /* 0x100fe20000004100 */
[----:B------:R-:W-:Y:S01]  /*13b80*/  @!P0 FADD.FTZ R22, -R22, -RZ ;  /* 0x800000ff16168221 */ /* 0x000fe20000010100 */
[----:B------:R-:W-:Y:S02]  /*13b90*/  HADD2.F32 R30, -RZ, R5.H1_H1 ;  /* 0x30000005ff1e7230 */ /* 0x000fe40000004100 */
[----:B------:R-:W-:Y:S01]  /*13ba0*/  HADD2.F32 R20, -RZ, R27.H0_H0 ;  /* 0x2000001bff147230 */ /* 0x000fe20000004100 */
[----:B------:R-:W-:Y:S01]  /*13bb0*/  @!P0 FADD.FTZ R4, -R4, -RZ ;  /* 0x800000ff04048221 */ /* 0x000fe20000010100 */
[--C-:B------:R-:W-:Y:S02]  /*13bc0*/  HADD2.F32 R5, -RZ, R6.reuse.H0_H0 ;  /* 0x20000006ff057230 */ /* 0x100fe40000004100 */
[----:B------:R-:W-:-:S02]  /*13bd0*/  HADD2.F32 R31, -RZ, R6.H1_H1 ;  /* 0x30000006ff1f7230 */ /* 0x000fc40000004100 */
[--C-:B------:R-:W-:Y:S01]  /*13be0*/  HADD2.F32 R6, -RZ, R7.reuse.H0_H0 ;  /* 0x20000007ff067230 */ /* 0x100fe20000004100 */
[----:B------:R-:W-:Y:S01]  /*13bf0*/  FMUL.FTZ R32, R32, R22 ;  /* 0x0000001620207220 */ /* 0x000fe20000410000 */
        /* <DEDUP_REMOVED lines=11> */
[----:B------:R-:W-:-:S02]  /*13cb0*/  @!P0 FADD.FTZ R5, -R5, -RZ ;  /* 0x800000ff05058221 */ /* 0x000fc40000010100 */
[----:B------:R-:W-:Y:S01]  /*13cc0*/  FMUL.FTZ R31, R21, R31 ;  /* 0x0000001f151f7220 */ /* 0x000fe20000410000 */
[----:B----4-:R-:W-:Y:S01]  /*13cd0*/  HADD2.F32 R21, -RZ, R8.H0_H0 ;  /* 0x20000008ff157230 */ /* 0x010fe20000004100 */
[----:B------:R-:W-:Y:S01]  /*13ce0*/  FMUL.FTZ R6, R4, R6 ;  /* 0x0000000604067220 */ /* 0x000fe20000410000 */
[----:B------:R-:W-:Y:S01]  /*13cf0*/  HADD2.F32 R4, -RZ, R28.H0_H0 ;  /* 0x2000001cff047230 */ /* 0x000fe20000004100 */
[----:B------:R-:W-:Y:S02]  /*13d00*/  @!P0 FADD.FTZ R30, -R30, -RZ ;  /* 0x800000ff1e1e8221 */ /* 0x000fe40000010100 */
[----:B------:R-:W-:Y:S01]  /*13d10*/  FMUL.FTZ R7, R23, R7 ;  /* 0x0000000717077220 */ /* 0x000fe20000410000 */
[----:B------:R-:W-:Y:S01]  /*13d20*/  HADD2.F32 R23, -RZ, R8.H1_H1 ;  /* 0x30000008ff177230 */ /* 0x000fe20000004100 */
[----:B------:R-:W-:Y:S01]  /*13d30*/  FMUL.FTZ R35, R35, R29 ;  /* 0x0000001d23237220 */ /* 0x000fe20000410000 */
[----:B------:R-:W-:Y:S01]  /*13d40*/  HADD2.F32 R8, -RZ, R9.H0_H0 ;  /* 0x20000009ff087230 */ /* 0x000fe20000004100 */
[----:B------:R-:W-:Y:S01]  /*13d50*/  FMUL.FTZ R5, R22, R5 ;  /* 0x0000000516057220 */ /* 0x000fe20000410000 */
[----:B------:R-:W-:Y:S01]  /*13d60*/  HADD2.F32 R22, -RZ, R25.H0_H0 ;  /* 0x20000019ff167230 */ /* 0x000fe20000004100 */
[----:B------:R-:W-:Y:S01]  /*13d70*/  FMUL.FTZ R27, R27, R30 ;  /* 0x0000001e1b1b7220 */ /* 0x000fe20000410000 */
[----:B------:R-:W-:Y:S01]  /*13d80*/  HADD2.F32 R29, -RZ, R9.H1_H1 ;  /* 0x30000009ff1d7230 */ /* 0x000fe20000004100 */
[----:B------:R-:W-:Y:S01]  /*13d90*/  FFMA.FTZ R4, R4, R21, R32 ;  /* 0x0000001504047223 */ /* 0x000fe20000010020 */
[----:B------:R-:W-:-:S02]  /*13da0*/  HADD2.F32 R9, -RZ, R10.H0_H0 ;  /* 0x2000000aff097230 */ /* 0x000fc40000004100 */
[----:B------:R-:W-:Y:S02]  /*13db0*/  HADD2.F32 R30, -RZ, R10.H1_H1 ;  /* 0x3000000aff1e7230 */ /* 0x000fe40000004100 */
[--C-:B------:R-:W-:Y:S02]  /*13dc0*/  HADD2.F32 R10, -RZ, R11.reuse.H0_H0 ;  /* 0x2000000bff0a7230 */ /* 0x100fe40000004100 */
[----:B------:R-:W-:Y:S02]  /*13dd0*/  HADD2.F32 R21, -RZ, R24.H0_H0 ;  /* 0x20000018ff157230 */ /* 0x000fe40000004100 */
[----:B------:R-:W-:Y:S02]  /*13de0*/  HADD2.F32 R28, -RZ, R28.H1_H1 ;  /* 0x3000001cff1c7230 */ /* 0x000fe40000004100 */
[----:B------:R-:W-:Y:S02]  /*13df0*/  HADD2.F32 R11, -RZ, R11.H1_H1 ;  /* 0x3000000bff0b7230 */ /* 0x000fe40000004100 */
[----:B------:R-:W-:Y:S01]  /*13e00*/  HADD2.F32 R24, -RZ, R24.H1_H1 ;  /* 0x30000018ff187230 */ /* 0x000fe20000004100 */
[----:B------:R-:W-:Y:S01]  /*13e10*/  FFMA.FTZ R8, R22, R8, R20 ;  /* 0x0000000816087223 */ /* 0x000fe20000010014 */
[--C-:B------:R-:W-:Y:S01]  /*13e20*/  HADD2.F32 R20, -RZ, R26.reuse.H0_H0 ;  /* 0x2000001aff147230 */ /* 0x100fe20000004100 */
[----:B------:R-:W-:Y:S01]  /*13e30*/  FFMA.FTZ R23, R28, R23, R35 ;  /* 0x000000171c177223 */ /* 0x000fe20000010023 */
[----:B------:R-:W-:Y:S01]  /*13e40*/  HADD2.F32 R25, -RZ, R25.H1_H1 ;  /* 0x30000019ff197230 */ /* 0x000fe20000004100 */
[----:B------:R-:W-:Y:S01]  /*13e50*/  FFMA.FTZ R6, R21, R10, R6 ;  /* 0x0000000a15067223 */ /* 0x000fe20000010006 */
[----:B------:R-:W-:Y:S01]  /*13e60*/  HADD2.F32 R26, -RZ, R26.H1_H1 ;  /* 0x3000001aff1a7230 */ /* 0x000fe20000004100 */
        /* <DEDUP_REMOVED lines=10> */
.L_x_2840:
[----:B------:R-:W-:Y:S05]  /*13f10*/  BSYNC B0 ;  /* 0x0000000000007941 */ /* 0x000fea0003800000 */
.L_x_2839:
        /* <DEDUP_REMOVED lines=9> */
[----:B------:R-:W-:-:S09]  /*13fb0*/  MOV R10, RZ ;  /* 0x000000ff000a7202 */ /* 0x000fd20000000f00 */
        /* <DEDUP_REMOVED lines=19> */
[----:B-----5:R-:W-:Y:S01]  /*140f0*/  MOV R28, R20 ;  /* 0x00000014001c7202 */ /* 0x020fe20000000f00 */
        /* <DEDUP_REMOVED lines=28> */
[--C-:B----4-:R-:W-:Y:S01]  /*142c0*/  HADD2.F32 R24, -RZ, R8.reuse.H0_H0 ;  /* 0x20000008ff187230 */ /* 0x110fe20000004100 */
[----:B------:R-:W-:Y:S01]  /*142d0*/  FMUL.FTZ R7, R27, R7 ;  /* 0x000000071b077220 */ /* 0x000fe20000410000 */
        /* <DEDUP_REMOVED lines=8> */
[----:B------:R-:W-:Y:S01]  /*14360*/  HADD2.F32 R4, -RZ, R28.H0_H0 ;  /* 0x2000001cff047230 */ /* 0x000fe20000004100 */
[----:B------:R-:W-:Y:S01]  /*14370*/  FMUL.FTZ R35, R35, R29 ;  /* 0x0000001d23237220 */ /* 0x000fe20000410000 */
[----:B------:R-:W-:Y:S01]  /*14380*/  HADD2.F32 R29, -RZ, R9.H1_H1 ;  /* 0x30000009ff1d7230 */ /* 0x000fe20000004100 */
[----:B------:R-:W-:Y:S01]  /*14390*/  FFMA.FTZ R8, R26, R8, R22 ;  /* 0x000000081a087223 */ /* 0x000fe20000010016 */
[----:B------:R-:W-:Y:S01]  /*143a0*/  HADD2.F32 R22, -RZ, R21.H1_H1 ;  /* 0x30000015ff167230 */ /* 0x000fe20000004100 */
[----:B------:R-:W-:Y:S01]  /*143b0*/  FMUL.FTZ R25, R25, R30 ;  /* 0x0000001e19197220 */ /* 0x000fe20000410000 */
[--C-:B------:R-:W-:Y:S01]  /*143c0*/  HADD2.F32 R9, -RZ, R10.reuse.H0_H0 ;  /* 0x2000000aff097230 */ /* 0x100fe20000004100 */
[----:B------:R-:W-:Y:S01]  /*143d0*/  FFMA.FTZ R4, R4, R24, R32 ;  /* 0x0000001804047223 */ /* 0x000fe20000010020 */
[----:B------:R-:W-:-:S02]  /*143e0*/  HADD2.F32 R30, -RZ, R10.H1_H1 ;  /* 0x3000000aff1e7230 */ /* 0x000fc40000004100 */
[--C-:B------:R-:W-:Y:S02]  /*143f0*/  HADD2.F32 R21, -RZ, R23.reuse.H0_H0 ;  /* 0x20000017ff157230 */ /* 0x100fe40000004100 */
[----:B------:R-:W-:Y:S02]  /*14400*/  HADD2.F32 R24, -RZ, R23.H1_H1 ;  /* 0x30000017ff187230 */ /* 0x000fe40000004100 */
[----:B------:R-:W-:Y:S02]  /*14410*/  HADD2.F32 R28, -RZ, R28.H1_H1 ;  /* 0x3000001cff1c7230 */ /* 0x000fe40000004100 */
[--C-:B------:R-:W-:Y:S02]  /*14420*/  HADD2.F32 R10, -RZ, R11.reuse.H0_H0 ;  /* 0x2000000bff0a7230 */ /* 0x100fe40000004100 */
[----:B------:R-:W-:Y:S02]  /*14430*/  HADD2.F32 R23, -RZ, R20.H0_H0 ;  /* 0x20000014ff177230 */ /* 0x000fe40000004100 */
        /* <DEDUP_REMOVED lines=11> */
[----:B------:R-:W-:Y:S01]  /*144f0*/  F2FP.PACK_AB R6, R7, R6 ;  /* 0x000000060706723e */ /* 0x000fe200000000ff */
[----:B------:R-:W-:Y:S01]  /*14500*/  IMAD.MOV.U32 R20, RZ, RZ, R4 ;  /* 0x000000ffff147224 */ /* 0x000fe200078e0004 */
[----:B------:R-:W-:Y:S02]  /*14510*/  MOV R21, R8 ;  /* 0x0000000800157202 */ /* 0x000fe40000000f00 */
[----:B------:R-:W-:Y:S02]  /*14520*/  MOV R22, R5 ;  /* 0x0000000500167202 */ /* 0x000fe40000000f00 */
[----:B------:R-:W-:-:S02]  /*14530*/  MOV R23, R6 ;  /* 0x0000000600177202 */ /* 0x000fc40000000f00 */
.L_x_2842:
[----:B------:R-:W-:Y:S05]  /*14540*/  BSYNC B0 ;  /* 0x0000000000007941 */ /* 0x000fea0003800000 */
.L_x_2841:
        /* <DEDUP_REMOVED lines=11> */
[C---:B------:R-:W-:Y:S01]  /*14600*/  LEA R8, R128.reuse, 0x80, 0x5 ;  /* 0x0000008080087811 */ /* 0x040fe200078e28ff */
[----:B------:R-:W-:Y:S01]  /*14610*/  @P0 IMAD.MOV R4, RZ, RZ, -R128 ;  /* 0x000000ffff040224 */ /* 0x000fe200078e0a80 */
[----:B------:R-:W-:Y:S02]  /*14620*/  @P0 IADD3 R6, -R128, RZ, RZ ;  /* 0x000000ff80060210 */ /* 0x000fe40007ffe1ff */
[----:B------:R-:W-:Y:S02]  /*14630*/  IADD3 R9, P1, R8, R0, RZ ;  /* 0x0000000008097210 */ /* 0x000fe40007f3e0ff */
[----:B------:R-:W-:Y:S01]  /*14640*/  @P0 IADD3 R10, -R128, RZ, RZ ;  /* 0x000000ff800a0210 */ /* 0x000fe20007ffe1ff */
[----:B--2---:R-:W-:Y:S01]  /*14650*/  IMAD.WIDE R20, R6, 0x2, R18 ;  /* 0x0000000206147825 */ /* 0x004fe200078e0212 */
[----:B------:R-:W-:Y:S02]  /*14660*/  LEA.HI.X.SX32 R8, R8, R2, 0x1, P1 ;  /* 0x0000000208087211 */ /* 0x000fe400008f0eff */
[----:B------:R-:W-:-:S03]  /*14670*/  IADD3 R5, P1, R4, R9, RZ ;  /* 0x0000000904057210 */ /* 0x000fc60007f3e0ff */
[----:B------:R-:W2:Y:S01]  /*14680*/  LDG.E.128 R20, [R20.64+0x100] ;  /* 0x0001000614147981 */ /* 0x000ea2000c1e1d00 */
[----:B------:R-:W-:Y:S02]  /*14690*/  LEA.HI.X.SX32 R4, R4, R8, 0x1, P1 ;  /* 0x0000000804047211 */ /* 0x000fe400008f0eff */
[----:B------:R-:W-:-:S04]  /*146a0*/  LEA R28, P1, R5, c[0x0][0x2b0], 0x1 ;  /* 0x0000ac00051c7a11 */ /* 0x000fc800078208ff */
[----:B------:R-:W-:Y:S02]  /*146b0*/  LEA.HI.X R29, R5, c[0x0][0x2b4], R4, 0x1, P1 ;  /* 0x0000ad00051d7a11 */ /* 0x000fe400008f0c04 */
[----:B------:R-:W-:-:S03]  /*146c0*/  IADD3 R9, P1, R10, R9, RZ ;  /* 0x000000090a097210 */ /* 0x000fc60007f3e0ff */
[----:B---3--:R1:W3:Y:S01]  /*146d0*/  LDG.E.128 R4, [R28.64] ;  /* 0x000000061c047981 */ /* 0x0082e2000c1e1d00 */
[----:B------:R-:W-:Y:S02]  /*146e0*/  LEA.HI.X.SX32 R8, R10, R8, 0x1, P1 ;  /* 0x000000080a087211 */ /* 0x000fe400008f0eff */
[----:B------:R-:W-:-:S04]  /*146f0*/  LEA R10, P1, R9, c[0x0][0x2a8], 0x1 ;  /* 0x0000aa00090a7a11 */ /* 0x000fc800078208ff */
[----:B------:R-:W-:-:S06]  /*14700*/  LEA.HI.X R11, R9, c[0x0][0x2ac], R8, 0x1, P1 ;  /* 0x0000ab00090b7a11 */ /* 0x000fcc00008f0c08 */
[----:B----4-:R-:W4:Y:S01]  /*14710*/  LDG.E.128 R8, [R10.64] ;  /* 0x000000060a087981 */ /* 0x010f22000c1e1d00 */
[----:B-1---5:R-:W-:Y:S02]  /*14720*/  MOV R28, R24 ;  /* 0x00000018001c7202 */ /* 0x022fe40000000f00 */
[----:B------:R-:W-:Y:S01]  /*14730*/  MOV R24, R27 ;  /* 0x0000001b00187202 */ /* 0x000fe20000000f00 */
[----:B--2---:R-:W-:Y:S01]  /*14740*/  IMAD.MOV.U32 R27, RZ, RZ, R21 ;  /* 0x000000ffff1b7224 */ /* 0x004fe200078e0015 */
[----:B------:R-:W-:Y:S01]  /*14750*/  MOV R21, R22 ;  /* 0x0000001600157202 */ /* 0x000fe20000000f00 */
[--C-:B------:R-:W-:Y:S02]  /*14760*/  HADD2.F32 R32, -RZ, R20.reuse.H0_H0 ;  /* 0x20000014ff207230 */ /* 0x100fe40000004100 */
[----:B------:R-:W-:Y:S02]  /*14770*/  HADD2.F32 R35, -RZ, R20.H1_H1 ;  /* 0x30000014ff237230 */ /* 0x000fe40000004100 */
[----:B------:R-:W-:-:S02]  /*14780*/  HADD2.F32 R20, -RZ, R27.H0_H0 ;  /* 0x2000001bff147230 */ /* 0x000fc40000004100 */
[--C-:B---3--:R-:W-:Y:S02]  /*14790*/  HADD2.F32 R22, -RZ, R4.reuse.H0_H0 ;  /* 0x20000004ff167230 */ /* 0x108fe40000004100 */
[----:B------:R-:W-:Y:S02]  /*147a0*/  HADD2.F32 R29, -RZ, R4.H1_H1 ;  /* 0x30000004ff1d7230 */ /* 0x000fe40000004100 */
[--C-:B------:R-:W-:Y:S01]  /*147b0*/  HADD2.F32 R4, -RZ, R5.reuse.H0_H0 ;  /* 0x20000005ff047230 */ /* 0x100fe20000004100 */
[----:B------:R-:W-:Y:S01]  /*147c0*/  @!P0 FADD.FTZ R22, -R22, -RZ ;  /* 0x800000ff16168221 */ /* 0x000fe20000010100 */
[----:B------:R-:W-:Y:S02]  /*147d0*/  HADD2.F32 R30, -RZ, R5.H1_H1 ;  /* 0x30000005ff1e7230 */ /* 0x000fe40000004100 */
[--C-:B------:R-:W-:Y:S01]  /*147e0*/  HADD2.F32 R5, -RZ, R6.reuse.H0_H0 ;  /* 0x20000006ff057230 */ /* 0x100fe20000004100 */
[----:B------:R-:W-:Y:S01]  /*147f0*/  @!P0 FADD.FTZ R4, -R4, -RZ ;  /* 0x800000ff04048221 */ /* 0x000fe20000010100 */
        /* <DEDUP_REMOVED lines=52> */
.L_x_2844:
[----:B------:R-:W-:Y:S05]  /*14b40*/  BSYNC B0 ;  /* 0x0000000000007941 */ /* 0x000fea0003800000 */
.L_x_2843:
        /* <DEDUP_REMOVED lines=24> */
[----:B------:R-:W5:Y:S01]  /*14cd0*/  LDG.E.128 R4, [R28.64] ;  /* 0x000000061c047981 */ /* 0x000f62000c1e1d00 */
[----:B------:R-:W-:Y:S02]  /*14ce0*/  LEA.HI.X.SX32 R8, R10, R8, 0x1, P1 ;  /* 0x000000080a087211 */ /* 0x000fe400008f0eff */
[----:B------:R-:W-:-:S04]  /*14cf0*/  LEA R10, P1, R9, c[0x0][0x2a8], 0x1 ;  /* 0x0000aa00090a7a11 */ /* 0x000fc800078208ff */
[----:B------:R-:W-:-:S06]  /*14d00*/  LEA.HI.X R11, R9, c[0x0][0x2ac], R8, 0x1, P1 ;  /* 0x0000ab00090b7a11 */ /* 0x000fcc00008f0c08 */
[----:B---3--:R-:W3:Y:S01]  /*14d10*/  LDG.E.128 R8, [R10.64] ;  /* 0x000000060a087981 */ /* 0x008ee2000c1e1d00 */
[----:B-1----:R-:W-:Y:S01]  /*14d20*/  MOV R18, R21 ;  /* 0x0000001500127202 */ /* 0x002fe20000000f00 */
[----:B------:R-:W-:Y:S01]  /*14d30*/  IMAD.MOV.U32 R19, RZ, RZ, R23 ;  /* 0x000000ffff137224 */ /* 0x000fe200078e0017 */
[----:B--2---:R-:W-:Y:S02]  /*14d40*/  MOV R21, R24 ;  /* 0x0000001800157202 */ /* 0x004fe40000000f00 */
[----:B------:R-:W-:Y:S01]  /*14d50*/  MOV R23, R26 ;  /* 0x0000001a00177202 */ /* 0x000fe20000000f00 */
[----:B------:R-:W-:Y:S01]  /*14d60*/  IMAD.MOV.U32 R26, RZ, RZ, R27 ;  /* 0x000000ffff1a7224 */ /* 0x000fe200078e001b */
[----:B------:R-:W-:Y:S01]  /*14d70*/  MOV R24, R25 ;  /* 0x0000001900187202 */ /* 0x000fe20000000f00 */
[--C-:B-----5:R-:W-:Y:S02]  /*14d80*/  HADD2.F32 R25, -RZ, R4.reuse.H0_H0 ;  /* 0x20000004ff197230 */ /* 0x120fe40000004100 */
        /* <DEDUP_REMOVED lines=29> */
[--C-:B---3--:R-:W-:Y:S01]  /*14f60*/  HADD2.F32 R20, -RZ, R8.reuse.H0_H0 ;  /* 0x20000008ff147230 */ /* 0x108fe20000004100 */
        /* <DEDUP_REMOVED lines=32> */
.L_x_2846:
[----:B------:R-:W-:Y:S05]  /*15170*/  BSYNC B0 ;  /* 0x0000000000007941 */ /* 0x000fea0003800000 */
.L_x_2845:
[----:B------:R1:W-:Y:S02]  /*15180*/  STS.128 [R241+0x7000], R20 ;  /* 0x00700014f1007388 */ /* 0x0003e40000000c00 */
.L_x_2838:
[----:B------:R-:W-:Y:S05]  /*15190*/  BSYNC B1 ;  /* 0x0000000000017941 */ /* 0x000fea0003800000 */
.L_x_2837:
[----:B-12---:R-:W-:-:S04]  /*151a0*/  IADD3 R18, R136, 0x30, RZ ;  /* 0x0000003088127810 */ /* 0x006fc80007ffe0ff */
        /* <DEDUP_REMOVED lines=22> */
[----:B-----5:R-:W-:-:S04]  /*15310*/  LEA R10, P1, R5, c[0x0][0x2b0], 0x1 ;  /* 0x0000ac00050a7a11 */ /* 0x020fc800078208ff */
        /* <DEDUP_REMOVED lines=9> */
[----:B------:R-:W-:Y:S02]  /*153b0*/  MOV R19, R27 ;  /* 0x0000001b00137202 */ /* 0x000fe40000000f00 */
[----:B--2---:R-:W-:Y:S01]  /*153c0*/  MOV R26, R21 ;  /* 0x00000015001a7202 */ /* 0x004fe20000000f00 */
[----:B------:R-:W-:Y:S01]  /*153d0*/  IMAD.MOV.U32 R21, RZ, RZ, R22 ;  /* 0x000000ffff157224 */ /* 0x000fe200078e0016 */
[--C-:B------:R-:W-:Y:S02]  /*153e0*/  HADD2.F32 R30, -RZ, R20.reuse.H0_H0 ;  /* 0x20000014ff1e7230 */ /* 0x100fe40000004100 */
[----:B------:R-:W-:-:S02]  /*153f0*/  HADD2.F32 R31, -RZ, R20.H1_H1 ;  /* 0x30000014ff1f7230 */ /* 0x000fc40000004100 */
[----:B------:R-:W-:Y:S02]  /*15400*/  HADD2.F32 R20, -RZ, R26.H0_H0 ;  /* 0x2000001aff147230 */ /* 0x000fe40000004100 */
        /* <DEDUP_REMOVED lines=20> */
[----:B------:R-:W-:Y:S02]  /*15550*/  FMUL.FTZ R29, R21, R29 ;  /* 0x0000001d151d7220 */ /* 0x000fe40000410000 */
[----:B------:R-:W-:Y:S01]  /*15560*/  FMUL.FTZ R7, R23, R7 ;  /* 0x0000000717077220 */ /* 0x000fe20000410000 */
[----:B------:R-:W-:Y:S01]  /*15570*/  HADD2.F32 R26, -RZ, R26.H1_H1 ;  /* 0x3000001aff1a7230 */ /* 0x000fe20000004100 */
[----:B------:R-:W-:Y:S01]  /*15580*/  FMUL.FTZ R5, R22, R5 ;  /* 0x0000000516057220 */ /* 0x000fe20000410000 */
[----:B------:R-:W-:Y:S01]  /*15590*/  HADD2.F32 R22, -RZ, R3.H0_H0 ;  /* 0x20000003ff167230 */ /* 0x000fe20000004100 */
[----:B------:R-:W-:Y:S01]  /*155a0*/  @!P0 FADD.FTZ R27, -R27, -RZ ;  /* 0x800000ff1b1b8221 */ /* 0x000fe20000010100 */
[--C-:B----4-:R-:W-:Y:S01]  /*155b0*/  HADD2.F32 R21, -RZ, R8.reuse.H0_H0 ;  /* 0x20000008ff157230 */ /* 0x110fe20000004100 */
[----:B------:R-:W-:Y:S01]  /*155c0*/  FMUL.FTZ R6, R4, R6 ;  /* 0x0000000604067220 */ /* 0x000fe20000410000 */
[----:B------:R-:W-:Y:S01]  /*155d0*/  HADD2.F32 R23, -RZ, R8.H1_H1 ;  /* 0x30000008ff177230 */ /* 0x000fe20000004100 */
[----:B------:R-:W-:Y:S01]  /*155e0*/  @!P0 FADD.FTZ R28, -R28, -RZ ;  /* 0x800000ff1c1c8221 */ /* 0x000fe20000010100 */
[----:B------:R-:W-:-:S02]  /*155f0*/  HADD2.F32 R8, -RZ, R9.H0_H0 ;  /* 0x20000009ff087230 */ /* 0x000fc40000004100 */
        /* <DEDUP_REMOVED lines=30> */
.L_x_2848:
[----:B------:R-:W-:Y:S05]  /*157e0*/  BSYNC B0 ;  /* 0x0000000000007941 */ /* 0x000fea0003800000 */
.L_x_2847:
        /* <DEDUP_REMOVED lines=9> */
[----:B------:R-:W-:Y:S02]  /*15880*/  MOV R4, RZ ;  /* 0x000000ff00047202 */ /* 0x000fe40000000f00 */
[----:B------:R-:W-:-:S05]  /*15890*/  MOV R9, RZ ;  /* 0x000000ff00097202 */ /* 0x000fca0000000f00 */
[----:B------:R-:W-:-:S04]  /*158a0*/  @P0 SHF.R.S32.HI R128, RZ, 0x1, R129 ;  /* 0x00000001ff800819 */ /* 0x000fc80000011481 */
[C---:B------:R-:W-:Y:S01]  /*158b0*/  @P0 IADD3 R4, -R128.reuse, RZ, RZ ;  /* 0x000000ff80040210 */ /* 0x040fe20007ffe1ff */
[C---:B------:R-:W-:Y:S01]  /*158c0*/  IMAD R3, R128.reuse, R3, 0x40 ;  /* 0x0000004080037424 */ /* 0x040fe200078e0203 */
[----:B------:R-:W-:Y:S01]  /*158d0*/  @P0 IADD3 R6, -R128, RZ, RZ ;  /* 0x000000ff80060210 */ /* 0x000fe20007ffe1ff */
[----:B------:R-:W-:-:S03]  /*158e0*/  @P0 IMAD.MOV R9, RZ, RZ, -R128 ;  /* 0x000000ffff090224 */ /* 0x000fc600078e0a80 */
[----:B------:R-:W-:Y:S01]  /*158f0*/  IADD3 R8, P1, R3, R0, RZ ;  /* 0x0000000003087210 */ /* 0x000fe20007f3e0ff */
[----:B--2---:R-:W-:-:S03]  /*15900*/  IMAD.WIDE R24, R6, 0x2, R12 ;  /* 0x0000000206187825 */ /* 0x004fc600078e020c */
[----:B------:R-:W-:Y:S02]  /*15910*/  LEA.HI.X.SX32 R3, R3, R2, 0x1, P1 ;  /* 0x0000000203037211 */ /* 0x000fe400008f0eff */
[C---:B------:R-:W-:Y:S01]  /*15920*/  IADD3 R5, P1, R4.reuse, R8, RZ ;  /* 0x0000000804057210 */ /* 0x040fe20007f3e0ff */
[----:B------:R-:W2:Y:S03]  /*15930*/  LDG.E.128 R24, [R24.64+0x80] ;  /* 0x0000800618187981 */ /* 0x000ea6000c1e1d00 */
[----:B------:R-:W-:Y:S02]  /*15940*/  LEA.HI.X.SX32 R4, R4, R3, 0x1, P1 ;  /* 0x0000000304047211 */ /* 0x000fe400008f0eff */
[----:B------:R-:W-:-:S04]  /*15950*/  LEA R10, P1, R5, c[0x0][0x2b0], 0x1 ;  /* 0x0000ac00050a7a11 */ /* 0x000fc800078208ff */
[----:B------:R-:W-:Y:S02]  /*15960*/  LEA.HI.X R11, R5, c[0x0][0x2b4], R4, 0x1, P1 ;  /* 0x0000ad00050b7a11 */ /* 0x000fe400008f0c04 */
[----:B------:R-:W-:-:S03]  /*15970*/  IADD3 R8, P1, R9, R8, RZ ;  /* 0x0000000809087210 */ /* 0x000fc60007f3e0ff */
[----:B---3--:R5:W3:Y:S01]  /*15980*/  LDG.E.128 R4, [R10.64] ;  /* 0x000000060a047981 */ /* 0x008ae2000c1e1d00 */
[----:B------:R-:W-:Y:S02]  /*15990*/  LEA.HI.X.SX32 R3, R9, R3, 0x1, P1 ;  /* 0x0000000309037211 */ /* 0x000fe400008f0eff */
[----:B-----5:R-:W-:-:S04]  /*159a0*/  LEA R10, P1, R8, c[0x0][0x2a8], 0x1 ;  /* 0x0000aa00080a7a11 */ /* 0x020fc800078208ff */
[----:B------:R-:W-:-:S06]  /*159b0*/  LEA.HI.X R11, R8, c[0x0][0x2ac], R3, 0x1, P1 ;  /* 0x0000ab00080b7a11 */ /* 0x000fcc00008f0c03 */
[----:B------:R-:W5:Y:S01]  /*159c0*/  LDG.E.128 R8, [R10.64] ;  /* 0x000000060a087981 */ /* 0x000f62000c1e1d00 */
[----:B------:R-:W-:Y:S01]  /*159d0*/  MOV R3, R21 ;  /* 0x0000001500037202 */ /* 0x000fe20000000f00 */
[----:B------:R-:W-:Y:S01]  /*159e0*/  IMAD.MOV.U32 R19, RZ, RZ, R23 ;  /* 0x000000ffff137224 */ /* 0x000fe200078e0017 */
[----:B--2---:R-:W-:Y:S02]  /*159f0*/  MOV R21, R24 ;  /* 0x0000001800157202 */ /* 0x004fe40000000f00 */
[----:B------:R-:W-:Y:S01]  /*15a00*/  MOV R23, R26 ;  /* 0x0000001a00177202 */ /* 0x000fe20000000f00 */
[----:B------:R-:W-:Y:S01]  /*15a10*/  IMAD.MOV.U32 R26, RZ, RZ, R27 ;  /* 0x000000ffff1a7224 */ /* 0x000fe200078e001b */
[----:B------:R-:W-:Y:S01]  /*15a20*/  MOV R24, R25 ;  /* 0x0000001900187202 */ /* 0x000fe20000000f00 */
        /* <DEDUP_REMOVED lines=31> */
[--C-:B-----5:R-:W-:Y:S01]  /*15c20*/  HADD2.F32 R20, -RZ, R8.reuse.H0_H0 ;  /* 0x20000008ff147230 */ /* 0x120fe20000004100 */
[----:B------:R-:W-:Y:S01]  /*15c30*/  @!P0 FADD.FTZ R28, -R28, -RZ ;  /* 0x800000ff1c1c8221 */ /* 0x000fe20000010100 */
[----:B------:R-:W-:-:S02]  /*15c40*/  HADD2.F32 R26, -RZ, R8.H1_H1 ;  /* 0x30000008ff1a7230 */ /* 0x000fc40000004100 */
[----:B------:R-:W-:Y:S02]  /*15c50*/  HADD2.F32 R23, -RZ, R3.H0_H0 ;  /* 0x20000003ff177230 */ /* 0x000fe40000004100 */
        /* <DEDUP_REMOVED lines=9> */
[----:B------:R-:W-:Y:S02]  /*15cf0*/  HADD2.F32 R20, -RZ, R3.H1_H1 ;  /* 0x30000003ff147230 */ /* 0x000fe40000004100 */
[----:B------:R-:W-:Y:S02]  /*15d00*/  HADD2.F32 R21, -RZ, R19.H0_H0 ;  /* 0x20000013ff157230 */ /* 0x000fe40000004100 */
[----:B------:R-:W-:Y:S02]  /*15d10*/  HADD2.F32 R11, -RZ, R11.H1_H1 ;  /* 0x3000000bff0b7230 */ /* 0x000fe40000004100 */
[----:B------:R-:W-:Y:S01]  /*15d20*/  HADD2.F32 R19, -RZ, R19.H1_H1 ;  /* 0x30000013ff137230 */ /* 0x000fe20000004100 */
[----:B------:R-:W-:Y:S01]  /*15d30*/  FFMA.FTZ R20, R20, R27, R24 ;  /* 0x0000001b14147223 */ /* 0x000fe20000010018 */
[--C-:B------:R-:W-:Y:S01]  /*15d40*/  HADD2.F32 R3, -RZ, R22.reuse.H0_H0 ;  /* 0x20000016ff037230 */ /* 0x100fe20000004100 */
[----:B------:R-:W-:Y:S01]  /*15d50*/  FFMA.FTZ R25, R25, R26, R31 ;  /* 0x0000001a19197223 */ /* 0x000fe2000001001f */
[----:B------:R-:W-:Y:S01]  /*15d60*/  HADD2.F32 R22, -RZ, R22.H1_H1 ;  /* 0x30000016ff167230 */ /* 0x000fe20000004100 */
[----:B------:R-:W-:-:S02]  /*15d70*/  FFMA.FTZ R6, R21, R10, R6 ;  /* 0x0000000a15067223 */ /* 0x000fc40000010006 */
[----:B------:R-:W-:Y:S01]  /*15d80*/  FFMA.FTZ R7, R19, R11, R7 ;  /* 0x0000000b13077223 */ /* 0x000fe20000010007 */
[----:B------:R-:W-:Y:S01]  /*15d90*/  F2FP.PACK_AB R20, R20, R8 ;  /* 0x000000081414723e */ /* 0x000fe200000000ff */
[----:B------:R-:W-:Y:S01]  /*15da0*/  FFMA.FTZ R3, R3, R9, R5 ;  /* 0x0000000903037223 */ /* 0x000fe20000010005 */
[----:B------:R-:W-:Y:S01]  /*15db0*/  F2FP.PACK_AB R4, R25, R4 ;  /* 0x000000041904723e */ /* 0x000fe200000000ff */
[----:B------:R-:W-:Y:S01]  /*15dc0*/  FFMA.FTZ R22, R22, R28, R29 ;  /* 0x0000001c16167223 */ /* 0x000fe2000001001d */
[----:B------:R-:W-:Y:S02]  /*15dd0*/  F2FP.PACK_AB R6, R7, R6 ;  /* 0x000000060706723e */ /* 0x000fe400000000ff */
[----:B------:R-:W-:Y:S02]  /*15de0*/  MOV R21, R20 ;  /* 0x0000001400157202 */ /* 0x000fe40000000f00 */
[----:B------:R-:W-:Y:S02]  /*15df0*/  F2FP.PACK_AB R22, R22, R3 ;  /* 0x000000031616723e */ /* 0x000fe400000000ff */
[----:B------:R-:W-:-:S02]  /*15e00*/  MOV R20, R4 ;  /* 0x0000000400147202 */ /* 0x000fc40000000f00 */
[----:B------:R-:W-:Y:S02]  /*15e10*/  MOV R23, R6 ;  /* 0x0000000600177202 */ /* 0x000fe40000000f00 */
.L_x_2850:
[----:B------:R-:W-:Y:S05]  /*15e20*/  BSYNC B0 ;  /* 0x0000000000007941 */ /* 0x000fea0003800000 */
.L_x_2849:
        /* <DEDUP_REMOVED lines=27> */
[----:B-1----:R-:W-:-:S04]  /*15fe0*/  LEA R10, P1, R8, c[0x0][0x2a8], 0x1 ;  /* 0x0000aa00080a7a11 */ /* 0x002fc800078208ff */
[----:B------:R-:W-:-:S06]  /*15ff0*/  LEA.HI.X R11, R8, c[0x0][0x2ac], R3, 0x1, P1 ;  /* 0x0000ab00080b7a11 */ /* 0x000fcc00008f0c03 */
[----:B----4-:R-:W4:Y:S01]  /*16000*/  LDG.E.128 R8, [R10.64] ;  /* 0x000000060a087981 */ /* 0x010f22000c1e1d00 */
[----:B-----5:R-:W-:Y:S02]  /*16010*/  MOV R3, R25 ;  /* 0x0000001900037202 */ /* 0x020fe40000000f00 */
[----:B------:R-:W-:Y:S01]  /*16020*/  MOV R25, R26 ;  /* 0x0000001a00197202 */ /* 0x000fe20000000f00 */
[----:B------:R-:W-:Y:S01]  /*16030*/  IMAD.MOV.U32 R19, RZ, RZ, R27 ;  /* 0x000000ffff137224 */ /* 0x000fe200078e001b */
[----:B--2---:R-:W-:Y:S02]  /*16040*/  MOV R26, R21 ;  /* 0x00000015001a7202 */ /* 0x004fe40000000f00 */
        /* <DEDUP_REMOVED lines=65> */
.L_x_2852:
[----:B------:R-:W-:Y:S05]  /*16460*/  BSYNC B0 ;  /* 0x0000000000007941 */ /* 0x000fea0003800000 */
.L_x_2851:
        /* <DEDUP_REMOVED lines=9> */
[----:B------:R-:W-:-:S09]  /*16500*/  MOV R6, 0x30 ;  /* 0x0000003000067802 */ /* 0x000fd20000000f00 */
[--C-:B------:R-:W-:Y:S02]  /*16510*/  @P0 SHF.R.S32.HI R128, RZ, 0x1, R129.reuse ;  /* 0x00000001ff800819 */ /* 0x100fe40000011481 */
[----:B------:R-:W-:Y:S02]  /*16520*/  @P0 SHF.R.S32.HI R5, RZ, 0x1, R129 ;  /* 0x00000001ff050819 */ /* 0x000fe40000011481 */
[C---:B------:R-:W-:Y:S01]  /*16530*/  @P0 IADD3 R4, -R128.reuse, RZ, RZ ;  /* 0x000000ff80040210 */ /* 0x040fe20007ffe1ff */
[----:B------:R-:W-:Y:S01]  /*16540*/  IMAD R6, R128, R6, 0xc0 ;  /* 0x000000c080067424 */ /* 0x000fe200078e0206 */
[----:B------:R-:W-:-:S03]  /*16550*/  @P0 IADD3 R3, -R5, RZ, RZ ;  /* 0x000000ff05030210 */ /* 0x000fc60007ffe1ff */
[----:B--2---:R-:W-:Y:S01]  /*16560*/  IMAD.WIDE R24, R4, 0x2, R12 ;  /* 0x0000000204187825 */ /* 0x004fe200078e020c */
[----:B------:R-:W-:-:S04]  /*16570*/  IADD3 R0, P1, R6, R0, RZ ;  /* 0x0000000006007210 */ /* 0x000fc80007f3e0ff */
[----:B------:R-:W-:Y:S01]  /*16580*/  LEA.HI.X.SX32 R2, R6, R2, 0x1, P1 ;  /* 0x0000000206027211 */ /* 0x000fe200008f0eff */
[----:B------:R-:W2:Y:S01]  /*16590*/  LDG.E.128 R24, [R24.64+0x180] ;  /* 0x0001800618187981 */ /* 0x000ea2000c1e1d00 */
[----:B------:R-:W-:-:S04]  /*165a0*/  IADD3 R5, P1, R3, R0, RZ ;  /* 0x0000000003057210 */ /* 0x000fc80007f3e0ff */
[----:B------:R-:W-:Y:S02]  /*165b0*/  LEA.HI.X.SX32 R3, R3, R2, 0x1, P1 ;  /* 0x0000000203037211 */ /* 0x000fe400008f0eff */
[C---:B------:R-:W-:Y:S02]  /*165c0*/  LEA R6, P1, R5.reuse, c[0x0][0x2b0], 0x1 ;  /* 0x0000ac0005067a11 */ /* 0x040fe400078208ff */
[----:B------:R-:W-:Y:S02]  /*165d0*/  @P0 SHF.R.S32.HI R129, RZ, 0x1, R129 ;  /* 0x00000001ff810819 */ /* 0x000fe40000011481 */
[----:B------:R-:W-:Y:S01]  /*165e0*/  LEA.HI.X R7, R5, c[0x0][0x2b4], R3, 0x1, P1 ;  /* 0x0000ad0005077a11 */ /* 0x000fe200008f0c03 */
[----:B------:R-:W-:Y:S01]  /*165f0*/  IMAD.MOV.U32 R3, RZ, RZ, RZ ;  /* 0x000000ffff037224 */ /* 0x000fe200078e00ff */
[----:B------:R-:W-:-:S04]  /*16600*/  @P0 IADD3 R3, -R129, RZ, RZ ;  /* 0x000000ff81030210 */ /* 0x000fc80007ffe1ff */
[----:B------:R-:W5:Y:S01]  /*16610*/  LDG.E.128 R4, [R6.64] ;  /* 0x0000000606047981 */ /* 0x000f62000c1e1d00 */
[----:B------:R-:W-:-:S04]  /*16620*/  IADD3 R0, P1, R3, R0, RZ ;  /* 0x0000000003007210 */ /* 0x000fc80007f3e0ff */
[----:B------:R-:W-:Y:S02]  /*16630*/  LEA.HI.X.SX32 R2, R3, R2, 0x1, P1 ;  /* 0x0000000203027211 */ /* 0x000fe400008f0eff */
[----:B------:R-:W-:-:S04]  /*16640*/  LEA R8, P1, R0, c[0x0][0x2a8], 0x1 ;  /* 0x0000aa0000087a11 */ /* 0x000fc800078208ff */
[----:B------:R-:W-:-:S06]  /*16650*/  LEA.HI.X R9, R0, c[0x0][0x2ac], R2, 0x1, P1 ;  /* 0x0000ab0000097a11 */ /* 0x000fcc00008f0c02 */
[----:B---3--:R-:W3:Y:S01]  /*16660*/  LDG.E.128 R8, [R8.64] ;  /* 0x0000000608087981 */ /* 0x008ee2000c1e1d00 */
[----:B------:R-:W-:Y:S01]  /*16670*/  MOV R0, R21 ;  /* 0x0000001500007202 */ /* 0x000fe20000000f00 */
[----:B------:R-:W-:Y:S01]  /*16680*/  IMAD.MOV.U32 R3, RZ, RZ, R20 ;  /* 0x000000ffff037224 */ /* 0x000fe200078e0014 */
[----:B-1----:R-:W-:Y:S02]  /*16690*/  MOV R13, R22 ;  /* 0x00000016000d7202 */ /* 0x002fe40000000f00 */
[----:B------:R-:W-:Y:S02]  /*166a0*/  MOV R2, R23 ;  /* 0x0000001700027202 */ /* 0x000fe40000000f00 */
[----:B--2---:R-:W-:Y:S01]  /*166b0*/  MOV R17, R25 ;  /* 0x0000001900117202 */ /* 0x004fe20000000f00 */
[----:B------:R-:W-:Y:S01]  /*166c0*/  IMAD.MOV.U32 R12, RZ, RZ, R24 ;  /* 0x000000ffff0c7224 */ /* 0x000fe200078e0018 */
[----:B------:R-:W-:-:S03]  /*166d0*/  MOV R16, R26 ;  /* 0x0000001a00107202 */ /* 0x000fc60000000f00 */
[--C-:B------:R-:W-:Y:S01]  /*166e0*/  HADD2.F32 R24, -RZ, R17.reuse.H0_H0 ;  /* 0x20000011ff187230 */ /* 0x100fe20000004100 */
[----:B------:R-:W-:Y:S01]  /*166f0*/  MOV R20, R27 ;  /* 0x0000001b00147202 */ /* 0x000fe20000000f00 */
[----:B------:R-:W-:Y:S02]  /*16700*/  HADD2.F32 R17, -RZ, R17.H1_H1 ;  /* 0x30000011ff117230 */ /* 0x000fe40000004100 */
[--C-:B-----5:R-:W-:Y:S02]  /*16710*/  HADD2.F32 R19, -RZ, R5.reuse.H0_H0 ;  /* 0x20000005ff137230 */ /* 0x120fe40000004100 */
[----:B------:R-:W-:Y:S02]  /*16720*/  HADD2.F32 R5, -RZ, R5.H1_H1 ;  /* 0x30000005ff057230 */ /* 0x000fe40000004100 */
[--C-:B------:R-:W-:Y:S01]  /*16730*/  HADD2.F32 R21, -RZ, R4.reuse.H0_H0 ;  /* 0x20000004ff157230 */ /* 0x100fe20000004100 */
[----:B------:R-:W-:Y:S01]  /*16740*/  @!P0 FADD.FTZ R19, -R19, -RZ ;  /* 0x800000ff13138221 */ /* 0x000fe20000010100 */
[----:B------:R-:W-:Y:S01]  /*16750*/  HADD2.F32 R22, -RZ, R4.H1_H1 ;  /* 0x30000004ff167230 */ /* 0x000fe20000004100 */
[----:B------:R-:W-:Y:S01]  /*16760*/  @!P0 FADD.FTZ R5, -R5, -RZ ;  /* 0x800000ff05058221 */ /* 0x000fe20000010100 */
[----:B------:R-:W-:-:S02]  /*16770*/  HADD2.F32 R4, -RZ, R6.H0_H0 ;  /* 0x20000006ff047230 */ /* 0x000fc40000004100 */
[----:B------:R-:W-:Y:S02]  /*16780*/  HADD2.F32 R23, -RZ, R6.H1_H1 ;  /* 0x30000006ff177230 */ /* 0x000fe40000004100 */
[--C-:B------:R-:W-:Y:S01]  /*16790*/  HADD2.F32 R6, -RZ, R7.reuse.H0_H0 ;  /* 0x20000007ff067230 */ /* 0x100fe20000004100 */
        /* <DEDUP_REMOVED lines=8> */
[----:B------:R-:W-:Y:S01]  /*16820*/  FMUL.FTZ R23, R16, R23 ;  /* 0x0000001710177220 */ /* 0x000fe20000410000 */
[--C-:B------:R-:W-:Y:S01]  /*16830*/  HADD2.F32 R16, -RZ, R0.reuse.H1_H1 ;  /* 0x30000000ff107230 */ /* 0x100fe20000004100 */
[----:B------:R-:W-:Y:S01]  /*16840*/  FMUL.FTZ R6, R5, R6 ;  /* 0x0000000605067220 */ /* 0x000fe20000410000 */
[----:B------:R-:W-:Y:S01]  /*16850*/  HADD2.F32 R5, -RZ, R0.H0_H0 ;  /* 0x20000000ff057230 */ /* 0x000fe20000004100 */
[----:B------:R-:W-:Y:S01]  /*16860*/  @!P0 FADD.FTZ R21, -R21, -RZ ;  /* 0x800000ff15158221 */ /* 0x000fe20000010100 */
[----:B------:R-:W-:Y:S01]  /*16870*/  HADD2.F32 R25, -RZ, R12.H0_H0 ;  /* 0x2000000cff197230 */ /* 0x000fe20000004100 */
[----:B------:R-:W-:Y:S01]  /*16880*/  @!P0 FADD.FTZ R4, -R4, -RZ ;  /* 0x800000ff04048221 */ /* 0x000fe20000010100 */
[----:B------:R-:W-:Y:S01]  /*16890*/  HADD2.F32 R20, -RZ, R20.H1_H1 ;  /* 0x30000014ff147230 */ /* 0x000fe20000004100 */
[----:B------:R-:W-:Y:S01]  /*168a0*/  @!P0 FADD.FTZ R7, -R7, -RZ ;  /* 0x800000ff07078221 */ /* 0x000fe20000010100 */
[----:B---3--:R-:W-:Y:S01]  /*168b0*/  HADD2.F32 R0, -RZ, R9.H0_H0 ;  /* 0x20000009ff007230 */ /* 0x008fe20000004100 */
[----:B------:R-:W-:Y:S01]  /*168c0*/  @!P0 FADD.FTZ R22, -R22, -RZ ;  /* 0x800000ff16168221 */ /* 0x000fe20000010100 */
[----:B------:R-:W-:-:S02]  /*168d0*/  HADD2.F32 R12, -RZ, R12.H1_H1 ;  /* 0x3000000cff0c7230 */ /* 0x000fc40000004100 */
[----:B------:R-:W-:Y:S01]  /*168e0*/  HADD2.F32 R9, -RZ, R9.H1_H1 ;  /* 0x30000009ff097230 */ /* 0x000fe20000004100 */
[----:B------:R-:W-:Y:S01]  /*168f0*/  FMUL.FTZ R25, R25, R21 ;  /* 0x0000001519197220 */ /* 0x000fe20000410000 */
[--C-:B------:R-:W-:Y:S01]  /*16900*/  HADD2.F32 R21, -RZ, R8.reuse.H1_H1 ;  /* 0x30000008ff157230 */ /* 0x100fe20000004100 */
[----:B------:R-:W-:Y:S01]  /*16910*/  FMUL.FTZ R4, R19, R4 ;  /* 0x0000000413047220 */ /* 0x000fe20000410000 */
[--C-:B------:R-:W-:Y:S01]  /*16920*/  HADD2.F32 R19, -RZ, R3.reuse.H0_H0 ;  /* 0x20000003ff137230 */ /* 0x100fe20000004100 */
[----:B------:R-:W-:Y:S01]  /*16930*/  FMUL.FTZ R7, R20, R7 ;  /* 0x0000000714077220 */ /* 0x000fe20000410000 */
[----:B------:R-:W-:Y:S01]  /*16940*/  HADD2.F32 R20, -RZ, R8.H0_H0 ;  /* 0x20000008ff147230 */ /* 0x000fe20000004100 */
[----:B------:R-:W-:Y:S01]  /*16950*/  FFMA.FTZ R0, R5, R0, R24 ;  /* 0x0000000005007223 */ /* 0x000fe20000010018 */
        /* <DEDUP_REMOVED lines=25> */
.L_x_2854:
[----:B------:R-:W-:Y:S05]  /*16af0*/  BSYNC B0 ;  /* 0x0000000000007941 */ /* 0x000fea0003800000 */
.L_x_2853:
[----:B------:R1:W-:Y:S01]  /*16b00*/  STS.128 [R241+0x7800], R20 ;  /* 0x00780014f1007388 */ /* 0x0003e20000000c00 */
[----:B------:R-:W-:Y:S05]  /*16b10*/  BRA `(.L_x_2808) ;  /* 0x000002e000007947 */ /* 0x000fea0003800000 */
.L_x_2776:
[----:B------:R-:W-:Y:S01]  /*16b20*/  IMAD.IADD R2, R239, 0x1, -R54 ;  /* 0x00000001ef027824 */ /* 0x000fe200078e0a36 */
[----:B------:R-:W-:-:S02]  /*16b30*/  IADD3 R14, R136, 0x10, RZ ;  /* 0x00000010880e7810 */ /* 0x000fc40007ffe0ff */
[----:B------:R-:W-:Y:S02]  /*16b40*/  IADD3 R15, R136, 0x20, RZ ;  /* 0x00000020880f7810 */ /* 0x000fe40007ffe0ff */
        /* <DEDUP_REMOVED lines=10> */
[C---:B------:R-:W-:Y:S01]  /*16bf0*/  @!P5 LEA R6, P1, R7.reuse, c[0x0][0x160], 0x1 ;  /* 0x000058000706da11 */ /* 0x040fe200078208ff */
[----:B-----5:R-:W-:Y:S01]  /*16c00*/  @!P2 IMAD.MOV.U32 R10, RZ, RZ, R138 ;  /* 0x000000ffff0aa224 */ /* 0x020fe200078e008a */
[C---:B------:R-:W-:Y:S01]  /*16c10*/  @!P4 LEA R2, P0, R0.reuse, R138, 0x5 ;  /* 0x0000008a0002c211 */ /* 0x040fe200078028ff */
[----:B------:R-:W-:Y:S01]  /*16c20*/  @!P2 IMAD.MOV.U32 R11, RZ, RZ, R133 ;  /* 0x000000ffff0ba224 */ /* 0x000fe200078e0085 */
[----:B------:R-:W-:Y:S01]  /*16c30*/  @!P5 LEA.HI.X R7, R7, c[0x0][0x164], R3, 0x1, P1 ;  /* 0x000059000707da11 */ /* 0x000fe200008f0c03 */
[----:B------:R-:W-:Y:S01]  /*16c40*/  @!P2 IMAD.MOV.U32 R4, RZ, RZ, c[0x0][0x194] ;  /* 0x00006500ff04a624 */ /* 0x000fe200078e00ff */
[C---:B------:R-:W-:Y:S01]  /*16c50*/  @!P4 LEA.HI.X R5, R0.reuse, R133, R5, 0x5, P0 ;  /* 0x000000850005c211 */ /* 0x040fe200000f2c05 */
[----:B------:R-:W-:Y:S01]  /*16c60*/  @!P2 IMAD.WIDE.U32 R10, R0, 0x30, R10 ;  /* 0x00000030000aa825 */ /* 0x000fe200078e000a */
[----:B------:R-:W-:Y:S01]  /*16c70*/  @!P4 LEA R12, P1, R2, c[0x0][0x160], 0x1 ;  /* 0x00005800020cca11 */ /* 0x000fe200078208ff */
[----:B------:R-:W-:Y:S01]  /*16c80*/  @!PT LDS RZ, [RZ] ;  /* 0x00000000fffff984 */ /* 0x000fe20000000800 */
[----:B------:R-:W-:Y:S01]  /*16c90*/  @!PT LDS RZ, [RZ] ;  /* 0x00000000fffff984 */ /* 0x000fe20000000800 */
[----:B------:R-:W-:Y:S01]  /*16ca0*/  @!PT LDS RZ, [RZ] ;  /* 0x00000000fffff984 */ /* 0x000fe20000000800 */
[----:B------:R1:W-:Y:S02]  /*16cb0*/  @!P6 LDGSTS.E.BYPASS.LTC128B.128 [R241], [R8.64] ;  /* 0x0000000008f1efae */ /* 0x0003e4000b901d46 */
[----:B------:R-:W-:Y:S01]  /*16cc0*/  @!P2 IMAD R4, R4, 0x30, RZ ;  /* 0x000000300404a824 */ /* 0x000fe200078e02ff */
[----:B------:R-:W-:Y:S01]  /*16cd0*/  @!P2 LEA R16, P0, R10, c[0x0][0x160], 0x1 ;  /* 0x000058000a10aa11 */ /* 0x000fe200078008ff */
[----:B------:R1:W-:Y:S01]  /*16ce0*/  @!P6 LDGSTS.E.BYPASS.LTC128B.128 [R241+0x2000], [R8.64+0x80] ;  /* 0x0200008008f1efae */ /* 0x0003e2000b901d46 */
[----:B------:R-:W-:Y:S01]  /*16cf0*/  @!P4 LEA.HI.X R13, R2, c[0x0][0x164], R5, 0x1, P1 ;  /* 0x00005900020dca11 */ /* 0x000fe200008f0c05 */
[----:B------:R-:W-:-:S02]  /*16d00*/  @!P2 IMAD.IADD R4, R11, 0x1, R4 ;  /* 0x000000010b04a824 */ /* 0x000fc400078e0204 */
        /* <DEDUP_REMOVED lines=15> */
.L_x_2808:
[----:B------:R-:W-:Y:S05]  /*16e00*/  BSYNC B2 ;  /* 0x0000000000027941 */ /* 0x000fea0003800000 */
.L_x_2775:
[----:B------:R-:W-:Y:S01]  /*16e10*/  IADD3 R246, R166, -0x1, RZ ;  /* 0xffffffffa6f67810 */ /* 0x000fe20007ffe0ff */
[----:B------:R-:W-:Y:S01]  /*16e20*/  IMAD.SHL.U32 R2, R55, 0x40, RZ ;  /* 0x0000004037027824 */ /* 0x000fe200078e00ff */
[----:B------:R-:W-:Y:S01]  /*16e30*/  LEA R245, P4, R134, c[0x0][0x168], 0x1 ;  /* 0x00005a0086f57a11 */ /* 0x000fe200078808ff */
[----:B------:R-:W-:-:S02]  /*16e40*/  IMAD.SHL.U32 R32, R58, 0x40, RZ ;  /* 0x000000403a207824 */ /* 0x000fc400078e00ff */
[----:B------:R-:W-:Y:S01]  /*16e50*/  IMAD.SHL.U32 R3, R246, 0x40, RZ ;  /* 0x00000040f6037824 */ /* 0x000fe200078e00ff */
[----:B------:R-:W-:Y:S02]  /*16e60*/  LEA.HI.X R244, R134, c[0x0][0x16c], R48, 0x1, P4 ;  /* 0x00005b0086f47a11 */ /* 0x000fe400020f0c30 */
[----:B------:R-:W-:Y:S01]  /*16e70*/  LOP3.LUT R32, R32, 0xfffffe00, RZ, 0xc0, !PT ;  /* 0xfffffe0020207812 */ /* 0x000fe200078ec0ff */
[----:B------:R-:W-:-:S04]  /*16e80*/  IMAD.IADD R0, R51, 0x1, -R3 ;  /* 0x0000000133007824 */ /* 0x000fc800078e0a03 */
[C---:B------:R-:W-:Y:S01]  /*16e90*/  IMAD R238, R53.reuse, 0x400, R32 ;  /* 0x0000040035ee7824 */ /* 0x040fe200078e0220 */
[-C--:B------:R-:W-:Y:S01]  /*16ea0*/  ISETP.GE.AND P0, PT, R136, R0.reuse, PT ;  /* 0x000000008800720c */ /* 0x080fe20003f06270 */
[----:B------:R-:W-:Y:S01]  /*16eb0*/  IMAD R53, R53, 0x10, R54 ;  /* 0x0000001035357824 */ /* 0x000fe200078e0236 */
[-C--:B------:R-:W-:Y:S02]  /*16ec0*/  ISETP.GE.AND P2, PT, R14, R0.reuse, PT ;  /* 0x000000000e00720c */ /* 0x080fe40003f46270 */
[-C--:B------:R-:W-:Y:S02]  /*16ed0*/  ISETP.GE.AND P1, PT, R18, R0.reuse, PT ;  /* 0x000000001200720c */ /* 0x080fe40003f26270 */
[CC--:B------:R-:W-:Y:S01]  /*16ee0*/  ISETP.GE.AND P6, PT, R136.reuse, R0.reuse, PT ;  /* 0x000000008800720c */ /* 0x0c0fe20003fc6270 */
[----:B------:R-:W-:Y:S01]  /*16ef0*/  IMAD.SHL.U32 R136, R136, 0x8, RZ ;  /* 0x0000000888887824 */ /* 0x000fe200078e00ff */
[----:B------:R-:W-:-:S05]  /*16f00*/  ISETP.GE.AND P5, PT, R14, R0, PT ;  /* 0x000000000e00720c */ /* 0x000fca0003fa6270 */
[----:B------:R-:W-:Y:S02]  /*16f10*/  @!P0 IMAD.MOV.U32 R4, RZ, RZ, R245 ;  /* 0x000000ffff048224 */ /* 0x000fe400078e00f5 */
[----:B------:R-:W-:Y:S01]  /*16f20*/  @!P0 IMAD.MOV.U32 R5, RZ, RZ, R244 ;  /* 0x000000ffff058224 */ /* 0x000fe200078e00f4 */
[----:B-1----:R-:W-:Y:S01]  /*16f30*/  @!P2 LEA R6, P4, R50, R245, 0x1 ;  /* 0x000000f53206a211 */ /* 0x002fe200078808ff */
[----:B--2---:R-:W-:-:S03]  /*16f40*/  @!P1 IMAD.MOV.U32 R8, RZ, RZ, c[0x0][0x198] ;  /* 0x00006600ff089624 */ /* 0x004fc600078e00ff */
[----:B------:R-:W-:Y:S01]  /*16f50*/  @!PT LDS RZ, [RZ] ;  /* 0x00000000fffff984 */ /* 0x000fe20000000800 */
[----:B------:R-:W-:Y:S01]  /*16f60*/  @!PT LDS RZ, [RZ] ;  /* 0x00000000fffff984 */ /* 0x000fe20000000800 */
[----:B------:R-:W-:Y:S01]  /*16f70*/  @!PT LDS RZ, [RZ] ;  /* 0x00000000fffff984 */ /* 0x000fe20000000800 */
[----:B------:R1:W-:Y:S01]  /*16f80*/  @!P0 LDGSTS.E.BYPASS.LTC128B.128 [R241+0x8000], [R4.64] ;  /* 0x0800000004f18fae */ /* 0x0003e2000b901d46 */
[----:B------:R-:W-:Y:S02]  /*16f90*/  @!P2 LEA.HI.X R7, R50, R244, R49, 0x1, P4 ;  /* 0x000000f43207a211 */ /* 0x000fe400020f0c31 */
[CC--:B------:R-:W-:Y:S01]  /*16fa0*/  ISETP.GE.AND P4, PT, R15.reuse, R0.reuse, PT ;  /* 0x000000000f00720c */ /* 0x0c0fe20003f86270 */
[----:B------:R1:W-:Y:S04]  /*16fb0*/  @!P0 LDGSTS.E.BYPASS.LTC128B.128 [R241+0xa000], [R4.64+0x80] ;  /* 0x0a00008004f18fae */ /* 0x0003e8000b901d46 */
[----:B------:R1:W-:Y:S04]  /*16fc0*/  @!P0 LDGSTS.E.BYPASS.LTC128B.128 [R241+0xc000], [R4.64+0x100] ;  /* 0x0c00010004f18fae */ /* 0x0003e8000b901d46 */
[----:B------:R1:W-:Y:S01]  /*16fd0*/  @!P0 LDGSTS.E.BYPASS.LTC128B.128 [R241+0xe000], [R4.64+0x180] ;  /* 0x0e00018004f18fae */ /* 0x0003e2000b901d46 */
[----:B------:R-:W-:-:S03]  /*16fe0*/  ISETP.GE.AND P0, PT, R15, R0, PT ;  /* 0x000000000f00720c */ /* 0x000fc60003f06270 */
[----:B------:R2:W-:Y:S04]  /*16ff0*/  @!P2 LDGSTS.E.BYPASS.LTC128B.128 [R241+0x8800], [R6.64] ;  /* 0x0880000006f1afae */ /* 0x0005e8000b901d46 */
[----:B------:R2:W-:Y:S04]  /*17000*/  @!P2 LDGSTS.E.BYPASS.LTC128B.128 [R241+0xa800], [R6.64+0x80] ;  /* 0x0a80008006f1afae */ /* 0x0005e8000b901d46 */
[----:B------:R2:W-:Y:S04]  /*17010*/  @!P2 LDGSTS.E.BYPASS.LTC128B.128 [R241+0xc800], [R6.64+0x100] ;  /* 0x0c80010006f1afae */ /* 0x0005e8000b901d46 */
[----:B------:R2:W-:Y:S01]  /*17020*/  @!P2 LDGSTS.E.BYPASS.LTC128B.128 [R241+0xe800], [R6.64+0x180] ;  /* 0x0e80018006f1afae */ /* 0x0005e2000b901d46 */
[----:B-1----:R-:W-:-:S02]  /*17030*/  @!P1 IMAD.MOV.U32 R4, RZ, RZ, R245 ;  /* 0x000000ffff049224 */ /* 0x002fc400078e00f5 */
[----:B------:R-:W-:-:S04]  /*17040*/  @!P1 IMAD.MOV.U32 R5, RZ, RZ, R244 ;  /* 0x000000ffff059224 */ /* 0x000fc800078e00f4 */
[----:B------:R-:W-:Y:S01]  /*17050*/  @!P1 IMAD.WIDE.U32 R8, R8, 0x60, R4 ;  /* 0x0000006008089825 */ /* 0x000fe200078e0004 */
[----:B------:R-:W-:-:S03]  /*17060*/  SHF.R.S32.HI R4, RZ, 0x4, R131 ;  /* 0x00000004ff047819 */ /* 0x000fc60000011483 */
[----:B------:R-:W-:Y:S01]  /*17070*/  @!P1 IMAD.MOV.U32 R5, RZ, RZ, c[0x0][0x19c] ;  /* 0x00006700ff059624 */ /* 0x000fe200078e00ff */
[----:B------:R-:W-:-:S04]  /*17080*/  LEA.HI R131, R131, R4, RZ, 0x1 ;  /* 0x0000000483837211 */ /* 0x000fc800078f08ff */
[----:B------:R-:W-:Y:S01]  /*17090*/  LOP3.LUT R131, R131, 0xfffffffe, RZ, 0xc0, !PT ;  /* 0xfffffffe83837812 */ /* 0x000fe200078ec0ff */
[----:B--2---:R-:W-:Y:S01]  /*170a0*/  @!P1 IMAD R7, R5, 0x60, RZ ;  /* 0x0000006005079824 */ /* 0x004fe200078e02ff */
[----:B------:R-:W-:Y:S01]  /*170b0*/  LOP3.LUT R6, R2, 0x1c0, RZ, 0xc0, !PT ;  /* 0x000001c002067812 */ /* 0x000fe200078ec0ff */
[----:B------:R-:W-:Y:S02]  /*170c0*/  @!P0 IMAD.MOV.U32 R2, RZ, RZ, c[0x0][0x198] ;  /* 0x00006600ff028624 */ /* 0x000fe400078e00ff */
[----:B------:R-:W-:Y:S01]  /*170d0*/  @!P0 IMAD.MOV.U32 R5, RZ, RZ, c[0x0][0x19c] ;  /* 0x00006700ff058624 */ /* 0x000fe200078e00ff */
[----:B------:R-:W-:Y:S01]  /*170e0*/  LOP3.LUT R136, R6, 0x8, R136, 0xf8, !PT ;  /* 0x0000000806887812 */ /* 0x000fe200078ef888 */
[----:B------:R-:W-:Y:S01]  /*170f0*/  @!P1 IMAD.IADD R9, R9, 0x1, R7 ;  /* 0x0000000109099824 */ /* 0x000fe200078e0207 */
[----:B-----5:R-:W-:Y:S01]  /*17100*/  @!P0 LEA R10, P2, R2, R245, 0x6 ;  /* 0x000000f5020a8211 */ /* 0x020fe200078430ff */
[----:B------:R-:W-:Y:S01]  /*17110*/  IMAD.IADD R131, R4, 0x1, -R131 ;  /* 0x0000000104837824 */ /* 0x000fe200078e0a83 */
[----:B------:R-:W-:-:S02]  /*17120*/  SHF.R.U32.HI R6, RZ, 0x3, R6 ;  /* 0x00000003ff067819 */ /* 0x000fc40000011606 */
[----:B------:R-:W-:Y:S01]  /*17130*/  @!P0 LEA.HI.X R11, R2, R244, R5, 0x6, P2 ;  /* 0x000000f4020b8211 */ /* 0x000fe200010f3405 */
[C---:B------:R-:W-:Y:S01]  /*17140*/  IMAD.SHL.U32 R4, R131.reuse, 0x8, RZ ;  /* 0x0000000883047824 */ /* 0x040fe200078e00ff */
[----:B------:R-:W-:Y:S01]  /*17150*/  ISETP.GE.AND P2, PT, R18, R0, PT ;  /* 0x000000001200720c */ /* 0x000fe20003f46270 */
[----:B------:R-:W-:Y:S01]  /*17160*/  @!P4 IMAD.MOV.U32 R0, RZ, RZ, c[0x0][0x1a0] ;  /* 0x00006800ff00c624 */ /* 0x000fe200078e00ff */
[----:B------:R-:W-:Y:S01]  /*17170*/  LOP3.LUT R136, R136, R6, RZ, 0x3c, !PT ;  /* 0x0000000688887212 */ /* 0x000fe200078e3cff */
[----:B------:R1:W-:Y:S01]  /*17180*/  @!P0 LDGSTS.E.BYPASS.LTC128B.128 [R241+0x9000], [R10.64] ;  /* 0x090000000af18fae */ /* 0x0003e2000b901d46 */
[----:B------:R-:W-:Y:S02]  /*17190*/  IMAD.SHL.U32 R6, R130, 0x40, RZ ;  /* 0x0000004082067824 */ /* 0x000fe400078e00ff */
[----:B------:R-:W-:Y:S01]  /*171a0*/  @!P4 IMAD.MOV.U32 R2, RZ, RZ, c[0x0][0x1a4] ;  /* 0x00006900ff02c624 */ /* 0x000fe200078e00ff */
[----:B------:R1:W-:Y:S01]  /*171b0*/  @!P0 LDGSTS.E.BYPASS.LTC128B.128 [R241+0xb000], [R10.64+0x80] ;  /* 0x0b0000800af18fae */ /* 0x0003e2000b901d46 */
[----:B------:R-:W-:Y:S01]  /*171c0*/  IMAD R237, R131, 0x200, R136 ;  /* 0x0000020083ed7824 */ /* 0x000fe200078e0288 */
[----:B------:R-:W-:-:S02]  /*171d0*/  LOP3.LUT R6, R6, 0x1c0, RZ, 0xc0, !PT ;  /* 0x000001c006067812 */ /* 0x000fc400078ec0ff */
[----:B------:R1:W-:Y:S01]  /*171e0*/  @!P0 LDGSTS.E.BYPASS.LTC128B.128 [R241+0xd000], [R10.64+0x100] ;  /* 0x0d0001000af18fae */ /* 0x0003e2000b901d46 */
[----:B------:R-:W-:Y:S01]  /*171f0*/  IMAD.SHL.U32 R237, R237, 0x2, RZ ;  /* 0x00000002eded7824 */ /* 0x000fe200078e00ff */
[----:B------:R-:W-:Y:S01]  /*17200*/  LOP3.LUT R4, R6, 0x8, R4, 0xf8, !PT ;  /* 0x0000000806047812 */ /* 0x000fe200078ef804 */
[----:B------:R-:W-:Y:S01]  /*17210*/  @!P2 IMAD.MOV.U32 R12, RZ, RZ, c[0x0][0x1a0] ;  /* 0x00006800ff0ca624 */ /* 0x000fe200078e00ff */
[----:B------:R1:W-:Y:S01]  /*17220*/  @!P0 LDGSTS.E.BYPASS.LTC128B.128 [R241+0xf000], [R10.64+0x180] ;  /* 0x0f0001800af18fae */ /* 0x0003e2000b901d46 */
[C---:B------:R-:W-:Y:S01]  /*17230*/  LEA R248, P0, R168.reuse, c[0x0][0x170], 0x1 ;  /* 0x00005c00a8f87a11 */ /* 0x040fe200078008ff */
[----:B------:R-:W-:Y:S01]  /*17240*/  @!P2 IMAD.MOV.U32 R5, RZ, RZ, c[0x0][0x1a4] ;  /* 0x00006900ff05a624 */ /* 0x000fe200078e00ff */
[----:B------:R-:W-:Y:S01]  /*17250*/  SHF.R.U32.HI R6, RZ, 0x3, R6 ;  /* 0x00000003ff067819 */ /* 0x000fe20000011606 */
[----:B------:R2:W-:Y:S01]  /*17260*/  @!P1 LDGSTS.E.BYPASS.LTC128B.128 [R241+0x9800], [R8.64] ;  /* 0x0980000008f19fae */ /* 0x0005e2000b901d46 */
[----:B------:R-:W-:Y:S01]  /*17270*/  LEA.HI.X R247, R168, c[0x0][0x174], R165, 0x1, P0 ;  /* 0x00005d00a8f77a11 */ /* 0x000fe200000f0ca5 */
[----:B------:R-:W-:Y:S01]  /*17280*/  @!P2 IMAD R5, R5, 0x60, RZ ;  /* 0x000000600505a824 */ /* 0x000fe200078e02ff */
[----:B------:R-:W-:Y:S01]  /*17290*/  IADD3 R235, R237, 0x8020, RZ ;  /* 0x00008020edeb7810 */ /* 0x000fe20007ffe0ff */
[----:B------:R2:W-:Y:S02]  /*172a0*/  @!P1 LDGSTS.E.BYPASS.LTC128B.128 [R241+0xb800], [R8.64+0x80] ;  /* 0x0b80008008f19fae */ /* 0x0005e4000b901d46 */
[----:B------:R-:W-:-:S02]  /*172b0*/  @!P6 IMAD.MOV.U32 R7, RZ, RZ, R247 ;  /* 0x000000ffff07e224 */ /* 0x000fc400078e00f7 */
[----:B------:R2:W-:Y:S04]  /*172c0*/  @!P1 LDGSTS.E.BYPASS.LTC128B.128 [R241+0xd800], [R8.64+0x100] ;  /* 0x0d80010008f19fae */ /* 0x0005e8000b901d46 */
[----:B------:R2:W-:Y:S04]  /*172d0*/  @!P1 LDGSTS.E.BYPASS.LTC128B.128 [R241+0xf800], [R8.64+0x180] ;  /* 0x0f80018008f19fae */ /* 0x0005e8000b901d46 */
[----:B------:R-:W0:Y:S01]  /*172e0*/  LDGDEPBAR ;  /* 0x00000000000079af */ /* 0x000e220000000000 */
[----:B-1----:R-:W-:-:S04]  /*172f0*/  @!P5 LEA R10, P1, R57, R248, 0x1 ;  /* 0x000000f8390ad211 */ /* 0x002fc800078208ff */
[----:B------:R-:W-:Y:S01]  /*17300*/  @!P5 LEA.HI.X R11, R57, R247, R56, 0x1, P1 ;  /* 0x000000f7390bd211 */ /* 0x000fe200008f0c38 */
[----:B--2---:R-:W-:Y:S01]  /*17310*/  @!P2 IMAD.MOV.U32 R8, RZ, RZ, R248 ;  /* 0x000000ffff08a224 */ /* 0x004fe200078e00f8 */
[----:B------:R-:W-:-:S04]  /*17320*/  DEPBAR.LE SB0, 0x0 ;  /* 0x000080000000791a */ /* 0x000fc80000000000 */
[----:B------:R-:W-:Y:S01]  /*17330*/  BAR.SYNC.DEFER_BLOCKING 0x0 ;  /* 0x0000000000007b1d */ /* 0x000fe20000010000 */
[----:B------:R-:W-:-:S04]  /*17340*/  @!P2 IMAD.MOV.U32 R9, RZ, RZ, R247 ;  /* 0x000000ffff09a224 */ /* 0x000fc800078e00f7 */
[----:B------:R-:W-:Y:S01]  /*17350*/  @!P2 IMAD.WIDE.U32 R12, R12, 0x60, R8 ;  /* 0x000000600c0ca825 */ /* 0x000fe200078e0008 */
[----:B------:R-:W-:-:S03]  /*17360*/  @!P4 LEA R8, P0, R0, R248, 0x6 ;  /* 0x000000f80008c211 */ /* 0x000fc600078030ff */
[----:B------:R-:W-:Y:S01]  /*17370*/  @!P2 IMAD.IADD R5, R13, 0x1, R5 ;  /* 0x000000010d05a824 */ /* 0x000fe200078e0205 */
[----:B------:R-:W-:Y:S02]  /*17380*/  @!P4 LEA.HI.X R9, R0, R247, R2, 0x6, P0 ;  /* 0x000000f70009c211 */ /* 0x000fe400000f3402 */
[----:B------:R-:W-:Y:S01]  /*17390*/  LOP3.LUT R2, R4, R6, RZ, 0x3c, !PT ;  /* 0x0000000604027212 */ /* 0x000fe200078e3cff */
[----:B------:R-:W-:Y:S01]  /*173a0*/  @!P6 IMAD.MOV.U32 R6, RZ, RZ, R248 ;  /* 0x000000ffff06e224 */ /* 0x000fe200078e00f8 */
[----:B------:R-:W-:Y:S01]  /*173b0*/  IADD3 R0, R237, 0x8000, RZ ;  /* 0x00008000ed007810 */ /* 0x000fe20007ffe0ff */
[----:B------:R-:W-:Y:S02]  /*173c0*/  @!P2 IMAD.MOV.U32 R4, RZ, RZ, R12 ;  /* 0x000000ffff04a224 */ /* 0x000fe400078e000c */
[----:B------:R-:W-:-:S04]  /*173d0*/  IMAD.IADD R238, R2, 0x1, R238 ;  /* 0x0000000102ee7824 */ /* 0x000fc800078e02ee */
[----:B------:R-:W-:Y:S01]  /*173e0*/  IMAD.SHL.U32 R238, R238, 0x2, RZ ;  /* 0x00000002eeee7824 */ /* 0x000fe200078e00ff */
[----:B------:R-:W-:Y:S03]  /*173f0*/  @P6 STS.128 [R241+0x10000], RZ ;  /* 0x010000fff1006388 */ /* 0x000fe60000000c00 */
[--C-:B------:R-:W-:Y:S02]  /*17400*/  IMAD R236, R34, 0x2, R238.reuse ;  /* 0x0000000222ec7824 */ /* 0x100fe400078e02ee */
[C---:B------:R-:W-:Y:S01]  /*17410*/  IMAD R234, R33.reuse, 0x2, R238 ;  /* 0x0000000221ea7824 */ /* 0x040fe200078e02ee */
[----:B------:R-:W-:Y:S01]  /*17420*/  @P6 STS.128 [R241+0x12000], RZ ;  /* 0x012000fff1006388 */ /* 0x000fe20000000c00 */
[----:B------:R-:W-:-:S03]  /*17430*/  IMAD R233, R33, 0x2, R236 ;  /* 0x0000000221e97824 */ /* 0x000fc600078e02ec */
        /* <DEDUP_REMOVED lines=44> */
[----:B------:R-:W3:Y:S04]  /*17700*/  LDSM.16.M88.4 R24, [R237+0x8000] ;  /* 0x00800000ed18783b */ /* 0x000ee80000000200 */
[----:B------:R-:W4:Y:S02]  /*17710*/  LDSM.16.M88.4 R44, [R237+0x8800] ;  /* 0x00880000ed2c783b */ /* 0x000f240000000200 */
[----:B------:R-:W-:Y:S01]  /*17720*/  @P1 IADD3 R235, R0, -0x20, RZ ;  /* 0xffffffe000eb1810 */ /* 0x000fe20007ffe0ff */
[----:B------:R-:W-:Y:S01]  /*17730*/  IMAD.MOV.U32 R0, RZ, RZ, 0x40 ;  /* 0x00000040ff007424 */ /* 0x000fe200078e00ff */
[----:B------:R-:W4:Y:S02]  /*17740*/  LDSM.16.M88.4 R80, [R237+0x9000] ;  /* 0x00900000ed50783b */ /* 0x000f240000000200 */
[----:B------:R-:W-:-:S02]  /*17750*/  IADD3 R227, R235, 0x800, RZ ;  /* 0x00000800ebe37810 */ /* 0x000fc40007ffe0ff */
[----:B------:R-:W-:Y:S01]  /*17760*/  LDSM.16.M88.4 R12, [R236] ;  /* 0x00000000ec0c783b */ /* 0x000fe20000000200 */
[----:B------:R-:W-:Y:S02]  /*17770*/  SEL R0, R0, 0xffffffc0, !P2 ;  /* 0xffffffc000007807 */ /* 0x000fe40005000000 */
[C---:B------:R-:W-:Y:S01]  /*17780*/  IADD3 R226, R235.reuse, 0x1000, RZ ;  /* 0x00001000ebe27810 */ /* 0x040fe20007ffe0ff */
[----:B------:R-:W-:Y:S01]  /*17790*/  LDSM.16.M88.4 R40, [R237+0x9800] ;  /* 0x00980000ed28783b */ /* 0x000fe20000000200 */
[----:B------:R-:W-:Y:S01]  /*177a0*/  IADD3 R225, R235, 0x1800, RZ ;  /* 0x00001800ebe17810 */ /* 0x000fe20007ffe0ff */
[----:B------:R-:W-:Y:S01]  /*177b0*/  IMAD.IADD R231, R237, 0x1, R0 ;  /* 0x00000001ede77824 */ /* 0x000fe200078e0200 */
[----:B------:R-:W-:Y:S01]  /*177c0*/  IADD3 R223, R235, 0x2000, RZ ;  /* 0x00002000ebdf7810 */ /* 0x000fe20007ffe0ff */
[----:B-1----:R-:W1:Y:S01]  /*177d0*/  LDSM.16.M88.4 R4, [R235] ;  /* 0x00000000eb04783b */ /* 0x002e620000000200 */
[----:B------:R-:W-:Y:S01]  /*177e0*/  IMAD.IADD R224, R0, 0x1, R235 ;  /* 0x0000000100e07824 */ /* 0x000fe200078e02eb */
[----:B------:R-:W-:-:S02]  /*177f0*/  SHF.R.S32.HI R0, RZ, 0x1f, R52 ;  /* 0x0000001fff007819 */ /* 0x000fc40000011434 */
[----:B------:R-:W1:Y:S01]  /*17800*/  LDSM.16.M88.4 R28, [R235+0x800] ;  /* 0x00080000eb1c783b */ /* 0x000e620000000200 */
[C---:B------:R-:W-:Y:S02]  /*17810*/  IADD3 R222, R235.reuse, 0x2800, RZ ;  /* 0x00002800ebde7810 */ /* 0x040fe40007ffe0ff */
[----:B------:R-:W-:Y:S01]  /*17820*/  LEA.HI R0, R0, R52, RZ, 0x5 ;  /* 0x0000003400007211 */ /* 0x000fe200078f28ff */
[----:B------:R-:W1:Y:S01]  /*17830*/  LDSM.16.M88.4 R60, [R235+0x1000] ;  /* 0x00100000eb3c783b */ /* 0x000e620000000200 */
[C---:B------:R-:W-:Y:S02]  /*17840*/  IADD3 R221, R235.reuse, 0x3000, RZ ;  /* 0x00003000ebdd7810 */ /* 0x040fe40007ffe0ff */
[----:B------:R-:W-:Y:S01]  /*17850*/  LOP3.LUT R0, R0, 0xffffffe0, RZ, 0xc0, !PT ;  /* 0xffffffe000007812 */ /* 0x000fe200078ec0ff */
[----:B------:R-:W-:Y:S01]  /*17860*/  LDSM.16.M88.4 R72, [R234] ;  /* 0x00000000ea48783b */ /* 0x000fe20000000200 */
[C---:B------:R-:W-:Y:S02]  /*17870*/  IADD3 R220, R235.reuse, 0x3800, RZ ;  /* 0x00003800ebdc7810 */ /* 0x040fe40007ffe0ff */
[C---:B------:R-:W-:Y:S01]  /*17880*/  IADD3 R219, R235.reuse, 0x4000, RZ ;  /* 0x00004000ebdb7810 */ /* 0x040fe20007ffe0ff */
[----:B--2---:R-:W2:Y:S01]  /*17890*/  LDSM.16.M88.4 R8, [R231+0x8000] ;  /* 0x00800000e708783b */ /* 0x004ea20000000200 */
[C---:B------:R-:W-:Y:S01]  /*178a0*/  IMAD.IADD R0, R52.reuse, 0x1, -R0 ;  /* 0x0000000134007824 */ /* 0x040fe200078e0a00 */
[C---:B------:R-:W-:Y:S01]  /*178b0*/  IADD3 R218, R235.reuse, 0x4800, RZ ;  /* 0x00004800ebda7810 */ /* 0x040fe20007ffe0ff */
[----:B------:R-:W-:Y:S01]  /*178c0*/  IMAD.SHL.U32 R52, R52, 0x2, RZ ;  /* 0x0000000234347824 */ /* 0x000fe200078e00ff */
[----:B---3--:R-:W-:Y:S01]  /*178d0*/  HMMA.16816.F32 R16, R64, R24, RZ ;  /* 0x000000184010723c */ /* 0x008fe200000018ff */
[----:B------:R-:W3:Y:S01]  /*178e0*/  LDSM.16.M88.4 R56, [R235+0x1800] ;  /* 0x00180000eb38783b */ /* 0x000ee20000000200 */
[----:B------:R-:W-:-:S02]  /*178f0*/  IADD3 R217, R235, 0x5000, RZ ;  /* 0x00005000ebd97810 */ /* 0x000fc40007ffe0ff */
[C---:B------:R-:W-:Y:S01]  /*17900*/  IADD3 R216, R235.reuse, 0x5800, RZ ;  /* 0x00005800ebd87810 */ /* 0x040fe20007ffe0ff */
[----:B------:R-:W1:Y:S01]  /*17910*/  LDSM.16.M88.4 R20, [R231+0x8800] ;  /* 0x00880000e714783b */ /* 0x000e620000000200 */
[C---:B------:R-:W-:Y:S02]  /*17920*/  IADD3 R215, R235.reuse, 0x6000, RZ ;  /* 0x00006000ebd77810 */ /* 0x040fe40007ffe0ff */
[----:B------:R-:W-:Y:S01]  /*17930*/  HMMA.16816.F32 R24, R64, R26, RZ ;  /* 0x0000001a4018723c */ /* 0x000fe200000018ff */
[----:B------:R-:W2:Y:S01]  /*17940*/  LDSM.16.M88.4 R88, [R231+0x9000] ;  /* 0x00900000e758783b */ /* 0x000ea20000000200 */
[C---:B------:R-:W-:Y:S02]  /*17950*/  IADD3 R214, R235.reuse, 0x6800, RZ ;  /* 0x00006800ebd67810 */ /* 0x040fe40007ffe0ff */
[C---:B------:R-:W-:Y:S01]  /*17960*/  IADD3 R213, R235.reuse, 0x7000, RZ ;  /* 0x00007000ebd57810 */ /* 0x040fe20007ffe0ff */
[----:B------:R-:W-:Y:S01]  /*17970*/  LDSM.16.M88.4 R68, [R231+0x9800] ;  /* 0x00980000e744783b */ /* 0x000fe20000000200 */
[----:B------:R-:W-:-:S02]  /*17980*/  IADD3 R212, R235, 0x7800, RZ ;  /* 0x00007800ebd47810 */ /* 0x000fc40007ffe0ff */
[C---:B----4-:R-:W-:Y:S01]  /*17990*/  HMMA.16816.F32 R36, R64.reuse, R44, RZ ;  /* 0x0000002c4024723c */ /* 0x050fe200000018ff */
[----:B------:R-:W-:Y:S04]  /*179a0*/  LDSM.16.M88.4 R96, [R234+0x4000] ;  /* 0x00400000ea60783b */ /* 0x000fe80000000200 */
[----:B------:R-:W-:Y:S03]  /*179b0*/  LDSM.16.M88.4 R104, [R237+0xe800] ;  /* 0x00e80000ed68783b */ /* 0x000fe60000000200 */
[C---:B------:R-:W-:Y:S01]  /*179c0*/  HMMA.16816.F32 R84, R64.reuse, R80, RZ ;  /* 0x000000504054723c */ /* 0x040fe200000018ff */
[----:B------:R-:W-:Y:S04]  /*179d0*/  LDSM.16.M88.4 R92, [R231+0xd000] ;  /* 0x00d00000e75c783b */ /* 0x000fe80000000200 */
[----:B------:R-:W-:Y:S03]  /*179e0*/  LDSM.16.M88.4 R100, [R231+0xe000] ;  /* 0x00e00000e764783b */ /* 0x000fe60000000200 */
[C---:B------:R-:W-:Y:S01]  /*179f0*/  HMMA.16816.F32 R44, R64.reuse, R46, RZ ;  /* 0x0000002e402c723c */ /* 0x040fe200000018ff */
[----:B------:R-:W0:Y:S07]  /*17a00*/  LDGDEPBAR ;  /* 0x00000000000079af */ /* 0x000e2e0000000000 */
[----:B------:R-:W-:Y:S08]  /*17a10*/  HMMA.16816.F32 R80, R64, R82, RZ ;  /* 0x000000524050723c */ /* 0x000ff000000018ff */
[C---:B-1----:R-:W-:Y:S08]  /*17a20*/  HMMA.16816.F32 R16, R12.reuse, R4, R16 ;  /* 0x000000040c10723c */ /* 0x042ff00000001810 */
[----:B------:R-:W-:Y:S01]  /*17a30*/  HMMA.16816.F32 R24, R12, R6, R24 ;  /* 0x000000060c18723c */ /* 0x000fe20000001818 */
[----:B------:R-:W-:Y:S07]  /*17a40*/  LDSM.16.M88.4 R4, [R224] ;  /* 0x00000000e004783b */ /* 0x000fee0000000200 */
[C---:B------:R-:W-:Y:S08]  /*17a50*/  HMMA.16816.F32 R76, R64.reuse, R40, RZ ;  /* 0x00000028404c723c */ /* 0x040ff000000018ff */
[----:B------:R-:W-:Y:S01]  /*17a60*/  HMMA.16816.F32 R64, R64, R42, RZ ;  /* 0x0000002a4040723c */ /* 0x000fe200000018ff */
[----:B------:R-:W1:Y:S07]  /*17a70*/  LDSM.16.M88.4 R40, [R233] ;  /* 0x00000000e928783b */ /* 0x000e6e0000000200 */
[C---:B------:R-:W-:Y:S08]  /*17a80*/  HMMA.16816.F32 R36, R12.reuse, R28, R36 ;  /* 0x0000001c0c24723c */ /* 0x040ff00000001824 */
[C---:B------:R-:W-:Y:S01]  /*17a90*/  HMMA.16816.F32 R44, R12.reuse, R30, R44 ;  /* 0x0000001e0c2c723c */ /* 0x040fe2000000182c */
[----:B------:R-:W4:Y:S07]  /*17aa0*/  LDSM.16.M88.4 R28, [R224+0x800] ;  /* 0x00080000e01c783b */ /* 0x000f2e0000000200 */
[C---:B------:R-:W-:Y:S08]  /*17ab0*/  HMMA.16816.F32 R84, R12.reuse, R60, R84 ;  /* 0x0000003c0c54723c */ /* 0x040ff00000001854 */
[----:B------:R-:W-:Y:S01]  /*17ac0*/  HMMA.16816.F32 R80, R12, R62, R80 ;  /* 0x0000003e0c50723c */ /* 0x000fe20000001850 */
[----:B------:R-:W1:Y:S07]  /*17ad0*/  LDSM.16.M88.4 R60, [R224+0x1000] ;  /* 0x00100000e03c783b */ /* 0x000e6e0000000200 */
[C---:B--2---:R-:W-:Y:S08]  /*17ae0*/  HMMA.16816.F32 R16, R72.reuse, R8, R16 ;  /* 0x000000084810723c */ /* 0x044ff00000001810 */
[----:B------:R-:W-:Y:S01]  /*17af0*/  HMMA.16816.F32 R24, R72, R10, R24 ;  /* 0x0000000a4818723c */ /* 0x000fe20000001818 */
[----:B------:R-:W-:Y:S07]  /*17b00*/  LDSM.16.M88.4 R8, [R238+0x2000] ;  /* 0x00200000ee08783b */ /* 0x000fee0000000200 */
[C---:B---3--:R-:W-:Y:S08]  /*17b10*/  HMMA.16816.F32 R76, R12.reuse, R56, R76 ;  /* 0x000000380c4c723c */ /* 0x048ff0000000184c */
[----:B------:R-:W-:Y:S01]  /*17b20*/  HMMA.16816.F32 R64, R12, R58, R64 ;  /* 0x0000003a0c40723c */ /* 0x000fe20000001840 */
[----:B------:R-:W2:Y:S04]  /*17b30*/  LDSM.16.M88.4 R12, [R237+0xa000] ;  /* 0x00a00000ed0c783b */ /* 0x000ea80000000200 */
[----:B------:R-:W3:Y:S03]  /*17b40*/  LDSM.16.M88.4 R56, [R224+0x1800] ;  /* 0x00180000e038783b */ /* 0x000ee60000000200 */
[C---:B------:R-:W-:Y:S08]  /*17b50*/  HMMA.16816.F32 R36, R72.reuse, R20, R36 ;  /* 0x000000144824723c */ /* 0x040ff00000001824 */
[C---:B------:R-:W-:Y:S01]  /*17b60*/  HMMA.16816.F32 R44, R72.reuse, R22, R44 ;  /* 0x00000016482c723c */ /* 0x040fe2000000182c */
[----:B------:R-:W2:Y:S07]  /*17b70*/  LDSM.16.M88.4 R20, [R237+0xa800] ;  /* 0x00a80000ed14783b */ /* 0x000eae0000000200 */
[C---:B------:R-:W-:Y:S08]  /*17b80*/  HMMA.16816.F32 R84, R72.reuse, R88, R84 ;  /* 0x000000584854723c */ /* 0x040ff00000001854 */
        /* <DEDUP_REMOVED lines=9> */
[C---:B----4-:R-:W-:Y:S08]  /*17c20*/  HMMA.16816.F32 R36, R40.reuse, R28, R36 ;  /* 0x0000001c2824723c */ /* 0x050ff00000001824 */
[C---:B------:R-:W-:Y:S01]  /*17c30*/  HMMA.16816.F32 R44, R40.reuse, R30, R44 ;  /* 0x0000001e282c723c */ /* 0x040fe2000000182c */
[----:B------:R-:W4:Y:S07]  /*17c40*/  LDSM.16.M88.4 R28, [R237+0xb800] ;  /* 0x00b80000ed1c783b */ /* 0x000f2e0000000200 */
[C---:B------:R-:W-:Y:S08]  /*17c50*/  HMMA.16816.F32 R84, R40.reuse, R60, R84 ;  /* 0x0000003c2854723c */ /* 0x040ff00000001854 */
[----:B------:R-:W-:Y:S01]  /*17c60*/  HMMA.16816.F32 R80, R40, R62, R80 ;  /* 0x0000003e2850723c */ /* 0x000fe20000001850 */
[----:B------:R-:W-:Y:S07]  /*17c70*/  LDSM.16.M88.4 R60, [R236+0x2000] ;  /* 0x00200000ec3c783b */ /* 0x000fee0000000200 */
[C---:B--2---:R-:W-:Y:S08]  /*17c80*/  HMMA.16816.F32 R16, R8.reuse, R12, R16 ;  /* 0x0000000c0810723c */ /* 0x044ff00000001810 */
[----:B------:R-:W-:Y:S01]  /*17c90*/  HMMA.16816.F32 R24, R8, R14, R24 ;  /* 0x0000000e0818723c */ /* 0x000fe20000001818 */
[----:B------:R-:W2:Y:S07]  /*17ca0*/  LDSM.16.M88.4 R12, [R235+0x2000] ;  /* 0x00200000eb0c783b */ /* 0x000eae0000000200 */
[C---:B---3--:R-:W-:Y:S08]  /*17cb0*/  HMMA.16816.F32 R76, R40.reuse, R56, R76 ;  /* 0x00000038284c723c */ /* 0x048ff0000000184c */
[----:B------:R-:W-:Y:S01]  /*17cc0*/  HMMA.16816.F32 R72, R40, R58, R72 ;  /* 0x0000003a2848723c */ /* 0x000fe20000001848 */
[----:B------:R-:W-:Y:S04]  /*17cd0*/  LDSM.16.M88.4 R40, [R231+0xa000] ;  /* 0x00a00000e728783b */ /* 0x000fe80000000200 */
[----:B------:R-:W-:Y:S03]  /*17ce0*/  LDSM.16.M88.4 R56, [R231+0xb800] ;  /* 0x00b80000e738783b */ /* 0x000fe60000000200 */
[C---:B------:R-:W-:Y:S08]  /*17cf0*/  HMMA.16816.F32 R36, R8.reuse, R20, R36 ;  /* 0x000000140824723c */ /* 0x040ff00000001824 */
[C---:B------:R-:W-:Y:S01]  /*17d00*/  HMMA.16816.F32 R44, R8.reuse, R22, R44 ;  /* 0x00000016082c723c */ /* 0x040fe2000000182c */
[----:B------:R-:W3:Y:S07]  /*17d10*/  LDSM.16.M88.4 R20, [R235+0x2800] ;  /* 0x00280000eb14783b */ /* 0x000eee0000000200 */
        /* <DEDUP_REMOVED lines=13> */
[C---:B-1----:R-:W-:Y:S08]  /*17df0*/  HMMA.16816.F32 R84, R60.reuse, R4, R84 ;  /* 0x000000043c54723c */ /* 0x042ff00000001854 */
[----:B------:R-:W-:Y:S01]  /*17e00*/  HMMA.16816.F32 R80, R60, R6, R80 ;  /* 0x000000063c50723c */ /* 0x000fe20000001850 */
[----:B------:R-:W1:Y:S07]  /*17e10*/  LDSM.16.M88.4 R4, [R224+0x2000] ;  /* 0x00200000e004783b */ /* 0x000e6e0000000200 */
[C---:B----4-:R-:W-:Y:S08]  /*17e20*/  HMMA.16816.F32 R16, R8.reuse, R40, R16 ;  /* 0x000000280810723c */ /* 0x050ff00000001810 */
[----:B------:R-:W-:Y:S01]  /*17e30*/  HMMA.16816.F32 R24, R8, R42, R24 ;  /* 0x0000002a0818723c */ /* 0x000fe20000001818 */
[----:B------:R-:W-:Y:S07]  /*17e40*/  LDSM.16.M88.4 R40, [R238+0x4000] ;  /* 0x00400000ee28783b */ /* 0x000fee0000000200 */
[C---:B------:R-:W-:Y:S08]  /*17e50*/  HMMA.16816.F32 R76, R60.reuse, R64, R76 ;  /* 0x000000403c4c723c */ /* 0x040ff0000000184c */
[----:B------:R-:W-:Y:S01]  /*17e60*/  HMMA.16816.F32 R72, R60, R66, R72 ;  /* 0x000000423c48723c */ /* 0x000fe20000001848 */
[----:B------:R-:W-:Y:S04]  /*17e70*/  LDSM.16.M88.4 R64, [R237+0xc800] ;  /* 0x00c80000ed40783b */ /* 0x000fe80000000200 */
[----:B------:R-:W-:Y:S03]  /*17e80*/  LDSM.16.M88.4 R60, [R237+0xd000] ;  /* 0x00d00000ed3c783b */ /* 0x000fe60000000200 */
[C---:B--2---:R-:W-:Y:S08]  /*17e90*/  HMMA.16816.F32 R84, R8.reuse, R12, R84 ;  /* 0x0000000c0854723c */ /* 0x044ff00000001854 */
[----:B------:R-:W-:Y:S01]  /*17ea0*/  HMMA.16816.F32 R80, R8, R14, R80 ;  /* 0x0000000e0850723c */ /* 0x000fe20000001850 */
[----:B------:R-:W2:Y:S07]  /*17eb0*/  LDSM.16.M88.4 R12, [R237+0xc000] ;  /* 0x00c00000ed0c783b */ /* 0x000eae0000000200 */
[C---:B-1----:R-:W-:Y:S08]  /*17ec0*/  HMMA.16816.F32 R16, R20.reuse, R4, R16 ;  /* 0x000000041410723c */ /* 0x042ff00000001810 */
[----:B------:R-:W-:Y:S01]  /*17ed0*/  HMMA.16816.F32 R24, R20, R6, R24 ;  /* 0x000000061418723c */ /* 0x000fe20000001818 */
[----:B------:R-:W-:Y:S07]  /*17ee0*/  LDSM.16.M88.4 R4, [R236+0x4000] ;  /* 0x00400000ec04783b */ /* 0x000fee0000000200 */
[C---:B------:R-:W-:Y:S08]  /*17ef0*/  HMMA.16816.F32 R36, R8.reuse, R28, R36 ;  /* 0x0000001c0824723c */ /* 0x040ff00000001824 */
[C---:B------:R-:W-:Y:S01]  /*17f00*/  HMMA.16816.F32 R44, R8.reuse, R30, R44 ;  /* 0x0000001e082c723c */ /* 0x040fe2000000182c */
[----:B------:R-:W1:Y:S07]  /*17f10*/  LDSM.16.M88.4 R28, [R224+0x3800] ;  /* 0x00380000e01c783b */ /* 0x000e6e0000000200 */
[C---:B------:R-:W-:Y:S08]  /*17f20*/  HMMA.16816.F32 R76, R8.reuse, R56, R76 ;  /* 0x00000038084c723c */ /* 0x040ff0000000184c */
[----:B------:R-:W-:Y:S01]  /*17f30*/  HMMA.16816.F32 R72, R8, R58, R72 ;  /* 0x0000003a0848723c */ /* 0x000fe20000001848 */
[----:B------:R-:W3:Y:S04]  /*17f40*/  LDSM.16.M88.4 R8, [R235+0x4000] ;  /* 0x00400000eb08783b */ /* 0x000ee80000000200 */
[----:B------:R-:W-:Y:S03]  /*17f50*/  LDSM.16.M88.4 R56, [R237+0xd800] ;  /* 0x00d80000ed38783b */ /* 0x000fe60000000200 */
[C---:B--2---:R-:W-:Y:S08]  /*17f60*/  HMMA.16816.F32 R16, R40.reuse, R12, R16 ;  /* 0x0000000c2810723c */ /* 0x044ff00000001810 */
        /* <DEDUP_REMOVED lines=11> */
[----:B------:R-:W4:Y:S03]  /*18020*/  LDSM.16.M88.4 R20, [R235+0x5000] ;  /* 0x00500000eb14783b */ /* 0x000f260000000200 */
[C---:B---3--:R-:W-:Y:S08]  /*18030*/  HMMA.16816.F32 R16, R4.reuse, R8, R16 ;  /* 0x000000080410723c */ /* 0x048ff00000001810 */
[----:B------:R-:W-:Y:S01]  /*18040*/  HMMA.16816.F32 R24, R4, R10, R24 ;  /* 0x0000000a0418723c */ /* 0x000fe20000001818 */
[----:B------:R-:W3:Y:S07]  /*18050*/  LDSM.16.M88.4 R8, [R224+0x4000] ;  /* 0x00400000e008783b */ /* 0x000eee0000000200 */
[C---:B------:R-:W-:Y:S08]  /*18060*/  HMMA.16816.F32 R36, R40.reuse, R64, R36 ;  /* 0x000000402824723c */ /* 0x040ff00000001824 */
[C---:B------:R-:W-:Y:S01]  /*18070*/  HMMA.16816.F32 R44, R40.reuse, R66, R44 ;  /* 0x00000042282c723c */ /* 0x040fe2000000182c */
[----:B------:R-:W1:Y:S07]  /*18080*/  LDSM.16.M88.4 R64, [R231+0xc800] ;  /* 0x00c80000e740783b */ /* 0x000e6e0000000200 */
[C---:B------:R-:W-:Y:S08]  /*18090*/  HMMA.16816.F32 R84, R40.reuse, R60, R84 ;  /* 0x0000003c2854723c */ /* 0x040ff00000001854 */
[----:B------:R-:W-:Y:S01]  /*180a0*/  HMMA.16816.F32 R80, R40, R62, R80 ;  /* 0x0000003e2850723c */ /* 0x000fe20000001850 */
[----:B------:R-:W-:Y:S07]  /*180b0*/  LDSM.16.M88.4 R60, [R235+0x5800] ;  /* 0x00580000eb3c783b */ /* 0x000fee0000000200 */
[C---:B--2---:R-:W-:Y:S08]  /*180c0*/  HMMA.16816.F32 R16, R96.reuse, R12, R16 ;  /* 0x0000000c6010723c */ /* 0x044ff00000001810 */
[----:B------:R-:W-:Y:S01]  /*180d0*/  HMMA.16816.F32 R24, R96, R14, R24 ;  /* 0x0000000e6018723c */ /* 0x000fe20000001818 */
[----:B------:R-:W-:Y:S07]  /*180e0*/  LDSM.16.M88.4 R12, [R236+0x6000] ;  /* 0x00600000ec0c783b */ /* 0x000fee0000000200 */
[C---:B------:R-:W-:Y:S08]  /*180f0*/  HMMA.16816.F32 R76, R40.reuse, R56, R76 ;  /* 0x00000038284c723c */ /* 0x040ff0000000184c */
[----:B------:R-:W-:Y:S01]  /*18100*/  HMMA.16816.F32 R72, R40, R58, R72 ;  /* 0x0000003a2848723c */ /* 0x000fe20000001848 */
[----:B------:R-:W-:Y:S04]  /*18110*/  LDSM.16.M88.4 R56, [R238+0x6000] ;  /* 0x00600000ee38783b */ /* 0x000fe80000000200 */
[----:B------:R-:W2:Y:S03]  /*18120*/  LDSM.16.M88.4 R40, [R237+0xe000] ;  /* 0x00e00000ed28783b */ /* 0x000ea60000000200 */
[C---:B-1----:R-:W-:Y:S08]  /*18130*/  HMMA.16816.F32 R36, R4.reuse, R28, R36 ;  /* 0x0000001c0424723c */ /* 0x042ff00000001824 */
[C---:B------:R-:W-:Y:S01]  /*18140*/  HMMA.16816.F32 R44, R4.reuse, R30, R44 ;  /* 0x0000001e042c723c */ /* 0x040fe2000000182c */
[----:B------:R-:W-:Y:S07]  /*18150*/  LDSM.16.M88.4 R28, [R235+0x6000] ;  /* 0x00600000eb1c783b */ /* 0x000fee0000000200 */
[C---:B----4-:R-:W-:Y:S08]  /*18160*/  HMMA.16816.F32 R84, R4.reuse, R20, R84 ;  /* 0x000000140454723c */ /* 0x050ff00000001854 */
[----:B------:R-:W-:Y:S01]  /*18170*/  HMMA.16816.F32 R80, R4, R22, R80 ;  /* 0x000000160450723c */ /* 0x000fe20000001850 */
[----:B------:R-:W1:Y:S07]  /*18180*/  LDSM.16.M88.4 R20, [R224+0x4800] ;  /* 0x00480000e014783b */ /* 0x000e6e0000000200 */
[C---:B---3--:R-:W-:Y:S08]  /*18190*/  HMMA.16816.F32 R16, R68.reuse, R8, R16 ;  /* 0x000000084410723c */ /* 0x048ff00000001810 */
[----:B------:R-:W-:Y:S01]  /*181a0*/  HMMA.16816.F32 R24, R68, R10, R24 ;  /* 0x0000000a4418723c */ /* 0x000fe20000001818 */
[----:B------:R-:W3:Y:S07]  /*181b0*/  LDSM.16.M88.4 R8, [R234+0x6000] ;  /* 0x00600000ea08783b */ /* 0x000eee0000000200 */
[C---:B------:R-:W-:Y:S08]  /*181c0*/  HMMA.16816.F32 R36, R96.reuse, R64, R36 ;  /* 0x000000406024723c */ /* 0x040ff00000001824 */
[----:B------:R-:W-:Y:S01]  /*181d0*/  HMMA.16816.F32 R44, R96, R66, R44 ;  /* 0x00000042602c723c */ /* 0x000fe2000000182c */
[----:B------:R-:W-:Y:S07]  /*181e0*/  LDSM.16.M88.4 R64, [R224+0x5000] ;  /* 0x00500000e040783b */ /* 0x000fee0000000200 */
[C---:B--2---:R-:W-:Y:S08]  /*181f0*/  HMMA.16816.F32 R16, R56.reuse, R40, R16 ;  /* 0x000000283810723c */ /* 0x044ff00000001810 */
[----:B------:R-:W-:Y:S01]  /*18200*/  HMMA.16816.F32 R24, R56, R42, R24 ;  /* 0x0000002a3818723c */ /* 0x000fe20000001818 */
[----:B------:R-:W2:Y:S07]  /*18210*/  LDSM.16.M88.4 R40, [R235+0x6800] ;  /* 0x00680000eb28783b */ /* 0x000eae0000000200 */
[C---:B-1----:R-:W-:Y:S08]  /*18220*/  HMMA.16816.F32 R36, R68.reuse, R20, R36 ;  /* 0x000000144424723c */ /* 0x042ff00000001824 */
[----:B------:R-:W-:Y:S01]  /*18230*/  HMMA.16816.F32 R44, R68, R22, R44 ;  /* 0x00000016442c723c */ /* 0x000fe2000000182c */
[----:B------:R-:W-:Y:S07]  /*18240*/  LDSM.16.M88.4 R20, [R224+0x6000] ;  /* 0x00600000e014783b */ /* 0x000fee0000000200 */
[----:B------:R-:W-:Y:S08]  /*18250*/  HMMA.16816.F32 R76, R4, R60, R76 ;  /* 0x0000003c044c723c */ /* 0x000ff0000000184c */
[----:B------:R-:W-:Y:S08]  /*18260*/  HMMA.16816.F32 R16, R12, R28, R16 ;  /* 0x0000001c0c10723c */ /* 0x000ff00000001810 */
[----:B------:R-:W-:Y:S01]  /*18270*/  HMMA.16816.F32 R72, R4, R62, R72 ;  /* 0x0000003e0448723c */ /* 0x000fe20000001848 */
[----:B------:R-:W1:Y:S04]  /*18280*/  LDSM.16.M88.4 R4, [R233+0x6000] ;  /* 0x00600000e904783b */ /* 0x000e680000000200 */
[----:B------:R-:W-:Y:S03]  /*18290*/  LDSM.16.M88.4 R60, [R224+0x5800] ;  /* 0x00580000e03c783b */ /* 0x000fe60000000200 */
[----:B------:R-:W-:Y:S01]  /*182a0*/  HMMA.16816.F32 R24, R12, R30, R24 ;  /* 0x0000001e0c18723c */ /* 0x000fe20000001818 */
[----:B------:R-:W4:Y:S07]  /*182b0*/  LDSM.16.M88.4 R28, [R231+0xe800] ;  /* 0x00e80000e71c783b */ /* 0x000f2e0000000200 */
[----:B------:R-:W-:Y:S08]  /*182c0*/  HMMA.16816.F32 R36, R56, R104, R36 ;  /* 0x000000683824723c */ /* 0x000ff00000001824 */
[----:B------:R-:W-:Y:S08]  /*182d0*/  HMMA.16816.F32 R84, R96, R92, R84 ;  /* 0x0000005c6054723c */ /* 0x000ff00000001854 */
[----:B------:R-:W-:Y:S08]  /*182e0*/  HMMA.16816.F32 R44, R56, R106, R44 ;  /* 0x0000006a382c723c */ /* 0x000ff0000000182c */
[----:B---3--:R-:W-:Y:S08]  /*182f0*/  HMMA.16816.F32 R16, R8, R100, R16 ;  /* 0x000000640810723c */ /* 0x008ff00000001810 */
[C---:B------:R-:W-:Y:S08]  /*18300*/  HMMA.16816.F32 R76, R96.reuse, R88, R76 ;  /* 0x00000058604c723c */ /* 0x040ff0000000184c */
[----:B------:R-:W-:Y:S01]  /*18310*/  HMMA.16816.F32 R72, R96, R90, R72 ;  /* 0x0000005a6048723c */ /* 0x000fe20000001848 */
[----:B------:R-:W3:Y:S07]  /*18320*/  LDSM.16.M88.4 R88, [R237+0xf000] ;  /* 0x00f00000ed58783b */ /* 0x000eee0000000200 */
[----:B------:R-:W-:Y:S08]  /*18330*/  HMMA.16816.F32 R24, R8, R102, R24 ;  /* 0x000000660818723c */ /* 0x000ff00000001818 */
[----:B--2---:R-:W-:Y:S08]  /*18340*/  HMMA.16816.F32 R36, R12, R40, R36 ;  /* 0x000000280c24723c */ /* 0x004ff00000001824 */
[----:B------:R-:W-:Y:S08]  /*18350*/  HMMA.16816.F32 R84, R68, R64, R84 ;  /* 0x000000404454723c */ /* 0x000ff00000001854 */
[----:B------:R-:W-:Y:S01]  /*18360*/  HMMA.16816.F32 R44, R12, R42, R44 ;  /* 0x0000002a0c2c723c */ /* 0x000fe2000000182c */
[----:B------:R-:W-:Y:S07]  /*18370*/  LDSM.16.M88.4 R40, [R231+0xf000] ;  /* 0x00f00000e728783b */ /* 0x000fee0000000200 */
[----:B------:R-:W-:Y:S01]  /*18380*/  HMMA.16816.F32 R80, R96, R94, R80 ;  /* 0x0000005e6050723c */ /* 0x000fe20000001850 */
[----:B------:R-:W2:Y:S07]  /*18390*/  LDSM.16.M88.4 R92, [R224+0x6800] ;  /* 0x00680000e05c783b */ /* 0x000eae0000000200 */
[C---:B-1----:R-:W-:Y:S08]  /*183a0*/  HMMA.16816.F32 R16, R4.reuse, R20, R16 ;  /* 0x000000140410723c */ /* 0x042ff00000001810 */
[----:B------:R-:W-:Y:S01]  /*183b0*/  HMMA.16816.F32 R24, R4, R22, R24 ;  /* 0x000000160418723c */ /* 0x000fe20000001818 */
[----:B------:R-:W1:Y:S07]  /*183c0*/  LDSM.16.M88.4 R20, [R235+0x7000] ;  /* 0x00700000eb14783b */ /* 0x000e6e0000000200 */
[----:B----4-:R-:W-:Y:S08]  /*183d0*/  HMMA.16816.F32 R36, R8, R28, R36 ;  /* 0x0000001c0824723c */ /* 0x010ff00000001824 */
[----:B---3--:R-:W-:Y:S01]  /*183e0*/  HMMA.16816.F32 R84, R56, R88, R84 ;  /* 0x000000583854723c */ /* 0x008fe20000001854 */
[----:B------:R-:W-:-:S02]  /*183f0*/  FMUL.FTZ R17, R17, c[0x0][0x2ec] ;  /* 0x0000bb0011117a20 */ /* 0x000fc40000410000 */
[----:B------:R-:W-:Y:S02]  /*18400*/  FMUL.FTZ R19, R19, c[0x0][0x2ec] ;  /* 0x0000bb0013137a20 */ /* 0x000fe40000410000 */
[----:B------:R-:W-:Y:S02]  /*18410*/  FMUL.FTZ R16, R16, c[0x0][0x2ec] ;  /* 0x0000bb0010107a20 */ /* 0x000fe40000410000 */
[----:B------:R-:W3:Y:S01]  /*18420*/  MUFU.TANH R17, R17 ;  /* 0x0000001100117308 */ /* 0x000ee20000002400 */
[----:B------:R-:W-:Y:S01]  /*18430*/  HMMA.16816.F32 R44, R8, R30, R44 ;  /* 0x0000001e082c723c */ /* 0x000fe2000000182c */
[----:B------:R-:W4:Y:S01]  /*18440*/  LDSM.16.M88.4 R28, [R237+0xf800] ;  /* 0x00f80000ed1c783b */ /* 0x000f220000000200 */
[----:B------:R-:W-:Y:S02]  /*18450*/  FMUL.FTZ R24, R24, c[0x0][0x2ec] ;  /* 0x0000bb0018187a20 */ /* 0x000fe40000410000 */
[----:B------:R-:W-:Y:S02]  /*18460*/  FMUL.FTZ R25, R25, c[0x0][0x2ec] ;  /* 0x0000bb0019197a20 */ /* 0x000fe40000410000 */
[----:B------:R-:W-:Y:S01]  /*18470*/  FMUL.FTZ R26, R26, c[0x0][0x2ec] ;  /* 0x0000bb001a1a7a20 */ /* 0x000fe20000410000 */
[----:B------:R-:W-:Y:S01]  /*18480*/  MUFU.TANH R35, R24 ;  /* 0x0000001800237308 */ /* 0x000fe20000002400 */
[----:B------:R-:W-:Y:S01]  /*18490*/  HMMA.16816.F32 R80, R68, R66, R80 ;  /* 0x000000424450723c */ /* 0x000fe20000001850 */
[----:B------:R-:W-:-:S06]  /*184a0*/  FMUL.FTZ R27, R27, c[0x0][0x2ec] ;  /* 0x0000bb001b1b7a20 */ /* 0x000fcc0000410000 */
[----:B------:R-:W-:Y:S01]  /*184b0*/  MUFU.TANH R55, R25 ;  /* 0x0000001900377308 */ /* 0x000fe20000002400 */
[C---:B------:R-:W-:Y:S07]  /*184c0*/  HMMA.16816.F32 R76, R68.reuse, R60, R76 ;  /* 0x0000003c444c723c */ /* 0x040fee000000184c */
[----:B------:R-:W-:Y:S01]  /*184d0*/  MUFU.TANH R60, R26 ;  /* 0x0000001a003c7308 */ /* 0x000fe20000002400 */
[----:B------:R-:W-:Y:S07]  /*184e0*/  HMMA.16816.F32 R72, R68, R62, R72 ;  /* 0x0000003e4448723c */ /* 0x000fee0000001848 */
[----:B------:R3:W-:Y:S01]  /*184f0*/  MUFU.TANH R61, R27 ;  /* 0x0000001b003d7308 */ /* 0x0007e20000002400 */
[----:B--2---:R-:W-:Y:S07]  /*18500*/  HMMA.16816.F32 R36, R4, R92, R36 ;  /* 0x0000005c0424723c */ /* 0x004fee0000001824 */
[----:B------:R-:W2:Y:S01]  /*18510*/  MUFU.TANH R19, R19 ;  /* 0x0000001300137308 */ /* 0x000ea20000002400 */
[----:B-1----:R-:W-:Y:S01]  /*18520*/  HMMA.16816.F32 R84, R12, R20, R84 ;  /* 0x000000140c54723c */ /* 0x002fe20000001854 */
[----:B---3--:R-:W1:Y:S07]  /*18530*/  LDSM.16.M88.4 R24, [R235+0x7800] ;  /* 0x00780000eb18783b */ /* 0x008e6e0000000200 */
[C---:B------:R-:W-:Y:S01]  /*18540*/  HMMA.16816.F32 R80, R56.reuse, R90, R80 ;  /* 0x0000005a3850723c */ /* 0x040fe20000001850 */
[----:B------:R-:W-:Y:S07]  /*18550*/  MUFU.TANH R16, R16 ;  /* 0x0000001000107308 */ /* 0x000fee0000002400 */
[----:B----4-:R-:W-:Y:S01]  /*18560*/  HMMA.16816.F32 R76, R56, R28, R76 ;  /* 0x0000001c384c723c */ /* 0x010fe2000000184c */
[----:B------:R-:W-:-:S02]  /*18570*/  FMUL.FTZ R36, R36, c[0x0][0x2ec] ;  /* 0x0000bb0024247a20 */ /* 0x000fc40000410000 */
[----:B------:R-:W-:Y:S02]  /*18580*/  FMUL.FTZ R37, R37, c[0x0][0x2ec] ;  /* 0x0000bb0025257a20 */ /* 0x000fe40000410000 */
[----:B------:R-:W-:Y:S01]  /*18590*/  FMUL.FTZ R38, R38, c[0x0][0x2ec] ;  /* 0x0000bb0026267a20 */ /* 0x000fe20000410000 */
[----:B------:R-:W3:Y:S01]  /*185a0*/  MUFU.TANH R63, R36 ;  /* 0x00000024003f7308 */ /* 0x000ee20000002400 */
[----:B------:R-:W-:Y:S01]  /*185b0*/  FMUL.FTZ R39, R39, c[0x0][0x2ec] ;  /* 0x0000bb0027277a20 */ /* 0x000fe20000410000 */
[----:B------:R-:W-:Y:S01]  /*185c0*/  HMMA.16816.F32 R72, R56, R30, R72 ;  /* 0x0000001e3848723c */ /* 0x000fe20000001848 */
[----:B------:R-:W-:Y:S05]  /*185d0*/  LDSM.16.M88.4 R28, [R224+0x7800] ;  /* 0x00780000e01c783b */ /* 0x000fea0000000200 */
[----:B------:R-:W-:Y:S02]  /*185e0*/  MUFU.TANH R62, R37 ;  /* 0x00000025003e7308 */ /* 0x000fe40000002400 */
[----:B------:R-:W-:Y:S06]  /*185f0*/  HMMA.16816.F32 R84, R8, R40, R84 ;  /* 0x000000280854723c */ /* 0x000fec0000001854 */
[----:B------:R-:W4:Y:S02]  /*18600*/  MUFU.TANH R40, R38 ;  /* 0x0000002600287308 */ /* 0x000f240000002400 */
[C---:B------:R-:W-:Y:S01]  /*18610*/  HMMA.16816.F32 R80, R12.reuse, R22, R80 ;  /* 0x000000160c50723c */ /* 0x040fe20000001850 */
[----:B------:R-:W2:Y:S05]  /*18620*/  LDSM.16.M88.4 R20, [R224+0x7000] ;  /* 0x00700000e014783b */ /* 0x000eaa0000000200 */
[----:B------:R3:W2:Y:S02]  /*18630*/  MUFU.TANH R41, R39 ;  /* 0x0000002700297308 */ /* 0x0006a40000002400 */
[C---:B-1----:R-:W-:Y:S07]  /*18640*/  HMMA.16816.F32 R76, R12.reuse, R24, R76 ;  /* 0x000000180c4c723c */ /* 0x042fee000000184c */
[----:B------:R-:W-:Y:S01]  /*18650*/  SHF.R.S32.HI R24, RZ, 0x1f, R0 ;  /* 0x0000001fff187819 */ /* 0x000fe20000011400 */
[----:B------:R-:W-:Y:S03]  /*18660*/  HMMA.16816.F32 R72, R12, R26, R72 ;  /* 0x0000001a0c48723c */ /* 0x000fe60000001848 */
[----:B------:R-:W-:Y:S01]  /*18670*/  LEA.HI R0, R24, R0, RZ, 0x2 ;  /* 0x0000000018007211 */ /* 0x000fe200078f10ff */
[----:B---3--:R-:W1:Y:S03]  /*18680*/  LDSM.16.M88.4 R36, [R231+0xf800] ;  /* 0x00f80000e724783b */ /* 0x008e660000000200 */
[----:B------:R-:W-:Y:S01]  /*18690*/  SHF.R.S32.HI R0, RZ, 0x2, R0 ;  /* 0x00000002ff007819 */ /* 0x000fe20000011400 */
[----:B------:R-:W-:Y:S01]  /*186a0*/  HMMA.16816.F32 R80, R8, R42, R80 ;  /* 0x0000002a0850723c */ /* 0x000fe20000001850 */
[----:B------:R-:W-:-:S04]  /*186b0*/  DEPBAR.LE SB0, 0x0 ;  /* 0x000080000000791a */ /* 0x000fc80000000000 */
[----:B------:R-:W-:-:S03]  /*186c0*/  IADD3 R0, R53, 0x1, R0 ;  /* 0x0000000135007810 */ /* 0x000fc60007ffe000 */
[----:B------:R-:W-:Y:S01]  /*186d0*/  HMMA.16816.F32 R44, R4, R94, R44 ;  /* 0x0000005e042c723c */ /* 0x000fe2000000182c */
[----:B------:R-:W-:-:S07]  /*186e0*/  IADD3 R0, R51, R0, -R239 ;  /* 0x0000000033007210 */ /* 0x000fce0007ffe8ef */
[C---:B--2---:R-:W-:Y:S08]  /*186f0*/  HMMA.16816.F32 R84, R4.reuse, R20, R84 ;  /* 0x000000140454723c */ /* 0x044ff00000001854 */
[----:B------:R-:W-:Y:S07]  /*18700*/  HMMA.16816.F32 R80, R4, R22, R80 ;  /* 0x000000160450723c */ /* 0x000fee0000001850 */
[----:B------:R-:W-:Y:S01]  /*18710*/  LOP3.LUT R23, R52, 0x6, RZ, 0xc0, !PT ;  /* 0x0000000634177812 */ /* 0x000fe200078ec0ff */
[----:B------:R-:W-:Y:S01]  /*18720*/  FMUL.FTZ R21, R46, c[0x0][0x2ec] ;  /* 0x0000bb002e157a20 */ /* 0x000fe20000410000 */
[----:B------:R-:W-:Y:S01]  /*18730*/  IADD3 R22, R0, c[0x0][0x2e8], RZ ;  /* 0x0000ba0000167a10 */ /* 0x000fe20007ffe0ff */
[----:B------:R-:W-:Y:S01]  /*18740*/  FMUL.FTZ R42, R44, c[0x0][0x2ec] ;  /* 0x0000bb002c2a7a20 */ /* 0x000fe20000410000 */
[----:B------:R-:W-:Y:S01]  /*18750*/  LOP3.LUT R0, R2, R32, RZ, 0xfc, !PT ;  /* 0x0000002002007212 */ /* 0x000fe200078efcff */
[----:B------:R-:W-:Y:S01]  /*18760*/  IMAD.IADD R23, R3, 0x1, R23 ;  /* 0x0000000103177824 */ /* 0x000fe200078e0217 */
[C---:B-1----:R-:W-:Y:S01]  /*18770*/  HMMA.16816.F32 R76, R8.reuse, R36, R76 ;  /* 0x00000024084c723c */ /* 0x042fe2000000184c */
[C---:B------:R-:W-:Y:S01]  /*18780*/  IADD3 R167, R22.reuse, 0x8, RZ ;  /* 0x0000000816a77810 */ /* 0x040fe20007ffe0ff */
[----:B------:R-:W-:Y:S01]  /*18790*/  FMUL.FTZ R20, R45, c[0x0][0x2ec] ;  /* 0x0000bb002d147a20 */ /* 0x000fe20000410000 */
[-C--:B------:R-:W-:Y:S01]  /*187a0*/  IMNMX R2, R22, R51.reuse, PT ;  /* 0x0000003316027217 */ /* 0x080fe20003800200 */
[----:B------:R-:W-:Y:S01]  /*187b0*/  FMUL.FTZ R47, R47, c[0x0][0x2ec] ;  /* 0x0000bb002f2f7a20 */ /* 0x000fe20000410000 */
[----:B------:R-:W-:Y:S01]  /*187c0*/  IMNMX R167, R167, R51, PT ;  /* 0x00000033a7a77217 */ /* 0x000fe20003800200 */
[----:B------:R-:W1:Y:S01]  /*187d0*/  MUFU.TANH R21, R21 ;  /* 0x0000001500157308 */ /* 0x000e620000002400 */
[C---:B------:R-:W-:Y:S01]  /*187e0*/  IADD3 R22, R23.reuse, 0x1, RZ ;  /* 0x0000000117167810 */ /* 0x040fe20007ffe0ff */
[----:B------:R-:W-:Y:S01]  /*187f0*/  HMMA.16816.F32 R72, R8, R38, R72 ;  /* 0x000000260848723c */ /* 0x000fe20000001848 */
[----:B------:R-:W-:Y:S01]  /*18800*/  IADD3 R13, R23, 0x9, RZ ;  /* 0x00000009170d7810 */ /* 0x000fe20007ffe0ff */
[----:B------:R-:W-:Y:S01]  /*18810*/  FMUL.FTZ R84, R84, c[0x0][0x2ec] ;  /* 0x0000bb0054547a20 */ /* 0x000fe20000410000 */
[-C--:B------:R-:W-:Y:S01]  /*18820*/  ISETP.GE.AND P5, PT, R22, R2.reuse, PT ;  /* 0x000000021600720c */ /* 0x080fe20003fa6270 */
[----:B------:R-:W-:Y:S01]  /*18830*/  FMUL.FTZ R86, R86, c[0x0][0x2ec] ;  /* 0x0000bb0056567a20 */ /* 0x000fe20000410000 */
[-C--:B------:R-:W-:Y:S01]  /*18840*/  ISETP.GE.AND P1, PT, R22, R167.reuse, PT ;  /* 0x000000a71600720c */ /* 0x080fe20003f26270 */
[----:B------:R-:W2:Y:S01]  /*18850*/  MUFU.TANH R42, R42 ;  /* 0x0000002a002a7308 */ /* 0x000ea20000002400 */
[CC--:B------:R-:W-:Y:S01]  /*18860*/  ISETP.GE.AND P6, PT, R13.reuse, R2.reuse, PT ;  /* 0x000000020d00720c */ /* 0x0c0fe20003fc6270 */
[----:B------:R-:W-:Y:S01]  /*18870*/  FMUL.FTZ R80, R80, c[0x0][0x2ec] ;  /* 0x0000bb0050507a20 */ /* 0x000fe20000410000 */
[-C--:B------:R-:W-:Y:S01]  /*18880*/  ISETP.GE.AND P4, PT, R13, R167.reuse, PT ;  /* 0x000000a70d00720c */ /* 0x080fe20003f86270 */
[----:B------:R-:W-:Y:S01]  /*18890*/  FMUL.FTZ R82, R82, c[0x0][0x2ec] ;  /* 0x0000bb0052527a20 */ /* 0x000fe20000410000 */
[----:B------:R-:W-:Y:S01]  /*188a0*/  IADD3 R12, R23, 0x8, RZ ;  /* 0x00000008170c7810 */ /* 0x000fe20007ffe0ff */
[----:B------:R-:W-:Y:S01]  /*188b0*/  FMUL.FTZ R81, R81, c[0x0][0x2ec] ;  /* 0x0000bb0051517a20 */ /* 0x000fe20000410000 */
[----:B------:R-:W-:Y:S01]  /*188c0*/  IADD3 R13, R23, 0x10, RZ ;  /* 0x00000010170d7810 */ /* 0x000fe20007ffe0ff */
[----:B------:R-:W3:Y:S01]  /*188d0*/  MUFU.TANH R20, R20 ;  /* 0x0000001400147308 */ /* 0x000ee20000002400 */
[----:B------:R-:W-:Y:S01]  /*188e0*/  FSEL R17, R17, -INF , !P5 ;  /* 0xff80000011117808 */ /* 0x000fe20006800000 */
[C---:B------:R-:W-:Y:S01]  /*188f0*/  HMMA.16816.F32 R76, R4.reuse, R28, R76 ;  /* 0x0000001c044c723c */ /* 0x040fe2000000184c */
[----:B------:R-:W-:Y:S01]  /*18900*/  FSEL R19, R19, -INF , !P1 ;  /* 0xff80000013137808 */ /* 0x000fe20004800000 */
[----:B------:R-:W-:Y:S01]  /*18910*/  FMUL.FTZ R83, R83, c[0x0][0x2ec] ;  /* 0x0000bb0053537a20 */ /* 0x000fe20000410000 */
[CC--:B------:R-:W-:Y:S01]  /*18920*/  ISETP.GE.AND P0, PT, R12.reuse, R2.reuse, PT ;  /* 0x000000020c00720c */ /* 0x0c0fe20003f06270 */
[----:B------:R-:W-:Y:S01]  /*18930*/  FMUL.FTZ R85, R85, c[0x0][0x2ec] ;  /* 0x0000bb0055557a20 */ /* 0x000fe20000410000 */
[-C--:B------:R-:W-:Y:S01]  /*18940*/  ISETP.GE.AND P2, PT, R12, R167.reuse, PT ;  /* 0x000000a70c00720c */ /* 0x080fe20003f46270 */
[----:B------:R-:W1:Y:S01]  /*18950*/  MUFU.TANH R24, R47 ;  /* 0x0000002f00187308 */ /* 0x000e620000002400 */
[C---:B------:R-:W-:Y:S01]  /*18960*/  ISETP.GE.AND P5, PT, R13.reuse, R2, PT ;  /* 0x000000020d00720c */ /* 0x040fe20003fa6270 */
[----:B------:R-:W-:Y:S01]  /*18970*/  HMMA.16816.F32 R4, R4, R30, R72 ;  /* 0x0000001e0404723c */ /* 0x000fe20000001848 */
[----:B------:R-:W-:Y:S01]  /*18980*/  ISETP.GE.AND P1, PT, R13, R167, PT ;  /* 0x000000a70d00720c */ /* 0x000fe20003f26270 */
[----:B------:R-:W-:Y:S01]  /*18990*/  FMUL.FTZ R87, R87, c[0x0][0x2ec] ;  /* 0x0000bb0057577a20 */ /* 0x000fe20000410000 */
[----:B------:R-:W-:-:S02]  /*189a0*/  IADD3 R12, R23, 0x11, RZ ;  /* 0x00000011170c7810 */ /* 0x000fc40007ffe0ff */
[C---:B------:R-:W-:Y:S01]  /*189b0*/  IADD3 R8, R23.reuse, 0x19, RZ ;  /* 0x0000001917087810 */ /* 0x040fe20007ffe0ff */
[----:B------:R-:W1:Y:S01]  /*189c0*/  MUFU.TANH R185, R84 ;  /* 0x0000005400b97308 */ /* 0x000e620000002400 */
[----:B------:R-:W-:Y:S02]  /*189d0*/  IADD3 R9, R23, 0x18, RZ ;  /* 0x0000001817097810 */ /* 0x000fe40007ffe0ff */
[----:B------:R-:W-:Y:S02]  /*189e0*/  FSEL R22, R35, -INF , !P0 ;  /* 0xff80000023167808 */ /* 0x000fe40004000000 */
[----:B------:R-:W-:Y:S02]  /*189f0*/  FSEL R60, R60, -INF , !P2 ;  /* 0xff8000003c3c7808 */ /* 0x000fe40005000000 */
[----:B------:R-:W-:Y:S01]  /*18a00*/  FSEL R15, R63, -INF , !P5 ;  /* 0xff8000003f0f7808 */ /* 0x000fe20006800000 */
[----:B------:R-:W1:Y:S01]  /*18a10*/  MUFU.TANH R193, R86 ;  /* 0x0000005600c17308 */ /* 0x000e620000002400 */
[----:B----4-:R-:W-:Y:S01]  /*18a20*/  FSEL R10, R40, -INF , !P1 ;  /* 0xff800000280a7808 */ /* 0x010fe20004800000 */
[----:B------:R-:W-:Y:S01]  /*18a30*/  FMUL.FTZ R32, R78, c[0x0][0x2ec] ;  /* 0x0000bb004e207a20 */ /* 0x000fe20000410000 */
[-C--:B------:R-:W-:Y:S01]  /*18a40*/  ISETP.GE.AND P0, PT, R12, R2.reuse, PT ;  /* 0x000000020c00720c */ /* 0x080fe20003f06270 */
[----:B------:R-:W-:Y:S01]  /*18a50*/  FMUL.FTZ R76, R76, c[0x0][0x2ec] ;  /* 0x0000bb004c4c7a20 */ /* 0x000fe20000410000 */
[-C--:B------:R-:W-:Y:S01]  /*18a60*/  ISETP.GE.AND P2, PT, R12, R167.reuse, PT ;  /* 0x000000a70c00720c */ /* 0x080fe20003f46270 */
[----:B------:R-:W-:Y:S01]  /*18a70*/  FMUL.FTZ R77, R77, c[0x0][0x2ec] ;  /* 0x0000bb004d4d7a20 */ /* 0x000fe20000410000 */
[CC--:B------:R-:W-:Y:S01]  /*18a80*/  ISETP.GE.AND P5, PT, R8.reuse, R2.reuse, PT ;  /* 0x000000020800720c */ /* 0x0c0fe20003fa6270 */
[----:B------:R-:W4:Y:S01]  /*18a90*/  MUFU.TANH R187, R80 ;  /* 0x0000005000bb7308 */ /* 0x000f220000002400 */
[-C--:B------:R-:W-:Y:S01]  /*18aa0*/  ISETP.GE.AND P1, PT, R8, R167.reuse, PT ;  /* 0x000000a70800720c */ /* 0x080fe20003f26270 */
[----:B------:R-:W-:Y:S01]  /*18ab0*/  FMUL.FTZ R198, R4, c[0x0][0x2ec] ;  /* 0x0000bb0004c67a20 */ /* 0x000fe20000410000 */
[----:B------:R-:W-:Y:S01]  /*18ac0*/  FSEL R61, R61, -INF , !P4 ;  /* 0xff8000003d3d7808 */ /* 0x000fe20006000000 */
[----:B------:R-:W-:Y:S01]  /*18ad0*/  FMUL.FTZ R79, R79, c[0x0][0x2ec] ;  /* 0x0000bb004f4f7a20 */ /* 0x000fe20000410000 */
[----:B------:R-:W-:Y:S01]  /*18ae0*/  IADD3 R8, R23, 0x20, RZ ;  /* 0x0000002017087810 */ /* 0x000fe20007ffe0ff */
[----:B------:R-:W-:Y:S01]  /*18af0*/  FMUL.FTZ R5, R5, c[0x0][0x2ec] ;  /* 0x0000bb0005057a20 */ /* 0x000fe20000410000 */
[----:B------:R-:W-:Y:S01]  /*18b00*/  FSEL R55, R55, -INF , !P6 ;  /* 0xff80000037377808 */ /* 0x000fe20007000000 */
[----:B------:R-:W2:Y:S01]  /*18b10*/  MUFU.TANH R195, R82 ;  /* 0x0000005200c37308 */ /* 0x000ea20000002400 */
[C---:B------:R-:W-:Y:S01]  /*18b20*/  ISETP.GE.AND P4, PT, R9.reuse, R167, PT ;  /* 0x000000a70900720c */ /* 0x040fe20003f86270 */
[----:B------:R-:W-:Y:S01]  /*18b30*/  FMUL.FTZ R6, R6, c[0x0][0x2ec] ;  /* 0x0000bb0006067a20 */ /* 0x000fe20000410000 */
[----:B------:R-:W-:Y:S01]  /*18b40*/  ISETP.GE.AND P6, PT, R9, R2, PT ;  /* 0x000000020900720c */ /* 0x000fe20003fc6270 */
[----:B------:R-:W-:Y:S01]  /*18b50*/  FMUL.FTZ R7, R7, c[0x0][0x2ec] ;  /* 0x0000bb0007077a20 */ /* 0x000fe20000410000 */
[----:B------:R-:W-:-:S02]  /*18b60*/  IADD3 R11, R23, 0x21, RZ ;  /* 0x00000021170b7810 */ /* 0x000fc40007ffe0ff */
[----:B------:R-:W-:Y:S01]  /*18b70*/  FSEL R14, R62, -INF , !P0 ;  /* 0xff8000003e0e7808 */ /* 0x000fe20004000000 */
[----:B------:R-:W3:Y:S01]  /*18b80*/  MUFU.TANH R188, R81 ;  /* 0x0000005100bc7308 */ /* 0x000ee20000002400 */
[----:B------:R-:W-:Y:S02]  /*18b90*/  FSEL R9, R41, -INF , !P2 ;  /* 0xff80000029097808 */ /* 0x000fe40005000000 */
[C---:B------:R-:W-:Y:S02]  /*18ba0*/  ISETP.GE.AND P0, PT, R8.reuse, R2, PT ;  /* 0x000000020800720c */ /* 0x040fe40003f06270 */
[----:B------:R-:W-:Y:S02]  /*18bb0*/  ISETP.GE.AND P2, PT, R8, R167, PT ;  /* 0x000000a70800720c */ /* 0x000fe40003f46270 */
[----:B-1----:R-:W-:Y:S01]  /*18bc0*/  FSEL R8, R21, -INF , !P4 ;  /* 0xff80000015087808 */ /* 0x002fe20006000000 */
[----:B------:R-:W1:Y:S01]  /*18bd0*/  MUFU.TANH R197, R83 ;  /* 0x0000005300c57308 */ /* 0x000e620000002400 */
[----:B------:R-:W-:-:S02]  /*18be0*/  IADD3 R25, R23, 0x28, RZ ;  /* 0x0000002817197810 */ /* 0x000fc40007ffe0ff */
[----:B--2---:R-:W-:Y:S02]  /*18bf0*/  FSEL R13, R42, -INF , !P6 ;  /* 0xff8000002a0d7808 */ /* 0x004fe40007000000 */
[----:B------:R-:W-:Y:S02]  /*18c00*/  IADD3 R21, R23, 0x29, RZ ;  /* 0x0000002917157810 */ /* 0x000fe40007ffe0ff */
[C---:B------:R-:W-:Y:S01]  /*18c10*/  ISETP.GE.AND P6, PT, R11.reuse, R2, PT ;  /* 0x000000020b00720c */ /* 0x040fe20003fc6270 */
[----:B------:R-:W2:Y:S01]  /*18c20*/  MUFU.TANH R198, R198 ;  /* 0x000000c600c67308 */ /* 0x000ea20000002400 */
[----:B------:R-:W-:Y:S02]  /*18c30*/  ISETP.GE.AND P4, PT, R11, R167, PT ;  /* 0x000000a70b00720c */ /* 0x000fe40003f86270 */
[----:B---3--:R-:W-:Y:S02]  /*18c40*/  FSEL R11, R20, -INF , !P5 ;  /* 0xff800000140b7808 */ /* 0x008fe40006800000 */
[----:B------:R-:W-:-:S02]  /*18c50*/  FSEL R12, R24, -INF , !P1 ;  /* 0xff800000180c7808 */ /* 0x000fc40004800000 */
[CC--:B------:R-:W-:Y:S01]  /*18c60*/  ISETP.GE.AND P5, PT, R25.reuse, R2.reuse, PT ;  /* 0x000000021900720c */ /* 0x0c0fe20003fa6270 */
[----:B------:R-:W3:Y:S01]  /*18c70*/  MUFU.TANH R186, R85 ;  /* 0x0000005500ba7308 */ /* 0x000ee20000002400 */
[----:B------:R-:W-:Y:S02]  /*18c80*/  ISETP.GE.AND P1, PT, R25, R167, PT ;  /* 0x000000a71900720c */ /* 0x000fe40003f26270 */
[----:B------:R-:W-:Y:S02]  /*18c90*/  FSEL R185, R185, -INF , !P0 ;  /* 0xff800000b9b97808 */ /* 0x000fe40004000000 */
[----:B------:R-:W-:Y:S02]  /*18ca0*/  ISETP.GE.AND P0, PT, R21, R2, PT ;  /* 0x000000021500720c */ /* 0x000fe40003f06270 */
[C---:B------:R-:W-:Y:S01]  /*18cb0*/  IADD3 R20, R23.reuse, 0x31, RZ ;  /* 0x0000003117147810 */ /* 0x040fe20007ffe0ff */
[----:B------:R-:W1:Y:S01]  /*18cc0*/  MUFU.TANH R194, R87 ;  /* 0x0000005700c27308 */ /* 0x000e620000002400 */
[----:B------:R-:W-:-:S02]  /*18cd0*/  IADD3 R4, R23, 0x38, RZ ;  /* 0x0000003817047810 */ /* 0x000fc40007ffe0ff */
[----:B------:R-:W-:Y:S02]  /*18ce0*/  FSEL R193, R193, -INF , !P2 ;  /* 0xff800000c1c17808 */ /* 0x000fe40005000000 */
[-C--:B------:R-:W-:Y:S02]  /*18cf0*/  ISETP.GE.AND P2, PT, R21, R167.reuse, PT ;  /* 0x000000a71500720c */ /* 0x080fe40003f46270 */
[----:B----4-:R-:W-:Y:S01]  /*18d00*/  FSEL R187, R187, -INF , !P5 ;  /* 0xff800000bbbb7808 */ /* 0x010fe20006800000 */
[----:B------:R-:W4:Y:S01]  /*18d10*/  MUFU.TANH R200, R76 ;  /* 0x0000004c00c87308 */ /* 0x000f220000002400 */
[----:B------:R-:W-:Y:S02]  /*18d20*/  FSEL R195, R195, -INF , !P1 ;  /* 0xff800000c3c37808 */ /* 0x000fe40004800000 */
[CC--:B------:R-:W-:Y:S02]  /*18d30*/  ISETP.GE.AND P5, PT, R20.reuse, R2.reuse, PT ;  /* 0x000000021400720c */ /* 0x0c0fe40003fa6270 */
[----:B------:R-:W-:Y:S01]  /*18d40*/  ISETP.GE.AND P1, PT, R20, R167, PT ;  /* 0x000000a71400720c */ /* 0x000fe20003f26270 */
[----:B------:R-:W-:Y:S01]  /*18d50*/  FMUL.FTZ R20, R18, c[0x0][0x2ec] ;  /* 0x0000bb0012147a20 */ /* 0x000fe20000410000 */
[----:B------:R-:W-:Y:S01]  /*18d60*/  FSEL R188, R188, -INF , !P0 ;  /* 0xff800000bcbc7808 */ /* 0x000fe20004000000 */
[----:B------:R-:W-:Y:S01]  /*18d70*/  MUFU.TANH R199, R77 ;  /* 0x0000004d00c77308 */ /* 0x000fe20000002400 */
[----:B------:R-:W-:-:S02]  /*18d80*/  ISETP.GE.AND P0, PT, R4, R2, PT ;  /* 0x000000020400720c */ /* 0x000fc40003f06270 */
[----:B-1----:R-:W-:Y:S02]  /*18d90*/  FSEL R197, R197, -INF , !P2 ;  /* 0xff800000c5c57808 */ /* 0x002fe40005000000 */
[----:B------:R-:W-:Y:S02]  /*18da0*/  ISETP.GE.AND P2, PT, R4, R167, PT ;  /* 0x000000a70400720c */ /* 0x000fe40003f46270 */
[----:B--2---:R-:W-:Y:S01]  /*18db0*/  FSEL R198, R198, -INF , !P0 ;  /* 0xff800000c6c67808 */ /* 0x004fe20004000000 */
[----:B------:R-:W1:Y:S01]  /*18dc0*/  MUFU.TANH R32, R32 ;  /* 0x0000002000207308 */ /* 0x000e620000002400 */
[----:B------:R-:W-:Y:S02]  /*18dd0*/  ISETP.GE.AND P0, PT, R166, 0x2, PT ;  /* 0x00000002a600780c */ /* 0x000fe40003f06270 */
[----:B------:R-:W-:Y:S02]  /*18de0*/  IADD3 R21, R23, 0x30, RZ ;  /* 0x0000003017157810 */ /* 0x000fe40007ffe0ff */
[----:B---3--:R-:W-:-:S02]  /*18df0*/  FSEL R186, R186, -INF , !P6 ;  /* 0xff800000baba7808 */ /* 0x008fc40007000000 */
[----:B------:R-:W-:Y:S01]  /*18e00*/  FSEL R194, R194, -INF , !P4 ;  /* 0xff800000c2c27808 */ /* 0x000fe20006000000 */
[----:B------:R-:W2:Y:S01]  /*18e10*/  MUFU.TANH R191, R79 ;  /* 0x0000004f00bf7308 */ /* 0x000ea20000002400 */
[C---:B------:R-:W-:Y:S02]  /*18e20*/  ISETP.GE.AND P6, PT, R21.reuse, R2, PT ;  /* 0x000000021500720c */ /* 0x040fe40003fc6270 */
[----:B------:R-:W-:Y:S02]  /*18e30*/  ISETP.GE.AND P4, PT, R21, R167, PT ;  /* 0x000000a71500720c */ /* 0x000fe40003f86270 */
[----:B------:R-:W-:Y:S02]  /*18e40*/  IADD3 R18, R23, 0x39, RZ ;  /* 0x0000003917127810 */ /* 0x000fe40007ffe0ff */
[----:B----4-:R-:W-:Y:S01]  /*18e50*/  FSEL R200, R200, -INF , !P6 ;  /* 0xff800000c8c87808 */ /* 0x010fe20007000000 */
[----:B------:R-:W3:Y:S01]  /*18e60*/  MUFU.TANH R4, R20 ;  /* 0x0000001400047308 */ /* 0x000ee20000002400 */
[----:B-1----:R-:W-:-:S02]  /*18e70*/  FSEL R32, R32, -INF , !P4 ;  /* 0xff80000020207808 */ /* 0x002fc40006000000 */
[----:B------:R-:W-:Y:S01]  /*18e80*/  FSEL R199, R199, -INF , !P5 ;  /* 0xff800000c7c77808 */ /* 0x000fe20006800000 */
[----:B------:R-:W-:Y:S01]  /*18e90*/  BAR.SYNC.DEFER_BLOCKING 0x0 ;  /* 0x0000000000007b1d */ /* 0x000fe20000010000 */
[CC--:B------:R-:W-:Y:S02]  /*18ea0*/  ISETP.GE.AND P6, PT, R23.reuse, R2.reuse, PT ;  /* 0x000000021700720c */ /* 0x0c0fe40003fc6270 */
[-C--:B------:R-:W-:Y:S02]  /*18eb0*/  ISETP.GE.AND P4, PT, R23, R167.reuse, PT ;  /* 0x000000a71700720c */ /* 0x080fe40003f86270 */
[----:B--2---:R-:W-:Y:S01]  /*18ec0*/  FSEL R191, R191, -INF , !P1 ;  /* 0xff800000bfbf7808 */ /* 0x004fe20004800000 */
[----:B------:R-:W1:Y:S01]  /*18ed0*/  MUFU.TANH R35, R5 ;  /* 0x0000000500237308 */ /* 0x000e620000002400 */
[C---:B------:R-:W-:Y:S02]  /*18ee0*/  ISETP.GE.AND P5, PT, R18.reuse, R2, PT ;  /* 0x000000021200720c */ /* 0x040fe40003fa6270 */
[----:B------:R-:W-:-:S02]  /*18ef0*/  ISETP.GE.AND P1, PT, R18, R167, PT ;  /* 0x000000a71200720c */ /* 0x000fc40003f26270 */
[----:B------:R-:W-:Y:S02]  /*18f00*/  FSEL R16, R16, -INF , !P6 ;  /* 0xff80000010107808 */ /* 0x000fe40007000000 */
[----:B---3--:R-:W-:Y:S01]  /*18f10*/  FSEL R4, R4, -INF , !P4 ;  /* 0xff80000004047808 */ /* 0x008fe20006000000 */
[----:B------:R-:W2:Y:S08]  /*18f20*/  MUFU.TANH R190, R6 ;  /* 0x0000000600be7308 */ /* 0x000eb00000002400 */
[----:B------:R-:W3:Y:S01]  /*18f30*/  MUFU.TANH R189, R7 ;  /* 0x0000000700bd7308 */ /* 0x000ee20000002400 */
[----:B-1----:R-:W-:-:S02]  /*18f40*/  FSEL R35, R35, -INF , !P5 ;  /* 0xff80000023237808 */ /* 0x002fc40006800000 */
[----:B--2---:R-:W-:Y:S02]  /*18f50*/  FSEL R190, R190, -INF , !P2 ;  /* 0xff800000bebe7808 */ /* 0x004fe40005000000 */
[----:B---3--:R-:W-:Y:S01]  /*18f60*/  FSEL R189, R189, -INF , !P1 ;  /* 0xff800000bdbd7808 */ /* 0x008fe20004800000 */
[----:B------:R-:W-:Y:S05]  /*18f70*/  @!P0 BRA `(.L_x_2855) ;  /* 0x000006d000008947 */ /* 0x000fea0003800000 */
[----:B------:R-:W-:Y:S05]  /*18f80*/  @!P3 BRA `(.L_x_2856) ;  /* 0x000003b00000b947 */ /* 0x000fea0003800000 */
[----:B------:R-:W-:Y:S02]  /*18f90*/  IABS R5, c[0x0][0x2d0] ;  /* 0x0000b40000057a13 */ /* 0x000fe40000000000 */
[----:B------:R-:W-:Y:S02]  /*18fa0*/  IADD3 R23, R3, -0x40, RZ ;  /* 0xffffffc003177810 */ /* 0x000fe40007ffe0ff */
[----:B------:R-:W1:Y:S01]  /*18fb0*/  I2F.RP R24, R5 ;  /* 0x0000000500187306 */ /* 0x000e620000209400 */
[----:B------:R-:W-:Y:S02]  /*18fc0*/  IABS R20, R3 ;  /* 0x0000000300147213 */ /* 0x000fe40000000000 */
[----:B------:R-:W-:-:S02]  /*18fd0*/  IABS R7, R23 ;  /* 0x0000001700077213 */ /* 0x000fc40000000000 */
        /* <DEDUP_REMOVED lines=21> */
[----:B------:R-:W-:Y:S02]  /*19130*/  ISETP.GE.AND P1, PT, R23, RZ, PT ;  /* 0x000000ff1700720c */ /* 0x000fe40003f26270 */
[-C--:B------:R-:W-:Y:S02]  /*19140*/  ISETP.GE.U32.AND P6, PT, R18, R5.reuse, PT ;  /* 0x000000051200720c */ /* 0x080fe40003fc6070 */
[----:B------:R-:W-:Y:S02]  /*19150*/  ISETP.GE.U32.AND P5, PT, R6, R5, PT ;  /* 0x000000050600720c */ /* 0x000fe40003fa6070 */
[----:B------:R-:W-:Y:S02]  /*19160*/  @!P2 IADD3 R21, R21, 0x1, RZ ;  /* 0x000000011515a810 */ /* 0x000fe40007ffe0ff */
[----:B------:R-:W-:-:S02]  /*19170*/  ISETP.NE.AND P2, PT, RZ, c[0x0][0x2d0], PT ;  /* 0x0000b400ff007a0c */ /* 0x000fc40003f45270 */
[----:B------:R-:W-:-:S05]  /*19180*/  LOP3.LUT R6, RZ, c[0x0][0x2d0], RZ, 0x33, !PT ;  /* 0x0000b400ff067a12 */ /* 0x000fca00078e33ff */
        /* <DEDUP_REMOVED lines=27> */
.L_x_2856:
[----:B------:R-:W-:-:S05]  /*19340*/  IMAD.MOV.U32 R3, RZ, RZ, c[0x0][0x198] ;  /* 0x00006600ff037624 */ /* 0x000fca00078e00ff */
[----:B------:R-:W-:-:S04]  /*19350*/  LEA R3, -R3, RZ, 0x6 ;  /* 0x000000ff03037211 */ /* 0x000fc800078e31ff */
[----:B------:R-:W-:Y:S02]  /*19360*/  SHF.R.S32.HI R5, RZ, 0x1f, R3 ;  /* 0x0000001fff057819 */ /* 0x000fe40000011403 */
.L_x_2857:
[----:B------:R-:W-:Y:S01]  /*19370*/  IADD3 R50, P2, P1, R134, R3, R50 ;  /* 0x0000000386327210 */ /* 0x000fe2000795e032 */
[----:B------:R-:W-:Y:S01]  /*19380*/  ULDC.64 UR4, c[0x0][0x198] ;  /* 0x0000660000047ab9 */ /* 0x000fe20000000a00 */
[C---:B------:R-:W-:Y:S01]  /*19390*/  IADD3 R134, P4, R3.reuse, R134, RZ ;  /* 0x0000008603867210 */ /* 0x040fe20007f9e0ff */
[----:B------:R-:W-:Y:S01]  /*193a0*/  USHF.L.U32 UR9, UR4, 0x5, URZ ;  /* 0x0000000504097899 */ /* 0x000fe2000800063f */
[----:B------:R-:W-:Y:S01]  /*193b0*/  LEA R245, P5, R3, R245, 0x1 ;  /* 0x000000f503f57211 */ /* 0x000fe200078a08ff */
[----:B------:R-:W-:Y:S01]  /*193c0*/  UMOV UR8, 0x5 ;  /* 0x0000000500087882 */ /* 0x000fe20000000000 */
[----:B------:R-:W-:Y:S01]  /*193d0*/  IADD3.X R49, R48, R5, R49, P2, P1 ;  /* 0x0000000530317210 */ /* 0x000fe200017e2431 */
[----:B------:R-:W-:Y:S01]  /*193e0*/  IMAD.X R48, R5, 0x1, R48, P4 ;  /* 0x0000000105307824 */ /* 0x000fe200020e0630 */
[C---:B------:R-:W-:Y:S01]  /*193f0*/  LEA R20, P2, R134.reuse, c[0x0][0x168], 0x1 ;  /* 0x00005a0086147a11 */ /* 0x040fe200078408ff */
[----:B------:R-:W-:Y:S01]  /*19400*/  USHF.L.U64.HI UR5, UR4, UR8, UR5 ;  /* 0x0000000804057299 */ /* 0x000fe20008010205 */
[----:B------:R-:W-:Y:S01]  /*19410*/  LEA.HI.X R244, R3, R244, R5, 0x1, P5 ;  /* 0x000000f403f47211 */ /* 0x000fe200028f0c05 */
[----:B------:R-:W-:Y:S01]  /*19420*/  IMAD.MOV.U32 R26, RZ, RZ, R245 ;  /* 0x000000ffff1a7224 */ /* 0x000fe200078e00f5 */
[----:B------:R-:W-:-:S02]  /*19430*/  LEA.HI.X R21, R134, c[0x0][0x16c], R48, 0x1, P2 ;  /* 0x00005b0086157a11 */ /* 0x000fc400010f0c30 */
[----:B------:R-:W-:Y:S01]  /*19440*/  IADD3 R24, P2, R245, UR9, RZ ;  /* 0x00000009f5187c10 */ /* 0x000fe2000ff5e0ff */
[----:B------:R-:W-:Y:S01]  /*19450*/  IMAD.MOV.U32 R27, RZ, RZ, R244 ;  /* 0x000000ffff1b7224 */ /* 0x000fe200078e00f4 */
[----:B------:R-:W-:Y:S02]  /*19460*/  LEA R6, P1, R50, c[0x0][0x168], 0x1 ;  /* 0x00005a0032067a11 */ /* 0x000fe400078208ff */
[----:B------:R-:W-:Y:S02]  /*19470*/  IADD3.X R25, R244, UR5, RZ, P2, !PT ;  /* 0x00000005f4197c10 */ /* 0x000fe400097fe4ff */
[----:B------:R-:W-:Y:S01]  /*19480*/  LEA.HI.X R7, R50, c[0x0][0x16c], R49, 0x1, P1 ;  /* 0x00005b0032077a11 */ /* 0x000fe200008f0c31 */
[----:B------:R-:W-:Y:S01]  /*19490*/  @!PT LDS RZ, [RZ] ;  /* 0x00000000fffff984 */ /* 0x000fe20000000800 */
[----:B------:R-:W-:Y:S01]  /*194a0*/  @!PT LDS RZ, [RZ] ;  /* 0x00000000fffff984 */ /* 0x000fe20000000800 */
[----:B------:R-:W-:Y:S01]  /*194b0*/  @!PT LDS RZ, [RZ] ;  /* 0x00000000fffff984 */ /* 0x000fe20000000800 */
[----:B------:R1:W-:Y:S01]  /*194c0*/  LDGSTS.E.BYPASS.LTC128B.128 [R241+0x8000], [R26.64] ;  /* 0x080000001af17fae */ /* 0x0003e2000b901d46 */
[----:B------:R-:W-:-:S03]  /*194d0*/  IADD3 R28, P2, R24, UR9, RZ ;  /* 0x00000009181c7c10 */ /* 0x000fc6000ff5e0ff */
[----:B------:R2:W-:Y:S01]  /*194e0*/  LDGSTS.E.BYPASS.LTC128B.128 [R241+0xa000], [R20.64+0x80] ;  /* 0x0a00008014f17fae */ /* 0x0005e2000b901d46 */
[----:B------:R-:W-:-:S03]  /*194f0*/  IADD3.X R29, R25, UR5, RZ, P2, !PT ;  /* 0x00000005191d7c10 */ /* 0x000fc600097fe4ff */
[----:B------:R2:W-:Y:S04]  /*19500*/  LDGSTS.E.BYPASS.LTC128B.128 [R241+0xc000], [R20.64+0x100] ;  /* 0x0c00010014f17fae */ /* 0x0005e8000b901d46 */
[----:B------:R2:W-:Y:S04]  /*19510*/  LDGSTS.E.BYPASS.LTC128B.128 [R241+0xe000], [R20.64+0x180] ;  /* 0x0e00018014f17fae */ /* 0x0005e8000b901d46 */
[----:B------:R3:W-:Y:S04]  /*19520*/  LDGSTS.E.BYPASS.LTC128B.128 [R241+0x8800], [R24.64] ;  /* 0x0880000018f17fae */ /* 0x0007e8000b901d46 */
[----:B------:R3:W-:Y:S04]  /*19530*/  LDGSTS.E.BYPASS.LTC128B.128 [R241+0xa800], [R6.64+0x80] ;  /* 0x0a80008006f17fae */ /* 0x0007e8000b901d46 */
[----:B------:R3:W-:Y:S01]  /*19540*/  LDGSTS.E.BYPASS.LTC128B.128 [R241+0xc800], [R6.64+0x100] ;  /* 0x0c80010006f17fae */ /* 0x0007e2000b901d46 */
[----:B-1----:R-:W-:-:S03]  /*19550*/  IADD3 R26, P1, R6, UR9, RZ ;  /* 0x00000009061a7c10 */ /* 0x002fc6000ff3e0ff */
[----:B------:R3:W-:Y:S01]  /*19560*/  LDGSTS.E.BYPASS.LTC128B.128 [R241+0xe800], [R6.64+0x180] ;  /* 0x0e80018006f17fae */ /* 0x0007e2000b901d46 */
[----:B------:R-:W-:-:S03]  /*19570*/  IADD3.X R27, R7, UR5, RZ, P1, !PT ;  /* 0x00000005071b7c10 */ /* 0x000fc60008ffe4ff */
[----:B------:R3:W-:Y:S01]  /*19580*/  LDGSTS.E.BYPASS.LTC128B.128 [R241+0x9000], [R28.64] ;  /* 0x090000001cf17fae */ /* 0x0007e2000b901d46 */
[----:B------:R-:W-:-:S03]  /*19590*/  IADD3 R30, P1, R26, UR9, RZ ;  /* 0x000000091a1e7c10 */ /* 0x000fc6000ff3e0ff */
[----:B------:R3:W-:Y:S01]  /*195a0*/  LDGSTS.E.BYPASS.LTC128B.128 [R241+0xb000], [R26.64+0x80] ;  /* 0x0b0000801af17fae */ /* 0x0007e2000b901d46 */
[----:B------:R-:W-:Y:S02]  /*195b0*/  IADD3.X R31, R27, UR5, RZ, P1, !PT ;  /* 0x000000051b1f7c10 */ /* 0x000fe40008ffe4ff */
[----:B--2---:R-:W-:Y:S01]  /*195c0*/  IADD3 R20, P2, R28, UR9, RZ ;  /* 0x000000091c147c10 */ /* 0x004fe2000ff5e0ff */
[----:B------:R3:W-:Y:S03]  /*195d0*/  LDGSTS.E.BYPASS.LTC128B.128 [R241+0xd000], [R26.64+0x100] ;  /* 0x0d0001001af17fae */ /* 0x0007e6000b901d46 */
[----:B------:R-:W-:Y:S01]  /*195e0*/  IADD3.X R21, R29, UR5, RZ, P2, !PT ;  /* 0x000000051d157c10 */ /* 0x000fe200097fe4ff */
[----:B------:R3:W-:Y:S04]  /*195f0*/  LDGSTS.E.BYPASS.LTC128B.128 [R241+0xf000], [R26.64+0x180] ;  /* 0x0f0001801af17fae */ /* 0x0007e8000b901d46 */
[----:B------:R3:W-:Y:S04]  /*19600*/  LDGSTS.E.BYPASS.LTC128B.128 [R241+0x9800], [R20.64] ;  /* 0x0980000014f17fae */ /* 0x0007e8000b901d46 */
[----:B------:R3:W-:Y:S04]  /*19610*/  LDGSTS.E.BYPASS.LTC128B.128 [R241+0xb800], [R30.64+0x80] ;  /* 0x0b8000801ef17fae */ /* 0x0007e8000b901d46 */
[----:B------:R3:W-:Y:S04]  /*19620*/  LDGSTS.E.BYPASS.LTC128B.128 [R241+0xd800], [R30.64+0x100] ;  /* 0x0d8001001ef17fae */ /* 0x0007e8000b901d46 */
[----:B------:R3:W-:Y:S04]  /*19630*/  LDGSTS.E.BYPASS.LTC128B.128 [R241+0xf800], [R30.64+0x180] ;  /* 0x0f8001801ef17fae */ /* 0x0007e8000b901d46 */
[----:B------:R-:W0:Y:S02]  /*19640*/  LDGDEPBAR ;  /* 0x00000000000079af */ /* 0x000e240000000000 */
.L_x_2855:
[----:B---3--:R-:W-:Y:S02]  /*19650*/  FMNMX.FTZ R7, R16, R17, !PT ;  /* 0x0000001110077209 */ /* 0x008fe40007810000 */
        /* <DEDUP_REMOVED lines=54> */
[C---:B------:R-:W-:Y:S01]  /*199c0*/  FMUL.FTZ R192, R3.reuse, c[0x0][0x23c] ;  /* 0x00008f0003c07a20 */ /* 0x040fe20000410000 */
[----:B------:R-:W-:Y:S01]  /*199d0*/  FSEL R196, R196, RZ, P1 ;  /* 0x000000ffc4c47208 */ /* 0x000fe20000800000 */
[----:B------:R-:W1:Y:S01]  /*199e0*/  LDSM.16.MT88.4 R96, [R228+0x14000] ;  /* 0x01400000e460783b */ /* 0x000e620000004200 */
[----:B------:R-:W-:-:S03]  /*199f0*/  FSETP.NEU.FTZ.AND P1, PT, R3, -INF , PT ;  /* 0xff8000000300780b */ /* 0x000fc60003f3d000 */
[--C-:B------:R-:W-:Y:S01]  /*19a00*/  FFMA.FTZ R182, R16, c[0x0][0x23c], -R196.reuse ;  /* 0x00008f0010b67a23 */ /* 0x100fe200000108c4 */
[----:B------:R-:W-:Y:S01]  /*19a10*/  FSEL R192, R192, RZ, P1 ;  /* 0x000000ffc0c07208 */ /* 0x000fe20000800000 */
[--C-:B------:R-:W-:Y:S01]  /*19a20*/  FFMA.FTZ R181, R17, c[0x0][0x23c], -R196.reuse ;  /* 0x00008f0011b57a23 */ /* 0x100fe200000108c4 */
[----:B------:R-:W1:Y:S01]  /*19a30*/  LDSM.16.MT88.4 R104, [R232+0x16000] ;  /* 0x01600000e868783b */ /* 0x000e620000004200 */
[--C-:B------:R-:W-:Y:S02]  /*19a40*/  FFMA.FTZ R180, R22, c[0x0][0x23c], -R196.reuse ;  /* 0x00008f0016b47a23 */ /* 0x100fe400000108c4 */
[----:B------:R-:W-:Y:S01]  /*19a50*/  FFMA.FTZ R175, R55, c[0x0][0x23c], -R196 ;  /* 0x00008f0037af7a23 */ /* 0x000fe200000108c4 */
[----:B------:R-:W1:Y:S01]  /*19a60*/  LDSM.16.MT88.4 R112, [R230+0x16000] ;  /* 0x01600000e670783b */ /* 0x000e620000004200 */
[--C-:B------:R-:W-:Y:S01]  /*19a70*/  FFMA.FTZ R179, R4, c[0x0][0x23c], -R192.reuse ;  /* 0x00008f0004b37a23 */ /* 0x100fe200000108c0 */
[----:B------:R-:W-:Y:S01]  /*19a80*/  MUFU.EX2 R182, R182 ;  /* 0x000000b600b67308 */ /* 0x000fe20000000800 */
[--C-:B------:R-:W-:Y:S01]  /*19a90*/  FFMA.FTZ R183, R19, c[0x0][0x23c], -R192.reuse ;  /* 0x00008f0013b77a23 */ /* 0x100fe200000108c0 */
[----:B------:R-:W1:Y:S01]  /*19aa0*/  LDSM.16.MT88.4 R120, [R229+0x16000] ;  /* 0x01600000e578783b */ /* 0x000e620000004200 */
[----:B------:R-:W-:-:S02]  /*19ab0*/  FFMA.FTZ R184, R60, c[0x0][0x23c], -R192 ;  /* 0x00008f003cb87a23 */ /* 0x000fc400000108c0 */
[----:B------:R-:W-:Y:S01]  /*19ac0*/  FFMA.FTZ R177, R61, c[0x0][0x23c], -R192 ;  /* 0x00008f003db17a23 */ /* 0x000fe200000108c0 */
[----:B------:R-:W1:Y:S01]  /*19ad0*/  LDSM.16.MT88.4 R4, [R228+0x16000] ;  /* 0x01600000e404783b */ /* 0x000e620000004200 */
[----:B------:R-:W-:Y:S01]  /*19ae0*/  FFMA.FTZ R170, R11, c[0x0][0x23c], -R196 ;  /* 0x00008f000baa7a23 */ /* 0x000fe200000108c4 */
[----:B------:R-:W2:Y:S01]  /*19af0*/  MUFU.EX2 R181, R181 ;  /* 0x000000b500b57308 */ /* 0x000ea20000000800 */
[--C-:B------:R-:W-:Y:S01]  /*19b00*/  FFMA.FTZ R176, R10, c[0x0][0x23c], -R192.reuse ;  /* 0x00008f000ab07a23 */ /* 0x100fe200000108c0 */
[----:B------:R-:W-:Y:S01]  /*19b10*/  LDSM.16.MT88.4 R16, [R228+0x10800] ;  /* 0x01080000e410783b */ /* 0x000fe20000004200 */
[--C-:B------:R-:W-:Y:S02]  /*19b20*/  FFMA.FTZ R172, R9, c[0x0][0x23c], -R192.reuse ;  /* 0x00008f0009ac7a23 */ /* 0x100fe400000108c0 */
[----:B------:R-:W-:Y:S01]  /*19b30*/  FFMA.FTZ R171, R8, c[0x0][0x23c], -R192 ;  /* 0x00008f0008ab7a23 */ /* 0x000fe200000108c0 */
[----:B------:R-:W-:Y:S01]  /*19b40*/  LDSM.16.MT88.4 R28, [R232+0x10800] ;  /* 0x01080000e81c783b */ /* 0x000fe20000004200 */
[--C-:B------:R-:W-:Y:S01]  /*19b50*/  FFMA.FTZ R178, R15, c[0x0][0x23c], -R196.reuse ;  /* 0x00008f000fb27a23 */ /* 0x100fe200000108c4 */
[----:B------:R-:W-:Y:S01]  /*19b60*/  MUFU.EX2 R180, R180 ;  /* 0x000000b400b47308 */ /* 0x000fe20000000800 */
[--C-:B------:R-:W-:Y:S01]  /*19b70*/  FFMA.FTZ R174, R14, c[0x0][0x23c], -R196.reuse ;  /* 0x00008f000eae7a23 */ /* 0x100fe200000108c4 */
[----:B------:R-:W1:Y:S01]  /*19b80*/  LDSM.16.MT88.4 R8, [R230+0x10800] ;  /* 0x01080000e608783b */ /* 0x000e620000004200 */
[----:B------:R-:W-:-:S02]  /*19b90*/  FFMA.FTZ R173, R13, c[0x0][0x23c], -R196 ;  /* 0x00008f000dad7a23 */ /* 0x000fc400000108c4 */
[----:B------:R-:W-:Y:S01]  /*19ba0*/  FFMA.FTZ R0, R12, c[0x0][0x23c], -R192 ;  /* 0x00008f000c007a23 */ /* 0x000fe200000108c0 */
[----:B------:R-:W-:Y:S01]  /*19bb0*/  LDSM.16.MT88.4 R24, [R229+0x10800] ;  /* 0x01080000e518783b */ /* 0x000fe20000004200 */
        /* <DEDUP_REMOVED lines=24> */
[----:B------:R-:W3:Y:S01]  /*19d40*/  MUFU.EX2 R177, R177 ;  /* 0x000000b100b17308 */ /* 0x000ee20000000800 */
[----:B----4-:R-:W-:Y:S01]  /*19d50*/  F2FP.PACK_AB R129, R183, R179 ;  /* 0x000000b3b781723e */ /* 0x010fe200000000ff */
[----:B------:R-:W-:-:S02]  /*19d60*/  FFMA.FTZ R250, R189, c[0x0][0x23c], -R192 ;  /* 0x00008f00bdfa7a23 */ /* 0x000fc400000108c0 */
[----:B------:R-:W-:Y:S02]  /*19d70*/  FADD.FTZ R181, R182, R181 ;  /* 0x000000b5b6b57221 */ /* 0x000fe40000010000 */
        /* <DEDUP_REMOVED lines=84> */
[C---:B---3--:R-:W-:Y:S08]  /*1a2c0*/  HMMA.16816.F32 R52, R4.reuse, R8, R52 ;  /* 0x000000080434723c */ /* 0x048ff00000001834 */
[C---:B------:R-:W-:Y:S01]  /*1a2d0*/  HMMA.16816.F32 R56, R4.reuse, R10, R56 ;  /* 0x0000000a0438723c */ /* 0x040fe20000001838 */
[----:B------:R-:W3:Y:S07]  /*1a2e0*/  LDSM.16.MT88.4 R8, [R228+0x14800] ;  /* 0x01480000e408783b */ /* 0x000eee0000004200 */
        /* <DEDUP_REMOVED lines=11> */
[C---:B------:R-:W-:Y:S08]  /*1a3a0*/  HMMA.16816.F32 R36, R4.reuse, R20, R36 ;  /* 0x000000140424723c */ /* 0x040ff00000001824 */
[C---:B------:R-:W-:Y:S01]  /*1a3b0*/  HMMA.16816.F32 R40, R4.reuse, R22, R40 ;  /* 0x000000160428723c */ /* 0x040fe20000001828 */
[----:B------:R-:W4:Y:S07]  /*1a3c0*/  LDSM.16.MT88.4 R20, [R232+0x16800] ;  /* 0x01680000e814783b */ /* 0x000f2e0000004200 */
        /* <DEDUP_REMOVED lines=39> */
[----:B------:R-:W-:Y:S02]  /*1a640*/  FADD.FTZ R195, R191, R195 ;  /* 0x000000c3bfc37221 */ /* 0x000fe40000010000 */
[----:B------:R-:W-:Y:S02]  /*1a650*/  FADD.FTZ R187, R198, R187 ;  /* 0x000000bbc6bb7221 */ /* 0x000fe40000010000 */
[----:B---3--:R-:W-:Y:S01]  /*1a660*/  HMMA.16816.F32 R44, R4, R8, R44 ;  /* 0x00000008042c723c */ /* 0x008fe2000000182c */
[----:B------:R-:W-:Y:S02]  /*1a670*/  FADD.FTZ R195, R190, R195 ;  /* 0x000000c3bec37221 */ /* 0x000fe40000010000 */
[----:B------:R-:W-:-:S05]  /*1a680*/  FADD.FTZ R204, R196, R187 ;  /* 0x000000bbc4cc7221 */ /* 0x000fca0000010000 */
[C---:B------:R-:W-:Y:S01]  /*1a690*/  HMMA.16816.F32 R48, R4.reuse, R10, R48 ;  /* 0x0000000a0430723c */ /* 0x040fe20000001830 */
[----:B------:R-:W3:Y:S04]  /*1a6a0*/  LDSM.16.MT88.4 R8, [R228+0x15000] ;  /* 0x01500000e408783b */ /* 0x000ee80000004200 */
[----:B------:R-:W-:Y:S03]  /*1a6b0*/  STL [R1], R204 ;  /* 0x000000cc01007387 */ /* 0x000fe60000100800 */
        /* <DEDUP_REMOVED lines=84> */
[C---:B--2---:R-:W-:Y:S08]  /*1ac00*/  HMMA.16816.F32 R116, R4.reuse, R12, R116 ;  /* 0x0000000c0474723c */ /* 0x044ff00000001874 */
[C---:B------:R-:W-:Y:S08]  /*1ac10*/  HMMA.16816.F32 R120, R4.reuse, R14, R120 ;  /* 0x0000000e0478723c */ /* 0x040ff00000001878 */
[C---:B---3--:R-:W-:Y:S08]  /*1ac20*/  HMMA.16816.F32 R124, R4.reuse, R8, R124 ;  /* 0x00000008047c723c */ /* 0x048ff0000000187c */
        /* <DEDUP_REMOVED lines=42> */
[----:B------:R-:W-:Y:S01]  /*1aed0*/  IMAD.MOV.U32 R0, RZ, RZ, R10 ;  /* 0x000000ffff007224 */ /* 0x000fe200078e000a */
[----:B------:R-:W-:-:S03]  /*1aee0*/  @!P0 IADD3 R9, -R9, RZ, RZ ;  /* 0x000000ff09098210 */ /* 0x000fc60007ffe1ff */
[----:B------:R-:W-:-:S05]  /*1aef0*/  @!P2 IMAD.MOV R0, RZ, RZ, -R0 ;  /* 0x000000ffff00a224 */ /* 0x000fca00078e0a00 */
[C---:B------:R-:W-:Y:S02]  /*1af00*/  SEL R0, R5.reuse, R0, !P1 ;  /* 0x0000000005007207 */ /* 0x040fe40004800000 */
[----:B------:R-:W-:-:S03]  /*1af10*/  SEL R5, R5, R9, !P1 ;  /* 0x0000000905057207 */ /* 0x000fc60004800000 */
[----:B------:R-:W-:-:S04]  /*1af20*/  IMAD.WIDE R8, R0, 0x4, R242 ;  /* 0x0000000400087825 */ /* 0x000fc800078e02f2 */
[----:B------:R-:W-:Y:S01]  /*1af30*/  IMAD.WIDE R6, R5, 0x4, R242 ;  /* 0x0000000405067825 */ /* 0x000fe200078e02f2 */
[----:B------:R1:W2:Y:S05]  /*1af40*/  LDG.E R4, [R8.64] ;  /* 0x0000000808047981 */ /* 0x0002aa000c1e1900 */
[----:B------:R-:W2:Y:S01]  /*1af50*/  LDG.E R6, [R6.64] ;  /* 0x0000000806067981 */ /* 0x000ea2000c1e1900 */
[----:B------:R-:W-:Y:S02]  /*1af60*/  IMAD.IADD R0, R0, 0x1, -R5 ;  /* 0x0000000100007824 */ /* 0x000fe400078e0a05 */
[----:B------:R-:W-:-:S04]  /*1af70*/  IMAD.MOV.U32 R5, RZ, RZ, 0x40 ;  /* 0x00000040ff057424 */ /* 0x000fc800078e00ff */
[----:B------:R-:W-:-:S05]  /*1af80*/  IMAD R5, R0, c[0x0][0x2d0], -R5 ;  /* 0x0000b40000057a24 */ /* 0x000fca00078e0a05 */
[----:B------:R-:W-:-:S05]  /*1af90*/  SHF.R.S32.HI R0, RZ, 0x1f, R5 ;  /* 0x0000001fff007819 */ /* 0x000fca0000011405 */
[----:B------:R-:W-:Y:S02]  /*1afa0*/  IMAD R0, R0, c[0x0][0x1a0], RZ ;  /* 0x0000680000007a24 */ /* 0x000fe400078e02ff */
[----:B-1----:R-:W-:-:S04]  /*1afb0*/  IMAD.WIDE.U32 R8, R5, c[0x0][0x1a0], RZ ;  /* 0x0000680005087a25 */ /* 0x002fc800078e00ff */
[----:B------:R-:W-:-:S04]  /*1afc0*/  IMAD R0, R5, c[0x0][0x1a4], R0 ;  /* 0x0000690005007a24 */ /* 0x000fc800078e0200 */
[----:B------:R-:W-:Y:S01]  /*1afd0*/  IMAD.IADD R9, R9, 0x1, R0 ;  /* 0x0000000109097824 */ /* 0x000fe200078e0200 */
[----:B--2---:R-:W-:-:S04]  /*1afe0*/  IADD3 R6, -R4, R6, RZ ;  /* 0x0000000604067210 */ /* 0x004fc80007ffe1ff */
[----:B------:R-:W-:-:S05]  /*1aff0*/  SHF.R.S32.HI R4, RZ, 0x1f, R6 ;  /* 0x0000001fff047819 */ /* 0x000fca0000011406 */
[----:B------:R-:W-:-:S04]  /*1b000*/  IMAD R4, R4, c[0x0][0x188], RZ ;  /* 0x0000620004047a24 */ /* 0x000fc800078e02ff */
[C---:B------:R-:W-:Y:S02]  /*1b010*/  IMAD R4, R6.reuse, c[0x0][0x18c], R4 ;  /* 0x0000630006047a24 */ /* 0x040fe400078e0204 */
[----:B------:R-:W-:-:S04]  /*1b020*/  IMAD.WIDE.U32 R6, R6, c[0x0][0x188], R8 ;  /* 0x0000620006067a25 */ /* 0x000fc800078e0008 */
[----:B------:R-:W-:Y:S01]  /*1b030*/  IMAD.IADD R4, R7, 0x1, R4 ;  /* 0x0000000107047824 */ /* 0x000fe200078e0204 */
[----:B------:R-:W-:Y:S01]  /*1b040*/  MOV R0, R6 ;  /* 0x0000000600007202 */ /* 0x000fe20000000f00 */
[----:B------:R-:W-:Y:S05]  /*1b050*/  BRA `(.L_x_2860) ;  /* 0x0000003000007947 */ /* 0x000fea0003800000 */
.L_x_2859:
[----:B------:R-:W-:-:S05]  /*1b060*/  IMAD.MOV.U32 R0, RZ, RZ, c[0x0][0x1a0] ;  /* 0x00006800ff007624 */ /* 0x000fca00078e00ff */
[----:B------:R-:W-:-:S04]  /*1b070*/  LEA R0, -R0, RZ, 0x6 ;  /* 0x000000ff00007211 */ /* 0x000fc800078e31ff */
[----:B------:R-:W-:Y:S02]  /*1b080*/  SHF.R.S32.HI R4, RZ, 0x1f, R0 ;  /* 0x0000001fff047819 */ /* 0x000fe40000011400 */
.L_x_2860:
        /* <DEDUP_REMOVED lines=16> */
[----:B------:R-:W-:Y:S01]  /*1b190*/  LEA R12, P0, R0, c[0x0][0x170], 0x1 ;  /* 0x00005c00000c7a11 */ /* 0x000fe200078008ff */
[----:B------:R-:W-:Y:S01]  /*1b1a0*/  IMAD.MOV.U32 R11, RZ, RZ, R247 ;  /* 0x000000ffff0b7224 */ /* 0x000fe200078e00f7 */
[----:B------:R-:W-:-:S02]  /*1b1b0*/  IADD3 R6, P1, R248, UR10, RZ ;  /* 0x0000000af8067c10 */ /* 0x000fc4000ff3e0ff */
[----:B------:R-:W-:Y:S02]  /*1b1c0*/  LEA.HI.X R13, R0, c[0x0][0x174], R4, 0x1, P0 ;  /* 0x00005d00000d7a11 */ /* 0x000fe400000f0c04 */
[----:B------:R-:W-:Y:S01]  /*1b1d0*/  IADD3.X R7, R247, UR4, RZ, P1, !PT ;  /* 0x00000004f7077c10 */ /* 0x000fe20008ffe4ff */
[----:B------:R-:W-:Y:S01]  /*1b1e0*/  @!PT LDS RZ, [RZ] ;  /* 0x00000000fffff984 */ /* 0x000fe20000000800 */
[----:B------:R-:W-:Y:S01]  /*1b1f0*/  @!PT LDS RZ, [RZ] ;  /* 0x00000000fffff984 */ /* 0x000fe20000000800 */
[----:B------:R-:W-:Y:S01]  /*1b200*/  @!PT LDS RZ, [RZ] ;  /* 0x00000000fffff984 */ /* 0x000fe20000000800 */
[----:B------:R1:W-:Y:S01]  /*1b210*/  LDGSTS.E.BYPASS.LTC128B.128 [R241+0x10000], [R10.64] ;  /* 0x100000000af17fae */ /* 0x0003e2000b901d48 */
[----:B------:R-:W-:Y:S02]  /*1b220*/  IADD3 R4, P1, R6, UR10, RZ ;  /* 0x0000000a06047c10 */ /* 0x000fe4000ff3e0ff */
[----:B------:R-:W-:Y:S01]  /*1b230*/  IADD3 R14, P0, R12, UR10, RZ ;  /* 0x0000000a0c0e7c10 */ /* 0x000fe2000ff1e0ff */
[----:B------:R2:W-:Y:S01]  /*1b240*/  LDGSTS.E.BYPASS.LTC128B.128 [R241+0x12000], [R8.64+0x80] ;  /* 0x1200008008f17fae */ /* 0x0005e2000b901d48 */
[----:B------:R-:W-:Y:S02]  /*1b250*/  IADD3.X R5, R7, UR4, RZ, P1, !PT ;  /* 0x0000000407057c10 */ /* 0x000fe40008ffe4ff */
[----:B------:R-:W-:Y:S01]  /*1b260*/  IADD3.X R15, R13, UR4, RZ, P0, !PT ;  /* 0x000000040d0f7c10 */ /* 0x000fe200087fe4ff */
        /* <DEDUP_REMOVED lines=9> */
[----:B------:R-:W-:-:S03]  /*1b300*/  ISETP.GE.AND P0, PT, R166, 0x3, PT ;  /* 0x00000003a600780c */ /* 0x000fc60003f06270 */
[----:B------:R4:W-:Y:S01]  /*1b310*/  LDGSTS.E.BYPASS.LTC128B.128 [R241+0x13000], [R14.64+0x80] ;  /* 0x130000800ef17fae */ /* 0x0009e2000b901d48 */
[----:B--2---:R-:W-:-:S03]  /*1b320*/  IADD3 R8, P1, R4, UR10, RZ ;  /* 0x0000000a04087c10 */ /* 0x004fc6000ff3e0ff */
[----:B------:R4:W-:Y:S01]  /*1b330*/  LDGSTS.E.BYPASS.LTC128B.128 [R241+0x15000], [R14.64+0x100] ;  /* 0x150001000ef17fae */ /* 0x0009e2000b901d48 */
[----:B------:R-:W-:-:S03]  /*1b340*/  IADD3.X R9, R5, UR4, RZ, P1, !PT ;  /* 0x0000000405097c10 */ /* 0x000fc60008ffe4ff */
[----:B------:R4:W-:Y:S04]  /*1b350*/  LDGSTS.E.BYPASS.LTC128B.128 [R241+0x17000], [R14.64+0x180] ;  /* 0x170001800ef17fae */ /* 0x0009e8000b901d48 */
[----:B------:R1:W-:Y:S04]  /*1b360*/  LDGSTS.E.BYPASS.LTC128B.128 [R241+0x11800], [R8.64] ;  /* 0x1180000008f17fae */ /* 0x0003e8000b901d48 */
[----:B------:R1:W-:Y:S04]  /*1b370*/  LDGSTS.E.BYPASS.LTC128B.128 [R241+0x13800], [R10.64+0x80] ;  /* 0x138000800af17fae */ /* 0x0003e8000b901d48 */
[----:B------:R1:W-:Y:S04]  /*1b380*/  LDGSTS.E.BYPASS.LTC128B.128 [R241+0x15800], [R10.64+0x100] ;  /* 0x158001000af17fae */ /* 0x0003e8000b901d48 */
[----:B------:R1:W-:Y:S04]  /*1b390*/  LDGSTS.E.BYPASS.LTC128B.128 [R241+0x17800], [R10.64+0x180] ;  /* 0x178001800af17fae */ /* 0x0003e8000b901d48 */
[----:B------:R-:W-:Y:S04]  /*1b3a0*/  LDSM.16.M88.4 R176, [R238] ;  /* 0x00000000eeb0783b */ /* 0x000fe80000000200 */
[----:B---3--:R-:W1:Y:S04]  /*1b3b0*/  LDSM.16.M88.4 R4, [R237+0x8000] ;  /* 0x00800000ed04783b */ /* 0x008e680000000200 */
[----:B------:R-:W2:Y:S04]  /*1b3c0*/  LDSM.16.M88.4 R28, [R237+0x8800] ;  /* 0x00880000ed1c783b */ /* 0x000ea80000000200 */
[----:B------:R-:W3:Y:S04]  /*1b3d0*/  LDSM.16.M88.4 R184, [R237+0x9000] ;  /* 0x00900000edb8783b */ /* 0x000ee80000000200 */
[----:B----4-:R-:W4:Y:S04]  /*1b3e0*/  LDSM.16.M88.4 R12, [R237+0x9800] ;  /* 0x00980000ed0c783b */ /* 0x010f280000000200 */
[----:B------:R-:W-:Y:S04]  /*1b3f0*/  LDSM.16.M88.4 R24, [R236] ;  /* 0x00000000ec18783b */ /* 0x000fe80000000200 */
[----:B------:R-:W5:Y:S04]  /*1b400*/  LDSM.16.M88.4 R168, [R235] ;  /* 0x00000000eba8783b */ /* 0x000f680000000200 */
[----:B------:R-:W3:Y:S04]  /*1b410*/  LDSM.16.M88.4 R16, [R227] ;  /* 0x00000000e310783b */ /* 0x000ee80000000200 */
[----:B------:R-:W3:Y:S04]  /*1b420*/  LDSM.16.M88.4 R196, [R226] ;  /* 0x00000000e2c4783b */ /* 0x000ee80000000200 */
[----:B------:R-:W3:Y:S04]  /*1b430*/  LDSM.16.M88.4 R172, [R225] ;  /* 0x00000000e1ac783b */ /* 0x000ee80000000200 */
[----:B------:R-:W-:Y:S01]  /*1b440*/  LDSM.16.M88.4 R20, [R231+0x8000] ;  /* 0x00800000e714783b */ /* 0x000fe20000000200 */
[C---:B-1----:R-:W-:Y:S03]  /*1b450*/  HMMA.16816.F32 R8, R176.reuse, R4, RZ ;  /* 0x00000004b008723c */ /* 0x042fe600000018ff */
[----:B------:R-:W-:Y:S04]  /*1b460*/  LDSM.16.M88.4 R192, [R231+0x8800] ;  /* 0x00880000e7c0783b */ /* 0x000fe80000000200 */
[----:B------:R-:W-:Y:S01]  /*1b470*/  LDSM.16.M88.4 R200, [R213] ;  /* 0x00000000d5c8783b */ /* 0x000fe20000000200 */
[C---:B--2---:R-:W-:Y:S03]  /*1b480*/  HMMA.16816.F32 R32, R176.reuse, R28, RZ ;  /* 0x0000001cb020723c */ /* 0x044fe600000018ff */
[----:B------:R-:W0:Y:S05]  /*1b490*/  LDGDEPBAR ;  /* 0x00000000000079af */ /* 0x000e2a0000000000 */
[C---:B------:R-:W-:Y:S08]  /*1b4a0*/  HMMA.16816.F32 R4, R176.reuse, R6, RZ ;  /* 0x00000006b004723c */ /* 0x040ff000000018ff */
[C---:B------:R-:W-:Y:S08]  /*1b4b0*/  HMMA.16816.F32 R28, R176.reuse, R30, RZ ;  /* 0x0000001eb01c723c */ /* 0x040ff000000018ff */
[C---:B---3--:R-:W-:Y:S08]  /*1b4c0*/  HMMA.16816.F32 R188, R176.reuse, R184, RZ ;  /* 0x000000b8b0bc723c */ /* 0x048ff000000018ff */
[C---:B------:R-:W-:Y:S08]  /*1b4d0*/  HMMA.16816.F32 R184, R176.reuse, R186, RZ ;  /* 0x000000bab0b8723c */ /* 0x040ff000000018ff */
[C---:B----4-:R-:W-:Y:S08]  /*1b4e0*/  HMMA.16816.F32 R180, R176.reuse, R12, RZ ;  /* 0x0000000cb0b4723c */ /* 0x050ff000000018ff */
[----:B------:R-:W-:Y:S01]  /*1b4f0*/  HMMA.16816.F32 R176, R176, R14, RZ ;  /* 0x0000000eb0b0723c */ /* 0x000fe200000018ff */
[----:B------:R-:W1:Y:S07]  /*1b500*/  LDSM.16.M88.4 R12, [R234] ;  /* 0x00000000ea0c783b */ /* 0x000e6e0000000200 */
[C---:B-----5:R-:W-:Y:S08]  /*1b510*/  HMMA.16816.F32 R8, R24.reuse, R168, R8 ;  /* 0x000000a81808723c */ /* 0x060ff00000001808 */
[C---:B------:R-:W-:Y:S01]  /*1b520*/  HMMA.16816.F32 R4, R24.reuse, R170, R4 ;  /* 0x000000aa1804723c */ /* 0x040fe20000001804 */
[----:B------:R-:W2:Y:S07]  /*1b530*/  LDSM.16.M88.4 R168, [R231+0x9000] ;  /* 0x00900000e7a8783b */ /* 0x000eae0000000200 */
[C---:B------:R-:W-:Y:S08]  /*1b540*/  HMMA.16816.F32 R32, R24.reuse, R16, R32 ;  /* 0x000000101820723c */ /* 0x040ff00000001820 */
        /* <DEDUP_REMOVED lines=20> */
[----:B------:R-:W-:Y:S04]  /*1b690*/  LDSM.16.M88.4 R16, [R238+0x2000] ;  /* 0x00200000ee10783b */ /* 0x000fe80000000200 */
[----:B------:R-:W2:Y:S03]  /*1b6a0*/  LDSM.16.M88.4 R12, [R237+0xa000] ;  /* 0x00a00000ed0c783b */ /* 0x000ea60000000200 */
[C---:B----4-:R-:W-:Y:S08]  /*1b6b0*/  HMMA.16816.F32 R8, R172.reuse, R24, R8 ;  /* 0x00000018ac08723c */ /* 0x050ff00000001808 */
[C---:B------:R-:W-:Y:S01]  /*1b6c0*/  HMMA.16816.F32 R4, R172.reuse, R26, R4 ;  /* 0x0000001aac04723c */ /* 0x040fe20000001804 */
[----:B------:R-:W3:Y:S07]  /*1b6d0*/  LDSM.16.M88.4 R24, [R237+0xb000] ;  /* 0x00b00000ed18783b */ /* 0x000eee0000000200 */
        /* <DEDUP_REMOVED lines=8> */
[----:B------:R-:W-:Y:S04]  /*1b760*/  LDSM.16.M88.4 R192, [R222] ;  /* 0x00000000dec0783b */ /* 0x000fe80000000200 */
[----:B------:R-:W-:Y:S03]  /*1b770*/  LDSM.16.M88.4 R172, [R220] ;  /* 0x00000000dcac783b */ /* 0x000fe60000000200 */
[C---:B--2---:R-:W-:Y:S08]  /*1b780*/  HMMA.16816.F32 R8, R16.reuse, R12, R8 ;  /* 0x0000000c1008723c */ /* 0x044ff00000001808 */
[C---:B------:R-:W-:Y:S01]  /*1b790*/  HMMA.16816.F32 R4, R16.reuse, R14, R4 ;  /* 0x0000000e1004723c */ /* 0x040fe20000001804 */
[----:B------:R-:W2:Y:S07]  /*1b7a0*/  LDSM.16.M88.4 R12, [R236+0x2000] ;  /* 0x00200000ec0c783b */ /* 0x000eae0000000200 */
[C---:B------:R-:W-:Y:S08]  /*1b7b0*/  HMMA.16816.F32 R32, R16.reuse, R168, R32 ;  /* 0x000000a81020723c */ /* 0x040ff00000001820 */
[C---:B------:R-:W-:Y:S01]  /*1b7c0*/  HMMA.16816.F32 R28, R16.reuse, R170, R28 ;  /* 0x000000aa101c723c */ /* 0x040fe2000000181c */
[----:B------:R-:W4:Y:S07]  /*1b7d0*/  LDSM.16.M88.4 R168, [R221] ;  /* 0x00000000dda8783b */ /* 0x000f2e0000000200 */
[C---:B---3--:R-:W-:Y:S08]  /*1b7e0*/  HMMA.16816.F32 R188, R16.reuse, R24, R188 ;  /* 0x0000001810bc723c */ /* 0x048ff000000018bc */
[C---:B------:R-:W-:Y:S01]  /*1b7f0*/  HMMA.16816.F32 R184, R16.reuse, R26, R184 ;  /* 0x0000001a10b8723c */ /* 0x040fe200000018b8 */
[----:B------:R-:W-:Y:S07]  /*1b800*/  LDSM.16.M88.4 R24, [R231+0xa000] ;  /* 0x00a00000e718783b */ /* 0x000fee0000000200 */
[C---:B-1----:R-:W-:Y:S08]  /*1b810*/  HMMA.16816.F32 R180, R16.reuse, R20, R180 ;  /* 0x0000001410b4723c */ /* 0x042ff000000018b4 */
[----:B------:R-:W-:Y:S01]  /*1b820*/  HMMA.16816.F32 R176, R16, R22, R176 ;  /* 0x0000001610b0723c */ /* 0x000fe200000018b0 */
[----:B------:R-:W1:Y:S04]  /*1b830*/  LDSM.16.M88.4 R20, [R234+0x2000] ;  /* 0x00200000ea14783b */ /* 0x000e680000000200 */
[----:B------:R-:W3:Y:S03]  /*1b840*/  LDSM.16.M88.4 R16, [R231+0xa800] ;  /* 0x00a80000e710783b */ /* 0x000ee60000000200 */
[C---:B--2---:R-:W-:Y:S08]  /*1b850*/  HMMA.16816.F32 R8, R12.reuse, R196, R8 ;  /* 0x000000c40c08723c */ /* 0x044ff00000001808 */
[C---:B------:R-:W-:Y:S01]  /*1b860*/  HMMA.16816.F32 R4, R12.reuse, R198, R4 ;  /* 0x000000c60c04723c */ /* 0x040fe20000001804 */
[----:B------:R-:W-:Y:S07]  /*1b870*/  LDSM.16.M88.4 R196, [R224+0x2000] ;  /* 0x00200000e0c4783b */ /* 0x000fee0000000200 */
[C---:B------:R-:W-:Y:S08]  /*1b880*/  HMMA.16816.F32 R32, R12.reuse, R192, R32 ;  /* 0x000000c00c20723c */ /* 0x040ff00000001820 */
[C---:B------:R-:W-:Y:S01]  /*1b890*/  HMMA.16816.F32 R28, R12.reuse, R194, R28 ;  /* 0x000000c20c1c723c */ /* 0x040fe2000000181c */
[----:B------:R-:W2:Y:S07]  /*1b8a0*/  LDSM.16.M88.4 R192, [R231+0xb000] ;  /* 0x00b00000e7c0783b */ /* 0x000eae0000000200 */
[C---:B----4-:R-:W-:Y:S08]  /*1b8b0*/  HMMA.16816.F32 R188, R12.reuse, R168, R188 ;  /* 0x000000a80cbc723c */ /* 0x050ff000000018bc */
[C---:B------:R-:W-:Y:S01]  /*1b8c0*/  HMMA.16816.F32 R184, R12.reuse, R170, R184 ;  /* 0x000000aa0cb8723c */ /* 0x040fe200000018b8 */
[----:B------:R-:W4:Y:S07]  /*1b8d0*/  LDSM.16.M88.4 R168, [R231+0xb800] ;  /* 0x00b80000e7a8783b */ /* 0x000f2e0000000200 */
[C---:B------:R-:W-:Y:S08]  /*1b8e0*/  HMMA.16816.F32 R180, R12.reuse, R172, R180 ;  /* 0x000000ac0cb4723c */ /* 0x040ff000000018b4 */
[----:B------:R-:W-:Y:S01]  /*1b8f0*/  HMMA.16816.F32 R176, R12, R174, R176 ;  /* 0x000000ae0cb0723c */ /* 0x000fe200000018b0 */
[----:B------:R-:W5:Y:S04]  /*1b900*/  LDSM.16.M88.4 R12, [R233+0x2000] ;  /* 0x00200000e90c783b */ /* 0x000f680000000200 */
[----:B------:R-:W4:Y:S03]  /*1b910*/  LDSM.16.M88.4 R172, [R224+0x2800] ;  /* 0x00280000e0ac783b */ /* 0x000f260000000200 */
[C---:B-1----:R-:W-:Y:S08]  /*1b920*/  HMMA.16816.F32 R8, R20.reuse, R24, R8 ;  /* 0x000000181408723c */ /* 0x042ff00000001808 */
[C---:B------:R-:W-:Y:S01]  /*1b930*/  HMMA.16816.F32 R4, R20.reuse, R26, R4 ;  /* 0x0000001a1404723c */ /* 0x040fe20000001804 */
[----:B------:R-:W1:Y:S07]  /*1b940*/  LDSM.16.M88.4 R24, [R224+0x3000] ;  /* 0x00300000e018783b */ /* 0x000e6e0000000200 */
[C---:B---3--:R-:W-:Y:S08]  /*1b950*/  HMMA.16816.F32 R32, R20.reuse, R16, R32 ;  /* 0x000000101420723c */ /* 0x048ff00000001820 */
[C---:B------:R-:W-:Y:S01]  /*1b960*/  HMMA.16816.F32 R28, R20.reuse, R18, R28 ;  /* 0x00000012141c723c */ /* 0x040fe2000000181c */
[----:B------:R-:W3:Y:S07]  /*1b970*/  LDSM.16.M88.4 R16, [R224+0x3800] ;  /* 0x00380000e010783b */ /* 0x000eee0000000200 */
[C---:B--2---:R-:W-:Y:S08]  /*1b980*/  HMMA.16816.F32 R188, R20.reuse, R192, R188 ;  /* 0x000000c014bc723c */ /* 0x044ff000000018bc */
[C---:B------:R-:W-:Y:S01]  /*1b990*/  HMMA.16816.F32 R184, R20.reuse, R194, R184 ;  /* 0x000000c214b8723c */ /* 0x040fe200000018b8 */
[----:B------:R-:W-:Y:S07]  /*1b9a0*/  LDSM.16.M88.4 R192, [R237+0xc000] ;  /* 0x00c00000edc0783b */ /* 0x000fee0000000200 */
[C---:B----4-:R-:W-:Y:S08]  /*1b9b0*/  HMMA.16816.F32 R180, R20.reuse, R168, R180 ;  /* 0x000000a814b4723c */ /* 0x050ff000000018b4 */
[----:B------:R-:W-:Y:S01]  /*1b9c0*/  HMMA.16816.F32 R176, R20, R170, R176 ;  /* 0x000000aa14b0723c */ /* 0x000fe200000018b0 */
[----:B------:R-:W2:Y:S04]  /*1b9d0*/  LDSM.16.M88.4 R20, [R238+0x4000] ;  /* 0x00400000ee14783b */ /* 0x000ea80000000200 */
[----:B------:R-:W4:Y:S03]  /*1b9e0*/  LDSM.16.M88.4 R168, [R237+0xc800] ;  /* 0x00c80000eda8783b */ /* 0x000f260000000200 */
[C---:B-----5:R-:W-:Y:S08]  /*1b9f0*/  HMMA.16816.F32 R8, R12.reuse, R196, R8 ;  /* 0x000000c40c08723c */ /* 0x060ff00000001808 */
[C---:B------:R-:W-:Y:S01]  /*1ba00*/  HMMA.16816.F32 R4, R12.reuse, R198, R4 ;  /* 0x000000c60c04723c */ /* 0x040fe20000001804 */
[----:B------:R-:W-:Y:S07]  /*1ba10*/  LDSM.16.M88.4 R196, [R218] ;  /* 0x00000000dac4783b */ /* 0x000fee0000000200 */
        /* <DEDUP_REMOVED lines=8> */
[----:B------:R-:W-:Y:S04]  /*1baa0*/  LDSM.16.M88.4 R16, [R236+0x4000] ;  /* 0x00400000ec10783b */ /* 0x000fe80000000200 */
[----:B------:R-:W3:Y:S03]  /*1bab0*/  LDSM.16.M88.4 R12, [R219] ;  /* 0x00000000db0c783b */ /* 0x000ee60000000200 */
[C---:B--2---:R-:W-:Y:S08]  /*1bac0*/  HMMA.16816.F32 R8, R20.reuse, R192, R8 ;  /* 0x000000c01408723c */ /* 0x044ff00000001808 */
[C---:B------:R-:W-:Y:S01]  /*1bad0*/  HMMA.16816.F32 R4, R20.reuse, R194, R4 ;  /* 0x000000c21404723c */ /* 0x040fe20000001804 */
[----:B------:R-:W2:Y:S07]  /*1bae0*/  LDSM.16.M88.4 R192, [R217] ;  /* 0x00000000d9c0783b */ /* 0x000eae0000000200 */
[C---:B----4-:R-:W-:Y:S08]  /*1baf0*/  HMMA.16816.F32 R32, R20.reuse, R168, R32 ;  /* 0x000000a81420723c */ /* 0x050ff00000001820 */
[C---:B------:R-:W-:Y:S01]  /*1bb00*/  HMMA.16816.F32 R28, R20.reuse, R170, R28 ;  /* 0x000000aa141c723c */ /* 0x040fe2000000181c */
[----:B------:R-:W4:Y:S07]  /*1bb10*/  LDSM.16.M88.4 R168, [R216] ;  /* 0x00000000d8a8783b */ /* 0x000f2e0000000200 */
[C---:B-----5:R-:W-:Y:S08]  /*1bb20*/  HMMA.16816.F32 R188, R20.reuse, R172, R188 ;  /* 0x000000ac14bc723c */ /* 0x060ff000000018bc */
[C---:B------:R-:W-:Y:S01]  /*1bb30*/  HMMA.16816.F32 R184, R20.reuse, R174, R184 ;  /* 0x000000ae14b8723c */ /* 0x040fe200000018b8 */
[----:B------:R-:W-:Y:S07]  /*1bb40*/  LDSM.16.M88.4 R172, [R234+0x4000] ;  /* 0x00400000eaac783b */ /* 0x000fee0000000200 */
[C---:B-1----:R-:W-:Y:S08]  /*1bb50*/  HMMA.16816.F32 R180, R20.reuse, R24, R180 ;  /* 0x0000001814b4723c */ /* 0x042ff000000018b4 */
[----:B------:R-:W-:Y:S01]  /*1bb60*/  HMMA.16816.F32 R176, R20, R26, R176 ;  /* 0x0000001a14b0723c */ /* 0x000fe200000018b0 */
[----:B------:R-:W1:Y:S04]  /*1bb70*/  LDSM.16.M88.4 R24, [R231+0xc000] ;  /* 0x00c00000e718783b */ /* 0x000e680000000200 */
[----:B------:R-:W-:Y:S03]  /*1bb80*/  LDSM.16.M88.4 R20, [R231+0xc800] ;  /* 0x00c80000e714783b */ /* 0x000fe60000000200 */
[C---:B---3--:R-:W-:Y:S08]  /*1bb90*/  HMMA.16816.F32 R8, R16.reuse, R12, R8 ;  /* 0x0000000c1008723c */ /* 0x048ff00000001808 */
[C---:B------:R-:W-:Y:S01]  /*1bba0*/  HMMA.16816.F32 R4, R16.reuse, R14, R4 ;  /* 0x0000000e1004723c */ /* 0x040fe20000001804 */
[----:B------:R-:W3:Y:S07]  /*1bbb0*/  LDSM.16.M88.4 R12, [R231+0xd000] ;  /* 0x00d00000e70c783b */ /* 0x000eee0000000200 */
[C---:B------:R-:W-:Y:S08]  /*1bbc0*/  HMMA.16816.F32 R32, R16.reuse, R196, R32 ;  /* 0x000000c41020723c */ /* 0x040ff00000001820 */
[C---:B------:R-:W-:Y:S01]  /*1bbd0*/  HMMA.16816.F32 R28, R16.reuse, R198, R28 ;  /* 0x000000c6101c723c */ /* 0x040fe2000000181c */
[----:B------:R-:W-:Y:S07]  /*1bbe0*/  LDSM.16.M88.4 R196, [R238+0x6000] ;  /* 0x00600000eec4783b */ /* 0x000fee0000000200 */
[C---:B--2---:R-:W-:Y:S08]  /*1bbf0*/  HMMA.16816.F32 R188, R16.reuse, R192, R188 ;  /* 0x000000c010bc723c */ /* 0x044ff000000018bc */
[C---:B------:R-:W-:Y:S01]  /*1bc00*/  HMMA.16816.F32 R184, R16.reuse, R194, R184 ;  /* 0x000000c210b8723c */ /* 0x040fe200000018b8 */
[----:B------:R-:W-:Y:S07]  /*1bc10*/  LDSM.16.M88.4 R192, [R231+0xd800] ;  /* 0x00d80000e7c0783b */ /* 0x000fee0000000200 */
[C---:B----4-:R-:W-:Y:S08]  /*1bc20*/  HMMA.16816.F32 R180, R16.reuse, R168, R180 ;  /* 0x000000a810b4723c */ /* 0x050ff000000018b4 */
[----:B------:R-:W-:Y:S01]  /*1bc30*/  HMMA.16816.F32 R176, R16, R170, R176 ;  /* 0x000000aa10b0723c */ /* 0x000fe200000018b0 */
[----:B------:R-:W-:Y:S04]  /*1bc40*/  LDSM.16.M88.4 R168, [R233+0x4000] ;  /* 0x00400000e9a8783b */ /* 0x000fe80000000200 */
[----:B------:R-:W2:Y:S03]  /*1bc50*/  LDSM.16.M88.4 R16, [R224+0x4000] ;  /* 0x00400000e010783b */ /* 0x000ea60000000200 */
        /* <DEDUP_REMOVED lines=8> */
[----:B------:R-:W3:Y:S07]  /*1bce0*/  LDSM.16.M88.4 R20, [R224+0x5000] ;  /* 0x00500000e014783b */ /* 0x000eee0000000200 */
[C---:B--2---:R-:W-:Y:S08]  /*1bcf0*/  HMMA.16816.F32 R8, R168.reuse, R16, R8 ;  /* 0x00000010a808723c */ /* 0x044ff00000001808 */
[----:B------:R-:W-:Y:S01]  /*1bd00*/  HMMA.16816.F32 R4, R168, R18, R4 ;  /* 0x00000012a804723c */ /* 0x000fe20000001804 */
[----:B------:R-:W-:Y:S07]  /*1bd10*/  LDSM.16.M88.4 R16, [R215] ;  /* 0x00000000d710783b */ /* 0x000fee0000000200 */
[C---:B------:R-:W-:Y:S08]  /*1bd20*/  HMMA.16816.F32 R180, R172.reuse, R192, R180 ;  /* 0x000000c0acb4723c */ /* 0x040ff000000018b4 */
[----:B------:R-:W-:Y:S01]  /*1bd30*/  HMMA.16816.F32 R176, R172, R194, R176 ;  /* 0x000000c2acb0723c */ /* 0x000fe200000018b0 */
[----:B------:R-:W2:Y:S04]  /*1bd40*/  LDSM.16.M88.4 R192, [R224+0x5800] ;  /* 0x00580000e0c0783b */ /* 0x000ea80000000200 */
[----:B------:R-:W4:Y:S03]  /*1bd50*/  LDSM.16.M88.4 R172, [R236+0x6000] ;  /* 0x00600000ecac783b */ /* 0x000f260000000200 */
[C---:B-1----:R-:W-:Y:S08]  /*1bd60*/  HMMA.16816.F32 R8, R196.reuse, R12, R8 ;  /* 0x0000000cc408723c */ /* 0x042ff00000001808 */
[----:B------:R-:W-:Y:S01]  /*1bd70*/  HMMA.16816.F32 R4, R196, R14, R4 ;  /* 0x0000000ec404723c */ /* 0x000fe20000001804 */
[----:B------:R-:W1:Y:S07]  /*1bd80*/  LDSM.16.M88.4 R12, [R237+0xe800] ;  /* 0x00e80000ed0c783b */ /* 0x000e6e0000000200 */
[C---:B------:R-:W-:Y:S08]  /*1bd90*/  HMMA.16816.F32 R32, R168.reuse, R24, R32 ;  /* 0x00000018a820723c */ /* 0x040ff00000001820 */
[C---:B------:R-:W-:Y:S01]  /*1bda0*/  HMMA.16816.F32 R28, R168.reuse, R26, R28 ;  /* 0x0000001aa81c723c */ /* 0x040fe2000000181c */
[----:B------:R-:W-:Y:S07]  /*1bdb0*/  LDSM.16.M88.4 R24, [R234+0x6000] ;  /* 0x00600000ea18783b */ /* 0x000fee0000000200 */
[C---:B---3--:R-:W-:Y:S08]  /*1bdc0*/  HMMA.16816.F32 R188, R168.reuse, R20, R188 ;  /* 0x00000014a8bc723c */ /* 0x048ff000000018bc */
[C---:B------:R-:W-:Y:S01]  /*1bdd0*/  HMMA.16816.F32 R184, R168.reuse, R22, R184 ;  /* 0x00000016a8b8723c */ /* 0x040fe200000018b8 */
[----:B------:R-:W3:Y:S07]  /*1bde0*/  LDSM.16.M88.4 R20, [R231+0xe000] ;  /* 0x00e00000e714783b */ /* 0x000eee0000000200 */
[C---:B--2---:R-:W-:Y:S08]  /*1bdf0*/  HMMA.16816.F32 R180, R168.reuse, R192, R180 ;  /* 0x000000c0a8b4723c */ /* 0x044ff000000018b4 */
[----:B------:R-:W-:Y:S01]  /*1be00*/  HMMA.16816.F32 R176, R168, R194, R176 ;  /* 0x000000c2a8b0723c */ /* 0x000fe200000018b0 */
[----:B------:R-:W2:Y:S04]  /*1be10*/  LDSM.16.M88.4 R168, [R214] ;  /* 0x00000000d6a8783b */ /* 0x000ea80000000200 */
[----:B------:R-:W5:Y:S03]  /*1be20*/  LDSM.16.M88.4 R192, [R237+0xf000] ;  /* 0x00f00000edc0783b */ /* 0x000f660000000200 */
[C---:B----4-:R-:W-:Y:S08]  /*1be30*/  HMMA.16816.F32 R8, R172.reuse, R16, R8 ;  /* 0x00000010ac08723c */ /* 0x050ff00000001808 */
[----:B------:R-:W-:Y:S01]  /*1be40*/  HMMA.16816.F32 R4, R172, R18, R4 ;  /* 0x00000012ac04723c */ /* 0x000fe20000001804 */
[----:B------:R-:W-:Y:S07]  /*1be50*/  LDSM.16.M88.4 R16, [R233+0x6000] ;  /* 0x00600000e910783b */ /* 0x000fee0000000200 */
[C---:B-1----:R-:W-:Y:S08]  /*1be60*/  HMMA.16816.F32 R32, R196.reuse, R12, R32 ;  /* 0x0000000cc420723c */ /* 0x042ff00000001820 */
[----:B------:R-:W-:Y:S01]  /*1be70*/  HMMA.16816.F32 R28, R196, R14, R28 ;  /* 0x0000000ec41c723c */ /* 0x000fe2000000181c */
[----:B------:R-:W1:Y:S07]  /*1be80*/  LDSM.16.M88.4 R12, [R224+0x6000] ;  /* 0x00600000e00c783b */ /* 0x000e6e0000000200 */
[C---:B---3--:R-:W-:Y:S08]  /*1be90*/  HMMA.16816.F32 R8, R24.reuse, R20, R8 ;  /* 0x000000141808723c */ /* 0x048ff00000001808 */
[----:B------:R-:W-:Y:S01]  /*1bea0*/  HMMA.16816.F32 R4, R24, R22, R4 ;  /* 0x000000161804723c */ /* 0x000fe20000001804 */
[----:B------:R-:W3:Y:S07]  /*1beb0*/  LDSM.16.M88.4 R20, [R231+0xe800] ;  /* 0x00e80000e714783b */ /* 0x000eee0000000200 */
[C---:B--2---:R-:W-:Y:S08]  /*1bec0*/  HMMA.16816.F32 R32, R172.reuse, R168, R32 ;  /* 0x000000a8ac20723c */ /* 0x044ff00000001820 */
[----:B------:R-:W-:Y:S01]  /*1bed0*/  HMMA.16816.F32 R28, R172, R170, R28 ;  /* 0x000000aaac1c723c */ /* 0x000fe2000000181c */
[----:B------:R-:W2:Y:S07]  /*1bee0*/  LDSM.16.M88.4 R168, [R224+0x6800] ;  /* 0x00680000e0a8783b */ /* 0x000eae0000000200 */
[----:B-----5:R-:W-:Y:S08]  /*1bef0*/  HMMA.16816.F32 R188, R196, R192, R188 ;  /* 0x000000c0c4bc723c */ /* 0x020ff000000018bc */
[----:B-1----:R-:W-:Y:S08]  /*1bf00*/  HMMA.16816.F32 R4, R16, R14, R4 ;  /* 0x0000000e1004723c */ /* 0x002ff00000001804 */
[----:B------:R-:W-:Y:S08]  /*1bf10*/  HMMA.16816.F32 R184, R196, R194, R184 ;  /* 0x000000c2c4b8723c */ /* 0x000ff000000018b8 */
[C---:B---3--:R-:W-:Y:S08]  /*1bf20*/  HMMA.16816.F32 R32, R24.reuse, R20, R32 ;  /* 0x000000141820723c */ /* 0x048ff00000001820 */
[----:B------:R-:W-:Y:S01]  /*1bf30*/  HMMA.16816.F32 R28, R24, R22, R28 ;  /* 0x00000016181c723c */ /* 0x000fe2000000181c */
[----:B------:R-:W1:Y:S01]  /*1bf40*/  LDSM.16.M88.4 R20, [R237+0xf800] ;  /* 0x00f80000ed14783b */ /* 0x000e620000000200 */
[----:B------:R-:W-:-:S02]  /*1bf50*/  FMUL.FTZ R4, R4, c[0x0][0x2ec] ;  /* 0x0000bb0004047a20 */ /* 0x000fc40000410000 */
[----:B------:R-:W-:Y:S02]  /*1bf60*/  FMUL.FTZ R5, R5, c[0x0][0x2ec] ;  /* 0x0000bb0005057a20 */ /* 0x000fe40000410000 */
[----:B------:R-:W-:Y:S01]  /*1bf70*/  FMUL.FTZ R6, R6, c[0x0][0x2ec] ;  /* 0x0000bb0006067a20 */ /* 0x000fe20000410000 */
[----:B------:R-:W-:Y:S01]  /*1bf80*/  MUFU.TANH R193, R4 ;  /* 0x0000000400c17308 */ /* 0x000fe20000002400 */
[----:B------:R-:W-:Y:S01]  /*1bf90*/  HMMA.16816.F32 R8, R16, R12, R8 ;  /* 0x0000000c1008723c */ /* 0x000fe20000001808 */
[----:B------:R-:W3:Y:S01]  /*1bfa0*/  LDSM.16.M88.4 R12, [R231+0xf000] ;  /* 0x00f00000e70c783b */ /* 0x000ee20000000200 */
[----:B------:R-:W-:-:S05]  /*1bfb0*/  FMUL.FTZ R7, R7, c[0x0][0x2ec] ;  /* 0x0000bb0007077a20 */ /* 0x000fca0000410000 */
[----:B------:R-:W-:Y:S01]  /*1bfc0*/  MUFU.TANH R194, R5 ;  /* 0x0000000500c27308 */ /* 0x000fe20000002400 */
[C---:B--2---:R-:W-:Y:S07]  /*1bfd0*/  HMMA.16816.F32 R32, R16.reuse, R168, R32 ;  /* 0x000000a81020723c */ /* 0x044fee0000001820 */
[----:B------:R-:W-:Y:S01]  /*1bfe0*/  MUFU.TANH R195, R6 ;  /* 0x0000000600c37308 */ /* 0x000fe20000002400 */
[----:B------:R-:W-:Y:S01]  /*1bff0*/  HMMA.16816.F32 R28, R16, R170, R28 ;  /* 0x000000aa101c723c */ /* 0x000fe2000000181c */
[----:B------:R-:W2:Y:S07]  /*1c000*/  LDSM.16.M88.4 R168, [R212] ;  /* 0x00000000d4a8783b */ /* 0x000eae0000000200 */
[----:B------:R-:W-:Y:S01]  /*1c010*/  HMMA.16816.F32 R188, R172, R200, R188 ;  /* 0x000000c8acbc723c */ /* 0x000fe200000018bc */
[----:B------:R4:W-:Y:S01]  /*1c020*/  MUFU.TANH R201, R7 ;  /* 0x0000000700c97308 */ /* 0x0009e20000002400 */
[----:B------:R-:W-:-:S02]  /*1c030*/  FMUL.FTZ R9, R9, c[0x0][0x2ec] ;  /* 0x0000bb0009097a20 */ /* 0x000fc40000410000 */
[----:B------:R-:W-:Y:S02]  /*1c040*/  FMUL.FTZ R10, R10, c[0x0][0x2ec] ;  /* 0x0000bb000a0a7a20 */ /* 0x000fe40000410000 */
[----:B------:R-:W-:Y:S02]  /*1c050*/  FMUL.FTZ R11, R11, c[0x0][0x2ec] ;  /* 0x0000bb000b0b7a20 */ /* 0x000fe40000410000 */
[----:B------:R-:W-:Y:S01]  /*1c060*/  HMMA.16816.F32 R184, R172, R202, R184 ;  /* 0x000000caacb8723c */ /* 0x000fe200000018b8 */
[----:B------:R-:W-:Y:S01]  /*1c070*/  FMUL.FTZ R0, R8, c[0x0][0x2ec] ;  /* 0x0000bb0008007a20 */ /* 0x000fe20000410000 */
[----:B------:R-:W5:Y:S01]  /*1c080*/  MUFU.TANH R165, R9 ;  /* 0x0000000900a57308 */ /* 0x000f620000002400 */
[----:B------:R-:W-:-:S05]  /*1c090*/  FMUL.FTZ R32, R32, c[0x0][0x2ec] ;  /* 0x0000bb0020207a20 */ /* 0x000fca0000410000 */
[----:B-1----:R-:W-:Y:S01]  /*1c0a0*/  HMMA.16816.F32 R180, R196, R20, R180 ;  /* 0x00000014c4b4723c */ /* 0x002fe200000018b4 */
[----:B----4-:R-:W1:Y:S01]  /*1c0b0*/  LDSM.16.M88.4 R4, [R231+0xf800] ;  /* 0x00f80000e704783b */ /* 0x010e620000000200 */
[----:B------:R-:W-:Y:S01]  /*1c0c0*/  MUFU.TANH R200, R10 ;  /* 0x0000000a00c87308 */ /* 0x000fe20000002400 */
[----:B------:R-:W-:-:S04]  /*1c0d0*/  FMUL.FTZ R30, R30, c[0x0][0x2ec] ;  /* 0x0000bb001e1e7a20 */ /* 0x000fc80000410000 */
[----:B------:R-:W-:Y:S01]  /*1c0e0*/  FMUL.FTZ R20, R33, c[0x0][0x2ec] ;  /* 0x0000bb0021147a20 */ /* 0x000fe20000410000 */
[----:B------:R-:W-:Y:S01]  /*1c0f0*/  HMMA.16816.F32 R176, R196, R22, R176 ;  /* 0x00000016c4b0723c */ /* 0x000fe200000018b0 */
[----:B------:R-:W4:Y:S01]  /*1c100*/  S2R R22, SR_TID.X ;  /* 0x0000000000167919 */ /* 0x000f220000002100 */
[----:B------:R5:W1:Y:S01]  /*1c110*/  MUFU.TANH R192, R11 ;  /* 0x0000000b00c07308 */ /* 0x000a620000002400 */
[----:B------:R-:W-:Y:S02]  /*1c120*/  FMUL.FTZ R33, R34, c[0x0][0x2ec] ;  /* 0x0000bb0022217a20 */ /* 0x000fe40000410000 */
[----:B------:R-:W-:-:S03]  /*1c130*/  FMUL.FTZ R21, R35, c[0x0][0x2ec] ;  /* 0x0000bb0023157a20 */ /* 0x000fc60000410000 */
[----:B---3--:R-:W-:Y:S02]  /*1c140*/  HMMA.16816.F32 R188, R24, R12, R188 ;  /* 0x0000000c18bc723c */ /* 0x008fe400000018bc */
[----:B------:R-:W3:Y:S06]  /*1c150*/  MUFU.TANH R32, R32 ;  /* 0x0000002000207308 */ /* 0x000eec0000002400 */
[----:B--2---:R-:W-:Y:S01]  /*1c160*/  HMMA.16816.F32 R180, R172, R168, R180 ;  /* 0x000000a8acb4723c */ /* 0x004fe200000018b4 */
[----:B-----5:R-:W2:Y:S01]  /*1c170*/  LDSM.16.M88.4 R8, [R224+0x7000] ;  /* 0x00700000e008783b */ /* 0x020ea20000000200 */
[----:B------:R-:W5:Y:S06]  /*1c180*/  MUFU.TANH R33, R33 ;  /* 0x0000002100217308 */ /* 0x000f6c0000002400 */
[----:B------:R-:W-:Y:S01]  /*1c190*/  HMMA.16816.F32 R184, R24, R14, R184 ;  /* 0x0000000e18b8723c */ /* 0x000fe200000018b8 */
[----:B------:R-:W3:Y:S01]  /*1c1a0*/  LDSM.16.M88.4 R12, [R224+0x7800] ;  /* 0x00780000e00c783b */ /* 0x000ee20000000200 */
[----:B------:R-:W-:-:S04]  /*1c1b0*/  DEPBAR.LE SB0, 0x0 ;  /* 0x000080000000791a */ /* 0x000fc80000000000 */
[----:B------:R-:W2:Y:S02]  /*1c1c0*/  MUFU.TANH R20, R20 ;  /* 0x0000001400147308 */ /* 0x000ea40000002400 */
[----:B------:R-:W-:Y:S06]  /*1c1d0*/  HMMA.16816.F32 R176, R172, R170, R176 ;  /* 0x000000aaacb0723c */ /* 0x000fec00000018b0 */
[----:B------:R-:W2:Y:S02]  /*1c1e0*/  MUFU.TANH R21, R21 ;  /* 0x0000001500157308 */ /* 0x000ea40000002400 */
[----:B-1----:R-:W-:Y:S06]  /*1c1f0*/  HMMA.16816.F32 R180, R24, R4, R180 ;  /* 0x0000000418b4723c */ /* 0x002fec00000018b4 */
[----:B------:R-:W1:Y:S01]  /*1c200*/  MUFU.TANH R23, R30 ;  /* 0x0000001e00177308 */ /* 0x000e620000002400 */
[----:B----4-:R-:W-:-:S05]  /*1c210*/  IMAD.SHL.U32 R4, R22, 0x2, RZ ;  /* 0x0000000216047824 */ /* 0x010fca00078e00ff */
[----:B------:R-:W-:Y:S02]  /*1c220*/  LOP3.LUT R4, R4, 0x6, RZ, 0xc0, !PT ;  /* 0x0000000604047812 */ /* 0x000fe400078ec0ff */
[----:B------:R-:W-:Y:S02]  /*1c230*/  MUFU.TANH R0, R0 ;  /* 0x0000000000007308 */ /* 0x000fe40000002400 */
[----:B------:R-:W-:Y:S01]  /*1c240*/  HMMA.16816.F32 R176, R24, R6, R176 ;  /* 0x0000000618b0723c */ /* 0x000fe200000018b0 */
[----:B------:R-:W-:-:S05]  /*1c250*/  IMAD R4, R246, 0x40, R4 ;  /* 0x00000040f6047824 */ /* 0x000fca00078e0204 */
[C---:B------:R-:W-:Y:S02]  /*1c260*/  IADD3 R22, R4.reuse, 0x18, RZ ;  /* 0x0000001804167810 */ /* 0x040fe40007ffe0ff */
[----:B--2---:R-:W-:Y:S01]  /*1c270*/  HMMA.16816.F32 R188, R16, R8, R188 ;  /* 0x0000000810bc723c */ /* 0x004fe200000018bc */
[C---:B------:R-:W-:Y:S02]  /*1c280*/  IADD3 R7, R4.reuse, 0x10, RZ ;  /* 0x0000001004077810 */ /* 0x040fe40007ffe0ff */
[----:B------:R-:W-:-:S04]  /*1c290*/  IADD3 R24, R4, 0x11, RZ ;  /* 0x0000001104187810 */ /* 0x000fc80007ffe0ff */
[----:B------:R-:W-:Y:S01]  /*1c2a0*/  FMUL.FTZ R8, R28, c[0x0][0x2ec] ;  /* 0x0000bb001c087a20 */ /* 0x000fe20000410000 */
[C---:B------:R-:W-:Y:S01]  /*1c2b0*/  HMMA.16816.F32 R184, R16.reuse, R10, R184 ;  /* 0x0000000a10b8723c */ /* 0x040fe200000018b8 */
[----:B------:R-:W-:Y:S02]  /*1c2c0*/  FMUL.FTZ R9, R29, c[0x0][0x2ec] ;  /* 0x0000bb001d097a20 */ /* 0x000fe40000410000 */
[----:B------:R-:W-:Y:S02]  /*1c2d0*/  FMUL.FTZ R28, R31, c[0x0][0x2ec] ;  /* 0x0000bb001f1c7a20 */ /* 0x000fe40000410000 */
[----:B------:R-:W2:Y:S02]  /*1c2e0*/  MUFU.TANH R8, R8 ;  /* 0x0000000800087308 */ /* 0x000ea40000002400 */
[----:B------:R-:W-:Y:S01]  /*1c2f0*/  IADD3 R11, R4, 0x1, RZ ;  /* 0x00000001040b7810 */ /* 0x000fe20007ffe0ff */
[----:B---3--:R-:W-:Y:S03]  /*1c300*/  HMMA.16816.F32 R180, R16, R12, R180 ;  /* 0x0000000c10b4723c */ /* 0x008fe600000018b4 */
[----:B------:R-:W-:-:S02]  /*1c310*/  ISETP.GE.AND P5, PT, R11, R2, PT ;  /* 0x000000020b00720c */ /* 0x000fc40003fa6270 */
[----:B------:R-:W3:Y:S01]  /*1c320*/  MUFU.TANH R9, R9 ;  /* 0x0000000900097308 */ /* 0x000ee20000002400 */
[-C--:B------:R-:W-:Y:S02]  /*1c330*/  ISETP.GE.AND P6, PT, R11, R167.reuse, PT ;  /* 0x000000a70b00720c */ /* 0x080fe40003fc6270 */
[----:B------:R-:W-:Y:S01]  /*1c340*/  HMMA.16816.F32 R176, R16, R14, R176 ;  /* 0x0000000e10b0723c */ /* 0x000fe200000018b0 */
[----:B------:R-:W-:Y:S01]  /*1c350*/  IADD3 R13, R4, 0x8, RZ ;  /* 0x00000008040d7810 */ /* 0x000fe20007ffe0ff */
[----:B------:R-:W-:Y:S01]  /*1c360*/  FMUL.FTZ R188, R188, c[0x0][0x2ec] ;  /* 0x0000bb00bcbc7a20 */ /* 0x000fe20000410000 */
[----:B------:R-:W-:Y:S01]  /*1c370*/  IADD3 R12, R4, 0x9, RZ ;  /* 0x00000009040c7810 */ /* 0x000fe20007ffe0ff */
[----:B------:R-:W-:Y:S01]  /*1c380*/  FMUL.FTZ R10, R190, c[0x0][0x2ec] ;  /* 0x0000bb00be0a7a20 */ /* 0x000fe20000410000 */
[-C--:B------:R-:W-:Y:S01]  /*1c390*/  ISETP.GE.AND P4, PT, R13, R2.reuse, PT ;  /* 0x000000020d00720c */ /* 0x080fe20003f86270 */
[----:B------:R-:W-:Y:S01]  /*1c3a0*/  FMUL.FTZ R5, R191, c[0x0][0x2ec] ;  /* 0x0000bb00bf057a20 */ /* 0x000fe20000410000 */
[----:B------:R-:W4:Y:S01]  /*1c3b0*/  MUFU.TANH R28, R28 ;  /* 0x0000001c001c7308 */ /* 0x000f220000002400 */
[----:B------:R-:W-:Y:S01]  /*1c3c0*/  FSEL R11, R165, -INF , !P5 ;  /* 0xff800000a50b7808 */ /* 0x000fe20006800000 */
[----:B------:R-:W-:Y:S01]  /*1c3d0*/  FMUL.FTZ R189, R189, c[0x0][0x2ec] ;  /* 0x0000bb00bdbd7a20 */ /* 0x000fe20000410000 */
[----:B------:R-:W-:Y:S01]  /*1c3e0*/  FSEL R6, R192, -INF , !P6 ;  /* 0xff800000c0067808 */ /* 0x000fe20007000000 */
[----:B------:R-:W-:Y:S01]  /*1c3f0*/  FMUL.FTZ R184, R184, c[0x0][0x2ec] ;  /* 0x0000bb00b8b87a20 */ /* 0x000fe20000410000 */
[-C--:B------:R-:W-:Y:S01]  /*1c400*/  ISETP.GE.AND P1, PT, R13, R167.reuse, PT ;  /* 0x000000a70d00720c */ /* 0x080fe20003f26270 */
[----:B------:R-:W-:Y:S01]  /*1c410*/  FMUL.FTZ R185, R185, c[0x0][0x2ec] ;  /* 0x0000bb00b9b97a20 */ /* 0x000fe20000410000 */
[CC--:B------:R-:W-:Y:S01]  /*1c420*/  ISETP.GE.AND P2, PT, R12.reuse, R2.reuse, PT ;  /* 0x000000020c00720c */ /* 0x0c0fe20003f46270 */
[----:B------:R-:W1:Y:S01]  /*1c430*/  MUFU.TANH R199, R188 ;  /* 0x000000bc00c77308 */ /* 0x000e620000002400 */
[-C--:B------:R-:W-:Y:S01]  /*1c440*/  ISETP.GE.AND P5, PT, R12, R167.reuse, PT ;  /* 0x000000a70c00720c */ /* 0x080fe20003fa6270 */
[----:B------:R-:W-:Y:S01]  /*1c450*/  FMUL.FTZ R27, R186, c[0x0][0x2ec] ;  /* 0x0000bb00ba1b7a20 */ /* 0x000fe20000410000 */
[-C--:B------:R-:W-:Y:S01]  /*1c460*/  ISETP.GE.AND P6, PT, R7, R2.reuse, PT ;  /* 0x000000020700720c */ /* 0x080fe20003fc6270 */
[----:B------:R-:W-:Y:S01]  /*1c470*/  FMUL.FTZ R165, R182, c[0x0][0x2ec] ;  /* 0x0000bb00b6a57a20 */ /* 0x000fe20000410000 */
[----:B------:R-:W-:Y:S01]  /*1c480*/  FSEL R12, R193, -INF , !P4 ;  /* 0xff800000c10c7808 */ /* 0x000fe20006000000 */
[----:B------:R-:W-:Y:S01]  /*1c490*/  FMUL.FTZ R187, R187, c[0x0][0x2ec] ;  /* 0x0000bb00bbbb7a20 */ /* 0x000fe20000410000 */
[-C--:B------:R-:W-:Y:S01]  /*1c4a0*/  ISETP.GE.AND P4, PT, R7, R167.reuse, PT ;  /* 0x000000a70700720c */ /* 0x080fe20003f86270 */
[----:B------:R-:W-:Y:S01]  /*1c4b0*/  MUFU.TANH R198, R189 ;  /* 0x000000bd00c67308 */ /* 0x000fe20000002400 */
[----:B------:R-:W-:Y:S01]  /*1c4c0*/  IADD3 R15, R4, 0x19, RZ ;  /* 0x00000019040f7810 */ /* 0x000fe20007ffe0ff */
[----:B------:R-:W-:Y:S01]  /*1c4d0*/  FMUL.FTZ R180, R180, c[0x0][0x2ec] ;  /* 0x0000bb00b4b47a20 */ /* 0x000fe20000410000 */
[----:B------:R-:W-:Y:S01]  /*1c4e0*/  FSEL R7, R195, -INF , !P1 ;  /* 0xff800000c3077808 */ /* 0x000fe20004800000 */
[----:B------:R-:W-:Y:S01]  /*1c4f0*/  FMUL.FTZ R182, R183, c[0x0][0x2ec] ;  /* 0x0000bb00b7b67a20 */ /* 0x000fe20000410000 */
[----:B------:R-:W-:Y:S01]  /*1c500*/  FSEL R201, R201, -INF , !P5 ;  /* 0xff800000c9c97808 */ /* 0x000fe20006800000 */
[----:B------:R-:W-:Y:S01]  /*1c510*/  FMUL.FTZ R181, R181, c[0x0][0x2ec] ;  /* 0x0000bb00b5b57a20 */ /* 0x000fe20000410000 */
[----:B------:R-:W-:Y:S01]  /*1c520*/  FSEL R26, R32, -INF , !P6 ;  /* 0xff800000201a7808 */ /* 0x000fe20007000000 */
[----:B------:R-:W1:Y:S01]  /*1c530*/  MUFU.TANH R10, R10 ;  /* 0x0000000a000a7308 */ /* 0x000e620000002400 */
[-C--:B------:R-:W-:Y:S01]  /*1c540*/  ISETP.GE.AND P1, PT, R24, R2.reuse, PT ;  /* 0x000000021800720c */ /* 0x080fe20003f26270 */
[----:B------:R-:W-:Y:S01]  /*1c550*/  FMUL.FTZ R176, R176, c[0x0][0x2ec] ;  /* 0x0000bb00b0b07a20 */ /* 0x000fe20000410000 */
[----:B------:R-:W-:Y:S01]  /*1c560*/  FSEL R13, R194, -INF , !P2 ;  /* 0xff800000c20d7808 */ /* 0x000fe20005000000 */
[----:B------:R-:W-:Y:S01]  /*1c570*/  FMUL.FTZ R166, R177, c[0x0][0x2ec] ;  /* 0x0000bb00b1a67a20 */ /* 0x000fe20000410000 */
[C---:B------:R-:W-:Y:S01]  /*1c580*/  ISETP.GE.AND P5, PT, R22.reuse, R2, PT ;  /* 0x000000021600720c */ /* 0x040fe20003fa6270 */
[----:B------:R-:W-:Y:S01]  /*1c590*/  FMUL.FTZ R179, R179, c[0x0][0x2ec] ;  /* 0x0000bb00b3b37a20 */ /* 0x000fe20000410000 */
[-C--:B------:R-:W-:Y:S01]  /*1c5a0*/  ISETP.GE.AND P6, PT, R22, R167.reuse, PT ;  /* 0x000000a71600720c */ /* 0x080fe20003fc6270 */
[----:B------:R-:W2:Y:S01]  /*1c5b0*/  MUFU.TANH R5, R5 ;  /* 0x0000000500057308 */ /* 0x000ea20000002400 */
[----:B------:R-:W-:Y:S01]  /*1c5c0*/  ISETP.GE.AND P2, PT, R24, R167, PT ;  /* 0x000000a71800720c */ /* 0x000fe20003f46270 */
[----:B------:R-:W-:Y:S01]  /*1c5d0*/  FMUL.FTZ R178, R178, c[0x0][0x2ec] ;  /* 0x0000bb00b2b27a20 */ /* 0x000fe20000410000 */
[----:B-----5:R-:W-:-:S02]  /*1c5e0*/  FSEL R22, R33, -INF , !P4 ;  /* 0xff80000021167808 */ /* 0x020fc40006000000 */
[----:B------:R-:W-:Y:S02]  /*1c5f0*/  IADD3 R14, R4, 0x20, RZ ;  /* 0x00000020040e7810 */ /* 0x000fe40007ffe0ff */
[-C--:B------:R-:W-:Y:S01]  /*1c600*/  ISETP.GE.AND P4, PT, R15, R2.reuse, PT ;  /* 0x000000020f00720c */ /* 0x080fe20003f86270 */
[----:B------:R-:W5:Y:S01]  /*1c610*/  MUFU.TANH R197, R184 ;  /* 0x000000b800c57308 */ /* 0x000f620000002400 */
[----:B------:R-:W-:Y:S02]  /*1c620*/  FSEL R25, R20, -INF , !P1 ;  /* 0xff80000014197808 */ /* 0x000fe40004800000 */
[----:B------:R-:W-:Y:S02]  /*1c630*/  FSEL R21, R21, -INF , !P2 ;  /* 0xff80000015157808 */ /* 0x000fe40005000000 */
[----:B-1----:R-:W-:Y:S02]  /*1c640*/  FSEL R20, R23, -INF , !P6 ;  /* 0xff80000017147808 */ /* 0x002fe40007000000 */
[----:B------:R-:W-:Y:S01]  /*1c650*/  ISETP.GE.AND P1, PT, R15, R167, PT ;  /* 0x000000a70f00720c */ /* 0x000fe20003f26270 */
[----:B------:R-:W-:Y:S01]  /*1c660*/  MUFU.TANH R196, R185 ;  /* 0x000000b900c47308 */ /* 0x000fe20000002400 */
[----:B------:R-:W-:-:S02]  /*1c670*/  ISETP.GE.AND P2, PT, R14, R2, PT ;  /* 0x000000020e00720c */ /* 0x000fc40003f46270 */
[----:B--2---:R-:W-:Y:S02]  /*1c680*/  FSEL R24, R8, -INF , !P5 ;  /* 0xff80000008187808 */ /* 0x004fe40006800000 */
[----:B---3--:R-:W-:Y:S02]  /*1c690*/  FSEL R23, R9, -INF , !P4 ;  /* 0xff80000009177808 */ /* 0x008fe40006000000 */
[C---:B------:R-:W-:Y:S01]  /*1c6a0*/  IADD3 R8, R4.reuse, 0x21, RZ ;  /* 0x0000002104087810 */ /* 0x040fe20007ffe0ff */
[----:B------:R-:W1:Y:S01]  /*1c6b0*/  MUFU.TANH R27, R27 ;  /* 0x0000001b001b7308 */ /* 0x000e620000002400 */
[----:B------:R-:W-:Y:S02]  /*1c6c0*/  IADD3 R9, R4, 0x28, RZ ;  /* 0x0000002804097810 */ /* 0x000fe40007ffe0ff */
[----:B----4-:R-:W-:Y:S02]  /*1c6d0*/  FSEL R28, R28, -INF , !P1 ;  /* 0xff8000001c1c7808 */ /* 0x010fe40004800000 */
[----:B------:R-:W-:-:S02]  /*1c6e0*/  FSEL R199, R199, -INF , !P2 ;  /* 0xff800000c7c77808 */ /* 0x000fc40005000000 */
[-C--:B------:R-:W-:Y:S01]  /*1c6f0*/  ISETP.GE.AND P5, PT, R14, R167.reuse, PT ;  /* 0x000000a70e00720c */ /* 0x080fe20003fa6270 */
[----:B------:R-:W2:Y:S01]  /*1c700*/  MUFU.TANH R192, R187 ;  /* 0x000000bb00c07308 */ /* 0x000ea20000002400 */
[CC--:B------:R-:W-:Y:S02]  /*1c710*/  ISETP.GE.AND P6, PT, R8.reuse, R2.reuse, PT ;  /* 0x000000020800720c */ /* 0x0c0fe40003fc6270 */
[-C--:B------:R-:W-:Y:S02]  /*1c720*/  ISETP.GE.AND P4, PT, R8, R167.reuse, PT ;  /* 0x000000a70800720c */ /* 0x080fe40003f86270 */
[C---:B------:R-:W-:Y:S02]  /*1c730*/  ISETP.GE.AND P1, PT, R9.reuse, R2, PT ;  /* 0x000000020900720c */ /* 0x040fe40003f26270 */
[----:B------:R-:W-:Y:S01]  /*1c740*/  ISETP.GE.AND P2, PT, R9, R167, PT ;  /* 0x000000a70900720c */ /* 0x000fe20003f46270 */
[----:B------:R-:W3:Y:S01]  /*1c750*/  MUFU.TANH R185, R180 ;  /* 0x000000b400b97308 */ /* 0x000ee20000002400 */
[----:B------:R-:W-:-:S02]  /*1c760*/  IADD3 R8, R4, 0x29, RZ ;  /* 0x0000002904087810 */ /* 0x000fc40007ffe0ff */
[----:B------:R-:W-:Y:S02]  /*1c770*/  IADD3 R9, R4, 0x30, RZ ;  /* 0x0000003004097810 */ /* 0x000fe40007ffe0ff */
[----:B------:R-:W-:Y:S02]  /*1c780*/  FSEL R195, R10, -INF , !P5 ;  /* 0xff8000000ac37808 */ /* 0x000fe40006800000 */
[----:B------:R-:W-:Y:S01]  /*1c790*/  FSEL R198, R198, -INF , !P6 ;  /* 0xff800000c6c67808 */ /* 0x000fe20007000000 */
[----:B------:R-:W4:Y:S01]  /*1c7a0*/  MUFU.TANH R165, R165 ;  /* 0x000000a500a57308 */ /* 0x000f220000002400 */
[----:B------:R-:W-:Y:S02]  /*1c7b0*/  FSEL R194, R5, -INF , !P4 ;  /* 0xff80000005c27808 */ /* 0x000fe40006000000 */
[----:B-----5:R-:W-:Y:S02]  /*1c7c0*/  FSEL R197, R197, -INF , !P1 ;  /* 0xff800000c5c57808 */ /* 0x020fe40004800000 */
[----:B------:R-:W-:-:S02]  /*1c7d0*/  ISETP.GE.AND P5, PT, R8, R2, PT ;  /* 0x000000020800720c */ /* 0x000fc40003fa6270 */
[-C--:B------:R-:W-:Y:S01]  /*1c7e0*/  ISETP.GE.AND P6, PT, R8, R167.reuse, PT ;  /* 0x000000a70800720c */ /* 0x080fe20003fc6270 */
[----:B------:R-:W5:Y:S01]  /*1c7f0*/  MUFU.TANH R184, R181 ;  /* 0x000000b500b87308 */ /* 0x000f620000002400 */
[C---:B------:R-:W-:Y:S02]  /*1c800*/  ISETP.GE.AND P4, PT, R9.reuse, R2, PT ;  /* 0x000000020900720c */ /* 0x040fe40003f86270 */
[----:B------:R-:W-:Y:S02]  /*1c810*/  ISETP.GE.AND P1, PT, R9, R167, PT ;  /* 0x000000a70900720c */ /* 0x000fe40003f26270 */
[C---:B------:R-:W-:Y:S02]  /*1c820*/  IADD3 R8, R4.reuse, 0x31, RZ ;  /* 0x0000003104087810 */ /* 0x040fe40007ffe0ff */
[----:B------:R-:W-:Y:S01]  /*1c830*/  IADD3 R5, R4, 0x38, RZ ;  /* 0x0000003804057810 */ /* 0x000fe20007ffe0ff */
[----:B------:R-:W5:Y:S01]  /*1c840*/  MUFU.TANH R182, R182 ;  /* 0x000000b600b67308 */ /* 0x000f620000002400 */
[----:B-1----:R-:W-:-:S02]  /*1c850*/  FSEL R193, R27, -INF , !P2 ;  /* 0xff8000001bc17808 */ /* 0x002fc40005000000 */
[----:B------:R-:W-:Y:S02]  /*1c860*/  FSEL R196, R196, -INF , !P5 ;  /* 0xff800000c4c47808 */ /* 0x000fe40006800000 */
[----:B--2---:R-:W-:Y:S02]  /*1c870*/  FSEL R192, R192, -INF , !P6 ;  /* 0xff800000c0c07808 */ /* 0x004fe40007000000 */
[----:B---3--:R-:W-:Y:S01]  /*1c880*/  FSEL R185, R185, -INF , !P4 ;  /* 0xff800000b9b97808 */ /* 0x008fe20006000000 */
[----:B------:R-:W1:Y:S01]  /*1c890*/  MUFU.TANH R183, R176 ;  /* 0x000000b000b77308 */ /* 0x000e620000002400 */
[----:B----4-:R-:W-:Y:S02]  /*1c8a0*/  FSEL R165, R165, -INF , !P1 ;  /* 0xff800000a5a57808 */ /* 0x010fe40004800000 */
[C---:B------:R-:W-:Y:S02]  /*1c8b0*/  ISETP.GE.AND P2, PT, R8.reuse, R2, PT ;  /* 0x000000020800720c */ /* 0x040fe40003f46270 */
[----:B------:R-:W-:-:S02]  /*1c8c0*/  ISETP.GE.AND P5, PT, R8, R167, PT ;  /* 0x000000a70800720c */ /* 0x000fc40003fa6270 */
[CC--:B------:R-:W-:Y:S01]  /*1c8d0*/  ISETP.GE.AND P6, PT, R4.reuse, R2.reuse, PT ;  /* 0x000000020400720c */ /* 0x0c0fe20003fc6270 */
[----:B------:R-:W2:Y:S01]  /*1c8e0*/  MUFU.TANH R166, R166 ;  /* 0x000000a600a67308 */ /* 0x000ea20000002400 */
[----:B------:R-:W-:Y:S01]  /*1c8f0*/  BAR.SYNC.DEFER_BLOCKING 0x0 ;  /* 0x0000000000007b1d */ /* 0x000fe20000010000 */
[C---:B------:R-:W-:Y:S02]  /*1c900*/  ISETP.GE.AND P4, PT, R4.reuse, R167, PT ;  /* 0x000000a70400720c */ /* 0x040fe40003f86270 */
[----:B------:R-:W-:Y:S02]  /*1c910*/  ISETP.GE.AND P1, PT, R5, R2, PT ;  /* 0x000000020500720c */ /* 0x000fe40003f26270 */
[----:B------:R-:W-:Y:S02]  /*1c920*/  IADD3 R4, R4, 0x39, RZ ;  /* 0x0000003904047810 */ /* 0x000fe40007ffe0ff */
[----:B------:R-:W3:Y:S01]  /*1c930*/  MUFU.TANH R180, R178 ;  /* 0x000000b200b47308 */ /* 0x000ee20000002400 */
[----:B-----5:R-:W-:-:S02]  /*1c940*/  FSEL R184, R184, -INF , !P2 ;  /* 0xff800000b8b87808 */ /* 0x020fc40005000000 */
[----:B------:R-:W-:Y:S02]  /*1c950*/  FSEL R182, R182, -INF , !P5 ;  /* 0xff800000b6b67808 */ /* 0x000fe40006800000 */
[----:B-1----:R-:W-:Y:S02]  /*1c960*/  FSEL R183, R183, -INF , !P1 ;  /* 0xff800000b7b77808 */ /* 0x002fe40004800000 */
[-C--:B------:R-:W-:Y:S01]  /*1c970*/  ISETP.GE.AND P2, PT, R5, R167.reuse, PT ;  /* 0x000000a70500720c */ /* 0x080fe20003f46270 */
[----:B------:R-:W1:Y:S01]  /*1c980*/  MUFU.TANH R179, R179 ;  /* 0x000000b300b37308 */ /* 0x000e620000002400 */
[C---:B------:R-:W-:Y:S02]  /*1c990*/  ISETP.GE.AND P5, PT, R4.reuse, R2, PT ;  /* 0x000000020400720c */ /* 0x040fe40003fa6270 */
[----:B------:R-:W-:Y:S02]  /*1c9a0*/  ISETP.GE.AND P1, PT, R4, R167, PT ;  /* 0x000000a70400720c */ /* 0x000fe40003f26270 */
[----:B------:R-:W-:-:S02]  /*1c9b0*/  FSEL R0, R0, -INF , !P6 ;  /* 0xff80000000007808 */ /* 0x000fc40007000000 */
[----:B--2---:R-:W-:Y:S02]  /*1c9c0*/  FSEL R166, R166, -INF , !P5 ;  /* 0xff800000a6a67808 */ /* 0x004fe40006800000 */
[----:B---3--:R-:W-:Y:S02]  /*1c9d0*/  FSEL R180, R180, -INF , !P2 ;  /* 0xff800000b4b47808 */ /* 0x008fe40005000000 */
[----:B------:R-:W-:Y:S02]  /*1c9e0*/  FSEL R200, R200, -INF , !P4 ;  /* 0xff800000c8c87808 */ /* 0x000fe40006000000 */
[----:B-1----:R-:W-:Y:S01]  /*1c9f0*/  FSEL R179, R179, -INF , !P1 ;  /* 0xff800000b3b37808 */ /* 0x002fe20004800000 */
[----:B------:R-:W-:Y:S05]  /*1ca00*/  @!P0 BRA `(.L_x_2861) ;  /* 0x0000060000008947 */ /* 0x000fea0003800000 */
[----:B------:R-:W-:Y:S05]  /*1ca10*/  @!P3 BRA `(.L_x_2862) ;  /* 0x000003b00000b947 */ /* 0x000fea0003800000 */
[----:B------:R-:W-:Y:S01]  /*1ca20*/  IABS R2, c[0x0][0x2d0] ;  /* 0x0000b40000027a13 */ /* 0x000fe20000000000 */
[----:B------:R-:W-:-:S03]  /*1ca30*/  IMAD.SHL.U32 R4, R246, 0x40, RZ ;  /* 0x00000040f6047824 */ /* 0x000fc600078e00ff */
[----:B------:R-:W1:Y:S02]  /*1ca40*/  I2F.RP R16, R2 ;  /* 0x0000000200107306 */ /* 0x000e640000209400 */
[----:B------:R-:W-:Y:S02]  /*1ca50*/  IABS R10, R4 ;  /* 0x00000004000a7213 */ /* 0x000fe40000000000 */
[C---:B------:R-:W-:Y:S02]  /*1ca60*/  IADD3 R15, R4.reuse, -0x40, RZ ;  /* 0xffffffc0040f7810 */ /* 0x040fe40007ffe0ff */
[----:B------:R-:W-:Y:S02]  /*1ca70*/  LOP3.LUT R4, R4, c[0x0][0x2d0], RZ, 0x3c, !PT ;  /* 0x0000b40004047a12 */ /* 0x000fe400078e3cff */
[----:B------:R-:W-:Y:S02]  /*1ca80*/  IABS R8, R15 ;  /* 0x0000000f00087213 */ /* 0x000fe40000000000 */
        /* <DEDUP_REMOVED lines=49> */
[----:B------:R-:W-:-:S05]  /*1cda0*/  IMAD.WIDE.U32 R8, R8, c[0x0][0x180], R14 ;  /* 0x0000600008087a25 */ /* 0x000fca00078e000e */
[----:B------:R-:W-:Y:S01]  /*1cdb0*/  IADD3 R4, R9, R4, RZ ;  /* 0x0000000409047210 */ /* 0x000fe20007ffe0ff */
[----:B------:R-:W-:Y:S05]  /*1cdc0*/  BRA `(.L_x_2863) ;  /* 0x0000003000007947 */ /* 0x000fea0003800000 */
.L_x_2862:
[----:B------:R-:W-:-:S05]  /*1cdd0*/  IMAD.MOV.U32 R8, RZ, RZ, c[0x0][0x198] ;  /* 0x00006600ff087624 */ /* 0x000fca00078e00ff */
[----:B------:R-:W-:-:S04]  /*1cde0*/  LEA R8, -R8, RZ, 0x6 ;  /* 0x000000ff08087211 */ /* 0x000fc800078e31ff */
[----:B------:R-:W-:Y:S02]  /*1cdf0*/  SHF.R.S32.HI R4, RZ, 0x1f, R8 ;  /* 0x0000001fff047819 */ /* 0x000fe40000011408 */
.L_x_2863:
[----:B------:R-:W-:Y:S01]  /*1ce00*/  ULDC.64 UR4, c[0x0][0x198] ;  /* 0x0000660000047ab9 */ /* 0x000fe20000000a00 */
[C---:B------:R-:W-:Y:S01]  /*1ce10*/  LEA R245, P0, R8.reuse, R245, 0x1 ;  /* 0x000000f508f57211 */ /* 0x040fe200078008ff */
[----:B------:R-:W-:Y:S02]  /*1ce20*/  USHF.L.U32 UR7, UR4, 0x5, URZ ;  /* 0x0000000504077899 */ /* 0x000fe4000800063f */
[----:B------:R-:W-:Y:S01]  /*1ce30*/  USHF.L.U64.HI UR5, UR4, UR6, UR5 ;  /* 0x0000000604057299 */ /* 0x000fe20008010205 */
[----:B------:R-:W-:Y:S01]  /*1ce40*/  LEA.HI.X R244, R8, R244, R4, 0x1, P0 ;  /* 0x000000f408f47211 */ /* 0x000fe200000f0c04 */
[----:B------:R-:W-:Y:S02]  /*1ce50*/  IMAD.MOV.U32 R16, RZ, RZ, R245 ;  /* 0x000000ffff107224 */ /* 0x000fe400078e00f5 */
[----:B------:R-:W-:Y:S02]  /*1ce60*/  IADD3 R14, P0, R245, UR7, RZ ;  /* 0x00000007f50e7c10 */ /* 0x000fe4000ff1e0ff */
[----:B------:R-:W-:-:S02]  /*1ce70*/  IMAD.MOV.U32 R17, RZ, RZ, R244 ;  /* 0x000000ffff117224 */ /* 0x000fc400078e00f4 */
[----:B------:R-:W-:Y:S02]  /*1ce80*/  IADD3.X R15, R244, UR5, RZ, P0, !PT ;  /* 0x00000005f40f7c10 */ /* 0x000fe400087fe4ff */
[----:B------:R-:W-:Y:S01]  /*1ce90*/  IADD3 R8, P0, R14, UR7, RZ ;  /* 0x000000070e087c10 */ /* 0x000fe2000ff1e0ff */
[----:B------:R-:W-:Y:S01]  /*1cea0*/  @!PT LDS RZ, [RZ] ;  /* 0x00000000fffff984 */ /* 0x000fe20000000800 */
[----:B------:R-:W-:Y:S01]  /*1ceb0*/  @!PT LDS RZ, [RZ] ;  /* 0x00000000fffff984 */ /* 0x000fe20000000800 */
[----:B------:R-:W-:Y:S01]  /*1cec0*/  @!PT LDS RZ, [RZ] ;  /* 0x00000000fffff984 */ /* 0x000fe20000000800 */
[----:B------:R1:W-:Y:S03]  /*1ced0*/  LDGSTS.E.BYPASS.LTC128B.128 [R241+0x8000], [R16.64] ;  /* 0x0800000010f17fae */ /* 0x0003e6000b901d48 */
[----:B------:R-:W-:Y:S01]  /*1cee0*/  IADD3.X R9, R15, UR5, RZ, P0, !PT ;  /* 0x000000050f097c10 */ /* 0x000fe200087fe4ff */
[----:B------:R1:W-:Y:S01]  /*1cef0*/  LDGSTS.E.BYPASS.LTC128B.128 [R241+0xa000], [R16.64+0x80] ;  /* 0x0a00008010f17fae */ /* 0x0003e2000b901d48 */
[----:B------:R-:W-:-:S03]  /*1cf00*/  IADD3 R4, P0, R8, UR7, RZ ;  /* 0x0000000708047c10 */ /* 0x000fc6000ff1e0ff */
[----:B------:R1:W-:Y:S01]  /*1cf10*/  LDGSTS.E.BYPASS.LTC128B.128 [R241+0xc000], [R16.64+0x100] ;  /* 0x0c00010010f17fae */ /* 0x0003e2000b901d48 */
[----:B------:R-:W-:-:S03]  /*1cf20*/  IADD3.X R5, R9, UR5, RZ, P0, !PT ;  /* 0x0000000509057c10 */ /* 0x000fc600087fe4ff */
        /* <DEDUP_REMOVED lines=14> */
.L_x_2861:
[----:B-1----:R-:W-:Y:S01]  /*1d010*/  FMNMX.FTZ R8, R164, R0, !PT ;  /* 0x00000000a4087209 */ /* 0x002fe20007810000 */
        /* <DEDUP_REMOVED lines=41> */
[----:B------:R-:W-:Y:S01]  /*1d2b0*/  FMUL.FTZ R167, R174, c[0x0][0x23c] ;  /* 0x00008f00aea77a20 */ /* 0x000fe20000410000 */
[----:B--2---:R-:W-:Y:S02]  /*1d2c0*/  FMNMX.FTZ R173, R2, R173, !PT ;  /* 0x000000ad02ad7209 */ /* 0x004fe40007810000 */
[----:B------:R-:W-:Y:S02]  /*1d2d0*/  FSEL R4, R174, RZ, P1 ;  /* 0x000000ffae047208 */ /* 0x000fe40000800000 */
[----:B------:R-:W-:Y:S01]  /*1d2e0*/  FSEL R167, R167, RZ, P1 ;  /* 0x000000ffa7a77208 */ /* 0x000fe20000800000 */
[C---:B------:R-:W-:Y:S01]  /*1d2f0*/  FMUL.FTZ R181, R173.reuse, c[0x0][0x23c] ;  /* 0x00008f00adb57a20 */ /* 0x040fe20000410000 */
[C---:B------:R-:W-:Y:S01]  /*1d300*/  FSETP.NEU.FTZ.AND P0, PT, R173.reuse, -INF , PT ;  /* 0xff800000ad00780b */ /* 0x040fe20003f1d000 */
[----:B------:R-:W-:Y:S02]  /*1d310*/  FADD.FTZ R4, R164, -R4 ;  /* 0x80000004a4047221 */ /* 0x000fe40000010000 */
[--C-:B------:R-:W-:Y:S01]  /*1d320*/  FFMA.FTZ R170, R12, c[0x0][0x23c], -R167.reuse ;  /* 0x00008f000caa7a23 */ /* 0x100fe200000108a7 */
[----:B------:R-:W-:Y:S01]  /*1d330*/  FSEL R5, R173, RZ, P0 ;  /* 0x000000ffad057208 */ /* 0x000fe20000000000 */
[--C-:B------:R-:W-:Y:S01]  /*1d340*/  FFMA.FTZ R169, R13, c[0x0][0x23c], -R167.reuse ;  /* 0x00008f000da97a23 */ /* 0x100fe200000108a7 */
[----:B------:R-:W-:Y:S01]  /*1d350*/  FSEL R181, R181, RZ, P0 ;  /* 0x000000ffb5b57208 */ /* 0x000fe20000000000 */
[----:B------:R-:W1:Y:S01]  /*1d360*/  LDSM.16.MT88.4 R12, [R232+0x10000] ;  /* 0x01000000e80c783b */ /* 0x000e620000004200 */
[----:B------:R-:W-:Y:S01]  /*1d370*/  FFMA.FTZ R172, R0, c[0x0][0x23c], -R167 ;  /* 0x00008f0000ac7a23 */ /* 0x000fe200000108a7 */
[----:B------:R-:W-:Y:S01]  /*1d380*/  MUFU.EX2 R170, R170 ;  /* 0x000000aa00aa7308 */ /* 0x000fe20000000800 */
[----:B------:R-:W-:-:S02]  /*1d390*/  FADD.FTZ R5, R3, -R5 ;  /* 0x8000000503057221 */ /* 0x000fc40000010000 */
[----:B------:R-:W-:Y:S02]  /*1d3a0*/  FFMA.FTZ R171, R11, c[0x0][0x23c], -R167 ;  /* 0x00008f000bab7a23 */ /* 0x000fe400000108a7 */
[--C-:B------:R-:W-:Y:S01]  /*1d3b0*/  FFMA.FTZ R168, R200, c[0x0][0x23c], -R181.reuse ;  /* 0x00008f00c8a87a23 */ /* 0x100fe200000108b5 */
[----:B------:R-:W2:Y:S01]  /*1d3c0*/  LDSM.16.MT88.4 R8, [R229+0x10000] ;  /* 0x01000000e508783b */ /* 0x000ea20000004200 */
[--C-:B------:R-:W-:Y:S01]  /*1d3d0*/  FFMA.FTZ R2, R6, c[0x0][0x23c], -R181.reuse ;  /* 0x00008f0006027a23 */ /* 0x100fe200000108b5 */
[----:B------:R-:W-:Y:S01]  /*1d3e0*/  MUFU.EX2 R172, R172 ;  /* 0x000000ac00ac7308 */ /* 0x000fe20000000800 */
[--C-:B------:R-:W-:Y:S02]  /*1d3f0*/  FFMA.FTZ R0, R7, c[0x0][0x23c], -R181.reuse ;  /* 0x00008f0007007a23 */ /* 0x100fe400000108b5 */
[----:B------:R-:W-:Y:S02]  /*1d400*/  FFMA.FTZ R175, R201, c[0x0][0x23c], -R181 ;  /* 0x00008f00c9af7a23 */ /* 0x000fe400000108b5 */
[----:B------:R-:W-:-:S02]  /*1d410*/  FMUL.FTZ R3, R5, c[0x0][0x23c] ;  /* 0x00008f0005037a20 */ /* 0x000fc40000410000 */
[----:B------:R-:W-:Y:S01]  /*1d420*/  FMUL.FTZ R4, R4, c[0x0][0x23c] ;  /* 0x00008f0004047a20 */ /* 0x000fe20000410000 */
[----:B------:R-:W-:Y:S01]  /*1d430*/  MUFU.EX2 R171, R171 ;  /* 0x000000ab00ab7308 */ /* 0x000fe20000000800 */
[----:B------:R-:W-:Y:S02]  /*1d440*/  FFMA.FTZ R187, R23, c[0x0][0x23c], -R167 ;  /* 0x00008f0017bb7a23 */ /* 0x000fe400000108a7 */
[--C-:B------:R-:W-:Y:S02]  /*1d450*/  FFMA.FTZ R188, R22, c[0x0][0x23c], -R181.reuse ;  /* 0x00008f0016bc7a23 */ /* 0x100fe400000108b5 */
[--C-:B------:R-:W-:Y:S02]  /*1d460*/  FFMA.FTZ R189, R21, c[0x0][0x23c], -R181.reuse ;  /* 0x00008f0015bd7a23 */ /* 0x100fe400000108b5 */
[----:B------:R-:W-:Y:S01]  /*1d470*/  FFMA.FTZ R190, R20, c[0x0][0x23c], -R181 ;  /* 0x00008f0014be7a23 */ /* 0x000fe200000108b5 */
[----:B------:R-:W3:Y:S01]  /*1d480*/  MUFU.EX2 R169, R169 ;  /* 0x000000a900a97308 */ /* 0x000ee20000000800 */
[----:B------:R-:W-:Y:S01]  /*1d490*/  LDSM.16.MT88.4 R20, [R230+0x10800] ;  /* 0x01080000e614783b */ /* 0x000fe20000004200 */
[----:B------:R-:W-:-:S02]  /*1d4a0*/  FFMA.FTZ R177, R26, c[0x0][0x23c], -R167 ;  /* 0x00008f001ab17a23 */ /* 0x000fc400000108a7 */
[--C-:B------:R-:W-:Y:S02]  /*1d4b0*/  FFMA.FTZ R178, R25, c[0x0][0x23c], -R167.reuse ;  /* 0x00008f0019b27a23 */ /* 0x100fe400000108a7 */
[----:B------:R-:W-:Y:S02]  /*1d4c0*/  FFMA.FTZ R186, R24, c[0x0][0x23c], -R167 ;  /* 0x00008f0018ba7a23 */ /* 0x000fe400000108a7 */
[----:B------:R-:W-:Y:S01]  /*1d4d0*/  MUFU.EX2 R168, R168 ;  /* 0x000000a800a87308 */ /* 0x000fe20000000800 */
[----:B------:R-:W-:Y:S01]  /*1d4e0*/  FFMA.FTZ R191, R28, c[0x0][0x23c], -R181 ;  /* 0x00008f001cbf7a23 */ /* 0x000fe200000108b5 */
[----:B------:R-:W-:Y:S01]  /*1d4f0*/  LDSM.16.MT88.4 R24, [R232+0x10800] ;  /* 0x01080000e818783b */ /* 0x000fe20000004200 */
[--C-:B------:R-:W-:Y:S02]  /*1d500*/  FFMA.FTZ R199, R199, c[0x0][0x23c], -R167.reuse ;  /* 0x00008f00c7c77a23 */ /* 0x100fe400000108a7 */
[--C-:B------:R-:W-:Y:S01]  /*1d510*/  FFMA.FTZ R198, R198, c[0x0][0x23c], -R167.reuse ;  /* 0x00008f00c6c67a23 */ /* 0x100fe200000108a7 */
[----:B------:R-:W-:Y:S01]  /*1d520*/  LDSM.16.MT88.4 R28, [R232+0x12800] ;  /* 0x01280000e81c783b */ /* 0x000fe20000004200 */
[--C-:B------:R-:W-:Y:S01]  /*1d530*/  FFMA.FTZ R197, R197, c[0x0][0x23c], -R167.reuse ;  /* 0x00008f00c5c57a23 */ /* 0x100fe200000108a7 */
[----:B------:R-:W4:Y:S01]  /*1d540*/  MUFU.EX2 R2, R2 ;  /* 0x0000000200027308 */ /* 0x000f220000000800 */
[----:B---3--:R-:W-:Y:S01]  /*1d550*/  F2FP.PACK_AB R6, R169, R170 ;  /* 0x000000aaa906723e */ /* 0x008fe200000000ff */
        /* <DEDUP_REMOVED lines=8> */
[----:B------:R-:W3:Y:S01]  /*1d5e0*/  MUFU.EX2 R175, R175 ;  /* 0x000000af00af7308 */ /* 0x000ee20000000800 */
[----:B----4-:R-:W-:Y:S01]  /*1d5f0*/  F2FP.PACK_AB R5, R2, R168 ;  /* 0x000000a80205723e */ /* 0x010fe200000000ff */
[----:B------:R-:W-:-:S02]  /*1d600*/  FFMA.FTZ R183, R183, c[0x0][0x23c], -R167 ;  /* 0x00008f00b7b77a23 */ /* 0x000fc400000108a7 */
[----:B------:R-:W-:Y:S02]  /*1d610*/  FFMA.FTZ R200, R166, c[0x0][0x23c], -R167 ;  /* 0x00008f00a6c87a23 */ /* 0x000fe400000108a7 */
[--C-:B------:R-:W-:Y:S02]  /*1d620*/  FFMA.FTZ R201, R165, c[0x0][0x23c], -R181.reuse ;  /* 0x00008f00a5c97a23 */ /* 0x100fe400000108b5 */
        /* <DEDUP_REMOVED lines=85> */
[----:B--2---:R-:W-:Y:S01]  /*1db80*/  HMMA.16816.F32 R44, R4, R8, R44 ;  /* 0x00000008042c723c */ /* 0x004fe2000000182c */
[----:B------:R-:W-:-:S02]  /*1db90*/  FMUL.FTZ R54, R54, R3 ;  /* 0x0000000336367220 */ /* 0x000fc40000410000 */
[-C--:B------:R-:W-:Y:S01]  /*1dba0*/  FMUL.FTZ R55, R55, R3.reuse ;  /* 0x0000000337377220 */ /* 0x080fe20000410000 */
[----:B------:R-:W2:Y:S01]  /*1dbb0*/  MUFU.EX2 R195, R195 ;  /* 0x000000c300c37308 */ /* 0x000ea20000000800 */
[-C--:B------:R-:W-:Y:S02]  /*1dbc0*/  FMUL.FTZ R56, R56, R176.reuse ;  /* 0x000000b038387220 */ /* 0x080fe40000410000 */
[-C--:B------:R-:W-:Y:S01]  /*1dbd0*/  FMUL.FTZ R57, R57, R176.reuse ;  /* 0x000000b039397220 */ /* 0x080fe20000410000 */
[----:B------:R-:W-:Y:S01]  /*1dbe0*/  HMMA.16816.F32 R48, R4, R10, R48 ;  /* 0x0000000a0430723c */ /* 0x000fe20000001830 */
[-C--:B------:R-:W-:Y:S01]  /*1dbf0*/  FMUL.FTZ R58, R58, R3.reuse ;  /* 0x000000033a3a7220 */ /* 0x080fe20000410000 */
[----:B------:R-:W2:Y:S01]  /*1dc00*/  LDSM.16.MT88.4 R8, [R232+0x14000] ;  /* 0x01400000e808783b */ /* 0x000ea20000004200 */
        /* <DEDUP_REMOVED lines=68> */
[----:B------:R-:W1:Y:S01]  /*1e050*/  MUFU.EX2 R179, R179 ;  /* 0x000000b300b37308 */ /* 0x000e620000000800 */
        /* <DEDUP_REMOVED lines=136> */
[C---:B----4-:R-:W-:Y:S01]  /*1e8e0*/  HMMA.16816.F32 R152, R4.reuse, R28, R152 ;  /* 0x0000001c0498723c */ /* 0x050fe20000001898 */
[----:B------:R-:W-:Y:S02]  /*1e8f0*/  FADD.FTZ R250, R179, R192 ;  /* 0x000000c0b3fa7221 */ /* 0x000fe40000010000 */
[----:B------:R-:W-:Y:S05]  /*1e900*/  STL [R1], R0 ;  /* 0x0000000001007387 */ /* 0x000fea0000100800 */
        /* <DEDUP_REMOVED lines=89> */
.L_x_2858:
        /* <DEDUP_REMOVED lines=15> */
.L_x_2868:
        /* <DEDUP_REMOVED lines=64> */
.L_x_2865:
[C---:B------:R-:W-:Y:S04]  /*1f390*/  LEA R248, P0, R8.reuse, R248, 0x1 ;  /* 0x000000f808f87211 */ /* 0x040fe800078008ff */
[----:B------:R-:W-:Y:S02]  /*1f3a0*/  LEA.HI.X R247, R8, R247, R4, 0x1, P0 ;  /* 0x000000f708f77211 */ /* 0x000fe400000f0c04 */
[----:B------:R-:W-:Y:S02]  /*1f3b0*/  IADD3 R8, P0, R248, UR10, RZ ;  /* 0x0000000af8087c10 */ /* 0x000fe4000ff1e0ff */
[----:B------:R-:W-:Y:S02]  /*1f3c0*/  MOV R249, R247 ;  /* 0x000000f700f97202 */ /* 0x000fe40000000f00 */
[----:B------:R-:W-:Y:S02]  /*1f3d0*/  IADD3.X R9, R247, UR8, RZ, P0, !PT ;  /* 0x00000008f7097c10 */ /* 0x000fe400087fe4ff */
[----:B------:R-:W-:Y:S01]  /*1f3e0*/  IADD3 R6, P0, R8, UR10, RZ ;  /* 0x0000000a08067c10 */ /* 0x000fe2000ff1e0ff */
[----:B------:R-:W-:Y:S01]  /*1f3f0*/  @!PT LDS RZ, [RZ] ;  /* 0x00000000fffff984 */ /* 0x000fe20000000800 */
[----:B------:R-:W-:Y:S01]  /*1f400*/  @!PT LDS RZ, [RZ] ;  /* 0x00000000fffff984 */ /* 0x000fe20000000800 */
[----:B------:R-:W-:Y:S01]  /*1f410*/  @!PT LDS RZ, [RZ] ;  /* 0x00000000fffff984 */ /* 0x000fe20000000800 */
[----:B------:R1:W-:Y:S03]  /*1f420*/  LDGSTS.E.BYPASS.LTC128B.128 [R241+0x10000], [R248.64] ;  /* 0x10000000f8f17fae */ /* 0x0003e6000b901d4c */
[----:B------:R-:W-:Y:S02]  /*1f430*/  IADD3.X R7, R9, UR8, RZ, P0, !PT ;  /* 0x0000000809077c10 */ /* 0x000fe400087fe4ff */
[----:B------:R-:W-:Y:S01]  /*1f440*/  IADD3 R4, P0, R6, UR10, RZ ;  /* 0x0000000a06047c10 */ /* 0x000fe2000ff1e0ff */
[----:B------:R1:W-:Y:S03]  /*1f450*/  LDGSTS.E.BYPASS.LTC128B.128 [R241+0x12000], [R248.64+0x80] ;  /* 0x12000080f8f17fae */ /* 0x0003e6000b901d4c */
[----:B------:R-:W-:Y:S02]  /*1f460*/  IADD3.X R5, R7, UR8, RZ, P0, !PT ;  /* 0x0000000807057c10 */ /* 0x000fe400087fe4ff */
[----:B------:R-:W-:Y:S01]  /*1f470*/  ISETP.GE.AND P0, PT, R246, 0x2, PT ;  /* 0x00000002f600780c */ /* 0x000fe20003f06270 */
        /* <DEDUP_REMOVED lines=15> */
[----:B--2---:R-:W3:Y:S06]  /*1f570*/  LDSM.16.M88.4 R8, [R237+0x8000] ;  /* 0x00800000ed08783b */ /* 0x004eec0000000200 */
[----:B------:R-:W2:Y:S06]  /*1f580*/  LDSM.16.M88.4 R16, [R237+0x8800] ;  /* 0x00880000ed10783b */ /* 0x000eac0000000200 */
[----:B------:R-:W4:Y:S06]  /*1f590*/  LDSM.16.M88.4 R24, [R237+0x9000] ;  /* 0x00900000ed18783b */ /* 0x000f2c0000000200 */
[----:B------:R-:W0:Y:S06]  /*1f5a0*/  LDGDEPBAR ;  /* 0x00000000000079af */ /* 0x000e2c0000000000 */
[----:B------:R-:W5:Y:S06]  /*1f5b0*/  LDSM.16.M88.4 R164, [R237+0x9800] ;  /* 0x00980000eda4783b */ /* 0x000f6c0000000200 */
[----:B------:R-:W-:Y:S06]  /*1f5c0*/  LDSM.16.M88.4 R168, [R236] ;  /* 0x00000000eca8783b */ /* 0x000fec0000000200 */
[----:B------:R-:W1:Y:S01]  /*1f5d0*/  LDSM.16.M88.4 R172, [R235] ;  /* 0x00000000ebac783b */ /* 0x000e620000000200 */
[C---:B---3--:R-:W-:Y:S05]  /*1f5e0*/  HMMA.16816.F32 R4, R32.reuse, R8, RZ ;  /* 0x000000082004723c */ /* 0x048fea00000018ff */
[----:B------:R-:W3:Y:S03]  /*1f5f0*/  LDSM.16.M88.4 R176, [R227] ;  /* 0x00000000e3b0783b */ /* 0x000ee60000000200 */
[C---:B------:R-:W-:Y:S03]  /*1f600*/  HMMA.16816.F32 R8, R32.reuse, R10, RZ ;  /* 0x0000000a2008723c */ /* 0x040fe600000018ff */
[----:B------:R-:W1:Y:S06]  /*1f610*/  LDSM.16.M88.4 R180, [R226] ;  /* 0x00000000e2b4783b */ /* 0x000e6c0000000200 */
[----:B------:R-:W1:Y:S01]  /*1f620*/  LDSM.16.M88.4 R184, [R225] ;  /* 0x00000000e1b8783b */ /* 0x000e620000000200 */
[C---:B--2---:R-:W-:Y:S05]  /*1f630*/  HMMA.16816.F32 R12, R32.reuse, R16, RZ ;  /* 0x00000010200c723c */ /* 0x044fea00000018ff */
[----:B------:R-:W-:Y:S03]  /*1f640*/  LDSM.16.M88.4 R188, [R234] ;  /* 0x00000000eabc783b */ /* 0x000fe60000000200 */
[C---:B------:R-:W-:Y:S03]  /*1f650*/  HMMA.16816.F32 R16, R32.reuse, R18, RZ ;  /* 0x000000122010723c */ /* 0x040fe600000018ff */
[----:B------:R-:W2:Y:S05]  /*1f660*/  LDSM.16.M88.4 R192, [R231+0x8000] ;  /* 0x00800000e7c0783b */ /* 0x000eaa0000000200 */
[C---:B----4-:R-:W-:Y:S01]  /*1f670*/  HMMA.16816.F32 R20, R32.reuse, R24, RZ ;  /* 0x000000182014723c */ /* 0x050fe200000018ff */
[----:B------:R-:W-:Y:S06]  /*1f680*/  LDSM.16.M88.4 R196, [R231+0x9000] ;  /* 0x00900000e7c4783b */ /* 0x000fec0000000200 */
[----:B------:R-:W-:Y:S01]  /*1f690*/  LDSM.16.M88.4 R200, [R231+0x9800] ;  /* 0x00980000e7c8783b */ /* 0x000fe20000000200 */
[C---:B------:R-:W-:Y:S05]  /*1f6a0*/  HMMA.16816.F32 R24, R32.reuse, R26, RZ ;  /* 0x0000001a2018723c */ /* 0x040fea00000018ff */
[----:B------:R-:W-:Y:S03]  /*1f6b0*/  LDSM.16.M88.4 R204, [R233] ;  /* 0x00000000e9cc783b */ /* 0x000fe60000000200 */
[C---:B-----5:R-:W-:Y:S03]  /*1f6c0*/  HMMA.16816.F32 R28, R32.reuse, R164, RZ ;  /* 0x000000a4201c723c */ /* 0x060fe600000018ff */
[----:B------:R-:W-:Y:S05]  /*1f6d0*/  LDSM.16.M88.4 R208, [R224] ;  /* 0x00000000e0d0783b */ /* 0x000fea0000000200 */
[----:B------:R-:W-:Y:S01]  /*1f6e0*/  HMMA.16816.F32 R32, R32, R166, RZ ;  /* 0x000000a62020723c */ /* 0x000fe200000018ff */
[----:B------:R-:W4:Y:S07]  /*1f6f0*/  LDSM.16.M88.4 R164, [R231+0x8800] ;  /* 0x00880000e7a4783b */ /* 0x000f2e0000000200 */
[C---:B-1----:R-:W-:Y:S08]  /*1f700*/  HMMA.16816.F32 R4, R168.reuse, R172, R4 ;  /* 0x000000aca804723c */ /* 0x042ff00000001804 */
[C---:B------:R-:W-:Y:S01]  /*1f710*/  HMMA.16816.F32 R8, R168.reuse, R174, R8 ;  /* 0x000000aea808723c */ /* 0x040fe20000001808 */
[----:B------:R-:W-:Y:S07]  /*1f720*/  LDSM.16.M88.4 R172, [R224+0x1000] ;  /* 0x00100000e0ac783b */ /* 0x000fee0000000200 */
[C---:B---3--:R-:W-:Y:S08]  /*1f730*/  HMMA.16816.F32 R12, R168.reuse, R176, R12 ;  /* 0x000000b0a80c723c */ /* 0x048ff0000000180c */
[C---:B------:R-:W-:Y:S01]  /*1f740*/  HMMA.16816.F32 R16, R168.reuse, R178, R16 ;  /* 0x000000b2a810723c */ /* 0x040fe20000001810 */
[----:B------:R-:W-:Y:S07]  /*1f750*/  LDSM.16.M88.4 R176, [R224+0x1800] ;  /* 0x00180000e0b0783b */ /* 0x000fee0000000200 */
[C---:B------:R-:W-:Y:S08]  /*1f760*/  HMMA.16816.F32 R20, R168.reuse, R180, R20 ;  /* 0x000000b4a814723c */ /* 0x040ff00000001814 */
[C---:B------:R-:W-:Y:S01]  /*1f770*/  HMMA.16816.F32 R24, R168.reuse, R182, R24 ;  /* 0x000000b6a818723c */ /* 0x040fe20000001818 */
[----:B------:R-:W-:Y:S07]  /*1f780*/  LDSM.16.M88.4 R180, [R238+0x2000] ;  /* 0x00200000eeb4783b */ /* 0x000fee0000000200 */
[C---:B------:R-:W-:Y:S08]  /*1f790*/  HMMA.16816.F32 R28, R168.reuse, R184, R28 ;  /* 0x000000b8a81c723c */ /* 0x040ff0000000181c */
[----:B------:R-:W-:Y:S01]  /*1f7a0*/  HMMA.16816.F32 R32, R168, R186, R32 ;  /* 0x000000baa820723c */ /* 0x000fe20000001820 */
[----:B------:R-:W1:Y:S06]  /*1f7b0*/  LDSM.16.M88.4 R168, [R224+0x800] ;  /* 0x00080000e0a8783b */ /* 0x000e6c0000000200 */
[----:B------:R-:W3:Y:S01]  /*1f7c0*/  LDSM.16.M88.4 R184, [R237+0xa000] ;  /* 0x00a00000edb8783b */ /* 0x000ee20000000200 */
[C---:B--2---:R-:W-:Y:S08]  /*1f7d0*/  HMMA.16816.F32 R4, R188.reuse, R192, R4 ;  /* 0x000000c0bc04723c */ /* 0x044ff00000001804 */
[C---:B------:R-:W-:Y:S01]  /*1f7e0*/  HMMA.16816.F32 R8, R188.reuse, R194, R8 ;  /* 0x000000c2bc08723c */ /* 0x040fe20000001808 */
[----:B------:R-:W-:Y:S07]  /*1f7f0*/  LDSM.16.M88.4 R192, [R237+0xb800] ;  /* 0x00b80000edc0783b */ /* 0x000fee0000000200 */
[C---:B----4-:R-:W-:Y:S08]  /*1f800*/  HMMA.16816.F32 R12, R188.reuse, R164, R12 ;  /* 0x000000a4bc0c723c */ /* 0x050ff0000000180c */
[C---:B------:R-:W-:Y:S01]  /*1f810*/  HMMA.16816.F32 R16, R188.reuse, R166, R16 ;  /* 0x000000a6bc10723c */ /* 0x040fe20000001810 */
[----:B------:R-:W2:Y:S07]  /*1f820*/  LDSM.16.M88.4 R164, [R237+0xa800] ;  /* 0x00a80000eda4783b */ /* 0x000eae0000000200 */
[C---:B------:R-:W-:Y:S08]  /*1f830*/  HMMA.16816.F32 R20, R188.reuse, R196, R20 ;  /* 0x000000c4bc14723c */ /* 0x040ff00000001814 */
[C---:B------:R-:W-:Y:S01]  /*1f840*/  HMMA.16816.F32 R24, R188.reuse, R198, R24 ;  /* 0x000000c6bc18723c */ /* 0x040fe20000001818 */
[----:B------:R-:W-:Y:S07]  /*1f850*/  LDSM.16.M88.4 R196, [R236+0x2000] ;  /* 0x00200000ecc4783b */ /* 0x000fee0000000200 */
[C---:B------:R-:W-:Y:S08]  /*1f860*/  HMMA.16816.F32 R28, R188.reuse, R200, R28 ;  /* 0x000000c8bc1c723c */ /* 0x040ff0000000181c */
[----:B------:R-:W-:Y:S01]  /*1f870*/  HMMA.16816.F32 R32, R188, R202, R32 ;  /* 0x000000cabc20723c */ /* 0x000fe20000001820 */
[----:B------:R-:W4:Y:S06]  /*1f880*/  LDSM.16.M88.4 R188, [R237+0xb000] ;  /* 0x00b00000edbc783b */ /* 0x000f2c0000000200 */
[----:B------:R-:W5:Y:S01]  /*1f890*/  LDSM.16.M88.4 R200, [R223] ;  /* 0x00000000dfc8783b */ /* 0x000f620000000200 */
        /* <DEDUP_REMOVED lines=11> */
[----:B------:R-:W1:Y:S06]  /*1f950*/  LDSM.16.M88.4 R176, [R220] ;  /* 0x00000000dcb0783b */ /* 0x000e6c0000000200 */
[----:B------:R-:W1:Y:S01]  /*1f960*/  LDSM.16.M88.4 R204, [R234+0x2000] ;  /* 0x00200000eacc783b */ /* 0x000e620000000200 */
[C---:B---3--:R-:W-:Y:S08]  /*1f970*/  HMMA.16816.F32 R4, R180.reuse, R184, R4 ;  /* 0x000000b8b404723c */ /* 0x048ff00000001804 */
[C---:B------:R-:W-:Y:S01]  /*1f980*/  HMMA.16816.F32 R8, R180.reuse, R186, R8 ;  /* 0x000000bab408723c */ /* 0x040fe20000001808 */
[----:B------:R-:W-:Y:S07]  /*1f990*/  LDSM.16.M88.4 R184, [R231+0xb800] ;  /* 0x00b80000e7b8783b */ /* 0x000fee0000000200 */
[C---:B--2---:R-:W-:Y:S08]  /*1f9a0*/  HMMA.16816.F32 R12, R180.reuse, R164, R12 ;  /* 0x000000a4b40c723c */ /* 0x044ff0000000180c */
[C---:B------:R-:W-:Y:S01]  /*1f9b0*/  HMMA.16816.F32 R16, R180.reuse, R166, R16 ;  /* 0x000000a6b410723c */ /* 0x040fe20000001810 */
[----:B------:R-:W2:Y:S07]  /*1f9c0*/  LDSM.16.M88.4 R164, [R231+0xa800] ;  /* 0x00a80000e7a4783b */ /* 0x000eae0000000200 */
[C---:B----4-:R-:W-:Y:S08]  /*1f9d0*/  HMMA.16816.F32 R20, R180.reuse, R188, R20 ;  /* 0x000000bcb414723c */ /* 0x050ff00000001814 */
        /* <DEDUP_REMOVED lines=17> */
[----:B------:R-:W1:Y:S06]  /*1faf0*/  LDSM.16.M88.4 R176, [R224+0x3800] ;  /* 0x00380000e0b0783b */ /* 0x000e6c0000000200 */
[----:B------:R-:W1:Y:S01]  /*1fb00*/  LDSM.16.M88.4 R196, [R238+0x4000] ;  /* 0x00400000eec4783b */ /* 0x000e620000000200 */
        /* <DEDUP_REMOVED lines=11> */
[----:B------:R-:W2:Y:S06]  /*1fbc0*/  LDSM.16.M88.4 R184, [R237+0xd800] ;  /* 0x00d80000edb8783b */ /* 0x000eac0000000200 */
[----:B------:R-:W2:Y:S01]  /*1fbd0*/  LDSM.16.M88.4 R204, [R236+0x4000] ;  /* 0x00400000eccc783b */ /* 0x000ea20000000200 */
        /* <DEDUP_REMOVED lines=9> */
[C---:B------:R-:W-:Y:S08]  /*1fc70*/  HMMA.16816.F32 R28, R188.reuse, R176, R28 ;  /* 0x000000b0bc1c723c */ /* 0x040ff0000000181c */
[----:B------:R-:W-:Y:S01]  /*1fc80*/  HMMA.16816.F32 R32, R188, R178, R32 ;  /* 0x000000b2bc20723c */ /* 0x000fe20000001820 */
[----:B------:R-:W5:Y:S06]  /*1fc90*/  LDSM.16.M88.4 R176, [R216] ;  /* 0x00000000d8b0783b */ /* 0x000f6c0000000200 */
[----:B------:R-:W1:Y:S01]  /*1fca0*/  LDSM.16.M88.4 R188, [R234+0x4000] ;  /* 0x00400000eabc783b */ /* 0x000e620000000200 */
        /* <DEDUP_REMOVED lines=13> */
[C---:B------:R-:W-:Y:S08]  /*1fd80*/  HMMA.16816.F32 R4, R204.reuse, R208, R4 ;  /* 0x000000d0cc04723c */ /* 0x040ff00000001804 */
[C---:B------:R-:W-:Y:S01]  /*1fd90*/  HMMA.16816.F32 R8, R204.reuse, R210, R8 ;  /* 0x000000d2cc08723c */ /* 0x040fe20000001808 */
[----:B------:R-:W-:Y:S07]  /*1fda0*/  LDSM.16.M88.4 R208, [R237+0xe000] ;  /* 0x00e00000edd0783b */ /* 0x000fee0000000200 */
        /* <DEDUP_REMOVED lines=8> */
[----:B------:R-:W5:Y:S06]  /*1fe30*/  LDSM.16.M88.4 R176, [R224+0x5800] ;  /* 0x00580000e0b0783b */ /* 0x000f6c0000000200 */
        /* <DEDUP_REMOVED lines=41> */
[C---:B------:R-:W-:Y:S08]  /*200d0*/  HMMA.16816.F32 R8, R188.reuse, R194, R8 ;  /* 0x000000c2bc08723c */ /* 0x040ff00000001808 */
[C---:B-1----:R-:W-:Y:S08]  /*200e0*/  HMMA.16816.F32 R12, R188.reuse, R168, R12 ;  /* 0x000000a8bc0c723c */ /* 0x042ff0000000180c */
[C---:B------:R-:W-:Y:S08]  /*200f0*/  HMMA.16816.F32 R16, R188.reuse, R170, R16 ;  /* 0x000000aabc10723c */ /* 0x040ff00000001810 */
[C---:B----4-:R-:W-:Y:S08]  /*20100*/  HMMA.16816.F32 R20, R188.reuse, R172, R20 ;  /* 0x000000acbc14723c */ /* 0x050ff00000001814 */
[C---:B------:R-:W-:Y:S08]  /*20110*/  HMMA.16816.F32 R24, R188.reuse, R174, R24 ;  /* 0x000000aebc18723c */ /* 0x040ff00000001818 */
[C---:B-----5:R-:W-:Y:S08]  /*20120*/  HMMA.16816.F32 R28, R188.reuse, R176, R28 ;  /* 0x000000b0bc1c723c */ /* 0x060ff0000000181c */
[----:B------:R-:W-:Y:S08]  /*20130*/  HMMA.16816.F32 R32, R188, R178, R32 ;  /* 0x000000b2bc20723c */ /* 0x000ff00000001820 */
[C---:B------:R-:W-:Y:S08]  /*20140*/  HMMA.16816.F32 R4, R196.reuse, R200, R4 ;  /* 0x000000c8c404723c */ /* 0x040ff00000001804 */
[C---:B------:R-:W-:Y:S08]  /*20150*/  HMMA.16816.F32 R8, R196.reuse, R202, R8 ;  /* 0x000000cac408723c */ /* 0x040ff00000001808 */
[C---:B--2---:R-:W-:Y:S08]  /*20160*/  HMMA.16816.F32 R12, R196.reuse, R164, R12 ;  /* 0x000000a4c40c723c */ /* 0x044ff0000000180c */
        /* <DEDUP_REMOVED lines=83> */
[----:B--23--:R-:W-:Y:S02]  /*206a0*/  ULDC UR7, c[0x0][0x198] ;  /* 0x0000660000077ab9 */ /* 0x00cfe40000000800 */
[----:B------:R-:W-:Y:S04]  /*206b0*/  ULEA UR6, -UR7, URZ, 0x6 ;  /* 0x0000003f07067291 */ /* 0x000fe8000f8e313f */
[----:B------:R-:W-:Y:S02]  /*206c0*/  USHF.R.S32.HI UR5, URZ, 0x1f, UR6 ;  /* 0x0000001f3f057899 */ /* 0x000fe40008011406 */
[----:B------:R-:W-:Y:S04]  /*206d0*/  MOV R8, UR6 ;  /* 0x0000000600087c02 */ /* 0x000fe80008000f00 */
        /* <DEDUP_REMOVED lines=62> */
.L_x_2867:
[C---:B------:R-:W-:Y:S01]  /*20ac0*/  LEA R245, P0, R8.reuse, R245, 0x1 ;  /* 0x000000f508f57211 */ /* 0x040fe200078008ff */
[----:B------:R-:W-:Y:S02]  /*20ad0*/  USHF.L.U32 UR5, UR7, 0x5, URZ ;  /* 0x0000000507057899 */ /* 0x000fe4000800063f */
[----:B------:R-:W-:Y:S01]  /*20ae0*/  USHF.L.U64.HI UR7, UR7, UR9, UR4 ;  /* 0x0000000907077299 */ /* 0x000fe20008010204 */
[----:B------:R-:W-:Y:S01]  /*20af0*/  LEA.HI.X R244, R8, R244, R4, 0x1, P0 ;  /* 0x000000f408f47211 */ /* 0x000fe200000f0c04 */
[----:B------:R-:W-:Y:S02]  /*20b00*/  IMAD.MOV.U32 R10, RZ, RZ, R245 ;  /* 0x000000ffff0a7224 */ /* 0x000fe400078e00f5 */
[----:B------:R-:W-:Y:S02]  /*20b10*/  IADD3 R8, P0, R245, UR5, RZ ;  /* 0x00000005f5087c10 */ /* 0x000fe4000ff1e0ff */
[----:B------:R-:W-:Y:S02]  /*20b20*/  IMAD.MOV.U32 R11, RZ, RZ, R244 ;  /* 0x000000ffff0b7224 */ /* 0x000fe400078e00f4 */
        /* <DEDUP_REMOVED lines=8> */
[----:B------:R-:W-:Y:S03]  /*20bb0*/  IADD3 R4, P0, R6, UR5, RZ ;  /* 0x0000000506047c10 */ /* 0x000fe6000ff1e0ff */
[----:B------:R2:W-:Y:S01]  /*20bc0*/  LDGSTS.E.BYPASS.LTC128B.128 [R241+0xc000], [R10.64+0x100] ;  /* 0x0c0001000af17fae */ /* 0x0005e2000b901d4c */
[----:B------:R-:W-:Y:S03]  /*20bd0*/  IADD3.X R5, R7, UR7, RZ, P0, !PT ;  /* 0x0000000707057c10 */ /* 0x000fe600087fe4ff */
        /* <DEDUP_REMOVED lines=14> */
.L_x_2866:
        /* <DEDUP_REMOVED lines=16> */
[----:B------:R-:W2:Y:S01]  /*20dc0*/  LDL.LU R211, [R1] ;  /* 0x0000000001d37983 */ /* 0x000ea20000300800 */
        /* <DEDUP_REMOVED lines=19> */
[----:B------:R-:W1:Y:S08]  /*20f00*/  SHFL.BFLY PT, R6, R5, 0x2, 0x1f ;  /* 0x0c401f0005067f89 */ /* 0x000e7000000e0000 */
        /* <DEDUP_REMOVED lines=9> */
[----:B---3--:R-:W-:Y:S02]  /*20fa0*/  FMNMX.FTZ R3, R4, R3, !PT ;  /* 0x0000000304037209 */ /* 0x008fe40007810000 */
[----:B------:R-:W-:Y:S01]  /*20fb0*/  FSEL R187, R187, RZ, P0 ;  /* 0x000000ffbbbb7208 */ /* 0x000fe20000000000 */
[----:B------:R-:W-:Y:S01]  /*20fc0*/  FMUL.FTZ R2, R2, c[0x0][0x23c] ;  /* 0x00008f0002027a20 */ /* 0x000fe20000410000 */
[C---:B------:R-:W-:Y:S01]  /*20fd0*/  FSETP.NEU.FTZ.AND P0, PT, R3.reuse, -INF , PT ;  /* 0xff8000000300780b */ /* 0x040fe20003f1d000 */
[----:B------:R-:W-:Y:S02]  /*20fe0*/  FMUL.FTZ R4, R3, c[0x0][0x23c] ;  /* 0x00008f0003047a20 */ /* 0x000fe40000410000 */
[--C-:B------:R-:W-:Y:S02]  /*20ff0*/  FFMA.FTZ R185, R177, c[0x0][0x23c], -R187.reuse ;  /* 0x00008f00b1b97a23 */ /* 0x100fe400000108bb */
[----:B------:R-:W-:Y:S01]  /*21000*/  FADD.FTZ R0, -R3, R0 ;  /* 0x0000000003007221 */ /* 0x000fe20000010100 */
[----:B------:R-:W-:Y:S01]  /*21010*/  FSEL R177, R4, RZ, P0 ;  /* 0x000000ff04b17208 */ /* 0x000fe20000000000 */
[--C-:B------:R-:W-:Y:S01]  /*21020*/  FFMA.FTZ R186, R183, c[0x0][0x23c], -R187.reuse ;  /* 0x00008f00b7ba7a23 */ /* 0x100fe200000108bb */
[----:B------:R-:W1:Y:S01]  /*21030*/  MUFU.EX2 R2, R2 ;  /* 0x0000000200027308 */ /* 0x000e620000000800 */
[----:B------:R-:W-:Y:S01]  /*21040*/  FFMA.FTZ R184, R180, c[0x0][0x23c], -R187 ;  /* 0x00008f00b4b87a23 */ /* 0x000fe200000108bb */
[----:B------:R-:W-:Y:S01]  /*21050*/  ISETP.GT.AND P0, PT, R246, 0x1, PT ;  /* 0x00000001f600780c */ /* 0x000fe20003f04270 */
[--C-:B------:R-:W-:Y:S02]  /*21060*/  FFMA.FTZ R182, R182, c[0x0][0x23c], -R177.reuse ;  /* 0x00008f00b6b67a23 */ /* 0x100fe400000108b1 */
[----:B------:R-:W-:Y:S02]  /*21070*/  FFMA.FTZ R181, R181, c[0x0][0x23c], -R177 ;  /* 0x00008f00b5b57a23 */ /* 0x000fe400000108b1 */
[----:B------:R-:W-:Y:S02]  /*21080*/  FFMA.FTZ R183, R193, c[0x0][0x23c], -R187 ;  /* 0x00008f00c1b77a23 */ /* 0x000fe400000108bb */
[--C-:B------:R-:W-:Y:S01]  /*21090*/  FFMA.FTZ R180, R192, c[0x0][0x23c], -R177.reuse ;  /* 0x00008f00c0b47a23 */ /* 0x100fe200000108b1 */
[----:B------:R-:W-:Y:S01]  /*210a0*/  MUFU.EX2 R186, R186 ;  /* 0x000000ba00ba7308 */ /* 0x000fe20000000800 */
[----:B------:R-:W-:Y:S02]  /*210b0*/  FFMA.FTZ R167, R191, c[0x0][0x23c], -R177 ;  /* 0x00008f00bfa77a23 */ /* 0x000fe400000108b1 */
[----:B------:R-:W-:Y:S02]  /*210c0*/  FMUL.FTZ R0, R0, c[0x0][0x23c] ;  /* 0x00008f0000007a20 */ /* 0x000fe40000410000 */
[--C-:B------:R-:W-:Y:S02]  /*210d0*/  FFMA.FTZ R191, R175, c[0x0][0x23c], -R187.reuse ;  /* 0x00008f00afbf7a23 */ /* 0x100fe400000108bb */
[----:B------:R-:W-:Y:S02]  /*210e0*/  FFMA.FTZ R192, R174, c[0x0][0x23c], -R187 ;  /* 0x00008f00aec07a23 */ /* 0x000fe400000108bb */
[--C-:B------:R-:W-:Y:S01]  /*210f0*/  FFMA.FTZ R193, R173, c[0x0][0x23c], -R177.reuse ;  /* 0x00008f00adc17a23 */ /* 0x100fe200000108b1 */
[----:B------:R-:W3:Y:S01]  /*21100*/  MUFU.EX2 R0, R0 ;  /* 0x0000000000007308 */ /* 0x000ee20000000800 */
[----:B------:R-:W-:Y:S02]  /*21110*/  FFMA.FTZ R194, R172, c[0x0][0x23c], -R177 ;  /* 0x00008f00acc27a23 */ /* 0x000fe400000108b1 */
[----:B------:R-:W-:Y:S01]  /*21120*/  LDSM.16.MT88.4 R172, [R230+0x14800] ;  /* 0x01480000e6ac783b */ /* 0x000fe20000004200 */
[C---:B-1----:R-:W-:Y:S02]  /*21130*/  FMUL.FTZ R4, R2.reuse, R160 ;  /* 0x000000a002047220 */ /* 0x042fe40000410000 */
[C---:B------:R-:W-:Y:S02]  /*21140*/  FMUL.FTZ R5, R2.reuse, R161 ;  /* 0x000000a102057220 */ /* 0x040fe40000410000 */
[C---:B------:R-:W-:Y:S02]  /*21150*/  FMUL.FTZ R8, R2.reuse, R156 ;  /* 0x0000009c02087220 */ /* 0x040fe40000410000 */
        /* <DEDUP_REMOVED lines=16> */
[C---:B------:R-:W-:Y:S01]  /*21260*/  FMUL.FTZ R19, R0.reuse, R151 ;  /* 0x0000009700137220 */ /* 0x040fe20000410000 */
[----:B------:R-:W-:Y:S01]  /*21270*/  LDSM.16.MT88.4 R156, [R230+0x12800] ;  /* 0x01280000e69c783b */ /* 0x000fe20000004200 */
[C---:B------:R-:W-:Y:S02]  /*21280*/  FMUL.FTZ R26, R0.reuse, R142 ;  /* 0x0000008e001a7220 */ /* 0x040fe40000410000 */
[C---:B------:R-:W-:Y:S01]  /*21290*/  FMUL.FTZ R27, R0.reuse, R143 ;  /* 0x0000008f001b7220 */ /* 0x040fe20000410000 */
[----:B------:R-:W-:Y:S01]  /*212a0*/  MUFU.EX2 R184, R184 ;  /* 0x000000b800b87308 */ /* 0x000fe20000000800 */
[C---:B------:R-:W-:Y:S02]  /*212b0*/  FMUL.FTZ R34, R0.reuse, R134 ;  /* 0x0000008600227220 */ /* 0x040fe40000410000 */
[----:B------:R-:W-:Y:S01]  /*212c0*/  FMUL.FTZ R35, R0, R135 ;  /* 0x0000008700237220 */ /* 0x000fe20000410000 */
[----:B------:R-:W-:Y:S01]  /*212d0*/  LDSM.16.MT88.4 R140, [R228+0x12000] ;  /* 0x01200000e48c783b */ /* 0x000fe20000004200 */
[--C-:B------:R-:W-:Y:S02]  /*212e0*/  FFMA.FTZ R196, R171, c[0x0][0x23c], -R187.reuse ;  /* 0x00008f00abc47a23 */ /* 0x100fe400000108bb */
[----:B------:R-:W-:Y:S02]  /*212f0*/  FFMA.FTZ R195, R170, c[0x0][0x23c], -R187 ;  /* 0x00008f00aac37a23 */ /* 0x000fe400000108bb */
[--C-:B------:R-:W-:Y:S01]  /*21300*/  FFMA.FTZ R197, R169, c[0x0][0x23c], -R177.reuse ;  /* 0x00008f00a9c57a23 */ /* 0x100fe200000108b1 */
[----:B------:R-:W1:Y:S01]  /*21310*/  MUFU.EX2 R183, R183 ;  /* 0x000000b700b77308 */ /* 0x000e620000000800 */
[--C-:B------:R-:W-:Y:S01]  /*21320*/  FFMA.FTZ R198, R168, c[0x0][0x23c], -R177.reuse ;  /* 0x00008f00a8c67a23 */ /* 0x100fe200000108b1 */
[----:B------:R-:W-:Y:S01]  /*21330*/  LDSM.16.MT88.4 R132, [R229+0x12000] ;  /* 0x01200000e584783b */ /* 0x000fe20000004200 */
[----:B------:R-:W-:Y:S01]  /*21340*/  FFMA.FTZ R207, R179, c[0x0][0x23c], -R177 ;  /* 0x00008f00b3cf7a23 */ /* 0x000fe200000108b1 */
[----:B---3--:R-:W-:Y:S01]  /*21350*/  F2FP.PACK_AB R161, R181, R182 ;  /* 0x000000b6b5a1723e */ /* 0x008fe200000000ff */
[C---:B------:R-:W-:Y:S02]  /*21360*/  FMUL.FTZ R36, R2.reuse, R36 ;  /* 0x0000002402247220 */ /* 0x040fe40000410000 */
[----:B------:R-:W-:Y:S02]  /*21370*/  FMUL.FTZ R37, R2, R37 ;  /* 0x0000002502257220 */ /* 0x000fe40000410000 */
[C---:B------:R-:W-:Y:S01]  /*21380*/  FMUL.FTZ R38, R0.reuse, R38 ;  /* 0x0000002600267220 */ /* 0x040fe20000410000 */
[----:B------:R-:W-:Y:S01]  /*21390*/  MUFU.EX2 R180, R180 ;  /* 0x000000b400b47308 */ /* 0x000fe20000000800 */
[----:B------:R-:W-:Y:S01]  /*213a0*/  LDSM.16.MT88.4 R148, [R228+0x10800] ;  /* 0x01080000e494783b */ /* 0x000fe20000004200 */
[----:B------:R-:W-:Y:S02]  /*213b0*/  FMUL.FTZ R39, R0, R39 ;  /* 0x0000002700277220 */ /* 0x000fe40000410000 */
[C---:B------:R-:W-:Y:S02]  /*213c0*/  FMUL.FTZ R40, R2.reuse, R40 ;  /* 0x0000002802287220 */ /* 0x040fe40000410000 */
[----:B------:R-:W-:Y:S02]  /*213d0*/  FMUL.FTZ R41, R2, R41 ;  /* 0x0000002902297220 */ /* 0x000fe40000410000 */
[C---:B------:R-:W-:Y:S01]  /*213e0*/  FMUL.FTZ R42, R0.reuse, R42 ;  /* 0x0000002a002a7220 */ /* 0x040fe20000410000 */
[----:B------:R-:W-:Y:S01]  /*213f0*/  LDSM.16.MT88.4 R168, [R232+0x14800] ;  /* 0x01480000e8a8783b */ /* 0x000fe20000004200 */
        /* <DEDUP_REMOVED lines=25> */
[----:B------:R-:W3:Y:S03]  /*21590*/  MUFU.EX2 R194, R194 ;  /* 0x000000c200c27308 */ /* 0x000ee60000000800 */
[----:B------:R-:W-:Y:S02]  /*215a0*/  FMUL.FTZ R13, R2, R153 ;  /* 0x00000099020d7220 */ /* 0x000fe40000410000 */
[C---:B------:R-:W-:Y:S02]  /*215b0*/  FMUL.FTZ R59, R0.reuse, R59 ;  /* 0x0000003b003b7220 */ /* 0x040fe40000410000 */
[C---:B------:R-:W-:Y:S03]  /*215c0*/  FMUL.FTZ R14, R0.reuse, R154 ;  /* 0x0000009a000e7220 */ /* 0x040fe60000410000 */
[----:B------:R-:W-:Y:S01]  /*215d0*/  MUFU.EX2 R196, R196 ;  /* 0x000000c400c47308 */ /* 0x000fe20000000800 */
[----:B------:R-:W-:Y:S02]  /*215e0*/  FMUL.FTZ R15, R0, R155 ;  /* 0x0000009b000f7220 */ /* 0x000fe40000410000 */
[----:B------:R-:W4:Y:S01]  /*215f0*/  LDSM.16.MT88.4 R152, [R228+0x10000] ;  /* 0x01000000e498783b */ /* 0x000f220000004200 */
[C---:B------:R-:W-:Y:S02]  /*21600*/  FMUL.FTZ R60, R2.reuse, R60 ;  /* 0x0000003c023c7220 */ /* 0x040fe40000410000 */
[----:B------:R-:W-:Y:S02]  /*21610*/  FMUL.FTZ R61, R2, R61 ;  /* 0x0000003d023d7220 */ /* 0x000fe40000410000 */
[C---:B------:R-:W-:Y:S02]  /*21620*/  HMMA.16816.F32 R12, R160.reuse, R20, R12 ;  /* 0x00000014a00c723c */ /* 0x040fe4000000180c */
[----:B------:R-:W5:Y:S01]  /*21630*/  MUFU.EX2 R195, R195 ;  /* 0x000000c300c37308 */ /* 0x000f620000000800 */
        /* <DEDUP_REMOVED lines=9> */
[----:B------:R-:W1:Y:S01]  /*216d0*/  LDSM.16.MT88.4 R144, [R232+0x12000] ;  /* 0x01200000e890783b */ /* 0x000e620000004200 */
        /* <DEDUP_REMOVED lines=13> */
[----:B------:R-:W2:Y:S01]  /*217b0*/  LDSM.16.MT88.4 R136, [R230+0x12000] ;  /* 0x01200000e688783b */ /* 0x000ea20000004200 */
[C---:B------:R-:W-:Y:S02]  /*217c0*/  FMUL.FTZ R70, R0.reuse, R70 ;  /* 0x0000004600467220 */ /* 0x040fe40000410000 */
[----:B------:R-:W-:Y:S02]  /*217d0*/  FMUL.FTZ R71, R0, R71 ;  /* 0x0000004700477220 */ /* 0x000fe40000410000 */
[C---:B----4-:R-:W-:Y:S03]  /*217e0*/  HMMA.16816.F32 R28, R160.reuse, R152, R28 ;  /* 0x00000098a01c723c */ /* 0x050fe6000000181c */
[C---:B------:R-:W-:Y:S02]  /*217f0*/  FMUL.FTZ R72, R2.reuse, R72 ;  /* 0x0000004802487220 */ /* 0x040fe40000410000 */
[----:B------:R-:W-:Y:S02]  /*21800*/  FMUL.FTZ R73, R2, R73 ;  /* 0x0000004902497220 */ /* 0x000fe40000410000 */
[C---:B------:R-:W-:Y:S01]  /*21810*/  FMUL.FTZ R74, R0.reuse, R74 ;  /* 0x0000004a004a7220 */ /* 0x040fe20000410000 */
[C---:B------:R-:W-:Y:S01]  /*21820*/  HMMA.16816.F32 R32, R160.reuse, R154, R32 ;  /* 0x0000009aa020723c */ /* 0x040fe20000001820 */
[----:B------:R-:W-:Y:S03]  /*21830*/  LDSM.16.MT88.4 R152, [R232+0x12800] ;  /* 0x01280000e898783b */ /* 0x000fe60000004200 */
[----:B------:R-:W-:Y:S02]  /*21840*/  FMUL.FTZ R75, R0, R75 ;  /* 0x0000004b004b7220 */ /* 0x000fe40000410000 */
[C---:B------:R-:W-:Y:S02]  /*21850*/  FMUL.FTZ R76, R2.reuse, R76 ;  /* 0x0000004c024c7220 */ /* 0x040fe40000410000 */
[C---:B-1----:R-:W-:Y:S04]  /*21860*/  HMMA.16816.F32 R36, R160.reuse, R144, R36 ;  /* 0x00000090a024723c */ /* 0x042fe80000001824 */
[----:B------:R-:W-:Y:S02]  /*21870*/  FMUL.FTZ R77, R2, R77 ;  /* 0x0000004d024d7220 */ /* 0x000fe40000410000 */
[C---:B------:R-:W-:Y:S02]  /*21880*/  FMUL.FTZ R78, R0.reuse, R78 ;  /* 0x0000004e004e7220 */ /* 0x040fe40000410000 */
[C---:B------:R-:W-:Y:S01]  /*21890*/  HMMA.16816.F32 R40, R160.reuse, R146, R40 ;  /* 0x00000092a028723c */ /* 0x040fe20000001828 */
[----:B------:R-:W-:Y:S03]  /*218a0*/  LDSM.16.MT88.4 R144, [R229+0x10800] ;  /* 0x01080000e590783b */ /* 0x000fe60000004200 */
        /* <DEDUP_REMOVED lines=80> */
[----:B------:R-:W-:Y:S03]  /*21db0*/  FMUL.FTZ R129, R2, R129 ;  /* 0x0000008102817220 */ /* 0x000fe60000410000 */
[C---:B--2---:R-:W-:Y:S03]  /*21dc0*/  HMMA.16816.F32 R124, R160.reuse, R132, R124 ;  /* 0x00000084a07c723c */ /* 0x044fe6000000187c */
[C---:B------:R-:W-:Y:S02]  /*21dd0*/  FMUL.FTZ R130, R0.reuse, R130 ;  /* 0x0000008200827220 */ /* 0x040fe40000410000 */
[----:B------:R-:W-:Y:S02]  /*21de0*/  FMUL.FTZ R131, R0, R131 ;  /* 0x0000008300837220 */ /* 0x000fe40000410000 */
[----:B------:R-:W-:Y:S01]  /*21df0*/  F2FP.PACK_AB R132, R192, R191 ;  /* 0x000000bfc084723e */ /* 0x000fe200000000ff */
[--C-:B------:R-:W-:Y:S01]  /*21e00*/  FFMA.FTZ R204, R209, c[0x0][0x23c], -R187.reuse ;  /* 0x00008f00d1cc7a23 */ /* 0x100fe200000108bb */
[----:B---3--:R-:W-:Y:S03]  /*21e10*/  F2FP.PACK_AB R133, R194, R193 ;  /* 0x000000c1c285723e */ /* 0x008fe600000000ff */
[----:B------:R-:W-:Y:S01]  /*21e20*/  HMMA.16816.F32 R128, R160, R134, R128 ;  /* 0x00000086a080723c */ /* 0x000fe20000001880 */
[----:B------:R-:W2:Y:S01]  /*21e30*/  LDSM.16.MT88.4 R160, [R229+0x12800] ;  /* 0x01280000e5a0783b */ /* 0x000ea20000004200 */
[----:B------:R-:W-:Y:S01]  /*21e40*/  MUFU.EX2 R204, R204 ;  /* 0x000000cc00cc7308 */ /* 0x000fe20000000800 */
[----:B------:R-:W-:Y:S02]  /*21e50*/  FFMA.FTZ R205, R210, c[0x0][0x23c], -R187 ;  /* 0x00008f00d2cd7a23 */ /* 0x000fe400000108bb */
[----:B------:R-:W-:Y:S02]  /*21e60*/  FFMA.FTZ R206, R208, c[0x0][0x23c], -R177 ;  /* 0x00008f00d0ce7a23 */ /* 0x000fe400000108b1 */
[----:B-----5:R-:W-:Y:S01]  /*21e70*/  F2FP.PACK_AB R134, R195, R196 ;  /* 0x000000c4c386723e */ /* 0x020fe200000000ff */
[----:B------:R-:W-:Y:S01]  /*21e80*/  FFMA.FTZ R208, R178, c[0x0][0x23c], -R187 ;  /* 0x00008f00b2d07a23 */ /* 0x000fe200000108bb */
[----:B------:R-:W-:Y:S03]  /*21e90*/  F2FP.PACK_AB R135, R198, R197 ;  /* 0x000000c5c687723e */ /* 0x000fe600000000ff */
[----:B------:R-:W-:Y:S01]  /*21ea0*/  FFMA.FTZ R202, R202, c[0x0][0x23c], -R177 ;  /* 0x00008f00caca7a23 */ /* 0x000fe200000108b1 */
[----:B------:R-:W-:Y:S01]  /*21eb0*/  MUFU.EX2 R205, R205 ;  /* 0x000000cd00cd7308 */ /* 0x000fe20000000800 */
[--C-:B------:R-:W-:Y:S02]  /*21ec0*/  FFMA.FTZ R203, R203, c[0x0][0x23c], -R187.reuse ;  /* 0x00008f00cbcb7a23 */ /* 0x100fe400000108bb */
[C---:B----4-:R-:W-:Y:S05]  /*21ed0*/  HMMA.16816.F32 R4, R132.reuse, R140, R4 ;  /* 0x0000008c8404723c */ /* 0x050fea0000001804 */
        /* <DEDUP_REMOVED lines=18> */
[----:B------:R-:W-:Y:S02]  /*22000*/  FFMA.FTZ R186, R2, R211, R186 ;  /* 0x000000d302ba7223 */ /* 0x000fe400000100ba */
[C---:B------:R-:W-:Y:S01]  /*22010*/  HMMA.16816.F32 R24, R132.reuse, R146, R24 ;  /* 0x000000928418723c */ /* 0x040fe20000001818 */
[----:B------:R-:W1:Y:S01]  /*22020*/  LDSM.16.MT88.4 R144, [R228+0x14800] ;  /* 0x01480000e490783b */ /* 0x000e620000004200 */
[----:B------:R2:W-:Y:S02]  /*22030*/  MUFU.EX2 R165, R177 ;  /* 0x000000b100a57308 */ /* 0x0005e40000000800 */
[----:B------:R-:W-:Y:S02]  /*22040*/  FADD.FTZ R186, R185, R186 ;  /* 0x000000bab9ba7221 */ /* 0x000fe40000010000 */
[----:B------:R-:W-:Y:S01]  /*22050*/  FFMA.FTZ R182, R0, R250, R182 ;  /* 0x000000fa00b67223 */ /* 0x000fe200000100b6 */
[----:B------:R-:W-:Y:S01]  /*22060*/  IADD3 R0, R246, -0x1, RZ ;  /* 0xfffffffff6007810 */ /* 0x000fe20007ffe0ff */
[C---:B------:R-:W-:Y:S04]  /*22070*/  HMMA.16816.F32 R28, R132.reuse, R148, R28 ;  /* 0x00000094841c723c */ /* 0x040fe8000000181c */
[----:B------:R-:W-:Y:S01]  /*22080*/  MUFU.EX2 R203, R203 ;  /* 0x000000cb00cb7308 */ /* 0x000fe20000000800 */
[----:B------:R-:W-:Y:S01]  /*22090*/  FADD.FTZ R184, R184, R186 ;  /* 0x000000bab8b87221 */ /* 0x000fe20000010000 */
[----:B------:R-:W-:Y:S01]  /*220a0*/  MOV R246, R0 ;  /* 0x0000000000f67202 */ /* 0x000fe20000000f00 */
[----:B------:R-:W-:Y:S01]  /*220b0*/  FADD.FTZ R182, R181, R182 ;  /* 0x000000b6b5b67221 */ /* 0x000fe20000010000 */
[C---:B------:R-:W-:Y:S01]  /*220c0*/  HMMA.16816.F32 R32, R132.reuse, R150, R32 ;  /* 0x000000968420723c */ /* 0x040fe20000001820 */
[----:B------:R-:W1:Y:S03]  /*220d0*/  LDSM.16.MT88.4 R148, [R232+0x16800] ;  /* 0x01680000e894783b */ /* 0x000e660000004200 */
[----:B------:R-:W-:Y:S01]  /*220e0*/  FADD.FTZ R184, R183, R184 ;  /* 0x000000b8b7b87221 */ /* 0x000fe20000010000 */
[----:B------:R-:W-:Y:S01]  /*220f0*/  MOV R0, R3 ;  /* 0x0000000300007202 */ /* 0x000fe20000000f00 */
[----:B------:R-:W1:Y:S01]  /*22100*/  MUFU.EX2 R201, R201 ;  /* 0x000000c900c97308 */ /* 0x000e620000000800 */
[----:B------:R-:W-:Y:S01]  /*22110*/  FADD.FTZ R182, R180, R182 ;  /* 0x000000b6b4b67221 */ /* 0x000fe20000010000 */
[C---:B------:R-:W-:Y:S01]  /*22120*/  HMMA.16816.F32 R36, R132.reuse, R152, R36 ;  /* 0x000000988424723c */ /* 0x040fe20000001824 */
[----:B--2---:R-:W-:Y:S03]  /*22130*/  LDSM.16.MT88.4 R176, [R232+0x15800] ;  /* 0x01580000e8b0783b */ /* 0x004fe60000004200 */
[----:B------:R-:W-:Y:S02]  /*22140*/  FADD.FTZ R191, R191, R184 ;  /* 0x000000b8bfbf7221 */ /* 0x000fe40000010000 */
[----:B------:R-:W-:Y:S02]  /*22150*/  FADD.FTZ R167, R167, R182 ;  /* 0x000000b6a7a77221 */ /* 0x000fe40000010000 */
[C---:B------:R-:W-:Y:S01]  /*22160*/  HMMA.16816.F32 R40, R132.reuse, R154, R40 ;  /* 0x0000009a8428723c */ /* 0x040fe20000001828 */
[----:B------:R-:W-:Y:S01]  /*22170*/  MUFU.EX2 R200, R200 ;  /* 0x000000c800c87308 */ /* 0x000fe20000000800 */
[----:B------:R-:W-:Y:S02]  /*22180*/  LDSM.16.MT88.4 R152, [R232+0x13000] ;  /* 0x01300000e898783b */ /* 0x000fe40000004200 */
[----:B------:R-:W-:Y:S02]  /*22190*/  FADD.FTZ R191, R192, R191 ;  /* 0x000000bfc0bf7221 */ /* 0x000fe40000010000 */
[----:B------:R-:W-:Y:S02]  /*221a0*/  FADD.FTZ R167, R193, R167 ;  /* 0x000000a7c1a77221 */ /* 0x000fe40000010000 */
[C---:B------:R-:W-:Y:S03]  /*221b0*/  HMMA.16816.F32 R44, R132.reuse, R156, R44 ;  /* 0x0000009c842c723c */ /* 0x040fe6000000182c */
[----:B------:R-:W2:Y:S01]  /*221c0*/  MUFU.EX2 R199, R199 ;  /* 0x000000c700c77308 */ /* 0x000ea20000000800 */
        /* <DEDUP_REMOVED lines=9> */
[----:B------:R-:W-:Y:S01]  /*22260*/  MUFU.EX2 R190, R190 ;  /* 0x000000be00be7308 */ /* 0x000fe20000000800 */
[C---:B------:R-:W-:Y:S01]  /*22270*/  HMMA.16816.F32 R56, R132.reuse, R162, R56 ;  /* 0x000000a28438723c */ /* 0x040fe20000001838 */
[----:B------:R-:W-:Y:S03]  /*22280*/  LDSM.16.MT88.4 R160, [R229+0x13000] ;  /* 0x01300000e5a0783b */ /* 0x000fe60000004200 */
[----:B----4-:R-:W-:Y:S04]  /*22290*/  FADD.FTZ R198, R206, R198 ;  /* 0x000000c6cec67221 */ /* 0x010fe80000010000 */
[C---:B---3--:R-:W-:Y:S01]  /*222a0*/  HMMA.16816.F32 R60, R132.reuse, R140, R60 ;  /* 0x0000008c843c723c */ /* 0x048fe2000000183c */
[----:B------:R-:W3:Y:S07]  /*222b0*/  MUFU.EX2 R188, R188 ;  /* 0x000000bc00bc7308 */ /* 0x000eee0000000800 */
[C---:B------:R-:W-:Y:S01]  /*222c0*/  HMMA.16816.F32 R64, R132.reuse, R142, R64 ;  /* 0x0000008e8440723c */ /* 0x040fe20000001840 */
[----:B------:R-:W4:Y:S02]  /*222d0*/  LDSM.16.MT88.4 R140, [R230+0x16800] ;  /* 0x01680000e68c783b */ /* 0x000f240000004200 */
[----:B------:R-:W-:Y:S05]  /*222e0*/  MUFU.EX2 R208, R208 ;  /* 0x000000d000d07308 */ /* 0x000fea0000000800 */
[C---:B------:R-:W-:Y:S05]  /*222f0*/  HMMA.16816.F32 R68, R132.reuse, R168, R68 ;  /* 0x000000a88444723c */ /* 0x040fea0000001844 */
[----:B------:R-:W1:Y:S03]  /*22300*/  MUFU.EX2 R166, R166 ;  /* 0x000000a600a67308 */ /* 0x000e660000000800 */
        /* <DEDUP_REMOVED lines=16> */
[----:B------:R-:W4:Y:S07]  /*22410*/  LDSM.16.MT88.4 R140, [R232+0x11000] ;  /* 0x01100000e88c783b */ /* 0x000f2e0000004200 */
        /* <DEDUP_REMOVED lines=15> */
[C---:B----4-:R-:W-:Y:S03]  /*22510*/  HMMA.16816.F32 R4, R132.reuse, R140, R4 ;  /* 0x0000008c8404723c */ /* 0x050fe60000001804 */
[----:B------:R-:W-:Y:S02]  /*22520*/  FADD.FTZ R203, R201, R203 ;  /* 0x000000cbc9cb7221 */ /* 0x000fe40000010000 */
[----:B------:R-:W-:Y:S03]  /*22530*/  FADD.FTZ R199, R199, R202 ;  /* 0x000000cac7c77221 */ /* 0x000fe60000010000 */
[C---:B------:R-:W-:Y:S01]  /*22540*/  HMMA.16816.F32 R8, R132.reuse, R142, R8 ;  /* 0x0000008e8408723c */ /* 0x040fe20000001808 */
[----:B------:R-:W2:Y:S03]  /*22550*/  LDSM.16.MT88.4 R140, [R230+0x15000] ;  /* 0x01500000e68c783b */ /* 0x000ea60000004200 */
[----:B---3--:R-:W-:Y:S04]  /*22560*/  FADD.FTZ R199, R188, R199 ;  /* 0x000000c7bcc77221 */ /* 0x008fe80000010000 */
[C---:B------:R-:W-:Y:S04]  /*22570*/  HMMA.16816.F32 R12, R132.reuse, R148, R12 ;  /* 0x00000094840c723c */ /* 0x040fe8000000180c */
[----:B------:R-:W-:Y:S04]  /*22580*/  FADD.FTZ R199, R207, R199 ;  /* 0x000000c7cfc77221 */ /* 0x000fe80000010000 */
[C---:B------:R-:W-:Y:S01]  /*22590*/  HMMA.16816.F32 R16, R132.reuse, R150, R16 ;  /* 0x000000968410723c */ /* 0x040fe20000001810 */
[----:B------:R-:W-:Y:S03]  /*225a0*/  LDSM.16.MT88.4 R148, [R232+0x17000] ;  /* 0x01700000e894783b */ /* 0x000fe60000004200 */
[----:B------:R-:W-:Y:S04]  /*225b0*/  FADD.FTZ R199, R166, R199 ;  /* 0x000000c7a6c77221 */ /* 0x000fe80000010000 */
        /* <DEDUP_REMOVED lines=30> */
[C---:B---3--:R-:W-:Y:S01]  /*227a0*/  HMMA.16816.F32 R84, R132.reuse, R136, R84 ;  /* 0x000000888454723c */ /* 0x048fe20000001854 */
[----:B------:R3:W-:Y:S07]  /*227b0*/  STL [R1], R2 ;  /* 0x0000000201007387 */ /* 0x0007ee0000100800 */
[C---:B------:R-:W-:Y:S01]  /*227c0*/  HMMA.16816.F32 R88, R132.reuse, R138, R88 ;  /* 0x0000008a8458723c */ /* 0x040fe20000001858 */
[----:B------:R-:W4:Y:S07]  /*227d0*/  LDSM.16.MT88.4 R136, [R229+0x17000] ;  /* 0x01700000e588783b */ /* 0x000f2e0000004200 */
[C---:B-1----:R-:W-:Y:S08]  /*227e0*/  HMMA.16816.F32 R92, R132.reuse, R144, R92 ;  /* 0x00000090845c723c */ /* 0x042ff0000000185c */
[C---:B------:R-:W-:Y:S01]  /*227f0*/  HMMA.16816.F32 R96, R132.reuse, R146, R96 ;  /* 0x000000928460723c */ /* 0x040fe20000001860 */
[----:B------:R-:W1:Y:S03]  /*22800*/  LDSM.16.MT88.4 R144, [R228+0x17000] ;  /* 0x01700000e490783b */ /* 0x000e660000004200 */
[----:B---3--:R-:W-:Y:S04]  /*22810*/  MOV R2, R164 ;  /* 0x000000a400027202 */ /* 0x008fe80000000f00 */
[C---:B------:R-:W-:Y:S08]  /*22820*/  HMMA.16816.F32 R100, R132.reuse, R148, R100 ;  /* 0x000000948464723c */ /* 0x040ff00000001864 */
[C---:B------:R-:W-:Y:S01]  /*22830*/  HMMA.16816.F32 R104, R132.reuse, R150, R104 ;  /* 0x000000968468723c */ /* 0x040fe20000001868 */
[----:B------:R-:W3:Y:S07]  /*22840*/  LDSM.16.MT88.4 R148, [R230+0x11800] ;  /* 0x01180000e694783b */ /* 0x000eee0000004200 */
[C---:B--2---:R-:W-:Y:S08]  /*22850*/  HMMA.16816.F32 R108, R132.reuse, R140, R108 ;  /* 0x0000008c846c723c */ /* 0x044ff0000000186c */
[C---:B------:R-:W-:Y:S01]  /*22860*/  HMMA.16816.F32 R112, R132.reuse, R142, R112 ;  /* 0x0000008e8470723c */ /* 0x040fe20000001870 */
[----:B------:R-:W2:Y:S07]  /*22870*/  LDSM.16.MT88.4 R140, [R229+0x11800] ;  /* 0x01180000e58c783b */ /* 0x000eae0000004200 */
[C---:B----4-:R-:W-:Y:S08]  /*22880*/  HMMA.16816.F32 R116, R132.reuse, R136, R116 ;  /* 0x000000888474723c */ /* 0x050ff00000001874 */
[C---:B------:R-:W-:Y:S08]  /*22890*/  HMMA.16816.F32 R120, R132.reuse, R138, R120 ;  /* 0x0000008a8478723c */ /* 0x040ff00000001878 */
[C---:B-1----:R-:W-:Y:S08]  /*228a0*/  HMMA.16816.F32 R124, R132.reuse, R144, R124 ;  /* 0x00000090847c723c */ /* 0x042ff0000000187c */
[----:B------:R-:W-:Y:S08]  /*228b0*/  HMMA.16816.F32 R128, R132, R146, R128 ;  /* 0x000000928480723c */ /* 0x000ff00000001880 */
[C---:B------:R-:W-:Y:S01]  /*228c0*/  HMMA.16816.F32 R160, R168.reuse, R156, R4 ;  /* 0x0000009ca8a0723c */ /* 0x040fe20000001804 */
[----:B------:R-:W1:Y:S07]  /*228d0*/  LDSM.16.MT88.4 R4, [R232+0x13800] ;  /* 0x01380000e804783b */ /* 0x000e6e0000004200 */
[C---:B------:R-:W-:Y:S01]  /*228e0*/  HMMA.16816.F32 R156, R168.reuse, R158, R8 ;  /* 0x0000009ea89c723c */ /* 0x040fe20000001808 */
[----:B------:R-:W4:Y:S07]  /*228f0*/  LDSM.16.MT88.4 R8, [R230+0x13800] ;  /* 0x01380000e608783b */ /* 0x000f2e0000004200 */
[C---:B---3--:R-:W-:Y:S01]  /*22900*/  HMMA.16816.F32 R152, R168.reuse, R148, R12 ;  /* 0x00000094a898723c */ /* 0x048fe2000000180c */
[----:B------:R-:W3:Y:S07]  /*22910*/  LDSM.16.MT88.4 R12, [R229+0x13800] ;  /* 0x01380000e50c783b */ /* 0x000eee0000004200 */
        /* <DEDUP_REMOVED lines=13> */
[C---:B----4-:R-:W-:Y:S08]  /*229f0*/  HMMA.16816.F32 R44, R168.reuse, R8, R44 ;  /* 0x00000008a82c723c */ /* 0x050ff0000000182c */
[C---:B------:R-:W-:Y:S01]  /*22a00*/  HMMA.16816.F32 R48, R168.reuse, R10, R48 ;  /* 0x0000000aa830723c */ /* 0x040fe20000001830 */
[----:B------:R-:W4:Y:S07]  /*22a10*/  LDSM.16.MT88.4 R8, [R229+0x17800] ;  /* 0x01780000e508783b */ /* 0x000f2e0000004200 */
[C---:B---3--:R-:W-:Y:S08]  /*22a20*/  HMMA.16816.F32 R52, R168.reuse, R12, R52 ;  /* 0x0000000ca834723c */ /* 0x048ff00000001834 */
[C---:B------:R-:W-:Y:S01]  /*22a30*/  HMMA.16816.F32 R56, R168.reuse, R14, R56 ;  /* 0x0000000ea838723c */ /* 0x040fe20000001838 */
[----:B------:R-:W3:Y:S07]  /*22a40*/  LDSM.16.MT88.4 R12, [R228+0x17800] ;  /* 0x01780000e40c783b */ /* 0x000eee0000004200 */
        /* <DEDUP_REMOVED lines=14> */
[C---:B----4-:R-:W-:Y:S08]  /*22b30*/  HMMA.16816.F32 R116, R168.reuse, R8, R116 ;  /* 0x00000008a874723c */ /* 0x050ff00000001874 */
[C---:B------:R-:W-:Y:S08]  /*22b40*/  HMMA.16816.F32 R120, R168.reuse, R10, R120 ;  /* 0x0000000aa878723c */ /* 0x040ff00000001878 */
[C---:B---3--:R-:W-:Y:S08]  /*22b50*/  HMMA.16816.F32 R124, R168.reuse, R12, R124 ;  /* 0x0000000ca87c723c */ /* 0x048ff0000000187c */
[----:B------:R-:W-:Y:S01]  /*22b60*/  HMMA.16816.F32 R128, R168, R14, R128 ;  /* 0x0000000ea880723c */ /* 0x000fe20000001880 */
[----:B------:R-:W-:-:S07]  /*22b70*/  @P0 BRA `(.L_x_2868) ;  /* 0xffffc41000000947 */ /* 0x000fce000383ffff */
.L_x_2864:
[----:B------:R-:W2:Y:S01]  /*22b80*/  LDL.LU R5, [R1] ;  /* 0x0000000001057983 */ /* 0x000ea20000300800 */
[----:B------:R-:W-:-:S03]  /*22b90*/  ULDC.U8 UR4, c[0x0][0x328] ;  /* 0x0000ca0000047ab9 */ /* 0x000fc60000000000 */
[----:B------:R-:W1:Y:S04]  /*22ba0*/  SHFL.BFLY PT, R0, R250, 0x2, 0x1f ;  /* 0x0c401f00fa007f89 */ /* 0x000e6800000e0000 */
[----:B------:R-:W3:Y:S01]  /*22bb0*/  S2R R6, SR_TID.X ;  /* 0x0000000000067919 */ /* 0x000ee20000002100 */
[----:B-1----:R-:W-:Y:S01]  /*22bc0*/  FADD.FTZ R250, R0, R250 ;  /* 0x000000fa00fa7221 */ /* 0x002fe20000010000 */
[----:B---3--:R-:W-:-:S04]  /*22bd0*/  SHF.R.S32.HI R7, RZ, 0x1f, R6 ;  /* 0x0000001fff077819 */ /* 0x008fc80000011406 */
[----:B------:R-:W1:Y:S01]  /*22be0*/  SHFL.BFLY PT, R0, R250, 0x1, 0x1f ;  /* 0x0c201f00fa007f89 */ /* 0x000e6200000e0000 */
[----:B------:R-:W-:-:S04]  /*22bf0*/  LEA.HI R8, R7, R6, RZ, 0x2 ;  /* 0x0000000607087211 */ /* 0x000fc800078f10ff */
[--C-:B------:R-:W-:Y:S02]  /*22c00*/  SHF.R.S32.HI R10, RZ, 0x2, R8.reuse ;  /* 0x00000002ff0a7819 */ /* 0x100fe40000011408 */
[----:B------:R-:W-:Y:S02]  /*22c10*/  SHF.R.S32.HI R9, RZ, 0x1f, R8 ;  /* 0x0000001fff097819 */ /* 0x000fe40000011408 */
[----:B------:R-:W-:Y:S02]  /*22c20*/  LOP3.LUT R8, R8, 0x3ffffffc, RZ, 0xc0, !PT ;  /* 0x3ffffffc08087812 */ /* 0x000fe400078ec0ff */
[----:B------:R-:W-:Y:S02]  /*22c30*/  LEA.HI R9, R9, R10, RZ, 0x3 ;  /* 0x0000000a09097211 */ /* 0x000fe400078f18ff */
[----:B------:R-:W-:Y:S02]  /*22c40*/  IADD3 R8, -R8, R6, RZ ;  /* 0x0000000608087210 */ /* 0x000fe40007ffe1ff */
[----:B------:R-:W-:-:S04]  /*22c50*/  LOP3.LUT R9, R9, 0xfffffff8, RZ, 0xc0, !PT ;  /* 0xfffffff809097812 */ /* 0x000fc800078ec0ff */
[----:B------:R-:W-:Y:S02]  /*22c60*/  IADD3 R9, R10, -R9, RZ ;  /* 0x800000090a097210 */ /* 0x000fe40007ffe0ff */
[----:B------:R-:W-:Y:S01]  /*22c70*/  LEA.HI R10, R7, R6, RZ, 0x5 ;  /* 0x00000006070a7211 */ /* 0x000fe200078f28ff */
[----:B-1----:R-:W-:Y:S01]  /*22c80*/  FADD.FTZ R0, R250, R0 ;  /* 0x00000000fa007221 */ /* 0x002fe20000010000 */
[----:B------:R-:W-:Y:S02]  /*22c90*/  SHF.L.U32 R12, R9, 0x6, RZ ;  /* 0x00000006090c7819 */ /* 0x000fe400000006ff */
[----:B------:R-:W-:Y:S02]  /*22ca0*/  SHF.R.S32.HI R11, RZ, 0x5, R10 ;  /* 0x00000005ff0b7819 */ /* 0x000fe4000001140a */
[----:B------:R-:W-:Y:S02]  /*22cb0*/  FSETP.NE.FTZ.AND P3, PT, R0, RZ, PT ;  /* 0x000000ff0000720b */ /* 0x000fe40003f75000 */
[----:B------:R-:W-:-:S02]  /*22cc0*/  LOP3.LUT R12, R12, 0x1c0, RZ, 0xc0, !PT ;  /* 0x000001c00c0c7812 */ /* 0x000fc400078ec0ff */
[----:B------:R-:W-:Y:S02]  /*22cd0*/  LOP3.LUT R13, R9, 0x1, RZ, 0xc0, !PT ;  /* 0x00000001090d7812 */ /* 0x000fe400078ec0ff */
[----:B------:R-:W-:Y:S02]  /*22ce0*/  LEA R8, R11, R8, 0x9 ;  /* 0x000000080b087211 */ /* 0x000fe400078e48ff */
[----:B------:R-:W-:Y:S02]  /*22cf0*/  LEA.HI R12, R12, R12, RZ, 0x1d ;  /* 0x0000000c0c0c7211 */ /* 0x000fe400078fe8ff */
[----:B------:R-:W-:Y:S02]  /*22d00*/  ISETP.NE.U32.AND P0, PT, R13, 0x1, PT ;  /* 0x000000010d00780c */ /* 0x000fe40003f05070 */
[----:B------:R-:W-:Y:S02]  /*22d10*/  LEA R8, R8, R12, 0x1 ;  /* 0x0000000c08087211 */ /* 0x000fe400078e08ff */
[----:B------:R-:W-:-:S02]  /*22d20*/  MOV R13, 0x40 ;  /* 0x00000040000d7802 */ /* 0x000fc40000000f00 */
[----:B------:R-:W-:-:S04]  /*22d30*/  SHF.L.U32 R8, R8, 0x1, RZ ;  /* 0x0000000108087819 */ /* 0x000fc800000006ff */
[----:B------:R-:W-:-:S03]  /*22d40*/  IADD3 R12, R8, -0x10, RZ ;  /* 0xfffffff0080c7810 */ /* 0x000fc60007ffe0ff */
[----:B------:R-:W-:Y:S01]  /*22d50*/  @P0 IADD3 R12, R8, 0x10, RZ ;  /* 0x00000010080c0810 */ /* 0x000fe20007ffe0ff */
[----:B--2---:R-:W1:Y:S02]  /*22d60*/  SHFL.BFLY PT, R4, R5, 0x2, 0x1f ;  /* 0x0c401f0005047f89 */ /* 0x004e6400000e0000 */
[----:B-1----:R-:W-:Y:S01]  /*22d70*/  FADD.FTZ R4, R4, R5 ;  /* 0x0000000504047221 */ /* 0x002fe20000010000 */
[----:B------:R-:W-:-:S04]  /*22d80*/  MOV R5, 0x3f800000 ;  /* 0x3f80000000057802 */ /* 0x000fc80000000f00 */
[----:B------:R-:W1:Y:S02]  /*22d90*/  SHFL.BFLY PT, R2, R4, 0x1, 0x1f ;  /* 0x0c201f0004027f89 */ /* 0x000e6400000e0000 */
[----:B------:R-:W2:Y:S02]  /*22da0*/  @P3 MUFU.RCP R5, R0 ;  /* 0x0000000000053308 */ /* 0x000ea40000001000 */
[C---:B--2---:R-:W-:Y:S02]  /*22db0*/  FMUL.FTZ R163, R5.reuse, R163 ;  /* 0x000000a305a37220 */ /* 0x044fe40000410000 */
[C---:B------:R-:W-:Y:S02]  /*22dc0*/  FMUL.FTZ R162, R5.reuse, R162 ;  /* 0x000000a205a27220 */ /* 0x040fe40000410000 */
[C---:B------:R-:W-:Y:S02]  /*22dd0*/  FMUL.FTZ R159, R5.reuse, R159 ;  /* 0x0000009f059f7220 */ /* 0x040fe40000410000 */
[----:B-1----:R-:W-:Y:S01]  /*22de0*/  FADD.FTZ R2, R4, R2 ;  /* 0x0000000204027221 */ /* 0x002fe20000010000 */
[----:B------:R-:W-:Y:S01]  /*22df0*/  MOV R4, 0x3f800000 ;  /* 0x3f80000000047802 */ /* 0x000fe20000000f00 */
[----:B------:R-:W-:Y:S01]  /*22e00*/  FMUL.FTZ R158, R5, R158 ;  /* 0x0000009e059e7220 */ /* 0x000fe20000410000 */
[----:B------:R-:W-:Y:S01]  /*22e10*/  F2FP.PACK_AB R162, R163, R162 ;  /* 0x000000a2a3a2723e */ /* 0x000fe200000000ff */
[C---:B------:R-:W-:Y:S01]  /*22e20*/  FMUL.FTZ R155, R5.reuse, R155 ;  /* 0x0000009b059b7220 */ /* 0x040fe20000410000 */
[----:B------:R-:W-:Y:S01]  /*22e30*/  FSETP.NE.FTZ.AND P4, PT, R2, RZ, PT ;  /* 0x000000ff0200720b */ /* 0x000fe20003f95000 */
[----:B------:R-:W-:Y:S01]  /*22e40*/  FMUL.FTZ R154, R5, R154 ;  /* 0x0000009a059a7220 */ /* 0x000fe20000410000 */
[----:B------:R-:W-:Y:S01]  /*22e50*/  F2FP.PACK_AB R158, R159, R158 ;  /* 0x0000009e9f9e723e */ /* 0x000fe200000000ff */
[----:B------:R-:W-:Y:S01]  /*22e60*/  FMUL.FTZ R151, R5, R151 ;  /* 0x0000009705977220 */ /* 0x000fe20000410000 */
[----:B------:R-:W-:Y:S01]  /*22e70*/  R2P PR, R9, 0x6 ;  /* 0x0000000609007804 */ /* 0x000fe20000000000 */
[C---:B------:R-:W-:Y:S01]  /*22e80*/  FMUL.FTZ R150, R5.reuse, R150 ;  /* 0x0000009605967220 */ /* 0x040fe20000410000 */
[----:B------:R-:W-:Y:S01]  /*22e90*/  MOV R9, 0x20 ;  /* 0x0000002000097802 */ /* 0x000fe20000000f00 */
[----:B------:R-:W-:Y:S01]  /*22ea0*/  FMUL.FTZ R147, R5, R147 ;  /* 0x0000009305937220 */ /* 0x000fe20000410000 */
[----:B------:R-:W-:Y:S01]  /*22eb0*/  F2FP.PACK_AB R154, R155, R154 ;  /* 0x0000009a9b9a723e */ /* 0x000fe200000000ff */
[----:B------:R-:W-:Y:S01]  /*22ec0*/  FMUL.FTZ R146, R5, R146 ;  /* 0x0000009205927220 */ /* 0x000fe20000410000 */
[----:B------:R-:W-:Y:S01]  /*22ed0*/  SEL R9, R9, 0xffffffe0, !P1 ;  /* 0xffffffe009097807 */ /* 0x000fe20004800000 */
[----:B------:R-:W-:Y:S01]  /*22ee0*/  FMUL.FTZ R143, R5, R143 ;  /* 0x0000008f058f7220 */ /* 0x000fe20000410000 */
[----:B------:R-:W-:Y:S01]  /*22ef0*/  SEL R13, R13, 0xffffffc0, !P2 ;  /* 0xffffffc00d0d7807 */ /* 0x000fe20005000000 */
[----:B------:R-:W1:Y:S01]  /*22f00*/  @P4 MUFU.RCP R4, R2 ;  /* 0x0000000200044308 */ /* 0x000e620000001000 */
[C---:B------:R-:W-:Y:S01]  /*22f10*/  FMUL.FTZ R142, R5.reuse, R142 ;  /* 0x0000008e058e7220 */ /* 0x040fe20000410000 */
[C---:B------:R-:W-:Y:S01]  /*22f20*/  IADD3 R14, R8.reuse, R9, RZ ;  /* 0x00000009080e7210 */ /* 0x040fe20007ffe0ff */
[----:B------:R-:W-:Y:S01]  /*22f30*/  FMUL.FTZ R139, R5, R139 ;  /* 0x0000008b058b7220 */ /* 0x000fe20000410000 */
[----:B------:R-:W-:Y:S01]  /*22f40*/  F2FP.PACK_AB R150, R151, R150 ;  /* 0x000000969796723e */ /* 0x000fe200000000ff */
        /* <DEDUP_REMOVED lines=8> */
[C---:B------:R-:W-:Y:S01]  /*22fd0*/  FMUL.FTZ R38, R5.reuse, R38 ;  /* 0x0000002605267220 */ /* 0x040fe20000410000 */
[----:B------:R-:W-:Y:S01]  /*22fe0*/  STS [R8+0x400], R162 ;  /* 0x000400a208007388 */ /* 0x000fe20000000800 */
[----:B------:R-:W-:Y:S01]  /*22ff0*/  FMUL.FTZ R43, R5, R43 ;  /* 0x0000002b052b7220 */ /* 0x000fe20000410000 */
[----:B------:R-:W-:Y:S01]  /*23000*/  IADD3 R16, R13, R12, RZ ;  /* 0x0000000c0d107210 */ /* 0x000fe20007ffe0ff */
[C---:B-1----:R-:W-:Y:S01]  /*23010*/  FMUL.FTZ R160, R4.reuse, R160 ;  /* 0x000000a004a07220 */ /* 0x042fe20000410000 */
[----:B------:R-:W-:Y:S01]  /*23020*/  F2FP.PACK_AB R138, R139, R138 ;  /* 0x0000008a8b8a723e */ /* 0x000fe200000000ff */
[----:B------:R-:W-:Y:S01]  /*23030*/  FMUL.FTZ R161, R4, R161 ;  /* 0x000000a104a17220 */ /* 0x000fe20000410000 */
[----:B------:R-:W-:Y:S01]  /*23040*/  IADD3 R17, R14, R13, RZ ;  /* 0x0000000d0e117210 */ /* 0x000fe20007ffe0ff */
        /* <DEDUP_REMOVED lines=29> */
[----:B------:R-:W-:Y:S01]  /*23220*/  F2FP.PACK_AB R38, R39, R38 ;  /* 0x000000262726723e */ /* 0x000fe200000000ff */
[C---:B------:R-:W-:Y:S01]  /*23230*/  FMUL.FTZ R37, R4.reuse, R37 ;  /* 0x0000002504257220 */ /* 0x040fe20000410000 */
[----:B------:R-:W-:Y:S01]  /*23240*/  F2FP.PACK_AB R132, R133, R132 ;  /* 0x000000848584723e */ /* 0x000fe200000000ff */
[C---:B------:R-:W-:Y:S01]  /*23250*/  FMUL.FTZ R40, R4.reuse, R40 ;  /* 0x0000002804287220 */ /* 0x040fe20000410000 */
[----:B------:R-:W-:Y:S01]  /*23260*/  STS [R9], R148 ;  /* 0x0000009409007388 */ /* 0x000fe20000000800 */
[C---:B------:R-:W-:Y:S01]  /*23270*/  FMUL.FTZ R41, R4.reuse, R41 ;  /* 0x0000002904297220 */ /* 0x040fe20000410000 */
[----:B------:R-:W-:Y:S01]  /*23280*/  F2FP.PACK_AB R36, R37, R36 ;  /* 0x000000242524723e */ /* 0x000fe200000000ff */
[----:B------:R-:W-:Y:S01]  /*23290*/  FMUL.FTZ R42, R5, R42 ;  /* 0x0000002a052a7220 */ /* 0x000fe20000410000 */
[----:B------:R-:W-:Y:S01]  /*232a0*/  STS [R9+0x400], R150 ;  /* 0x0004009609007388 */ /* 0x000fe20000000800 */
[C---:B------:R-:W-:Y:S01]  /*232b0*/  FMUL.FTZ R44, R4.reuse, R44 ;  /* 0x0000002c042c7220 */ /* 0x040fe20000410000 */
[----:B------:R-:W-:Y:S01]  /*232c0*/  F2FP.PACK_AB R40, R41, R40 ;  /* 0x000000282928723e */ /* 0x000fe200000000ff */
        /* <DEDUP_REMOVED lines=167> */
[----:B------:R1:W-:Y:S01]  /*23d40*/  STS [R8+0x6400], R102 ;  /* 0x0064006608007388 */ /* 0x0003e20000000800 */
[----:B------:R-:W-:Y:S01]  /*23d50*/  FMUL.FTZ R131, R5, R131 ;  /* 0x0000008305837220 */ /* 0x000fe20000410000 */
[----:B------:R-:W-:Y:S01]  /*23d60*/  ISETP.NE.AND P0, PT, RZ, UR4, PT ;  /* 0x00000004ff007c0c */ /* 0x000fe2000bf05270 */
[----:B------:R-:W-:Y:S01]  /*23d70*/  FMUL.FTZ R4, R4, R129 ;  /* 0x0000008104047220 */ /* 0x000fe20000410000 */
[----:B------:R-:W-:Y:S01]  /*23d80*/  F2FP.PACK_AB R126, R127, R126 ;  /* 0x0000007e7f7e723e */ /* 0x000fe200000000ff */
[----:B------:R-:W-:Y:S01]  /*23d90*/  FMUL.FTZ R5, R5, R130 ;  /* 0x0000008205057220 */ /* 0x000fe20000410000 */
[----:B------:R-:W-:Y:S02]  /*23da0*/  STS [R12+0x6000], R104 ;  /* 0x006000680c007388 */ /* 0x000fe40000000800 */
[----:B------:R-:W-:-:S02]  /*23db0*/  F2FP.PACK_AB R4, R4, R128 ;  /* 0x000000800404723e */ /* 0x000fc400000000ff */
[----:B------:R-:W-:Y:S01]  /*23dc0*/  STS [R12+0x6400], R106 ;  /* 0x0064006a0c007388 */ /* 0x000fe20000000800 */
[----:B------:R-:W-:-:S03]  /*23dd0*/  F2FP.PACK_AB R5, R131, R5 ;  /* 0x000000058305723e */ /* 0x000fc600000000ff */
[----:B------:R-:W-:Y:S04]  /*23de0*/  STS [R14+0x6000], R108 ;  /* 0x0060006c0e007388 */ /* 0x000fe80000000800 */
[----:B------:R-:W-:Y:S04]  /*23df0*/  STS [R14+0x6400], R110 ;  /* 0x0064006e0e007388 */ /* 0x000fe80000000800 */
[----:B------:R-:W-:Y:S01]  /*23e00*/  STS [R9+0x6000], R112 ;  /* 0x0060007009007388 */ /* 0x000fe20000000800 */
[----:B-1----:R-:W1:Y:S03]  /*23e10*/  @P4 MUFU.LG2 R8, R2 ;  /* 0x0000000200084308 */ /* 0x002e660000000c00 */
[----:B------:R2:W-:Y:S04]  /*23e20*/  STS [R9+0x6400], R114 ;  /* 0x0064007209007388 */ /* 0x0005e80000000800 */
[----:B------:R3:W-:Y:S04]  /*23e30*/  STS [R15+0x6000], R116 ;  /* 0x006000740f007388 */ /* 0x0007e80000000800 */
[----:B------:R3:W-:Y:S04]  /*23e40*/  STS [R15+0x6400], R118 ;  /* 0x006400760f007388 */ /* 0x0007e80000000800 */
[----:B------:R3:W-:Y:S01]  /*23e50*/  STS [R16+0x6000], R120 ;  /* 0x0060007810007388 */ /* 0x0007e20000000800 */
[----:B-1----:R-:W-:-:S03]  /*23e60*/  @P4 FMUL.FTZ R8, R8, 0.69314718246459960938 ;  /* 0x3f31721808084820 */ /* 0x002fc60000410000 */
[----:B------:R3:W-:Y:S01]  /*23e70*/  STS [R16+0x6400], R122 ;  /* 0x0064007a10007388 */ /* 0x0007e20000000800 */
[----:B------:R-:W-:-:S03]  /*23e80*/  MOV R2, 0x7f800000 ;  /* 0x7f80000000027802 */ /* 0x000fc60000000f00 */
        /* <DEDUP_REMOVED lines=10> */
[----:B---3--:R-:W1:Y:S01]  /*23f30*/  S2R R4, SR_CTAID.Y ;  /* 0x0000000000047919 */ /* 0x008e620000002600 */
[----:B------:R-:W-:-:S03]  /*23f40*/  ISETP.NE.AND P0, PT, R240, -0x1, PT ;  /* 0xfffffffff000780c */ /* 0x000fc60003f05270 */
[----:B------:R-:W2:Y:S01]  /*23f50*/  S2R R5, SR_CTAID.Z ;  /* 0x0000000000057919 */ /* 0x000ea20000002700 */
[----:B-1----:R-:W-:-:S05]  /*23f60*/  IMAD R8, R4, c[0x0][0x214], RZ ;  /* 0x0000850004087a24 */ /* 0x002fca00078e02ff */
[----:B------:R-:W-:-:S05]  /*23f70*/  SEL R8, R8, R240, !P0 ;  /* 0x000000f008087207 */ /* 0x000fca0004000000 */
[----:B--2---:R-:W-:Y:S01]  /*23f80*/  IMAD R8, R5, c[0x0][0x234], R8 ;  /* 0x00008d0005087a24 */ /* 0x004fe200078e0208 */
[----:B------:R-:W-:Y:S05]  /*23f90*/  BRA `(.L_x_2870) ;  /* 0x0000004000007947 */ /* 0x000fea0003800000 */
.L_x_2869:
[----:B---3--:R-:W1:Y:S04]  /*23fa0*/  S2R R5, SR_CTAID.Z ;  /* 0x0000000000057919 */ /* 0x008e680000002700 */
[----:B------:R-:W1:Y:S02]  /*23fb0*/  S2R R4, SR_CTAID.Y ;  /* 0x0000000000047919 */ /* 0x000e640000002600 */
[----:B-1----:R-:W-:-:S04]  /*23fc0*/  IMAD R8, R4, c[0x0][0x1c0], R5 ;  /* 0x0000700004087a24 */ /* 0x002fc800078e0205 */
[----:B------:R-:W-:Y:S02]  /*23fd0*/  IMAD R8, R8, c[0x0][0x214], RZ ;  /* 0x0000850008087a24 */ /* 0x000fe400078e02ff */
.L_x_2870:
[----:B------:R-:W-:Y:S01]  /*23fe0*/  BAR.SYNC.DEFER_BLOCKING 0x0 ;  /* 0x0000000000007b1d */ /* 0x000fe20000010000 */
[----:B------:R-:W-:Y:S01]  /*23ff0*/  SHF.R.S32.HI R77, RZ, 0x1f, R11 ;  /* 0x0000001fff4d7819 */ /* 0x000fe2000001140b */
[C---:B------:R-:W-:Y:S01]  /*24000*/  IMAD.WIDE.U32 R78, R240.reuse, c[0x0][0x1e8], RZ ;  /* 0x00007a00f04e7a25 */ /* 0x040fe200078e00ff */
[----:B------:R-:W-:Y:S02]  /*24010*/  ISETP.NE.AND P0, PT, R240, -0x1, PT ;  /* 0xfffffffff000780c */ /* 0x000fe40003f05270 */
[----:B------:R-:W-:Y:S01]  /*24020*/  LEA.HI R77, R77, R11, RZ, 0x2 ;  /* 0x0000000b4d4d7211 */ /* 0x000fe200078f10ff */
[----:B------:R-:W1:Y:S01]  /*24030*/  S2R R3, SR_TID.X ;  /* 0x0000000000037919 */ /* 0x000e620000002100 */
[----:B------:R-:W-:Y:S01]  /*24040*/  IMAD.WIDE.U32 R80, R4, c[0x0][0x1e0], RZ ;  /* 0x0000780004507a25 */ /* 0x000fe200078e00ff */
[----:B------:R-:W-:Y:S01]  /*24050*/  ULDC.64 UR4, c[0x0][0x118] ;  /* 0x0000460000047ab9 */ /* 0x000fe20000000a00 */
[----:B------:R-:W-:Y:S01]  /*24060*/  LOP3.LUT R77, R77, 0xffffffc, RZ, 0xc0, !PT ;  /* 0x0ffffffc4d4d7812 */ /* 0x000fe200078ec0ff */
[----:B------:R-:W-:Y:S01]  /*24070*/  BSSY B0, `(.L_x_2871) ;  /* 0x0000031000007945 */ /* 0x000fe20003800000 */
[----:B------:R-:W-:-:S03]  /*24080*/  IMAD R240, R240, c[0x0][0x1ec], R79 ;  /* 0x00007b00f0f07a24 */ /* 0x000fc600078e024f */
[----:B------:R-:W-:Y:S01]  /*24090*/  IMAD.IADD R77, R11, 0x1, -R77 ;  /* 0x000000010b4d7824 */ /* 0x000fe200078e0a4d */
[----:B------:R2:W3:Y:S04]  /*240a0*/  LDS.128 R68, [R241] ;  /* 0x00000000f1447984 */ /* 0x0004e80000000c00 */
[----:B------:R2:W4:Y:S01]  /*240b0*/  LDS.128 R64, [R241+0x800] ;  /* 0x00080000f1407984 */ /* 0x0005220000000c00 */
[----:B-1----:R-:W-:-:S03]  /*240c0*/  SHF.R.S32.HI R76, RZ, 0x1f, R3 ;  /* 0x0000001fff4c7819 */ /* 0x002fc60000011403 */
[----:B------:R2:W1:Y:S01]  /*240d0*/  LDS.128 R60, [R241+0x1000] ;  /* 0x00100000f13c7984 */ /* 0x0004620000000c00 */
[----:B------:R-:W-:-:S03]  /*240e0*/  LEA.HI R9, R76, R3, RZ, 0x5 ;  /* 0x000000034c097211 */ /* 0x000fc600078f28ff */
[----:B------:R2:W1:Y:S01]  /*240f0*/  LDS.128 R56, [R241+0x1800] ;  /* 0x00180000f1387984 */ /* 0x0004620000000c00 */
[----:B------:R-:W-:Y:S02]  /*24100*/  LOP3.LUT R76, R10, 0xffffffe0, RZ, 0xc0, !PT ;  /* 0xffffffe00a4c7812 */ /* 0x000fe400078ec0ff */
[----:B------:R-:W-:Y:S01]  /*24110*/  LOP3.LUT R10, R9, 0xffffffe0, RZ, 0xc0, !PT ;  /* 0xffffffe0090a7812 */ /* 0x000fe200078ec0ff */
[----:B------:R2:W1:Y:S02]  /*24120*/  LDS.128 R52, [R241+0x2000] ;  /* 0x00200000f1347984 */ /* 0x0004640000000c00 */
[----:B------:R-:W-:Y:S01]  /*24130*/  IMAD.IADD R9, R6, 0x1, -R76 ;  /* 0x0000000106097824 */ /* 0x000fe200078e0a4c */
[----:B------:R-:W-:Y:S01]  /*24140*/  SHF.R.S32.HI R76, RZ, 0x1f, R4 ;  /* 0x0000001fff4c7819 */ /* 0x000fe20000011404 */
[----:B------:R2:W1:Y:S01]  /*24150*/  LDS.128 R48, [R241+0x2800] ;  /* 0x00280000f1307984 */ /* 0x0004620000000c00 */
[----:B------:R-:W-:Y:S02]  /*24160*/  IMAD.IADD R10, R3, 0x1, -R10 ;  /* 0x00000001030a7824 */ /* 0x000fe400078e0a0a */
[----:B------:R-:W-:Y:S01]  /*24170*/  LOP3.LUT P1, RZ, R9, 0x3, RZ, 0xc0, !PT ;  /* 0x0000000309ff7812 */ /* 0x000fe2000782c0ff */
[----:B------:R2:W1:Y:S01]  /*24180*/  LDS.128 R44, [R241+0x3000] ;  /* 0x00300000f12c7984 */ /* 0x0004620000000c00 */
[----:B------:R-:W-:Y:S01]  /*24190*/  IMAD R76, R76, c[0x0][0x1e0], RZ ;  /* 0x000078004c4c7a24 */ /* 0x000fe200078e02ff */
[----:B------:R-:W-:-:S02]  /*241a0*/  SHF.R.S32.HI R9, RZ, 0x1f, R10 ;  /* 0x0000001fff097819 */ /* 0x000fc4000001140a */
[----:B------:R2:W1:Y:S01]  /*241b0*/  LDS.128 R40, [R241+0x3800] ;  /* 0x00380000f1287984 */ /* 0x0004620000000c00 */
[----:B------:R-:W-:Y:S01]  /*241c0*/  IMAD R76, R4, c[0x0][0x1e4], R76 ;  /* 0x00007900044c7a24 */ /* 0x000fe200078e024c */
[----:B------:R-:W-:Y:S02]  /*241d0*/  LEA.HI R9, R9, R10, RZ, 0x2 ;  /* 0x0000000a09097211 */ /* 0x000fe400078f10ff */
[----:B------:R2:W1:Y:S01]  /*241e0*/  LDS.128 R36, [R241+0x4000] ;  /* 0x00400000f1247984 */ /* 0x0004620000000c00 */
[----:B------:R-:W-:Y:S01]  /*241f0*/  SEL R4, R80, R78, !P0 ;  /* 0x0000004e50047207 */ /* 0x000fe20004000000 */
[----:B------:R-:W-:Y:S01]  /*24200*/  @!P0 IMAD.IADD R240, R81, 0x1, R76 ;  /* 0x0000000151f08824 */ /* 0x000fe200078e024c */
[----:B------:R-:W-:Y:S01]  /*24210*/  SHF.R.S32.HI R9, RZ, 0x2, R9 ;  /* 0x00000002ff097819 */ /* 0x000fe20000011409 */
[----:B------:R2:W1:Y:S04]  /*24220*/  LDS.128 R32, [R241+0x4800] ;  /* 0x00480000f1207984 */ /* 0x0004680000000c00 */
[----:B------:R2:W1:Y:S01]  /*24230*/  LDS.128 R28, [R241+0x5000] ;  /* 0x00500000f11c7984 */ /* 0x0004620000000c00 */
[----:B------:R-:W-:-:S03]  /*24240*/  IMAD R9, R77, 0x10, R9 ;  /* 0x000000104d097824 */ /* 0x000fc600078e0209 */
[----:B------:R2:W1:Y:S04]  /*24250*/  LDS.128 R24, [R241+0x5800] ;  /* 0x00580000f1187984 */ /* 0x0004680000000c00 */
[----:B------:R2:W1:Y:S04]  /*24260*/  LDS.128 R20, [R241+0x6000] ;  /* 0x00600000f1147984 */ /* 0x0004680000000c00 */
[----:B------:R2:W1:Y:S04]  /*24270*/  LDS.128 R16, [R241+0x6800] ;  /* 0x00680000f1107984 */ /* 0x0004680000000c00 */
[----:B------:R2:W1:Y:S04]  /*24280*/  LDS.128 R12, [R241+0x7000] ;  /* 0x00700000f10c7984 */ /* 0x0004680000000c00 */
[----:B------:R2:W1:Y:S01]  /*24290*/  LDS.128 R72, [R241+0x7800] ;  /* 0x00780000f1487984 */ /* 0x0004620000000c00 */
[----:B------:R-:W-:Y:S05]  /*242a0*/  @P1 BRA `(.L_x_2872) ;  /* 0x000000d000001947 */ /* 0x000fea0003800000 */
[----:B---34-:R-:W3:Y:S01]  /*242b0*/  S2R R11, SR_CTAID.X ;  /* 0x00000000000b7919 */ /* 0x018ee20000002500 */
[----:B------:R-:W-:Y:S01]  /*242c0*/  IADD3 R76, R9, 0x8, RZ ;  /* 0x00000008094c7810 */ /* 0x000fe20007ffe0ff */
[----:B---3--:R-:W-:-:S02]  /*242d0*/  IMAD R10, R11, 0x40, R8 ;  /* 0x000000400b0a7824 */ /* 0x008fc400078e0208 */
[----:B------:R-:W-:-:S03]  /*242e0*/  IMAD R8, R11, -0x40, R239 ;  /* 0xffffffc00b087824 */ /* 0x000fc600078e02ef */
[----:B------:R-:W-:Y:S02]  /*242f0*/  SHF.R.S32.HI R11, RZ, 0x1f, R10 ;  /* 0x0000001fff0b7819 */ /* 0x000fe4000001140a */
[C---:B------:R-:W-:Y:S02]  /*24300*/  IADD3 R10, P0, R9.reuse, R10, RZ ;  /* 0x0000000a090a7210 */ /* 0x040fe40007f1e0ff */
[CC--:B------:R-:W-:Y:S02]  /*24310*/  ISETP.GE.AND P2, PT, R9.reuse, R8.reuse, PT ;  /* 0x000000080900720c */ /* 0x0c0fe40003f46270 */
[----:B------:R-:W-:Y:S02]  /*24320*/  ISETP.GE.AND P1, PT, R76, R8, PT ;  /* 0x000000084c00720c */ /* 0x000fe40003f26270 */
[----:B------:R-:W-:Y:S02]  /*24330*/  LEA.HI.X.SX32 R11, R9, R11, 0x1, P0 ;  /* 0x0000000b090b7211 */ /* 0x000fe400000f0eff */
[----:B------:R-:W-:-:S04]  /*24340*/  LEA R8, P0, R10, c[0x0][0x200], 0x2 ;  /* 0x000080000a087a11 */ /* 0x000fc800078010ff */
[----:B------:R-:W-:-:S05]  /*24350*/  LEA.HI.X R9, R10, c[0x0][0x204], R11, 0x2, P0 ;  /* 0x000081000a097a11 */ /* 0x000fca00000f140b */
[----:B------:R3:W-:Y:S04]  /*24360*/  @!P2 STG.E [R8.64], R0 ;  /* 0x000000000800a986 */ /* 0x0007e8000c101904 */
[----:B------:R3:W-:Y:S02]  /*24370*/  @!P1 STG.E [R8.64+0x20], R2 ;  /* 0x0000200208009986 */ /* 0x0007e4000c101904 */
.L_x_2872:
[----:B---34-:R-:W-:Y:S05]  /*24380*/  BSYNC B0 ;  /* 0x0000000000007941 */ /* 0x018fea0003800000 */
.L_x_2871:
[----:B------:R-:W3:Y:S01]  /*24390*/  S2R R0, SR_CTAID.X ;  /* 0x0000000000007919 */ /* 0x000ee20000002500 */
[----:B------:R-:W-:Y:S01]  /*243a0*/  LEA.HI R2, R7, R6, RZ, 0x3 ;  /* 0x0000000607027211 */ /* 0x000fe200078f18ff */
[----:B------:R-:W-:Y:S01]  /*243b0*/  BSSY B0, `(.L_x_2873) ;  /* 0x0000023000007945 */ /* 0x000fe20003800000 */
[----:B------:R-:W-:Y:S02]  /*243c0*/  SHF.R.S32.HI R7, RZ, 0x1f, R5 ;  /* 0x0000001fff077819 */ /* 0x000fe40000011405 */
[----:B------:R-:W-:-:S03]  /*243d0*/  LOP3.LUT R2, R2, 0xfffffff8, RZ, 0xc0, !PT ;  /* 0xfffffff802027812 */ /* 0x000fc600078ec0ff */
[----:B------:R-:W-:Y:S02]  /*243e0*/  IMAD R7, R7, c[0x0][0x1f0], RZ ;  /* 0x00007c0007077a24 */ /* 0x000fe400078e02ff */
[----:B------:R-:W-:Y:S02]  /*243f0*/  IMAD.IADD R2, R6, 0x1, -R2 ;  /* 0x0000000106027824 */ /* 0x000fe400078e0a02 */
[----:B------:R-:W-:Y:S02]  /*24400*/  IMAD R7, R5, c[0x0][0x1f4], R7 ;  /* 0x00007d0005077a24 */ /* 0x000fe400078e0207 */
[----:B------:R-:W-:-:S05]  /*24410*/  IMAD.SHL.U32 R8, R2, 0x8, RZ ;  /* 0x0000000802087824 */ /* 0x000fca00078e00ff */
[----:B------:R-:W-:Y:S01]  /*24420*/  SHF.R.S32.HI R9, RZ, 0x1f, R8 ;  /* 0x0000001fff097819 */ /* 0x000fe20000011408 */
[----:B---3--:R-:W-:Y:S01]  /*24430*/  IMAD.SHL.U32 R6, R0, 0x40, RZ ;  /* 0x0000004000067824 */ /* 0x008fe200078e00ff */
[----:B------:R-:W-:-:S03]  /*24440*/  SHF.R.S32.HI R0, RZ, 0x1f, R3 ;  /* 0x0000001fff007819 */ /* 0x000fc60000011403 */
[----:B------:R-:W-:Y:S01]  /*24450*/  IMAD.WIDE.U32 R8, R6, c[0x0][0x1e8], R8 ;  /* 0x00007a0006087a25 */ /* 0x000fe200078e0008 */
[----:B------:R-:W-:Y:S02]  /*24460*/  SHF.R.S32.HI R2, RZ, 0x1f, R6 ;  /* 0x0000001fff027819 */ /* 0x000fe40000011406 */
[----:B------:R-:W-:Y:S02]  /*24470*/  LEA.HI R0, R0, R3, RZ, 0x3 ;  /* 0x0000000300007211 */ /* 0x000fe400078f18ff */
[----:B------:R-:W-:Y:S01]  /*24480*/  IADD3 R8, P0, R4, R8, RZ ;  /* 0x0000000804087210 */ /* 0x000fe20007f1e0ff */
[----:B------:R-:W-:Y:S01]  /*24490*/  IMAD R2, R2, c[0x0][0x1e8], RZ ;  /* 0x00007a0002027a24 */ /* 0x000fe200078e02ff */
[----:B------:R-:W-:-:S03]  /*244a0*/  SHF.R.S32.HI R0, RZ, 0x3, R0 ;  /* 0x00000003ff007819 */ /* 0x000fc60000011400 */
[----:B------:R-:W-:Y:S02]  /*244b0*/  IMAD R2, R6, c[0x0][0x1ec], R2 ;  /* 0x00007b0006027a24 */ /* 0x000fe400078e0202 */
[----:B------:R-:W-:-:S03]  /*244c0*/  IMAD.IADD R6, R239, 0x1, -R6 ;  /* 0x00000001ef067824 */ /* 0x000fc600078e0a06 */
[----:B------:R-:W-:Y:S02]  /*244d0*/  IADD3.X R9, R240, R2, R9, P0, !PT ;  /* 0x00000002f0097210 */ /* 0x000fe400007fe409 */
[----:B------:R-:W-:Y:S02]  /*244e0*/  ISETP.GE.AND P0, PT, R0, R6, PT ;  /* 0x000000060000720c */ /* 0x000fe40003f06270 */
        /* <DEDUP_REMOVED lines=15> */
.L_x_2874:
[----:B------:R-:W-:Y:S05]  /*245e0*/  BSYNC B0 ;  /* 0x0000000000007941 */ /* 0x000fea0003800000 */
.L_x_2873:
[----:B------:R-:W-:Y:S01]  /*245f0*/  IADD3 R3, R0, 0x10, RZ ;  /* 0x0000001000037810 */ /* 0x000fe20007ffe0ff */
[----:B------:R-:W-:Y:S03]  /*24600*/  BSSY B0, `(.L_x_2875) ;  /* 0x0000011000007945 */ /* 0x000fe60003800000 */
[----:B------:R-:W-:-:S13]  /*24610*/  ISETP.GE.AND P0, PT, R3, R6, PT ;  /* 0x000000060300720c */ /* 0x000fda0003f06270 */
[----:B------:R-:W-:Y:S05]  /*24620*/  @P0 BRA `(.L_x_2876) ;  /* 0x000000e000000947 */ /* 0x000fea0003800000 */
[----:B------:R-:W-:Y:S01]  /*24630*/  IADD3 R4, P0, R0, 0x10, RZ ;  /* 0x0000001000047810 */ /* 0x000fe20007f1e0ff */
[----:B-1-3--:R-:W-:Y:S01]  /*24640*/  IMAD.MOV.U32 R20, RZ, RZ, R8 ;  /* 0x000000ffff147224 */ /* 0x00afe200078e0008 */
[----:B------:R-:W-:-:S03]  /*24650*/  MOV R21, R11 ;  /* 0x0000000b00157202 */ /* 0x000fc60000000f00 */
[----:B------:R-:W-:Y:S02]  /*24660*/  IMAD.X R3, RZ, RZ, R2, P0 ;  /* 0x000000ffff037224 */ /* 0x000fe400000e0602 */
[----:B------:R-:W-:-:S04]  /*24670*/  IMAD.WIDE.U32 R20, R4, c[0x0][0x1e8], R20 ;  /* 0x00007a0004147a25 */ /* 0x000fc800078e0014 */
[----:B------:R-:W-:-:S04]  /*24680*/  IMAD R3, R3, c[0x0][0x1e8], RZ ;  /* 0x00007a0003037a24 */ /* 0x000fc800078e02ff */
[----:B------:R-:W-:Y:S01]  /*24690*/  IMAD R3, R4, c[0x0][0x1ec], R3 ;  /* 0x00007b0004037a24 */ /* 0x000fe200078e0203 */
[----:B------:R-:W-:-:S04]  /*246a0*/  LEA R4, P0, R20, c[0x0][0x1d0], 0x1 ;  /* 0x0000740014047a11 */ /* 0x000fc800078008ff */
[----:B------:R-:W-:-:S04]  /*246b0*/  IADD3 R3, R3, R21, RZ ;  /* 0x0000001503037210 */ /* 0x000fc80007ffe0ff */
[----:B------:R-:W-:-:S05]  /*246c0*/  LEA.HI.X R5, R20, c[0x0][0x1d4], R3, 0x1, P0 ;  /* 0x0000750014057a11 */ /* 0x000fca00000f0c03 */
[----:B------:R1:W-:Y:S04]  /*246d0*/  STG.E.128 [R4.64], R64 ;  /* 0x0000004004007986 */ /* 0x0003e8000c101d04 */
[----:B------:R1:W-:Y:S04]  /*246e0*/  STG.E.128 [R4.64+0x80], R48 ;  /* 0x0000803004007986 */ /* 0x0003e8000c101d04 */
[----:B------:R1:W-:Y:S04]  /*246f0*/  STG.E.128 [R4.64+0x100], R32 ;  /* 0x0001002004007986 */ /* 0x0003e8000c101d04 */
[----:B------:R1:W-:Y:S02]  /*24700*/  STG.E.128 [R4.64+0x180], R16 ;  /* 0x0001801004007986 */ /* 0x0003e4000c101d04 */
.L_x_2876:
[----:B------:R-:W-:Y:S05]  /*24710*/  BSYNC B0 ;  /* 0x0000000000007941 */ /* 0x000fea0003800000 */
.L_x_2875:
[----:B------:R-:W-:Y:S01]  /*24720*/  IADD3 R3, R0, 0x20, RZ ;  /* 0x0000002000037810 */ /* 0x000fe20007ffe0ff */
[----:B------:R-:W-:Y:S03]  /*24730*/  BSSY B0, `(.L_x_2877) ;  /* 0x0000011000007945 */ /* 0x000fe60003800000 */
[----:B------:R-:W-:-:S13]  /*24740*/  ISETP.GE.AND P0, PT, R3, R6, PT ;  /* 0x000000060300720c */ /* 0x000fda0003f06270 */
[----:B------:R-:W-:Y:S05]  /*24750*/  @P0 BRA `(.L_x_2878) ;  /* 0x000000e000000947 */ /* 0x000fea0003800000 */
[----:B-1----:R-:W-:Y:S01]  /*24760*/  IADD3 R4, P0, R0, 0x20, RZ ;  /* 0x0000002000047810 */ /* 0x002fe20007f1e0ff */
[----:B------:R-:W-:Y:S01]  /*24770*/  IMAD.MOV.U32 R16, RZ, RZ, R8 ;  /* 0x000000ffff107224 */ /* 0x000fe200078e0008 */
        /* <DEDUP_REMOVED lines=12> */
.L_x_2878:
[----:B------:R-:W-:Y:S05]  /*24840*/  BSYNC B0 ;  /* 0x0000000000007941 */ /* 0x000fea0003800000 */
.L_x_2877:
[----:B------:R-:W-:-:S04]  /*24850*/  IADD3 R3, R0, 0x30, RZ ;  /* 0x0000003000037810 */ /* 0x000fc80007ffe0ff */
[----:B------:R-:W-:-:S13]  /*24860*/  ISETP.GE.AND P0, PT, R3, R6, PT ;  /* 0x000000060300720c */ /* 0x000fda0003f06270 */
[----:B------:R-:W-:Y:S05]  /*24870*/  @P0 EXIT ;  /* 0x000000000000094d */ /* 0x000fea0003800000 */
        /* <DEDUP_REMOVED lines=12> */
[----:B------:R-:W-:Y:S04]  /*24940*/  STG.E.128 [R6.64+0x100], R24 ;  /* 0x0001001806007986 */ /* 0x000fe8000c101d04 */
[----:B------:R-:W-:Y:S01]  /*24950*/  STG.E.128 [R6.64+0x180], R72 ;  /* 0x0001804806007986 */ /* 0x000fe2000c101d04 */
[----:B------:R-:W-:Y:S05]  /*24960*/  EXIT ;  /* 0x000000000000794d */ /* 0x000fea0003800000 */
.L_x_2879:
        /* <DEDUP_REMOVED lines=9> */
.L_x_4842:


//--------------------- .text._ZN5flash24flash_fwd_splitkv_kernelI23Flash_fwd_kernel_traitsILi256ELi64ELi64ELi4ELb0ELb0EN7cutlass6half_tE19Flash_kernel_traitsILi256ELi64ELi64ELi4ES3_EELb1ELb0ELb1ELb0ELb0ELb0ELb0ELb1EEEvNS_16Flash_fwd_paramsE --------------------------
	.section	.text._ZN5flash24flash_fwd_splitkv_kernelI23Flash_fwd_kernel_traitsILi256ELi64ELi64ELi4ELb0ELb0EN7cutlass6half_tE19Flash_kernel_traitsILi256ELi64ELi64ELi4ES3_EELb1ELb0ELb1ELb0ELb0ELb0ELb0ELb1EEEvNS_16Flash_fwd_paramsE,"ax",@progbits
	.sectioninfo	@"SHI_REGISTERS=254"
	.align	128
        .global         _ZN5flash24flash_fwd_splitkv_kernelI23Flash_fwd_kernel_traitsILi256ELi64ELi64ELi4ELb0ELb0EN7cutlass6half_tE19Flash_kernel_traitsILi256ELi64ELi64ELi4ES3_EELb1ELb0ELb1ELb0ELb0ELb0ELb0ELb1EEEvNS_16Flash_fwd_paramsE
        .type           _ZN5flash24flash_fwd_splitkv_kernelI23Flash_fwd_kernel_traitsILi256ELi64ELi64ELi4ELb0ELb0EN7cutlass6half_tE19Flash_kernel_traitsILi256ELi64ELi64ELi4ES3_EELb1ELb0ELb1ELb0ELb0ELb0ELb0ELb1EEEvNS_16Flash_fwd_paramsE,@function
        .size           _ZN5flash24flash_fwd_splitkv_kernelI23Flash_fwd_kernel_traitsILi256ELi64ELi64ELi4ELb0ELb0EN7cutlass6half_tE19Flash_kernel_traitsILi256ELi64ELi64ELi4ES3_EELb1ELb0ELb1ELb0ELb0ELb0ELb0ELb1EEEvNS_16Flash_fwd_paramsE,(.L_x_4806 - _ZN5flash24flash_fwd_splitkv_kernelI23Flash_fwd_kernel_traitsILi256ELi64ELi64ELi4ELb0ELb0EN7cutlass6half_tE19Flash_kernel_traitsILi256ELi64ELi64ELi4ES3_EELb1ELb0ELb1ELb0ELb0ELb0ELb0ELb1EEEvNS_16Flash_fwd_paramsE)
        .other          _ZN5flash24flash_fwd_splitkv_kernelI23Flash_fwd_kernel_traitsILi256ELi64ELi64ELi4ELb0ELb0EN7cutlass6half_tE19Flash_kernel_traitsILi256ELi64ELi64ELi4ES3_EELb1ELb0ELb1ELb0ELb0ELb0ELb0ELb1EEEvNS_16Flash_fwd_paramsE,@"STO_CUDA_ENTRY STV_DEFAULT"
_ZN5flash24flash_fwd_splitkv_kernelI23Flash_fwd_kernel_traitsILi256ELi64ELi64ELi4ELb0ELb0EN7cutlass6half_tE19Flash_kernel_traitsILi256ELi64ELi64ELi4ES3_EELb1ELb0ELb1ELb0ELb0ELb0ELb0ELb1EEEvNS_16Flash_fwd_paramsE:
.text._ZN5flash24flash_fwd_splitkv_kernelI23Flash_fwd_kernel_traitsILi256ELi64ELi64ELi4ELb0ELb0EN7cutlass6half_tE19Flash_kernel_traitsILi256ELi64ELi64ELi4ES3_EELb1ELb0ELb1ELb0ELb0ELb0ELb0ELb1EEEvNS_16Flash_fwd_paramsE:
[----:B------:R-:W-:Y:S02]  /*0000*/  MOV R1, c[0x0][0x28] ;  /* 0x00000a0000017a02 */ /* 0x000fe40000000f00 */
[----:B------:R-:W1:Y:S01]  /*0010*/  S2R R240, SR_CTAID.X ;  /* 0x0000000000f07919 */ /* 0x000e620000002500 */
[----:B------:R-:W-:Y:S01]  /*0020*/  ULDC.64 UR4, c[0x0][0x40] ;  /* 0x0000100000047ab9 */ /* 0x000fe20000000a00 */
[----:B------:R-:W-:Y:S01]  /*0030*/  BSSY B4, `(.L_x_2880) ;  /* 0x0000007000047945 */ /* 0x000fe20003800000 */
[----:B------:R-:W-:Y:S01]  /*0040*/  UIADD3 UR4, UP0, UR4, 0x160, URZ ;  /* 0x0000016004047890 */ /* 0x000fe2000ff1e03f */
[----:B------:R-:W2:Y:S01]  /*0050*/  S2R R239, SR_CTAID.Y ;  /* 0x0000000000ef7919 */ /* 0x000ea20000002600 */
[----:B------:R-:W-:Y:S02]  /*0060*/  MOV R237, 0xa0 ;  /* 0x000000a000ed7802 */ /* 0x000fe40000000f00 */
[----:B------:R-:W-:Y:S01]  /*0070*/  UIADD3.X UR5, URZ, UR5, URZ, UP0, !UPT ;  /* 0x000000053f057290 */ /* 0x000fe200087fe43f */
[----:B------:R-:W3:Y:S06]  /*0080*/  S2R R238, SR_CTAID.Z ;  /* 0x0000000000ee7919 */ /* 0x000eec0000002700 */
[----:B-123--:R-:W-:Y:S05]  /*0090*/  CALL.REL.NOINC `($_ZN5flash24flash_fwd_splitkv_kernelI23Flash_fwd_kernel_traitsILi256ELi64ELi64ELi4ELb0ELb0EN7cutlass6half_tE19Flash_kernel_traitsILi256ELi64ELi64ELi4ES3_EELb1ELb0ELb1ELb0ELb0ELb0ELb0ELb1EEEvNS_16Flash_fwd_paramsE$_ZN5flash30compute_attn_1rowblock_splitkvI23Flash_fwd_kernel_traitsILi256ELi64ELi64ELi4ELb0ELb0EN7cutlass6half_tE19Flash_kernel_traitsILi256ELi64ELi64ELi4ES3_EELb1ELb0ELb1ELb0ELb0ELb0ELb0ELb1ENS_16Flash_fwd_paramsEEEvRKT8_iiiii) ;  /* 0x0000002000007944 */ /* 0x00efea0003c00000 */
[----:B------:R-:W-:Y:S05]  /*00a0*/  BSYNC B4 ;  /* 0x0000000000047941 */ /* 0x000fea0003800000 */
.L_x_2880:
[----:B------:R-:W-:Y:S05]  /*00b0*/  EXIT ;  /* 0x000000000000794d */ /* 0x000fea0003800000 */
        .type           $_ZN5flash24flash_fwd_splitkv_kernelI23Flash_fwd_kernel_traitsILi256ELi64ELi64ELi4ELb0ELb0EN7cutlass6half_tE19Flash_kernel_traitsILi256ELi64ELi64ELi4ES3_EELb1ELb0ELb1ELb0ELb0ELb0ELb0ELb1EEEvNS_16Flash_fwd_paramsE$_ZN5flash30compute_attn_1rowblock_splitkvI23Flash_fwd_kernel_traitsILi256ELi64ELi64ELi4ELb0ELb0EN7cutlass6half_tE19Flash_kernel_traitsILi256ELi64ELi64ELi4ES3_EELb1ELb0ELb1ELb0ELb0ELb0ELb0ELb1ENS_16Flash_fwd_paramsEEEvRKT8_iiiii,@function
        .size           $_ZN5flash24flash_fwd_splitkv_kernelI23Flash_fwd_kernel_traitsILi256ELi64ELi64ELi4ELb0ELb0EN7cutlass6half_tE19Flash_kernel_traitsILi256ELi64ELi64ELi4ES3_EELb1ELb0ELb1ELb0ELb0ELb0ELb0ELb1EEEvNS_16Flash_fwd_paramsE$_ZN5flash30compute_attn_1rowblock_splitkvI23Flash_fwd_kernel_traitsILi256ELi64ELi64ELi4ELb0ELb0EN7cutlass6half_tE19Flash_kernel_traitsILi256ELi64ELi64ELi4ES3_EELb1ELb0ELb1ELb0ELb0ELb0ELb0ELb1ENS_16Flash_fwd_paramsEEEvRKT8_iiiii,($__internal_18_$__cuda_sm70_shflsync_bfly_p - $_ZN5flash24flash_fwd_splitkv_kernelI23Flash_fwd_kernel_traitsILi256ELi64ELi64ELi4ELb0ELb0EN7cutlass6half_tE19Flash_kernel_traitsILi256ELi64ELi64ELi4ES3_EELb1ELb0ELb1ELb0ELb0ELb0ELb0ELb1EEEvNS_16Flash_fwd_paramsE$_ZN5flash30compute_attn_1rowblock_splitkvI23Flash_fwd_kernel_traitsILi256ELi64ELi64ELi4ELb0ELb0EN7cutlass6half_tE19Flash_kernel_traitsILi256ELi64ELi64ELi4ES3_EELb1ELb0ELb1ELb0ELb0ELb0ELb0ELb1ENS_16Flash_fwd_paramsEEEvRKT8_iiiii)
$_ZN5flash24flash_fwd_splitkv_kernelI23Flash_fwd_kernel_traitsILi256ELi64ELi64ELi4ELb0ELb0EN7cutlass6half_tE19Flash_kernel_traitsILi256ELi64ELi64ELi4ES3_EELb1ELb0ELb1ELb0ELb0ELb0ELb0ELb1EEEvNS_16Flash_fwd_paramsE$_ZN5flash30compute_attn_1rowblock_splitkvI23Flash_fwd_kernel_traitsILi256ELi64ELi64ELi4ELb0ELb0EN7cutlass6half_tE19Flash_kernel_traitsILi256ELi64ELi64ELi4ES3_EELb1ELb0ELb1ELb0ELb0ELb0ELb0ELb1ENS_16Flash_fwd_paramsEEEvRKT8_iiiii:
        /* <DEDUP_REMOVED lines=20> */
.L_x_2882:
[----:B------:R-:W-:Y:S05]  /*0200*/  BSYNC B0 ;  /* 0x0000000000007941 */ /* 0x000fea0003800000 */
.L_x_2881:
        /* <DEDUP_REMOVED lines=17> */
.L_x_2884:
[----:B------:R4:W5:Y:S02]  /*0320*/  LD.E R82, [R10.64+0xb8] ;  /* 0x0000b8060a527980 */ /* 0x000964000c101900 */
.L_x_2885:
[----:B------:R-:W-:Y:S05]  /*0330*/  BSYNC B0 ;  /* 0x0000000000007941 */ /* 0x000fea0003800000 */
.L_x_2883:
        /* <DEDUP_REMOVED lines=10> */
.L_x_2887:
[----:B------:R-:W2:Y:S01]  /*03e0*/  LD.E.64 R2, [R10.64+0x108] ;  /* 0x000108060a027980 */ /* 0x000ea2000c101b00 */
[----:B------:R-:W-:Y:S01]  /*03f0*/  BSSY B0, `(.L_x_2889) ;  /* 0x0000006000007945 */ /* 0x000fe20003800000 */
[----:B------:R-:W-:Y:S01]  /*0400*/  IMAD.MOV.U32 R51, RZ, RZ, RZ ;  /* 0x000000ffff337224 */ /* 0x000fe200078e00ff */
[----:B--2---:R-:W-:-:S04]  /*0410*/  ISETP.NE.U32.AND P0, PT, R2, RZ, PT ;  /* 0x000000ff0200720c */ /* 0x004fc80003f05070 */
[----:B------:R-:W-:-:S13]  /*0420*/  ISETP.NE.AND.EX P0, PT, R3, RZ, PT, P0 ;  /* 0x000000ff0300720c */ /* 0x000fda0003f05300 */
[----:B------:R-:W-:Y:S05]  /*0430*/  @!P0 BRA `(.L_x_2890) ;  /* 0x0000001000008947 */ /* 0x000fea0003800000 */
[----:B------:R2:W5:Y:S02]  /*0440*/  LD.E R51, [R10.64+0xbc] ;  /* 0x0000bc060a337980 */ /* 0x000564000c101900 */
.L_x_2890:
[----:B------:R-:W-:Y:S05]  /*0450*/  BSYNC B0 ;  /* 0x0000000000007941 */ /* 0x000fea0003800000 */
.L_x_2889:
[----:B-----5:R-:W-:Y:S02]  /*0460*/  IADD3 R51, R82, R51, RZ ;  /* 0x0000003352337210 */ /* 0x020fe40007ffe0ff */
.L_x_2888:
[----:B------:R-:W-:Y:S05]  /*0470*/  BSYNC B1 ;  /* 0x0000000000017941 */ /* 0x000fea0003800000 */
.L_x_2886:
[----:B------:R-:W-:Y:S01]  /*0480*/  IMAD.SHL.U32 R50, R240, 0x40, RZ ;  /* 0x00000040f0327824 */ /* 0x000fe200078e00ff */
[----:B------:R-:W-:Y:S01]  /*0490*/  MOV R2, R237 ;  /* 0x000000ed00027202 */ /* 0x000fe20000000f00 */
[----:B------:R-:W-:-:S03]  /*04a0*/  IMAD.MOV.U32 R3, RZ, RZ, 0x0 ;  /* 0x00000000ff037424 */ /* 0x000fc600078e00ff */
[----:B------:R-:W-:-:S13]  /*04b0*/  ISETP.GT.AND P0, PT, R241, R50, PT ;  /* 0x00000032f100720c */ /* 0x000fda0003f04270 */
[----:B------:R-:W-:Y:S05]  /*04c0*/  @!P0 RET.REL.NODEC R2 `(_ZN5flash24flash_fwd_splitkv_kernelI23Flash_fwd_kernel_traitsILi256ELi64ELi64ELi4ELb0ELb0EN7cutlass6half_tE19Flash_kernel_traitsILi256ELi64ELi64ELi4ES3_EELb1ELb0ELb1ELb0ELb0ELb0ELb0ELb1EEEvNS_16Flash_fwd_paramsE) ;  /* 0xfffffb3002008950 */ /* 0x000fea0003c3ffff */
[----:B------:R-:W4:Y:S04]  /*04d0*/  LD.E R8, [R10.64+0xb8] ;  /* 0x0000b8060a087980 */ /* 0x000f28000c101900 */
[----:B------:R-:W5:Y:S01]  /*04e0*/  LD.E R2, [R10.64+0x188] ;  /* 0x000188060a027980 */ /* 0x000f62000c101900 */
[----:B------:R-:W-:Y:S02]  /*04f0*/  IADD3 R0, -R241, 0x7f, R50 ;  /* 0x0000007ff1007810 */ /* 0x000fe40007ffe132 */
[----:B-1----:R-:W-:Y:S01]  /*0500*/  IADD3 R6, R51, 0x3f, RZ ;  /* 0x0000003f33067810 */ /* 0x002fe20007ffe0ff */
[----:B------:R-:W1:Y:S03]  /*0510*/  S2R R134, SR_TID.X ;  /* 0x0000000000867919 */ /* 0x000e660000002100 */
[----:B------:R-:W-:-:S04]  /*0520*/  SHF.R.S32.HI R3, RZ, 0x1f, R6 ;  /* 0x0000001fff037819 */ /* 0x000fc80000011406 */
[----:B------:R-:W-:-:S04]  /*0530*/  LEA.HI R3, R3, R6, RZ, 0x6 ;  /* 0x0000000603037211 */ /* 0x000fc800078f30ff */
[----:B------:R-:W-:Y:S02]  /*0540*/  SHF.R.S32.HI R3, RZ, 0x6, R3 ;  /* 0x00000006ff037819 */ /* 0x000fe40000011403 */
[----:B----4-:R-:W-:Y:S02]  /*0550*/  IADD3 R8, R8, 0x3f, RZ ;  /* 0x0000003f08087810 */ /* 0x010fe40007ffe0ff */
[----:B-----5:R-:W-:Y:S02]  /*0560*/  IADD3 R2, R2, R0, R51 ;  /* 0x0000000002027210 */ /* 0x020fe40007ffe033 */
        /* <DEDUP_REMOVED lines=11> */
[----:B---3--:R1:W3:Y:S04]  /*0620*/  LD.E.64 R4, [R10.64+0x88] ;  /* 0x000088060a047980 */ /* 0x0082e8000c101b00 */
[----:B------:R1:W4:Y:S04]  /*0630*/  LD.E.64 R14, [R10.64+0x90] ;  /* 0x000090060a0e7980 */ /* 0x000328000c101b00 */
[----:B--2---:R1:W2:Y:S04]  /*0640*/  LD.E R12, [R10.64+0x60] ;  /* 0x000060060a0c7980 */ /* 0x0042a8000c101900 */
[----:B------:R1:W2:Y:S04]  /*0650*/  @!P0 LD.E.64 R20, [R10.64+0x80] ;  /* 0x000080060a148980 */ /* 0x0002a8000c101b00 */
[----:B------:R1:W4:Y:S04]  /*0660*/  LD.E R7, [R10.64+0xb4] ;  /* 0x0000b4060a077980 */ /* 0x000328000c101900 */
[----:B------:R1:W5:Y:S04]  /*0670*/  LD.E R0, [R10.64+0xc0] ;  /* 0x0000c0060a007980 */ /* 0x000368000c101900 */
[----:B------:R1:W5:Y:S04]  /*0680*/  LD.E.64 R2, [R10.64+0x70] ;  /* 0x000070060a027980 */ /* 0x000368000c101b00 */
[----:B-1----:R-:W5:Y:S01]  /*0690*/  LD.E.64 R10, [R10.64+0xa0] ;  /* 0x0000a0060a0a7980 */ /* 0x002f62000c101b00 */
[----:B------:R-:W-:-:S04]  /*06a0*/  SHF.R.S32.HI R6, RZ, 0x1f, R134 ;  /* 0x0000001fff067819 */ /* 0x000fc80000011486 */
[----:B------:R-:W-:-:S04]  /*06b0*/  LEA.HI R6, R6, R134, RZ, 0x3 ;  /* 0x0000008606067211 */ /* 0x000fc800078f18ff */
[----:B------:R-:W-:Y:S02]  /*06c0*/  LOP3.LUT R8, R6, 0xfffffff8, RZ, 0xc0, !PT ;  /* 0xfffffff806087812 */ /* 0x000fe400078ec0ff */
[----:B------:R-:W-:-:S03]  /*06d0*/  @!P0 SHF.R.S32.HI R16, RZ, 0x1f, R239 ;  /* 0x0000001fff108819 */ /* 0x000fc600000114ef */
[----:B------:R-:W-:-:S04]  /*06e0*/  IMAD.IADD R134, R134, 0x1, -R8 ;  /* 0x0000000186867824 */ /* 0x000fc800078e0a08 */
[----:B------:R-:W-:Y:S01]  /*06f0*/  IMAD.SHL.U32 R8, R134, 0x8, RZ ;  /* 0x0000000886087824 */ /* 0x000fe200078e00ff */
[----:B------:R-:W-:Y:S01]  /*0700*/  SHF.R.S32.HI R6, RZ, 0x3, R6 ;  /* 0x00000003ff067819 */ /* 0x000fe20000011406 */
[----:B------:R-:W-:Y:S01]  /*0710*/  IMAD.IADD R241, R241, 0x1, -R50 ;  /* 0x00000001f1f17824 */ /* 0x000fe200078e0a32 */
[----:B------:R-:W-:Y:S01]  /*0720*/  BSSY B0, `(.L_x_2892) ;  /* 0x000002c000007945 */ /* 0x000fe20003800000 */
[-C--:B---3--:R-:W-:Y:S02]  /*0730*/  @P0 IMAD R17, R5, R242.reuse, RZ ;  /* 0x000000f205110224 */ /* 0x088fe400078e02ff */
[----:B------:R-:W-:-:S04]  /*0740*/  @P0 IMAD.WIDE.U32 R18, R4, R242, RZ ;  /* 0x000000f204120225 */ /* 0x000fc800078e00ff */
[-C--:B--2---:R-:W-:Y:S02]  /*0750*/  @!P0 IMAD R9, R21, R239.reuse, RZ ;  /* 0x000000ef15098224 */ /* 0x084fe400078e02ff */
[----:B------:R-:W-:-:S04]  /*0760*/  @!P0 IMAD.WIDE.U32 R22, R20, R239, RZ ;  /* 0x000000ef14168225 */ /* 0x000fc800078e00ff */
        /* <DEDUP_REMOVED lines=17> */
[C---:B------:R-:W-:Y:S01]  /*0880*/  IADD3 R18, R8.reuse, 0x40, RZ ;  /* 0x0000004008127810 */ /* 0x040fe20007ffe0ff */
[----:B------:R-:W-:Y:S01]  /*0890*/  IMAD R50, R7, R12, R50 ;  /* 0x0000000c07327224 */ /* 0x000fe200078e0232 */
[----:B------:R-:W-:Y:S02]  /*08a0*/  SHF.R.S32.HI R12, RZ, 0x1f, R6 ;  /* 0x0000001fff0c7819 */ /* 0x000fe40000011406 */
[C---:B------:R-:W-:Y:S02]  /*08b0*/  IADD3 R17, R8.reuse, 0x80, RZ ;  /* 0x0000008008117810 */ /* 0x040fe40007ffe0ff */
[----:B------:R-:W-:Y:S02]  /*08c0*/  IADD3 R16, R8, 0xc0, RZ ;  /* 0x000000c008107810 */ /* 0x000fe40007ffe0ff */
[----:B------:R-:W-:Y:S01]  /*08d0*/  IADD3 R21, R239, R20, RZ ;  /* 0x00000014ef157210 */ /* 0x000fe20007ffe0ff */
[----:B------:R-:W-:Y:S05]  /*08e0*/  @P0 BRA `(.L_x_2893) ;  /* 0x000000f000000947 */ /* 0x000fea0003800000 */
[----:B------:R-:W-:Y:S01]  /*08f0*/  IMAD R7, R5, R6, RZ ;  /* 0x0000000605077224 */ /* 0x000fe200078e02ff */
[-C--:B-----5:R-:W-:Y:S01]  /*0900*/  ISETP.GE.AND P4, PT, R8, R0.reuse, PT ;  /* 0x000000000800720c */ /* 0x0a0fe20003f86270 */
[----:B------:R-:W-:Y:S01]  /*0910*/  IMAD.MOV.U32 R20, RZ, RZ, R238 ;  /* 0x000000ffff147224 */ /* 0x000fe200078e00ee */
[----:B------:R-:W-:Y:S01]  /*0920*/  ISETP.GE.AND P3, PT, R18, R0, PT ;  /* 0x000000001200720c */ /* 0x000fe20003f66270 */
        /* <DEDUP_REMOVED lines=11> */
.L_x_2893:
[----:B------:R-:W-:Y:S05]  /*09e0*/  BSYNC B0 ;  /* 0x0000000000007941 */ /* 0x000fea0003800000 */
.L_x_2892:
        /* <DEDUP_REMOVED lines=22> */
.L_x_2895:
[----:B------:R-:W-:Y:S05]  /*0b50*/  BSYNC B0 ;  /* 0x0000000000007941 */ /* 0x000fea0003800000 */
.L_x_2894:
        /* <DEDUP_REMOVED lines=22> */
.L_x_2897:
[----:B------:R-:W-:Y:S05]  /*0cc0*/  BSYNC B0 ;  /* 0x0000000000007941 */ /* 0x000fea0003800000 */
.L_x_2896:
        /* <DEDUP_REMOVED lines=21> */
.L_x_2899:
[----:B------:R-:W-:Y:S05]  /*0e20*/  BSYNC B0 ;  /* 0x0000000000007941 */ /* 0x000fea0003800000 */
.L_x_2898:
[----:B------:R-:W-:-:S04]  /*0e30*/  ISETP.NE.AND P4, PT, R134, RZ, PT ;  /* 0x000000ff8600720c */ /* 0x000fc80003f85270 */
[-C--:B------:R-:W-:Y:S02]  /*0e40*/  ISETP.GE.OR P3, PT, R6, R241.reuse, P4 ;  /* 0x000000f10600720c */ /* 0x080fe40002766670 */
[-C--:B------:R-:W-:Y:S02]  /*0e50*/  ISETP.GE.OR P2, PT, R15, R241.reuse, P4 ;  /* 0x000000f10f00720c */ /* 0x080fe40002746670 */
[-C--:B------:R-:W-:Y:S02]  /*0e60*/  ISETP.GE.OR P1, PT, R14, R241.reuse, P4 ;  /* 0x000000f10e00720c */ /* 0x080fe40002726670 */
[C---:B------:R-:W-:Y:S02]  /*0e70*/  IADD3 R6, P0, R50.reuse, R6, RZ ;  /* 0x0000000632067210 */ /* 0x040fe40007f1e0ff */
[----:B------:R-:W-:Y:S02]  /*0e80*/  ISETP.GE.OR P4, PT, R13, R241, P4 ;  /* 0x000000f10d00720c */ /* 0x000fe40002786670 */
[----:B------:R-:W-:-:S02]  /*0e90*/  LEA.HI.X.SX32 R12, R50, R12, 0x1, P0 ;  /* 0x0000000c320c7211 */ /* 0x000fc400000f0eff */
[C---:B--2--5:R-:W-:Y:S01]  /*0ea0*/  LEA R2, P0, R6.reuse, R10, 0x2 ;  /* 0x0000000a06027211 */ /* 0x064fe200078010ff */
[----:B------:R-:W-:Y:S02]  /*0eb0*/  @!P3 IMAD.MOV.U32 R5, RZ, RZ, 0x7f800000 ;  /* 0x7f800000ff05b424 */ /* 0x000fe400078e00ff */
[----:B------:R-:W-:Y:S01]  /*0ec0*/  @!P2 IMAD.MOV.U32 R4, RZ, RZ, 0x7f800000 ;  /* 0x7f800000ff04a424 */ /* 0x000fe200078e00ff */
[----:B------:R-:W-:Y:S01]  /*0ed0*/  LEA.HI.X R3, R6, R11, R12, 0x2, P0 ;  /* 0x0000000b06037211 */ /* 0x000fe200000f140c */
[----:B------:R-:W-:-:S04]  /*0ee0*/  @!P1 IMAD.MOV.U32 R0, RZ, RZ, 0x7f800000 ;  /* 0x7f800000ff009424 */ /* 0x000fc800078e00ff */
[----:B------:R2:W-:Y:S04]  /*0ef0*/  @!P3 ST.E [R2.64], R5 ;  /* 0x000000050200b985 */ /* 0x0005e8000c101906 */
[----:B------:R3:W-:Y:S04]  /*0f00*/  @!P2 ST.E [R2.64+0x40], R4 ;  /* 0x000040040200a985 */ /* 0x0007e8000c101906 */
[----:B------:R4:W-:Y:S01]  /*0f10*/  @!P1 ST.E [R2.64+0x80], R0 ;  /* 0x0000800002009985 */ /* 0x0009e2000c101906 */
[----:B--2---:R-:W-:Y:S02]  /*0f20*/  IMAD.MOV.U32 R5, RZ, RZ, 0x0 ;  /* 0x00000000ff057424 */ /* 0x004fe400078e00ff */
[----:B---3--:R-:W-:-:S04]  /*0f30*/  IMAD.MOV.U32 R4, RZ, RZ, R237 ;  /* 0x000000ffff047224 */ /* 0x008fc800078e00ed */
[----:B----4-:R-:W-:Y:S05]  /*0f40*/  @P4 RET.REL.NODEC R4 `(_ZN5flash24flash_fwd_splitkv_kernelI23Flash_fwd_kernel_traitsILi256ELi64ELi64ELi4ELb0ELb0EN7cutlass6half_tE19Flash_kernel_traitsILi256ELi64ELi64ELi4ES3_EELb1ELb0ELb1ELb0ELb0ELb0ELb0ELb1EEEvNS_16Flash_fwd_paramsE) ;  /* 0xfffff0b004004950 */ /* 0x010fea0003c3ffff */
[----:B------:R-:W-:-:S05]  /*0f50*/  MOV R0, 0x7f800000 ;  /* 0x7f80000000007802 */ /* 0x000fca0000000f00 */
[----:B------:R2:W-:Y:S02]  /*0f60*/  ST.E [R2.64+0xc0], R0 ;  /* 0x0000c00002007985 */ /* 0x0005e4000c101906 */
[----:B--2---:R-:W-:Y:S02]  /*0f70*/  MOV R2, R237 ;  /* 0x000000ed00027202 */ /* 0x004fe40000000f00 */
[----:B------:R-:W-:-:S04]  /*0f80*/  MOV R3, 0x0 ;  /* 0x0000000000037802 */ /* 0x000fc80000000f00 */
[----:B------:R-:W-:Y:S05]  /*0f90*/  RET.REL.NODEC R2 `(_ZN5flash24flash_fwd_splitkv_kernelI23Flash_fwd_kernel_traitsILi256ELi64ELi64ELi4ELb0ELb0EN7cutlass6half_tE19Flash_kernel_traitsILi256ELi64ELi64ELi4ES3_EELb1ELb0ELb1ELb0ELb0ELb0ELb0ELb1EEEvNS_16Flash_fwd_paramsE) ;  /* 0xfffff06002007950 */ /* 0x000fea0003c3ffff */
.L_x_2891:
[----:B-1----:R-:W4:Y:S04]  /*0fa0*/  LD.E.64 R8, [R10.64+0x160] ;  /* 0x000160060a087980 */ /* 0x002f28000c101b00 */
[----:B--2---:R-:W2:Y:S01]  /*0fb0*/  LD.E.64 R2, [R10.64+0x158] ;  /* 0x000158060a027980 */ /* 0x004ea2000c101b00 */
[----:B----4-:R-:W-:-:S04]  /*0fc0*/  ISETP.NE.U32.AND P1, PT, R8, RZ, PT ;  /* 0x000000ff0800720c */ /* 0x010fc80003f25070 */
[----:B------:R-:W-:-:S13]  /*0fd0*/  ISETP.NE.AND.EX P1, PT, R9, RZ, PT, P1 ;  /* 0x000000ff0900720c */ /* 0x000fda0003f25310 */
[----:B------:R-:W4:Y:S01]  /*0fe0*/  @P1 LD.E.64 R12, [R10.64+0x168] ;  /* 0x000168060a0c1980 */ /* 0x000f22000c101b00 */
[----:B--2---:R-:W-:Y:S01]  /*0ff0*/  ISETP.NE.U32.AND P0, PT, R2, RZ, PT ;  /* 0x000000ff0200720c */ /* 0x004fe20003f05070 */
[----:B------:R-:W-:-:S03]  /*1000*/  IMAD.MOV.U32 R15, RZ, RZ, R239 ;  /* 0x000000ffff0f7224 */ /* 0x000fc600078e00ef */
[----:B------:R-:W-:Y:S02]  /*1010*/  ISETP.NE.AND.EX P0, PT, R3, RZ, PT, P0 ;  /* 0x000000ff0300720c */ /* 0x000fe40003f05300 */
[----:B------:R-:W-:Y:S01]  /*1020*/  @P1 SHF.R.S32.HI R0, RZ, 0x1f, R239 ;  /* 0x0000001fff001819 */ /* 0x000fe200000114ef */
[----:B------:R-:W-:-:S10]  /*1030*/  CS2R R244, SRZ ;  /* 0x0000000000f47805 */ /* 0x000fd4000001ff00 */
[----:B------:R-:W-:-:S05]  /*1040*/  @P0 IMAD.WIDE R2, R239, 0x4, R2 ;  /* 0x00000004ef020825 */ /* 0x000fca00078e0202 */
[----:B------:R1:W5:Y:S01]  /*1050*/  @P0 LD.E R15, [R2.64] ;  /* 0x00000006020f0980 */ /* 0x000362000c101900 */
[----:B------:R-:W-:Y:S01]  /*1060*/  BSSY B0, `(.L_x_2900) ;  /* 0x00000b2000007945 */ /* 0x000fe20003800000 */
[-C--:B----4-:R-:W-:Y:S02]  /*1070*/  @P1 IMAD R6, R13, R239.reuse, RZ ;  /* 0x000000ef0d061224 */ /* 0x090fe400078e02ff */
        /* <DEDUP_REMOVED lines=14> */
[----:B---3--:R-:W3:Y:S01]  /*1160*/  LD.E.64 R18, [R10.64+0x20] ;  /* 0x000020060a127980 */ /* 0x008ee2000c101b00 */
[----:B------:R-:W-:-:S03]  /*1170*/  IABS R3, R2 ;  /* 0x0000000200037213 */ /* 0x000fc60000000000 */
[----:B------:R-:W3:Y:S04]  /*1180*/  LD.E.64 R48, [R10.64+0x38] ;  /* 0x000038060a307980 */ /* 0x000ee8000c101b00 */
[----:B-----5:R-:W3:Y:S04]  /*1190*/  LD.E.64 R14, [R10.64+0x50] ;  /* 0x000050060a0e7980 */ /* 0x020ee8000c101b00 */
        /* <DEDUP_REMOVED lines=43> */
[----:B------:R-:W-:Y:S01]  /*1450*/  ISETP.GT.U32.AND P1, PT, R8, R0, PT ;  /* 0x000000000800720c */ /* 0x000fe20003f24070 */
[----:B------:R-:W-:-:S12]  /*1460*/  IMAD.MOV R9, RZ, RZ, -R9 ;  /* 0x000000ffff097224 */ /* 0x000fd800078e0a09 */
        /* <DEDUP_REMOVED lines=9> */
[----:B------:R-:W-:Y:S02]  /*1500*/  @!P0 IMAD.MOV R16, RZ, RZ, -R16 ;  /* 0x000000ffff108224 */ /* 0x000fe400078e0a10 */
[----:B------:R-:W-:-:S04]  /*1510*/  @!P1 LOP3.LUT R16, RZ, R6, RZ, 0x33, !PT ;  /* 0x00000006ff109212 */ /* 0x000fc800078e33ff */
[----:B------:R-:W-:Y:S02]  /*1520*/  SHF.R.S32.HI R8, RZ, 0x1f, R16 ;  /* 0x0000001fff087819 */ /* 0x000fe40000011410 */
[----:B---3--:R-:W-:Y:S01]  /*1530*/  SHF.R.S32.HI R0, RZ, 0x1f, R3 ;  /* 0x0000001fff007819 */ /* 0x008fe20000011403 */
[----:B------:R-:W-:-:S04]  /*1540*/  IMAD R7, R19, R3, RZ ;  /* 0x0000000313077224 */ /* 0x000fc800078e02ff */
[C---:B------:R-:W-:Y:S02]  /*1550*/  IMAD R7, R18.reuse, R0, R7 ;  /* 0x0000000012077224 */ /* 0x040fe400078e0207 */
[----:B------:R-:W-:-:S05]  /*1560*/  IMAD.WIDE.U32 R18, R18, R3, RZ ;  /* 0x0000000312127225 */ /* 0x000fca00078e00ff */
[----:B------:R-:W-:Y:S01]  /*1570*/  IADD3 R19, R19, R7, RZ ;  /* 0x0000000713137210 */ /* 0x000fe20007ffe0ff */
[----:B------:R-:W-:-:S04]  /*1580*/  IMAD R7, R49, R17, RZ ;  /* 0x0000001131077224 */ /* 0x000fc800078e02ff */
[----:B------:R-:W-:Y:S02]  /*1590*/  IMAD R7, R48, R9, R7 ;  /* 0x0000000930077224 */ /* 0x000fe400078e0207 */
[----:B------:R-:W-:-:S05]  /*15a0*/  IMAD.WIDE.U32 R18, R17, R48, R18 ;  /* 0x0000003011127225 */ /* 0x000fca00078e0012 */
[----:B------:R-:W-:Y:S01]  /*15b0*/  IADD3 R19, R19, R7, RZ ;  /* 0x0000000713137210 */ /* 0x000fe20007ffe0ff */
[----:B------:R-:W-:Y:S02]  /*15c0*/  IMAD R7, R15, R16, RZ ;  /* 0x000000100f077224 */ /* 0x000fe400078e02ff */
[-C--:B--2---:R-:W-:Y:S02]  /*15d0*/  IMAD R6, R13, R3.reuse, RZ ;  /* 0x000000030d067224 */ /* 0x084fe400078e02ff */
[----:B------:R-:W-:Y:S02]  /*15e0*/  IMAD R7, R14, R8, R7 ;  /* 0x000000080e077224 */ /* 0x000fe400078e0207 */
        /* <DEDUP_REMOVED lines=8> */
.L_x_2901:
        /* <DEDUP_REMOVED lines=20> */
[----:B------:R-:W-:-:S05]  /*17b0*/  IADD3 R0, RZ, -R0, RZ ;  /* 0x80000000ff007210 */ /* 0x000fca0007ffe0ff */
[----:B------:R-:W-:-:S04]  /*17c0*/  IMAD.HI.U32 R6, R6, R9, RZ ;  /* 0x0000000906067227 */ /* 0x000fc800078e00ff */
[----:B------:R-:W-:-:S05]  /*17d0*/  IMAD R0, R6, R0, R9 ;  /* 0x0000000006007224 */ /* 0x000fca00078e0209 */
[----:B------:R-:W-:Y:S01]  /*17e0*/  ISETP.GT.U32.AND P0, PT, R3, R0, PT ;  /* 0x000000000300720c */ /* 0x000fe20003f04070 */
[-C--:B----4-:R-:W-:Y:S02]  /*17f0*/  @!P4 IMAD R2, R49, R16.reuse, RZ ;  /* 0x000000103102c224 */ /* 0x090fe400078e02ff */
[----:B------:R-:W-:-:S04]  /*1800*/  @!P4 IMAD.WIDE.U32 R24, R48, R16, RZ ;  /* 0x000000103018c225 */ /* 0x000fc800078e00ff */
[----:B------:R-:W-:Y:S01]  /*1810*/  @!P4 IMAD R2, R8, R48, R2 ;  /* 0x000000300802c224 */ /* 0x000fe200078e0202 */
[----:B-----5:R-:W-:Y:S01]  /*1820*/  @!P4 SHF.R.S32.HI R8, RZ, 0x1f, R15 ;  /* 0x0000001fff08c819 */ /* 0x020fe2000001140f */
[----:B------:R-:W-:-:S03]  /*1830*/  @P4 IMAD.IADD R9, R16, 0x1, R17 ;  /* 0x0000000110094824 */ /* 0x000fc600078e0211 */
[----:B------:R-:W-:Y:S01]  /*1840*/  @!P4 IADD3 R25, R25, R2, RZ ;  /* 0x000000021919c210 */ /* 0x000fe20007ffe0ff */
[----:B------:R-:W-:Y:S02]  /*1850*/  @!P0 IMAD.IADD R0, R0, 0x1, -R3 ;  /* 0x0000000100008824 */ /* 0x000fe400078e0a03 */
[----:B---3--:R-:W-:Y:S02]  /*1860*/  @!P4 IMAD R2, R23, R15, RZ ;  /* 0x0000000f1702c224 */ /* 0x008fe400078e02ff */
[----:B------:R-:W-:Y:S01]  /*1870*/  @P4 IMAD R13, R49, R9, RZ ;  /* 0x00000009310d4224 */ /* 0x000fe200078e02ff */
[----:B------:R-:W-:Y:S01]  /*1880*/  ISETP.GE.U32.AND P2, PT, R0, R3, PT ;  /* 0x000000030000720c */ /* 0x000fe20003f46070 */
[----:B------:R-:W-:Y:S01]  /*1890*/  @!P4 IMAD R2, R22, R8, R2 ;  /* 0x000000081602c224 */ /* 0x000fe200078e0202 */
[----:B------:R-:W-:Y:S01]  /*18a0*/  LOP3.LUT R3, R238, R7, RZ, 0x3c, !PT ;  /* 0x00000007ee037212 */ /* 0x000fe200078e3cff */
[----:B------:R-:W-:-:S04]  /*18b0*/  @P4 IMAD.WIDE.U32 R26, R48, R9, RZ ;  /* 0x00000009301a4225 */ /* 0x000fc800078e00ff */
[----:B------:R-:W-:Y:S01]  /*18c0*/  @!P4 IMAD.WIDE.U32 R22, R22, R15, R24 ;  /* 0x0000000f1616c225 */ /* 0x000fe200078e0018 */
[----:B------:R-:W-:Y:S02]  /*18d0*/  ISETP.GE.AND P1, PT, R3, RZ, PT ;  /* 0x000000ff0300720c */ /* 0x000fe40003f26270 */
[----:B------:R-:W-:Y:S01]  /*18e0*/  @!P0 IADD3 R6, R6, 0x1, RZ ;  /* 0x0000000106068810 */ /* 0x000fe20007ffe0ff */
[----:B------:R-:W-:Y:S01]  /*18f0*/  @P4 IMAD.IADD R13, R27, 0x1, R13 ;  /* 0x000000011b0d4824 */ /* 0x000fe200078e020d */
[----:B------:R-:W-:Y:S02]  /*1900*/  @P4 MOV R14, R26 ;  /* 0x0000001a000e4202 */ /* 0x000fe40000000f00 */
[----:B------:R-:W-:Y:S02]  /*1910*/  @!P4 IADD3 R13, R23, R2, RZ ;  /* 0x00000002170dc210 */ /* 0x000fe40007ffe0ff */
[----:B------:R-:W-:Y:S02]  /*1920*/  ISETP.NE.AND P0, PT, R7, RZ, PT ;  /* 0x000000ff0700720c */ /* 0x000fe40003f05270 */
[----:B------:R-:W-:-:S02]  /*1930*/  LEA R2, R166, 0xffffffc0, 0x6 ;  /* 0xffffffc0a6027811 */ /* 0x000fc400078e30ff */
[----:B------:R-:W-:Y:S01]  /*1940*/  @!P4 MOV R14, R22 ;  /* 0x00000016000ec202 */ /* 0x000fe20000000f00 */
[----:B------:R-:W-:Y:S01]  /*1950*/  @!P4 IMAD R8, R47, R16, RZ ;  /* 0x000000102f08c224 */ /* 0x000fe200078e02ff */
[----:B------:R-:W-:Y:S01]  /*1960*/  @!P4 SHF.R.S32.HI R0, RZ, 0x1f, R16 ;  /* 0x0000001fff00c819 */ /* 0x000fe20000011410 */
[----:B------:R-:W-:Y:S01]  /*1970*/  IMAD R12, R49, R2, RZ ;  /* 0x00000002310c7224 */ /* 0x000fe200078e02ff */
[----:B------:R-:W-:Y:S01]  /*1980*/  SHF.R.S32.HI R9, RZ, 0x1f, R2 ;  /* 0x0000001fff097819 */ /* 0x000fe20000011402 */
[----:B------:R-:W-:Y:S01]  /*1990*/  IMAD.MOV.U32 R24, RZ, RZ, R14 ;  /* 0x000000ffff187224 */ /* 0x000fe200078e000e */
[----:B------:R-:W-:Y:S01]  /*19a0*/  MOV R25, R13 ;  /* 0x0000000d00197202 */ /* 0x000fe20000000f00 */
[----:B------:R-:W-:Y:S01]  /*19b0*/  @!P4 IMAD R0, R0, R46, R8 ;  /* 0x0000002e0000c224 */ /* 0x000fe200078e0208 */
[----:B------:R-:W-:Y:S01]  /*19c0*/  @P2 IADD3 R6, R6, 0x1, RZ ;  /* 0x0000000106062810 */ /* 0x000fe20007ffe0ff */
[----:B------:R-:W-:Y:S01]  /*19d0*/  @!P4 IMAD.WIDE.U32 R22, R46, R16, RZ ;  /* 0x000000102e16c225 */ /* 0x000fe200078e00ff */
[----:B------:R-:W-:-:S03]  /*19e0*/  @P4 IADD3 R16, R16, R17, RZ ;  /* 0x0000001110104210 */ /* 0x000fc60007ffe0ff */
[----:B------:R-:W-:Y:S02]  /*19f0*/  IMAD R12, R9, R48, R12 ;  /* 0x00000030090c7224 */ /* 0x000fe400078e020c */
[----:B------:R-:W-:-:S04]  /*1a00*/  IMAD.WIDE.U32 R24, R48, R2, R24 ;  /* 0x0000000230187225 */ /* 0x000fc800078e0018 */
[----:B------:R-:W-:Y:S01]  /*1a10*/  @!P4 IMAD.IADD R23, R23, 0x1, R0 ;  /* 0x000000011717c824 */ /* 0x000fe200078e0200 */
[----:B------:R-:W-:Y:S01]  /*1a20*/  @!P4 SHF.R.S32.HI R0, RZ, 0x1f, R15 ;  /* 0x0000001fff00c819 */ /* 0x000fe2000001140f */
[----:B------:R-:W-:Y:S01]  /*1a30*/  @!P1 IMAD.MOV R6, RZ, RZ, -R6 ;  /* 0x000000ffff069224 */ /* 0x000fe200078e0a06 */
[----:B------:R-:W-:Y:S01]  /*1a40*/  @!P0 LOP3.LUT R6, RZ, R7, RZ, 0x33, !PT ;  /* 0x00000007ff068212 */ /* 0x000fe200078e33ff */
[----:B------:R-:W-:Y:S01]  /*1a50*/  @!P4 IMAD R3, R21, R15, RZ ;  /* 0x0000000f1503c224 */ /* 0x000fe200078e02ff */
[----:B------:R-:W-:Y:S02]  /*1a60*/  IADD3 R13, R25, R12, RZ ;  /* 0x0000000c190d7210 */ /* 0x000fe40007ffe0ff */
[----:B------:R-:W-:Y:S01]  /*1a70*/  MOV R12, R24 ;  /* 0x00000018000c7202 */ /* 0x000fe20000000f00 */
[----:B------:R-:W-:Y:S01]  /*1a80*/  @!P4 IMAD R0, R20, R0, R3 ;  /* 0x000000001400c224 */ /* 0x000fe200078e0203 */
[----:B------:R-:W-:Y:S01]  /*1a90*/  SHF.R.S32.HI R8, RZ, 0x1f, R6 ;  /* 0x0000001fff087819 */ /* 0x000fe20000011406 */
[----:B------:R-:W-:-:S02]  /*1aa0*/  @P4 IMAD R21, R47, R16, RZ ;  /* 0x000000102f154224 */ /* 0x000fc400078e02ff */
[----:B------:R-:W-:Y:S02]  /*1ab0*/  IMAD R3, R19, R6, RZ ;  /* 0x0000000613037224 */ /* 0x000fe400078e02ff */
[----:B------:R-:W-:-:S04]  /*1ac0*/  @P4 IMAD.WIDE.U32 R16, R46, R16, RZ ;  /* 0x000000102e104225 */ /* 0x000fc800078e00ff */
[----:B------:R-:W-:Y:S01]  /*1ad0*/  @!P4 IMAD.WIDE.U32 R22, R20, R15, R22 ;  /* 0x0000000f1416c225 */ /* 0x000fe200078e0016 */
[----:B------:R-:W-:-:S03]  /*1ae0*/  @P4 IADD3 R21, R17, R21, RZ ;  /* 0x0000001511154210 */ /* 0x000fc60007ffe0ff */
[----:B------:R-:W-:Y:S01]  /*1af0*/  IMAD.WIDE.U32 R12, R18, R6, R12 ;  /* 0x00000006120c7225 */ /* 0x000fe200078e000c */
[----:B------:R-:W-:-:S03]  /*1b00*/  @P4 MOV R19, R16 ;  /* 0x0000001000134202 */ /* 0x000fc60000000f00 */
[----:B------:R-:W-:Y:S01]  /*1b10*/  IMAD R18, R18, R8, R3 ;  /* 0x0000000812127224 */ /* 0x000fe200078e0203 */
[----:B------:R-:W-:Y:S01]  /*1b20*/  @!P4 MOV R19, R22 ;  /* 0x000000160013c202 */ /* 0x000fe20000000f00 */
[----:B------:R-:W-:Y:S01]  /*1b30*/  @!P4 IMAD.IADD R21, R23, 0x1, R0 ;  /* 0x000000011715c824 */ /* 0x000fe200078e0200 */
[----:B------:R-:W-:Y:S01]  /*1b40*/  MOV R3, R12 ;  /* 0x0000000c00037202 */ /* 0x000fe20000000f00 */
[----:B------:R-:W-:Y:S01]  /*1b50*/  IMAD.IADD R0, R13, 0x1, R18 ;  /* 0x000000010d007824 */ /* 0x000fe200078e0212 */
[----:B------:R-:W-:Y:S02]  /*1b60*/  MOV R17, R2 ;  /* 0x0000000200117202 */ /* 0x000fe40000000f00 */
[----:B------:R-:W-:Y:S02]  /*1b70*/  MOV R16, R6 ;  /* 0x0000000600107202 */ /* 0x000fe40000000f00 */
.L_x_2902:
[----:B-1----:R-:W-:Y:S05]  /*1b80*/  BSYNC B0 ;  /* 0x0000000000007941 */ /* 0x002fea0003800000 */
.L_x_2900:
        /* <DEDUP_REMOVED lines=11> */
[----:B------:R-:W-:-:S05]  /*1c40*/  LOP3.LUT R18, R22, 0xfffffff0, RZ, 0xc0, !PT ;  /* 0xfffffff016127812 */ /* 0x000fca00078ec0ff */
[----:B------:R-:W-:Y:S01]  /*1c50*/  IMAD.IADD R18, R134, 0x1, -R18 ;  /* 0x0000000186127824 */ /* 0x000fe200078e0a12 */
[----:B------:R-:W-:-:S04]  /*1c60*/  LEA.HI R158, R45, R134, RZ, 0x3 ;  /* 0x000000862d9e7211 */ /* 0x000fc800078f18ff */
[----:B-1----:R-:W-:Y:S02]  /*1c70*/  SHF.R.S32.HI R4, RZ, 0x1f, R18 ;  /* 0x0000001fff047819 */ /* 0x002fe40000011412 */
[----:B------:R-:W-:Y:S02]  /*1c80*/  LOP3.LUT R52, R158, 0xfffffff8, RZ, 0xc0, !PT ;  /* 0xfffffff89e347812 */ /* 0x000fe400078ec0ff */
[----:B------:R-:W-:-:S04]  /*1c90*/  LEA.HI R4, R4, R18, RZ, 0x3 ;  /* 0x0000001204047211 */ /* 0x000fc800078f18ff */
[----:B------:R-:W-:Y:S01]  /*1ca0*/  LOP3.LUT R5, R4, 0xfffffff8, RZ, 0xc0, !PT ;  /* 0xfffffff804057812 */ /* 0x000fe200078ec0ff */
[----:B------:R-:W-:Y:S01]  /*1cb0*/  IMAD.IADD R52, R134, 0x1, -R52 ;  /* 0x0000000186347824 */ /* 0x000fe200078e0a34 */
[----:B------:R-:W-:-:S03]  /*1cc0*/  SHF.R.S32.HI R158, RZ, 0x3, R158 ;  /* 0x00000003ff9e7819 */ /* 0x000fc6000001149e */
[----:B------:R-:W-:Y:S02]  /*1cd0*/  IMAD.IADD R5, R18, 0x1, -R5 ;  /* 0x0000000112057824 */ /* 0x000fe400078e0a05 */
[----:B------:R-:W-:Y:S02]  /*1ce0*/  IMAD.SHL.U32 R18, R52, 0x8, RZ ;  /* 0x0000000834127824 */ /* 0x000fe400078e00ff */
[----:B------:R-:W-:-:S03]  /*1cf0*/  IMAD.SHL.U32 R23, R158, 0x40, RZ ;  /* 0x000000409e177824 */ /* 0x000fc600078e00ff */
[----:B------:R-:W-:Y:S02]  /*1d00*/  IADD3 R30, P1, R18, R19, RZ ;  /* 0x00000013121e7210 */ /* 0x000fe40007f3e0ff */
[----:B------:R-:W-:Y:S01]  /*1d10*/  SHF.R.S32.HI R19, RZ, 0x1f, R18 ;  /* 0x0000001fff137819 */ /* 0x000fe20000011412 */
[----:B-----5:R-:W-:Y:S01]  /*1d20*/  IMAD R9, R9, R46, RZ ;  /* 0x0000002e09097224 */ /* 0x020fe200078e02ff */
[----:B------:R-:W-:Y:S02]  /*1d30*/  SHF.R.S32.HI R53, RZ, 0x4, R22 ;  /* 0x00000004ff357819 */ /* 0x000fe40000011416 */
[----:B------:R-:W-:Y:S01]  /*1d40*/  LOP3.LUT R23, R23, 0x1c0, RZ, 0xc0, !PT ;  /* 0x000001c017177812 */ /* 0x000fe200078ec0ff */
[----:B------:R-:W-:Y:S01]  /*1d50*/  IMAD.X R31, R19, 0x1, R21, P1 ;  /* 0x00000001131f7824 */ /* 0x000fe200008e0615 */
[----:B------:R-:W-:Y:S01]  /*1d60*/  LEA.HI R21, R45, R134, RZ, 0x6 ;  /* 0x000000862d157211 */ /* 0x000fe200078f30ff */
[C---:B------:R-:W-:Y:S01]  /*1d70*/  IMAD R9, R17.reuse, R47, R9 ;  /* 0x0000002f11097224 */ /* 0x040fe200078e0209 */
[----:B------:R-:W-:Y:S01]  /*1d80*/  LEA.HI R22, R22, R53, RZ, 0x1 ;  /* 0x0000003516167211 */ /* 0x000fe200078f08ff */
[----:B------:R-:W-:Y:S01]  /*1d90*/  IMAD.WIDE.U32 R30, R17, R46, R30 ;  /* 0x0000002e111e7225 */ /* 0x000fe200078e001e */
[----:B------:R-:W-:-:S02]  /*1da0*/  LOP3.LUT R24, R23, 0x38, R18, 0xf8, !PT ;  /* 0x0000003817187812 */ /* 0x000fc400078ef812 */
[----:B------:R-:W-:Y:S01]  /*1db0*/  SHF.R.U32.HI R23, RZ, 0x3, R23 ;  /* 0x00000003ff177819 */ /* 0x000fe20000011617 */
[----:B------:R-:W-:Y:S01]  /*1dc0*/  IMAD.SHL.U32 R21, R21, 0x8, RZ ;  /* 0x0000000815157824 */ /* 0x000fe200078e00ff */
[----:B------:R-:W-:Y:S01]  /*1dd0*/  LOP3.LUT R22, R22, 0xfffffffe, RZ, 0xc0, !PT ;  /* 0xfffffffe16167812 */ /* 0x000fe200078ec0ff */
[----:B------:R-:W-:Y:S01]  /*1de0*/  IMAD.IADD R31, R31, 0x1, R9 ;  /* 0x000000011f1f7824 */ /* 0x000fe200078e0209 */
[----:B------:R-:W-:Y:S01]  /*1df0*/  LOP3.LUT R23, R24, R23, RZ, 0x3c, !PT ;  /* 0x0000001718177212 */ /* 0x000fe200078e3cff */
[----:B------:R-:W-:Y:S02]  /*1e00*/  IMAD R9, R29, R16, RZ ;  /* 0x000000101d097224 */ /* 0x000fe400078e02ff */
[----:B------:R-:W-:Y:S01]  /*1e10*/  IMAD.IADD R53, R53, 0x1, -R22 ;  /* 0x0000000135357824 */ /* 0x000fe200078e0a16 */
[----:B------:R-:W-:Y:S01]  /*1e20*/  LOP3.LUT R155, R23, 0xfffffe00, R21, 0xf8, !PT ;  /* 0xfffffe00179b7812 */ /* 0x000fe200078ef815 */
[-C--:B------:R-:W-:Y:S02]  /*1e30*/  IMAD R9, R8, R28.reuse, R9 ;  /* 0x0000001c08097224 */ /* 0x080fe400078e0209 */
[----:B------:R-:W-:Y:S01]  /*1e40*/  IMAD.WIDE.U32 R22, R16, R28, R30 ;  /* 0x0000001c10167225 */ /* 0x000fe200078e001e */
[----:B------:R-:W-:-:S02]  /*1e50*/  SHF.R.S32.HI R159, RZ, 0x1f, R158 ;  /* 0x0000001fff9f7819 */ /* 0x000fc4000001149e */
[----:B------:R-:W-:Y:S01]  /*1e60*/  SHF.R.S32.HI R57, RZ, 0x1f, R239 ;  /* 0x0000001fff397819 */ /* 0x000fe200000114ef */
[----:B------:R-:W-:Y:S02]  /*1e70*/  IMAD.SHL.U32 R17, R5, 0x40, RZ ;  /* 0x0000004005117824 */ /* 0x000fe400078e00ff */
[----:B------:R-:W-:Y:S02]  /*1e80*/  IMAD.IADD R23, R23, 0x1, R9 ;  /* 0x0000000117177824 */ /* 0x000fe400078e0209 */
[----:B------:R-:W-:Y:S01]  /*1e90*/  IMAD R184, R47, R158, RZ ;  /* 0x0000009e2fb87224 */ /* 0x000fe200078e02ff */
[----:B------:R-:W-:Y:S01]  /*1ea0*/  LOP3.LUT R17, R17, 0x1c0, RZ, 0xc0, !PT ;  /* 0x000001c011117812 */ /* 0x000fe200078ec0ff */
[----:B------:R-:W-:Y:S02]  /*1eb0*/  IMAD.SHL.U32 R21, R53, 0x8, RZ ;  /* 0x0000000835157824 */ /* 0x000fe400078e00ff */
[-C--:B------:R-:W-:Y:S02]  /*1ec0*/  IMAD R184, R159, R46.reuse, R184 ;  /* 0x0000002e9fb87224 */ /* 0x080fe400078e02b8 */
[----:B------:R-:W-:Y:S01]  /*1ed0*/  IMAD.WIDE.U32 R22, R158, R46, R22 ;  /* 0x0000002e9e167225 */ /* 0x000fe200078e0016 */
[----:B------:R-:W-:-:S02]  /*1ee0*/  LOP3.LUT R21, R17, 0x8, R21, 0xf8, !PT ;  /* 0x0000000811157812 */ /* 0x000fc400078ef815 */
[----:B------:R-:W-:Y:S01]  /*1ef0*/  SHF.R.U32.HI R35, RZ, 0x3, R17 ;  /* 0x00000003ff237819 */ /* 0x000fe20000011611 */
[----:B------:R-:W-:Y:S01]  /*1f00*/  IMAD.IADD R184, R23, 0x1, R184 ;  /* 0x0000000117b87824 */ /* 0x000fe200078e02b8 */
[C---:B------:R-:W-:Y:S02]  /*1f10*/  LOP3.LUT P5, RZ, R5.reuse, 0x4, RZ, 0xc0, !PT ;  /* 0x0000000405ff7812 */ /* 0x040fe400078ac0ff */
[----:B------:R-:W-:Y:S01]  /*1f20*/  LOP3.LUT P4, RZ, R5, 0x2, RZ, 0xc0, !PT ;  /* 0x0000000205ff7812 */ /* 0x000fe2000788c0ff */
[----:B------:R-:W-:Y:S01]  /*1f30*/  IMAD.SHL.U32 R4, R4, 0x40, RZ ;  /* 0x0000004004047824 */ /* 0x000fe200078e00ff */
[----:B------:R-:W-:Y:S02]  /*1f40*/  LOP3.LUT R35, R21, R35, RZ, 0x3c, !PT ;  /* 0x0000002315237212 */ /* 0x000fe400078e3cff */
[----:B------:R-:W-:Y:S02]  /*1f50*/  SHF.R.S32.HI R81, RZ, 0x1f, R82 ;  /* 0x0000001fff517819 */ /* 0x000fe40000011452 */
[----:B------:R-:W-:-:S02]  /*1f60*/  LOP3.LUT R35, R35, 0xfffffe00, R4, 0xf8, !PT ;  /* 0xfffffe0023237812 */ /* 0x000fc400078ef804 */
[----:B------:R-:W-:Y:S02]  /*1f70*/  SHF.R.S32.HI R163, RZ, 0x1f, R238 ;  /* 0x0000001fffa37819 */ /* 0x000fe400000114ee */
[----:B------:R-:W-:-:S04]  /*1f80*/  LEA.HI R81, R81, R82, RZ, 0x6 ;  /* 0x0000005251517211 */ /* 0x000fc800078f30ff */
[----:B------:R-:W-:-:S04]  /*1f90*/  SHF.R.S32.HI R81, RZ, 0x6, R81 ;  /* 0x00000006ff517819 */ /* 0x000fc80000011451 */
[----:B------:R-:W-:Y:S01]  /*1fa0*/  IMNMX R81, RZ, R81, !PT ;  /* 0x00000051ff517217 */ /* 0x000fe20007800200 */
[----:B------:R-:W-:-:S04]  /*1fb0*/  IMAD.WIDE R170, R240, 0x40, R158 ;  /* 0x00000040f0aa7825 */ /* 0x000fc800078e029e */
        /* <DEDUP_REMOVED lines=16> */
[----:B------:R-:W-:Y:S02]  /*20c0*/  @P0 IMAD.MOV.U32 R17, RZ, RZ, R24 ;  /* 0x000000ffff110224 */ /* 0x000fe400078e0018 */
[----:B---3--:R-:W-:-:S04]  /*20d0*/  @!P0 IMAD R9, R27, R239, RZ ;  /* 0x000000ef1b098224 */ /* 0x008fc800078e02ff */
[C---:B------:R-:W-:Y:S02]  /*20e0*/  @!P0 IMAD R9, R26.reuse, R57, R9 ;  /* 0x000000391a098224 */ /* 0x040fe400078e0209 */
[----:B------:R-:W-:Y:S01]  /*20f0*/  @!P0 IMAD.WIDE.U32 R26, R26, R239, RZ ;  /* 0x000000ef1a1a8225 */ /* 0x000fe200078e00ff */
[----:B------:R-:W-:-:S03]  /*2100*/  LEA R185, P1, R22, R12, 0x1 ;  /* 0x0000000c16b97211 */ /* 0x000fc600078208ff */
[----:B------:R-:W-:Y:S02]  /*2110*/  @!P0 IMAD.MOV.U32 R17, RZ, RZ, R26 ;  /* 0x000000ffff118224 */ /* 0x000fe400078e001a */
[----:B------:R-:W-:Y:S01]  /*2120*/  @P0 IMAD R5, R15, R242, RZ ;  /* 0x000000f20f050224 */ /* 0x000fe200078e02ff */
[----:B------:R-:W-:Y:S02]  /*2130*/  LEA.HI.X R184, R22, R13, R184, 0x1, P1 ;  /* 0x0000000d16b87211 */ /* 0x000fe400008f0cb8 */
[C---:B------:R-:W-:Y:S01]  /*2140*/  IADD3 R13, R18.reuse, 0x40, RZ ;  /* 0x00000040120d7810 */ /* 0x040fe20007ffe0ff */
[----:B------:R-:W-:Y:S01]  /*2150*/  @P0 IMAD.IADD R5, R25, 0x1, R5 ;  /* 0x0000000119050824 */ /* 0x000fe200078e0205 */
[----:B------:R-:W-:Y:S01]  /*2160*/  IADD3 R24, P2, R18, R17, RZ ;  /* 0x0000001112187210 */ /* 0x000fe20007f5e0ff */
[----:B------:R-:W-:Y:S02]  /*2170*/  @!P0 IMAD.IADD R5, R27, 0x1, R9 ;  /* 0x000000011b058824 */ /* 0x000fe400078e0209 */
[----:B------:R-:W-:-:S02]  /*2180*/  @P0 IMAD.MOV.U32 R174, RZ, RZ, R14 ;  /* 0x000000ffffae0224 */ /* 0x000fc400078e000e */
[--C-:B------:R-:W-:Y:S02]  /*2190*/  @P0 IMAD.MOV.U32 R175, RZ, RZ, R15.reuse ;  /* 0x000000ffffaf0224 */ /* 0x100fe400078e000f */
[----:B------:R-:W-:Y:S02]  /*21a0*/  @!P0 IMAD.MOV.U32 R174, RZ, RZ, R14 ;  /* 0x000000ffffae8224 */ /* 0x000fe400078e000e */
[----:B------:R-:W-:Y:S01]  /*21b0*/  @!P0 IMAD.MOV.U32 R175, RZ, RZ, R15 ;  /* 0x000000ffffaf8224 */ /* 0x000fe200078e000f */
[----:B----4-:R-:W-:Y:S01]  /*21c0*/  ISETP.GE.AND P0, PT, R13, R154, PT ;  /* 0x0000009a0d00720c */ /* 0x010fe20003f06270 */
[----:B------:R-:W-:Y:S01]  /*21d0*/  IMAD R4, R7, R238, RZ ;  /* 0x000000ee07047224 */ /* 0x000fe200078e02ff */
[C---:B------:R-:W-:Y:S01]  /*21e0*/  IADD3 R9, R18.reuse, 0xc0, RZ ;  /* 0x000000c012097810 */ /* 0x040fe20007ffe0ff */
[----:B------:R-:W-:Y:S01]  /*21f0*/  IMAD.X R25, R19, 0x1, R5, P2 ;  /* 0x0000000113197824 */ /* 0x000fe200010e0605 */
[----:B------:R-:W-:Y:S02]  /*2200*/  ISETP.GE.AND P1, PT, R18, R154, PT ;  /* 0x0000009a1200720c */ /* 0x000fe40003f26270 */
[----:B------:R-:W-:-:S02]  /*2210*/  SEL R5, RZ, 0xffffffff, P0 ;  /* 0xffffffffff057807 */ /* 0x000fc40000000000 */
[----:B------:R-:W-:Y:S01]  /*2220*/  IADD3 R12, R18, 0x80, RZ ;  /* 0x00000080120c7810 */ /* 0x000fe20007ffe0ff */
[----:B------:R-:W-:Y:S01]  /*2230*/  IMAD R4, R6, R163, R4 ;  /* 0x000000a306047224 */ /* 0x000fe200078e0204 */
[----:B------:R-:W-:Y:S01]  /*2240*/  ISETP.GE.AND P0, PT, R9, R154, PT ;  /* 0x0000009a0900720c */ /* 0x000fe20003f06270 */
[----:B------:R-:W-:Y:S01]  /*2250*/  IMAD.WIDE.U32 R14, R238, R6, R24 ;  /* 0x00000006ee0e7225 */ /* 0x000fe200078e0018 */
[----:B------:R-:W-:Y:S02]  /*2260*/  SEL R6, RZ, 0x1, P1 ;  /* 0x00000001ff067807 */ /* 0x000fe40000800000 */
[----:B------:R-:W-:Y:S02]  /*2270*/  ISETP.GE.AND P1, PT, R12, R154, PT ;  /* 0x0000009a0c00720c */ /* 0x000fe40003f26270 */
[----:B------:R-:W-:Y:S01]  /*2280*/  SEL R152, RZ, 0x8, P0 ;  /* 0x00000008ff987807 */ /* 0x000fe20000000000 */
[----:B------:R-:W-:Y:S01]  /*2290*/  IMAD.IADD R15, R15, 0x1, R4 ;  /* 0x000000010f0f7824 */ /* 0x000fe200078e0204 */
[----:B------:R-:W-:-:S02]  /*22a0*/  IADD3 R160, P0, R18, R3, RZ ;  /* 0x0000000312a07210 */ /* 0x000fc40007f1e0ff */
[----:B------:R-:W-:Y:S02]  /*22b0*/  SEL R4, RZ, 0x4, P1 ;  /* 0x00000004ff047807 */ /* 0x000fe40000800000 */
[----:B------:R-:W-:Y:S01]  /*22c0*/  ISETP.GT.AND P1, PT, R166, R81, PT ;  /* 0x00000051a600720c */ /* 0x000fe20003f24270 */
[----:B------:R-:W-:Y:S02]  /*22d0*/  IMAD.X R161, R19, 0x1, R0, P0 ;  /* 0x0000000113a17824 */ /* 0x000fe400000e0600 */
[----:B------:R-:W-:Y:S02]  /*22e0*/  IMAD.SHL.U32 R5, R5, 0x2, RZ ;  /* 0x0000000205057824 */ /* 0x000fe400078e00ff */
[----:B------:R-:W-:Y:S02]  /*22f0*/  IMAD R172, R171, R174, RZ ;  /* 0x000000aeabac7224 */ /* 0x000fe400078e02ff */
[----:B------:R-:W-:Y:S01]  /*2300*/  IMAD.WIDE.U32 R160, R158, R48, R160 ;  /* 0x000000309ea07225 */ /* 0x000fe200078e00a0 */
[----:B------:R-:W-:-:S03]  /*2310*/  LOP3.LUT R5, R5, 0x2, R6, 0xe2, !PT ;  /* 0x0000000205057812 */ /* 0x000fc600078ee206 */
[----:B------:R-:W-:Y:S01]  /*2320*/  IMAD R172, R170, R175, R172 ;  /* 0x000000afaaac7224 */ /* 0x000fe200078e02ac */
[----:B------:R-:W-:Y:S01]  /*2330*/  LEA R236, P0, R160, R168, 0x1 ;  /* 0x000000a8a0ec7211 */ /* 0x000fe200078008ff */
[----:B------:R-:W-:Y:S02]  /*2340*/  IMAD.IADD R165, R161, 0x1, R164 ;  /* 0x00000001a1a57824 */ /* 0x000fe400078e02a4 */
[----:B------:R-:W-:Y:S01]  /*2350*/  IMAD.WIDE.U32 R170, R170, R174, R14 ;  /* 0x000000aeaaaa7225 */ /* 0x000fe200078e000e */
[----:B------:R-:W-:Y:S02]  /*2360*/  LOP3.LUT R152, R152, R5, R4, 0xfe, !PT ;  /* 0x0000000598987212 */ /* 0x000fe400078efe04 */
[----:B------:R-:W-:Y:S01]  /*2370*/  LEA.HI.X R235, R160, R169, R165, 0x1, P0 ;  /* 0x000000a9a0eb7211 */ /* 0x000fe200000f0ca5 */
[----:B------:R-:W-:Y:S02]  /*2380*/  @!P3 IMAD.MOV.U32 R20, RZ, RZ, RZ ;  /* 0x000000ffff14b224 */ /* 0x000fe400078e00ff */
[----:B------:R-:W-:Y:S01]  /*2390*/  IMAD.IADD R173, R171, 0x1, R172 ;  /* 0x00000001abad7824 */ /* 0x000fe200078e02ac */
        /* <DEDUP_REMOVED lines=13> */
[----:B------:R-:W-:Y:S01]  /*2470*/  IMAD.SHL.U32 R59, R46, 0x20, RZ ;  /* 0x000000202e3b7824 */ /* 0x000fe200078e00ff */
        /* <DEDUP_REMOVED lines=41> */
[----:B------:R-:W-:Y:S01]  /*2710*/  IMAD R3, R27, R16, RZ ;  /* 0x000000101b037224 */ /* 0x000fe200078e02ff */
        /* <DEDUP_REMOVED lines=71> */
[C---:B------:R-:W-:Y:S01]  /*2b90*/  SHF.L.U32 R106, R180.reuse, 0x4, RZ ;  /* 0x00000004b46a7819 */ /* 0x040fe200000006ff */
        /* <DEDUP_REMOVED lines=45> */
.L_x_3021:
[----:B------:R-:W-:Y:S01]  /*2e70*/  MOV R3, R110 ;  /* 0x0000006e00037202 */ /* 0x000fe20000000f00 */
[----:B------:R-:W-:Y:S01]  /*2e80*/  IMAD.SHL.U32 R16, R14, 0x40, RZ ;  /* 0x000000400e107824 */ /* 0x000fe200078e00ff */
[----:B------:R-:W-:Y:S01]  /*2e90*/  BSSY B0, `(.L_x_2904) ;  /* 0x000001d000007945 */ /* 0x000fe20003800000 */
[----:B------:R-:W-:Y:S03]  /*2ea0*/  IMAD.MOV.U32 R2, RZ, RZ, R111 ;  /* 0x000000ffff027224 */ /* 0x000fe600078e006f */
[----:B------:R-:W-:Y:S04]  /*2eb0*/  IADD3 R15, R16, -0x40, RZ ;  /* 0xffffffc0100f7810 */ /* 0x000fe80007ffe0ff */
[----:B------:R-:W-:Y:S01]  /*2ec0*/  IADD3 R157, R82, -R15, RZ ;  /* 0x8000000f529d7210 */ /* 0x000fe20007ffe0ff */
[----:B------:R-:W-:Y:S05]  /*2ed0*/  IMAD.IADD R167, R51, 0x1, -R15 ;  /* 0x0000000133a77824 */ /* 0x000fea00078e0a0f */
[C---:B------:R-:W-:Y:S04]  /*2ee0*/  ISETP.GE.AND P2, PT, R158.reuse, R167, PT ;  /* 0x000000a79e00720c */ /* 0x040fe80003f46270 */
[----:B------:R-:W-:Y:S11]  /*2ef0*/  ISETP.GE.AND P2, PT, R158, R157, !P2 ;  /* 0x0000009d9e00720c */ /* 0x000ff60005746270 */
[----:B------:R-:W-:Y:S02]  /*2f00*/  @!UPT UIADD3 URZ, URZ, URZ, URZ ;  /* 0x0000003f3f3ff290 */ /* 0x000fe4000fffe03f */
[----:B-----5:R-:W-:-:S05]  /*2f10*/  @!P2 BRA `(.L_x_2905) ;  /* 0x000001400000a947 */ /* 0x020fca0003800000 */
        /* <DEDUP_REMOVED lines=20> */
.L_x_2905:
[----:B------:R-:W-:Y:S05]  /*3060*/  BSYNC B0 ;  /* 0x0000000000007941 */ /* 0x000fea0003800000 */
.L_x_2904:
        /* <DEDUP_REMOVED lines=21> */
.L_x_2907:
[----:B------:R-:W-:Y:S05]  /*31c0*/  BSYNC B0 ;  /* 0x0000000000007941 */ /* 0x000fea0003800000 */
.L_x_2906:
        /* <DEDUP_REMOVED lines=21> */
.L_x_2909:
[----:B------:R-:W-:Y:S05]  /*3320*/  BSYNC B0 ;  /* 0x0000000000007941 */ /* 0x000fea0003800000 */
.L_x_2908:
        /* <DEDUP_REMOVED lines=21> */
.L_x_2911:
[----:B------:R-:W-:Y:S05]  /*3480*/  BSYNC B0 ;  /* 0x0000000000007941 */ /* 0x000fea0003800000 */
.L_x_2910:
        /* <DEDUP_REMOVED lines=19> */
[----:B------:R-:W-:Y:S02]  /*35c0*/  MOV R2, R113 ;  /* 0x0000007100027202 */ /* 0x000fe40000000f00 */
[----:B------:R-:W-:Y:S02]  /*35d0*/  MOV R3, R112 ;  /* 0x0000007000037202 */ /* 0x000fe40000000f00 */
[----:B------:R-:W-:Y:S03]  /*35e0*/  ISETP.GE.AND P0, PT, R18, R17, PT ;  /* 0x000000111200720c */ /* 0x000fe60003f06270 */
[----:B------:R2:W3:Y:S10]  /*35f0*/  LD.E.128 R24, [R2.64] ;  /* 0x0000000602187980 */ /* 0x0004f4000c101d00 */
[----:B------:R-:W4:Y:S06]  /*3600*/  @!P0 LD.E.64 R30, [R36.64] ;  /* 0x00000006241e8980 */ /* 0x000f2c000c101b00 */
[----:B--2---:R-:W2:Y:S02]  /*3610*/  @!P0 LD.E.64 R2, [R20.64] ;  /* 0x0000000614028980 */ /* 0x004ea4000c101b00 */
[--C-:B--2---:R-:W-:Y:S01]  /*3620*/  @!P0 HADD2.F32 R8, -RZ, R2.reuse.H0_H0 ;  /* 0x20000002ff088230 */ /* 0x104fe20000004100 */
[----:B---3--:R-:W-:Y:S01]  /*3630*/  @!P0 MOV R0, R24 ;  /* 0x0000001800008202 */ /* 0x008fe20000000f00 */
[----:B-1----:R-:W-:Y:S01]  /*3640*/  @!P0 HADD2.F32 R6, -RZ, R2.H1_H1 ;  /* 0x30000002ff068230 */ /* 0x002fe20000004100 */
[----:B------:R-:W-:Y:S01]  /*3650*/  @!P0 MOV R7, R25 ;  /* 0x0000001900078202 */ /* 0x000fe20000000f00 */
[----:B----4-:R-:W-:Y:S02]  /*3660*/  @!P0 HADD2.F32 R22, -RZ, R30.H0_H0 ;  /* 0x2000001eff168230 */ /* 0x010fe40000004100 */
        /* <DEDUP_REMOVED lines=40> */
.L_x_2918:
[----:B------:R-:W-:Y:S05]  /*38f0*/  BSYNC B0 ;  /* 0x0000000000007941 */ /* 0x000fea0003800000 */
.L_x_2917:
[----:B------:R-:W-:Y:S01]  /*3900*/  ISETP.GE.AND P0, PT, R13, R156, PT ;  /* 0x0000009c0d00720c */ /* 0x000fe20003f06270 */
[----:B------:R-:W-:Y:S01]  /*3910*/  @!UPT UIADD3 URZ, URZ, URZ, URZ ;  /* 0x0000003f3f3ff290 */ /* 0x000fe2000fffe03f */
[----:B------:R-:W-:Y:S11]  /*3920*/  BSSY B0, `(.L_x_2919) ;  /* 0x0000035000007945 */ /* 0x000ff60003800000 */
[----:B------:R-:W-:-:S05]  /*3930*/  @P0 BRA `(.L_x_2920) ;  /* 0x0000033000000947 */ /* 0x000fca0003800000 */
[----:B------:R-:W-:Y:S02]  /*3940*/  MOV R2, R113 ;  /* 0x0000007100027202 */ /* 0x000fe40000000f00 */
[----:B------:R-:W-:Y:S02]  /*3950*/  MOV R3, R112 ;  /* 0x0000007000037202 */ /* 0x000fe40000000f00 */
[----:B------:R-:W-:Y:S03]  /*3960*/  ISETP.GE.AND P0, PT, R13, R17, PT ;  /* 0x000000110d00720c */ /* 0x000fe60003f06270 */
[----:B-1----:R1:W2:Y:S10]  /*3970*/  LD.E.128 R24, [R2.64+0x80] ;  /* 0x0000800602187980 */ /* 0x0022b4000c101d00 */
        /* <DEDUP_REMOVED lines=47> */
.L_x_2920:
[----:B------:R-:W-:Y:S05]  /*3c70*/  BSYNC B0 ;  /* 0x0000000000007941 */ /* 0x000fea0003800000 */
.L_x_2919:
        /* <DEDUP_REMOVED lines=55> */
.L_x_2922:
[----:B------:R-:W-:Y:S05]  /*3ff0*/  BSYNC B0 ;  /* 0x0000000000007941 */ /* 0x000fea0003800000 */
.L_x_2921:
[----:B------:R-:W-:Y:S11]  /*4000*/  ISETP.GE.AND P0, PT, R9, R156, PT ;  /* 0x0000009c0900720c */ /* 0x000ff60003f06270 */
[----:B------:R-:W-:Y:S02]  /*4010*/  @!UPT UIADD3 URZ, URZ, URZ, URZ ;  /* 0x0000003f3f3ff290 */ /* 0x000fe4000fffe03f */
        /* <DEDUP_REMOVED lines=52> */
.L_x_2916:
[----:B------:R-:W-:Y:S05]  /*4360*/  BSYNC B1 ;  /* 0x0000000000017941 */ /* 0x000fea0003800000 */
.L_x_2915:
        /* <DEDUP_REMOVED lines=14> */
[----:B------:R-:W-:Y:S02]  /*4450*/  LEA R24, P1, R84, R113, 0x1 ;  /* 0x0000007154187211 */ /* 0x000fe400078208ff */
        /* <DEDUP_REMOVED lines=52> */
.L_x_2926:
[----:B------:R-:W-:Y:S05]  /*47a0*/  BSYNC B0 ;  /* 0x0000000000007941 */ /* 0x000fea0003800000 */
.L_x_2925:
        /* <DEDUP_REMOVED lines=57> */
.L_x_2928:
[----:B------:R-:W-:Y:S05]  /*4b40*/  BSYNC B0 ;  /* 0x0000000000007941 */ /* 0x000fea0003800000 */
.L_x_2927:
        /* <DEDUP_REMOVED lines=57> */
.L_x_2930:
[----:B------:R-:W-:Y:S05]  /*4ee0*/  BSYNC B0 ;  /* 0x0000000000007941 */ /* 0x000fea0003800000 */
.L_x_2929:
        /* <DEDUP_REMOVED lines=56> */
.L_x_2924:
[----:B------:R-:W-:Y:S05]  /*5270*/  BSYNC B1 ;  /* 0x0000000000017941 */ /* 0x000fea0003800000 */
.L_x_2923:
        /* <DEDUP_REMOVED lines=67> */
.L_x_2934:
[----:B------:R-:W-:Y:S05]  /*56b0*/  BSYNC B0 ;  /* 0x0000000000007941 */ /* 0x000fea0003800000 */
.L_x_2933:
        /* <DEDUP_REMOVED lines=57> */
.L_x_2936:
[----:B------:R-:W-:Y:S05]  /*5a50*/  BSYNC B0 ;  /* 0x0000000000007941 */ /* 0x000fea0003800000 */
.L_x_2935:
        /* <DEDUP_REMOVED lines=57> */
.L_x_2938:
[----:B------:R-:W-:Y:S05]  /*5df0*/  BSYNC B0 ;  /* 0x0000000000007941 */ /* 0x000fea0003800000 */
.L_x_2937:
        /* <DEDUP_REMOVED lines=56> */
.L_x_2932:
[----:B------:R-:W-:Y:S05]  /*6180*/  BSYNC B1 ;  /* 0x0000000000017941 */ /* 0x000fea0003800000 */
.L_x_2931:
        /* <DEDUP_REMOVED lines=71> */
.L_x_2942:
[----:B------:R-:W-:Y:S05]  /*6600*/  BSYNC B0 ;  /* 0x0000000000007941 */ /* 0x000fea0003800000 */
.L_x_2941:
        /* <DEDUP_REMOVED lines=57> */
.L_x_2944:
[----:B------:R-:W-:Y:S05]  /*69a0*/  BSYNC B0 ;  /* 0x0000000000007941 */ /* 0x000fea0003800000 */
.L_x_2943:
        /* <DEDUP_REMOVED lines=57> */
.L_x_2946:
[----:B------:R-:W-:Y:S05]  /*6d40*/  BSYNC B0 ;  /* 0x0000000000007941 */ /* 0x000fea0003800000 */
.L_x_2945:
        /* <DEDUP_REMOVED lines=56> */
.L_x_2940:
[----:B------:R-:W-:Y:S05]  /*70d0*/  BSYNC B1 ;  /* 0x0000000000017941 */ /* 0x000fea0003800000 */
.L_x_2939:
[----:B------:R-:W2:Y:S02]  /*70e0*/  LD.E R0, [R10.64+0xd0] ;  /* 0x0000d0060a007980 */ /* 0x000ea4000c101900 */
[----:B--2---:R-:W-:Y:S05]  /*70f0*/  IMAD.U32 R0, R0, -0x20, RZ ;  /* 0xffffffe000007824 */ /* 0x004fea00078e00ff */
[C---:B------:R-:W-:Y:S02]  /*7100*/  LEA R20, P1, R0.reuse, R20, 0x1 ;  /* 0x0000001400147211 */ /* 0x040fe400078208ff */
[C---:B------:R-:W-:Y:S02]  /*7110*/  LEA R36, P0, R0.reuse, R36, 0x1 ;  /* 0x0000002400247211 */ /* 0x040fe400078008ff */
[C---:B------:R-:W-:Y:S02]  /*7120*/  LEA.HI.X.SX32 R21, R0.reuse, R21, 0x1, P1 ;  /* 0x0000001500157211 */ /* 0x040fe400008f0eff */
[----:B------:R-:W-:Y:S01]  /*7130*/  LEA.HI.X.SX32 R37, R0, R37, 0x1, P0 ;  /* 0x0000002500257211 */ /* 0x000fe200000f0eff */
[----:B------:R-:W-:-:S05]  /*7140*/  BRA `(.L_x_2947) ;  /* 0x0000714000007947 */ /* 0x000fca0003800000 */
.L_x_2914:
        /* <DEDUP_REMOVED lines=101> */
.L_x_2953:
[----:B------:R-:W-:Y:S05]  /*77a0*/  BSYNC B0 ;  /* 0x0000000000007941 */ /* 0x000fea0003800000 */
.L_x_2952:
[----:B-----5:R2:W-:Y:S02]  /*77b0*/  ST.E.128 [R118.64], R28 ;  /* 0x0000001c76007985 */ /* 0x0205e4000c101d06 */
.L_x_2951:
[----:B------:R-:W-:Y:S05]  /*77c0*/  BSYNC B1 ;  /* 0x0000000000017941 */ /* 0x000fea0003800000 */
.L_x_2950:
[----:B------:R-:W-:Y:S01]  /*77d0*/  ISETP.GE.AND P0, PT, R13, R156, PT ;  /* 0x0000009c0d00720c */ /* 0x000fe20003f06270 */
[----:B------:R-:W-:Y:S01]  /*77e0*/  @!UPT UIADD3 URZ, URZ, URZ, URZ ;  /* 0x0000003f3f3ff290 */ /* 0x000fe2000fffe03f */
[----:B------:R-:W-:Y:S11]  /*77f0*/  BSSY B1, `(.L_x_2954) ;  /* 0x0000063000017945 */ /* 0x000ff60003800000 */
[----:B------:R-:W-:-:S05]  /*7800*/  @P0 BRA `(.L_x_2955) ;  /* 0x0000061000000947 */ /* 0x000fca0003800000 */
[----:B-1----:R-:W-:Y:S01]  /*7810*/  IMAD.MOV.U32 R22, RZ, RZ, R113 ;  /* 0x000000ffff167224 */ /* 0x002fe200078e0071 */
[----:B------:R-:W-:Y:S01]  /*7820*/  MOV R23, R112 ;  /* 0x0000007000177202 */ /* 0x000fe20000000f00 */
[----:B------:R-:W-:Y:S01]  /*7830*/  BSSY B0, `(.L_x_2956) ;  /* 0x000005d000007945 */ /* 0x000fe20003800000 */
[----:B------:R-:W-:Y:S03]  /*7840*/  ISETP.GE.AND P0, PT, R13, R17, PT ;  /* 0x000000110d00720c */ /* 0x000fe60003f06270 */
[----:B--2---:R1:W5:Y:S10]  /*7850*/  LD.E.128 R28, [R22.64+0x80] ;  /* 0x00008006161c7980 */ /* 0x004374000c101d00 */
        /* <DEDUP_REMOVED lines=14> */
[----:B-1----:R-:W-:Y:S01]  /*7940*/  IMAD.MOV.U32 R22, RZ, RZ, R117 ;  /* 0x000000ffff167224 */ /* 0x002fe200078e0075 */
        /* <DEDUP_REMOVED lines=75> */
.L_x_2957:
[----:B------:R-:W-:Y:S05]  /*7e00*/  BSYNC B0 ;  /* 0x0000000000007941 */ /* 0x000fea0003800000 */
.L_x_2956:
[----:B-----5:R2:W-:Y:S02]  /*7e10*/  ST.E.128 [R118.64+0x80], R28 ;  /* 0x0000801c76007985 */ /* 0x0205e4000c101d06 */
.L_x_2955:
[----:B------:R-:W-:Y:S05]  /*7e20*/  BSYNC B1 ;  /* 0x0000000000017941 */ /* 0x000fea0003800000 */
.L_x_2954:
        /* <DEDUP_REMOVED lines=99> */
.L_x_2961:
[----:B------:R-:W-:Y:S05]  /*8460*/  BSYNC B0 ;  /* 0x0000000000007941 */ /* 0x000fea0003800000 */
.L_x_2960:
[----:B-----5:R2:W-:Y:S02]  /*8470*/  ST.E.128 [R118.64+0x100], R28 ;  /* 0x0001001c76007985 */ /* 0x0205e4000c101d06 */
.L_x_2959:
[----:B------:R-:W-:Y:S05]  /*8480*/  BSYNC B1 ;  /* 0x0000000000017941 */ /* 0x000fea0003800000 */
.L_x_2958:
[----:B------:R-:W-:Y:S11]  /*8490*/  ISETP.GE.AND P0, PT, R9, R156, PT ;  /* 0x0000009c0900720c */ /* 0x000ff60003f06270 */
[----:B------:R-:W-:Y:S02]  /*84a0*/  @!UPT UIADD3 URZ, URZ, URZ, URZ ;  /* 0x0000003f3f3ff290 */ /* 0x000fe4000fffe03f */
        /* <DEDUP_REMOVED lines=96> */
.L_x_2963:
[----:B------:R-:W-:Y:S05]  /*8ab0*/  BSYNC B0 ;  /* 0x0000000000007941 */ /* 0x000fea0003800000 */
.L_x_2962:
[----:B-----5:R2:W-:Y:S02]  /*8ac0*/  ST.E.128 [R118.64+0x180], R28 ;  /* 0x0001801c76007985 */ /* 0x0205e4000c101d06 */
.L_x_2949:
[----:B------:R-:W-:Y:S05]  /*8ad0*/  BSYNC B2 ;  /* 0x0000000000027941 */ /* 0x000fea0003800000 */
.L_x_2948:
        /* <DEDUP_REMOVED lines=13> */
[----:B--2---:R1:W5:Y:S10]  /*8bb0*/  LD.E.128 R28, [R6.64] ;  /* 0x00000006061c7980 */ /* 0x004374000c101d00 */
        /* <DEDUP_REMOVED lines=90> */
.L_x_2969:
[----:B------:R-:W-:Y:S05]  /*9160*/  BSYNC B0 ;  /* 0x0000000000007941 */ /* 0x000fea0003800000 */
.L_x_2968:
[C---:B------:R-:W-:Y:S04]  /*9170*/  LEA R2, P0, R233.reuse, R118, 0x1 ;  /* 0x00000076e9027211 */ /* 0x040fe800078008ff */
[----:B------:R-:W-:Y:S05]  /*9180*/  LEA.HI.X R3, R233, R119, R234, 0x1, P0 ;  /* 0x00000077e9037211 */ /* 0x000fea00000f0cea */
[----:B-----5:R2:W-:Y:S04]  /*9190*/  ST.E.128 [R2.64], R28 ;  /* 0x0000001c02007985 */ /* 0x0205e8000c101d06 */
.L_x_2967:
[----:B------:R-:W-:Y:S05]  /*91a0*/  BSYNC B1 ;  /* 0x0000000000017941 */ /* 0x000fea0003800000 */
.L_x_2966:
        /* <DEDUP_REMOVED lines=99> */
.L_x_2973:
[----:B------:R-:W-:Y:S05]  /*97e0*/  BSYNC B0 ;  /* 0x0000000000007941 */ /* 0x000fea0003800000 */
.L_x_2972:
[C---:B------:R-:W-:Y:S04]  /*97f0*/  LEA R2, P0, R78.reuse, R118, 0x1 ;  /* 0x000000764e027211 */ /* 0x040fe800078008ff */
[----:B------:R-:W-:Y:S05]  /*9800*/  LEA.HI.X R3, R78, R119, R77, 0x1, P0 ;  /* 0x000000774e037211 */ /* 0x000fea00000f0c4d */
[----:B-----5:R2:W-:Y:S04]  /*9810*/  ST.E.128 [R2.64], R28 ;  /* 0x0000001c02007985 */ /* 0x0205e8000c101d06 */
.L_x_2971:
[----:B------:R-:W-:Y:S05]  /*9820*/  BSYNC B1 ;  /* 0x0000000000017941 */ /* 0x000fea0003800000 */
.L_x_2970:
        /* <DEDUP_REMOVED lines=99> */
.L_x_2977:
[----:B------:R-:W-:Y:S05]  /*9e60*/  BSYNC B0 ;  /* 0x0000000000007941 */ /* 0x000fea0003800000 */
.L_x_2976:
[C---:B------:R-:W-:Y:S04]  /*9e70*/  LEA R2, P0, R74.reuse, R118, 0x1 ;  /* 0x000000764a027211 */ /* 0x040fe800078008ff */
[----:B------:R-:W-:Y:S05]  /*9e80*/  LEA.HI.X R3, R74, R119, R73, 0x1, P0 ;  /* 0x000000774a037211 */ /* 0x000fea00000f0c49 */
[----:B-----5:R2:W-:Y:S04]  /*9e90*/  ST.E.128 [R2.64], R28 ;  /* 0x0000001c02007985 */ /* 0x0205e8000c101d06 */
.L_x_2975:
[----:B------:R-:W-:Y:S05]  /*9ea0*/  BSYNC B1 ;  /* 0x0000000000017941 */ /* 0x000fea0003800000 */
.L_x_2974:
[----:B------:R-:W-:Y:S11]  /*9eb0*/  ISETP.GE.AND P0, PT, R9, R156, PT ;  /* 0x0000009c0900720c */ /* 0x000ff60003f06270 */
[----:B------:R-:W-:Y:S02]  /*9ec0*/  @!UPT UIADD3 URZ, URZ, URZ, URZ ;  /* 0x0000003f3f3ff290 */ /* 0x000fe4000fffe03f */
        /* <DEDUP_REMOVED lines=96> */
.L_x_2979:
[----:B------:R-:W-:Y:S05]  /*a4d0*/  BSYNC B0 ;  /* 0x0000000000007941 */ /* 0x000fea0003800000 */
.L_x_2978:
[C---:B------:R-:W-:Y:S04]  /*a4e0*/  LEA R2, P0, R68.reuse, R118, 0x1 ;  /* 0x0000007644027211 */ /* 0x040fe800078008ff */
[----:B------:R-:W-:Y:S05]  /*a4f0*/  LEA.HI.X R3, R68, R119, R67, 0x1, P0 ;  /* 0x0000007744037211 */ /* 0x000fea00000f0c43 */
[----:B-----5:R2:W-:Y:S04]  /*a500*/  ST.E.128 [R2.64], R28 ;  /* 0x0000001c02007985 */ /* 0x0205e8000c101d06 */
.L_x_2965:
[----:B------:R-:W-:Y:S05]  /*a510*/  BSYNC B2 ;  /* 0x0000000000027941 */ /* 0x000fea0003800000 */
.L_x_2964:
        /* <DEDUP_REMOVED lines=104> */
.L_x_2985:
[----:B------:R-:W-:Y:S05]  /*aba0*/  BSYNC B0 ;  /* 0x0000000000007941 */ /* 0x000fea0003800000 */
.L_x_2984:
[C---:B------:R-:W-:Y:S04]  /*abb0*/  LEA R2, P0, R79.reuse, R118, 0x1 ;  /* 0x000000764f027211 */ /* 0x040fe800078008ff */
[----:B------:R-:W-:Y:S05]  /*abc0*/  LEA.HI.X R3, R79, R119, R80, 0x1, P0 ;  /* 0x000000774f037211 */ /* 0x000fea00000f0c50 */
[----:B-----5:R2:W-:Y:S04]  /*abd0*/  ST.E.128 [R2.64], R28 ;  /* 0x0000001c02007985 */ /* 0x0205e8000c101d06 */
.L_x_2983:
[----:B------:R-:W-:Y:S05]  /*abe0*/  BSYNC B1 ;  /* 0x0000000000017941 */ /* 0x000fea0003800000 */
.L_x_2982:
        /* <DEDUP_REMOVED lines=99> */
.L_x_2989:
[----:B------:R-:W-:Y:S05]  /*b220*/  BSYNC B0 ;  /* 0x0000000000007941 */ /* 0x000fea0003800000 */
.L_x_2988:
[C---:B------:R-:W-:Y:S04]  /*b230*/  LEA R2, P0, R76.reuse, R118, 0x1 ;  /* 0x000000764c027211 */ /* 0x040fe800078008ff */
[----:B------:R-:W-:Y:S05]  /*b240*/  LEA.HI.X R3, R76, R119, R75, 0x1, P0 ;  /* 0x000000774c037211 */ /* 0x000fea00000f0c4b */
[----:B-----5:R2:W-:Y:S04]  /*b250*/  ST.E.128 [R2.64], R28 ;  /* 0x0000001c02007985 */ /* 0x0205e8000c101d06 */
.L_x_2987:
[----:B------:R-:W-:Y:S05]  /*b260*/  BSYNC B1 ;  /* 0x0000000000017941 */ /* 0x000fea0003800000 */
.L_x_2986:
        /* <DEDUP_REMOVED lines=99> */
.L_x_2993:
[----:B------:R-:W-:Y:S05]  /*b8a0*/  BSYNC B0 ;  /* 0x0000000000007941 */ /* 0x000fea0003800000 */
.L_x_2992:
[C---:B------:R-:W-:Y:S04]  /*b8b0*/  LEA R2, P0, R72.reuse, R118, 0x1 ;  /* 0x0000007648027211 */ /* 0x040fe800078008ff */
[----:B------:R-:W-:Y:S05]  /*b8c0*/  LEA.HI.X R3, R72, R119, R71, 0x1, P0 ;  /* 0x0000007748037211 */ /* 0x000fea00000f0c47 */
[----:B-----5:R2:W-:Y:S04]  /*b8d0*/  ST.E.128 [R2.64], R28 ;  /* 0x0000001c02007985 */ /* 0x0205e8000c101d06 */
.L_x_2991:
[----:B------:R-:W-:Y:S05]  /*b8e0*/  BSYNC B1 ;  /* 0x0000000000017941 */ /* 0x000fea0003800000 */
.L_x_2990:
        /* <DEDUP_REMOVED lines=98> */
.L_x_2995:
[----:B------:R-:W-:Y:S05]  /*bf10*/  BSYNC B0 ;  /* 0x0000000000007941 */ /* 0x000fea0003800000 */
.L_x_2994:
[C---:B------:R-:W-:Y:S04]  /*bf20*/  LEA R2, P0, R66.reuse, R118, 0x1 ;  /* 0x0000007642027211 */ /* 0x040fe800078008ff */
[----:B------:R-:W-:Y:S05]  /*bf30*/  LEA.HI.X R3, R66, R119, R65, 0x1, P0 ;  /* 0x0000007742037211 */ /* 0x000fea00000f0c41 */
[----:B-----5:R2:W-:Y:S04]  /*bf40*/  ST.E.128 [R2.64], R28 ;  /* 0x0000001c02007985 */ /* 0x0205e8000c101d06 */
.L_x_2981:
[----:B------:R-:W-:Y:S05]  /*bf50*/  BSYNC B2 ;  /* 0x0000000000027941 */ /* 0x000fea0003800000 */
.L_x_2980:
        /* <DEDUP_REMOVED lines=16> */
[----:B--2---:R1:W5:Y:S01]  /*c060*/  LD.E.128 R28, [R6.64] ;  /* 0x00000006061c7980 */ /* 0x004362000c101d00 */
        /* <DEDUP_REMOVED lines=90> */
.L_x_3001:
[----:B------:R-:W-:Y:S05]  /*c610*/  BSYNC B0 ;  /* 0x0000000000007941 */ /* 0x000fea0003800000 */
.L_x_3000:
[----:B------:R-:W-:Y:S02]  /*c620*/  IMAD R0, R49, 0x60, RZ ;  /* 0x0000006031007824 */ /* 0x000fe400078e02ff */
[----:B------:R-:W-:Y:S05]  /*c630*/  IMAD.WIDE.U32 R2, R48, 0x60, R118 ;  /* 0x0000006030027825 */ /* 0x000fea00078e0076 */
[----:B------:R-:W-:Y:S05]  /*c640*/  IADD3 R3, R3, R0, RZ ;  /* 0x0000000003037210 */ /* 0x000fea0007ffe0ff */
[----:B-----5:R2:W-:Y:S02]  /*c650*/  ST.E.128 [R2.64], R28 ;  /* 0x0000001c02007985 */ /* 0x0205e4000c101d06 */
.L_x_2999:
[----:B------:R-:W-:Y:S05]  /*c660*/  BSYNC B1 ;  /* 0x0000000000017941 */ /* 0x000fea0003800000 */
.L_x_2998:
        /* <DEDUP_REMOVED lines=99> */
.L_x_3005:
[----:B------:R-:W-:Y:S05]  /*cca0*/  BSYNC B0 ;  /* 0x0000000000007941 */ /* 0x000fea0003800000 */
.L_x_3004:
[C---:B------:R-:W-:Y:S04]  /*ccb0*/  LEA R2, P0, R70.reuse, R118, 0x1 ;  /* 0x0000007646027211 */ /* 0x040fe800078008ff */
[----:B------:R-:W-:Y:S05]  /*ccc0*/  LEA.HI.X R3, R70, R119, R69, 0x1, P0 ;  /* 0x0000007746037211 */ /* 0x000fea00000f0c45 */
[----:B-----5:R2:W-:Y:S04]  /*ccd0*/  ST.E.128 [R2.64], R28 ;  /* 0x0000001c02007985 */ /* 0x0205e8000c101d06 */
.L_x_3003:
[----:B------:R-:W-:Y:S05]  /*cce0*/  BSYNC B1 ;  /* 0x0000000000017941 */ /* 0x000fea0003800000 */
.L_x_3002:
        /* <DEDUP_REMOVED lines=99> */
.L_x_3009:
[----:B------:R-:W-:Y:S05]  /*d320*/  BSYNC B0 ;  /* 0x0000000000007941 */ /* 0x000fea0003800000 */
.L_x_3008:
[C---:B------:R-:W-:Y:S04]  /*d330*/  LEA R2, P0, R64.reuse, R118, 0x1 ;  /* 0x0000007640027211 */ /* 0x040fe800078008ff */
[----:B------:R-:W-:Y:S05]  /*d340*/  LEA.HI.X R3, R64, R119, R63, 0x1, P0 ;  /* 0x0000007740037211 */ /* 0x000fea00000f0c3f */
[----:B-----5:R2:W-:Y:S04]  /*d350*/  ST.E.128 [R2.64], R28 ;  /* 0x0000001c02007985 */ /* 0x0205e8000c101d06 */
.L_x_3007:
[----:B------:R-:W-:Y:S05]  /*d360*/  BSYNC B1 ;  /* 0x0000000000017941 */ /* 0x000fea0003800000 */
.L_x_3006:
        /* <DEDUP_REMOVED lines=71> */
[--C-:B----4-:R-:W-:Y:S01]  /*d7e0*/  HADD2.F32 R22, -RZ, R28.reuse.H0_H0 ;  /* 0x2000001cff167230 */ /* 0x110fe20000004100 */
        /* <DEDUP_REMOVED lines=27> */
.L_x_3011:
[----:B------:R-:W-:Y:S05]  /*d9a0*/  BSYNC B0 ;  /* 0x0000000000007941 */ /* 0x000fea0003800000 */
.L_x_3010:
[C---:B--2---:R-:W-:Y:S04]  /*d9b0*/  LEA R2, P0, R62.reuse, R118, 0x1 ;  /* 0x000000763e027211 */ /* 0x044fe800078008ff */
[----:B------:R-:W-:Y:S05]  /*d9c0*/  LEA.HI.X R3, R62, R119, R61, 0x1, P0 ;  /* 0x000000773e037211 */ /* 0x000fea00000f0c3d */
[----:B-----5:R2:W-:Y:S04]  /*d9d0*/  ST.E.128 [R2.64], R40 ;  /* 0x0000002802007985 */ /* 0x0205e8000c101d06 */
.L_x_2997:
[----:B------:R-:W-:Y:S05]  /*d9e0*/  BSYNC B2 ;  /* 0x0000000000027941 */ /* 0x000fea0003800000 */
.L_x_2996:
[----:B-1----:R-:W-:Y:S01]  /*d9f0*/  MOV R5, R116 ;  /* 0x0000007400057202 */ /* 0x002fe20000000f00 */
[----:B------:R-:W3:Y:S01]  /*da00*/  LD.E R0, [R10.64+0xd0] ;  /* 0x0000d0060a007980 */ /* 0x000ee2000c101900 */
[----:B--2---:R-:W-:Y:S01]  /*da10*/  MOV R3, R114 ;  /* 0x0000007200037202 */ /* 0x004fe20000000f00 */
[----:B------:R-:W-:Y:S02]  /*da20*/  IMAD.MOV.U32 R4, RZ, RZ, R117 ;  /* 0x000000ffff047224 */ /* 0x000fe400078e0075 */
[----:B------:R-:W-:Y:S02]  /*da30*/  IMAD.MOV.U32 R2, RZ, RZ, R115 ;  /* 0x000000ffff027224 */ /* 0x000fe400078e0073 */
[----:B---3--:R-:W-:Y:S05]  /*da40*/  IMAD.U32 R0, R0, -0x20, RZ ;  /* 0xffffffe000007824 */ /* 0x008fea00078e00ff */
[C---:B------:R-:W-:Y:S02]  /*da50*/  LEA R117, P1, R0.reuse, R4, 0x1 ;  /* 0x0000000400757211 */ /* 0x040fe400078208ff */
[C---:B------:R-:W-:Y:S02]  /*da60*/  LEA R115, P0, R0.reuse, R2, 0x1 ;  /* 0x0000000200737211 */ /* 0x040fe400078008ff */
[C---:B------:R-:W-:Y:S02]  /*da70*/  LEA.HI.X.SX32 R116, R0.reuse, R5, 0x1, P1 ;  /* 0x0000000500747211 */ /* 0x040fe400008f0eff */
[----:B------:R-:W-:Y:S01]  /*da80*/  LEA.HI.X.SX32 R114, R0, R3, 0x1, P0 ;  /* 0x0000000300727211 */ /* 0x000fe200000f0eff */
[----:B------:R-:W-:-:S05]  /*da90*/  BRA `(.L_x_2947) ;  /* 0x000007f000007947 */ /* 0x000fca0003800000 */
.L_x_2913:
[----:B------:R-:W-:Y:S01]  /*daa0*/  BSSY B0, `(.L_x_3012) ;  /* 0x0000016000007945 */ /* 0x000fe20003800000 */
[----:B------:R-:W-:-:S05]  /*dab0*/  @!P2 BRA `(.L_x_3013) ;  /* 0x000001400000a947 */ /* 0x000fca0003800000 */
[----:B------:R-:W-:Y:S02]  /*dac0*/  ISETP.NE.AND P1, PT, R149, RZ, PT ;  /* 0x000000ff9500720c */ /* 0x000fe40003f25270 */
[----:B------:R-:W-:Y:S11]  /*dad0*/  ISETP.NE.AND P0, PT, R148, RZ, PT ;  /* 0x000000ff9400720c */ /* 0x000ff60003f05270 */
[--C-:B------:R-:W-:Y:S02]  /*dae0*/  @P1 IMAD.MOV.U32 R2, RZ, RZ, R113.reuse ;  /* 0x000000ffff021224 */ /* 0x100fe400078e0071 */
[--C-:B------:R-:W-:Y:S05]  /*daf0*/  @P1 IMAD.MOV.U32 R3, RZ, RZ, R112.reuse ;  /* 0x000000ffff031224 */ /* 0x100fea00078e0070 */
[----:B-1----:R1:W2:Y:S02]  /*db00*/  @P1 LD.E.128 R4, [R2.64] ;  /* 0x0000000602041980 */ /* 0x0022a4000c101d00 */
        /* <DEDUP_REMOVED lines=15> */
.L_x_3013:
[----:B------:R-:W-:Y:S05]  /*dc00*/  BSYNC B0 ;  /* 0x0000000000007941 */ /* 0x000fea0003800000 */
.L_x_3012:
        /* <DEDUP_REMOVED lines=33> */
.L_x_3015:
[----:B------:R-:W-:Y:S05]  /*de20*/  BSYNC B0 ;  /* 0x0000000000007941 */ /* 0x000fea0003800000 */
.L_x_3014:
        /* <DEDUP_REMOVED lines=33> */
.L_x_3017:
[----:B------:R-:W-:Y:S05]  /*e040*/  BSYNC B0 ;  /* 0x0000000000007941 */ /* 0x000fea0003800000 */
.L_x_3016:
        /* <DEDUP_REMOVED lines=36> */
.L_x_2947:
[----:B------:R-:W-:Y:S05]  /*e290*/  BSYNC B3 ;  /* 0x0000000000037941 */ /* 0x000fea0003800000 */
.L_x_2912:
        /* <DEDUP_REMOVED lines=17> */
[----:B------:R-:W3:Y:S01]  /*e3b0*/  LD.E.64 R26, [R10.64+0x40] ;  /* 0x000040060a1a7980 */ /* 0x000ee2000c101b00 */
[----:B------:R-:W-:Y:S05]  /*e3c0*/  IABS R6, R0 ;  /* 0x0000000000067213 */ /* 0x000fea0000000000 */
[----:B------:R-:W4:Y:S06]  /*e3d0*/  LD.E.64 R24, [R10.64+0x20] ;  /* 0x000020060a187980 */ /* 0x000f2c000c101b00 */
        /* <DEDUP_REMOVED lines=45> */
[-C--:B---3--:R-:W-:Y:S01]  /*e6b0*/  IMAD R4, R27, R0.reuse, RZ ;  /* 0x000000001b047224 */ /* 0x088fe200078e02ff */
[----:B------:R-:W-:Y:S01]  /*e6c0*/  SHF.R.S32.HI R2, RZ, 0x1f, R0 ;  /* 0x0000001fff027819 */ /* 0x000fe20000011400 */
[C---:B------:R-:W-:Y:S04]  /*e6d0*/  IMAD.WIDE.U32 R28, R26.reuse, R0, RZ ;  /* 0x000000001a1c7225 */ /* 0x040fe800078e00ff */
[----:B------:R-:W-:Y:S01]  /*e6e0*/  IMAD R4, R26, R2, R4 ;  /* 0x000000021a047224 */ /* 0x000fe200078e0204 */
[----:B-1----:R-:W3:Y:S01]  /*e6f0*/  LD.E.64 R16, [R10.64+0x38] ;  /* 0x000038060a107980 */ /* 0x002ee2000c101b00 */
[----:B--2---:R-:W-:Y:S04]  /*e700*/  IMAD.IADD R6, R5, 0x1, -R6 ;  /* 0x0000000105067824 */ /* 0x004fe800078e0a06 */
[-C--:B----4-:R-:W-:Y:S01]  /*e710*/  IMAD R3, R25, R6.reuse, RZ ;  /* 0x0000000619037224 */ /* 0x090fe200078e02ff */
        /* <DEDUP_REMOVED lines=9> */
[----:B---3--:R-:W-:Y:S02]  /*e7b0*/  IMAD R3, R17, R0, RZ ;  /* 0x0000000011037224 */ /* 0x008fe400078e02ff */
        /* <DEDUP_REMOVED lines=9> */
.L_x_3019:
[----:B------:R-:W2:Y:S01]  /*e850*/  LD.E R2, [R10.64+0x40] ;  /* 0x000040060a027980 */ /* 0x000ea2000c101900 */
[----:B------:R-:W-:Y:S02]  /*e860*/  IMAD.MOV.U32 R4, RZ, RZ, R121 ;  /* 0x000000ffff047224 */ /* 0x000fe400078e0079 */
[----:B------:R-:W-:Y:S01]  /*e870*/  IMAD.MOV.U32 R5, RZ, RZ, R120 ;  /* 0x000000ffff057224 */ /* 0x000fe200078e0078 */
[----:B------:R-:W3:Y:S02]  /*e880*/  LD.E R0, [R10.64+0x38] ;  /* 0x000038060a007980 */ /* 0x000ee4000c101900 */
[----:B---3--:R-:W-:Y:S02]  /*e890*/  IMAD.U32 R0, R0, -0x40, RZ ;  /* 0xffffffc000007824 */ /* 0x008fe400078e00ff */
[----:B--2---:R-:W-:Y:S03]  /*e8a0*/  IMAD.U32 R2, R2, -0x40, RZ ;  /* 0xffffffc002027824 */ /* 0x004fe600078e00ff */
[----:B------:R-:W-:Y:S02]  /*e8b0*/  LEA R118, P0, R0, R118, 0x1 ;  /* 0x0000007600767211 */ /* 0x000fe400078008ff */
[----:B------:R-:W-:Y:S02]  /*e8c0*/  LEA R121, P1, R2, R4, 0x1 ;  /* 0x0000000402797211 */ /* 0x000fe400078208ff */
[----:B------:R-:W-:Y:S02]  /*e8d0*/  LEA.HI.X.SX32 R119, R0, R119, 0x1, P0 ;  /* 0x0000007700777211 */ /* 0x000fe400000f0eff */
[----:B------:R-:W-:Y:S04]  /*e8e0*/  LEA.HI.X.SX32 R120, R2, R5, 0x1, P1 ;  /* 0x0000000502787211 */ /* 0x000fe800008f0eff */
.L_x_3020:
[----:B------:R-:W-:Y:S05]  /*e8f0*/  BSYNC B0 ;  /* 0x0000000000007941 */ /* 0x000fea0003800000 */
.L_x_3018:
[----:B------:R-:W-:Y:S04]  /*e900*/  IADD3 R14, R14, -0x1, RZ ;  /* 0xffffffff0e0e7810 */ /* 0x000fe80007ffe0ff */
[----:B------:R-:W-:Y:S11]  /*e910*/  ISETP.GT.AND P0, PT, R14, R81, PT ;  /* 0x000000510e00720c */ /* 0x000ff60003f04270 */
[----:B------:R-:W-:Y:S02]  /*e920*/  @!UPT UIADD3 URZ, URZ, URZ, URZ ;  /* 0x0000003f3f3ff290 */ /* 0x000fe4000fffe03f */
[----:B------:R-:W-:-:S05]  /*e930*/  @P0 BRA `(.L_x_3021) ;  /* 0xffff453000000947 */ /* 0x000fca000383ffff */
.L_x_2903:
        /* <DEDUP_REMOVED lines=16> */
[----:B------:R-:W-:-:S04]  /*ea40*/  @P1 LEA R2, P0, R239, R2, 0x2 ;  /* 0x00000002ef021211 */ /* 0x000fc800078010ff */
[----:B------:R-:W-:-:S05]  /*ea50*/  @P1 LEA.HI.X R3, R239, R3, R57, 0x2, P0 ;  /* 0x00000003ef031211 */ /* 0x000fca00000f1439 */
[----:B------:R2:W4:Y:S04]  /*ea60*/  @P1 LD.E R7, [R2.64] ;  /* 0x0000000602071980 */ /* 0x000528000c101900 */
[----:B--2---:R1:W5:Y:S01]  /*ea70*/  LD.E R2, [R10.64+0xc0] ;  /* 0x0000c0060a027980 */ /* 0x004362000c101900 */
[----:B------:R-:W-:Y:S02]  /*ea80*/  IADD3 R5, P1, R5, R170, RZ ;  /* 0x000000aa05057210 */ /* 0x000fe40007f3e0ff */
[----:B------:R-:W-:-:S03]  /*ea90*/  LEA.HI R3, R0, R0, RZ, 0x1 ;  /* 0x0000000000037211 */ /* 0x000fc600078f08ff */
[----:B------:R-:W-:Y:S01]  /*eaa0*/  IMAD.X R14, R14, 0x1, R173, P1 ;  /* 0x000000010e0e7824 */ /* 0x000fe200008e06ad */
[CC--:B------:R-:W-:Y:S02]  /*eab0*/  LEA R36, P1, R5.reuse, R176.reuse, 0x1 ;  /* 0x000000b005247211 */ /* 0x0c0fe400078208ff */
[----:B------:R-:W-:Y:S02]  /*eac0*/  SHF.R.S32.HI R3, RZ, 0x1, R3 ;  /* 0x00000001ff037819 */ /* 0x000fe40000011403 */
[----:B------:R-:W-:Y:S02]  /*ead0*/  LEA.HI.X R37, R5, R177, R14, 0x1, P1 ;  /* 0x000000b105257211 */ /* 0x000fe400008f0c0e */
[----:B---3--:R-:W-:Y:S01]  /*eae0*/  ISETP.NE.AND P4, PT, R4, RZ, PT ;  /* 0x000000ff0400720c */ /* 0x008fe20003f85270 */
[----:B------:R-:W-:Y:S01]  /*eaf0*/  IMAD.MOV.U32 R172, RZ, RZ, R170 ;  /* 0x000000ffffac7224 */ /* 0x000fe200078e00aa */
[----:B------:R-:W-:Y:S01]  /*eb00*/  LEA R38, P2, R170, R176, 0x1 ;  /* 0x000000b0aa267211 */ /* 0x000fe200078408ff */
[----:B------:R-:W-:Y:S01]  /*eb10*/  IMAD R21, R158, R3, R151 ;  /* 0x000000039e157224 */ /* 0x000fe200078e0297 */
[----:B------:R-:W-:Y:S01]  /*eb20*/  LEA R6, P0, R174, R170, 0x5 ;  /* 0x000000aaae067211 */ /* 0x000fe200078028ff */
[----:B------:R-:W-:Y:S01]  /*eb30*/  IMAD R8, R175, 0x30, RZ ;  /* 0x00000030af087824 */ /* 0x000fe200078e02ff */
[----:B------:R-:W-:Y:S01]  /*eb40*/  LEA.HI.X R39, R170, R177, R173, 0x1, P2 ;  /* 0x000000b1aa277211 */ /* 0x000fe200010f0cad */
[----:B------:R-:W-:Y:S01]  /*eb50*/  IMAD.IADD R14, R241, 0x1, -R50 ;  /* 0x00000001f10e7824 */ /* 0x000fe200078e0a32 */
[C---:B------:R-:W-:Y:S01]  /*eb60*/  LEA.HI.X R15, R174.reuse, R173, R175, 0x5, P0 ;  /* 0x000000adae0f7211 */ /* 0x040fe200000f2caf */
[----:B------:R-:W-:Y:S01]  /*eb70*/  IMAD.WIDE.U32 R172, R174, 0x30, R172 ;  /* 0x00000030aeac7825 */ /* 0x000fe200078e00ac */
[----:B------:R-:W-:-:S03]  /*eb80*/  LEA R16, P0, R6, R176, 0x1 ;  /* 0x000000b006107211 */ /* 0x000fc600078008ff */
[----:B------:R-:W-:Y:S01]  /*eb90*/  IMAD.IADD R151, R151, 0x1, R21 ;  /* 0x0000000197977824 */ /* 0x000fe200078e0215 */
[-C--:B------:R-:W-:Y:S01]  /*eba0*/  LEA.HI.X R17, R6, R177.reuse, R15, 0x1, P0 ;  /* 0x000000b106117211 */ /* 0x080fe200000f0c0f */
[----:B------:R-:W-:Y:S01]  /*ebb0*/  IMAD.IADD R4, R173, 0x1, R8 ;  /* 0x00000001ad047824 */ /* 0x000fe200078e0208 */
[----:B------:R-:W-:Y:S02]  /*ebc0*/  ISETP.GE.AND P0, PT, R158, R14, PT ;  /* 0x0000000e9e00720c */ /* 0x000fe40003f06270 */
[----:B------:R-:W-:Y:S01]  /*ebd0*/  LEA R30, P1, R172, R176, 0x1 ;  /* 0x000000b0ac1e7211 */ /* 0x000fe200078208ff */
[----:B------:R-:W-:Y:S01]  /*ebe0*/  IMAD.SHL.U32 R15, R3, 0x10, RZ ;  /* 0x00000010030f7824 */ /* 0x000fe200078e00ff */
        /* <DEDUP_REMOVED lines=48> */
[--C-:B------:R-:W-:Y:S01]  /*eef0*/  HADD2.F32 R27, -RZ, R26.reuse.H1_H1 ;  /* 0x3000001aff1b7230 */ /* 0x100fe20000004100 */
        /* <DEDUP_REMOVED lines=22> */
.L_x_3030:
[----:B------:R-:W-:Y:S05]  /*f060*/  BSYNC B0 ;  /* 0x0000000000007941 */ /* 0x000fea0003800000 */
.L_x_3029:
[----:B-----5:R3:W-:Y:S02]  /*f070*/  STS.128 [R243], R40 ;  /* 0x00000028f3007388 */ /* 0x0207e40000000c00 */
.L_x_3028:
[----:B------:R-:W-:Y:S05]  /*f080*/  BSYNC B1 ;  /* 0x0000000000017941 */ /* 0x000fea0003800000 */
.L_x_3027:
        /* <DEDUP_REMOVED lines=53> */
.L_x_3034:
[----:B------:R-:W-:Y:S05]  /*f3e0*/  BSYNC B0 ;  /* 0x0000000000007941 */ /* 0x000fea0003800000 */
.L_x_3033:
[----:B-----5:R1:W-:Y:S02]  /*f3f0*/  STS.128 [R243+0x2000], R40 ;  /* 0x00200028f3007388 */ /* 0x0203e40000000c00 */
.L_x_3032:
[----:B------:R-:W-:Y:S05]  /*f400*/  BSYNC B1 ;  /* 0x0000000000017941 */ /* 0x000fea0003800000 */
.L_x_3031:
        /* <DEDUP_REMOVED lines=53> */
.L_x_3038:
[----:B------:R-:W-:Y:S05]  /*f760*/  BSYNC B0 ;  /* 0x0000000000007941 */ /* 0x000fea0003800000 */
.L_x_3037:
[----:B-----5:R3:W-:Y:S02]  /*f770*/  STS.128 [R243+0x4000], R40 ;  /* 0x00400028f3007388 */ /* 0x0207e40000000c00 */
.L_x_3036:
[----:B------:R-:W-:Y:S05]  /*f780*/  BSYNC B1 ;  /* 0x0000000000017941 */ /* 0x000fea0003800000 */
.L_x_3035:
        /* <DEDUP_REMOVED lines=9> */
[----:B-----5:R-:W-:Y:S02]  /*f820*/  MOV R8, R43 ;  /* 0x0000002b00087202 */ /* 0x020fe40000000f00 */
[----:B-1----:R-:W-:-:S03]  /*f830*/  MOV R39, R42 ;  /* 0x0000002a00277202 */ /* 0x002fc60000000f00 */
[--C-:B------:R-:W-:Y:S02]  /*f840*/  HADD2.F32 R38, -RZ, R8.reuse.H1_H1 ;  /* 0x30000008ff267230 */ /* 0x100fe40000004100 */
[----:B------:R-:W-:Y:S01]  /*f850*/  HADD2.F32 R43, -RZ, R8.H0_H0 ;  /* 0x20000008ff2b7230 */ /* 0x000fe20000004100 */
[----:B------:R-:W-:Y:S01]  /*f860*/  MOV R22, R40 ;  /* 0x0000002800167202 */ /* 0x000fe20000000f00 */
[--C-:B------:R-:W-:Y:S02]  /*f870*/  HADD2.F32 R40, -RZ, R41.reuse.H0_H0 ;  /* 0x20000029ff287230 */ /* 0x100fe40000004100 */
[----:B------:R-:W-:Y:S02]  /*f880*/  HADD2.F32 R41, -RZ, R41.H1_H1 ;  /* 0x30000029ff297230 */ /* 0x000fe40000004100 */
[----:B---3--:R-:W-:Y:S02]  /*f890*/  HADD2.F32 R23, -RZ, R5.H1_H1 ;  /* 0x30000005ff177230 */ /* 0x008fe40000004100 */
[----:B------:R-:W-:-:S02]  /*f8a0*/  HADD2.F32 R26, -RZ, R4.H1_H1 ;  /* 0x30000004ff1a7230 */ /* 0x000fc40000004100 */
[----:B--2---:R-:W-:Y:S01]  /*f8b0*/  HADD2.F32 R27, -RZ, R7.H1_H1 ;  /* 0x30000007ff1b7230 */ /* 0x004fe20000004100 */
        /* <DEDUP_REMOVED lines=32> */
.L_x_3040:
[----:B------:R-:W-:Y:S05]  /*fac0*/  BSYNC B0 ;  /* 0x0000000000007941 */ /* 0x000fea0003800000 */
.L_x_3039:
[----:B-----5:R3:W-:Y:S02]  /*fad0*/  STS.128 [R243+0x6000], R40 ;  /* 0x00600028f3007388 */ /* 0x0207e40000000c00 */
.L_x_3026:
[----:B------:R-:W-:Y:S05]  /*fae0*/  BSYNC B2 ;  /* 0x0000000000027941 */ /* 0x000fea0003800000 */
.L_x_3025:
        /* <DEDUP_REMOVED lines=26> */
[--C-:B------:R-:W-:Y:S01]  /*fc90*/  HADD2.F32 R42, -RZ, R26.reuse.H0_H0 ;  /* 0x2000001aff2a7230 */ /* 0x100fe20000004100 */
[----:B------:R-:W-:Y:S01]  /*fca0*/  MOV R15, R40 ;  /* 0x00000028000f7202 */ /* 0x000fe20000000f00 */
[----:B------:R-:W-:-:S02]  /*fcb0*/  HADD2.F32 R43, -RZ, R26.H1_H1 ;  /* 0x3000001aff2b7230 */ /* 0x000fc40000004100 */
[--C-:B------:R-:W-:Y:S02]  /*fcc0*/  HADD2.F32 R40, -RZ, R8.reuse.H1_H1 ;  /* 0x30000008ff287230 */ /* 0x100fe40000004100 */
        /* <DEDUP_REMOVED lines=35> */
[----:B------:R-:W-:Y:S02]  /*ff00*/  MOV R42, R26 ;  /* 0x0000001a002a7202 */ /* 0x000fe40000000f00 */
[----:B------:R-:W-:Y:S02]  /*ff10*/  MOV R43, R8 ;  /* 0x00000008002b7202 */ /* 0x000fe40000000f00 */
.L_x_3046:
[----:B------:R-:W-:Y:S05]  /*ff20*/  BSYNC B0 ;  /* 0x0000000000007941 */ /* 0x000fea0003800000 */
.L_x_3045:
[----:B-----5:R3:W-:Y:S02]  /*ff30*/  STS.128 [R243+0x800], R40 ;  /* 0x00080028f3007388 */ /* 0x0207e40000000c00 */
.L_x_3044:
[----:B------:R-:W-:Y:S05]  /*ff40*/  BSYNC B1 ;  /* 0x0000000000017941 */ /* 0x000fea0003800000 */
.L_x_3043:
        /* <DEDUP_REMOVED lines=54> */
.L_x_3050:
[----:B------:R-:W-:Y:S05]  /*102b0*/  BSYNC B0 ;  /* 0x0000000000007941 */ /* 0x000fea0003800000 */
.L_x_3049:
[----:B-----5:R3:W-:Y:S02]  /*102c0*/  STS.128 [R243+0x2800], R40 ;  /* 0x00280028f3007388 */ /* 0x0207e40000000c00 */
.L_x_3048:
[----:B------:R-:W-:Y:S05]  /*102d0*/  BSYNC B1 ;  /* 0x0000000000017941 */ /* 0x000fea0003800000 */
.L_x_3047:
        /* <DEDUP_REMOVED lines=54> */
.L_x_3054:
[----:B------:R-:W-:Y:S05]  /*10640*/  BSYNC B0 ;  /* 0x0000000000007941 */ /* 0x000fea0003800000 */
.L_x_3053:
[----:B-----5:R3:W-:Y:S02]  /*10650*/  STS.128 [R243+0x4800], R40 ;  /* 0x00480028f3007388 */ /* 0x0207e40000000c00 */
.L_x_3052:
[----:B------:R-:W-:Y:S05]  /*10660*/  BSYNC B1 ;  /* 0x0000000000017941 */ /* 0x000fea0003800000 */
.L_x_3051:
        /* <DEDUP_REMOVED lines=10> */
[----:B------:R-:W-:-:S03]  /*10710*/  MOV R15, R36 ;  /* 0x00000024000f7202 */ /* 0x000fc60000000f00 */
[--C-:B------:R-:W-:Y:S02]  /*10720*/  HADD2.F32 R36, -RZ, R8.reuse.H1_H1 ;  /* 0x30000008ff247230 */ /* 0x100fe40000004100 */
[----:B------:R-:W-:Y:S01]  /*10730*/  HADD2.F32 R41, -RZ, R8.H0_H0 ;  /* 0x20000008ff297230 */ /* 0x000fe20000004100 */
[----:B-1----:R-:W-:Y:S02]  /*10740*/  MOV R22, R37 ;  /* 0x0000002500167202 */ /* 0x002fe40000000f00 */
[----:B------:R-:W-:-:S03]  /*10750*/  MOV R37, R38 ;  /* 0x0000002600257202 */ /* 0x000fc60000000f00 */
[--C-:B------:R-:W-:Y:S02]  /*10760*/  HADD2.F32 R38, -RZ, R22.reuse.H0_H0 ;  /* 0x20000016ff267230 */ /* 0x100fe40000004100 */
[----:B------:R-:W-:Y:S02]  /*10770*/  HADD2.F32 R39, -RZ, R22.H1_H1 ;  /* 0x30000016ff277230 */ /* 0x000fe40000004100 */
[----:B--2---:R-:W-:Y:S02]  /*10780*/  HADD2.F32 R22, -RZ, R5.H1_H1 ;  /* 0x30000005ff167230 */ /* 0x004fe40000004100 */
[----:B------:R-:W-:Y:S02]  /*10790*/  HADD2.F32 R23, -RZ, R4.H1_H1 ;  /* 0x30000004ff177230 */ /* 0x000fe40000004100 */
[----:B---3--:R-:W-:Y:S01]  /*107a0*/  HADD2.F32 R26, -RZ, R7.H1_H1 ;  /* 0x30000007ff1a7230 */ /* 0x008fe20000004100 */
        /* <DEDUP_REMOVED lines=33> */
.L_x_3056:
[----:B------:R-:W-:Y:S05]  /*109c0*/  BSYNC B0 ;  /* 0x0000000000007941 */ /* 0x000fea0003800000 */
.L_x_3055:
[----:B-----5:R1:W-:Y:S02]  /*109d0*/  STS.128 [R243+0x6800], R36 ;  /* 0x00680024f3007388 */ /* 0x0203e40000000c00 */
.L_x_3042:
[----:B------:R-:W-:Y:S05]  /*109e0*/  BSYNC B2 ;  /* 0x0000000000027941 */ /* 0x000fea0003800000 */
.L_x_3041:
        /* <DEDUP_REMOVED lines=66> */
.L_x_3062:
[----:B------:R-:W-:Y:S05]  /*10e10*/  BSYNC B0 ;  /* 0x0000000000007941 */ /* 0x000fea0003800000 */
.L_x_3061:
[----:B-----5:R3:W-:Y:S02]  /*10e20*/  STS.128 [R243+0x1000], R40 ;  /* 0x00100028f3007388 */ /* 0x0207e40000000c00 */
.L_x_3060:
[----:B------:R-:W-:Y:S05]  /*10e30*/  BSYNC B1 ;  /* 0x0000000000017941 */ /* 0x000fea0003800000 */
.L_x_3059:
        /* <DEDUP_REMOVED lines=13> */
[----:B------:R-:W-:-:S02]  /*10f10*/  HADD2.F32 R43, -RZ, R44.H0_H0 ;  /* 0x2000002cff2b7230 */ /* 0x000fc40000004100 */
[----:B------:R-:W-:Y:S02]  /*10f20*/  HADD2.F32 R41, -RZ, R8.H1_H1 ;  /* 0x30000008ff297230 */ /* 0x000fe40000004100 */
        /* <DEDUP_REMOVED lines=37> */
.L_x_3066:
[----:B------:R-:W-:Y:S05]  /*11180*/  BSYNC B0 ;  /* 0x0000000000007941 */ /* 0x000fea0003800000 */
.L_x_3065:
[----:B-----5:R1:W-:Y:S02]  /*11190*/  STS.128 [R243+0x3000], R40 ;  /* 0x00300028f3007388 */ /* 0x0203e40000000c00 */
.L_x_3064:
[----:B------:R-:W-:Y:S05]  /*111a0*/  BSYNC B1 ;  /* 0x0000000000017941 */ /* 0x000fea0003800000 */
.L_x_3063:
        /* <DEDUP_REMOVED lines=52> */
.L_x_3070:
[----:B------:R-:W-:Y:S05]  /*114f0*/  BSYNC B0 ;  /* 0x0000000000007941 */ /* 0x000fea0003800000 */
.L_x_3069:
[----:B-----5:R3:W-:Y:S02]  /*11500*/  STS.128 [R243+0x5000], R40 ;  /* 0x00500028f3007388 */ /* 0x0207e40000000c00 */
.L_x_3068:
[----:B------:R-:W-:Y:S05]  /*11510*/  BSYNC B1 ;  /* 0x0000000000017941 */ /* 0x000fea0003800000 */
.L_x_3067:
        /* <DEDUP_REMOVED lines=9> */
[----:B-----5:R-:W-:Y:S02]  /*115b0*/  MOV R8, R43 ;  /* 0x0000002b00087202 */ /* 0x020fe40000000f00 */
[----:B------:R-:W-:Y:S02]  /*115c0*/  MOV R15, R40 ;  /* 0x00000028000f7202 */ /* 0x000fe40000000f00 */
[----:B------:R-:W-:Y:S01]  /*115d0*/  MOV R32, R42 ;  /* 0x0000002a00207202 */ /* 0x000fe20000000f00 */
[----:B------:R-:W-:-:S02]  /*115e0*/  HADD2.F32 R26, -RZ, R8.H1_H1 ;  /* 0x30000008ff1a7230 */ /* 0x000fc40000004100 */
[----:B------:R-:W-:Y:S01]  /*115f0*/  HADD2.F32 R40, -RZ, R8.H0_H0 ;  /* 0x20000008ff287230 */ /* 0x000fe20000004100 */
[----:B---3--:R-:W-:-:S05]  /*11600*/  MOV R38, R41 ;  /* 0x0000002900267202 */ /* 0x008fca0000000f00 */
[--C-:B------:R-:W-:Y:S02]  /*11610*/  HADD2.F32 R37, -RZ, R38.reuse.H0_H0 ;  /* 0x20000026ff257230 */ /* 0x100fe40000004100 */
[----:B------:R-:W-:Y:S02]  /*11620*/  HADD2.F32 R38, -RZ, R38.H1_H1 ;  /* 0x30000026ff267230 */ /* 0x000fe40000004100 */
[----:B-12---:R-:W-:Y:S02]  /*11630*/  HADD2.F32 R16, -RZ, R5.H1_H1 ;  /* 0x30000005ff107230 */ /* 0x006fe40000004100 */
        /* <DEDUP_REMOVED lines=35> */
.L_x_3072:
[----:B------:R-:W-:Y:S05]  /*11870*/  BSYNC B0 ;  /* 0x0000000000007941 */ /* 0x000fea0003800000 */
.L_x_3071:
[----:B-----5:R3:W-:Y:S02]  /*11880*/  STS.128 [R243+0x7000], R40 ;  /* 0x00700028f3007388 */ /* 0x0207e40000000c00 */
.L_x_3058:
[----:B------:R-:W-:Y:S05]  /*11890*/  BSYNC B2 ;  /* 0x0000000000027941 */ /* 0x000fea0003800000 */
.L_x_3057:
        /* <DEDUP_REMOVED lines=23> */
[----:B-1---5:R-:W-:Y:S02]  /*11a10*/  MOV R16, R21 ;  /* 0x0000001500107202 */ /* 0x022fe40000000f00 */
[----:B------:R-:W-:Y:S02]  /*11a20*/  MOV R3, R23 ;  /* 0x0000001700037202 */ /* 0x000fe40000000f00 */
[----:B------:R-:W-:Y:S01]  /*11a30*/  MOV R21, R22 ;  /* 0x0000001600157202 */ /* 0x000fe20000000f00 */
[--C-:B------:R-:W-:Y:S01]  /*11a40*/  HADD2.F32 R22, -RZ, R16.reuse.H0_H0 ;  /* 0x20000010ff167230 */ /* 0x100fe20000004100 */
[----:B------:R-:W-:Y:S01]  /*11a50*/  MOV R8, R20 ;  /* 0x0000001400087202 */ /* 0x000fe20000000f00 */
[----:B------:R-:W-:-:S02]  /*11a60*/  HADD2.F32 R23, -RZ, R16.H1_H1 ;  /* 0x30000010ff177230 */ /* 0x000fc40000004100 */
[--C-:B------:R-:W-:Y:S02]  /*11a70*/  HADD2.F32 R20, -RZ, R3.reuse.H1_H1 ;  /* 0x30000003ff147230 */ /* 0x100fe40000004100 */
        /* <DEDUP_REMOVED lines=12> */
[----:B------:R-:W-:Y:S01]  /*11b40*/  FFMA.FTZ R20, R28, R16, R20 ;  /* 0x000000101c147223 */ /* 0x000fe20000010014 */
        /* <DEDUP_REMOVED lines=24> */
.L_x_3077:
[----:B------:R-:W-:Y:S05]  /*11cd0*/  BSYNC B0 ;  /* 0x0000000000007941 */ /* 0x000fea0003800000 */
.L_x_3076:
[----:B-----5:R1:W-:Y:S02]  /*11ce0*/  STS.128 [R243+0x1800], R20 ;  /* 0x00180014f3007388 */ /* 0x0203e40000000c00 */
.L_x_3075:
[----:B------:R-:W-:Y:S05]  /*11cf0*/  BSYNC B1 ;  /* 0x0000000000017941 */ /* 0x000fea0003800000 */
.L_x_3074:
        /* <DEDUP_REMOVED lines=53> */
.L_x_3081:
[----:B------:R-:W-:Y:S05]  /*12050*/  BSYNC B0 ;  /* 0x0000000000007941 */ /* 0x000fea0003800000 */
.L_x_3080:
[----:B-----5:R2:W-:Y:S02]  /*12060*/  STS.128 [R243+0x3800], R16 ;  /* 0x00380010f3007388 */ /* 0x0205e40000000c00 */
.L_x_3079:
[----:B------:R-:W-:Y:S05]  /*12070*/  BSYNC B1 ;  /* 0x0000000000017941 */ /* 0x000fea0003800000 */
.L_x_3078:
        /* <DEDUP_REMOVED lines=53> */
.L_x_3085:
[----:B------:R-:W-:Y:S05]  /*123d0*/  BSYNC B0 ;  /* 0x0000000000007941 */ /* 0x000fea0003800000 */
.L_x_3084:
[----:B-----5:R2:W-:Y:S02]  /*123e0*/  STS.128 [R243+0x5800], R16 ;  /* 0x00580010f3007388 */ /* 0x0205e40000000c00 */
.L_x_3083:
[----:B------:R-:W-:Y:S05]  /*123f0*/  BSYNC B1 ;  /* 0x0000000000017941 */ /* 0x000fea0003800000 */
.L_x_3082:
[----:B------:R-:W-:-:S13]  /*12400*/  ISETP.GE.AND P0, PT, R9, R2, PT ;  /* 0x000000020900720c */ /* 0x000fda0003f06270 */
[----:B------:R1:W-:Y:S01]  /*12410*/  @P0 STS.128 [R243+0x7800], RZ ;  /* 0x007800fff3000388 */ /* 0x0003e20000000c00 */
[----:B------:R-:W-:Y:S05]  /*12420*/  @P0 BRA `(.L_x_3073) ;  /* 0x0000740000000947 */ /* 0x000fea0003800000 */
[----:B-1----:R-:W5:Y:S01]  /*12430*/  LD.E.128 R28, [R30.64+0x180] ;  /* 0x000180061e1c7980 */ /* 0x002f62000c101d00 */
[----:B------:R-:W-:Y:S01]  /*12440*/  ISETP.GE.AND P0, PT, R9, R0, PT ;  /* 0x000000000900720c */ /* 0x000fe20003f06270 */
[----:B------:R-:W-:-:S12]  /*12450*/  BSSY B0, `(.L_x_3086) ;  /* 0x0000030000007945 */ /* 0x000fd80003800000 */
[----:B------:R-:W-:Y:S05]  /*12460*/  @P0 BRA `(.L_x_3087) ;  /* 0x000002e000000947 */ /* 0x000fea0003800000 */
[----:B--2---:R-:W2:Y:S04]  /*12470*/  LD.E.64 R2, [R24.64+0xc0] ;  /* 0x0000c00618027980 */ /* 0x004ea8000c101b00 */
[----:B---3--:R1:W3:Y:S01]  /*12480*/  LD.E.64 R4, [R14.64+0xc0] ;  /* 0x0000c0060e047980 */ /* 0x0082e2000c101b00 */
[----:B-----5:R-:W-:Y:S02]  /*12490*/  MOV R16, R29 ;  /* 0x0000001d00107202 */ /* 0x020fe40000000f00 */
[----:B------:R-:W-:Y:S02]  /*124a0*/  MOV R0, R31 ;  /* 0x0000001f00007202 */ /* 0x000fe40000000f00 */
[----:B------:R-:W-:-:S03]  /*124b0*/  MOV R6, R28 ;  /* 0x0000001c00067202 */ /* 0x000fc60000000f00 */
[--C-:B------:R-:W-:Y:S02]  /*124c0*/  HADD2.F32 R13, -RZ, R0.reuse.H1_H1 ;  /* 0x30000000ff0d7230 */ /* 0x100fe40000004100 */
[----:B------:R-:W-:Y:S02]  /*124d0*/  HADD2.F32 R18, -RZ, R0.H0_H0 ;  /* 0x20000000ff127230 */ /* 0x000fe40000004100 */
[--C-:B-1----:R-:W-:Y:S01]  /*124e0*/  HADD2.F32 R15, -RZ, R16.reuse.H0_H0 ;  /* 0x20000010ff0f7230 */ /* 0x102fe20000004100 */
[----:B------:R-:W-:Y:S01]  /*124f0*/  MOV R14, R30 ;  /* 0x0000001e000e7202 */ /* 0x000fe20000000f00 */
[----:B------:R-:W-:Y:S02]  /*12500*/  HADD2.F32 R16, -RZ, R16.H1_H1 ;  /* 0x30000010ff107230 */ /* 0x000fe40000004100 */
[----:B--2---:R-:W-:Y:S02]  /*12510*/  HADD2.F32 R7, -RZ, R3.H1_H1 ;  /* 0x30000003ff077230 */ /* 0x004fe40000004100 */
[----:B------:R-:W-:-:S02]  /*12520*/  HADD2.F32 R8, -RZ, R2.H1_H1 ;  /* 0x30000002ff087230 */ /* 0x000fc40000004100 */
        /* <DEDUP_REMOVED lines=34> */
.L_x_3087:
[----:B------:R-:W-:Y:S05]  /*12750*/  BSYNC B0 ;  /* 0x0000000000007941 */ /* 0x000fea0003800000 */
.L_x_3086:
[----:B-----5:R1:W-:Y:S01]  /*12760*/  STS.128 [R243+0x7800], R28 ;  /* 0x0078001cf3007388 */ /* 0x0203e20000000c00 */
[----:B------:R-:W-:Y:S05]  /*12770*/  BRA `(.L_x_3073) ;  /* 0x000070b000007947 */ /* 0x000fea0003800000 */
.L_x_3024:
        /* <DEDUP_REMOVED lines=99> */
.L_x_3093:
[----:B------:R-:W-:Y:S05]  /*12db0*/  BSYNC B0 ;  /* 0x0000000000007941 */ /* 0x000fea0003800000 */
.L_x_3092:
[----:B-----5:R3:W-:Y:S02]  /*12dc0*/  STS.128 [R243], R60 ;  /* 0x0000003cf3007388 */ /* 0x0207e40000000c00 */
.L_x_3091:
[----:B------:R-:W-:Y:S05]  /*12dd0*/  BSYNC B1 ;  /* 0x0000000000017941 */ /* 0x000fea0003800000 */
.L_x_3090:
        /* <DEDUP_REMOVED lines=27> */
[----:B-----5:R-:W-:Y:S01]  /*12f90*/  MOV R27, R61 ;  /* 0x0000003d001b7202 */ /* 0x020fe20000000f00 */
[----:B------:R-:W-:Y:S01]  /*12fa0*/  IMAD.MOV.U32 R44, RZ, RZ, R60 ;  /* 0x000000ffff2c7224 */ /* 0x000fe200078e003c */
[----:B------:R-:W-:Y:S02]  /*12fb0*/  MOV R32, R63 ;  /* 0x0000003f00207202 */ /* 0x000fe40000000f00 */
[----:B------:R-:W-:Y:S02]  /*12fc0*/  MOV R54, R62 ;  /* 0x0000003e00367202 */ /* 0x000fe40000000f00 */
[----:B--2---:R-:W-:Y:S01]  /*12fd0*/  MOV R55, R41 ;  /* 0x0000002900377202 */ /* 0x004fe20000000f00 */
[----:B------:R-:W-:Y:S01]  /*12fe0*/  IMAD.MOV.U32 R41, RZ, RZ, R42 ;  /* 0x000000ffff297224 */ /* 0x000fe200078e002a */
[--C-:B---3--:R-:W-:Y:S02]  /*12ff0*/  HADD2.F32 R42, -RZ, R5.reuse.H0_H0 ;  /* 0x20000005ff2a7230 */ /* 0x108fe40000004100 */
        /* <DEDUP_REMOVED lines=63> */
.L_x_3097:
[----:B------:R-:W-:Y:S05]  /*133f0*/  BSYNC B0 ;  /* 0x0000000000007941 */ /* 0x000fea0003800000 */
.L_x_3096:
[----:B-----5:R1:W-:Y:S02]  /*13400*/  STS.128 [R243+0x2000], R60 ;  /* 0x0020003cf3007388 */ /* 0x0203e40000000c00 */
.L_x_3095:
[----:B------:R-:W-:Y:S05]  /*13410*/  BSYNC B1 ;  /* 0x0000000000017941 */ /* 0x000fea0003800000 */
.L_x_3094:
        /* <DEDUP_REMOVED lines=97> */
.L_x_3101:
[----:B------:R-:W-:Y:S05]  /*13a30*/  BSYNC B0 ;  /* 0x0000000000007941 */ /* 0x000fea0003800000 */
.L_x_3100:
[----:B-----5:R3:W-:Y:S02]  /*13a40*/  STS.128 [R243+0x4000], R60 ;  /* 0x0040003cf3007388 */ /* 0x0207e40000000c00 */
.L_x_3099:
[----:B------:R-:W-:Y:S05]  /*13a50*/  BSYNC B1 ;  /* 0x0000000000017941 */ /* 0x000fea0003800000 */
.L_x_3098:
        /* <DEDUP_REMOVED lines=96> */
.L_x_3103:
[----:B------:R-:W-:Y:S05]  /*14060*/  BSYNC B0 ;  /* 0x0000000000007941 */ /* 0x000fea0003800000 */
.L_x_3102:
[----:B-----5:R3:W-:Y:S02]  /*14070*/  STS.128 [R243+0x6000], R60 ;  /* 0x0060003cf3007388 */ /* 0x0207e40000000c00 */
.L_x_3089:
[----:B------:R-:W-:Y:S05]  /*14080*/  BSYNC B2 ;  /* 0x0000000000027941 */ /* 0x000fea0003800000 */
.L_x_3088:
        /* <DEDUP_REMOVED lines=104> */
.L_x_3109:
[----:B------:R-:W-:Y:S05]  /*14710*/  BSYNC B0 ;  /* 0x0000000000007941 */ /* 0x000fea0003800000 */
.L_x_3108:
[----:B-----5:R3:W-:Y:S02]  /*14720*/  STS.128 [R243+0x800], R60 ;  /* 0x0008003cf3007388 */ /* 0x0207e40000000c00 */
.L_x_3107:
[----:B------:R-:W-:Y:S05]  /*14730*/  BSYNC B1 ;  /* 0x0000000000017941 */ /* 0x000fea0003800000 */
.L_x_3106:
        /* <DEDUP_REMOVED lines=100> */
.L_x_3113:
[----:B------:R-:W-:Y:S05]  /*14d80*/  BSYNC B0 ;  /* 0x0000000000007941 */ /* 0x000fea0003800000 */
.L_x_3112:
[----:B-----5:R3:W-:Y:S02]  /*14d90*/  STS.128 [R243+0x2800], R60 ;  /* 0x0028003cf3007388 */ /* 0x0207e40000000c00 */
.L_x_3111:
[----:B------:R-:W-:Y:S05]  /*14da0*/  BSYNC B1 ;  /* 0x0000000000017941 */ /* 0x000fea0003800000 */
.L_x_3110:
        /* <DEDUP_REMOVED lines=100> */
.L_x_3117:
[----:B------:R-:W-:Y:S05]  /*153f0*/  BSYNC B0 ;  /* 0x0000000000007941 */ /* 0x000fea0003800000 */
.L_x_3116:
[----:B-----5:R3:W-:Y:S02]  /*15400*/  STS.128 [R243+0x4800], R60 ;  /* 0x0048003cf3007388 */ /* 0x0207e40000000c00 */
.L_x_3115:
[----:B------:R-:W-:Y:S05]  /*15410*/  BSYNC B1 ;  /* 0x0000000000017941 */ /* 0x000fea0003800000 */
.L_x_3114:
        /* <DEDUP_REMOVED lines=18> */
[C---:B------:R-:W-:Y:S01]  /*15540*/  LEA R22, P1, R5.reuse, R28, 0x1 ;  /* 0x0000001c05167211 */ /* 0x040fe200078208ff */
[----:B------:R-:W-:Y:S02]  /*15550*/  IMAD.MOV.U32 R21, RZ, RZ, RZ ;  /* 0x000000ffff157224 */ /* 0x000fe400078e00ff */
[----:B--23--:R-:W2:Y:S01]  /*15560*/  LD.E.128 R36, [R36.64+0x180] ;  /* 0x0001800624247980 */ /* 0x00cea2000c101d00 */
[----:B------:R-:W-:Y:S02]  /*15570*/  LEA.HI.X R23, R5, R29, R4, 0x1, P1 ;  /* 0x0000001d05177211 */ /* 0x000fe400008f0c04 */
[----:B------:R-:W-:-:S03]  /*15580*/  @P0 IADD3 R21, -R3, RZ, RZ ;  /* 0x000000ff03150210 */ /* 0x000fc60007ffe1ff */
[----:B------:R1:W3:Y:S01]  /*15590*/  LD.E.128 R4, [R22.64] ;  /* 0x0000000616047980 */ /* 0x0002e2000c101d00 */
[----:B------:R-:W-:-:S04]  /*155a0*/  IADD3 R20, P1, R21, R20, RZ ;  /* 0x0000001415147210 */ /* 0x000fc80007f3e0ff */
[----:B------:R-:W-:Y:S02]  /*155b0*/  LEA.HI.X.SX32 R15, R21, R15, 0x1, P1 ;  /* 0x0000000f150f7211 */ /* 0x000fe400008f0eff */
[----:B-1----:R-:W-:-:S04]  /*155c0*/  LEA R22, P1, R20, R24, 0x1 ;  /* 0x0000001814167211 */ /* 0x002fc800078208ff */
[----:B------:R-:W-:-:S06]  /*155d0*/  LEA.HI.X R23, R20, R25, R15, 0x1, P1 ;  /* 0x0000001914177211 */ /* 0x000fcc00008f0c0f */
[----:B----4-:R-:W4:Y:S01]  /*155e0*/  LD.E.128 R20, [R22.64] ;  /* 0x0000000616147980 */ /* 0x010f22000c101d00 */
[----:B-----5:R-:W-:Y:S02]  /*155f0*/  MOV R15, R41 ;  /* 0x00000029000f7202 */ /* 0x020fe40000000f00 */
[----:B------:R-:W-:Y:S01]  /*15600*/  MOV R41, R42 ;  /* 0x0000002a00297202 */ /* 0x000fe20000000f00 */
[----:B------:R-:W-:Y:S01]  /*15610*/  IMAD.MOV.U32 R32, RZ, RZ, R43 ;  /* 0x000000ffff207224 */ /* 0x000fe200078e002b */
        /* <DEDUP_REMOVED lines=27> */
[--C-:B----4-:R-:W-:Y:S01]  /*157d0*/  HADD2.F32 R37, -RZ, R20.reuse.H0_H0 ;  /* 0x20000014ff257230 */ /* 0x110fe20000004100 */
[----:B------:R-:W-:Y:S01]  /*157e0*/  FMUL.FTZ R5, R38, R5 ;  /* 0x0000000526057220 */ /* 0x000fe20000410000 */
[----:B------:R-:W-:Y:S01]  /*157f0*/  HADD2.F32 R39, -RZ, R20.H1_H1 ;  /* 0x30000014ff277230 */ /* 0x000fe20000004100 */
[----:B------:R-:W-:Y:S01]  /*15800*/  @!P0 FADD.FTZ R43, -R43, -RZ ;  /* 0x800000ff2b2b8221 */ /* 0x000fe20000010100 */
[----:B------:R-:W-:Y:S01]  /*15810*/  HADD2.F32 R42, -RZ, R42.H1_H1 ;  /* 0x3000002aff2a7230 */ /* 0x000fe20000004100 */
[----:B------:R-:W-:Y:S01]  /*15820*/  FMUL.FTZ R6, R4, R6 ;  /* 0x0000000604067220 */ /* 0x000fe20000410000 */
[----:B------:R-:W-:Y:S01]  /*15830*/  HADD2.F32 R38, -RZ, R15.H0_H0 ;  /* 0x2000000fff267230 */ /* 0x000fe20000004100 */
        /* <DEDUP_REMOVED lines=14> */
[--C-:B------:R-:W-:Y:S02]  /*15920*/  HADD2.F32 R37, -RZ, R32.reuse.H0_H0 ;  /* 0x20000020ff257230 */ /* 0x100fe40000004100 */
        /* <DEDUP_REMOVED lines=17> */
.L_x_3119:
[----:B------:R-:W-:Y:S05]  /*15a40*/  BSYNC B0 ;  /* 0x0000000000007941 */ /* 0x000fea0003800000 */
.L_x_3118:
[----:B-----5:R1:W-:Y:S02]  /*15a50*/  STS.128 [R243+0x6800], R40 ;  /* 0x00680028f3007388 */ /* 0x0203e40000000c00 */
.L_x_3105:
[----:B------:R-:W-:Y:S05]  /*15a60*/  BSYNC B2 ;  /* 0x0000000000027941 */ /* 0x000fea0003800000 */
.L_x_3104:
        /* <DEDUP_REMOVED lines=25> */
[----:B--2---:R-:W2:Y:S03]  /*15c00*/  LD.E.128 R40, [R40.64] ;  /* 0x0000000628287980 */ /* 0x004ea6000c101d00 */
[----:B------:R-:W-:Y:S02]  /*15c10*/  LEA.HI.X R23, R5, R29, R4, 0x1, P1 ;  /* 0x0000001d05177211 */ /* 0x000fe400008f0c04 */
[----:B------:R-:W-:Y:S02]  /*15c20*/  MOV R21, RZ ;  /* 0x000000ff00157202 */ /* 0x000fe40000000f00 */
[----:B------:R-:W-:Y:S01]  /*15c30*/  @P0 IADD3 R21, -R3, RZ, RZ ;  /* 0x000000ff03150210 */ /* 0x000fe20007ffe1ff */
[----:B---3--:R1:W3:Y:S03]  /*15c40*/  LD.E.128 R4, [R22.64] ;  /* 0x0000000616047980 */ /* 0x0082e6000c101d00 */
        /* <DEDUP_REMOVED lines=75> */
.L_x_3125:
[----:B------:R-:W-:Y:S05]  /*16100*/  BSYNC B0 ;  /* 0x0000000000007941 */ /* 0x000fea0003800000 */
.L_x_3124:
[----:B-----5:R1:W-:Y:S02]  /*16110*/  STS.128 [R243+0x1000], R60 ;  /* 0x0010003cf3007388 */ /* 0x0203e40000000c00 */
.L_x_3123:
[----:B------:R-:W-:Y:S05]  /*16120*/  BSYNC B1 ;  /* 0x0000000000017941 */ /* 0x000fea0003800000 */
.L_x_3122:
        /* <DEDUP_REMOVED lines=19> */
[C---:B------:R-:W-:Y:S01]  /*16260*/  LEA R22, P1, R5.reuse, R28, 0x1 ;  /* 0x0000001c05167211 */ /* 0x040fe200078208ff */
[----:B------:R-:W-:Y:S02]  /*16270*/  IMAD.MOV.U32 R21, RZ, RZ, RZ ;  /* 0x000000ffff157224 */ /* 0x000fe400078e00ff */
[----:B------:R-:W3:Y:S01]  /*16280*/  LD.E.128 R40, [R40.64+0x80] ;  /* 0x0000800628287980 */ /* 0x000ee2000c101d00 */
[----:B------:R-:W-:Y:S02]  /*16290*/  LEA.HI.X R23, R5, R29, R4, 0x1, P1 ;  /* 0x0000001d05177211 */ /* 0x000fe400008f0c04 */
[----:B------:R-:W-:-:S03]  /*162a0*/  @P0 IADD3 R21, -R3, RZ, RZ ;  /* 0x000000ff03150210 */ /* 0x000fc60007ffe1ff */
[----:B--2---:R1:W2:Y:S01]  /*162b0*/  LD.E.128 R4, [R22.64] ;  /* 0x0000000616047980 */ /* 0x0042a2000c101d00 */
        /* <DEDUP_REMOVED lines=75> */
.L_x_3129:
[----:B------:R-:W-:Y:S05]  /*16770*/  BSYNC B0 ;  /* 0x0000000000007941 */ /* 0x000fea0003800000 */
.L_x_3128:
[----:B-----5:R3:W-:Y:S02]  /*16780*/  STS.128 [R243+0x3000], R60 ;  /* 0x0030003cf3007388 */ /* 0x0207e40000000c00 */
.L_x_3127:
[----:B------:R-:W-:Y:S05]  /*16790*/  BSYNC B1 ;  /* 0x0000000000017941 */ /* 0x000fea0003800000 */
.L_x_3126:
        /* <DEDUP_REMOVED lines=100> */
.L_x_3133:
[----:B------:R-:W-:Y:S05]  /*16de0*/  BSYNC B0 ;  /* 0x0000000000007941 */ /* 0x000fea0003800000 */
.L_x_3132:
[----:B-----5:R3:W-:Y:S02]  /*16df0*/  STS.128 [R243+0x5000], R60 ;  /* 0x0050003cf3007388 */ /* 0x0207e40000000c00 */
.L_x_3131:
[----:B------:R-:W-:Y:S05]  /*16e00*/  BSYNC B1 ;  /* 0x0000000000017941 */ /* 0x000fea0003800000 */
.L_x_3130:
        /* <DEDUP_REMOVED lines=100> */
.L_x_3135:
[----:B------:R-:W-:Y:S05]  /*17450*/  BSYNC B0 ;  /* 0x0000000000007941 */ /* 0x000fea0003800000 */
.L_x_3134:
[----:B-----5:R1:W-:Y:S02]  /*17460*/  STS.128 [R243+0x7000], R40 ;  /* 0x00700028f3007388 */ /* 0x0203e40000000c00 */
.L_x_3121:
[----:B------:R-:W-:Y:S05]  /*17470*/  BSYNC B2 ;  /* 0x0000000000027941 */ /* 0x000fea0003800000 */
.L_x_3120:
        /* <DEDUP_REMOVED lines=20> */
[----:B------:R-:W-:-:S03]  /*175c0*/  IADD3 R5, P1, R4, R15, RZ ;  /* 0x0000000f04057210 */ /* 0x000fc60007f3e0ff */
[----:B-1----:R-:W-:Y:S01]  /*175d0*/  IMAD.WIDE R40, R6, 0x2, R30 ;  /* 0x0000000206287825 */ /* 0x002fe200078e021e */
[----:B------:R-:W-:Y:S02]  /*175e0*/  LEA.HI.X.SX32 R4, R4, R14, 0x1, P1 ;  /* 0x0000000e04047211 */ /* 0x000fe400008f0eff */
[----:B---3--:R-:W-:-:S03]  /*175f0*/  LEA R16, P1, R5, R28, 0x1 ;  /* 0x0000001c05107211 */ /* 0x008fc600078208ff */
[----:B------:R-:W3:Y:S01]  /*17600*/  LD.E.128 R40, [R40.64] ;  /* 0x0000000628287980 */ /* 0x000ee2000c101d00 */
        /* <DEDUP_REMOVED lines=11> */
[----:B---3--:R-:W-:Y:S02]  /*176c0*/  MOV R21, R40 ;  /* 0x0000002800157202 */ /* 0x008fe40000000f00 */
[----:B------:R-:W-:Y:S01]  /*176d0*/  MOV R32, R41 ;  /* 0x0000002900207202 */ /* 0x000fe20000000f00 */
[--C-:B--2---:R-:W-:Y:S02]  /*176e0*/  HADD2.F32 R38, -RZ, R4.reuse.H0_H0 ;  /* 0x20000004ff267230 */ /* 0x104fe40000004100 */
[----:B------:R-:W-:Y:S02]  /*176f0*/  HADD2.F32 R40, -RZ, R4.H1_H1 ;  /* 0x30000004ff287230 */ /* 0x000fe40000004100 */
[----:B------:R-:W-:Y:S01]  /*17700*/  HADD2.F32 R4, -RZ, R5.H0_H0 ;  /* 0x20000005ff047230 */ /* 0x000fe20000004100 */
[----:B------:R-:W-:Y:S01]  /*17710*/  MOV R39, R43 ;  /* 0x0000002b00277202 */ /* 0x000fe20000000f00 */
[--C-:B------:R-:W-:Y:S01]  /*17720*/  HADD2.F32 R43, -RZ, R21.reuse.H0_H0 ;  /* 0x20000015ff2b7230 */ /* 0x100fe20000004100 */
[----:B------:R-:W-:Y:S01]  /*17730*/  IMAD.MOV.U32 R23, RZ, RZ, R42 ;  /* 0x000000ffff177224 */ /* 0x000fe200078e002a */
        /* <DEDUP_REMOVED lines=59> */
.L_x_3139:
[----:B------:R-:W-:Y:S05]  /*17af0*/  BSYNC B0 ;  /* 0x0000000000007941 */ /* 0x000fea0003800000 */
.L_x_3138:
[----:B-----5:R1:W-:Y:S02]  /*17b00*/  STS.128 [R243+0x1800], R20 ;  /* 0x00180014f3007388 */ /* 0x0203e40000000c00 */
.L_x_3137:
[----:B------:R-:W-:Y:S05]  /*17b10*/  BSYNC B1 ;  /* 0x0000000000017941 */ /* 0x000fea0003800000 */
.L_x_3136:
        /* <DEDUP_REMOVED lines=8> */
[----:B------:R-:W-:Y:S01]  /*17ba0*/  ISETP.GE.AND P0, PT, R13, R3, PT ;  /* 0x000000030d00720c */ /* 0x000fe20003f06270 */
[----:B------:R-:W-:Y:S01]  /*17bb0*/  IMAD.MOV.U32 R6, RZ, RZ, R3 ;  /* 0x000000ffff067224 */ /* 0x000fe200078e0003 */
[----:B------:R-:W-:Y:S02]  /*17bc0*/  MOV R13, 0x30 ;  /* 0x00000030000d7802 */ /* 0x000fe40000000f00 */
[----:B------:R-:W-:-:S03]  /*17bd0*/  MOV R4, RZ ;  /* 0x000000ff00047202 */ /* 0x000fc60000000f00 */
[----:B------:R-:W-:-:S05]  /*17be0*/  IMAD R13, R3, R13, 0x40 ;  /* 0x00000040030d7424 */ /* 0x000fca00078e020d */
[----:B------:R-:W-:Y:S02]  /*17bf0*/  IADD3 R14, P1, R13, R8, RZ ;  /* 0x000000080d0e7210 */ /* 0x000fe40007f3e0ff */
[----:B------:R-:W-:Y:S02]  /*17c00*/  @P0 IADD3 R4, -R3, RZ, RZ ;  /* 0x000000ff03040210 */ /* 0x000fe40007ffe1ff */
[----:B------:R-:W-:Y:S02]  /*17c10*/  LEA.HI.X.SX32 R13, R13, R26, 0x1, P1 ;  /* 0x0000001a0d0d7211 */ /* 0x000fe400008f0eff */
[C---:B------:R-:W-:Y:S02]  /*17c20*/  IADD3 R5, P1, R4.reuse, R14, RZ ;  /* 0x0000000e04057210 */ /* 0x040fe40007f3e0ff */
[----:B------:R-:W-:Y:S02]  /*17c30*/  @P0 IADD3 R6, -R3, RZ, RZ ;  /* 0x000000ff03060210 */ /* 0x000fe40007ffe1ff */
[----:B------:R-:W-:-:S02]  /*17c40*/  LEA.HI.X.SX32 R4, R4, R13, 0x1, P1 ;  /* 0x0000000d04047211 */ /* 0x000fc400008f0eff */
[----:B---3--:R-:W-:Y:S01]  /*17c50*/  LEA R16, P1, R5, R28, 0x1 ;  /* 0x0000001c05107211 */ /* 0x008fe200078208ff */
[----:B------:R-:W-:-:S03]  /*17c60*/  IMAD.WIDE R40, R6, 0x2, R30 ;  /* 0x0000000206287825 */ /* 0x000fc600078e021e */
[----:B------:R-:W-:Y:S02]  /*17c70*/  LEA.HI.X R17, R5, R29, R4, 0x1, P1 ;  /* 0x0000001d05117211 */ /* 0x000fe400008f0c04 */
[----:B------:R-:W-:Y:S01]  /*17c80*/  MOV R15, RZ ;  /* 0x000000ff000f7202 */ /* 0x000fe20000000f00 */
[----:B------:R-:W3:Y:S01]  /*17c90*/  LD.E.128 R40, [R40.64+0x80] ;  /* 0x0000800628287980 */ /* 0x000ee2000c101d00 */
[----:B------:R-:W-:-:S03]  /*17ca0*/  @P0 IADD3 R15, -R3, RZ, RZ ;  /* 0x000000ff030f0210 */ /* 0x000fc60007ffe1ff */
[----:B--2---:R1:W2:Y:S01]  /*17cb0*/  LD.E.128 R4, [R16.64] ;  /* 0x0000000610047980 */ /* 0x0042a2000c101d00 */
[----:B------:R-:W-:-:S04]  /*17cc0*/  IADD3 R14, P1, R15, R14, RZ ;  /* 0x0000000e0f0e7210 */ /* 0x000fc80007f3e0ff */
[----:B------:R-:W-:Y:S02]  /*17cd0*/  LEA.HI.X.SX32 R13, R15, R13, 0x1, P1 ;  /* 0x0000000d0f0d7211 */ /* 0x000fe400008f0eff */
[----:B-1----:R-:W-:-:S04]  /*17ce0*/  LEA R16, P1, R14, R24, 0x1 ;  /* 0x000000180e107211 */ /* 0x002fc800078208ff */
[----:B------:R-:W-:-:S06]  /*17cf0*/  LEA.HI.X R17, R14, R25, R13, 0x1, P1 ;  /* 0x000000190e117211 */ /* 0x000fcc00008f0c0d */
[----:B----4-:R-:W4:Y:S01]  /*17d00*/  LD.E.128 R16, [R16.64] ;  /* 0x0000000610107980 */ /* 0x010f22000c101d00 */
[----:B-----5:R-:W-:Y:S01]  /*17d10*/  MOV R15, R20 ;  /* 0x00000014000f7202 */ /* 0x020fe20000000f00 */
[----:B------:R-:W-:Y:S01]  /*17d20*/  IMAD.MOV.U32 R13, RZ, RZ, R21 ;  /* 0x000000ffff0d7224 */ /* 0x000fe200078e0015 */
[----:B------:R-:W-:Y:S02]  /*17d30*/  MOV R14, R23 ;  /* 0x00000017000e7202 */ /* 0x000fe40000000f00 */
[----:B------:R-:W-:Y:S01]  /*17d40*/  MOV R21, R22 ;  /* 0x0000001600157202 */ /* 0x000fe20000000f00 */
[----:B---3--:R-:W-:Y:S01]  /*17d50*/  IMAD.MOV.U32 R20, RZ, RZ, R40 ;  /* 0x000000ffff147224 */ /* 0x008fe200078e0028 */
[----:B------:R-:W-:Y:S02]  /*17d60*/  MOV R23, R41 ;  /* 0x0000002900177202 */ /* 0x000fe40000000f00 */
[----:B------:R-:W-:Y:S01]  /*17d70*/  MOV R22, R42 ;  /* 0x0000002a00167202 */ /* 0x000fe20000000f00 */
[--C-:B--2---:R-:W-:Y:S01]  /*17d80*/  HADD2.F32 R32, -RZ, R4.reuse.H0_H0 ;  /* 0x20000004ff207230 */ /* 0x104fe20000004100 */
[----:B------:R-:W-:Y:S01]  /*17d90*/  MOV R38, R43 ;  /* 0x0000002b00267202 */ /* 0x000fe20000000f00 */
        /* <DEDUP_REMOVED lines=40> */
[--C-:B------:R-:W-:Y:S01]  /*18020*/  HADD2.F32 R17, -RZ, R18.reuse.H0_H0 ;  /* 0x20000012ff117230 */ /* 0x100fe20000004100 */
[----:B------:R-:W-:Y:S01]  /*18030*/  FFMA.FTZ R16, R22, R16, R20 ;  /* 0x0000001016107223 */ /* 0x000fe20000010014 */
[----:B------:R-:W-:Y:S01]  /*18040*/  HADD2.F32 R40, -RZ, R18.H1_H1 ;  /* 0x30000012ff287230 */ /* 0x000fe20000004100 */
[----:B------:R-:W-:Y:S01]  /*18050*/  F2FP.PACK_AB R4, R32, R4 ;  /* 0x000000042004723e */ /* 0x000fe200000000ff */
[----:B------:R-:W-:-:S02]  /*18060*/  HADD2.F32 R15, -RZ, R13.H1_H1 ;  /* 0x3000000dff0f7230 */ /* 0x000fc40000004100 */
        /* <DEDUP_REMOVED lines=9> */
[----:B------:R-:W-:Y:S01]  /*18100*/  F2FP.PACK_AB R15, R15, R16 ;  /* 0x000000100f0f723e */ /* 0x000fe200000000ff */
[----:B------:R-:W-:-:S02]  /*18110*/  IMAD.MOV.U32 R20, RZ, RZ, R4 ;  /* 0x000000ffff147224 */ /* 0x000fc400078e0004 */
[----:B------:R-:W-:Y:S02]  /*18120*/  FFMA.FTZ R21, R21, R40, R41 ;  /* 0x0000002815157223 */ /* 0x000fe40000010029 */
[----:B------:R-:W-:-:S03]  /*18130*/  FFMA.FTZ R7, R14, R19, R7 ;  /* 0x000000130e077223 */ /* 0x000fc60000010007 */
[----:B------:R-:W-:Y:S02]  /*18140*/  F2FP.PACK_AB R5, R21, R5 ;  /* 0x000000051505723e */ /* 0x000fe400000000ff */
[----:B------:R-:W-:Y:S02]  /*18150*/  F2FP.PACK_AB R6, R7, R6 ;  /* 0x000000060706723e */ /* 0x000fe400000000ff */
[----:B------:R-:W-:Y:S02]  /*18160*/  MOV R21, R15 ;  /* 0x0000000f00157202 */ /* 0x000fe40000000f00 */
[----:B------:R-:W-:Y:S02]  /*18170*/  MOV R22, R5 ;  /* 0x0000000500167202 */ /* 0x000fe40000000f00 */
[----:B------:R-:W-:Y:S02]  /*18180*/  MOV R23, R6 ;  /* 0x0000000600177202 */ /* 0x000fe40000000f00 */
.L_x_3143:
[----:B------:R-:W-:Y:S05]  /*18190*/  BSYNC B0 ;  /* 0x0000000000007941 */ /* 0x000fea0003800000 */
.L_x_3142:
[----:B-----5:R1:W-:Y:S02]  /*181a0*/  STS.128 [R243+0x3800], R20 ;  /* 0x00380014f3007388 */ /* 0x0203e40000000c00 */
.L_x_3141:
[----:B------:R-:W-:Y:S05]  /*181b0*/  BSYNC B1 ;  /* 0x0000000000017941 */ /* 0x000fea0003800000 */
.L_x_3140:
        /* <DEDUP_REMOVED lines=22> */
[----:B------:R-:W3:Y:S04]  /*18320*/  LD.E.128 R20, [R20.64+0x100] ;  /* 0x0001000614147980 */ /* 0x000ee8000c101d00 */
        /* <DEDUP_REMOVED lines=11> */
[----:B---3--:R-:W-:Y:S01]  /*183e0*/  MOV R18, R20 ;  /* 0x0000001400127202 */ /* 0x008fe20000000f00 */
[----:B------:R-:W-:Y:S01]  /*183f0*/  IMAD.MOV.U32 R20, RZ, RZ, R22 ;  /* 0x000000ffff147224 */ /* 0x000fe200078e0016 */
[--C-:B--2---:R-:W-:Y:S02]  /*18400*/  HADD2.F32 R22, -RZ, R4.reuse.H0_H0 ;  /* 0x20000004ff167230 */ /* 0x104fe40000004100 */
        /* <DEDUP_REMOVED lines=63> */
.L_x_3147:
[----:B------:R-:W-:Y:S05]  /*18800*/  BSYNC B0 ;  /* 0x0000000000007941 */ /* 0x000fea0003800000 */
.L_x_3146:
[----:B-----5:R3:W-:Y:S02]  /*18810*/  STS.128 [R243+0x5800], R16 ;  /* 0x00580010f3007388 */ /* 0x0207e40000000c00 */
.L_x_3145:
[----:B------:R-:W-:Y:S05]  /*18820*/  BSYNC B1 ;  /* 0x0000000000017941 */ /* 0x000fea0003800000 */
.L_x_3144:
        /* <DEDUP_REMOVED lines=28> */
[----:B---34-:R3:W4:Y:S02]  /*189f0*/  LD.E.128 R4, [R12.64] ;  /* 0x000000060c047980 */ /* 0x018724000c101d00 */
[----:B---3--:R-:W-:-:S04]  /*18a00*/  LEA R12, P1, R8, R24, 0x1 ;  /* 0x00000018080c7211 */ /* 0x008fc800078208ff */
[----:B------:R-:W-:-:S06]  /*18a10*/  LEA.HI.X R13, R8, R25, R0, 0x1, P1 ;  /* 0x00000019080d7211 */ /* 0x000fcc00008f0c00 */
[----:B------:R-:W3:Y:S01]  /*18a20*/  LD.E.128 R12, [R12.64] ;  /* 0x000000060c0c7980 */ /* 0x000ee2000c101d00 */
[----:B-----5:R-:W-:Y:S01]  /*18a30*/  IMAD.MOV.U32 R0, RZ, RZ, R17 ;  /* 0x000000ffff007224 */ /* 0x020fe200078e0011 */
[----:B------:R-:W-:Y:S02]  /*18a40*/  MOV R9, R18 ;  /* 0x0000001200097202 */ /* 0x000fe40000000f00 */
[----:B------:R-:W-:Y:S02]  /*18a50*/  MOV R2, R19 ;  /* 0x0000001300027202 */ /* 0x000fe40000000f00 */
[----:B------:R-:W-:Y:S01]  /*18a60*/  MOV R3, R16 ;  /* 0x0000001000037202 */ /* 0x000fe20000000f00 */
[----:B--2---:R-:W-:Y:S01]  /*18a70*/  IMAD.MOV.U32 R8, RZ, RZ, R20 ;  /* 0x000000ffff087224 */ /* 0x004fe200078e0014 */
[----:B------:R-:W-:Y:S02]  /*18a80*/  MOV R17, R21 ;  /* 0x0000001500117202 */ /* 0x000fe40000000f00 */
[----:B------:R-:W-:-:S02]  /*18a90*/  MOV R19, R23 ;  /* 0x0000001700137202 */ /* 0x000fc40000000f00 */
[--C-:B------:R-:W-:Y:S01]  /*18aa0*/  HADD2.F32 R23, -RZ, R8.reuse.H0_H0 ;  /* 0x20000008ff177230 */ /* 0x100fe20000004100 */
[----:B------:R-:W-:Y:S01]  /*18ab0*/  MOV R16, R22 ;  /* 0x0000001600107202 */ /* 0x000fe20000000f00 */
[----:B------:R-:W-:Y:S02]  /*18ac0*/  HADD2.F32 R24, -RZ, R8.H1_H1 ;  /* 0x30000008ff187230 */ /* 0x000fe40000004100 */
[--C-:B------:R-:W-:Y:S02]  /*18ad0*/  HADD2.F32 R8, -RZ, R17.reuse.H0_H0 ;  /* 0x20000011ff087230 */ /* 0x100fe40000004100 */
[----:B------:R-:W-:Y:S02]  /*18ae0*/  HADD2.F32 R17, -RZ, R17.H1_H1 ;  /* 0x30000011ff117230 */ /* 0x000fe40000004100 */
[--C-:B----4-:R-:W-:Y:S02]  /*18af0*/  HADD2.F32 R18, -RZ, R4.reuse.H0_H0 ;  /* 0x20000004ff127230 */ /* 0x110fe40000004100 */
        /* <DEDUP_REMOVED lines=29> */
[--C-:B---3--:R-:W-:Y:S01]  /*18cd0*/  HADD2.F32 R3, -RZ, R12.reuse.H0_H0 ;  /* 0x2000000cff037230 */ /* 0x108fe20000004100 */
        /* <DEDUP_REMOVED lines=14> */
[--C-:B------:R-:W-:Y:S01]  /*18dc0*/  HADD2.F32 R0, -RZ, R2.reuse.H0_H0 ;  /* 0x20000002ff007230 */ /* 0x100fe20000004100 */
[----:B------:R-:W-:Y:S01]  /*18dd0*/  IMAD.MOV.U32 R16, RZ, RZ, R3 ;  /* 0x000000ffff107224 */ /* 0x000fe200078e0003 */
[----:B------:R-:W-:Y:S01]  /*18de0*/  HADD2.F32 R15, -RZ, R15.H1_H1 ;  /* 0x3000000fff0f7230 */ /* 0x000fe20000004100 */
[----:B------:R-:W-:Y:S01]  /*18df0*/  FFMA.FTZ R4, R4, R13, R5 ;  /* 0x0000000d04047223 */ /* 0x000fe20000010005 */
[----:B------:R-:W-:Y:S01]  /*18e00*/  HADD2.F32 R2, -RZ, R2.H1_H1 ;  /* 0x30000002ff027230 */ /* 0x000fe20000004100 */
[----:B------:R-:W-:Y:S01]  /*18e10*/  FFMA.FTZ R0, R0, R14, R6 ;  /* 0x0000000e00007223 */ /* 0x000fe20000010006 */
[----:B------:R-:W-:Y:S01]  /*18e20*/  HADD2.F32 R9, -RZ, R9.H1_H1 ;  /* 0x30000009ff097230 */ /* 0x000fe20000004100 */
[----:B------:R-:W-:-:S02]  /*18e30*/  F2FP.PACK_AB R8, R12, R8 ;  /* 0x000000080c08723e */ /* 0x000fc400000000ff */
[----:B------:R-:W-:Y:S02]  /*18e40*/  FFMA.FTZ R2, R2, R15, R7 ;  /* 0x0000000f02027223 */ /* 0x000fe40000010007 */
[----:B------:R-:W-:Y:S01]  /*18e50*/  FFMA.FTZ R9, R9, R21, R22 ;  /* 0x0000001509097223 */ /* 0x000fe20000010016 */
[----:B------:R-:W-:Y:S02]  /*18e60*/  MOV R17, R8 ;  /* 0x0000000800117202 */ /* 0x000fe40000000f00 */
[----:B------:R-:W-:Y:S02]  /*18e70*/  F2FP.PACK_AB R0, R2, R0 ;  /* 0x000000000200723e */ /* 0x000fe400000000ff */
[----:B------:R-:W-:Y:S02]  /*18e80*/  F2FP.PACK_AB R4, R9, R4 ;  /* 0x000000040904723e */ /* 0x000fe400000000ff */
[----:B------:R-:W-:Y:S02]  /*18e90*/  MOV R19, R0 ;  /* 0x0000000000137202 */ /* 0x000fe40000000f00 */
[----:B------:R-:W-:-:S02]  /*18ea0*/  MOV R18, R4 ;  /* 0x0000000400127202 */ /* 0x000fc40000000f00 */
.L_x_3149:
[----:B------:R-:W-:Y:S05]  /*18eb0*/  BSYNC B0 ;  /* 0x0000000000007941 */ /* 0x000fea0003800000 */
.L_x_3148:
[----:B-----5:R3:W-:Y:S01]  /*18ec0*/  STS.128 [R243+0x7800], R16 ;  /* 0x00780010f3007388 */ /* 0x0207e20000000c00 */
[----:B------:R-:W-:Y:S05]  /*18ed0*/  BRA `(.L_x_3073) ;  /* 0x0000095000007947 */ /* 0x000fea0003800000 */
.L_x_3023:
[----:B------:R-:W-:Y:S01]  /*18ee0*/  IMAD.IADD R0, R241, 0x1, -R50 ;  /* 0x00000001f1007824 */ /* 0x000fe200078e0a32 */
[----:B------:R-:W-:Y:S01]  /*18ef0*/  BSSY B0, `(.L_x_3150) ;  /* 0x0000024000007945 */ /* 0x000fe20003800000 */
[----:B------:R-:W-:-:S02]  /*18f00*/  ISETP.GE.AND P2, PT, R9, R154, PT ;  /* 0x0000009a0900720c */ /* 0x000fc40003f46270 */
[----:B------:R-:W-:Y:S02]  /*18f10*/  ISETP.GE.AND P1, PT, R12, R154, PT ;  /* 0x0000009a0c00720c */ /* 0x000fe40003f26270 */
        /* <DEDUP_REMOVED lines=33> */
.L_x_3151:
[----:B------:R-:W-:Y:S05]  /*19130*/  BSYNC B0 ;  /* 0x0000000000007941 */ /* 0x000fea0003800000 */
.L_x_3150:
[----:B------:R-:W-:Y:S01]  /*19140*/  IADD3 R27, R158, 0x10, RZ ;  /* 0x000000109e1b7810 */ /* 0x000fe20007ffe0ff */
[----:B------:R-:W-:Y:S03]  /*19150*/  BSSY B0, `(.L_x_3152) ;  /* 0x0000023000007945 */ /* 0x000fe60003800000 */
[----:B------:R-:W-:-:S13]  /*19160*/  ISETP.GE.AND P3, PT, R27, R0, PT ;  /* 0x000000001b00720c */ /* 0x000fda0003f66270 */
[----:B------:R-:W-:Y:S05]  /*19170*/  @P3 BRA `(.L_x_3153) ;  /* 0x0000020000003947 */ /* 0x000fea0003800000 */
[----:B------:R-:W-:Y:S02]  /*19180*/  ISETP.GE.AND P5, PT, R18, R154, PT ;  /* 0x0000009a1200720c */ /* 0x000fe40003fa6270 */
[----:B------:R-:W-:-:S04]  /*19190*/  IADD3 R5, P3, R5, R170, RZ ;  /* 0x000000aa05057210 */ /* 0x000fc80007f7e0ff */
[CC--:B-1----:R-:W-:Y:S01]  /*191a0*/  @!P0 LEA R6, P4, R5.reuse, R176.reuse, 0x1 ;  /* 0x000000b005068211 */ /* 0x0c2fe200078808ff */
        /* <DEDUP_REMOVED lines=29> */
.L_x_3153:
[----:B------:R-:W-:Y:S05]  /*19380*/  BSYNC B0 ;  /* 0x0000000000007941 */ /* 0x000fea0003800000 */
.L_x_3152:
        /* <DEDUP_REMOVED lines=36> */
.L_x_3155:
[----:B------:R-:W-:Y:S05]  /*195d0*/  BSYNC B0 ;  /* 0x0000000000007941 */ /* 0x000fea0003800000 */
.L_x_3154:
        /* <DEDUP_REMOVED lines=37> */
.L_x_3073:
[----:B------:R-:W-:Y:S05]  /*19830*/  BSYNC B3 ;  /* 0x0000000000037941 */ /* 0x000fea0003800000 */
.L_x_3022:
[----:B------:R-:W-:Y:S01]  /*19840*/  IADD3 R246, R166, -0x1, RZ ;  /* 0xffffffffa6f67810 */ /* 0x000fe20007ffe0ff */
[----:B------:R-:W-:Y:S01]  /*19850*/  BSSY B0, `(.L_x_3156) ;  /* 0x0000025000007945 */ /* 0x000fe20003800000 */
[----:B------:R-:W-:-:S03]  /*19860*/  LOP3.LUT R247, R152, 0xff, RZ, 0xc0, !PT ;  /* 0x000000ff98f77812 */ /* 0x000fc600078ec0ff */
[----:B-1----:R-:W-:-:S04]  /*19870*/  IMAD.SHL.U32 R8, R246, 0x40, RZ ;  /* 0x00000040f6087824 */ /* 0x002fc800078e00ff */
[----:B-----5:R-:W-:-:S05]  /*19880*/  IMAD.IADD R2, R51, 0x1, -R8 ;  /* 0x0000000133027824 */ /* 0x020fca00078e0a08 */
[----:B------:R-:W-:-:S13]  /*19890*/  ISETP.GE.AND P0, PT, R158, R2, PT ;  /* 0x000000029e00720c */ /* 0x000fda0003f06270 */
[----:B------:R-:W-:Y:S05]  /*198a0*/  @P0 BRA `(.L_x_3157) ;  /* 0x000001f000000947 */ /* 0x000fea0003800000 */
[C---:B------:R-:W-:Y:S02]  /*198b0*/  LOP3.LUT R0, R247.reuse, 0x1, RZ, 0xc0, !PT ;  /* 0x00000001f7007812 */ /* 0x040fe400078ec0ff */
        /* <DEDUP_REMOVED lines=30> */
.L_x_3157:
[----:B------:R-:W-:Y:S05]  /*19aa0*/  BSYNC B0 ;  /* 0x0000000000007941 */ /* 0x000fea0003800000 */
.L_x_3156:
        /* <DEDUP_REMOVED lines=8> */
[----:B------:R-:W-:-:S05]  /*19b30*/  IADD3 R3, P2, R233, R160, RZ ;  /* 0x000000a0e9037210 */ /* 0x000fca0007f5e0ff */
[----:B------:R-:W-:Y:S01]  /*19b40*/  IMAD.X R0, R234, 0x1, R165, P2 ;  /* 0x00000001ea007824 */ /* 0x000fe200010e06a5 */
[----:B--2---:R-:W-:Y:S02]  /*19b50*/  @P4 LEA R12, P6, R3, R168, 0x1 ;  /* 0x000000a8030c4211 */ /* 0x004fe400078c08ff */
        /* <DEDUP_REMOVED lines=27> */
.L_x_3159:
[----:B------:R-:W-:Y:S05]  /*19d10*/  BSYNC B0 ;  /* 0x0000000000007941 */ /* 0x000fea0003800000 */
.L_x_3158:
        /* <DEDUP_REMOVED lines=10> */
[----:B-12---:R-:W-:-:S04]  /*19dc0*/  LEA R4, P0, R48, R160, 0x5 ;  /* 0x000000a030047211 */ /* 0x006fc800078028ff */
        /* <DEDUP_REMOVED lines=29> */
.L_x_3161:
[----:B------:R-:W-:Y:S05]  /*19fa0*/  BSYNC B0 ;  /* 0x0000000000007941 */ /* 0x000fea0003800000 */
.L_x_3160:
        /* <DEDUP_REMOVED lines=43> */
.L_x_3163:
[----:B------:R-:W-:Y:S05]  /*1a260*/  BSYNC B0 ;  /* 0x0000000000007941 */ /* 0x000fea0003800000 */
.L_x_3162:
[----:B-12---:R-:W2:Y:S04]  /*1a270*/  LD.E.64 R12, [R10.64+0x1c0] ;  /* 0x0001c0060a0c7980 */ /* 0x006ea8000c101b00 */
[----:B---3--:R-:W3:Y:S01]  /*1a280*/  LD.E.64 R4, [R10.64+0x1b8] ;  /* 0x0001b8060a047980 */ /* 0x008ee2000c101b00 */
[----:B------:R-:W-:-:S03]  /*1a290*/  IMAD.MOV.U32 R162, RZ, RZ, R238 ;  /* 0x000000ffffa27224 */ /* 0x000fc600078e00ee */
[----:B----4-:R-:W4:Y:S04]  /*1a2a0*/  LD.E R0, [R10.64+0xd8] ;  /* 0x0000d8060a007980 */ /* 0x010f28000c101900 */
[----:B------:R-:W0:Y:S01]  /*1a2b0*/  LDGDEPBAR ;  /* 0x00000000000079af */ /* 0x000e220000000000 */
[----:B--2---:R-:W-:Y:S02]  /*1a2c0*/  IMAD R3, R13, R239, RZ ;  /* 0x000000ef0d037224 */ /* 0x004fe400078e02ff */
[----:B------:R-:W-:-:S04]  /*1a2d0*/  IMAD.WIDE.U32 R6, R239, R12, R162 ;  /* 0x0000000cef067225 */ /* 0x000fc800078e00a2 */
[----:B------:R-:W-:Y:S01]  /*1a2e0*/  IMAD R3, R12, R57, R3 ;  /* 0x000000390c037224 */ /* 0x000fe200078e0203 */
[----:B---3--:R-:W-:-:S03]  /*1a2f0*/  LEA R4, P0, R6, R4, 0x2 ;  /* 0x0000000406047211 */ /* 0x008fc600078010ff */
[----:B------:R-:W-:-:S05]  /*1a300*/  IMAD.IADD R3, R7, 0x1, R3 ;  /* 0x0000000107037824 */ /* 0x000fca00078e0203 */
[----:B------:R-:W-:Y:S02]  /*1a310*/  LEA.HI.X R5, R6, R5, R3, 0x2, P0 ;  /* 0x0000000506057211 */ /* 0x000fe400000f1403 */
[----:B------:R1:W5:Y:S04]  /*1a320*/  LD.E R3, [R10.64+0x188] ;  /* 0x000188060a037980 */ /* 0x000368000c101900 */
[----:B------:R-:W2:Y:S01]  /*1a330*/  LD.E R4, [R4.64] ;  /* 0x0000000604047980 */ /* 0x000ea2000c101900 */
[----:B------:R-:W-:-:S04]  /*1a340*/  DEPBAR.LE SB0, 0x0 ;  /* 0x000080000000791a */ /* 0x000fc80000000000 */
[----:B------:R-:W-:Y:S01]  /*1a350*/  BAR.SYNC.DEFER_BLOCKING 0x0 ;  /* 0x0000000000007b1d */ /* 0x000fe20000010000 */
[----:B------:R-:W-:-:S05]  /*1a360*/  ISETP.GE.AND P0, PT, R158, R2, PT ;  /* 0x000000029e00720c */ /* 0x000fca0003f06270 */
[----:B----4-:R-:W2:Y:S01]  /*1a370*/  MUFU.RCP R0, R0 ;  /* 0x0000000000007308 */ /* 0x010ea20000001000 */
[----:B------:R-:W-:Y:S01]  /*1a380*/  SHF.R.S32.HI R9, RZ, 0x1f, R153 ;  /* 0x0000001fff097819 */ /* 0x000fe20000011499 */
[----:B------:R-:W-:-:S06]  /*1a390*/  IMAD.SHL.U32 R32, R134, 0x2, RZ ;  /* 0x0000000286207824 */ /* 0x000fcc00078e00ff */
[----:B------:R1:W-:Y:S04]  /*1a3a0*/  @P0 STS.128 [R243+0x10000], RZ ;  /* 0x010000fff3000388 */ /* 0x0003e80000000c00 */
[----:B------:R1:W-:Y:S04]  /*1a3b0*/  @P0 STS.128 [R243+0x12000], RZ ;  /* 0x012000fff3000388 */ /* 0x0003e80000000c00 */
[----:B------:R1:W-:Y:S04]  /*1a3c0*/  @P0 STS.128 [R243+0x14000], RZ ;  /* 0x014000fff3000388 */ /* 0x0003e80000000c00 */
[----:B------:R1:W-:Y:S01]  /*1a3d0*/  @P0 STS.128 [R243+0x16000], RZ ;  /* 0x016000fff3000388 */ /* 0x0003e20000000c00 */
[----:B------:R-:W-:Y:S01]  /*1a3e0*/  LEA.HI R9, R9, R153, RZ, 0x2 ;  /* 0x0000009909097211 */ /* 0x000fe200078f10ff */
[----:B------:R-:W-:Y:S01]  /*1a3f0*/  BSSY B0, `(.L_x_3164) ;  /* 0x0000024000007945 */ /* 0x000fe20003800000 */
[----:B------:R-:W-:-:S02]  /*1a400*/  LOP3.LUT R32, R32, 0x6, RZ, 0xc0, !PT ;  /* 0x0000000620207812 */ /* 0x000fc400078ec0ff */
[----:B------:R-:W-:Y:S01]  /*1a410*/  SHF.R.S32.HI R9, RZ, 0x2, R9 ;  /* 0x00000002ff097819 */ /* 0x000fe20000011409 */
[----:B--2---:R-:W-:Y:S01]  /*1a420*/  FMUL.FTZ R0, R4, R0 ;  /* 0x0000000004007220 */ /* 0x004fe20000410000 */
[----:B------:R-:W-:Y:S05]  /*1a430*/  @P0 BRA `(.L_x_3165) ;  /* 0x000001f000000947 */ /* 0x000fea0003800000 */
[C---:B-1----:R-:W-:Y:S02]  /*1a440*/  LOP3.LUT R4, R247.reuse, 0x1, RZ, 0xc0, !PT ;  /* 0x00000001f7047812 */ /* 0x042fe400078ec0ff */
        /* <DEDUP_REMOVED lines=30> */
.L_x_3165:
[----:B-1----:R-:W-:Y:S05]  /*1a630*/  BSYNC B0 ;  /* 0x0000000000007941 */ /* 0x002fea0003800000 */
.L_x_3164:
        /* <DEDUP_REMOVED lines=40> */
.L_x_3167:
[----:B------:R-:W-:Y:S05]  /*1a8c0*/  BSYNC B0 ;  /* 0x0000000000007941 */ /* 0x000fea0003800000 */
.L_x_3166:
        /* <DEDUP_REMOVED lines=42> */
.L_x_3169:
[----:B------:R-:W-:Y:S05]  /*1ab70*/  BSYNC B0 ;  /* 0x0000000000007941 */ /* 0x000fea0003800000 */
.L_x_3168:
        /* <DEDUP_REMOVED lines=10> */
[----:B--2---:R-:W-:Y:S01]  /*1ac20*/  @P1 MOV R12, R185 ;  /* 0x000000b9000c1202 */ /* 0x004fe20000000f00 */
        /* <DEDUP_REMOVED lines=43> */
.L_x_3171:
[----:B------:R-:W-:Y:S05]  /*1aee0*/  BSYNC B0 ;  /* 0x0000000000007941 */ /* 0x000fea0003800000 */
.L_x_3170:
[C---:B------:R-:W-:Y:S01]  /*1aef0*/  IMAD.SHL.U32 R2, R52.reuse, 0x40, RZ ;  /* 0x0000004034027824 */ /* 0x040fe200078e00ff */
[----:B------:R-:W-:Y:S01]  /*1af00*/  R2P PR, R52, 0x6 ;  /* 0x0000000634007804 */ /* 0x000fe20000000000 */
[----:B------:R-:W-:Y:S01]  /*1af10*/  IMAD.SHL.U32 R158, R158, 0x8, RZ ;  /* 0x000000089e9e7824 */ /* 0x000fe200078e00ff */
[----:B------:R-:W0:Y:S01]  /*1af20*/  LDGDEPBAR ;  /* 0x00000000000079af */ /* 0x000e220000000000 */
[C---:B------:R-:W-:Y:S01]  /*1af30*/  IMAD R230, R45.reuse, 0x400, R35 ;  /* 0x000004002de67824 */ /* 0x040fe200078e0223 */
[----:B------:R-:W-:Y:S01]  /*1af40*/  LOP3.LUT R2, R2, 0x1c0, RZ, 0xc0, !PT ;  /* 0x000001c002027812 */ /* 0x000fe200078ec0ff */
[----:B------:R-:W-:Y:S01]  /*1af50*/  IMAD R9, R45, 0x10, R9 ;  /* 0x000000102d097824 */ /* 0x000fe200078e0209 */
[----:B------:R-:W-:Y:S01]  /*1af60*/  BSSY B1, `(.L_x_3172) ;  /* 0x0000236000017945 */ /* 0x000fe20003800000 */
[----:B------:R-:W-:Y:S01]  /*1af70*/  IMAD.SHL.U32 R230, R230, 0x2, RZ ;  /* 0x00000002e6e67824 */ /* 0x000fe200078e00ff */
[----:B------:R-:W-:Y:S01]  /*1af80*/  LOP3.LUT R158, R2, 0x8, R158, 0xf8, !PT ;  /* 0x00000008029e7812 */ /* 0x000fe200078ef89e */
[----:B------:R-:W-:Y:S01]  /*1af90*/  IMAD.IADD R44, R8, 0x1, R32 ;  /* 0x00000001082c7824 */ /* 0x000fe200078e0220 */
        /* <DEDUP_REMOVED lines=12> */
[----:B------:R-:W-:Y:S02]  /*1b060*/  IADD3 R32, R44, 0x8, RZ ;  /* 0x000000082c207810 */ /* 0x000fe40007ffe0ff */
[----:B-----5:R-:W-:Y:S02]  /*1b070*/  IMAD.IADD R3, R3, 0x1, R50 ;  /* 0x0000000103037824 */ /* 0x020fe400078e0232 */
[----:B------:R-:W1:Y:S01]  /*1b080*/  LDSM.16.M88.4 R40, [R229+0x8000] ;  /* 0x00800000e528783b */ /* 0x000e620000000200 */
[----:B------:R-:W-:-:S02]  /*1b090*/  IADD3 R2, R229, 0x8000, RZ ;  /* 0x00008000e5027810 */ /* 0x000fc40007ffe0ff */
[----:B------:R-:W-:Y:S01]  /*1b0a0*/  IADD3 R227, R229, 0x8020, RZ ;  /* 0x00008020e5e37810 */ /* 0x000fe20007ffe0ff */
[----:B------:R-:W2:Y:S01]  /*1b0b0*/  LDSM.16.M88.4 R28, [R229+0x8800] ;  /* 0x00880000e51c783b */ /* 0x000ea20000000200 */
        /* <DEDUP_REMOVED lines=8> */
[----:B--2---:R-:W2:Y:S01]  /*1b140*/  LDSM.16.M88.4 R12, [R227] ;  /* 0x00000000e30c783b */ /* 0x004ea20000000200 */
[----:B------:R-:W-:Y:S01]  /*1b150*/  IMAD.IADD R223, R229, 0x1, R2 ;  /* 0x00000001e5df7824 */ /* 0x000fe200078e0202 */
[----:B------:R-:W-:Y:S01]  /*1b160*/  IADD3 R215, R227, 0x2000, RZ ;  /* 0x00002000e3d77810 */ /* 0x000fe20007ffe0ff */
[----:B------:R-:W-:Y:S01]  /*1b170*/  IMAD.IADD R216, R2, 0x1, R227 ;  /* 0x0000000102d87824 */ /* 0x000fe200078e02e3 */
[----:B------:R-:W2:Y:S01]  /*1b180*/  LDSM.16.M88.4 R4, [R227+0x800] ;  /* 0x00080000e304783b */ /* 0x000ea20000000200 */
[----:B------:R-:W-:Y:S02]  /*1b190*/  IMNMX R2, R3, R51, PT ;  /* 0x0000003303027217 */ /* 0x000fe40003800200 */
[----:B------:R-:W-:Y:S01]  /*1b1a0*/  IADD3 R214, R227, 0x2800, RZ ;  /* 0x00002800e3d67810 */ /* 0x000fe20007ffe0ff */
[----:B------:R-:W2:Y:S01]  /*1b1b0*/  LDSM.16.M88.4 R96, [R227+0x1000] ;  /* 0x00100000e360783b */ /* 0x000ea20000000200 */
[----:B------:R-:W-:-:S02]  /*1b1c0*/  ISETP.GE.AND P5, PT, R32, R2, PT ;  /* 0x000000022000720c */ /* 0x000fc40003fa6270 */
[C---:B------:R-:W-:Y:S01]  /*1b1d0*/  IADD3 R213, R227.reuse, 0x3000, RZ ;  /* 0x00003000e3d57810 */ /* 0x040fe20007ffe0ff */
[----:B------:R-:W2:Y:S01]  /*1b1e0*/  LDSM.16.M88.4 R64, [R227+0x1800] ;  /* 0x00180000e340783b */ /* 0x000ea20000000200 */
[C---:B------:R-:W-:Y:S02]  /*1b1f0*/  IADD3 R212, R227.reuse, 0x3800, RZ ;  /* 0x00003800e3d47810 */ /* 0x040fe40007ffe0ff */
[C---:B------:R-:W-:Y:S01]  /*1b200*/  IADD3 R211, R227.reuse, 0x4000, RZ ;  /* 0x00004000e3d37810 */ /* 0x040fe20007ffe0ff */
[----:B------:R-:W2:Y:S01]  /*1b210*/  LDSM.16.M88.4 R20, [R223+0x8000] ;  /* 0x00800000df14783b */ /* 0x000ea20000000200 */
[C---:B------:R-:W-:Y:S02]  /*1b220*/  IADD3 R210, R227.reuse, 0x4800, RZ ;  /* 0x00004800e3d27810 */ /* 0x040fe40007ffe0ff */
[C---:B------:R-:W-:Y:S01]  /*1b230*/  IADD3 R209, R227.reuse, 0x5000, RZ ;  /* 0x00005000e3d17810 */ /* 0x040fe20007ffe0ff */
[----:B------:R-:W2:Y:S01]  /*1b240*/  LDSM.16.M88.4 R16, [R223+0x8800] ;  /* 0x00880000df10783b */ /* 0x000ea20000000200 */
[----:B------:R-:W-:-:S02]  /*1b250*/  IADD3 R208, R227, 0x5800, RZ ;  /* 0x00005800e3d07810 */ /* 0x000fc40007ffe0ff */
[C---:B------:R-:W-:Y:S01]  /*1b260*/  IADD3 R207, R227.reuse, 0x6000, RZ ;  /* 0x00006000e3cf7810 */ /* 0x040fe20007ffe0ff */
[C---:B-1----:R-:W-:Y:S01]  /*1b270*/  HMMA.16816.F32 R52, R68.reuse, R40, RZ ;  /* 0x000000284434723c */ /* 0x042fe200000018ff */
[----:B------:R-:W1:Y:S01]  /*1b280*/  LDSM.16.M88.4 R92, [R223+0x9000] ;  /* 0x00900000df5c783b */ /* 0x000e620000000200 */
[C---:B------:R-:W-:Y:S02]  /*1b290*/  IADD3 R206, R227.reuse, 0x6800, RZ ;  /* 0x00006800e3ce7810 */ /* 0x040fe40007ffe0ff */
[C---:B------:R-:W-:Y:S01]  /*1b2a0*/  IADD3 R205, R227.reuse, 0x7000, RZ ;  /* 0x00007000e3cd7810 */ /* 0x040fe20007ffe0ff */
[----:B------:R-:W1:Y:S01]  /*1b2b0*/  LDSM.16.M88.4 R88, [R223+0x9800] ;  /* 0x00980000df58783b */ /* 0x000e620000000200 */
[----:B------:R-:W-:Y:S02]  /*1b2c0*/  IADD3 R204, R227, 0x7800, RZ ;  /* 0x00007800e3cc7810 */ /* 0x000fe40007ffe0ff */
[C---:B------:R-:W-:Y:S01]  /*1b2d0*/  HMMA.16816.F32 R36, R68.reuse, R28, RZ ;  /* 0x0000001c4424723c */ /* 0x040fe200000018ff */
[----:B------:R-:W-:Y:S07]  /*1b2e0*/  LDSM.16.M88.4 R72, [R216+0x1000] ;  /* 0x00100000d848783b */ /* 0x000fee0000000200 */
[C---:B------:R-:W-:Y:S08]  /*1b2f0*/  HMMA.16816.F32 R40, R68.reuse, R42, RZ ;  /* 0x0000002a4428723c */ /* 0x040ff000000018ff */
[C---:B------:R-:W-:Y:S08]  /*1b300*/  HMMA.16816.F32 R28, R68.reuse, R30, RZ ;  /* 0x0000001e441c723c */ /* 0x040ff000000018ff */
[C---:B---3--:R-:W-:Y:S08]  /*1b310*/  HMMA.16816.F32 R24, R68.reuse, R84, RZ ;  /* 0x000000544418723c */ /* 0x048ff000000018ff */
[C---:B------:R-:W-:Y:S08]  /*1b320*/  HMMA.16816.F32 R84, R68.reuse, R86, RZ ;  /* 0x000000564454723c */ /* 0x040ff000000018ff */
[C---:B----4-:R-:W-:Y:S08]  /*1b330*/  HMMA.16816.F32 R80, R68.reuse, R60, RZ ;  /* 0x0000003c4450723c */ /* 0x050ff000000018ff */
[----:B------:R-:W-:Y:S01]  /*1b340*/  HMMA.16816.F32 R68, R68, R62, RZ ;  /* 0x0000003e4444723c */ /* 0x000fe200000018ff */
[----:B------:R-:W-:Y:S07]  /*1b350*/  LDSM.16.M88.4 R60, [R225] ;  /* 0x00000000e13c783b */ /* 0x000fee0000000200 */
[C---:B--2---:R-:W-:Y:S08]  /*1b360*/  HMMA.16816.F32 R52, R56.reuse, R12, R52 ;  /* 0x0000000c3834723c */ /* 0x044ff00000001834 */
[C---:B------:R-:W-:Y:S01]  /*1b370*/  HMMA.16816.F32 R40, R56.reuse, R14, R40 ;  /* 0x0000000e3828723c */ /* 0x040fe20000001828 */
[----:B------:R-:W2:Y:S07]  /*1b380*/  LDSM.16.M88.4 R12, [R216] ;  /* 0x00000000d80c783b */ /* 0x000eae0000000200 */
        /* <DEDUP_REMOVED lines=10> */
[C---:B------:R-:W-:Y:S08]  /*1b430*/  HMMA.16816.F32 R52, R76.reuse, R20, R52 ;  /* 0x000000144c34723c */ /* 0x040ff00000001834 */
[C---:B------:R-:W-:Y:S01]  /*1b440*/  HMMA.16816.F32 R40, R76.reuse, R22, R40 ;  /* 0x000000164c28723c */ /* 0x040fe20000001828 */
[----:B------:R-:W2:Y:S07]  /*1b450*/  LDSM.16.M88.4 R20, [R230+0x2000] ;  /* 0x00200000e614783b */ /* 0x000eae0000000200 */
[C---:B------:R-:W-:Y:S08]  /*1b460*/  HMMA.16816.F32 R36, R76.reuse, R16, R36 ;  /* 0x000000104c24723c */ /* 0x040ff00000001824 */
        /* <DEDUP_REMOVED lines=17> */
[----:B------:R-:W1:Y:S07]  /*1b580*/  LDSM.16.M88.4 R72, [R227+0x3800] ;  /* 0x00380000e348783b */ /* 0x000e6e0000000200 */
[C---:B----4-:R-:W-:Y:S08]  /*1b590*/  HMMA.16816.F32 R80, R60.reuse, R64, R80 ;  /* 0x000000403c50723c */ /* 0x050ff00000001850 */
[----:B------:R-:W-:Y:S01]  /*1b5a0*/  HMMA.16816.F32 R76, R60, R66, R76 ;  /* 0x000000423c4c723c */ /* 0x000fe2000000184c */
[----:B------:R-:W-:Y:S04]  /*1b5b0*/  LDSM.16.M88.4 R64, [R223+0xa000] ;  /* 0x00a00000df40783b */ /* 0x000fe80000000200 */
[----:B------:R-:W-:Y:S03]  /*1b5c0*/  LDSM.16.M88.4 R60, [R223+0xa800] ;  /* 0x00a80000df3c783b */ /* 0x000fe60000000200 */
[C---:B------:R-:W-:Y:S08]  /*1b5d0*/  HMMA.16816.F32 R52, R20.reuse, R56, R52 ;  /* 0x000000381434723c */ /* 0x040ff00000001834 */
[C---:B------:R-:W-:Y:S01]  /*1b5e0*/  HMMA.16816.F32 R40, R20.reuse, R58, R40 ;  /* 0x0000003a1428723c */ /* 0x040fe20000001828 */
[----:B------:R-:W-:Y:S07]  /*1b5f0*/  LDSM.16.M88.4 R56, [R223+0xb000] ;  /* 0x00b00000df38783b */ /* 0x000fee0000000200 */
        /* <DEDUP_REMOVED lines=19> */
[C---:B------:R-:W-:Y:S08]  /*1b730*/  HMMA.16816.F32 R80, R68.reuse, R72, R80 ;  /* 0x000000484450723c */ /* 0x040ff00000001850 */
[----:B------:R-:W-:Y:S01]  /*1b740*/  HMMA.16816.F32 R76, R68, R74, R76 ;  /* 0x0000004a444c723c */ /* 0x000fe2000000184c */
[----:B------:R-:W-:Y:S04]  /*1b750*/  LDSM.16.M88.4 R72, [R230+0x4000] ;  /* 0x00400000e648783b */ /* 0x000fe80000000200 */
[----:B------:R-:W1:Y:S03]  /*1b760*/  LDSM.16.M88.4 R68, [R229+0xc000] ;  /* 0x00c00000e544783b */ /* 0x000e660000000200 */
[C---:B----4-:R-:W-:Y:S08]  /*1b770*/  HMMA.16816.F32 R52, R16.reuse, R64, R52 ;  /* 0x000000401034723c */ /* 0x050ff00000001834 */
[C---:B------:R-:W-:Y:S01]  /*1b780*/  HMMA.16816.F32 R40, R16.reuse, R66, R40 ;  /* 0x000000421028723c */ /* 0x040fe20000001828 */
[----:B------:R-:W4:Y:S07]  /*1b790*/  LDSM.16.M88.4 R64, [R229+0xc800] ;  /* 0x00c80000e540783b */ /* 0x000f2e0000000200 */
[C---:B------:R-:W-:Y:S08]  /*1b7a0*/  HMMA.16816.F32 R36, R16.reuse, R60, R36 ;  /* 0x0000003c1024723c */ /* 0x040ff00000001824 */
        /* <DEDUP_REMOVED lines=16> */
[C---:B------:R-:W-:Y:S08]  /*1b8b0*/  HMMA.16816.F32 R84, R92.reuse, R98, R84 ;  /* 0x000000625c54723c */ /* 0x040ff00000001854 */
[C---:B------:R-:W-:Y:S08]  /*1b8c0*/  HMMA.16816.F32 R80, R92.reuse, R88, R80 ;  /* 0x000000585c50723c */ /* 0x040ff00000001850 */
[----:B------:R-:W-:Y:S01]  /*1b8d0*/  HMMA.16816.F32 R76, R92, R90, R76 ;  /* 0x0000005a5c4c723c */ /* 0x000fe2000000184c */
[----:B------:R-:W1:Y:S07]  /*1b8e0*/  LDSM.16.M88.4 R88, [R227+0x5800] ;  /* 0x00580000e358783b */ /* 0x000e6e0000000200 */
[C---:B------:R-:W-:Y:S08]  /*1b8f0*/  HMMA.16816.F32 R52, R72.reuse, R68, R52 ;  /* 0x000000444834723c */ /* 0x040ff00000001834 */
[C---:B------:R-:W-:Y:S08]  /*1b900*/  HMMA.16816.F32 R40, R72.reuse, R70, R40 ;  /* 0x000000464828723c */ /* 0x040ff00000001828 */
[C---:B----4-:R-:W-:Y:S08]  /*1b910*/  HMMA.16816.F32 R36, R72.reuse, R64, R36 ;  /* 0x000000404824723c */ /* 0x050ff00000001824 */
[C---:B------:R-:W-:Y:S01]  /*1b920*/  HMMA.16816.F32 R28, R72.reuse, R66, R28 ;  /* 0x00000042481c723c */ /* 0x040fe2000000181c */
[----:B------:R-:W-:Y:S07]  /*1b930*/  LDSM.16.M88.4 R64, [R226+0x4000] ;  /* 0x00400000e240783b */ /* 0x000fee0000000200 */
[C---:B------:R-:W-:Y:S01]  /*1b940*/  HMMA.16816.F32 R68, R72.reuse, R60, R24 ;  /* 0x0000003c4844723c */ /* 0x040fe20000001818 */
[----:B------:R-:W4:Y:S07]  /*1b950*/  LDSM.16.M88.4 R24, [R223+0xc000] ;  /* 0x00c00000df18783b */ /* 0x000f2e0000000200 */
[C---:B------:R-:W-:Y:S01]  /*1b960*/  HMMA.16816.F32 R84, R72.reuse, R62, R84 ;  /* 0x0000003e4854723c */ /* 0x040fe20000001854 */
[----:B------:R-:W-:Y:S07]  /*1b970*/  LDSM.16.M88.4 R60, [R225+0x4000] ;  /* 0x00400000e13c783b */ /* 0x000fee0000000200 */
[C---:B------:R-:W-:Y:S08]  /*1b980*/  HMMA.16816.F32 R80, R72.reuse, R56, R80 ;  /* 0x000000384850723c */ /* 0x040ff00000001850 */
[----:B------:R-:W-:Y:S01]  /*1b990*/  HMMA.16816.F32 R76, R72, R58, R76 ;  /* 0x0000003a484c723c */ /* 0x000fe2000000184c */
[----:B------:R-:W-:Y:S04]  /*1b9a0*/  LDSM.16.M88.4 R56, [R223+0xd000] ;  /* 0x00d00000df38783b */ /* 0x000fe80000000200 */
[----:B------:R-:W-:Y:S03]  /*1b9b0*/  LDSM.16.M88.4 R72, [R216+0x5000] ;  /* 0x00500000d848783b */ /* 0x000fe60000000200 */
[C---:B-1----:R-:W-:Y:S08]  /*1b9c0*/  HMMA.16816.F32 R52, R20.reuse, R16, R52 ;  /* 0x000000101434723c */ /* 0x042ff00000001834 */
        /* <DEDUP_REMOVED lines=8> */
[C---:B------:R-:W-:Y:S08]  /*1ba50*/  HMMA.16816.F32 R80, R20.reuse, R88, R80 ;  /* 0x000000581450723c */ /* 0x040ff00000001850 */
        /* <DEDUP_REMOVED lines=8> */
[----:B------:R-:W-:Y:S07]  /*1bae0*/  LDSM.16.M88.4 R12, [R229+0xe000] ;  /* 0x00e00000e50c783b */ /* 0x000fee0000000200 */
[C---:B------:R-:W-:Y:S08]  /*1baf0*/  HMMA.16816.F32 R68, R64.reuse, R56, R68 ;  /* 0x000000384044723c */ /* 0x040ff00000001844 */
[C---:B------:R-:W-:Y:S01]  /*1bb00*/  HMMA.16816.F32 R84, R64.reuse, R58, R84 ;  /* 0x0000003a4054723c */ /* 0x040fe20000001854 */
[----:B------:R-:W-:Y:S07]  /*1bb10*/  LDSM.16.M88.4 R56, [R229+0xe800] ;  /* 0x00e80000e538783b */ /* 0x000fee0000000200 */
        /* <DEDUP_REMOVED lines=9> */
[C---:B------:R-:W-:Y:S08]  /*1bbb0*/  HMMA.16816.F32 R68, R60.reuse, R72, R68 ;  /* 0x000000483c44723c */ /* 0x040ff00000001844 */
[C---:B------:R-:W-:Y:S01]  /*1bbc0*/  HMMA.16816.F32 R84, R60.reuse, R74, R84 ;  /* 0x0000004a3c54723c */ /* 0x040fe20000001854 */
[----:B------:R-:W3:Y:S07]  /*1bbd0*/  LDSM.16.M88.4 R72, [R228+0x6000] ;  /* 0x00600000e448783b */ /* 0x000eee0000000200 */
[C---:B------:R-:W-:Y:S08]  /*1bbe0*/  HMMA.16816.F32 R80, R60.reuse, R20, R80 ;  /* 0x000000143c50723c */ /* 0x040ff00000001850 */
[----:B------:R-:W-:Y:S01]  /*1bbf0*/  HMMA.16816.F32 R76, R60, R22, R76 ;  /* 0x000000163c4c723c */ /* 0x000fe2000000184c */
[----:B------:R-:W4:Y:S07]  /*1bc00*/  LDSM.16.M88.4 R20, [R227+0x6800] ;  /* 0x00680000e314783b */ /* 0x000f2e0000000200 */
        /* <DEDUP_REMOVED lines=11> */
[----:B------:R-:W-:Y:S04]  /*1bcc0*/  LDSM.16.M88.4 R4, [R226+0x6000] ;  /* 0x00600000e204783b */ /* 0x000fe80000000200 */
[----:B------:R-:W2:Y:S03]  /*1bcd0*/  LDSM.16.M88.4 R16, [R223+0xe000] ;  /* 0x00e00000df10783b */ /* 0x000ea60000000200 */
[C---:B---3--:R-:W-:Y:S08]  /*1bce0*/  HMMA.16816.F32 R52, R72.reuse, R64, R52 ;  /* 0x000000404834723c */ /* 0x048ff00000001834 */
[C---:B------:R-:W-:Y:S08]  /*1bcf0*/  HMMA.16816.F32 R40, R72.reuse, R66, R40 ;  /* 0x000000424828723c */ /* 0x040ff00000001828 */
[C---:B----4-:R-:W-:Y:S01]  /*1bd00*/  HMMA.16816.F32 R60, R72.reuse, R20, R36 ;  /* 0x00000014483c723c */ /* 0x050fe20000001824 */
[----:B------:R-:W-:Y:S07]  /*1bd10*/  LDSM.16.M88.4 R36, [R223+0xf000] ;  /* 0x00f00000df24783b */ /* 0x000fee0000000200 */
[C---:B------:R-:W-:Y:S01]  /*1bd20*/  HMMA.16816.F32 R64, R72.reuse, R22, R28 ;  /* 0x000000164840723c */ /* 0x040fe2000000181c */
[----:B------:R-:W-:Y:S04]  /*1bd30*/  LDSM.16.M88.4 R20, [R225+0x6000] ;  /* 0x00600000e114783b */ /* 0x000fe80000000200 */
[----:B------:R-:W3:Y:S03]  /*1bd40*/  LDSM.16.M88.4 R28, [R216+0x6000] ;  /* 0x00600000d81c783b */ /* 0x000ee60000000200 */
[C---:B-1----:R-:W-:Y:S08]  /*1bd50*/  HMMA.16816.F32 R68, R72.reuse, R12, R68 ;  /* 0x0000000c4844723c */ /* 0x042ff00000001844 */
[----:B------:R-:W-:Y:S01]  /*1bd60*/  HMMA.16816.F32 R84, R72, R14, R84 ;  /* 0x0000000e4854723c */ /* 0x000fe20000001854 */
[----:B------:R-:W1:Y:S07]  /*1bd70*/  LDSM.16.M88.4 R12, [R216+0x6800] ;  /* 0x00680000d80c783b */ /* 0x000e6e0000000200 */
[C---:B--2---:R-:W-:Y:S08]  /*1bd80*/  HMMA.16816.F32 R52, R4.reuse, R16, R52 ;  /* 0x000000100434723c */ /* 0x044ff00000001834 */
[C---:B------:R-:W-:Y:S01]  /*1bd90*/  HMMA.16816.F32 R40, R4.reuse, R18, R40 ;  /* 0x000000120428723c */ /* 0x040fe20000001828 */
[----:B------:R-:W2:Y:S07]  /*1bda0*/  LDSM.16.M88.4 R16, [R223+0xf800] ;  /* 0x00f80000df10783b */ /* 0x000eae0000000200 */
[----:B------:R-:W-:Y:S08]  /*1bdb0*/  HMMA.16816.F32 R60, R4, R56, R60 ;  /* 0x00000038043c723c */ /* 0x000ff0000000183c */
[----:B---3--:R-:W-:Y:S01]  /*1bdc0*/  HMMA.16816.F32 R52, R20, R28, R52 ;  /* 0x0000001c1434723c */ /* 0x008fe20000001834 */
[----:B------:R-:W-:Y:S07]  /*1bdd0*/  I2F R28, R32 ;  /* 0x00000020001c7306 */ /* 0x000fee0000201400 */
[----:B------:R-:W-:Y:S07]  /*1bde0*/  HMMA.16816.F32 R80, R72, R24, R80 ;  /* 0x000000184850723c */ /* 0x000fee0000001850 */
[----:B------:R-:W-:Y:S01]  /*1bdf0*/  IADD3 R24, R44, 0x1, RZ ;  /* 0x000000012c187810 */ /* 0x000fe20007ffe0ff */
[----:B------:R-:W-:Y:S01]  /*1be00*/  HMMA.16816.F32 R40, R20, R30, R40 ;  /* 0x0000001e1428723c */ /* 0x000fe20000001828 */
[----:B------:R-:W-:-:S02]  /*1be10*/  IADD3 R25, R3, 0x8, RZ ;  /* 0x0000000803197810 */ /* 0x000fc40007ffe0ff */
[----:B------:R-:W3:Y:S01]  /*1be20*/  I2F R9, R24 ;  /* 0x0000001800097306 */ /* 0x000ee20000201400 */
[-C--:B------:R-:W-:Y:S02]  /*1be30*/  ISETP.GE.AND P6, PT, R24, R2.reuse, PT ;  /* 0x000000021800720c */ /* 0x080fe40003fc6270 */
[----:B------:R-:W-:Y:S02]  /*1be40*/  IMNMX R3, R25, R51, PT ;  /* 0x0000003319037217 */ /* 0x000fe40003800200 */
[----:B------:R-:W-:Y:S01]  /*1be50*/  IADD3 R30, R44, 0x9, RZ ;  /* 0x000000092c1e7810 */ /* 0x000fe20007ffe0ff */
[----:B------:R-:W-:Y:S01]  /*1be60*/  HMMA.16816.F32 R64, R4, R58, R64 ;  /* 0x0000003a0440723c */ /* 0x000fe20000001840 */
[----:B------:R-:W-:Y:S02]  /*1be70*/  ISETP.GE.AND P4, PT, R24, R3, PT ;  /* 0x000000031800720c */ /* 0x000fe40003f86270 */
[----:B------:R4:W-:Y:S01]  /*1be80*/  I2F R29, R30 ;  /* 0x0000001e001d7306 */ /* 0x0009e20000201400 */
[----:B------:R-:W-:-:S02]  /*1be90*/  ISETP.GE.AND P0, PT, R30, R2, PT ;  /* 0x000000021e00720c */ /* 0x000fc40003f06270 */
[-C--:B------:R-:W-:Y:S02]  /*1bea0*/  ISETP.GE.AND P1, PT, R30, R3.reuse, PT ;  /* 0x000000031e00720c */ /* 0x080fe40003f26270 */
[----:B-1----:R-:W-:Y:S01]  /*1beb0*/  HMMA.16816.F32 R60, R20, R12, R60 ;  /* 0x0000000c143c723c */ /* 0x002fe2000000183c */
[----:B------:R-:W-:Y:S01]  /*1bec0*/  ISETP.GE.AND P2, PT, R32, R3, PT ;  /* 0x000000032000720c */ /* 0x000fe20003f46270 */
[----:B---3--:R-:W-:-:S05]  /*1bed0*/  FFMA.FTZ R31, R0, R9, R53 ;  /* 0x00000009001f7223 */ /* 0x008fca0000010035 */
[----:B------:R-:W-:Y:S01]  /*1bee0*/  FSEL R31, R31, -INF , !P6 ;  /* 0xff8000001f1f7808 */ /* 0x000fe20007000000 */
[----:B------:R-:W-:Y:S01]  /*1bef0*/  HMMA.16816.F32 R76, R72, R26, R76 ;  /* 0x0000001a484c723c */ /* 0x000fe2000000184c */
[----:B------:R-:W1:Y:S01]  /*1bf00*/  LDSM.16.M88.4 R24, [R216+0x7000] ;  /* 0x00700000d818783b */ /* 0x000e620000000200 */
[----:B------:R-:W-:Y:S01]  /*1bf10*/  IADD3 R13, R44, 0x11, RZ ;  /* 0x000000112c0d7810 */ /* 0x000fe20007ffe0ff */
[----:B----4-:R-:W-:Y:S01]  /*1bf20*/  FFMA.FTZ R30, R0, R9, R55 ;  /* 0x00000009001e7223 */ /* 0x010fe20000010037 */
[----:B------:R-:W-:-:S04]  /*1bf30*/  IADD3 R9, R44, 0x18, RZ ;  /* 0x000000182c097810 */ /* 0x000fc80007ffe0ff */
[----:B------:R-:W-:Y:S01]  /*1bf40*/  HMMA.16816.F32 R68, R4, R36, R68 ;  /* 0x000000240444723c */ /* 0x000fe20000001844 */
[----:B------:R-:W-:Y:S01]  /*1bf50*/  FSEL R30, R30, -INF , !P4 ;  /* 0xff8000001e1e7808 */ /* 0x000fe20006000000 */
[----:B------:R-:W-:Y:S01]  /*1bf60*/  I2F R32, R9 ;  /* 0x0000000900207306 */ /* 0x000fe20000201400 */
[----:B------:R-:W-:-:S04]  /*1bf70*/  ISETP.GE.AND P4, PT, R13, R2, PT ;  /* 0x000000020d00720c */ /* 0x000fc80003f86270 */
[----:B------:R-:W-:Y:S01]  /*1bf80*/  IADD3 R37, R44, 0x10, RZ ;  /* 0x000000102c257810 */ /* 0x000fe20007ffe0ff */
[C---:B------:R-:W-:Y:S02]  /*1bf90*/  HMMA.16816.F32 R84, R4.reuse, R38, R84 ;  /* 0x000000260454723c */ /* 0x040fe40000001854 */
[----:B------:R-:W3:Y:S01]  /*1bfa0*/  I2F R39, R13 ;  /* 0x0000000d00277306 */ /* 0x000ee20000201400 */
[C---:B------:R-:W-:Y:S02]  /*1bfb0*/  ISETP.GE.AND P3, PT, R37.reuse, R2, PT ;  /* 0x000000022500720c */ /* 0x040fe40003f66270 */
[----:B------:R-:W-:Y:S02]  /*1bfc0*/  ISETP.GE.AND P6, PT, R37, R3, PT ;  /* 0x000000032500720c */ /* 0x000fe40003fc6270 */
[CC--:B------:R-:W-:Y:S01]  /*1bfd0*/  FFMA.FTZ R38, R0.reuse, R28.reuse, R40 ;  /* 0x0000001c00267223 */ /* 0x0c0fe20000010028 */
[----:B--2---:R-:W-:Y:S01]  /*1bfe0*/  HMMA.16816.F32 R80, R4, R16, R80 ;  /* 0x000000100450723c */ /* 0x004fe20000001850 */
[----:B------:R-:W-:Y:S01]  /*1bff0*/  FFMA.FTZ R28, R0, R28, R42 ;  /* 0x0000001c001c7223 */ /* 0x000fe2000001002a */
[----:B------:R2:W4:Y:S02]  /*1c000*/  I2F R12, R37 ;  /* 0x00000025000c7306 */ /* 0x0005240000201400 */
[----:B------:R-:W-:-:S02]  /*1c010*/  FSEL R38, R38, -INF , !P5 ;  /* 0xff80000026267808 */ /* 0x000fc40006800000 */
[----:B------:R-:W-:Y:S02]  /*1c020*/  FSEL R28, R28, -INF , !P2 ;  /* 0xff8000001c1c7808 */ /* 0x000fe40005000000 */
[----:B------:R-:W-:Y:S01]  /*1c030*/  ISETP.GE.AND P2, PT, R9, R2, PT ;  /* 0x000000020900720c */ /* 0x000fe20003f46270 */
[----:B------:R-:W-:Y:S01]  /*1c040*/  HMMA.16816.F32 R64, R20, R14, R64 ;  /* 0x0000000e1440723c */ /* 0x000fe20000001840 */
[----:B------:R-:W-:Y:S01]  /*1c050*/  ISETP.GE.AND P5, PT, R13, R3, PT ;  /* 0x000000030d00720c */ /* 0x000fe20003fa6270 */
[----:B---3--:R-:W-:Y:S01]  /*1c060*/  FFMA.FTZ R61, R0, R39, R61 ;  /* 0x00000027003d7223 */ /* 0x008fe2000001003d */
[----:B------:R-:W-:Y:S01]  /*1c070*/  IADD3 R17, R44, 0x20, RZ ;  /* 0x000000202c117810 */ /* 0x000fe20007ffe0ff */
[----:B------:R-:W-:Y:S04]  /*1c080*/  I2F R36, R44 ;  /* 0x0000002c00247306 */ /* 0x000fe80000201400 */
[----:B------:R-:W-:Y:S01]  /*1c090*/  HMMA.16816.F32 R76, R4, R18, R76 ;  /* 0x00000012044c723c */ /* 0x000fe2000000184c */
[----:B--2---:R-:W-:Y:S01]  /*1c0a0*/  FFMA.FTZ R37, R0, R29, R41 ;  /* 0x0000001d00257223 */ /* 0x004fe20000010029 */
[----:B------:R-:W-:Y:S01]  /*1c0b0*/  IADD3 R41, R44, 0x19, RZ ;  /* 0x000000192c297810 */ /* 0x000fe20007ffe0ff */
[----:B----4-:R-:W-:-:S02]  /*1c0c0*/  FFMA.FTZ R16, R0, R12, R62 ;  /* 0x0000000c00107223 */ /* 0x010fc4000001003e */
[C---:B------:R-:W-:Y:S01]  /*1c0d0*/  FFMA.FTZ R29, R0.reuse, R29, R43 ;  /* 0x0000001d001d7223 */ /* 0x040fe2000001002b */
[----:B------:R-:W-:Y:S01]  /*1c0e0*/  FSEL R37, R37, -INF , !P0 ;  /* 0xff80000025257808 */ /* 0x000fe20004000000 */
[----:B------:R2:W3:Y:S01]  /*1c0f0*/  I2F R40, R41 ;  /* 0x0000002900287306 */ /* 0x0004e20000201400 */
[----:B------:R-:W-:Y:S01]  /*1c100*/  ISETP.GE.AND P0, PT, R9, R3, PT ;  /* 0x000000030900720c */ /* 0x000fe20003f06270 */
[----:B------:R-:W-:Y:S01]  /*1c110*/  FFMA.FTZ R9, R0, R12, R60 ;  /* 0x0000000c00097223 */ /* 0x000fe2000001003c */
[----:B-1----:R-:W-:Y:S01]  /*1c120*/  HMMA.16816.F32 R68, R20, R24, R68 ;  /* 0x000000181444723c */ /* 0x002fe20000001844 */
[----:B------:R-:W1:Y:S01]  /*1c130*/  LDSM.16.M88.4 R12, [R216+0x7800] ;  /* 0x00780000d80c783b */ /* 0x000e620000000200 */
[----:B------:R-:W-:Y:S01]  /*1c140*/  FSEL R29, R29, -INF , !P1 ;  /* 0xff8000001d1d7808 */ /* 0x000fe20004800000 */
[----:B------:R-:W-:-:S04]  /*1c150*/  DEPBAR.LE SB0, 0x0 ;  /* 0x000080000000791a */ /* 0x000fc80000000000 */
[----:B------:R-:W-:Y:S01]  /*1c160*/  FSEL R9, R9, -INF , !P3 ;  /* 0xff80000009097808 */ /* 0x000fe20005800000 */
[----:B------:R-:W-:Y:S01]  /*1c170*/  HMMA.16816.F32 R84, R20, R26, R84 ;  /* 0x0000001a1454723c */ /* 0x000fe20000001854 */
[C---:B------:R-:W-:Y:S01]  /*1c180*/  ISETP.GE.AND P1, PT, R41.reuse, R2, PT ;  /* 0x000000022900720c */ /* 0x040fe20003f26270 */
[----:B------:R-:W4:Y:S01]  /*1c190*/  I2F R25, R17 ;  /* 0x0000001100197306 */ /* 0x000f220000201400 */
[----:B------:R-:W-:Y:S01]  /*1c1a0*/  ISETP.GE.AND P3, PT, R41, R3, PT ;  /* 0x000000032900720c */ /* 0x000fe20003f66270 */
[----:B------:R-:W-:Y:S01]  /*1c1b0*/  FFMA.FTZ R66, R0, R32, R66 ;  /* 0x0000002000427223 */ /* 0x000fe20000010042 */
[----:B--2---:R-:W-:Y:S01]  /*1c1c0*/  IADD3 R41, R44, 0x21, RZ ;  /* 0x000000212c297810 */ /* 0x004fe20007ffe0ff */
[----:B---3--:R-:W-:Y:S01]  /*1c1d0*/  FFMA.FTZ R18, R0, R40, R65 ;  /* 0x0000002800127223 */ /* 0x008fe20000010041 */
[----:B------:R-:W-:Y:S01]  /*1c1e0*/  IADD3 R6, R44, 0x28, RZ ;  /* 0x000000282c067810 */ /* 0x000fe20007ffe0ff */
[----:B------:R-:W-:Y:S01]  /*1c1f0*/  FFMA.FTZ R4, R0, R32, R64 ;  /* 0x0000002000047223 */ /* 0x000fe20000010040 */
[----:B------:R-:W-:Y:S01]  /*1c200*/  IADD3 R19, R44, 0x29, RZ ;  /* 0x000000292c137810 */ /* 0x000fe20007ffe0ff */
[----:B------:R-:W2:Y:S01]  /*1c210*/  I2F R5, R41 ;  /* 0x0000002900057306 */ /* 0x000ea20000201400 */
[----:B------:R-:W-:Y:S01]  /*1c220*/  FSEL R124, R66, -INF , !P0 ;  /* 0xff800000427c7808 */ /* 0x000fe20004000000 */
[----:B------:R-:W-:Y:S01]  /*1c230*/  FFMA.FTZ R32, R0, R40, R67 ;  /* 0x0000002800207223 */ /* 0x000fe20000010043 */
[----:B------:R-:W-:-:S02]  /*1c240*/  FSEL R18, R18, -INF , !P1 ;  /* 0xff80000012127808 */ /* 0x000fc40004800000 */
[CC--:B------:R-:W-:Y:S02]  /*1c250*/  ISETP.GE.AND P0, PT, R6.reuse, R2.reuse, PT ;  /* 0x000000020600720c */ /* 0x0c0fe40003f06270 */
[----:B------:R-:W-:Y:S01]  /*1c260*/  ISETP.GE.AND P1, PT, R6, R3, PT ;  /* 0x000000030600720c */ /* 0x000fe20003f26270 */
[----:B------:R-:W3:Y:S01]  /*1c270*/  I2F R7, R6 ;  /* 0x0000000600077306 */ /* 0x000ee20000201400 */
[----:B------:R-:W-:Y:S01]  /*1c280*/  FSEL R4, R4, -INF , !P2 ;  /* 0xff80000004047808 */ /* 0x000fe20005000000 */
[C---:B----4-:R-:W-:Y:S01]  /*1c290*/  FFMA.FTZ R68, R0.reuse, R25, R68 ;  /* 0x0000001900447223 */ /* 0x050fe20000010044 */
[----:B------:R-:W-:Y:S01]  /*1c2a0*/  ISETP.GE.AND P2, PT, R41, R3, PT ;  /* 0x000000032900720c */ /* 0x000fe20003f46270 */
[----:B------:R-:W-:Y:S01]  /*1c2b0*/  FFMA.FTZ R70, R0, R25, R70 ;  /* 0x0000001900467223 */ /* 0x000fe20000010046 */
[----:B------:R-:W-:Y:S02]  /*1c2c0*/  FSEL R16, R16, -INF , !P6 ;  /* 0xff80000010107808 */ /* 0x000fe40007000000 */
[----:B------:R-:W-:Y:S01]  /*1c2d0*/  ISETP.GE.AND P6, PT, R17, R2, PT ;  /* 0x000000021100720c */ /* 0x000fe20003fc6270 */
[----:B------:R-:W4:Y:S01]  /*1c2e0*/  I2F R6, R19 ;  /* 0x0000001300067306 */ /* 0x000f220000201400 */
[-C--:B--2---:R-:W-:Y:S01]  /*1c2f0*/  FFMA.FTZ R71, R0, R5.reuse, R71 ;  /* 0x0000000500477223 */ /* 0x084fe20000010047 */
[----:B------:R-:W-:Y:S01]  /*1c300*/  FSEL R32, R32, -INF , !P3 ;  /* 0xff80000020207808 */ /* 0x000fe20005800000 */
[----:B------:R-:W-:Y:S01]  /*1c310*/  FFMA.FTZ R69, R0, R5, R69 ;  /* 0x0000000500457223 */ /* 0x000fe20000010045 */
[----:B------:R-:W-:-:S02]  /*1c320*/  FSEL R181, R68, -INF , !P6 ;  /* 0xff80000044b57808 */ /* 0x000fc40007000000 */
[----:B------:R-:W-:Y:S01]  /*1c330*/  FSEL R194, R71, -INF , !P2 ;  /* 0xff80000047c27808 */ /* 0x000fe20005000000 */
[C---:B-1----:R-:W-:Y:S01]  /*1c340*/  HMMA.16816.F32 R76, R20.reuse, R14, R76 ;  /* 0x0000000e144c723c */ /* 0x042fe2000000184c */
[CC--:B---3--:R-:W-:Y:S01]  /*1c350*/  FFMA.FTZ R84, R0.reuse, R7.reuse, R84 ;  /* 0x0000000700547223 */ /* 0x0c8fe20000010054 */
[C---:B------:R-:W-:Y:S01]  /*1c360*/  ISETP.GE.AND P3, PT, R19.reuse, R2, PT ;  /* 0x000000021300720c */ /* 0x040fe20003f66270 */
[----:B------:R-:W-:Y:S01]  /*1c370*/  FFMA.FTZ R86, R0, R7, R86 ;  /* 0x0000000700567223 */ /* 0x000fe20000010056 */
[----:B------:R-:W-:Y:S02]  /*1c380*/  IADD3 R7, R44, 0x38, RZ ;  /* 0x000000382c077810 */ /* 0x000fe40007ffe0ff */
[----:B------:R-:W-:Y:S02]  /*1c390*/  FSEL R183, R84, -INF , !P0 ;  /* 0xff80000054b77808 */ /* 0x000fe40004000000 */
[----:B------:R-:W-:Y:S01]  /*1c3a0*/  HMMA.16816.F32 R80, R20, R12, R80 ;  /* 0x0000000c1450723c */ /* 0x000fe20000001850 */
[----:B------:R-:W-:Y:S01]  /*1c3b0*/  BAR.SYNC.DEFER_BLOCKING 0x0 ;  /* 0x0000000000007b1d */ /* 0x000fe20000010000 */
[----:B------:R-:W-:Y:S01]  /*1c3c0*/  ISETP.GE.AND P6, PT, R19, R3, PT ;  /* 0x000000031300720c */ /* 0x000fe20003fc6270 */
[-C--:B----4-:R-:W-:Y:S01]  /*1c3d0*/  FFMA.FTZ R85, R0, R6.reuse, R85 ;  /* 0x0000000600557223 */ /* 0x090fe20000010055 */
[----:B------:R-:W-:Y:S01]  /*1c3e0*/  IADD3 R19, R44, 0x30, RZ ;  /* 0x000000302c137810 */ /* 0x000fe20007ffe0ff */
[----:B------:R-:W-:Y:S01]  /*1c3f0*/  FFMA.FTZ R87, R0, R6, R87 ;  /* 0x0000000600577223 */ /* 0x000fe20000010057 */
[----:B------:R-:W-:-:S02]  /*1c400*/  IADD3 R6, R44, 0x39, RZ ;  /* 0x000000392c067810 */ /* 0x000fc40007ffe0ff */
[----:B------:R-:W-:Y:S01]  /*1c410*/  IADD3 R13, R44, 0x31, RZ ;  /* 0x000000312c0d7810 */ /* 0x000fe20007ffe0ff */
[----:B------:R-:W1:Y:S01]  /*1c420*/  I2F R12, R19 ;  /* 0x00000013000c7306 */ /* 0x000e620000201400 */
[----:B------:R-:W-:Y:S02]  /*1c430*/  FSEL R24, R61, -INF , !P4 ;  /* 0xff8000003d187808 */ /* 0x000fe40006000000 */
[C---:B------:R-:W-:Y:S02]  /*1c440*/  ISETP.GE.AND P2, PT, R13.reuse, R2, PT ;  /* 0x000000020d00720c */ /* 0x040fe40003f46270 */
[-C--:B------:R-:W-:Y:S02]  /*1c450*/  ISETP.GE.AND P0, PT, R13, R3.reuse, PT ;  /* 0x000000030d00720c */ /* 0x080fe40003f06270 */
[----:B------:R-:W-:Y:S01]  /*1c460*/  ISETP.GE.AND P4, PT, R17, R3, PT ;  /* 0x000000031100720c */ /* 0x000fe20003f86270 */
[----:B------:R-:W2:Y:S01]  /*1c470*/  I2F R5, R13 ;  /* 0x0000000d00057306 */ /* 0x000ea20000201400 */
[----:B------:R-:W-:Y:S01]  /*1c480*/  FSEL R193, R86, -INF , !P1 ;  /* 0xff80000056c17808 */ /* 0x000fe20004800000 */
[----:B------:R-:W-:Y:S01]  /*1c490*/  FFMA.FTZ R17, R0, R39, R63 ;  /* 0x0000002700117223 */ /* 0x000fe2000001003f */
[----:B------:R-:W-:-:S02]  /*1c4a0*/  FSEL R186, R85, -INF , !P3 ;  /* 0xff80000055ba7808 */ /* 0x000fc40005800000 */
[C---:B------:R-:W-:Y:S02]  /*1c4b0*/  ISETP.GE.AND P1, PT, R7.reuse, R2, PT ;  /* 0x000000020700720c */ /* 0x040fe40003f26270 */
[----:B------:R-:W-:Y:S01]  /*1c4c0*/  ISETP.GE.AND P3, PT, R7, R3, PT ;  /* 0x000000030700720c */ /* 0x000fe20003f66270 */
[----:B------:R-:W3:Y:S01]  /*1c4d0*/  I2F R13, R7 ;  /* 0x00000007000d7306 */ /* 0x000ee20000201400 */
[----:B------:R-:W-:Y:S01]  /*1c4e0*/  FSEL R17, R17, -INF , !P5 ;  /* 0xff80000011117808 */ /* 0x000fe20006800000 */
[C---:B-1----:R-:W-:Y:S01]  /*1c4f0*/  FFMA.FTZ R82, R0.reuse, R12, R82 ;  /* 0x0000000c00527223 */ /* 0x042fe20000010052 */
[----:B------:R-:W-:Y:S01]  /*1c500*/  ISETP.GE.AND P5, PT, R41, R2, PT ;  /* 0x000000022900720c */ /* 0x000fe20003fa6270 */
[----:B------:R-:W-:Y:S01]  /*1c510*/  FFMA.FTZ R80, R0, R12, R80 ;  /* 0x0000000c00507223 */ /* 0x000fe20000010050 */
[----:B------:R-:W-:Y:S02]  /*1c520*/  FSEL R192, R70, -INF , !P4 ;  /* 0xff80000046c07808 */ /* 0x000fe40006000000 */
[----:B------:R-:W-:Y:S01]  /*1c530*/  FSEL R182, R69, -INF , !P5 ;  /* 0xff80000045b67808 */ /* 0x000fe20006800000 */
[----:B------:R-:W1:Y:S01]  /*1c540*/  I2F R7, R6 ;  /* 0x0000000600077306 */ /* 0x000e620000201400 */
[C---:B--2---:R-:W-:Y:S01]  /*1c550*/  FFMA.FTZ R81, R0.reuse, R5, R81 ;  /* 0x0000000500517223 */ /* 0x044fe20000010051 */
[C---:B------:R-:W-:Y:S01]  /*1c560*/  ISETP.GE.AND P5, PT, R19.reuse, R3, PT ;  /* 0x000000031300720c */ /* 0x040fe20003fa6270 */
[C---:B------:R-:W-:Y:S01]  /*1c570*/  FFMA.FTZ R83, R0.reuse, R5, R83 ;  /* 0x0000000500537223 */ /* 0x040fe20000010053 */
[----:B------:R-:W-:Y:S01]  /*1c580*/  ISETP.GE.AND P4, PT, R19, R2, PT ;  /* 0x000000021300720c */ /* 0x000fe20003f86270 */
[----:B------:R-:W-:Y:S01]  /*1c590*/  FFMA.FTZ R5, R0, R36, R54 ;  /* 0x0000002400057223 */ /* 0x000fe20000010036 */
[----:B------:R-:W-:Y:S01]  /*1c5a0*/  FSEL R196, R82, -INF , !P5 ;  /* 0xff80000052c47808 */ /* 0x000fe20006800000 */
[CC--:B---3--:R-:W-:Y:S01]  /*1c5b0*/  FFMA.FTZ R76, R0.reuse, R13.reuse, R76 ;  /* 0x0000000d004c7223 */ /* 0x0c8fe2000001004c */
[----:B------:R-:W-:Y:S01]  /*1c5c0*/  FSEL R200, R81, -INF , !P2 ;  /* 0xff80000051c87808 */ /* 0x000fe20005000000 */
[----:B------:R-:W-:Y:S01]  /*1c5d0*/  FFMA.FTZ R78, R0, R13, R78 ;  /* 0x0000000d004e7223 */ /* 0x000fe2000001004e */
[----:B------:R-:W-:-:S02]  /*1c5e0*/  ISETP.GE.AND P5, PT, R6, R2, PT ;  /* 0x000000020600720c */ /* 0x000fc40003fa6270 */
[----:B------:R-:W-:Y:S02]  /*1c5f0*/  FSEL R199, R76, -INF , !P1 ;  /* 0xff8000004cc77808 */ /* 0x000fe40004800000 */
[----:B------:R-:W-:Y:S01]  /*1c600*/  ISETP.GE.AND P1, PT, R166, 0x2, PT ;  /* 0x00000002a600780c */ /* 0x000fe20003f26270 */
[----:B-1----:R-:W-:Y:S01]  /*1c610*/  FFMA.FTZ R77, R0, R7, R77 ;  /* 0x00000007004d7223 */ /* 0x002fe2000001004d */
[----:B------:R-:W-:Y:S01]  /*1c620*/  ISETP.GE.AND P2, PT, R6, R3, PT ;  /* 0x000000030600720c */ /* 0x000fe20003f46270 */
[C---:B------:R-:W-:Y:S01]  /*1c630*/  FFMA.FTZ R6, R0.reuse, R36, R52 ;  /* 0x0000002400067223 */ /* 0x040fe20000010034 */
[----:B------:R-:W-:Y:S01]  /*1c640*/  FSEL R191, R87, -INF , !P6 ;  /* 0xff80000057bf7808 */ /* 0x000fe20007000000 */
[----:B------:R-:W-:Y:S01]  /*1c650*/  FFMA.FTZ R79, R0, R7, R79 ;  /* 0x00000007004f7223 */ /* 0x000fe2000001004f */
[----:B------:R-:W-:Y:S02]  /*1c660*/  FSEL R201, R80, -INF , !P4 ;  /* 0xff80000050c97808 */ /* 0x000fe40006000000 */
[----:B------:R-:W-:-:S02]  /*1c670*/  FSEL R195, R83, -INF , !P0 ;  /* 0xff80000053c37808 */ /* 0x000fc40004000000 */
[C---:B------:R-:W-:Y:S02]  /*1c680*/  ISETP.GE.AND P6, PT, R44.reuse, R2, PT ;  /* 0x000000022c00720c */ /* 0x040fe40003fc6270 */
[----:B------:R-:W-:Y:S02]  /*1c690*/  ISETP.GE.AND P4, PT, R44, R3, PT ;  /* 0x000000032c00720c */ /* 0x000fe40003f86270 */
[----:B------:R-:W-:Y:S02]  /*1c6a0*/  ISETP.NE.U32.AND P0, PT, R244, RZ, PT ;  /* 0x000000fff400720c */ /* 0x000fe40003f05070 */
[----:B------:R-:W-:Y:S02]  /*1c6b0*/  FSEL R188, R78, -INF , !P3 ;  /* 0xff8000004ebc7808 */ /* 0x000fe40005800000 */
[----:B------:R-:W-:Y:S02]  /*1c6c0*/  ISETP.NE.AND.EX P0, PT, R245, RZ, PT, P0 ;  /* 0x000000fff500720c */ /* 0x000fe40003f05300 */
[----:B------:R-:W-:-:S02]  /*1c6d0*/  FSEL R6, R6, -INF , !P6 ;  /* 0xff80000006067808 */ /* 0x000fc40007000000 */
[----:B------:R-:W-:Y:S02]  /*1c6e0*/  FSEL R5, R5, -INF , !P4 ;  /* 0xff80000005057808 */ /* 0x000fe40006000000 */
[----:B------:R-:W-:Y:S02]  /*1c6f0*/  FSEL R197, R77, -INF , !P5 ;  /* 0xff8000004dc57808 */ /* 0x000fe40006800000 */
[----:B------:R-:W-:Y:S01]  /*1c700*/  FSEL R187, R79, -INF , !P2 ;  /* 0xff8000004fbb7808 */ /* 0x000fe20005000000 */
[----:B------:R-:W-:Y:S05]  /*1c710*/  @!P1 BRA `(.L_x_3173) ;  /* 0x00000ba000009947 */ /* 0x000fea0003800000 */
[----:B------:R-:W-:Y:S01]  /*1c720*/  BSSY B0, `(.L_x_3174) ;  /* 0x0000042000007945 */ /* 0x000fe20003800000 */
[----:B------:R-:W-:Y:S05]  /*1c730*/  @!P0 BRA `(.L_x_3175) ;  /* 0x000003d000008947 */ /* 0x000fea0003800000 */
[----:B------:R-:W2:Y:S01]  /*1c740*/  LD.E R21, [R10.64+0x170] ;  /* 0x000170060a157980 */ /* 0x000ea2000c101900 */
[----:B------:R-:W-:Y:S02]  /*1c750*/  IADD3 R19, R8, -0x40, RZ ;  /* 0xffffffc008137810 */ /* 0x000fe40007ffe0ff */
[----:B------:R-:W-:Y:S02]  /*1c760*/  IABS R13, R8 ;  /* 0x00000008000d7213 */ /* 0x000fe40000000000 */
[----:B------:R-:W-:-:S02]  /*1c770*/  IABS R7, R19 ;  /* 0x0000001300077213 */ /* 0x000fc40000000000 */
[-C--:B--2---:R-:W-:Y:S02]  /*1c780*/  IABS R14, R21.reuse ;  /* 0x00000015000e7213 */ /* 0x084fe40000000000 */
[-C--:B------:R-:W-:Y:S02]  /*1c790*/  IABS R12, R21.reuse ;  /* 0x00000015000c7213 */ /* 0x080fe40000000000 */
[----:B------:R-:W1:Y:S01]  /*1c7a0*/  I2F.RP R22, R14 ;  /* 0x0000000e00167306 */ /* 0x000e620000209400 */
[-C--:B------:R-:W-:Y:S02]  /*1c7b0*/  LOP3.LUT R8, R8, R21.reuse, RZ, 0x3c, !PT ;  /* 0x0000001508087212 */ /* 0x080fe400078e3cff */
[----:B------:R-:W-:Y:S01]  /*1c7c0*/  IMAD.MOV R12, RZ, RZ, -R12 ;  /* 0x000000ffff0c7224 */ /* 0x000fe200078e0a0c */
[----:B------:R-:W-:Y:S02]  /*1c7d0*/  LOP3.LUT R19, R19, R21, RZ, 0x3c, !PT ;  /* 0x0000001513137212 */ /* 0x000fe400078e3cff */
[----:B------:R-:W-:-:S02]  /*1c7e0*/  ISETP.GE.AND P4, PT, R8, RZ, PT ;  /* 0x000000ff0800720c */ /* 0x000fc40003f86270 */
        /* <DEDUP_REMOVED lines=19> */
[----:B------:R-:W-:-:S02]  /*1c920*/  ISETP.GE.AND P2, PT, R19, RZ, PT ;  /* 0x000000ff1300720c */ /* 0x000fc40003f46270 */
[----:B------:R-:W-:Y:S02]  /*1c930*/  ISETP.NE.AND P3, PT, R21, RZ, PT ;  /* 0x000000ff1500720c */ /* 0x000fe40003f65270 */
[----:B------:R-:W-:-:S03]  /*1c940*/  LOP3.LUT R7, RZ, R21, RZ, 0x33, !PT ;  /* 0x00000015ff077212 */ /* 0x000fc600078e33ff */
[----:B------:R-:W-:Y:S02]  /*1c950*/  @P6 IADD3 R20, R20, 0x1, RZ ;  /* 0x0000000114146810 */ /* 0x000fe40007ffe0ff */
[----:B------:R-:W-:-:S03]  /*1c960*/  @P5 IADD3 R15, R15, 0x1, RZ ;  /* 0x000000010f0f5810 */ /* 0x000fc60007ffe0ff */
[----:B------:R-:W-:Y:S02]  /*1c970*/  IMAD.MOV.U32 R12, RZ, RZ, R20 ;  /* 0x000000ffff0c7224 */ /* 0x000fe400078e0014 */
[----:B------:R-:W-:Y:S02]  /*1c980*/  IMAD.MOV.U32 R13, RZ, RZ, R15 ;  /* 0x000000ffff0d7224 */ /* 0x000fe400078e000f */
[----:B------:R-:W-:Y:S01]  /*1c990*/  @!P4 IMAD.MOV R12, RZ, RZ, -R12 ;  /* 0x000000ffff0cc224 */ /* 0x000fe200078e0a0c */
[----:B------:R-:W2:Y:S02]  /*1c9a0*/  LD.E.64 R14, [R10.64+0x38] ;  /* 0x000038060a0e7980 */ /* 0x000ea4000c101b00 */
[----:B------:R-:W-:Y:S02]  /*1c9b0*/  @!P2 IADD3 R13, -R13, RZ, RZ ;  /* 0x000000ff0d0da210 */ /* 0x000fe40007ffe1ff */
[C---:B------:R-:W-:Y:S02]  /*1c9c0*/  SEL R12, R7.reuse, R12, !P3 ;  /* 0x0000000c070c7207 */ /* 0x040fe40005800000 */
[----:B------:R-:W-:-:S03]  /*1c9d0*/  SEL R13, R7, R13, !P3 ;  /* 0x0000000d070d7207 */ /* 0x000fc60005800000 */
[----:B------:R-:W-:-:S04]  /*1c9e0*/  IMAD.WIDE R26, R12, 0x4, R244 ;  /* 0x000000040c1a7825 */ /* 0x000fc800078e02f4 */
[----:B------:R-:W-:Y:S01]  /*1c9f0*/  IMAD.WIDE R22, R13, 0x4, R244 ;  /* 0x000000040d167825 */ /* 0x000fe200078e02f4 */
[----:B------:R-:W3:Y:S04]  /*1ca00*/  LD.E R8, [R26.64] ;  /* 0x000000061a087980 */ /* 0x000ee8000c101900 */
[----:B------:R1:W3:Y:S04]  /*1ca10*/  LD.E R7, [R22.64] ;  /* 0x0000000616077980 */ /* 0x0002e8000c101900 */
        /* <DEDUP_REMOVED lines=15> */
.L_x_3175:
[----:B------:R-:W2:Y:S02]  /*1cb10*/  LD.E R12, [R10.64+0x38] ;  /* 0x000038060a0c7980 */ /* 0x000ea4000c101900 */
[----:B--2---:R-:W-:-:S04]  /*1cb20*/  LEA R12, -R12, RZ, 0x6 ;  /* 0x000000ff0c0c7211 */ /* 0x004fc800078e31ff */
[----:B------:R-:W-:Y:S02]  /*1cb30*/  SHF.R.S32.HI R7, RZ, 0x1f, R12 ;  /* 0x0000001fff077819 */ /* 0x000fe4000001140c */
.L_x_3176:
[----:B------:R-:W-:Y:S05]  /*1cb40*/  BSYNC B0 ;  /* 0x0000000000007941 */ /* 0x000fea0003800000 */
.L_x_3174:
        /* <DEDUP_REMOVED lines=15> */
[----:B------:R-:W-:-:S03]  /*1cc40*/  @P5 LEA R40, P2, R8, R236, 0x1 ;  /* 0x000000ec08285211 */ /* 0x000fc600078408ff */
[----:B------:R-:W-:Y:S01]  /*1cc50*/  @!PT LDS RZ, [RZ] ;  /* 0x00000000fffff984 */ /* 0x000fe20000000800 */
[----:B------:R-:W-:Y:S01]  /*1cc60*/  @!PT LDS RZ, [RZ] ;  /* 0x00000000fffff984 */ /* 0x000fe20000000800 */
[----:B------:R-:W-:Y:S01]  /*1cc70*/  @!PT LDS RZ, [RZ] ;  /* 0x00000000fffff984 */ /* 0x000fe20000000800 */
[----:B------:R1:W-:Y:S01]  /*1cc80*/  @P5 LDGSTS.E.BYPASS.LTC128B.128 [R243+0xa000], [R46.64+0x80] ;  /* 0x0a0000802ef35fae */ /* 0x0003e2000b901d46 */
[CCC-:B------:R-:W-:Y:S02]  /*1cc90*/  @P5 LEA.HI.X R41, R8.reuse, R235.reuse, R7.reuse, 0x1, P2 ;  /* 0x000000eb08295211 */ /* 0x1c0fe400010f0c07 */
[CC--:B------:R-:W-:Y:S01]  /*1cca0*/  @P4 LEA R26, P2, R8.reuse, R236.reuse, 0x1 ;  /* 0x000000ec081a4211 */ /* 0x0c0fe200078408ff */
[----:B------:R1:W-:Y:S03]  /*1ccb0*/  @!P5 STS.128 [R243+0xa000], RZ ;  /* 0x00a000fff300d388 */ /* 0x0003e60000000c00 */
[C---:B------:R-:W-:Y:S01]  /*1ccc0*/  @P4 LEA.HI.X R27, R8.reuse, R235, R7, 0x1, P2 ;  /* 0x000000eb081b4211 */ /* 0x040fe200010f0c07 */
[----:B------:R-:W-:Y:S01]  /*1ccd0*/  @!PT LDS RZ, [RZ] ;  /* 0x00000000fffff984 */ /* 0x000fe20000000800 */
[----:B------:R-:W-:Y:S01]  /*1cce0*/  @!PT LDS RZ, [RZ] ;  /* 0x00000000fffff984 */ /* 0x000fe20000000800 */
[----:B------:R-:W-:Y:S01]  /*1ccf0*/  @!PT LDS RZ, [RZ] ;  /* 0x00000000fffff984 */ /* 0x000fe20000000800 */
[----:B------:R1:W-:Y:S01]  /*1cd00*/  @P4 LDGSTS.E.BYPASS.LTC128B.128 [R243+0xc000], [R46.64+0x100] ;  /* 0x0c0001002ef34fae */ /* 0x0003e2000b901d46 */
[----:B------:R-:W-:-:S03]  /*1cd10*/  @P3 LEA R22, P2, R8, R236, 0x1 ;  /* 0x000000ec08163211 */ /* 0x000fc600078408ff */
[----:B------:R1:W-:Y:S01]  /*1cd20*/  @!P4 STS.128 [R243+0xc000], RZ ;  /* 0x00c000fff300c388 */ /* 0x0003e20000000c00 */
[C---:B------:R-:W-:Y:S02]  /*1cd30*/  @P3 LEA.HI.X R23, R8.reuse, R235, R7, 0x1, P2 ;  /* 0x000000eb08173211 */ /* 0x040fe400010f0c07 */
[----:B------:R-:W-:Y:S01]  /*1cd40*/  IADD3 R8, P2, R8, R233, RZ ;  /* 0x000000e908087210 */ /* 0x000fe20007f5e0ff */
[----:B------:R-:W-:Y:S01]  /*1cd50*/  @!PT LDS RZ, [RZ] ;  /* 0x00000000fffff984 */ /* 0x000fe20000000800 */
[----:B------:R-:W-:Y:S01]  /*1cd60*/  @!PT LDS RZ, [RZ] ;  /* 0x00000000fffff984 */ /* 0x000fe20000000800 */
[----:B------:R-:W-:Y:S01]  /*1cd70*/  @!PT LDS RZ, [RZ] ;  /* 0x00000000fffff984 */ /* 0x000fe20000000800 */
[----:B------:R1:W-:Y:S04]  /*1cd80*/  @P3 LDGSTS.E.BYPASS.LTC128B.128 [R243+0xe000], [R46.64+0x180] ;  /* 0x0e0001802ef33fae */ /* 0x0003e8000b901d46 */
[----:B------:R-:W-:Y:S01]  /*1cd90*/  IMAD.X R7, R7, 0x1, R234, P2 ;  /* 0x0000000107077824 */ /* 0x000fe200010e06ea */
[CC--:B------:R-:W-:Y:S01]  /*1cda0*/  @P6 LEA R42, P2, R8.reuse, R236.reuse, 0x1 ;  /* 0x000000ec082a6211 */ /* 0x0c0fe200078408ff */
[----:B------:R1:W-:Y:S03]  /*1cdb0*/  @!P3 STS.128 [R243+0xe000], RZ ;  /* 0x00e000fff300b388 */ /* 0x0003e60000000c00 */
[C---:B------:R-:W-:Y:S01]  /*1cdc0*/  @P6 LEA.HI.X R43, R8.reuse, R235, R7, 0x1, P2 ;  /* 0x000000eb082b6211 */ /* 0x040fe200010f0c07 */
[----:B------:R-:W-:Y:S01]  /*1cdd0*/  @!PT LDS RZ, [RZ] ;  /* 0x00000000fffff984 */ /* 0x000fe20000000800 */
[----:B------:R-:W-:Y:S01]  /*1cde0*/  @!PT LDS RZ, [RZ] ;  /* 0x00000000fffff984 */ /* 0x000fe20000000800 */
[----:B------:R-:W-:Y:S01]  /*1cdf0*/  @!PT LDS RZ, [RZ] ;  /* 0x00000000fffff984 */ /* 0x000fe20000000800 */
[----:B------:R1:W-:Y:S01]  /*1ce00*/  @P6 LDGSTS.E.BYPASS.LTC128B.128 [R243+0x8800], [R44.64] ;  /* 0x088000002cf36fae */ /* 0x0003e2000b901d46 */
[----:B------:R-:W-:-:S03]  /*1ce10*/  @P5 LEA R20, P2, R8, R236, 0x1 ;  /* 0x000000ec08145211 */ /* 0x000fc600078408ff */
[----:B------:R1:W-:Y:S01]  /*1ce20*/  @!P6 STS.128 [R243+0x8800], RZ ;  /* 0x008800fff300e388 */ /* 0x0003e20000000c00 */
[CCC-:B------:R-:W-:Y:S02]  /*1ce30*/  @P5 LEA.HI.X R21, R8.reuse, R235.reuse, R7.reuse, 0x1, P2 ;  /* 0x000000eb08155211 */ /* 0x1c0fe400010f0c07 */
[CC--:B------:R-:W-:Y:S01]  /*1ce40*/  @P4 LEA R14, P2, R8.reuse, R236.reuse, 0x1 ;  /* 0x000000ec080e4211 */ /* 0x0c0fe200078408ff */
[----:B------:R-:W-:Y:S01]  /*1ce50*/  @!PT LDS RZ, [RZ] ;  /* 0x00000000fffff984 */ /* 0x000fe20000000800 */
[----:B------:R-:W-:Y:S01]  /*1ce60*/  @!PT LDS RZ, [RZ] ;  /* 0x00000000fffff984 */ /* 0x000fe20000000800 */
[----:B------:R-:W-:Y:S01]  /*1ce70*/  @!PT LDS RZ, [RZ] ;  /* 0x00000000fffff984 */ /* 0x000fe20000000800 */
[----:B------:R1:W-:Y:S03]  /*1ce80*/  @P5 LDGSTS.E.BYPASS.LTC128B.128 [R243+0xa800], [R40.64+0x80] ;  /* 0x0a80008028f35fae */ /* 0x0003e6000b901d46 */
[C---:B------:R-:W-:Y:S01]  /*1ce90*/  @P4 LEA.HI.X R15, R8.reuse, R235, R7, 0x1, P2 ;  /* 0x000000eb080f4211 */ /* 0x040fe200010f0c07 */
[----:B------:R1:W-:Y:S01]  /*1cea0*/  @!P5 STS.128 [R243+0xa800], RZ ;  /* 0x00a800fff300d388 */ /* 0x0003e20000000c00 */
[----:B------:R-:W-:-:S03]  /*1ceb0*/  @P3 LEA R12, P2, R8, R236, 0x1 ;  /* 0x000000ec080c3211 */ /* 0x000fc600078408ff */
[----:B------:R-:W-:Y:S01]  /*1cec0*/  @!PT LDS RZ, [RZ] ;  /* 0x00000000fffff984 */ /* 0x000fe20000000800 */
[----:B------:R-:W-:Y:S01]  /*1ced0*/  @!PT LDS RZ, [RZ] ;  /* 0x00000000fffff984 */ /* 0x000fe20000000800 */
[----:B------:R-:W-:Y:S01]  /*1cee0*/  @!PT LDS RZ, [RZ] ;  /* 0x00000000fffff984 */ /* 0x000fe20000000800 */
[----:B------:R1:W-:Y:S01]  /*1cef0*/  @P4 LDGSTS.E.BYPASS.LTC128B.128 [R243+0xc800], [R26.64+0x100] ;  /* 0x0c8001001af34fae */ /* 0x0003e2000b901d46 */
[C---:B------:R-:W-:Y:S02]  /*1cf00*/  @P3 LEA.HI.X R13, R8.reuse, R235, R7, 0x1, P2 ;  /* 0x000000eb080d3211 */ /* 0x040fe400010f0c07 */
[----:B------:R-:W-:Y:S01]  /*1cf10*/  IADD3 R8, P2, R8, R233, RZ ;  /* 0x000000e908087210 */ /* 0x000fe20007f5e0ff */
[----:B------:R1:W-:Y:S04]  /*1cf20*/  @!P4 STS.128 [R243+0xc800], RZ ;  /* 0x00c800fff300c388 */ /* 0x0003e80000000c00 */
[----:B------:R-:W-:Y:S01]  /*1cf30*/  IMAD.X R7, R7, 0x1, R234, P2 ;  /* 0x0000000107077824 */ /* 0x000fe200010e06ea */
        /* <DEDUP_REMOVED lines=11> */
[----:B------:R1:W-:Y:S01]  /*1cff0*/  @P6 LDGSTS.E.BYPASS.LTC128B.128 [R243+0x9000], [R42.64] ;  /* 0x090000002af36fae */ /* 0x0003e2000b901d46 */
        /* <DEDUP_REMOVED lines=8> */
[----:B------:R-:W-:Y:S01]  /*1d080*/  @P3 LEA R54, P2, R8, R236, 0x1 ;  /* 0x000000ec08363211 */ /* 0x000fe200078408ff */
[----:B------:R-:W-:-:S02]  /*1d090*/  IMAD.MOV.U32 R236, RZ, RZ, R46 ;  /* 0x000000ffffec7224 */ /* 0x000fc400078e002e */
        /* <DEDUP_REMOVED lines=34> */
.L_x_3173:
[----:B------:R-:W-:Y:S05]  /*1d2c0*/  BSYNC B1 ;  /* 0x0000000000017941 */ /* 0x000fea0003800000 */
.L_x_3172:
[----:B------:R-:W2:Y:S01]  /*1d2d0*/  LD.E R190, [R10.64+0xdc] ;  /* 0x0000dc060abe7980 */ /* 0x000ea2000c101900 */
[----:B------:R-:W-:-:S02]  /*1d2e0*/  FMNMX.FTZ R7, R6, R31, !PT ;  /* 0x0000001f06077209 */ /* 0x000fc40007810000 */
[----:B-1----:R-:W-:Y:S02]  /*1d2f0*/  FMNMX.FTZ R12, R5, R30, !PT ;  /* 0x0000001e050c7209 */ /* 0x002fe40007810000 */
        /* <DEDUP_REMOVED lines=28> */
[----:B------:R-:W-:Y:S01]  /*1d4c0*/  SHF.L.U32 R224, R35, 0x1, RZ ;  /* 0x0000000123e07819 */ /* 0x000fe200000006ff */
[----:B------:R-:W1:Y:S03]  /*1d4d0*/  SHFL.BFLY PT, R8, R7, 0x2, 0x1f ;  /* 0x0c401f0007087f89 */ /* 0x000e6600000e0000 */
[-C--:B------:R-:W-:Y:S01]  /*1d4e0*/  LEA R222, R34, R224.reuse, 0x1 ;  /* 0x000000e022de7211 */ /* 0x080fe200078e08ff */
[----:B------:R-:W-:Y:S01]  /*1d4f0*/  LDSM.16.MT88.4 R64, [R224+0x12000] ;  /* 0x01200000e040783b */ /* 0x000fe20000004200 */
[----:B------:R-:W-:-:S02]  /*1d500*/  LEA R221, R33, R224, 0x1 ;  /* 0x000000e021dd7211 */ /* 0x000fc400078e08ff */
[----:B------:R-:W-:Y:S01]  /*1d510*/  LEA R220, R33, R222, 0x1 ;  /* 0x000000de21dc7211 */ /* 0x000fe200078e08ff */
[----:B------:R-:W-:Y:S04]  /*1d520*/  LDSM.16.MT88.4 R40, [R222+0x10000] ;  /* 0x01000000de28783b */ /* 0x000fe80000004200 */
[----:B------:R-:W-:Y:S04]  /*1d530*/  LDSM.16.MT88.4 R156, [R224+0x10000] ;  /* 0x01000000e09c783b */ /* 0x000fe80000004200 */
[----:B------:R-:W-:Y:S04]  /*1d540*/  LDSM.16.MT88.4 R48, [R221+0x10000] ;  /* 0x01000000dd30783b */ /* 0x000fe80000004200 */
[----:B------:R-:W-:Y:S01]  /*1d550*/  LDSM.16.MT88.4 R56, [R220+0x10000] ;  /* 0x01000000dc38783b */ /* 0x000fe20000004200 */
[----:B-1----:R-:W-:-:S03]  /*1d560*/  FMNMX.FTZ R8, R7, R8, !PT ;  /* 0x0000000807087209 */ /* 0x002fc60007810000 */
[----:B------:R-:W-:Y:S04]  /*1d570*/  LDSM.16.MT88.4 R72, [R222+0x12000] ;  /* 0x01200000de48783b */ /* 0x000fe80000004200 */
[----:B------:R-:W1:Y:S04]  /*1d580*/  SHFL.BFLY PT, R7, R12, 0x2, 0x1f ;  /* 0x0c401f000c077f89 */ /* 0x000e6800000e0000 */
[----:B------:R-:W3:Y:S04]  /*1d590*/  SHFL.BFLY PT, R165, R8, 0x1, 0x1f ;  /* 0x0c201f0008a57f89 */ /* 0x000ee800000e0000 */
[----:B------:R-:W-:Y:S04]  /*1d5a0*/  LDSM.16.MT88.4 R80, [R221+0x12000] ;  /* 0x01200000dd50783b */ /* 0x000fe80000004200 */
[----:B------:R-:W-:Y:S04]  /*1d5b0*/  LDSM.16.MT88.4 R96, [R224+0x14000] ;  /* 0x01400000e060783b */ /* 0x000fe80000004200 */
[----:B------:R-:W-:Y:S04]  /*1d5c0*/  LDSM.16.MT88.4 R88, [R220+0x12000] ;  /* 0x01200000dc58783b */ /* 0x000fe80000004200 */
[----:B------:R-:W-:Y:S01]  /*1d5d0*/  LDSM.16.MT88.4 R104, [R222+0x14000] ;  /* 0x01400000de68783b */ /* 0x000fe20000004200 */
[----:B-1----:R-:W-:-:S03]  /*1d5e0*/  FMNMX.FTZ R7, R12, R7, !PT ;  /* 0x000000070c077209 */ /* 0x002fc60007810000 */
[----:B------:R-:W-:Y:S01]  /*1d5f0*/  LDSM.16.MT88.4 R112, [R221+0x14000] ;  /* 0x01400000dd70783b */ /* 0x000fe20000004200 */
[----:B---3--:R-:W-:-:S03]  /*1d600*/  FMNMX.FTZ R165, R8, R165, !PT ;  /* 0x000000a508a57209 */ /* 0x008fc60007810000 */
[----:B------:R-:W1:Y:S01]  /*1d610*/  SHFL.BFLY PT, R164, R7, 0x1, 0x1f ;  /* 0x0c201f0007a47f89 */ /* 0x000e6200000e0000 */
[----:B------:R-:W-:-:S03]  /*1d620*/  FSETP.NEU.FTZ.AND P2, PT, R165, -INF , PT ;  /* 0xff800000a500780b */ /* 0x000fc60003f5d000 */
[----:B------:R-:W3:Y:S04]  /*1d630*/  LDSM.16.MT88.4 R120, [R220+0x14000] ;  /* 0x01400000dc78783b */ /* 0x000ee80000004200 */
[----:B------:R-:W4:Y:S04]  /*1d640*/  LDSM.16.MT88.4 R128, [R224+0x16000] ;  /* 0x01600000e080783b */ /* 0x000f280000004200 */
[----:B------:R-:W5:Y:S04]  /*1d650*/  LDSM.16.MT88.4 R136, [R222+0x16000] ;  /* 0x01600000de88783b */ /* 0x000f680000004200 */
[----:B------:R-:W2:Y:S04]  /*1d660*/  LDSM.16.MT88.4 R152, [R221+0x16000] ;  /* 0x01600000dd98783b */ /* 0x000ea80000004200 */
[----:B------:R-:W-:Y:S01]  /*1d670*/  LDSM.16.MT88.4 R12, [R224+0x12800] ;  /* 0x01280000e00c783b */ /* 0x000fe20000004200 */
[----:B-1----:R-:W-:-:S03]  /*1d680*/  FMNMX.FTZ R164, R7, R164, !PT ;  /* 0x000000a407a47209 */ /* 0x002fc60007810000 */
[----:B------:R-:W-:Y:S01]  /*1d690*/  LDSM.16.MT88.4 R20, [R221+0x10800] ;  /* 0x01080000dd14783b */ /* 0x000fe20000004200 */
[C---:B--2---:R-:W-:Y:S02]  /*1d6a0*/  FMUL.FTZ R198, R190.reuse, R165 ;  /* 0x000000a5bec67220 */ /* 0x044fe40000410000 */
[----:B------:R-:W-:-:S03]  /*1d6b0*/  FMUL.FTZ R189, R190, R164 ;  /* 0x000000a4bebd7220 */ /* 0x000fc60000410000 */
        /* <DEDUP_REMOVED lines=10> */
[-CC-:B------:R-:W-:Y:S02]  /*1d760*/  FFMA.FTZ R179, R28, R190.reuse, -R189.reuse ;  /* 0x000000be1cb37223 */ /* 0x180fe400000108bd */
[-CC-:B------:R-:W-:Y:S01]  /*1d770*/  FFMA.FTZ R173, R29, R190.reuse, -R189.reuse ;  /* 0x000000be1dad7223 */ /* 0x180fe200000108bd */
[----:B------:R-:W1:Y:S01]  /*1d780*/  MUFU.EX2 R176, R176 ;  /* 0x000000b000b07308 */ /* 0x000e620000000800 */
[-CC-:B------:R-:W-:Y:S01]  /*1d790*/  FFMA.FTZ R168, R4, R190.reuse, -R198.reuse ;  /* 0x000000be04a87223 */ /* 0x180fe200000108c6 */
[----:B------:R-:W-:Y:S01]  /*1d7a0*/  LDSM.16.MT88.4 R28, [R224+0x10800] ;  /* 0x01080000e01c783b */ /* 0x000fe20000004200 */
[-CC-:B------:R-:W-:Y:S02]  /*1d7b0*/  FFMA.FTZ R169, R24, R190.reuse, -R198.reuse ;  /* 0x000000be18a97223 */ /* 0x180fe400000108c6 */
[-CC-:B------:R-:W-:Y:S01]  /*1d7c0*/  FFMA.FTZ R174, R9, R190.reuse, -R198.reuse ;  /* 0x000000be09ae7223 */ /* 0x180fe200000108c6 */
[----:B------:R-:W2:Y:S01]  /*1d7d0*/  LDSM.16.MT88.4 R4, [R220+0x16000] ;  /* 0x01600000dc04783b */ /* 0x000ea20000004200 */
[-C--:B------:R-:W-:Y:S01]  /*1d7e0*/  FFMA.FTZ R9, R18, R190.reuse, -R198 ;  /* 0x000000be12097223 */ /* 0x080fe200000108c6 */
[----:B------:R-:W-:Y:S01]  /*1d7f0*/  MUFU.EX2 R175, R175 ;  /* 0x000000af00af7308 */ /* 0x000fe20000000800 */
[-CC-:B------:R-:W-:Y:S01]  /*1d800*/  FFMA.FTZ R172, R16, R190.reuse, -R189.reuse ;  /* 0x000000be10ac7223 */ /* 0x180fe200000108bd */
[----:B------:R-:W2:Y:S01]  /*1d810*/  LDSM.16.MT88.4 R24, [R222+0x10800] ;  /* 0x01080000de18783b */ /* 0x000ea20000004200 */
[----:B------:R-:W-:-:S02]  /*1d820*/  FFMA.FTZ R167, R17, R190, -R189 ;  /* 0x000000be11a77223 */ /* 0x000fc400000108bd */
[-CC-:B------:R-:W-:Y:S01]  /*1d830*/  FFMA.FTZ R171, R124, R190.reuse, -R189.reuse ;  /* 0x000000be7cab7223 */ /* 0x180fe200000108bd */
[----:B------:R-:W2:Y:S01]  /*1d840*/  LDSM.16.MT88.4 R16, [R220+0x10800] ;  /* 0x01080000dc10783b */ /* 0x000ea20000004200 */
[-C--:B------:R-:W-:Y:S01]  /*1d850*/  FFMA.FTZ R8, R32, R190.reuse, -R189 ;  /* 0x000000be20087223 */ /* 0x080fe200000108bd */
[----:B------:R-:W3:Y:S01]  /*1d860*/  MUFU.EX2 R170, R170 ;  /* 0x000000aa00aa7308 */ /* 0x000ee20000000800 */
[----:B-1----:R-:W-:Y:S01]  /*1d870*/  F2FP.PACK_AB R144, R176, R177 ;  /* 0x000000b1b090723e */ /* 0x002fe200000000ff */
[----:B------:R-:W-:Y:S01]  /*1d880*/  LDSM.16.MT88.4 R32, [R222+0x12800] ;  /* 0x01280000de20783b */ /* 0x000fe20000004200 */
        /* <DEDUP_REMOVED lines=8> */
[----:B------:R-:W1:Y:S01]  /*1d910*/  MUFU.EX2 R180, R180 ;  /* 0x000000b400b47308 */ /* 0x000e620000000800 */
[----:B---3--:R-:W-:Y:S01]  /*1d920*/  F2FP.PACK_AB R146, R170, R175 ;  /* 0x000000afaa92723e */ /* 0x008fe200000000ff */
[-CC-:B------:R-:W-:Y:S02]  /*1d930*/  FFMA.FTZ R191, R191, R190.reuse, -R189.reuse ;  /* 0x000000bebfbf7223 */ /* 0x180fe400000108bd */
[-C--:B------:R-:W-:Y:S02]  /*1d940*/  FFMA.FTZ R249, R197, R190.reuse, -R198 ;  /* 0x000000bec5f97223 */ /* 0x080fe400000108c6 */
[----:B------:R-:W-:-:S02]  /*1d950*/  FFMA.FTZ R195, R195, R190, -R189 ;  /* 0x000000bec3c37223 */ /* 0x000fc400000108bd */
[----:B------:R-:W-:Y:S01]  /*1d960*/  MUFU.EX2 R179, R179 ;  /* 0x000000b300b37308 */ /* 0x000fe20000000800 */
[-CC-:B------:R-:W-:Y:S02]  /*1d970*/  FFMA.FTZ R188, R188, R190.reuse, -R189.reuse ;  /* 0x000000bebcbc7223 */ /* 0x180fe400000108bd */
[----:B------:R-:W-:Y:S02]  /*1d980*/  FFMA.FTZ R248, R187, R190, -R189 ;  /* 0x000000bebbf87223 */ /* 0x000fe400000108bd */
[----:B------:R-:W-:-:S03]  /*1d990*/  FADD.FTZ R176, R177, R176 ;  /* 0x000000b0b1b07221 */ /* 0x000fc60000010000 */
[----:B------:R-:W3:Y:S01]  /*1d9a0*/  MUFU.EX2 R173, R173 ;  /* 0x000000ad00ad7308 */ /* 0x000ee20000000800 */
[----:B-1----:R-:W-:Y:S01]  /*1d9b0*/  F2FP.PACK_AB R145, R180, R178 ;  /* 0x000000b2b491723e */ /* 0x002fe200000000ff */
[----:B------:R-:W-:Y:S02]  /*1d9c0*/  FADD.FTZ R178, R178, R180 ;  /* 0x000000b4b2b27221 */ /* 0x000fe40000010000 */
[----:B------:R-:W-:-:S04]  /*1d9d0*/  FADD.FTZ R175, R175, R176 ;  /* 0x000000b0afaf7221 */ /* 0x000fc80000010000 */
[----:B------:R-:W-:Y:S01]  /*1d9e0*/  MUFU.EX2 R174, R174 ;  /* 0x000000ae00ae7308 */ /* 0x000fe20000000800 */
[----:B------:R-:W-:Y:S01]  /*1d9f0*/  FADD.FTZ R175, R170, R175 ;  /* 0x000000afaaaf7221 */ /* 0x000fe20000010000 */
[----:B---3--:R-:W-:-:S06]  /*1da00*/  F2FP.PACK_AB R147, R173, R179 ;  /* 0x000000b3ad93723e */ /* 0x008fcc00000000ff */
        /* <DEDUP_REMOVED lines=31> */
[C---:B----4-:R-:W-:Y:S02]  /*1dc00*/  HMMA.16816.F32 R124, R144.reuse, R128, RZ ;  /* 0x00000080907c723c */ /* 0x050fe400000018ff */
[----:B------:R-:W-:Y:S06]  /*1dc10*/  MUFU.EX2 R249, R249 ;  /* 0x000000f900f97308 */ /* 0x000fec0000000800 */
[C---:B-----5:R-:W-:Y:S02]  /*1dc20*/  HMMA.16816.F32 R132, R144.reuse, R136, RZ ;  /* 0x000000889084723c */ /* 0x060fe400000018ff */
[----:B------:R-:W-:Y:S06]  /*1dc30*/  MUFU.EX2 R195, R195 ;  /* 0x000000c300c37308 */ /* 0x000fec0000000800 */
[C---:B------:R-:W-:Y:S02]  /*1dc40*/  HMMA.16816.F32 R140, R144.reuse, R152, RZ ;  /* 0x00000098908c723c */ /* 0x040fe400000018ff */
[----:B------:R-:W-:Y:S06]  /*1dc50*/  MUFU.EX2 R188, R188 ;  /* 0x000000bc00bc7308 */ /* 0x000fec0000000800 */
[C---:B------:R-:W-:Y:S02]  /*1dc60*/  HMMA.16816.F32 R156, R144.reuse, R158, RZ ;  /* 0x0000009e909c723c */ /* 0x040fe400000018ff */
[----:B------:R-:W-:Y:S06]  /*1dc70*/  MUFU.EX2 R248, R248 ;  /* 0x000000f800f87308 */ /* 0x000fec0000000800 */
        /* <DEDUP_REMOVED lines=102> */
[C---:B----4-:R-:W-:Y:S08]  /*1e2e0*/  HMMA.16816.F32 R76, R4.reuse, R16, R76 ;  /* 0x00000010044c723c */ /* 0x050ff0000000184c */
[C---:B------:R-:W-:Y:S01]  /*1e2f0*/  HMMA.16816.F32 R80, R4.reuse, R18, R80 ;  /* 0x000000120450723c */ /* 0x040fe20000001850 */
[----:B------:R-:W3:Y:S07]  /*1e300*/  LDSM.16.MT88.4 R16, [R221+0x15000] ;  /* 0x01500000dd10783b */ /* 0x000eee0000004200 */
        /* <DEDUP_REMOVED lines=11> */
[C---:B------:R-:W-:Y:S07]  /*1e3c0*/  HMMA.16816.F32 R52, R4.reuse, R32, R52 ;  /* 0x000000200434723c */ /* 0x040fee0000001834 */
[-CC-:B------:R-:W-:Y:S01]  /*1e3d0*/  FFMA.FTZ R32, R201, R190.reuse, -R198.reuse ;  /* 0x000000bec9207223 */ /* 0x180fe200000108c6 */
[----:B-1----:R-:W-:Y:S01]  /*1e3e0*/  HMMA.16816.F32 R148, R4, R12, R148 ;  /* 0x0000000c0494723c */ /* 0x002fe20000001894 */
[----:B------:R-:W-:-:S04]  /*1e3f0*/  FFMA.FTZ R33, R200, R190, -R198 ;  /* 0x000000bec8217223 */ /* 0x000fc800000108c6 */
[----:B------:R-:W1:Y:S03]  /*1e400*/  MUFU.EX2 R32, R32 ;  /* 0x0000002000207308 */ /* 0x000e660000000800 */
[C---:B------:R-:W-:Y:S01]  /*1e410*/  HMMA.16816.F32 R144, R4.reuse, R14, R144 ;  /* 0x0000000e0490723c */ /* 0x040fe20000001890 */
[----:B------:R-:W4:Y:S04]  /*1e420*/  LDSM.16.MT88.4 R12, [R224+0x13800] ;  /* 0x01380000e00c783b */ /* 0x000f280000004200 */
[----:B------:R-:W5:Y:S03]  /*1e430*/  MUFU.EX2 R33, R33 ;  /* 0x0000002100217308 */ /* 0x000f660000000800 */
[----:B------:R-:W-:Y:S01]  /*1e440*/  HMMA.16816.F32 R56, R4, R34, R56 ;  /* 0x000000220438723c */ /* 0x000fe20000001838 */
[----:B-1----:R-:W-:-:S06]  /*1e450*/  FADD.FTZ R183, R32, R183 ;  /* 0x000000b720b77221 */ /* 0x002fcc0000010000 */
[-C--:B------:R-:W-:Y:S01]  /*1e460*/  FFMA.FTZ R34, R199, R190.reuse, -R198 ;  /* 0x000000bec7227223 */ /* 0x080fe200000108c6 */
[----:B------:R-:W-:Y:S01]  /*1e470*/  HMMA.16816.F32 R60, R4, R28, R60 ;  /* 0x0000001c043c723c */ /* 0x000fe2000000183c */
[----:B------:R-:W-:-:S04]  /*1e480*/  FFMA.FTZ R35, R196, R190, -R189 ;  /* 0x000000bec4237223 */ /* 0x000fc800000108bd */
[----:B------:R-:W1:Y:S01]  /*1e490*/  MUFU.EX2 R34, R34 ;  /* 0x0000002200227308 */ /* 0x000e620000000800 */
[----:B-----5:R-:W-:Y:S02]  /*1e4a0*/  FADD.FTZ R183, R33, R183 ;  /* 0x000000b721b77221 */ /* 0x020fe40000010000 */
[C---:B------:R-:W-:Y:S01]  /*1e4b0*/  HMMA.16816.F32 R64, R4.reuse, R30, R64 ;  /* 0x0000001e0440723c */ /* 0x040fe20000001840 */
[----:B------:R-:W5:Y:S04]  /*1e4c0*/  LDSM.16.MT88.4 R28, [R224+0x11800] ;  /* 0x01180000e01c783b */ /* 0x000f680000004200 */
[----:B------:R-:W2:Y:S03]  /*1e4d0*/  MUFU.EX2 R35, R35 ;  /* 0x0000002300237308 */ /* 0x000ea60000000800 */
[----:B------:R-:W-:Y:S01]  /*1e4e0*/  HMMA.16816.F32 R124, R4, R24, R124 ;  /* 0x00000018047c723c */ /* 0x000fe2000000187c */
[----:B-1----:R-:W-:-:S07]  /*1e4f0*/  FADD.FTZ R183, R34, R183 ;  /* 0x000000b722b77221 */ /* 0x002fce0000010000 */
[----:B------:R-:W-:Y:S01]  /*1e500*/  HMMA.16816.F32 R128, R4, R26, R128 ;  /* 0x0000001a0480723c */ /* 0x000fe20000001880 */
[----:B------:R-:W1:Y:S01]  /*1e510*/  LDSM.16.MT88.4 R24, [R222+0x11800] ;  /* 0x01180000de18783b */ /* 0x000e620000004200 */
[----:B--2---:R-:W-:-:S06]  /*1e520*/  FADD.FTZ R193, R35, R193 ;  /* 0x000000c123c17221 */ /* 0x004fcc0000010000 */
[----:B------:R-:W-:Y:S01]  /*1e530*/  HMMA.16816.F32 R132, R4, R20, R132 ;  /* 0x000000140484723c */ /* 0x000fe20000001884 */
[----:B------:R-:W-:-:S04]  /*1e540*/  FADD.FTZ R193, R195, R193 ;  /* 0x000000c1c3c17221 */ /* 0x000fc80000010000 */
[----:B------:R-:W-:-:S03]  /*1e550*/  FADD.FTZ R193, R188, R193 ;  /* 0x000000c1bcc17221 */ /* 0x000fc60000010000 */
[C---:B------:R-:W-:Y:S01]  /*1e560*/  HMMA.16816.F32 R136, R4.reuse, R22, R136 ;  /* 0x000000160488723c */ /* 0x040fe20000001888 */
[----:B------:R-:W2:Y:S07]  /*1e570*/  LDSM.16.MT88.4 R20, [R221+0x11800] ;  /* 0x01180000dd14783b */ /* 0x000eae0000004200 */
[C---:B---3--:R-:W-:Y:S08]  /*1e580*/  HMMA.16816.F32 R140, R4.reuse, R16, R140 ;  /* 0x00000010048c723c */ /* 0x048ff0000000188c */
[----:B------:R-:W-:Y:S01]  /*1e590*/  HMMA.16816.F32 R152, R4, R18, R152 ;  /* 0x000000120498723c */ /* 0x000fe20000001898 */
[----:B------:R-:W3:Y:S06]  /*1e5a0*/  LDSM.16.MT88.4 R16, [R220+0x11800] ;  /* 0x01180000dc10783b */ /* 0x000eec0000004200 */
[----:B------:R-:W-:-:S02]  /*1e5b0*/  F2FP.PACK_AB R4, R33, R32 ;  /* 0x000000202104723e */ /* 0x000fc400000000ff */
[----:B------:R-:W-:Y:S02]  /*1e5c0*/  F2FP.PACK_AB R5, R195, R35 ;  /* 0x00000023c305723e */ /* 0x000fe400000000ff */
[C---:B------:R-:W-:Y:S01]  /*1e5d0*/  F2FP.PACK_AB R6, R249.reuse, R34 ;  /* 0x00000022f906723e */ /* 0x040fe200000000ff */
[----:B------:R-:W-:Y:S01]  /*1e5e0*/  FADD.FTZ R249, R249, R183 ;  /* 0x000000b7f9f97221 */ /* 0x000fe20000010000 */
[C---:B------:R-:W-:Y:S01]  /*1e5f0*/  F2FP.PACK_AB R7, R248.reuse, R188 ;  /* 0x000000bcf807723e */ /* 0x040fe200000000ff */
[----:B------:R-:W-:-:S06]  /*1e600*/  FADD.FTZ R248, R248, R193 ;  /* 0x000000c1f8f87221 */ /* 0x000fcc0000010000 */
[C---:B----4-:R-:W-:Y:S08]  /*1e610*/  HMMA.16816.F32 R60, R4.reuse, R12, R60 ;  /* 0x0000000c043c723c */ /* 0x050ff0000000183c */
        /* <DEDUP_REMOVED lines=34> */
[C---:B-1----:R-:W-:Y:S08]  /*1e840*/  HMMA.16816.F32 R116, R4.reuse, R24, R116 ;  /* 0x000000180474723c */ /* 0x042ff00000001874 */
[C---:B------:R-:W-:Y:S08]  /*1e850*/  HMMA.16816.F32 R120, R4.reuse, R26, R120 ;  /* 0x0000001a0478723c */ /* 0x040ff00000001878 */
[C---:B--2---:R-:W-:Y:S08]  /*1e860*/  HMMA.16816.F32 R132, R4.reuse, R20, R132 ;  /* 0x000000140484723c */ /* 0x044ff00000001884 */
[C---:B------:R-:W-:Y:S08]  /*1e870*/  HMMA.16816.F32 R136, R4.reuse, R22, R136 ;  /* 0x000000160488723c */ /* 0x040ff00000001888 */
[C---:B---3--:R-:W-:Y:S08]  /*1e880*/  HMMA.16816.F32 R140, R4.reuse, R16, R140 ;  /* 0x00000010048c723c */ /* 0x048ff0000000188c */
[C---:B------:R-:W-:Y:S08]  /*1e890*/  HMMA.16816.F32 R152, R4.reuse, R18, R152 ;  /* 0x000000120498723c */ /* 0x040ff00000001898 */
[C---:B----4-:R-:W-:Y:S08]  /*1e8a0*/  HMMA.16816.F32 R148, R4.reuse, R12, R148 ;  /* 0x0000000c0494723c */ /* 0x050ff00000001894 */
[----:B------:R-:W-:Y:S01]  /*1e8b0*/  HMMA.16816.F32 R144, R4, R14, R144 ;  /* 0x0000000e0490723c */ /* 0x000fe20000001890 */
[----:B------:R-:W-:Y:S07]  /*1e8c0*/  @!P1 BRA `(.L_x_3177) ;  /* 0x00004d2000009947 */ /* 0x000fee0003800000 */
[----:B------:R-:W-:-:S04]  /*1e8d0*/  DEPBAR.LE SB0, 0x0 ;  /* 0x000080000000791a */ /* 0x000fc80000000000 */
[----:B------:R-:W-:Y:S01]  /*1e8e0*/  WARPSYNC 0xffffffff ;  /* 0xffffffff00007948 */ /* 0x000fe20003800000 */
[----:B------:R-:W-:Y:S01]  /*1e8f0*/  BSSY B0, `(.L_x_3178) ;  /* 0x0000046000007945 */ /* 0x000fe20003800000 */
[----:B------:R-:W-:Y:S01]  /*1e900*/  IADD3 R246, R166, -0x2, RZ ;  /* 0xfffffffea6f67810 */ /* 0x000fe20007ffe0ff */
        /* <DEDUP_REMOVED lines=64> */
.L_x_3179:
[----:B------:R-:W-:Y:S02]  /*1ed10*/  ULDC.64 UR4, c[0x0][0x118] ;  /* 0x0000460000047ab9 */ /* 0x000fe40000000a00 */
[----:B------:R-:W2:Y:S02]  /*1ed20*/  LD.E R6, [R10.64+0x40] ;  /* 0x000040040a067980 */ /* 0x000ea4000c101900 */
[----:B--2---:R-:W-:-:S04]  /*1ed30*/  LEA R6, -R6, RZ, 0x6 ;  /* 0x000000ff06067211 */ /* 0x004fc800078e31ff */
[----:B------:R-:W-:Y:S02]  /*1ed40*/  SHF.R.S32.HI R5, RZ, 0x1f, R6 ;  /* 0x0000001fff057819 */ /* 0x000fe40000011406 */
.L_x_3180:
[----:B------:R-:W-:Y:S05]  /*1ed50*/  BSYNC B0 ;  /* 0x0000000000007941 */ /* 0x000fea0003800000 */
.L_x_3178:
        /* <DEDUP_REMOVED lines=51> */
[----:B---3--:R-:W-:Y:S02]  /*1f090*/  @P2 IMAD.MOV.U32 R4, RZ, RZ, R8 ;  /* 0x000000ffff042224 */ /* 0x008fe400078e0008 */
        /* <DEDUP_REMOVED lines=75> */
[----:B------:R-:W-:Y:S04]  /*1f550*/  LDSM.16.M88.4 R180, [R229+0x9000] ;  /* 0x00900000e5b4783b */ /* 0x000fe80000000200 */
[----:B---3--:R-:W5:Y:S04]  /*1f560*/  LDSM.16.M88.4 R4, [R229+0x8800] ;  /* 0x00880000e504783b */ /* 0x008f680000000200 */
[----:B------:R-:W-:Y:S04]  /*1f570*/  LDSM.16.M88.4 R188, [R228] ;  /* 0x00000000e4bc783b */ /* 0x000fe80000000200 */
[----:B-1----:R-:W1:Y:S04]  /*1f580*/  LDSM.16.M88.4 R32, [R229+0x9800] ;  /* 0x00980000e520783b */ /* 0x002e680000000200 */
[----:B------:R-:W3:Y:S04]  /*1f590*/  LDSM.16.M88.4 R28, [R227] ;  /* 0x00000000e31c783b */ /* 0x000ee80000000200 */
[----:B------:R-:W1:Y:S04]  /*1f5a0*/  LDSM.16.M88.4 R24, [R219] ;  /* 0x00000000db18783b */ /* 0x000e680000000200 */
[----:B------:R-:W1:Y:S04]  /*1f5b0*/  LDSM.16.M88.4 R196, [R218] ;  /* 0x00000000dac4783b */ /* 0x000e680000000200 */
[----:B------:R-:W1:Y:S04]  /*1f5c0*/  LDSM.16.M88.4 R192, [R217] ;  /* 0x00000000d9c0783b */ /* 0x000e680000000200 */
[----:B------:R-:W-:Y:S01]  /*1f5d0*/  LDSM.16.M88.4 R168, [R226] ;  /* 0x00000000e2a8783b */ /* 0x000fe20000000200 */
[C---:B----4-:R-:W-:Y:S03]  /*1f5e0*/  HMMA.16816.F32 R20, R172.reuse, R16, RZ ;  /* 0x00000010ac14723c */ /* 0x050fe600000018ff */
[----:B------:R-:W0:Y:S05]  /*1f5f0*/  LDGDEPBAR ;  /* 0x00000000000079af */ /* 0x000e2a0000000000 */
[C---:B-----5:R-:W-:Y:S08]  /*1f600*/  HMMA.16816.F32 R12, R172.reuse, R4, RZ ;  /* 0x00000004ac0c723c */ /* 0x060ff000000018ff */
[C---:B------:R-:W-:Y:S08]  /*1f610*/  HMMA.16816.F32 R16, R172.reuse, R18, RZ ;  /* 0x00000012ac10723c */ /* 0x040ff000000018ff */
[C---:B------:R-:W-:Y:S08]  /*1f620*/  HMMA.16816.F32 R4, R172.reuse, R6, RZ ;  /* 0x00000006ac04723c */ /* 0x040ff000000018ff */
[C---:B------:R-:W-:Y:S08]  /*1f630*/  HMMA.16816.F32 R184, R172.reuse, R180, RZ ;  /* 0x000000b4acb8723c */ /* 0x040ff000000018ff */
[C---:B------:R-:W-:Y:S08]  /*1f640*/  HMMA.16816.F32 R180, R172.reuse, R182, RZ ;  /* 0x000000b6acb4723c */ /* 0x040ff000000018ff */
[C---:B-1----:R-:W-:Y:S08]  /*1f650*/  HMMA.16816.F32 R176, R172.reuse, R32, RZ ;  /* 0x00000020acb0723c */ /* 0x042ff000000018ff */
[----:B------:R-:W-:Y:S01]  /*1f660*/  HMMA.16816.F32 R172, R172, R34, RZ ;  /* 0x00000022acac723c */ /* 0x000fe200000018ff */
[----:B------:R-:W1:Y:S07]  /*1f670*/  LDSM.16.M88.4 R32, [R223+0x8000] ;  /* 0x00800000df20783b */ /* 0x000e6e0000000200 */
        /* <DEDUP_REMOVED lines=11> */
[----:B------:R-:W5:Y:S04]  /*1f730*/  LDSM.16.M88.4 R192, [R223+0x9800] ;  /* 0x00980000dfc0783b */ /* 0x000f680000000200 */
[----:B------:R-:W-:Y:S03]  /*1f740*/  LDSM.16.M88.4 R188, [R216+0x1000] ;  /* 0x00100000d8bc783b */ /* 0x000fe60000000200 */
[C---:B-1----:R-:W-:Y:S08]  /*1f750*/  HMMA.16816.F32 R20, R168.reuse, R32, R20 ;  /* 0x00000020a814723c */ /* 0x042ff00000001814 */
[C---:B------:R-:W-:Y:S01]  /*1f760*/  HMMA.16816.F32 R16, R168.reuse, R34, R16 ;  /* 0x00000022a810723c */ /* 0x040fe20000001810 */
[----:B------:R-:W-:Y:S07]  /*1f770*/  LDSM.16.M88.4 R32, [R216] ;  /* 0x00000000d820783b */ /* 0x000fee0000000200 */
[C---:B---3--:R-:W-:Y:S08]  /*1f780*/  HMMA.16816.F32 R12, R168.reuse, R28, R12 ;  /* 0x0000001ca80c723c */ /* 0x048ff0000000180c */
[C---:B------:R-:W-:Y:S01]  /*1f790*/  HMMA.16816.F32 R4, R168.reuse, R30, R4 ;  /* 0x0000001ea804723c */ /* 0x040fe20000001804 */
[----:B------:R-:W1:Y:S07]  /*1f7a0*/  LDSM.16.M88.4 R28, [R225] ;  /* 0x00000000e11c783b */ /* 0x000e6e0000000200 */
[C---:B----4-:R-:W-:Y:S08]  /*1f7b0*/  HMMA.16816.F32 R184, R168.reuse, R24, R184 ;  /* 0x00000018a8b8723c */ /* 0x050ff000000018b8 */
[C---:B------:R-:W-:Y:S01]  /*1f7c0*/  HMMA.16816.F32 R180, R168.reuse, R26, R180 ;  /* 0x0000001aa8b4723c */ /* 0x040fe200000018b4 */
[----:B------:R-:W3:Y:S07]  /*1f7d0*/  LDSM.16.M88.4 R24, [R216+0x800] ;  /* 0x00080000d818783b */ /* 0x000eee0000000200 */
[C---:B-----5:R-:W-:Y:S08]  /*1f7e0*/  HMMA.16816.F32 R176, R168.reuse, R192, R176 ;  /* 0x000000c0a8b0723c */ /* 0x060ff000000018b0 */
        /* <DEDUP_REMOVED lines=8> */
[----:B------:R-:W3:Y:S07]  /*1f870*/  LDSM.16.M88.4 R24, [R229+0xa000] ;  /* 0x00a00000e518783b */ /* 0x000eee0000000200 */
[C---:B------:R-:W-:Y:S08]  /*1f880*/  HMMA.16816.F32 R184, R28.reuse, R188, R184 ;  /* 0x000000bc1cb8723c */ /* 0x040ff000000018b8 */
[C---:B------:R-:W-:Y:S01]  /*1f890*/  HMMA.16816.F32 R180, R28.reuse, R190, R180 ;  /* 0x000000be1cb4723c */ /* 0x040fe200000018b4 */
[----:B------:R-:W5:Y:S07]  /*1f8a0*/  LDSM.16.M88.4 R188, [R229+0xb000] ;  /* 0x00b00000e5bc783b */ /* 0x000f6e0000000200 */
[C---:B----4-:R-:W-:Y:S08]  /*1f8b0*/  HMMA.16816.F32 R176, R28.reuse, R168, R176 ;  /* 0x000000a81cb0723c */ /* 0x050ff000000018b0 */
[----:B------:R-:W-:Y:S01]  /*1f8c0*/  HMMA.16816.F32 R172, R28, R170, R172 ;  /* 0x000000aa1cac723c */ /* 0x000fe200000018ac */
[----:B------:R-:W4:Y:S04]  /*1f8d0*/  LDSM.16.M88.4 R168, [R229+0xb800] ;  /* 0x00b80000e5a8783b */ /* 0x000f280000000200 */
[----:B------:R-:W-:Y:S03]  /*1f8e0*/  LDSM.16.M88.4 R28, [R228+0x2000] ;  /* 0x00200000e41c783b */ /* 0x000fe60000000200 */
[C---:B-1----:R-:W-:Y:S08]  /*1f8f0*/  HMMA.16816.F32 R12, R32.reuse, R192, R12 ;  /* 0x000000c0200c723c */ /* 0x042ff0000000180c */
[C---:B---3--:R-:W-:Y:S08]  /*1f900*/  HMMA.16816.F32 R20, R32.reuse, R24, R20 ;  /* 0x000000182014723c */ /* 0x048ff00000001814 */
[C---:B------:R-:W-:Y:S01]  /*1f910*/  HMMA.16816.F32 R16, R32.reuse, R26, R16 ;  /* 0x0000001a2010723c */ /* 0x040fe20000001810 */
[----:B------:R-:W1:Y:S07]  /*1f920*/  LDSM.16.M88.4 R24, [R215] ;  /* 0x00000000d718783b */ /* 0x000e6e0000000200 */
[C---:B------:R-:W-:Y:S01]  /*1f930*/  HMMA.16816.F32 R4, R32.reuse, R194, R4 ;  /* 0x000000c22004723c */ /* 0x040fe20000001804 */
[----:B------:R-:W3:Y:S07]  /*1f940*/  LDSM.16.M88.4 R192, [R214] ;  /* 0x00000000d6c0783b */ /* 0x000eee0000000200 */
[C---:B-----5:R-:W-:Y:S08]  /*1f950*/  HMMA.16816.F32 R184, R32.reuse, R188, R184 ;  /* 0x000000bc20b8723c */ /* 0x060ff000000018b8 */
[C---:B------:R-:W-:Y:S01]  /*1f960*/  HMMA.16816.F32 R180, R32.reuse, R190, R180 ;  /* 0x000000be20b4723c */ /* 0x040fe200000018b4 */
[----:B------:R-:W5:Y:S07]  /*1f970*/  LDSM.16.M88.4 R188, [R213] ;  /* 0x00000000d5bc783b */ /* 0x000f6e0000000200 */
[C---:B----4-:R-:W-:Y:S08]  /*1f980*/  HMMA.16816.F32 R176, R32.reuse, R168, R176 ;  /* 0x000000a820b0723c */ /* 0x050ff000000018b0 */
[----:B------:R-:W-:Y:S01]  /*1f990*/  HMMA.16816.F32 R172, R32, R170, R172 ;  /* 0x000000aa20ac723c */ /* 0x000fe200000018ac */
[----:B------:R-:W4:Y:S04]  /*1f9a0*/  LDSM.16.M88.4 R168, [R212] ;  /* 0x00000000d4a8783b */ /* 0x000f280000000200 */
[----:B------:R-:W-:Y:S03]  /*1f9b0*/  LDSM.16.M88.4 R32, [R226+0x2000] ;  /* 0x00200000e220783b */ /* 0x000fe60000000200 */
[C---:B-1----:R-:W-:Y:S08]  /*1f9c0*/  HMMA.16816.F32 R20, R28.reuse, R24, R20 ;  /* 0x000000181c14723c */ /* 0x042ff00000001814 */
[C---:B------:R-:W-:Y:S01]  /*1f9d0*/  HMMA.16816.F32 R16, R28.reuse, R26, R16 ;  /* 0x0000001a1c10723c */ /* 0x040fe20000001810 */
[----:B------:R-:W1:Y:S07]  /*1f9e0*/  LDSM.16.M88.4 R24, [R223+0xa000] ;  /* 0x00a00000df18783b */ /* 0x000e6e0000000200 */
[C---:B---3--:R-:W-:Y:S08]  /*1f9f0*/  HMMA.16816.F32 R12, R28.reuse, R192, R12 ;  /* 0x000000c01c0c723c */ /* 0x048ff0000000180c */
[C---:B------:R-:W-:Y:S01]  /*1fa00*/  HMMA.16816.F32 R4, R28.reuse, R194, R4 ;  /* 0x000000c21c04723c */ /* 0x040fe20000001804 */
[----:B------:R-:W3:Y:S07]  /*1fa10*/  LDSM.16.M88.4 R192, [R223+0xb000] ;  /* 0x00b00000dfc0783b */ /* 0x000eee0000000200 */
[C---:B-----5:R-:W-:Y:S08]  /*1fa20*/  HMMA.16816.F32 R184, R28.reuse, R188, R184 ;  /* 0x000000bc1cb8723c */ /* 0x060ff000000018b8 */
[C---:B------:R-:W-:Y:S01]  /*1fa30*/  HMMA.16816.F32 R180, R28.reuse, R190, R180 ;  /* 0x000000be1cb4723c */ /* 0x040fe200000018b4 */
[----:B------:R-:W5:Y:S07]  /*1fa40*/  LDSM.16.M88.4 R188, [R223+0xb800] ;  /* 0x00b80000dfbc783b */ /* 0x000f6e0000000200 */
[C---:B----4-:R-:W-:Y:S08]  /*1fa50*/  HMMA.16816.F32 R176, R28.reuse, R168, R176 ;  /* 0x000000a81cb0723c */ /* 0x050ff000000018b0 */
[----:B------:R-:W-:Y:S01]  /*1fa60*/  HMMA.16816.F32 R172, R28, R170, R172 ;  /* 0x000000aa1cac723c */ /* 0x000fe200000018ac */
[----:B------:R-:W-:Y:S04]  /*1fa70*/  LDSM.16.M88.4 R168, [R225+0x2000] ;  /* 0x00200000e1a8783b */ /* 0x000fe80000000200 */
[----:B------:R-:W4:Y:S03]  /*1fa80*/  LDSM.16.M88.4 R28, [R216+0x2000] ;  /* 0x00200000d81c783b */ /* 0x000f260000000200 */
        /* <DEDUP_REMOVED lines=19> */
[C---:B---3--:R-:W-:Y:S08]  /*1fbc0*/  HMMA.16816.F32 R184, R168.reuse, R192, R184 ;  /* 0x000000c0a8b8723c */ /* 0x048ff000000018b8 */
[C---:B------:R-:W-:Y:S01]  /*1fbd0*/  HMMA.16816.F32 R180, R168.reuse, R194, R180 ;  /* 0x000000c2a8b4723c */ /* 0x040fe200000018b4 */
[----:B------:R-:W-:Y:S07]  /*1fbe0*/  LDSM.16.M88.4 R192, [R209] ;  /* 0x00000000d1c0783b */ /* 0x000fee0000000200 */
[C---:B-----5:R-:W-:Y:S08]  /*1fbf0*/  HMMA.16816.F32 R176, R168.reuse, R188, R176 ;  /* 0x000000bca8b0723c */ /* 0x060ff000000018b0 */
[----:B------:R-:W-:Y:S01]  /*1fc00*/  HMMA.16816.F32 R172, R168, R190, R172 ;  /* 0x000000bea8ac723c */ /* 0x000fe200000018ac */
[----:B------:R-:W3:Y:S04]  /*1fc10*/  LDSM.16.M88.4 R188, [R229+0xd000] ;  /* 0x00d00000e5bc783b */ /* 0x000ee80000000200 */
[----:B------:R-:W5:Y:S03]  /*1fc20*/  LDSM.16.M88.4 R168, [R229+0xd800] ;  /* 0x00d80000e5a8783b */ /* 0x000f660000000200 */
[C---:B----4-:R-:W-:Y:S08]  /*1fc30*/  HMMA.16816.F32 R20, R32.reuse, R28, R20 ;  /* 0x0000001c2014723c */ /* 0x050ff00000001814 */
[C---:B------:R-:W-:Y:S01]  /*1fc40*/  HMMA.16816.F32 R16, R32.reuse, R30, R16 ;  /* 0x0000001e2010723c */ /* 0x040fe20000001810 */
[----:B------:R-:W4:Y:S07]  /*1fc50*/  LDSM.16.M88.4 R28, [R211] ;  /* 0x00000000d31c783b */ /* 0x000f2e0000000200 */
[C---:B-1----:R-:W-:Y:S08]  /*1fc60*/  HMMA.16816.F32 R12, R32.reuse, R24, R12 ;  /* 0x00000018200c723c */ /* 0x042ff0000000180c */
[C---:B------:R-:W-:Y:S01]  /*1fc70*/  HMMA.16816.F32 R4, R32.reuse, R26, R4 ;  /* 0x0000001a2004723c */ /* 0x040fe20000001804 */
[----:B------:R-:W1:Y:S07]  /*1fc80*/  LDSM.16.M88.4 R24, [R210] ;  /* 0x00000000d218783b */ /* 0x000e6e0000000200 */
[C---:B---3--:R-:W-:Y:S08]  /*1fc90*/  HMMA.16816.F32 R184, R32.reuse, R188, R184 ;  /* 0x000000bc20b8723c */ /* 0x048ff000000018b8 */
[C---:B------:R-:W-:Y:S01]  /*1fca0*/  HMMA.16816.F32 R180, R32.reuse, R190, R180 ;  /* 0x000000be20b4723c */ /* 0x040fe200000018b4 */
[----:B------:R-:W3:Y:S07]  /*1fcb0*/  LDSM.16.M88.4 R188, [R208] ;  /* 0x00000000d0bc783b */ /* 0x000eee0000000200 */
[C---:B-----5:R-:W-:Y:S08]  /*1fcc0*/  HMMA.16816.F32 R176, R32.reuse, R168, R176 ;  /* 0x000000a820b0723c */ /* 0x060ff000000018b0 */
[----:B------:R-:W-:Y:S01]  /*1fcd0*/  HMMA.16816.F32 R172, R32, R170, R172 ;  /* 0x000000aa20ac723c */ /* 0x000fe200000018ac */
[----:B------:R-:W-:Y:S04]  /*1fce0*/  LDSM.16.M88.4 R168, [R226+0x4000] ;  /* 0x00400000e2a8783b */ /* 0x000fe80000000200 */
        /* <DEDUP_REMOVED lines=10> */
[C---:B---3--:R-:W-:Y:S08]  /*1fd90*/  HMMA.16816.F32 R176, R196.reuse, R188, R176 ;  /* 0x000000bcc4b0723c */ /* 0x048ff000000018b0 */
[----:B------:R-:W-:Y:S01]  /*1fda0*/  HMMA.16816.F32 R172, R196, R190, R172 ;  /* 0x000000bec4ac723c */ /* 0x000fe200000018ac */
[----:B------:R-:W3:Y:S07]  /*1fdb0*/  LDSM.16.M88.4 R188, [R223+0xd800] ;  /* 0x00d80000dfbc783b */ /* 0x000eee0000000200 */
[C---:B-----5:R-:W-:Y:S08]  /*1fdc0*/  HMMA.16816.F32 R20, R168.reuse, R32, R20 ;  /* 0x00000020a814723c */ /* 0x060ff00000001814 */
[C---:B------:R-:W-:Y:S01]  /*1fdd0*/  HMMA.16816.F32 R16, R168.reuse, R34, R16 ;  /* 0x00000022a810723c */ /* 0x040fe20000001810 */
[----:B------:R-:W4:Y:S07]  /*1fde0*/  LDSM.16.M88.4 R32, [R216+0x4000] ;  /* 0x00400000d820783b */ /* 0x000f2e0000000200 */
[C---:B-1----:R-:W-:Y:S08]  /*1fdf0*/  HMMA.16816.F32 R184, R168.reuse, R24, R184 ;  /* 0x00000018a8b8723c */ /* 0x042ff000000018b8 */
[C---:B------:R-:W-:Y:S01]  /*1fe00*/  HMMA.16816.F32 R180, R168.reuse, R26, R180 ;  /* 0x0000001aa8b4723c */ /* 0x040fe200000018b4 */
[----:B------:R-:W1:Y:S07]  /*1fe10*/  LDSM.16.M88.4 R24, [R216+0x5800] ;  /* 0x00580000d818783b */ /* 0x000e6e0000000200 */
[C---:B------:R-:W-:Y:S08]  /*1fe20*/  HMMA.16816.F32 R12, R168.reuse, R28, R12 ;  /* 0x0000001ca80c723c */ /* 0x040ff0000000180c */
[C---:B------:R-:W-:Y:S01]  /*1fe30*/  HMMA.16816.F32 R4, R168.reuse, R30, R4 ;  /* 0x0000001ea804723c */ /* 0x040fe20000001804 */
[----:B------:R-:W5:Y:S07]  /*1fe40*/  LDSM.16.M88.4 R28, [R216+0x4800] ;  /* 0x00480000d81c783b */ /* 0x000f6e0000000200 */
[C---:B---3--:R-:W-:Y:S08]  /*1fe50*/  HMMA.16816.F32 R176, R168.reuse, R188, R176 ;  /* 0x000000bca8b0723c */ /* 0x048ff000000018b0 */
[----:B------:R-:W-:Y:S01]  /*1fe60*/  HMMA.16816.F32 R172, R168, R190, R172 ;  /* 0x000000bea8ac723c */ /* 0x000fe200000018ac */
[----:B------:R-:W3:Y:S04]  /*1fe70*/  LDSM.16.M88.4 R168, [R216+0x5000] ;  /* 0x00500000d8a8783b */ /* 0x000ee80000000200 */
[----:B------:R-:W-:Y:S03]  /*1fe80*/  LDSM.16.M88.4 R188, [R230+0x6000] ;  /* 0x00600000e6bc783b */ /* 0x000fe60000000200 */
        /* <DEDUP_REMOVED lines=15> */
[----:B------:R-:W4:Y:S07]  /*1ff80*/  LDSM.16.M88.4 R32, [R207] ;  /* 0x00000000cf20783b */ /* 0x000f2e0000000200 */
[C---:B-1----:R-:W-:Y:S08]  /*1ff90*/  HMMA.16816.F32 R176, R188.reuse, R24, R176 ;  /* 0x00000018bcb0723c */ /* 0x042ff000000018b0 */
[C---:B------:R-:W-:Y:S01]  /*1ffa0*/  HMMA.16816.F32 R172, R188.reuse, R26, R172 ;  /* 0x0000001abcac723c */ /* 0x040fe200000018ac */
[----:B------:R-:W1:Y:S07]  /*1ffb0*/  LDSM.16.M88.4 R24, [R205] ;  /* 0x00000000cd18783b */ /* 0x000e6e0000000200 */
[C---:B-----5:R-:W-:Y:S08]  /*1ffc0*/  HMMA.16816.F32 R12, R188.reuse, R28, R12 ;  /* 0x0000001cbc0c723c */ /* 0x060ff0000000180c */
[C---:B------:R-:W-:Y:S01]  /*1ffd0*/  HMMA.16816.F32 R4, R188.reuse, R30, R4 ;  /* 0x0000001ebc04723c */ /* 0x040fe20000001804 */
[----:B------:R-:W5:Y:S07]  /*1ffe0*/  LDSM.16.M88.4 R28, [R206] ;  /* 0x00000000ce1c783b */ /* 0x000f6e0000000200 */
[C---:B---3--:R-:W-:Y:S08]  /*1fff0*/  HMMA.16816.F32 R184, R188.reuse, R168, R184 ;  /* 0x000000a8bcb8723c */ /* 0x048ff000000018b8 */
[----:B------:R-:W-:Y:S01]  /*20000*/  HMMA.16816.F32 R180, R188, R170, R180 ;  /* 0x000000aabcb4723c */ /* 0x000fe200000018b4 */
[----:B------:R-:W3:Y:S04]  /*20010*/  LDSM.16.M88.4 R188, [R204] ;  /* 0x00000000ccbc783b */ /* 0x000ee80000000200 */
        /* <DEDUP_REMOVED lines=12> */
[----:B------:R-:W-:Y:S07]  /*200e0*/  LDSM.16.M88.4 R188, [R225+0x6000] ;  /* 0x00600000e1bc783b */ /* 0x000fee0000000200 */
[C---:B----4-:R-:W-:Y:S08]  /*200f0*/  HMMA.16816.F32 R20, R168.reuse, R32, R20 ;  /* 0x00000020a814723c */ /* 0x050ff00000001814 */
[C---:B------:R-:W-:Y:S01]  /*20100*/  HMMA.16816.F32 R16, R168.reuse, R34, R16 ;  /* 0x00000022a810723c */ /* 0x040fe20000001810 */
[----:B------:R-:W3:Y:S07]  /*20110*/  LDSM.16.M88.4 R32, [R216+0x6000] ;  /* 0x00600000d820783b */ /* 0x000eee0000000200 */
[C---:B-1----:R-:W-:Y:S08]  /*20120*/  HMMA.16816.F32 R12, R168.reuse, R24, R12 ;  /* 0x00000018a80c723c */ /* 0x042ff0000000180c */
[C---:B------:R-:W-:Y:S01]  /*20130*/  HMMA.16816.F32 R4, R168.reuse, R26, R4 ;  /* 0x0000001aa804723c */ /* 0x040fe20000001804 */
[----:B------:R-:W1:Y:S07]  /*20140*/  LDSM.16.M88.4 R24, [R223+0xf800] ;  /* 0x00f80000df18783b */ /* 0x000e6e0000000200 */
[C---:B-----5:R-:W-:Y:S08]  /*20150*/  HMMA.16816.F32 R184, R168.reuse, R28, R184 ;  /* 0x0000001ca8b8723c */ /* 0x060ff000000018b8 */
[----:B------:R-:W-:Y:S01]  /*20160*/  HMMA.16816.F32 R180, R168, R30, R180 ;  /* 0x0000001ea8b4723c */ /* 0x000fe200000018b4 */
[----:B------:R-:W4:Y:S07]  /*20170*/  LDSM.16.M88.4 R28, [R216+0x6800] ;  /* 0x00680000d81c783b */ /* 0x000f2e0000000200 */
[C---:B---3--:R-:W-:Y:S07]  /*20180*/  HMMA.16816.F32 R20, R188.reuse, R32, R20 ;  /* 0x00000020bc14723c */ /* 0x048fee0000001814 */
[----:B------:R-:W-:Y:S01]  /*20190*/  IMAD.SHL.U32 R32, R167, 0x2, RZ ;  /* 0x00000002a7207824 */ /* 0x000fe200078e00ff */
[----:B------:R-:W-:Y:S04]  /*201a0*/  HMMA.16816.F32 R16, R188, R34, R16 ;  /* 0x00000022bc10723c */ /* 0x000fe80000001810 */
[----:B------:R-:W-:-:S04]  /*201b0*/  LOP3.LUT R32, R32, 0x6, RZ, 0xc0, !PT ;  /* 0x0000000620207812 */ /* 0x000fc800078ec0ff */
[----:B-1----:R-:W-:Y:S01]  /*201c0*/  HMMA.16816.F32 R176, R168, R24, R176 ;  /* 0x00000018a8b0723c */ /* 0x002fe200000018b0 */
[----:B------:R-:W-:-:S05]  /*201d0*/  IMAD R32, R246, 0x40, R32 ;  /* 0x00000040f6207824 */ /* 0x000fca00078e0220 */
[C---:B------:R-:W-:Y:S02]  /*201e0*/  IADD3 R34, R32.reuse, 0x1, RZ ;  /* 0x0000000120227810 */ /* 0x040fe40007ffe0ff */
[----:B------:R-:W-:Y:S01]  /*201f0*/  IADD3 R167, R32, 0x8, RZ ;  /* 0x0000000820a77810 */ /* 0x000fe20007ffe0ff */
[----:B------:R-:W-:Y:S01]  /*20200*/  HMMA.16816.F32 R172, R168, R26, R172 ;  /* 0x0000001aa8ac723c */ /* 0x000fe200000018ac */
[----:B------:R-:W1:Y:S01]  /*20210*/  I2F R33, R34 ;  /* 0x0000002200217306 */ /* 0x000e620000201400 */
[----:B------:R-:W3:Y:S01]  /*20220*/  LDSM.16.M88.4 R24, [R216+0x7000] ;  /* 0x00700000d818783b */ /* 0x000ee20000000200 */
[CC--:B------:R-:W-:Y:S02]  /*20230*/  ISETP.GE.AND P4, PT, R34.reuse, R2.reuse, PT ;  /* 0x000000022200720c */ /* 0x0c0fe40003f86270 */
[----:B------:R-:W-:Y:S02]  /*20240*/  ISETP.GE.AND P6, PT, R34, R3, PT ;  /* 0x000000032200720c */ /* 0x000fe40003fc6270 */
[----:B------:R-:W-:Y:S01]  /*20250*/  IADD3 R170, R32, 0x9, RZ ;  /* 0x0000000920aa7810 */ /* 0x000fe20007ffe0ff */
[----:B----4-:R-:W-:Y:S01]  /*20260*/  HMMA.16816.F32 R12, R188, R28, R12 ;  /* 0x0000001cbc0c723c */ /* 0x010fe2000000180c */
[----:B------:R-:W4:Y:S01]  /*20270*/  I2F R35, R167 ;  /* 0x000000a700237306 */ /* 0x000f220000201400 */
[----:B------:R-:W-:-:S05]  /*20280*/  ISETP.GE.AND P5, PT, R167, R2, PT ;  /* 0x00000002a700720c */ /* 0x000fca0003fa6270 */
[----:B------:R-:W-:Y:S01]  /*20290*/  IADD3 R28, R32, 0x10, RZ ;  /* 0x00000010201c7810 */ /* 0x000fe20007ffe0ff */
[----:B------:R-:W-:Y:S01]  /*202a0*/  HMMA.16816.F32 R4, R188, R30, R4 ;  /* 0x0000001ebc04723c */ /* 0x000fe20000001804 */
[----:B------:R-:W5:Y:S01]  /*202b0*/  I2F R168, R170 ;  /* 0x000000aa00a87306 */ /* 0x000f620000201400 */
[-C--:B-1----:R-:W-:Y:S01]  /*202c0*/  FFMA.FTZ R169, R0, R33.reuse, R23 ;  /* 0x0000002100a97223 */ /* 0x082fe20000010017 */
[----:B------:R-:W-:Y:S01]  /*202d0*/  IADD3 R29, R32, 0x19, RZ ;  /* 0x00000019201d7810 */ /* 0x000fe20007ffe0ff */
[----:B------:R-:W-:-:S03]  /*202e0*/  FFMA.FTZ R21, R0, R33, R21 ;  /* 0x0000002100157223 */ /* 0x000fc60000010015 */
[----:B------:R-:W-:Y:S02]  /*202f0*/  FSEL R169, R169, -INF , !P6 ;  /* 0xff800000a9a97808 */ /* 0x000fe40007000000 */
[----:B------:R-:W1:Y:S01]  /*20300*/  I2F R23, R28 ;  /* 0x0000001c00177306 */ /* 0x000e620000201400 */
[CC--:B----4-:R-:W-:Y:S01]  /*20310*/  FFMA.FTZ R16, R0.reuse, R35.reuse, R16 ;  /* 0x0000002300107223 */ /* 0x0d0fe20000010010 */
[----:B------:R-:W-:Y:S01]  /*20320*/  FSEL R34, R21, -INF , !P4 ;  /* 0xff80000015227808 */ /* 0x000fe20006000000 */
[----:B------:R-:W-:Y:S01]  /*20330*/  FFMA.FTZ R18, R0, R35, R18 ;  /* 0x0000002300127223 */ /* 0x000fe20000010012 */
[-C--:B------:R-:W-:Y:S02]  /*20340*/  ISETP.GE.AND P4, PT, R167, R3.reuse, PT ;  /* 0x00000003a700720c */ /* 0x080fe40003f86270 */
[----:B------:R-:W-:Y:S01]  /*20350*/  FSEL R33, R16, -INF , !P5 ;  /* 0xff80000010217808 */ /* 0x000fe20006800000 */
[----:B-----5:R-:W-:Y:S01]  /*20360*/  FFMA.FTZ R17, R0, R168, R17 ;  /* 0x000000a800117223 */ /* 0x020fe20000010011 */
[----:B------:R-:W-:Y:S01]  /*20370*/  ISETP.GE.AND P6, PT, R170, R2, PT ;  /* 0x00000002aa00720c */ /* 0x000fe20003fc6270 */
[----:B------:R-:W-:Y:S01]  /*20380*/  FFMA.FTZ R19, R0, R168, R19 ;  /* 0x000000a800137223 */ /* 0x000fe20000010013 */
[----:B------:R-:W-:-:S02]  /*20390*/  ISETP.GE.AND P5, PT, R170, R3, PT ;  /* 0x00000003aa00720c */ /* 0x000fc40003fa6270 */
[----:B------:R-:W-:Y:S02]  /*203a0*/  FSEL R199, R18, -INF , !P4 ;  /* 0xff80000012c77808 */ /* 0x000fe40006000000 */
[----:B------:R-:W-:Y:S01]  /*203b0*/  FSEL R200, R17, -INF , !P6 ;  /* 0xff80000011c87808 */ /* 0x000fe20007000000 */
[----:B-1----:R-:W-:Y:S01]  /*203c0*/  FFMA.FTZ R197, R0, R23, R12 ;  /* 0x0000001700c57223 */ /* 0x002fe2000001000c */
[----:B------:R-:W-:Y:S01]  /*203d0*/  FSEL R12, R19, -INF , !P5 ;  /* 0xff800000130c7808 */ /* 0x000fe20006800000 */
[----:B---3--:R-:W-:Y:S01]  /*203e0*/  HMMA.16816.F32 R184, R188, R24, R184 ;  /* 0x00000018bcb8723c */ /* 0x008fe200000018b8 */
[----:B------:R-:W1:Y:S01]  /*203f0*/  LDSM.16.M88.4 R16, [R216+0x7800] ;  /* 0x00780000d810783b */ /* 0x000e620000000200 */
[----:B------:R-:W-:Y:S01]  /*20400*/  IADD3 R21, R32, 0x11, RZ ;  /* 0x0000001120157810 */ /* 0x000fe20007ffe0ff */
[----:B------:R-:W-:-:S04]  /*20410*/  DEPBAR.LE SB0, 0x0 ;  /* 0x000080000000791a */ /* 0x000fc80000000000 */
[----:B------:R3:W4:Y:S01]  /*20420*/  I2F R30, R21 ;  /* 0x00000015001e7306 */ /* 0x0007220000201400 */
[----:B------:R-:W-:Y:S01]  /*20430*/  IADD3 R31, R32, 0x18, RZ ;  /* 0x00000018201f7810 */ /* 0x000fe20007ffe0ff */
[----:B------:R-:W-:Y:S01]  /*20440*/  HMMA.16816.F32 R180, R188, R26, R180 ;  /* 0x0000001abcb4723c */ /* 0x000fe200000018b4 */
[----:B------:R-:W-:Y:S01]  /*20450*/  BAR.SYNC.DEFER_BLOCKING 0x0 ;  /* 0x0000000000007b1d */ /* 0x000fe20000010000 */
[CC--:B------:R-:W-:Y:S02]  /*20460*/  ISETP.GE.AND P4, PT, R28.reuse, R2.reuse, PT ;  /* 0x000000021c00720c */ /* 0x0c0fe40003f86270 */
[----:B------:R-:W-:Y:S02]  /*20470*/  ISETP.GE.AND P6, PT, R28, R3, PT ;  /* 0x000000031c00720c */ /* 0x000fe40003fc6270 */
[----:B------:R-:W-:Y:S01]  /*20480*/  FSEL R197, R197, -INF , !P4 ;  /* 0xff800000c5c57808 */ /* 0x000fe20006000000 */
[----:B------:R-:W5:Y:S01]  /*20490*/  I2F R28, R31 ;  /* 0x0000001f001c7306 */ /* 0x000f620000201400 */
[----:B------:R-:W-:-:S02]  /*204a0*/  ISETP.GE.AND P5, PT, R21, R2, PT ;  /* 0x000000021500720c */ /* 0x000fc40003fa6270 */
[----:B------:R-:W-:Y:S02]  /*204b0*/  ISETP.GE.AND P4, PT, R21, R3, PT ;  /* 0x000000031500720c */ /* 0x000fe40003f86270 */
[----:B------:R-:W-:Y:S01]  /*204c0*/  IADD3 R24, R32, 0x20, RZ ;  /* 0x0000002020187810 */ /* 0x000fe20007ffe0ff */
[C---:B---3--:R-:W-:Y:S02]  /*204d0*/  FFMA.FTZ R21, R0.reuse, R23, R14 ;  /* 0x0000001700157223 */ /* 0x048fe4000001000e */
[----:B------:R-:W3:Y:S01]  /*204e0*/  I2F R14, R29 ;  /* 0x0000001d000e7306 */ /* 0x000ee20000201400 */
[CC--:B----4-:R-:W-:Y:S02]  /*204f0*/  FFMA.FTZ R198, R0.reuse, R30.reuse, R13 ;  /* 0x0000001e00c67223 */ /* 0x0d0fe4000001000d */
[----:B------:R-:W-:Y:S01]  /*20500*/  FSEL R21, R21, -INF , !P6 ;  /* 0xff80000015157808 */ /* 0x000fe20007000000 */
[C---:B------:R-:W-:Y:S01]  /*20510*/  FFMA.FTZ R194, R0.reuse, R30, R15 ;  /* 0x0000001e00c27223 */ /* 0x040fe2000001000f */
[----:B------:R-:W-:Y:S01]  /*20520*/  ISETP.GE.AND P6, PT, R31, R2, PT ;  /* 0x000000021f00720c */ /* 0x000fe20003fc6270 */
[----:B-----5:R-:W-:-:S02]  /*20530*/  FFMA.FTZ R4, R0, R28, R4 ;  /* 0x0000001c00047223 */ /* 0x020fc40000010004 */
[----:B------:R-:W4:Y:S01]  /*20540*/  I2F R13, R24 ;  /* 0x00000018000d7306 */ /* 0x000f220000201400 */
[----:B------:R-:W-:Y:S01]  /*20550*/  IADD3 R15, R32, 0x21, RZ ;  /* 0x00000021200f7810 */ /* 0x000fe20007ffe0ff */
[----:B------:R-:W-:Y:S01]  /*20560*/  FFMA.FTZ R195, R0, R28, R6 ;  /* 0x0000001c00c37223 */ /* 0x000fe20000010006 */
[----:B------:R-:W-:Y:S02]  /*20570*/  FSEL R198, R198, -INF , !P5 ;  /* 0xff800000c6c67808 */ /* 0x000fe40006800000 */
[----:B------:R-:W-:Y:S02]  /*20580*/  FSEL R196, R4, -INF , !P6 ;  /* 0xff80000004c47808 */ /* 0x000fe40007000000 */
[----:B------:R-:W-:Y:S01]  /*20590*/  IADD3 R6, R32, 0x28, RZ ;  /* 0x0000002820067810 */ /* 0x000fe20007ffe0ff */
[----:B------:R-:W5:Y:S01]  /*205a0*/  I2F R4, R15 ;  /* 0x0000000f00047306 */ /* 0x000f620000201400 */
[----:B------:R-:W-:Y:S01]  /*205b0*/  ISETP.GE.AND P5, PT, R31, R3, PT ;  /* 0x000000031f00720c */ /* 0x000fe20003fa6270 */
[-C--:B---3--:R-:W-:Y:S01]  /*205c0*/  FFMA.FTZ R5, R0, R14.reuse, R5 ;  /* 0x0000000e00057223 */ /* 0x088fe20000010005 */
[----:B------:R-:W-:Y:S01]  /*205d0*/  FSEL R194, R194, -INF , !P4 ;  /* 0xff800000c2c27808 */ /* 0x000fe20006000000 */
[----:B------:R-:W-:Y:S01]  /*205e0*/  FFMA.FTZ R193, R0, R14, R7 ;  /* 0x0000000e00c17223 */ /* 0x000fe20000010007 */
[-C--:B------:R-:W-:Y:S01]  /*205f0*/  ISETP.GE.AND P4, PT, R29, R2.reuse, PT ;  /* 0x000000021d00720c */ /* 0x080fe20003f86270 */
[C---:B-1----:R-:W-:Y:S01]  /*20600*/  HMMA.16816.F32 R176, R188.reuse, R16, R176 ;  /* 0x00000010bcb0723c */ /* 0x042fe200000018b0 */
[----:B------:R-:W-:Y:S01]  /*20610*/  IADD3 R14, R32, 0x29, RZ ;  /* 0x00000029200e7810 */ /* 0x000fe20007ffe0ff */
[----:B------:R-:W1:Y:S01]  /*20620*/  I2F R7, R6 ;  /* 0x0000000600077306 */ /* 0x000e620000201400 */
[----:B------:R-:W-:Y:S01]  /*20630*/  FSEL R195, R195, -INF , !P5 ;  /* 0xff800000c3c37808 */ /* 0x000fe20006800000 */
[C---:B----4-:R-:W-:Y:S01]  /*20640*/  FFMA.FTZ R26, R0.reuse, R13, R184 ;  /* 0x0000000d001a7223 */ /* 0x050fe200000100b8 */
[----:B------:R-:W-:Y:S01]  /*20650*/  ISETP.GE.AND P6, PT, R29, R3, PT ;  /* 0x000000031d00720c */ /* 0x000fe20003fc6270 */
[----:B------:R-:W-:Y:S01]  /*20660*/  FFMA.FTZ R25, R0, R13, R186 ;  /* 0x0000000d00197223 */ /* 0x000fe200000100ba */
[----:B------:R-:W-:Y:S01]  /*20670*/  ISETP.GE.AND P5, PT, R24, R2, PT ;  /* 0x000000021800720c */ /* 0x000fe20003fa6270 */
[----:B------:R-:W-:Y:S01]  /*20680*/  HMMA.16816.F32 R16, R188, R18, R172 ;  /* 0x00000012bc10723c */ /* 0x000fe200000018ac */
[----:B------:R-:W-:Y:S01]  /*20690*/  FSEL R23, R5, -INF , !P4 ;  /* 0xff80000005177808 */ /* 0x000fe20006000000 */
[----:B-----5:R-:W-:Y:S01]  /*206a0*/  FFMA.FTZ R185, R0, R4, R185 ;  /* 0x0000000400b97223 */ /* 0x020fe200000100b9 */
[----:B------:R-:W3:Y:S01]  /*206b0*/  I2F R5, R14 ;  /* 0x0000000e00057306 */ /* 0x000ee20000201400 */
[----:B------:R-:W-:Y:S01]  /*206c0*/  IADD3 R13, R32, 0x30, RZ ;  /* 0x00000030200d7810 */ /* 0x000fe20007ffe0ff */
[----:B------:R-:W-:Y:S01]  /*206d0*/  IMAD.MOV.U32 R184, RZ, RZ, R9 ;  /* 0x000000ffffb87224 */ /* 0x000fe200078e0009 */
[----:B------:R-:W-:-:S02]  /*206e0*/  FSEL R193, R193, -INF , !P6 ;  /* 0xff800000c1c17808 */ /* 0x000fc40007000000 */
[----:B------:R-:W-:Y:S02]  /*206f0*/  FSEL R26, R26, -INF , !P5 ;  /* 0xff8000001a1a7808 */ /* 0x000fe40006800000 */
[C---:B------:R-:W-:Y:S01]  /*20700*/  ISETP.GE.AND P6, PT, R15.reuse, R2, PT ;  /* 0x000000020f00720c */ /* 0x040fe20003fc6270 */
[C---:B-1----:R-:W-:Y:S01]  /*20710*/  FFMA.FTZ R27, R0.reuse, R7, R180 ;  /* 0x00000007001b7223 */ /* 0x042fe200000100b4 */
[----:B------:R-:W-:Y:S01]  /*20720*/  ISETP.GE.AND P5, PT, R15, R3, PT ;  /* 0x000000030f00720c */ /* 0x000fe20003fa6270 */
[----:B------:R-:W-:Y:S01]  /*20730*/  FFMA.FTZ R30, R0, R7, R182 ;  /* 0x00000007001e7223 */ /* 0x000fe200000100b6 */
[----:B------:R-:W1:Y:S01]  /*20740*/  I2F R15, R13 ;  /* 0x0000000d000f7306 */ /* 0x000e620000201400 */
[----:B------:R-:W-:Y:S01]  /*20750*/  ISETP.GE.AND P4, PT, R24, R3, PT ;  /* 0x000000031800720c */ /* 0x000fe20003f86270 */
[----:B------:R-:W-:Y:S01]  /*20760*/  FFMA.FTZ R24, R0, R4, R187 ;  /* 0x0000000400187223 */ /* 0x000fe200000100bb */
[----:B------:R-:W-:Y:S02]  /*20770*/  IADD3 R4, R32, 0x31, RZ ;  /* 0x0000003120047810 */ /* 0x000fe40007ffe0ff */
[----:B------:R-:W-:Y:S01]  /*20780*/  FSEL R25, R25, -INF , !P4 ;  /* 0xff80000019197808 */ /* 0x000fe20006000000 */
[CC--:B---3--:R-:W-:Y:S01]  /*20790*/  FFMA.FTZ R181, R0.reuse, R5.reuse, R181 ;  /* 0x0000000500b57223 */ /* 0x0c8fe200000100b5 */
[----:B------:R-:W-:Y:S01]  /*207a0*/  FSEL R192, R185, -INF , !P6 ;  /* 0xff800000b9c07808 */ /* 0x000fe20007000000 */
[----:B------:R-:W-:Y:S01]  /*207b0*/  FFMA.FTZ R31, R0, R5, R183 ;  /* 0x00000005001f7223 */ /* 0x000fe200000100b7 */
[C---:B------:R-:W-:Y:S01]  /*207c0*/  ISETP.GE.AND P4, PT, R6.reuse, R2, PT ;  /* 0x000000020600720c */ /* 0x040fe20003f86270 */
[----:B------:R-:W-:Y:S01]  /*207d0*/  IMAD.MOV.U32 R185, RZ, RZ, R8 ;  /* 0x000000ffffb97224 */ /* 0x000fe200078e0008 */
[----:B------:R-:W-:-:S02]  /*207e0*/  ISETP.GE.AND P6, PT, R6, R3, PT ;  /* 0x000000030600720c */ /* 0x000fc40003fc6270 */
[----:B------:R-:W3:Y:S01]  /*207f0*/  I2F R6, R4 ;  /* 0x0000000400067306 */ /* 0x000ee20000201400 */
[----:B------:R-:W-:Y:S02]  /*20800*/  IADD3 R7, R32, 0x38, RZ ;  /* 0x0000003820077810 */ /* 0x000fe40007ffe0ff */
[----:B------:R-:W-:Y:S01]  /*20810*/  FSEL R27, R27, -INF , !P4 ;  /* 0xff8000001b1b7808 */ /* 0x000fe20006000000 */
[-C--:B-1----:R-:W-:Y:S01]  /*20820*/  FFMA.FTZ R29, R0, R15.reuse, R176 ;  /* 0x0000000f001d7223 */ /* 0x082fe200000100b0 */
[----:B------:R-:W-:Y:S01]  /*20830*/  FSEL R30, R30, -INF , !P6 ;  /* 0xff8000001e1e7808 */ /* 0x000fe20007000000 */
[----:B------:R-:W-:Y:S01]  /*20840*/  FFMA.FTZ R175, R0, R15, R178 ;  /* 0x0000000f00af7223 */ /* 0x000fe200000100b2 */
[----:B------:R-:W-:Y:S01]  /*20850*/  ISETP.GE.AND P4, PT, R14, R3, PT ;  /* 0x000000030e00720c */ /* 0x000fe20003f86270 */
[----:B------:R-:W1:Y:S01]  /*20860*/  I2F R5, R7 ;  /* 0x0000000700057306 */ /* 0x000e620000201400 */
[----:B------:R-:W-:Y:S02]  /*20870*/  ISETP.GE.AND P6, PT, R13, R2, PT ;  /* 0x000000020d00720c */ /* 0x000fe40003fc6270 */
[----:B------:R-:W-:-:S02]  /*20880*/  FSEL R31, R31, -INF , !P4 ;  /* 0xff8000001f1f7808 */ /* 0x000fc40006000000 */
[----:B------:R-:W-:Y:S02]  /*20890*/  FSEL R29, R29, -INF , !P6 ;  /* 0xff8000001d1d7808 */ /* 0x000fe40007000000 */
[----:B------:R-:W-:Y:S01]  /*208a0*/  ISETP.GE.AND P4, PT, R4, R2, PT ;  /* 0x000000020400720c */ /* 0x000fe20003f86270 */
[-C--:B---3--:R-:W-:Y:S01]  /*208b0*/  FFMA.FTZ R28, R0, R6.reuse, R177 ;  /* 0x00000006001c7223 */ /* 0x088fe200000100b1 */
[----:B------:R-:W-:Y:S01]  /*208c0*/  ISETP.GE.AND P6, PT, R4, R3, PT ;  /* 0x000000030400720c */ /* 0x000fe20003fc6270 */
[----:B------:R-:W-:Y:S01]  /*208d0*/  FFMA.FTZ R174, R0, R6, R179 ;  /* 0x0000000600ae7223 */ /* 0x000fe200000100b3 */
[----:B------:R-:W3:Y:S01]  /*208e0*/  I2F R4, R32 ;  /* 0x0000002000047306 */ /* 0x000ee20000201400 */
[----:B------:R-:W-:Y:S02]  /*208f0*/  FSEL R24, R24, -INF , !P5 ;  /* 0xff80000018187808 */ /* 0x000fe40006800000 */
[----:B------:R-:W-:Y:S02]  /*20900*/  IADD3 R6, R32, 0x39, RZ ;  /* 0x0000003920067810 */ /* 0x000fe40007ffe0ff */
[----:B------:R-:W-:Y:S01]  /*20910*/  ISETP.GE.AND P5, PT, R14, R2, PT ;  /* 0x000000020e00720c */ /* 0x000fe20003fa6270 */
[-C--:B-1----:R-:W-:Y:S01]  /*20920*/  FFMA.FTZ R16, R0, R5.reuse, R16 ;  /* 0x0000000500107223 */ /* 0x082fe20000010010 */
[----:B------:R-:W-:Y:S01]  /*20930*/  FSEL R28, R28, -INF , !P4 ;  /* 0xff8000001c1c7808 */ /* 0x000fe20006000000 */
[----:B------:R-:W-:Y:S01]  /*20940*/  FFMA.FTZ R18, R0, R5, R18 ;  /* 0x0000000500127223 */ /* 0x000fe20000010012 */
[----:B------:R-:W-:Y:S01]  /*20950*/  FSEL R189, R181, -INF , !P5 ;  /* 0xff800000b5bd7808 */ /* 0x000fe20006800000 */
[----:B------:R-:W1:Y:S01]  /*20960*/  I2F R5, R6 ;  /* 0x0000000600057306 */ /* 0x000e620000201400 */
[----:B------:R-:W-:-:S02]  /*20970*/  ISETP.GE.AND P4, PT, R7, R3, PT ;  /* 0x000000030700720c */ /* 0x000fc40003f86270 */
[----:B------:R-:W-:Y:S02]  /*20980*/  ISETP.GE.AND P5, PT, R13, R3, PT ;  /* 0x000000030d00720c */ /* 0x000fe40003fa6270 */
[----:B------:R-:W-:Y:S01]  /*20990*/  FSEL R170, R18, -INF , !P4 ;  /* 0xff80000012aa7808 */ /* 0x000fe20006000000 */
[CC--:B---3--:R-:W-:Y:S01]  /*209a0*/  FFMA.FTZ R20, R0.reuse, R4.reuse, R20 ;  /* 0x0000000400147223 */ /* 0x0c8fe20000010014 */
[----:B------:R-:W-:Y:S01]  /*209b0*/  FSEL R175, R175, -INF , !P5 ;  /* 0xff800000afaf7808 */ /* 0x000fe20006800000 */
[----:B------:R-:W-:Y:S01]  /*209c0*/  FFMA.FTZ R22, R0, R4, R22 ;  /* 0x0000000400167223 */ /* 0x000fe20000010016 */
[----:B------:R-:W-:Y:S02]  /*209d0*/  ISETP.GE.AND P4, PT, R166, 0x3, PT ;  /* 0x00000003a600780c */ /* 0x000fe40003f86270 */
[----:B------:R-:W-:Y:S02]  /*209e0*/  ISETP.GE.AND P5, PT, R7, R2, PT ;  /* 0x000000020700720c */ /* 0x000fe40003fa6270 */
[----:B------:R-:W-:-:S02]  /*209f0*/  FSEL R174, R174, -INF , !P6 ;  /* 0xff800000aeae7808 */ /* 0x000fc40007000000 */
[-C--:B------:R-:W-:Y:S01]  /*20a00*/  ISETP.GE.AND P6, PT, R32, R2.reuse, PT ;  /* 0x000000022000720c */ /* 0x080fe20003fc6270 */
[-C--:B-1----:R-:W-:Y:S01]  /*20a10*/  FFMA.FTZ R17, R0, R5.reuse, R17 ;  /* 0x0000000500117223 */ /* 0x082fe20000010011 */
[----:B------:R-:W-:Y:S01]  /*20a20*/  FSEL R176, R16, -INF , !P5 ;  /* 0xff80000010b07808 */ /* 0x000fe20006800000 */
[----:B------:R-:W-:Y:S01]  /*20a30*/  FFMA.FTZ R19, R0, R5, R19 ;  /* 0x0000000500137223 */ /* 0x000fe20000010013 */
[----:B------:R-:W-:Y:S02]  /*20a40*/  ISETP.GE.AND P5, PT, R32, R3, PT ;  /* 0x000000032000720c */ /* 0x000fe40003fa6270 */
[----:B------:R-:W-:Y:S02]  /*20a50*/  FSEL R4, R20, -INF , !P6 ;  /* 0xff80000014047808 */ /* 0x000fe40007000000 */
[----:B------:R-:W-:Y:S02]  /*20a60*/  ISETP.GE.AND P6, PT, R6, R2, PT ;  /* 0x000000020600720c */ /* 0x000fe40003fc6270 */
[----:B------:R-:W-:-:S02]  /*20a70*/  FSEL R2, R22, -INF , !P5 ;  /* 0xff80000016027808 */ /* 0x000fc40006800000 */
[----:B------:R-:W-:Y:S02]  /*20a80*/  ISETP.GE.AND P5, PT, R6, R3, PT ;  /* 0x000000030600720c */ /* 0x000fe40003fa6270 */
[----:B------:R-:W-:Y:S02]  /*20a90*/  FSEL R177, R17, -INF , !P6 ;  /* 0xff80000011b17808 */ /* 0x000fe40007000000 */
[----:B------:R-:W-:Y:S01]  /*20aa0*/  FSEL R171, R19, -INF , !P5 ;  /* 0xff80000013ab7808 */ /* 0x000fe20006800000 */
[----:B------:R-:W-:Y:S05]  /*20ab0*/  @!P4 BRA `(.L_x_3182) ;  /* 0x00000c800000c947 */ /* 0x000fea0003800000 */
[----:B--2---:R-:W-:Y:S01]  /*20ac0*/  BSSY B0, `(.L_x_3183) ;  /* 0x0000045000007945 */ /* 0x004fe20003800000 */
        /* <DEDUP_REMOVED lines=36> */
[----:B------:R-:W-:Y:S02]  /*20d10*/  ISETP.GE.AND P0, PT, R9, RZ, PT ;  /* 0x000000ff0900720c */ /* 0x000fe40003f06270 */
[----:B------:R-:W-:Y:S01]  /*20d20*/  MOV R6, R13 ;  /* 0x0000000d00067202 */ /* 0x000fe20000000f00 */
[----:B------:R-:W2:Y:S01]  /*20d30*/  LD.E.64 R8, [R10.64+0x38] ;  /* 0x000038040a087980 */ /* 0x000ea2000c101b00 */
[----:B------:R-:W-:-:S03]  /*20d40*/  @P6 IADD3 R14, R14, 0x1, RZ ;  /* 0x000000010e0e6810 */ /* 0x000fc60007ffe0ff */
[----:B------:R-:W-:Y:S02]  /*20d50*/  @!P5 IMAD.MOV R6, RZ, RZ, -R6 ;  /* 0x000000ffff06d224 */ /* 0x000fe400078e0a06 */
[----:B------:R-:W-:-:S03]  /*20d60*/  IMAD.MOV.U32 R7, RZ, RZ, R14 ;  /* 0x000000ffff077224 */ /* 0x000fc600078e000e */
[----:B------:R-:W-:Y:S02]  /*20d70*/  SEL R6, R3, R6, !P4 ;  /* 0x0000000603067207 */ /* 0x000fe40006000000 */
[----:B------:R-:W-:-:S03]  /*20d80*/  @!P0 IADD3 R7, -R7, RZ, RZ ;  /* 0x000000ff07078210 */ /* 0x000fc60007ffe1ff */
[----:B------:R-:W-:Y:S01]  /*20d90*/  IMAD.WIDE R18, R6, 0x4, R244 ;  /* 0x0000000406127825 */ /* 0x000fe200078e02f4 */
[----:B------:R-:W-:-:S04]  /*20da0*/  SEL R7, R3, R7, !P4 ;  /* 0x0000000703077207 */ /* 0x000fc80006000000 */
[----:B------:R-:W3:Y:S01]  /*20db0*/  LD.E R5, [R18.64] ;  /* 0x0000000412057980 */ /* 0x000ee2000c101900 */
[----:B------:R-:W-:-:S05]  /*20dc0*/  IMAD.WIDE R16, R7, 0x4, R244 ;  /* 0x0000000407107825 */ /* 0x000fca00078e02f4 */
        /* <DEDUP_REMOVED lines=11> */
[----:B----4-:R-:W-:Y:S02]  /*20e80*/  IMAD R5, R17, R3, RZ ;  /* 0x0000000311057224 */ /* 0x010fe400078e02ff */
[----:B------:R-:W-:-:S04]  /*20e90*/  IMAD.WIDE.U32 R8, R3, R16, R14 ;  /* 0x0000001003087225 */ /* 0x000fc800078e000e */
[----:B------:R-:W-:-:S04]  /*20ea0*/  IMAD R7, R16, R7, R5 ;  /* 0x0000000710077224 */ /* 0x000fc800078e0205 */
[----:B------:R-:W-:Y:S01]  /*20eb0*/  IMAD.IADD R7, R9, 0x1, R7 ;  /* 0x0000000109077824 */ /* 0x000fe200078e0207 */
[----:B------:R-:W-:Y:S05]  /*20ec0*/  BRA `(.L_x_3185) ;  /* 0x0000004000007947 */ /* 0x000fea0003800000 */
.L_x_3184:
[----:B------:R-:W-:Y:S02]  /*20ed0*/  ULDC.64 UR4, c[0x0][0x118] ;  /* 0x0000460000047ab9 */ /* 0x000fe40000000a00 */
[----:B------:R-:W2:Y:S02]  /*20ee0*/  LD.E R8, [R10.64+0x38] ;  /* 0x000038040a087980 */ /* 0x000ea4000c101900 */
[----:B--2---:R-:W-:-:S04]  /*20ef0*/  LEA R8, -R8, RZ, 0x6 ;  /* 0x000000ff08087211 */ /* 0x004fc800078e31ff */
[----:B------:R-:W-:Y:S02]  /*20f00*/  SHF.R.S32.HI R7, RZ, 0x1f, R8 ;  /* 0x0000001fff077819 */ /* 0x000fe40000011408 */
.L_x_3185:
[----:B------:R-:W-:Y:S05]  /*20f10*/  BSYNC B0 ;  /* 0x0000000000007941 */ /* 0x000fea0003800000 */
.L_x_3183:
[-C--:B------:R-:W-:Y:S01]  /*20f20*/  @P3 IADD3 R6, P0, R8, R233.reuse, RZ ;  /* 0x000000e908063210 */ /* 0x080fe20007f1e0ff */
[----:B------:R-:W-:Y:S01]  /*20f30*/  ULDC.64 UR4, c[0x0][0x118] ;  /* 0x0000460000047ab9 */ /* 0x000fe20000000a00 */
[----:B------:R-:W-:Y:S02]  /*20f40*/  LOP3.LUT R5, R247, 0x1, RZ, 0xc0, !PT ;  /* 0x00000001f7057812 */ /* 0x000fe400078ec0ff */
[----:B------:R-:W-:Y:S01]  /*20f50*/  @P3 LEA R178, P5, R6, R236, 0x1 ;  /* 0x000000ec06b23211 */ /* 0x000fe200078a08ff */
[----:B------:R-:W-:Y:S01]  /*20f60*/  @P3 IMAD.X R3, R7, 0x1, R234, P0 ;  /* 0x0000000107033824 */ /* 0x000fe200000e06ea */
[CC--:B------:R-:W-:Y:S02]  /*20f70*/  @P2 IADD3 R9, P0, R8.reuse, R233.reuse, RZ ;  /* 0x000000e908092210 */ /* 0x0c0fe40007f1e0ff */
[----:B------:R-:W-:Y:S02]  /*20f80*/  ISETP.NE.U32.AND P6, PT, R5, 0x1, PT ;  /* 0x000000010500780c */ /* 0x000fe40003fc5070 */
[----:B------:R-:W-:-:S02]  /*20f90*/  @P1 IADD3 R5, P4, R8, R233, RZ ;  /* 0x000000e908051210 */ /* 0x000fc40007f9e0ff */
[-C--:B------:R-:W-:Y:S01]  /*20fa0*/  @P3 LEA.HI.X R179, R6, R235.reuse, R3, 0x1, P5 ;  /* 0x000000eb06b33211 */ /* 0x080fe200028f0c03 */
[--C-:B------:R-:W-:Y:S01]  /*20fb0*/  @P2 IMAD.X R6, R7, 0x1, R234.reuse, P0 ;  /* 0x0000000107062824 */ /* 0x100fe200000e06ea */
[-C--:B------:R-:W-:Y:S01]  /*20fc0*/  @P2 LEA R172, P0, R9, R236.reuse, 0x1 ;  /* 0x000000ec09ac2211 */ /* 0x080fe200078008ff */
[----:B------:R-:W-:Y:S01]  /*20fd0*/  @P1 IMAD.X R3, R7, 0x1, R234, P4 ;  /* 0x0000000107031824 */ /* 0x000fe200020e06ea */
[----:B------:R-:W-:Y:S02]  /*20fe0*/  @P1 LEA R166, P4, R5, R236, 0x1 ;  /* 0x000000ec05a61211 */ /* 0x000fe400078808ff */
[----:B------:R-:W-:Y:S02]  /*20ff0*/  @P2 LEA.HI.X R173, R9, R235, R6, 0x1, P0 ;  /* 0x000000eb09ad2211 */ /* 0x000fe400000f0c06 */
[----:B------:R-:W-:Y:S02]  /*21000*/  IADD3 R6, P5, P0, R233, R233, R8 ;  /* 0x000000e9e9067210 */ /* 0x000fe400078be008 */
[----:B------:R-:W-:-:S02]  /*21010*/  @P1 LEA.HI.X R167, R5, R235, R3, 0x1, P4 ;  /* 0x000000eb05a71211 */ /* 0x000fc400020f0c03 */
[--C-:B------:R-:W-:Y:S02]  /*21020*/  IADD3.X R5, R234, R234, R7.reuse, P5, P0 ;  /* 0x000000eaea057210 */ /* 0x100fe40002fe0407 */
[-C--:B------:R-:W-:Y:S02]  /*21030*/  LEA R182, P4, R8, R236.reuse, 0x1 ;  /* 0x000000ec08b67211 */ /* 0x080fe400078808ff */
[CC--:B------:R-:W-:Y:S02]  /*21040*/  @!P6 LEA R180, P0, R6.reuse, R236.reuse, 0x1 ;  /* 0x000000ec06b4e211 */ /* 0x0c0fe400078008ff */
[----:B------:R-:W-:Y:S02]  /*21050*/  @P3 LEA R18, P5, R6, R236, 0x1 ;  /* 0x000000ec06123211 */ /* 0x000fe400078a08ff */
[-C--:B------:R-:W-:Y:S02]  /*21060*/  LEA.HI.X R183, R8, R235.reuse, R7, 0x1, P4 ;  /* 0x000000eb08b77211 */ /* 0x080fe400020f0c07 */
[----:B------:R-:W-:-:S02]  /*21070*/  @!P6 LEA.HI.X R181, R6, R235, R5, 0x1, P0 ;  /* 0x000000eb06b5e211 */ /* 0x000fc400000f0c05 */
[C---:B------:R-:W-:Y:S01]  /*21080*/  @P3 LEA.HI.X R19, R6.reuse, R235, R5, 0x1, P5 ;  /* 0x000000eb06133211 */ /* 0x040fe200028f0c05 */
[----:B------:R-:W-:Y:S01]  /*21090*/  @P3 IMAD.MOV.U32 R9, RZ, RZ, R183 ;  /* 0x000000ffff093224 */ /* 0x000fe200078e00b7 */
[CC--:B------:R-:W-:Y:S01]  /*210a0*/  @P2 LEA R16, P4, R6.reuse, R236.reuse, 0x1 ;  /* 0x000000ec06102211 */ /* 0x0c0fe200078808ff */
[----:B------:R-:W-:Y:S01]  /*210b0*/  @!PT LDS RZ, [RZ] ;  /* 0x00000000fffff984 */ /* 0x000fe20000000800 */
[----:B------:R-:W-:Y:S01]  /*210c0*/  @!PT LDS RZ, [RZ] ;  /* 0x00000000fffff984 */ /* 0x000fe20000000800 */
[----:B------:R-:W-:Y:S01]  /*210d0*/  @!PT LDS RZ, [RZ] ;  /* 0x00000000fffff984 */ /* 0x000fe20000000800 */
[----:B------:R1:W-:Y:S01]  /*210e0*/  @!P6 LDGSTS.E.BYPASS.LTC128B.128 [R243+0x8000], [R182.64] ;  /* 0x08000000b6f3efae */ /* 0x0003e2000b901d44 */
[C---:B------:R-:W-:Y:S02]  /*210f0*/  @P1 LEA R14, P0, R6.reuse, R236, 0x1 ;  /* 0x000000ec060e1211 */ /* 0x040fe400078008ff */
[C---:B------:R-:W-:Y:S01]  /*21100*/  IADD3 R3, P5, R6.reuse, R233, RZ ;  /* 0x000000e906037210 */ /* 0x040fe20007fbe0ff */
[----:B------:R1:W-:Y:S01]  /*21110*/  @P6 STS.128 [R243+0x8000], RZ ;  /* 0x008000fff3006388 */ /* 0x0003e20000000c00 */
[CCC-:B------:R-:W-:Y:S02]  /*21120*/  @P2 LEA.HI.X R17, R6.reuse, R235.reuse, R5.reuse, 0x1, P4 ;  /* 0x000000eb06112211 */ /* 0x1c0fe400020f0c05 */
[----:B------:R-:W-:Y:S01]  /*21130*/  @P1 LEA.HI.X R15, R6, R235, R5, 0x1, P0 ;  /* 0x000000eb060f1211 */ /* 0x000fe200000f0c05 */
[----:B------:R-:W-:Y:S01]  /*21140*/  IMAD.X R5, R5, 0x1, R234, P5 ;  /* 0x0000000105057824 */ /* 0x000fe200028e06ea */
[----:B------:R-:W-:-:S02]  /*21150*/  @!P6 IADD3 R8, P4, R8, R233, RZ ;  /* 0x000000e90808e210 */ /* 0x000fc40007f9e0ff */
[CC--:B------:R-:W-:Y:S02]  /*21160*/  @P3 LEA R250, P5, R3.reuse, R236.reuse, 0x1 ;  /* 0x000000ec03fa3211 */ /* 0x0c0fe400078a08ff */
[-C--:B------:R-:W-:Y:S01]  /*21170*/  @!P6 LEA R186, P0, R3, R236.reuse, 0x1 ;  /* 0x000000ec03bae211 */ /* 0x080fe200078008ff */
[----:B------:R-:W-:Y:S01]  /*21180*/  @!P6 IMAD.X R7, R7, 0x1, R234, P4 ;  /* 0x000000010707e824 */ /* 0x000fe200020e06ea */
[CC--:B------:R-:W-:Y:S02]  /*21190*/  @P3 LEA.HI.X R251, R3.reuse, R235.reuse, R5, 0x1, P5 ;  /* 0x000000eb03fb3211 */ /* 0x0c0fe400028f0c05 */
[CC--:B------:R-:W-:Y:S02]  /*211a0*/  @!P6 LEA R6, P5, R8.reuse, R236.reuse, 0x1 ;  /* 0x000000ec0806e211 */ /* 0x0c0fe400078a08ff */
[C---:B------:R-:W-:Y:S02]  /*211b0*/  @P2 LEA R202, P4, R3.reuse, R236, 0x1 ;  /* 0x000000ec03ca2211 */ /* 0x040fe400078808ff */
[-C--:B------:R-:W-:Y:S01]  /*211c0*/  @!P6 LEA.HI.X R7, R8, R235.reuse, R7, 0x1, P5 ;  /* 0x000000eb0807e211 */ /* 0x080fe200028f0c07 */
[----:B------:R-:W-:Y:S01]  /*211d0*/  @P3 IMAD.MOV.U32 R8, RZ, RZ, R182 ;  /* 0x000000ffff083224 */ /* 0x000fe200078e00b6 */
[----:B------:R-:W-:-:S02]  /*211e0*/  @!P6 LEA.HI.X R187, R3, R235, R5, 0x1, P0 ;  /* 0x000000eb03bbe211 */ /* 0x000fc400000f0c05 */
[C---:B------:R-:W-:Y:S01]  /*211f0*/  @P1 LEA R190, P0, R3.reuse, R236, 0x1 ;  /* 0x000000ec03be1211 */ /* 0x040fe200078008ff */
[--C-:B------:R-:W-:Y:S01]  /*21200*/  IMAD.MOV.U32 R236, RZ, RZ, R182.reuse ;  /* 0x000000ffffec7224 */ /* 0x100fe200078e00b6 */
        /* <DEDUP_REMOVED lines=83> */
.L_x_3182:
[----:B--2---:R-:W-:Y:S05]  /*21740*/  BSYNC B1 ;  /* 0x0000000000017941 */ /* 0x004fea0003800000 */
.L_x_3181:
        /* <DEDUP_REMOVED lines=16> */
[----:B------:R-:W-:Y:S01]  /*21850*/  FMNMX.FTZ R6, R195, R6, !PT ;  /* 0x00000006c3067209 */ /* 0x000fe20007810000 */
[----:B-1----:R-:W-:Y:S01]  /*21860*/  LDSM.16.MT88.4 R8, [R224+0x10000] ;  /* 0x01000000e008783b */ /* 0x002fe20000004200 */
        /* <DEDUP_REMOVED lines=17> */
[----:B------:R-:W-:-:S03]  /*21980*/  FMNMX.FTZ R6, R171, R6, !PT ;  /* 0x00000006ab067209 */ /* 0x000fc60007810000 */
[----:B------:R-:W1:Y:S04]  /*21990*/  SHFL.BFLY PT, R5, R7, 0x2, 0x1f ;  /* 0x0c401f0007057f89 */ /* 0x000e6800000e0000 */
[----:B------:R-:W3:Y:S01]  /*219a0*/  SHFL.BFLY PT, R3, R6, 0x2, 0x1f ;  /* 0x0c401f0006037f89 */ /* 0x000ee200000e0000 */
[----:B-1----:R-:W-:Y:S02]  /*219b0*/  FMNMX.FTZ R5, R7, R5, !PT ;  /* 0x0000000507057209 */ /* 0x002fe40007810000 */
[----:B---3--:R-:W-:-:S03]  /*219c0*/  FMNMX.FTZ R3, R6, R3, !PT ;  /* 0x0000000306037209 */ /* 0x008fc60007810000 */
[----:B------:R-:W1:Y:S04]  /*219d0*/  SHFL.BFLY PT, R168, R5, 0x1, 0x1f ;  /* 0x0c201f0005a87f89 */ /* 0x000e6800000e0000 */
[----:B------:R-:W3:Y:S01]  /*219e0*/  SHFL.BFLY PT, R167, R3, 0x1, 0x1f ;  /* 0x0c201f0003a77f89 */ /* 0x000ee200000e0000 */
[----:B-1----:R-:W-:-:S04]  /*219f0*/  FMNMX.FTZ R168, R5, R168, !PT ;  /* 0x000000a805a87209 */ /* 0x002fc80007810000 */
[----:B------:R-:W-:Y:S02]  /*21a00*/  FSETP.NEU.FTZ.AND P1, PT, R168, -INF , PT ;  /* 0xff800000a800780b */ /* 0x000fe40003f3d000 */
[----:B---3--:R-:W-:-:S04]  /*21a10*/  FMNMX.FTZ R167, R3, R167, !PT ;  /* 0x000000a703a77209 */ /* 0x008fc80007810000 */
[----:B------:R-:W-:-:S04]  /*21a20*/  FSETP.NEU.FTZ.AND P0, PT, R167, -INF , PT ;  /* 0xff800000a700780b */ /* 0x000fc80003f1d000 */
[----:B------:R-:W-:-:S05]  /*21a30*/  FSEL R5, R167, RZ, P0 ;  /* 0x000000ffa7057208 */ /* 0x000fca0000000000 */
[----:B------:R-:W-:Y:S02]  /*21a40*/  FADD.FTZ R5, R164, -R5 ;  /* 0x80000005a4057221 */ /* 0x000fe40000010000 */
[C---:B--2---:R-:W-:Y:S02]  /*21a50*/  FMUL.FTZ R178, R173.reuse, R168 ;  /* 0x000000a8adb27220 */ /* 0x044fe40000410000 */
[C---:B------:R-:W-:Y:S02]  /*21a60*/  FMUL.FTZ R172, R173.reuse, R167 ;  /* 0x000000a7adac7220 */ /* 0x040fe40000410000 */
[----:B------:R-:W-:Y:S01]  /*21a70*/  FMUL.FTZ R5, R173, R5 ;  /* 0x00000005ad057220 */ /* 0x000fe20000410000 */
[----:B------:R-:W-:Y:S02]  /*21a80*/  FSEL R178, R178, RZ, P1 ;  /* 0x000000ffb2b27208 */ /* 0x000fe40000800000 */
[----:B------:R-:W-:Y:S01]  /*21a90*/  FSEL R172, R172, RZ, P0 ;  /* 0x000000ffacac7208 */ /* 0x000fe20000000000 */
[----:B------:R-:W1:Y:S02]  /*21aa0*/  MUFU.EX2 R164, R5 ;  /* 0x0000000500a47308 */ /* 0x000e640000000800 */
[-CC-:B------:R-:W-:Y:S01]  /*21ab0*/  FFMA.FTZ R166, R4, R173.reuse, -R178.reuse ;  /* 0x000000ad04a67223 */ /* 0x180fe200000108b2 */
[----:B------:R-:W-:Y:S01]  /*21ac0*/  FSEL R4, R168, RZ, P1 ;  /* 0x000000ffa8047208 */ /* 0x000fe20000800000 */
[----:B------:R-:W-:-:S02]  /*21ad0*/  FFMA.FTZ R35, R34, R173, -R178 ;  /* 0x000000ad22237223 */ /* 0x000fc400000108b2 */
[-C--:B------:R-:W-:Y:S02]  /*21ae0*/  FFMA.FTZ R34, R33, R173.reuse, -R178 ;  /* 0x000000ad21227223 */ /* 0x080fe400000108b2 */
[----:B------:R-:W-:Y:S01]  /*21af0*/  FADD.FTZ R4, R165, -R4 ;  /* 0x80000004a5047221 */ /* 0x000fe20000010000 */
[----:B------:R-:W-:Y:S01]  /*21b00*/  MUFU.EX2 R166, R166 ;  /* 0x000000a600a67308 */ /* 0x000fe20000000800 */
[-C--:B------:R-:W-:Y:S02]  /*21b10*/  FFMA.FTZ R32, R2, R173.reuse, -R172 ;  /* 0x000000ad02207223 */ /* 0x080fe400000108ac */
[-C--:B------:R-:W-:Y:S02]  /*21b20*/  FFMA.FTZ R33, R200, R173.reuse, -R178 ;  /* 0x000000adc8217223 */ /* 0x080fe400000108b2 */
[-CC-:B------:R-:W-:Y:S02]  /*21b30*/  FFMA.FTZ R3, R169, R173.reuse, -R172.reuse ;  /* 0x000000ada9037223 */ /* 0x180fe400000108ac */
[-CC-:B------:R-:W-:Y:S01]  /*21b40*/  FFMA.FTZ R2, R199, R173.reuse, -R172.reuse ;  /* 0x000000adc7027223 */ /* 0x180fe200000108ac */
[----:B------:R-:W-:Y:S01]  /*21b50*/  MUFU.EX2 R35, R35 ;  /* 0x0000002300237308 */ /* 0x000fe20000000800 */
[----:B------:R-:W-:-:S02]  /*21b60*/  FFMA.FTZ R165, R12, R173, -R172 ;  /* 0x000000ad0ca57223 */ /* 0x000fc400000108ac */
[----:B------:R-:W-:Y:S01]  /*21b70*/  FMUL.FTZ R4, R173, R4 ;  /* 0x00000004ad047220 */ /* 0x000fe20000410000 */
[----:B------:R-:W2:Y:S01]  /*21b80*/  LDSM.16.MT88.4 R12, [R221+0x10000] ;  /* 0x01000000dd0c783b */ /* 0x000ea20000004200 */
[-C--:B-1----:R-:W-:Y:S02]  /*21b90*/  FMUL.FTZ R162, R162, R164.reuse ;  /* 0x000000a4a2a27220 */ /* 0x082fe40000410000 */
[-C--:B------:R-:W-:Y:S01]  /*21ba0*/  FMUL.FTZ R163, R163, R164.reuse ;  /* 0x000000a4a3a37220 */ /* 0x080fe20000410000 */
[----:B------:R-:W-:Y:S01]  /*21bb0*/  MUFU.EX2 R34, R34 ;  /* 0x0000002200227308 */ /* 0x000fe20000000800 */
[-C--:B------:R-:W-:Y:S02]  /*21bc0*/  FMUL.FTZ R158, R158, R164.reuse ;  /* 0x000000a49e9e7220 */ /* 0x080fe40000410000 */
[-C--:B------:R-:W-:Y:S02]  /*21bd0*/  FMUL.FTZ R159, R159, R164.reuse ;  /* 0x000000a49f9f7220 */ /* 0x080fe40000410000 */
[----:B------:R-:W-:-:S02]  /*21be0*/  FMUL.FTZ R38, R38, R164 ;  /* 0x000000a426267220 */ /* 0x000fc40000410000 */
[-C--:B------:R-:W-:Y:S01]  /*21bf0*/  FMUL.FTZ R39, R39, R164.reuse ;  /* 0x000000a427277220 */ /* 0x080fe20000410000 */
        /* <DEDUP_REMOVED lines=9> */
[----:B------:R-:W-:Y:S01]  /*21c90*/  FMUL.FTZ R55, R55, R164 ;  /* 0x000000a437377220 */ /* 0x000fe20000410000 */
        /* <DEDUP_REMOVED lines=9> */
[----:B------:R-:W-:Y:S01]  /*21d30*/  FMUL.FTZ R70, R70, R164 ;  /* 0x000000a446467220 */ /* 0x000fe20000410000 */
        /* <DEDUP_REMOVED lines=9> */
[----:B------:R-:W-:Y:S01]  /*21dd0*/  FMUL.FTZ R83, R83, R164 ;  /* 0x000000a453537220 */ /* 0x000fe20000410000 */
        /* <DEDUP_REMOVED lines=17> */
[----:B------:R-:W1:Y:S01]  /*21ef0*/  LDSM.16.MT88.4 R8, [R220+0x10000] ;  /* 0x01000000dc08783b */ /* 0x000e620000004200 */
[----:B------:R-:W-:-:S02]  /*21f00*/  FMUL.FTZ R45, R45, R169 ;  /* 0x000000a92d2d7220 */ /* 0x000fc40000410000 */
[-C--:B------:R-:W-:Y:S02]  /*21f10*/  FMUL.FTZ R48, R48, R169.reuse ;  /* 0x000000a930307220 */ /* 0x080fe40000410000 */
[-C--:B------:R-:W-:Y:S02]  /*21f20*/  FMUL.FTZ R49, R49, R169.reuse ;  /* 0x000000a931317220 */ /* 0x080fe40000410000 */
[-C--:B------:R-:W-:Y:S01]  /*21f30*/  FMUL.FTZ R52, R52, R169.reuse ;  /* 0x000000a934347220 */ /* 0x080fe20000410000 */
[----:B------:R-:W-:Y:S01]  /*21f40*/  HMMA.16816.F32 R36, R4, R16, R36 ;  /* 0x000000100424723c */ /* 0x000fe20000001824 */
[-C--:B------:R-:W-:Y:S02]  /*21f50*/  FMUL.FTZ R53, R53, R169.reuse ;  /* 0x000000a935357220 */ /* 0x080fe40000410000 */
[-C--:B------:R-:W-:Y:S02]  /*21f60*/  FMUL.FTZ R56, R56, R169.reuse ;  /* 0x000000a938387220 */ /* 0x080fe40000410000 */
[----:B------:R-:W-:-:S02]  /*21f70*/  FMUL.FTZ R57, R57, R169 ;  /* 0x000000a939397220 */ /* 0x000fc40000410000 */
[-C--:B------:R-:W-:Y:S01]  /*21f80*/  FMUL.FTZ R60, R60, R169.reuse ;  /* 0x000000a93c3c7220 */ /* 0x080fe20000410000 */
[C---:B------:R-:W-:Y:S01]  /*21f90*/  HMMA.16816.F32 R40, R4.reuse, R18, R40 ;  /* 0x000000120428723c */ /* 0x040fe20000001828 */
[----:B------:R-:W3:Y:S01]  /*21fa0*/  LDSM.16.MT88.4 R16, [R224+0x12000] ;  /* 0x01200000e010783b */ /* 0x000ee20000004200 */
        /* <DEDUP_REMOVED lines=11> */
[-C--:B------:R-:W-:Y:S02]  /*22060*/  FMUL.FTZ R77, R77, R169.reuse ;  /* 0x000000a94d4d7220 */ /* 0x080fe40000410000 */
[----:B------:R-:W-:-:S02]  /*22070*/  FMUL.FTZ R80, R80, R169 ;  /* 0x000000a950507220 */ /* 0x000fc40000410000 */
[C---:B-1----:R-:W-:Y:S01]  /*22080*/  HMMA.16816.F32 R52, R4.reuse, R8, R52 ;  /* 0x000000080434723c */ /* 0x042fe20000001834 */
        /* <DEDUP_REMOVED lines=96> */
[-C--:B------:R-:W-:Y:S01]  /*22690*/  FFMA.FTZ R182, R23, R173.reuse, -R178 ;  /* 0x000000ad17b67223 */ /* 0x080fe200000108b2 */
[----:B------:R-:W-:Y:S01]  /*226a0*/  HMMA.16816.F32 R128, R4, R10, R128 ;  /* 0x0000000a0480723c */ /* 0x000fe20000001880 */
[----:B------:R-:W1:Y:S01]  /*226b0*/  LDSM.16.MT88.4 R8, [R220+0x16000] ;  /* 0x01600000dc08783b */ /* 0x000e620000004200 */
[----:B------:R-:W-:-:S02]  /*226c0*/  FFMA.FTZ R183, R21, R173, -R172 ;  /* 0x000000ad15b77223 */ /* 0x000fc400000108ac */
[-CC-:B------:R-:W-:Y:S01]  /*226d0*/  FFMA.FTZ R179, R197, R173.reuse, -R178.reuse ;  /* 0x000000adc5b37223 */ /* 0x180fe200000108b2 */
[----:B------:R-:W4:Y:S01]  /*226e0*/  LDSM.16.MT88.4 R20, [R224+0x10800] ;  /* 0x01080000e014783b */ /* 0x000f220000004200 */
[-CC-:B------:R-:W-:Y:S01]  /*226f0*/  FFMA.FTZ R180, R198, R173.reuse, -R178.reuse ;  /* 0x000000adc6b47223 */ /* 0x180fe200000108b2 */
[----:B------:R-:W-:Y:S01]  /*22700*/  MUFU.EX2 R182, R182 ;  /* 0x000000b600b67308 */ /* 0x000fe20000000800 */
[-C--:B------:R-:W-:Y:S01]  /*22710*/  FFMA.FTZ R181, R196, R173.reuse, -R178 ;  /* 0x000000adc4b57223 */ /* 0x080fe200000108b2 */
[C---:B---3--:R-:W-:Y:S01]  /*22720*/  HMMA.16816.F32 R132, R4.reuse, R16, R132 ;  /* 0x000000100484723c */ /* 0x048fe20000001884 */
[-CC-:B------:R-:W-:Y:S02]  /*22730*/  FFMA.FTZ R187, R194, R173.reuse, -R172.reuse ;  /* 0x000000adc2bb7223 */ /* 0x180fe400000108ac */
[-CC-:B------:R-:W-:Y:S02]  /*22740*/  FFMA.FTZ R186, R195, R173.reuse, -R172.reuse ;  /* 0x000000adc3ba7223 */ /* 0x180fe400000108ac */
[-C--:B------:R-:W-:Y:S01]  /*22750*/  FFMA.FTZ R188, R193, R173.reuse, -R172 ;  /* 0x000000adc1bc7223 */ /* 0x080fe200000108ac */
[----:B------:R-:W-:Y:S01]  /*22760*/  MUFU.EX2 R179, R179 ;  /* 0x000000b300b37308 */ /* 0x000fe20000000800 */
[-CC-:B------:R-:W-:Y:S01]  /*22770*/  FFMA.FTZ R191, R192, R173.reuse, -R178.reuse ;  /* 0x000000adc0bf7223 */ /* 0x180fe200000108b2 */
[----:B------:R-:W-:Y:S01]  /*22780*/  HMMA.16816.F32 R136, R4, R18, R136 ;  /* 0x000000120488723c */ /* 0x000fe20000001888 */
[----:B------:R-:W3:Y:S01]  /*22790*/  LDSM.16.MT88.4 R16, [R222+0x10800] ;  /* 0x01080000de10783b */ /* 0x000ee20000004200 */
[----:B------:R-:W-:-:S02]  /*227a0*/  FFMA.FTZ R190, R26, R173, -R178 ;  /* 0x000000ad1abe7223 */ /* 0x000fc400000108b2 */
[-C--:B------:R-:W-:Y:S02]  /*227b0*/  FFMA.FTZ R192, R27, R173.reuse, -R178 ;  /* 0x000000ad1bc07223 */ /* 0x080fe400000108b2 */
[----:B------:R-:W5:Y:S01]  /*227c0*/  MUFU.EX2 R180, R180 ;  /* 0x000000b400b47308 */ /* 0x000f620000000800 */
[-CC-:B------:R-:W-:Y:S01]  /*227d0*/  FFMA.FTZ R193, R25, R173.reuse, -R172.reuse ;  /* 0x000000ad19c17223 */ /* 0x180fe200000108ac */
[C---:B--2---:R-:W-:Y:S01]  /*227e0*/  HMMA.16816.F32 R140, R4.reuse, R12, R140 ;  /* 0x0000000c048c723c */ /* 0x044fe2000000188c */
[-C--:B------:R-:W-:Y:S02]  /*227f0*/  FFMA.FTZ R194, R24, R173.reuse, -R172 ;  /* 0x000000ad18c27223 */ /* 0x080fe400000108ac */
[----:B------:R-:W-:Y:S01]  /*22800*/  LDSM.16.MT88.4 R24, [R224+0x11000] ;  /* 0x01100000e018783b */ /* 0x000fe20000004200 */
[-C--:B------:R-:W-:Y:S02]  /*22810*/  FFMA.FTZ R189, R189, R173.reuse, -R178 ;  /* 0x000000adbdbd7223 */ /* 0x080fe400000108b2 */
[----:B------:R-:W2:Y:S01]  /*22820*/  MUFU.EX2 R181, R181 ;  /* 0x000000b500b57308 */ /* 0x000ea20000000800 */
[-CC-:B------:R-:W-:Y:S01]  /*22830*/  FFMA.FTZ R195, R30, R173.reuse, -R172.reuse ;  /* 0x000000ad1ec37223 */ /* 0x180fe200000108ac */
[----:B------:R-:W-:Y:S01]  /*22840*/  HMMA.16816.F32 R152, R4, R14, R152 ;  /* 0x0000000e0498723c */ /* 0x000fe20000001898 */
[----:B------:R-:W3:Y:S01]  /*22850*/  LDSM.16.MT88.4 R12, [R221+0x10800] ;  /* 0x01080000dd0c783b */ /* 0x000ee20000004200 */
[----:B------:R-:W-:-:S02]  /*22860*/  FFMA.FTZ R196, R31, R173, -R172 ;  /* 0x000000ad1fc47223 */ /* 0x000fc400000108ac */
[-CC-:B------:R-:W-:Y:S02]  /*22870*/  FFMA.FTZ R197, R29, R173.reuse, -R178.reuse ;  /* 0x000000ad1dc57223 */ /* 0x180fe400000108b2 */
[----:B------:R-:W-:Y:S01]  /*22880*/  MUFU.EX2 R183, R183 ;  /* 0x000000b700b77308 */ /* 0x000fe20000000800 */
[-CC-:B------:R-:W-:Y:S01]  /*22890*/  FFMA.FTZ R198, R28, R173.reuse, -R178.reuse ;  /* 0x000000ad1cc67223 */ /* 0x180fe200000108b2 */
[C---:B-1----:R-:W-:Y:S01]  /*228a0*/  HMMA.16816.F32 R148, R4.reuse, R8, R148 ;  /* 0x000000080494723c */ /* 0x042fe20000001894 */
[----:B------:R-:W-:Y:S01]  /*228b0*/  LDSM.16.MT88.4 R28, [R220+0x17000] ;  /* 0x01700000dc1c783b */ /* 0x000fe20000004200 */
[-CC-:B------:R-:W-:Y:S02]  /*228c0*/  FFMA.FTZ R176, R176, R173.reuse, -R178.reuse ;  /* 0x000000adb0b07223 */ /* 0x180fe400000108b2 */
[-C--:B------:R-:W-:Y:S02]  /*228d0*/  FFMA.FTZ R177, R177, R173.reuse, -R178 ;  /* 0x000000adb1b17223 */ /* 0x080fe400000108b2 */
[----:B------:R-:W1:Y:S01]  /*228e0*/  MUFU.EX2 R187, R187 ;  /* 0x000000bb00bb7308 */ /* 0x000e620000000800 */
[-CC-:B------:R-:W-:Y:S01]  /*228f0*/  FFMA.FTZ R175, R175, R173.reuse, -R172.reuse ;  /* 0x000000adafaf7223 */ /* 0x180fe200000108ac */
[----:B------:R-:W-:Y:S01]  /*22900*/  HMMA.16816.F32 R144, R4, R10, R144 ;  /* 0x0000000a0490723c */ /* 0x000fe20000001890 */
[----:B------:R-:W3:Y:S01]  /*22910*/  LDSM.16.MT88.4 R8, [R220+0x10800] ;  /* 0x01080000dc08783b */ /* 0x000ee20000004200 */
[----:B------:R-:W-:-:S02]  /*22920*/  FFMA.FTZ R174, R174, R173, -R172 ;  /* 0x000000adaeae7223 */ /* 0x000fc400000108ac */
[--C-:B------:R-:W-:Y:S02]  /*22930*/  FFMA.FTZ R170, R170, R173, -R172.reuse ;  /* 0x000000adaaaa7223 */ /* 0x100fe400000108ac */
[----:B------:R-:W-:Y:S01]  /*22940*/  MUFU.EX2 R186, R186 ;  /* 0x000000ba00ba7308 */ /* 0x000fe20000000800 */
[----:B-----5:R-:W-:Y:S01]  /*22950*/  F2FP.PACK_AB R4, R180, R179 ;  /* 0x000000b3b404723e */ /* 0x020fe200000000ff */
[----:B------:R-:W-:Y:S01]  /*22960*/  FFMA.FTZ R171, R171, R173, -R172 ;  /* 0x000000adabab7223 */ /* 0x000fe200000108ac */
[----:B--2---:R-:W-:Y:S01]  /*22970*/  F2FP.PACK_AB R6, R182, R181 ;  /* 0x000000b5b606723e */ /* 0x004fe200000000ff */
[----:B------:R-:W-:Y:S02]  /*22980*/  FFMA.FTZ R166, R249, R169, R166 ;  /* 0x000000a9f9a67223 */ /* 0x000fe400000100a6 */
[----:B------:R-:W-:Y:S01]  /*22990*/  FFMA.FTZ R32, R248, R164, R32 ;  /* 0x000000a4f8207223 */ /* 0x000fe20000010020 */
[----:B------:R-:W-:Y:S01]  /*229a0*/  MOV R164, R167 ;  /* 0x000000a700a47202 */ /* 0x000fe20000000f00 */
[----:B------:R-:W2:Y:S01]  /*229b0*/  MUFU.EX2 R188, R188 ;  /* 0x000000bc00bc7308 */ /* 0x000ea20000000800 */
[----:B-1----:R-:W-:Y:S01]  /*229c0*/  F2FP.PACK_AB R5, R187, R183 ;  /* 0x000000b7bb05723e */ /* 0x002fe200000000ff */
[----:B------:R-:W-:-:S02]  /*229d0*/  FADD.FTZ R35, R35, R166 ;  /* 0x000000a623237221 */ /* 0x000fc40000010000 */
[----:B------:R-:W-:Y:S02]  /*229e0*/  FADD.FTZ R3, R3, R32 ;  /* 0x0000002003037221 */ /* 0x000fe40000010000 */
[----:B------:R-:W-:Y:S02]  /*229f0*/  FADD.FTZ R35, R34, R35 ;  /* 0x0000002322237221 */ /* 0x000fe40000010000 */
[----:B------:R-:W1:Y:S01]  /*22a00*/  MUFU.EX2 R190, R190 ;  /* 0x000000be00be7308 */ /* 0x000e620000000800 */
[----:B------:R-:W-:Y:S02]  /*22a10*/  FADD.FTZ R3, R2, R3 ;  /* 0x0000000302037221 */ /* 0x000fe40000010000 */
[----:B------:R-:W-:Y:S02]  /*22a20*/  FADD.FTZ R33, R33, R35 ;  /* 0x0000002321217221 */ /* 0x000fe40000010000 */
[----:B------:R-:W-:Y:S02]  /*22a30*/  FADD.FTZ R165, R165, R3 ;  /* 0x00000003a5a57221 */ /* 0x000fe40000010000 */
[----:B------:R-:W-:Y:S01]  /*22a40*/  FADD.FTZ R33, R179, R33 ;  /* 0x00000021b3217221 */ /* 0x000fe20000010000 */
[----:B--2---:R-:W-:Y:S01]  /*22a50*/  F2FP.PACK_AB R7, R188, R186 ;  /* 0x000000babc07723e */ /* 0x004fe200000000ff */
[----:B------:R-:W-:Y:S01]  /*22a60*/  MUFU.EX2 R191, R191 ;  /* 0x000000bf00bf7308 */ /* 0x000fe20000000800 */
[----:B------:R-:W-:-:S02]  /*22a70*/  FADD.FTZ R165, R183, R165 ;  /* 0x000000a5b7a57221 */ /* 0x000fc40000010000 */
[----:B------:R-:W-:Y:S02]  /*22a80*/  FADD.FTZ R180, R180, R33 ;  /* 0x00000021b4b47221 */ /* 0x000fe40000010000 */
[----:B------:R-:W-:Y:S01]  /*22a90*/  FADD.FTZ R187, R187, R165 ;  /* 0x000000a5bbbb7221 */ /* 0x000fe20000010000 */
[C---:B----4-:R-:W-:Y:S01]  /*22aa0*/  HMMA.16816.F32 R160, R4.reuse, R20, R160 ;  /* 0x0000001404a0723c */ /* 0x050fe200000018a0 */
        /* <DEDUP_REMOVED lines=8> */
[----:B------:R-:W-:Y:S01]  /*22b30*/  MUFU.EX2 R189, R189 ;  /* 0x000000bd00bd7308 */ /* 0x000fe20000000800 */
[----:B-1----:R-:W-:-:S05]  /*22b40*/  FADD.FTZ R182, R190, R182 ;  /* 0x000000b6beb67221 */ /* 0x002fca0000010000 */
[C---:B---3--:R-:W-:Y:S02]  /*22b50*/  HMMA.16816.F32 R36, R4.reuse, R16, R36 ;  /* 0x000000100424723c */ /* 0x048fe40000001824 */
[----:B------:R-:W1:Y:S06]  /*22b60*/  MUFU.EX2 R193, R193 ;  /* 0x000000c100c17308 */ /* 0x000e6c0000000800 */
[C---:B------:R-:W-:Y:S01]  /*22b70*/  HMMA.16816.F32 R40, R4.reuse, R18, R40 ;  /* 0x000000120428723c */ /* 0x040fe20000001828 */
[----:B------:R-:W3:Y:S01]  /*22b80*/  LDSM.16.MT88.4 R16, [R222+0x12800] ;  /* 0x01280000de10783b */ /* 0x000ee20000004200 */
[----:B------:R-:W4:Y:S06]  /*22b90*/  MUFU.EX2 R194, R194 ;  /* 0x000000c200c27308 */ /* 0x000f2c0000000800 */
[----:B------:R-:W-:Y:S02]  /*22ba0*/  HMMA.16816.F32 R44, R4, R12, R44 ;  /* 0x0000000c042c723c */ /* 0x000fe4000000182c */
[----:B------:R-:W-:Y:S01]  /*22bb0*/  MUFU.EX2 R195, R195 ;  /* 0x000000c300c37308 */ /* 0x000fe20000000800 */
[----:B-1----:R-:W-:-:S05]  /*22bc0*/  FADD.FTZ R188, R193, R188 ;  /* 0x000000bcc1bc7221 */ /* 0x002fca0000010000 */
[C---:B------:R-:W-:Y:S01]  /*22bd0*/  HMMA.16816.F32 R48, R4.reuse, R14, R48 ;  /* 0x0000000e0430723c */ /* 0x040fe20000001830 */
[----:B------:R-:W1:Y:S01]  /*22be0*/  LDSM.16.MT88.4 R12, [R221+0x12800] ;  /* 0x01280000dd0c783b */ /* 0x000e620000004200 */
[----:B------:R-:W5:Y:S06]  /*22bf0*/  MUFU.EX2 R196, R196 ;  /* 0x000000c400c47308 */ /* 0x000f6c0000000800 */
[C---:B------:R-:W-:Y:S02]  /*22c00*/  HMMA.16816.F32 R52, R4.reuse, R8, R52 ;  /* 0x000000080434723c */ /* 0x040fe40000001834 */
[----:B------:R-:W1:Y:S06]  /*22c10*/  MUFU.EX2 R197, R197 ;  /* 0x000000c500c57308 */ /* 0x000e6c0000000800 */
[C---:B------:R-:W-:Y:S01]  /*22c20*/  HMMA.16816.F32 R56, R4.reuse, R10, R56 ;  /* 0x0000000a0438723c */ /* 0x040fe20000001838 */
[----:B------:R-:W4:Y:S01]  /*22c30*/  LDSM.16.MT88.4 R8, [R220+0x12800] ;  /* 0x01280000dc08783b */ /* 0x000f220000004200 */
[----:B------:R-:W-:Y:S06]  /*22c40*/  MUFU.EX2 R198, R198 ;  /* 0x000000c600c67308 */ /* 0x000fec0000000800 */
[C---:B--2---:R-:W-:Y:S02]  /*22c50*/  HMMA.16816.F32 R60, R4.reuse, R20, R60 ;  /* 0x00000014043c723c */ /* 0x044fe4000000183c */
[----:B------:R-:W-:Y:S06]  /*22c60*/  MUFU.EX2 R176, R176 ;  /* 0x000000b000b07308 */ /* 0x000fec0000000800 */
[C---:B------:R-:W-:Y:S01]  /*22c70*/  HMMA.16816.F32 R64, R4.reuse, R22, R64 ;  /* 0x000000160440723c */ /* 0x040fe20000001840 */
[----:B------:R-:W2:Y:S01]  /*22c80*/  LDSM.16.MT88.4 R20, [R224+0x14800] ;  /* 0x01480000e014783b */ /* 0x000ea20000004200 */
[----:B------:R-:W-:Y:S06]  /*22c90*/  MUFU.EX2 R177, R177 ;  /* 0x000000b100b17308 */ /* 0x000fec0000000800 */
[C---:B---3--:R-:W-:Y:S02]  /*22ca0*/  HMMA.16816.F32 R68, R4.reuse, R16, R68 ;  /* 0x000000100444723c */ /* 0x048fe40000001844 */
[----:B------:R-:W3:Y:S06]  /*22cb0*/  MUFU.EX2 R175, R175 ;  /* 0x000000af00af7308 */ /* 0x000eec0000000800 */
[C---:B------:R-:W-:Y:S01]  /*22cc0*/  HMMA.16816.F32 R72, R4.reuse, R18, R72 ;  /* 0x000000120448723c */ /* 0x040fe20000001848 */
[----:B------:R-:W3:Y:S01]  /*22cd0*/  LDSM.16.MT88.4 R16, [R222+0x14800] ;  /* 0x01480000de10783b */ /* 0x000ee20000004200 */
[----:B------:R-:W2:Y:S06]  /*22ce0*/  MUFU.EX2 R174, R174 ;  /* 0x000000ae00ae7308 */ /* 0x000eac0000000800 */
[C---:B-1----:R-:W-:Y:S02]  /*22cf0*/  HMMA.16816.F32 R76, R4.reuse, R12, R76 ;  /* 0x0000000c044c723c */ /* 0x042fe4000000184c */
[----:B------:R-:W1:Y:S06]  /*22d00*/  MUFU.EX2 R170, R170 ;  /* 0x000000aa00aa7308 */ /* 0x000e6c0000000800 */
[C---:B------:R-:W-:Y:S01]  /*22d10*/  HMMA.16816.F32 R80, R4.reuse, R14, R80 ;  /* 0x0000000e0450723c */ /* 0x040fe20000001850 */
[----:B------:R-:W1:Y:S01]  /*22d20*/  LDSM.16.MT88.4 R12, [R221+0x14800] ;  /* 0x01480000dd0c783b */ /* 0x000e620000004200 */
[----:B------:R-:W1:Y:S06]  /*22d30*/  MUFU.EX2 R171, R171 ;  /* 0x000000ab00ab7308 */ /* 0x000e6c0000000800 */
        /* <DEDUP_REMOVED lines=25> */
[----:B------:R-:W-:Y:S01]  /*22ed0*/  HMMA.16816.F32 R144, R4, R10, R144 ;  /* 0x0000000a0490723c */ /* 0x000fe20000001890 */
[----:B------:R-:W3:Y:S06]  /*22ee0*/  LDSM.16.MT88.4 R8, [R220+0x11000] ;  /* 0x01100000dc08783b */ /* 0x000eec0000004200 */
[C---:B------:R-:W-:Y:S01]  /*22ef0*/  F2FP.PACK_AB R4, R191.reuse, R190 ;  /* 0x000000bebf04723e */ /* 0x040fe200000000ff */
[----:B------:R-:W-:Y:S01]  /*22f00*/  FADD.FTZ R191, R191, R182 ;  /* 0x000000b6bfbf7221 */ /* 0x000fe20000010000 */
[C---:B------:R-:W-:Y:S01]  /*22f10*/  F2FP.PACK_AB R5, R194.reuse, R193 ;  /* 0x000000c1c205723e */ /* 0x040fe200000000ff */
[----:B------:R-:W-:Y:S01]  /*22f20*/  FADD.FTZ R194, R194, R188 ;  /* 0x000000bcc2c27221 */ /* 0x000fe20000010000 */
[----:B------:R-:W-:Y:S01]  /*22f30*/  F2FP.PACK_AB R6, R189, R192 ;  /* 0x000000c0bd06723e */ /* 0x000fe200000000ff */
[----:B------:R-:W-:Y:S01]  /*22f40*/  FADD.FTZ R191, R192, R191 ;  /* 0x000000bfc0bf7221 */ /* 0x000fe20000010000 */
[----:B-----5:R-:W-:Y:S01]  /*22f50*/  F2FP.PACK_AB R7, R196, R195 ;  /* 0x000000c3c407723e */ /* 0x020fe200000000ff */
[----:B------:R-:W-:-:S02]  /*22f60*/  FADD.FTZ R194, R195, R194 ;  /* 0x000000c2c3c27221 */ /* 0x000fc40000010000 */
[----:B------:R-:W-:Y:S02]  /*22f70*/  FADD.FTZ R189, R189, R191 ;  /* 0x000000bfbdbd7221 */ /* 0x000fe40000010000 */
[----:B------:R-:W-:Y:S02]  /*22f80*/  FADD.FTZ R196, R196, R194 ;  /* 0x000000c2c4c47221 */ /* 0x000fe40000010000 */
[C---:B------:R-:W-:Y:S01]  /*22f90*/  HMMA.16816.F32 R160, R4.reuse, R24, R160 ;  /* 0x0000001804a0723c */ /* 0x040fe200000018a0 */
[----:B------:R-:W-:Y:S02]  /*22fa0*/  FADD.FTZ R189, R197, R189 ;  /* 0x000000bdc5bd7221 */ /* 0x000fe40000010000 */
[----:B------:R-:W-:Y:S02]  /*22fb0*/  FADD.FTZ R196, R175, R196 ;  /* 0x000000c4afc47221 */ /* 0x000fe40000010000 */
[----:B------:R-:W-:Y:S02]  /*22fc0*/  FADD.FTZ R189, R198, R189 ;  /* 0x000000bdc6bd7221 */ /* 0x000fe40000010000 */
[----:B------:R-:W-:Y:S01]  /*22fd0*/  FADD.FTZ R196, R174, R196 ;  /* 0x000000c4aec47221 */ /* 0x000fe20000010000 */
[----:B------:R-:W-:Y:S01]  /*22fe0*/  HMMA.16816.F32 R156, R4, R26, R156 ;  /* 0x0000001a049c723c */ /* 0x000fe2000000189c */
[----:B------:R-:W4:Y:S01]  /*22ff0*/  LDSM.16.MT88.4 R24, [R222+0x13000] ;  /* 0x01300000de18783b */ /* 0x000f220000004200 */
[----:B------:R-:W-:-:S02]  /*23000*/  FADD.FTZ R189, R176, R189 ;  /* 0x000000bdb0bd7221 */ /* 0x000fc40000010000 */
[----:B------:R-:W-:Y:S02]  /*23010*/  FADD.FTZ R196, R170, R196 ;  /* 0x000000c4aac47221 */ /* 0x000fe40000010000 */
[----:B------:R-:W-:Y:S02]  /*23020*/  FADD.FTZ R249, R177, R189 ;  /* 0x000000bdb1f97221 */ /* 0x000fe40000010000 */
[----:B--2---:R-:W-:Y:S01]  /*23030*/  HMMA.16816.F32 R36, R4, R20, R36 ;  /* 0x000000140424723c */ /* 0x004fe20000001824 */
[----:B------:R-:W-:-:S07]  /*23040*/  FADD.FTZ R248, R171, R196 ;  /* 0x000000c4abf87221 */ /* 0x000fce0000010000 */
[C---:B------:R-:W-:Y:S01]  /*23050*/  HMMA.16816.F32 R40, R4.reuse, R22, R40 ;  /* 0x000000160428723c */ /* 0x040fe20000001828 */
[----:B------:R-:W-:Y:S07]  /*23060*/  LDSM.16.MT88.4 R20, [R224+0x15000] ;  /* 0x01500000e014783b */ /* 0x000fee0000004200 */
[C---:B-1----:R-:W-:Y:S08]  /*23070*/  HMMA.16816.F32 R44, R4.reuse, R12, R44 ;  /* 0x0000000c042c723c */ /* 0x042ff0000000182c */
        /* <DEDUP_REMOVED lines=25> */
[----:B------:R-:W-:Y:S07]  /*23210*/  LDSM.16.MT88.4 R16, [R222+0x11800] ;  /* 0x01180000de10783b */ /* 0x000fee0000004200 */
[C---:B-1----:R-:W-:Y:S08]  /*23220*/  HMMA.16816.F32 R116, R4.reuse, R12, R116 ;  /* 0x0000000c0474723c */ /* 0x042ff00000001874 */
[C---:B------:R-:W-:Y:S01]  /*23230*/  HMMA.16816.F32 R120, R4.reuse, R14, R120 ;  /* 0x0000000e0478723c */ /* 0x040fe20000001878 */
[----:B------:R-:W-:Y:S07]  /*23240*/  LDSM.16.MT88.4 R12, [R220+0x11800] ;  /* 0x01180000dc0c783b */ /* 0x000fee0000004200 */
[C---:B--2---:R-:W-:Y:S08]  /*23250*/  HMMA.16816.F32 R124, R4.reuse, R8, R124 ;  /* 0x00000008047c723c */ /* 0x044ff0000000187c */
[C---:B------:R-:W-:Y:S01]  /*23260*/  HMMA.16816.F32 R128, R4.reuse, R10, R128 ;  /* 0x0000000a0480723c */ /* 0x040fe20000001880 */
[----:B------:R-:W-:Y:S07]  /*23270*/  LDSM.16.MT88.4 R8, [R221+0x11800] ;  /* 0x01180000dd08783b */ /* 0x000fee0000004200 */
[C---:B-----5:R-:W-:Y:S08]  /*23280*/  HMMA.16816.F32 R132, R4.reuse, R20, R132 ;  /* 0x000000140484723c */ /* 0x060ff00000001884 */
[C---:B------:R-:W-:Y:S01]  /*23290*/  HMMA.16816.F32 R136, R4.reuse, R22, R136 ;  /* 0x000000160488723c */ /* 0x040fe20000001888 */
[----:B------:R-:W1:Y:S07]  /*232a0*/  LDSM.16.MT88.4 R20, [R224+0x11800] ;  /* 0x01180000e014783b */ /* 0x000e6e0000004200 */
[C---:B---3--:R-:W-:Y:S08]  /*232b0*/  HMMA.16816.F32 R140, R4.reuse, R24, R140 ;  /* 0x00000018048c723c */ /* 0x048ff0000000188c */
        /* <DEDUP_REMOVED lines=40> */
[C---:B------:R-:W-:Y:S08]  /*23540*/  HMMA.16816.F32 R64, R4.reuse, R30, R64 ;  /* 0x0000001e0440723c */ /* 0x040ff00000001840 */
[C---:B-1----:R-:W-:Y:S08]  /*23550*/  HMMA.16816.F32 R116, R4.reuse, R20, R116 ;  /* 0x000000140474723c */ /* 0x042ff00000001874 */
[C---:B------:R-:W-:Y:S08]  /*23560*/  HMMA.16816.F32 R120, R4.reuse, R22, R120 ;  /* 0x000000160478723c */ /* 0x040ff00000001878 */
[C---:B---3--:R-:W-:Y:S08]  /*23570*/  HMMA.16816.F32 R124, R4.reuse, R16, R124 ;  /* 0x00000010047c723c */ /* 0x048ff0000000187c */
[C---:B------:R-:W-:Y:S08]  /*23580*/  HMMA.16816.F32 R128, R4.reuse, R18, R128 ;  /* 0x000000120480723c */ /* 0x040ff00000001880 */
[C---:B----4-:R-:W-:Y:S08]  /*23590*/  HMMA.16816.F32 R132, R4.reuse, R8, R132 ;  /* 0x000000080484723c */ /* 0x050ff00000001884 */
[C---:B------:R-:W-:Y:S08]  /*235a0*/  HMMA.16816.F32 R136, R4.reuse, R10, R136 ;  /* 0x0000000a0488723c */ /* 0x040ff00000001888 */
[C---:B--2---:R-:W-:Y:S08]  /*235b0*/  HMMA.16816.F32 R140, R4.reuse, R24, R140 ;  /* 0x00000018048c723c */ /* 0x044ff0000000188c */
[C---:B------:R-:W-:Y:S08]  /*235c0*/  HMMA.16816.F32 R152, R4.reuse, R26, R152 ;  /* 0x0000001a0498723c */ /* 0x040ff00000001898 */
[C---:B-----5:R-:W-:Y:S08]  /*235d0*/  HMMA.16816.F32 R148, R4.reuse, R12, R148 ;  /* 0x0000000c0494723c */ /* 0x060ff00000001894 */
[----:B------:R-:W-:Y:S08]  /*235e0*/  HMMA.16816.F32 R144, R4, R14, R144 ;  /* 0x0000000e0490723c */ /* 0x000ff00000001890 */
.L_x_3177:
[----:B------:R-:W-:-:S13]  /*235f0*/  ISETP.GE.AND P0, PT, R246, 0x1, PT ;  /* 0x00000001f600780c */ /* 0x000fda0003f06270 */
[----:B------:R-:W-:Y:S05]  /*23600*/  @!P0 BRA `(.L_x_3186) ;  /* 0x0000490000008947 */ /* 0x000fea0003800000 */
[----:B------:R-:W-:Y:S02]  /*23610*/  MOV R2, R164 ;  /* 0x000000a400027202 */ /* 0x000fe40000000f00 */
[----:B------:R-:W-:Y:S02]  /*23620*/  MOV R3, R165 ;  /* 0x000000a500037202 */ /* 0x000fe40000000f00 */
.L_x_3195:
        /* <DEDUP_REMOVED lines=52> */
[----:B------:R-:W-:Y:S01]  /*23970*/  SEL R10, R4, R10, !P1 ;  /* 0x0000000a040a7207 */ /* 0x000fe20004800000 */
[----:B------:R-:W2:Y:S01]  /*23980*/  LD.E.64 R8, [R166.64+0x40] ;  /* 0x00004004a6087980 */ /* 0x000ea2000c101b00 */
[-C--:B------:R-:W-:Y:S02]  /*23990*/  LEA R4, P1, R6, R244.reuse, 0x2 ;  /* 0x000000f406047211 */ /* 0x080fe400078210ff */
[----:B------:R-:W-:Y:S02]  /*239a0*/  LEA R12, P0, R10, R244, 0x2 ;  /* 0x000000f40a0c7211 */ /* 0x000fe400078010ff */
[-C--:B------:R-:W-:Y:S01]  /*239b0*/  LEA.HI.X.SX32 R5, R6, R245.reuse, 0x2, P1 ;  /* 0x000000f506057211 */ /* 0x080fe200008f16ff */
[C---:B------:R-:W-:Y:S01]  /*239c0*/  IMAD.IADD R6, R10.reuse, 0x1, -R6 ;  /* 0x000000010a067824 */ /* 0x040fe200078e0a06 */
[----:B------:R-:W-:Y:S03]  /*239d0*/  LEA.HI.X.SX32 R13, R10, R245, 0x2, P0 ;  /* 0x000000f50a0d7211 */ /* 0x000fe600000f16ff */
[----:B------:R-:W-:Y:S01]  /*239e0*/  IMAD R11, R11, R6, -0x40 ;  /* 0xffffffc00b0b7424 */ /* 0x000fe200078e0206 */
[----:B------:R1:W3:Y:S04]  /*239f0*/  LD.E R4, [R4.64] ;  /* 0x0000000404047980 */ /* 0x0002e8000c101900 */
[----:B------:R-:W-:Y:S01]  /*23a00*/  SHF.R.S32.HI R7, RZ, 0x1f, R11 ;  /* 0x0000001fff077819 */ /* 0x000fe2000001140b */
[----:B-1----:R1:W3:Y:S04]  /*23a10*/  LD.E R5, [R12.64] ;  /* 0x000000040c057980 */ /* 0x0022e8000c101900 */
[----:B-1----:R-:W4:Y:S01]  /*23a20*/  LD.E.64 R12, [R166.64+0x28] ;  /* 0x00002804a60c7980 */ /* 0x002f22000c101b00 */
[-C--:B--2---:R-:W-:Y:S02]  /*23a30*/  IMAD R6, R9, R11.reuse, RZ ;  /* 0x0000000b09067224 */ /* 0x084fe400078e02ff */
[C---:B------:R-:W-:Y:S04]  /*23a40*/  IMAD.WIDE.U32 R10, R8.reuse, R11, RZ ;  /* 0x0000000b080a7225 */ /* 0x040fe800078e00ff */
[----:B------:R-:W-:Y:S02]  /*23a50*/  IMAD R6, R8, R7, R6 ;  /* 0x0000000708067224 */ /* 0x000fe400078e0206 */
[----:B------:R-:W-:Y:S02]  /*23a60*/  IMAD.MOV.U32 R8, RZ, RZ, R10 ;  /* 0x000000ffff087224 */ /* 0x000fe400078e000a */
[----:B------:R-:W-:Y:S02]  /*23a70*/  IMAD.IADD R9, R11, 0x1, R6 ;  /* 0x000000010b097824 */ /* 0x000fe400078e0206 */
[----:B---3--:R-:W-:Y:S05]  /*23a80*/  IMAD.IADD R4, R4, 0x1, -R5 ;  /* 0x0000000104047824 */ /* 0x008fea00078e0a05 */
[----:B------:R-:W-:Y:S01]  /*23a90*/  SHF.R.S32.HI R6, RZ, 0x1f, R4 ;  /* 0x0000001fff067819 */ /* 0x000fe20000011404 */
[----:B----4-:R-:W-:Y:S02]  /*23aa0*/  IMAD R5, R13, R4, RZ ;  /* 0x000000040d057224 */ /* 0x010fe400078e02ff */
[----:B------:R-:W-:Y:S04]  /*23ab0*/  IMAD.WIDE.U32 R8, R4, R12, R8 ;  /* 0x0000000c04087225 */ /* 0x000fe800078e0008 */
[----:B------:R-:W-:Y:S04]  /*23ac0*/  IMAD R5, R12, R6, R5 ;  /* 0x000000060c057224 */ /* 0x000fe800078e0205 */
[----:B------:R-:W-:Y:S01]  /*23ad0*/  IMAD.IADD R4, R9, 0x1, R5 ;  /* 0x0000000109047824 */ /* 0x000fe200078e0205 */
[----:B------:R-:W-:-:S05]  /*23ae0*/  BRA `(.L_x_3189) ;  /* 0x0000004000007947 */ /* 0x000fca0003800000 */
.L_x_3188:
[----:B------:R-:W-:Y:S02]  /*23af0*/  ULDC.64 UR4, c[0x0][0x118] ;  /* 0x0000460000047ab9 */ /* 0x000fe40000000a00 */
[----:B------:R-:W2:Y:S02]  /*23b00*/  LD.E R8, [R166.64+0x40] ;  /* 0x00004004a6087980 */ /* 0x000ea4000c101900 */
[----:B--2---:R-:W-:Y:S04]  /*23b10*/  LEA R8, -R8, RZ, 0x6 ;  /* 0x000000ff08087211 */ /* 0x004fe800078e31ff */
[----:B------:R-:W-:Y:S02]  /*23b20*/  SHF.R.S32.HI R4, RZ, 0x1f, R8 ;  /* 0x0000001fff047819 */ /* 0x000fe40000011408 */
.L_x_3189:
[----:B------:R-:W-:Y:S05]  /*23b30*/  BSYNC B0 ;  /* 0x0000000000007941 */ /* 0x000fea0003800000 */
.L_x_3187:
[C---:B------:R-:W-:Y:S01]  /*23b40*/  LOP3.LUT P6, RZ, R247.reuse, 0x1, RZ, 0xc0, !PT ;  /* 0x00000001f7ff7812 */ /* 0x040fe200078cc0ff */
[----:B------:R-:W-:Y:S01]  /*23b50*/  ULDC.64 UR4, c[0x0][0x118] ;  /* 0x0000460000047ab9 */ /* 0x000fe20000000a00 */
[C---:B------:R-:W-:Y:S01]  /*23b60*/  LEA R164, P0, R8.reuse, R185, 0x1 ;  /* 0x000000b908a47211 */ /* 0x040fe200078008ff */
[----:B------:R-:W-:Y:S01]  /*23b70*/  BSSY B1, `(.L_x_3190) ;  /* 0x000020a000017945 */ /* 0x000fe20003800000 */
[C---:B------:R-:W-:Y:S02]  /*23b80*/  LOP3.LUT P5, RZ, R247.reuse, 0x2, RZ, 0xc0, !PT ;  /* 0x00000002f7ff7812 */ /* 0x040fe400078ac0ff */
[CC--:B------:R-:W-:Y:S02]  /*23b90*/  LEA.HI.X R165, R8.reuse, R184.reuse, R4, 0x1, P0 ;  /* 0x000000b808a57211 */ /* 0x0c0fe400000f0c04 */
        /* <DEDUP_REMOVED lines=43> */
[C---:B------:R-:W-:Y:S02]  /*23e50*/  @P3 LEA R18, P0, R5.reuse, R185, 0x1 ;  /* 0x000000b905123211 */ /* 0x040fe400078008ff */
[CCC-:B------:R-:W-:Y:S01]  /*23e60*/  @P4 LEA.HI.X R21, R5.reuse, R184.reuse, R4.reuse, 0x1, P1 ;  /* 0x000000b805154211 */ /* 0x1c0fe200008f0c04 */
        /* <DEDUP_REMOVED lines=26> */
[----:B------:R-:W-:Y:S01]  /*24010*/  ISETP.GE.AND P0, PT, R246, 0x2, PT ;  /* 0x00000002f600780c */ /* 0x000fe20003f06270 */
        /* <DEDUP_REMOVED lines=43> */
[----:B--2---:R-:W3:Y:S04]  /*242d0*/  LDSM.16.M88.4 R16, [R229+0x8800] ;  /* 0x00880000e510783b */ /* 0x004ee80000000200 */
[----:B-1----:R-:W5:Y:S04]  /*242e0*/  LDSM.16.M88.4 R24, [R229+0x9000] ;  /* 0x00900000e518783b */ /* 0x002f680000000200 */
[----:B------:R-:W0:Y:S04]  /*242f0*/  LDGDEPBAR ;  /* 0x00000000000079af */ /* 0x000e280000000000 */
[----:B------:R-:W1:Y:S04]  /*24300*/  LDSM.16.M88.4 R168, [R229+0x9800] ;  /* 0x00980000e5a8783b */ /* 0x000e680000000200 */
[----:B------:R-:W-:Y:S04]  /*24310*/  LDSM.16.M88.4 R172, [R228] ;  /* 0x00000000e4ac783b */ /* 0x000fe80000000200 */
[----:B------:R-:W2:Y:S04]  /*24320*/  LDSM.16.M88.4 R176, [R227] ;  /* 0x00000000e3b0783b */ /* 0x000ea80000000200 */
[----:B------:R-:W1:Y:S04]  /*24330*/  LDSM.16.M88.4 R180, [R219] ;  /* 0x00000000dbb4783b */ /* 0x000e680000000200 */
[----:B------:R-:W1:Y:S04]  /*24340*/  LDSM.16.M88.4 R184, [R218] ;  /* 0x00000000dab8783b */ /* 0x000e680000000200 */
[----:B------:R-:W1:Y:S01]  /*24350*/  LDSM.16.M88.4 R188, [R217] ;  /* 0x00000000d9bc783b */ /* 0x000e620000000200 */
[C---:B----4-:R-:W-:Y:S03]  /*24360*/  HMMA.16816.F32 R4, R32.reuse, R8, RZ ;  /* 0x000000082004723c */ /* 0x050fe600000018ff */
[----:B------:R-:W-:Y:S04]  /*24370*/  LDSM.16.M88.4 R192, [R226] ;  /* 0x00000000e2c0783b */ /* 0x000fe80000000200 */
[----:B------:R-:W4:Y:S01]  /*24380*/  LDSM.16.M88.4 R196, [R223+0x8000] ;  /* 0x00800000dfc4783b */ /* 0x000f220000000200 */
[C---:B------:R-:W-:Y:S03]  /*24390*/  HMMA.16816.F32 R8, R32.reuse, R10, RZ ;  /* 0x0000000a2008723c */ /* 0x040fe600000018ff */
[----:B------:R-:W2:Y:S05]  /*243a0*/  LDSM.16.M88.4 R200, [R223+0x8800] ;  /* 0x00880000dfc8783b */ /* 0x000eaa0000000200 */
[C---:B---3--:R-:W-:Y:S08]  /*243b0*/  HMMA.16816.F32 R12, R32.reuse, R16, RZ ;  /* 0x00000010200c723c */ /* 0x048ff000000018ff */
[C---:B------:R-:W-:Y:S08]  /*243c0*/  HMMA.16816.F32 R16, R32.reuse, R18, RZ ;  /* 0x000000122010723c */ /* 0x040ff000000018ff */
[C---:B-----5:R-:W-:Y:S08]  /*243d0*/  HMMA.16816.F32 R20, R32.reuse, R24, RZ ;  /* 0x000000182014723c */ /* 0x060ff000000018ff */
[C---:B------:R-:W-:Y:S08]  /*243e0*/  HMMA.16816.F32 R24, R32.reuse, R26, RZ ;  /* 0x0000001a2018723c */ /* 0x040ff000000018ff */
[C---:B-1----:R-:W-:Y:S08]  /*243f0*/  HMMA.16816.F32 R28, R32.reuse, R168, RZ ;  /* 0x000000a8201c723c */ /* 0x042ff000000018ff */
[----:B------:R-:W-:Y:S01]  /*24400*/  HMMA.16816.F32 R32, R32, R170, RZ ;  /* 0x000000aa2020723c */ /* 0x000fe200000018ff */
        /* <DEDUP_REMOVED lines=8> */
[C---:B------:R-:W-:Y:S01]  /*24490*/  HMMA.16816.F32 R24, R172.reuse, R186, R24 ;  /* 0x000000baac18723c */ /* 0x040fe20000001818 */
[----:B------:R-:W3:Y:S07]  /*244a0*/  LDSM.16.M88.4 R184, [R216] ;  /* 0x00000000d8b8783b */ /* 0x000eee0000000200 */
[C---:B------:R-:W-:Y:S08]  /*244b0*/  HMMA.16816.F32 R28, R172.reuse, R188, R28 ;  /* 0x000000bcac1c723c */ /* 0x040ff0000000181c */
[----:B------:R-:W-:Y:S01]  /*244c0*/  HMMA.16816.F32 R32, R172, R190, R32 ;  /* 0x000000beac20723c */ /* 0x000fe20000001820 */
[----:B------:R-:W5:Y:S04]  /*244d0*/  LDSM.16.M88.4 R172, [R216+0x800] ;  /* 0x00080000d8ac783b */ /* 0x000f680000000200 */
        /* <DEDUP_REMOVED lines=12> */
[----:B------:R-:W2:Y:S04]  /*245a0*/  LDSM.16.M88.4 R176, [R229+0xa800] ;  /* 0x00a80000e5b0783b */ /* 0x000ea80000000200 */
[----:B------:R-:W4:Y:S03]  /*245b0*/  LDSM.16.M88.4 R192, [R229+0xb000] ;  /* 0x00b00000e5c0783b */ /* 0x000f260000000200 */
[C---:B---3--:R-:W-:Y:S08]  /*245c0*/  HMMA.16816.F32 R4, R180.reuse, R184, R4 ;  /* 0x000000b8b404723c */ /* 0x048ff00000001804 */
[C---:B------:R-:W-:Y:S01]  /*245d0*/  HMMA.16816.F32 R8, R180.reuse, R186, R8 ;  /* 0x000000bab408723c */ /* 0x040fe20000001808 */
[----:B------:R-:W3:Y:S07]  /*245e0*/  LDSM.16.M88.4 R184, [R229+0xb800] ;  /* 0x00b80000e5b8783b */ /* 0x000eee0000000200 */
[C---:B-----5:R-:W-:Y:S08]  /*245f0*/  HMMA.16816.F32 R12, R180.reuse, R172, R12 ;  /* 0x000000acb40c723c */ /* 0x060ff0000000180c */
[C---:B------:R-:W-:Y:S01]  /*24600*/  HMMA.16816.F32 R16, R180.reuse, R174, R16 ;  /* 0x000000aeb410723c */ /* 0x040fe20000001810 */
[----:B------:R-:W-:Y:S07]  /*24610*/  LDSM.16.M88.4 R172, [R215] ;  /* 0x00000000d7ac783b */ /* 0x000fee0000000200 */
[C---:B------:R-:W-:Y:S08]  /*24620*/  HMMA.16816.F32 R20, R180.reuse, R188, R20 ;  /* 0x000000bcb414723c */ /* 0x040ff00000001814 */
[C---:B------:R-:W-:Y:S01]  /*24630*/  HMMA.16816.F32 R24, R180.reuse, R190, R24 ;  /* 0x000000beb418723c */ /* 0x040fe20000001818 */
[----:B------:R-:W-:Y:S07]  /*24640*/  LDSM.16.M88.4 R188, [R213] ;  /* 0x00000000d5bc783b */ /* 0x000fee0000000200 */
[C---:B-1----:R-:W-:Y:S08]  /*24650*/  HMMA.16816.F32 R28, R180.reuse, R168, R28 ;  /* 0x000000a8b41c723c */ /* 0x042ff0000000181c */
[----:B------:R-:W-:Y:S01]  /*24660*/  HMMA.16816.F32 R32, R180, R170, R32 ;  /* 0x000000aab420723c */ /* 0x000fe20000001820 */
[----:B------:R-:W1:Y:S04]  /*24670*/  LDSM.16.M88.4 R168, [R228+0x2000] ;  /* 0x00200000e4a8783b */ /* 0x000e680000000200 */
[----:B------:R-:W5:Y:S03]  /*24680*/  LDSM.16.M88.4 R180, [R214] ;  /* 0x00000000d6b4783b */ /* 0x000f660000000200 */
[C---:B------:R-:W-:Y:S08]  /*24690*/  HMMA.16816.F32 R4, R196.reuse, R200, R4 ;  /* 0x000000c8c404723c */ /* 0x040ff00000001804 */
[C---:B------:R-:W-:Y:S01]  /*246a0*/  HMMA.16816.F32 R8, R196.reuse, R202, R8 ;  /* 0x000000cac408723c */ /* 0x040fe20000001808 */
[----:B------:R-:W1:Y:S07]  /*246b0*/  LDSM.16.M88.4 R200, [R212] ;  /* 0x00000000d4c8783b */ /* 0x000e6e0000000200 */
[C---:B--2---:R-:W-:Y:S08]  /*246c0*/  HMMA.16816.F32 R12, R196.reuse, R176, R12 ;  /* 0x000000b0c40c723c */ /* 0x044ff0000000180c */
[C---:B------:R-:W-:Y:S01]  /*246d0*/  HMMA.16816.F32 R16, R196.reuse, R178, R16 ;  /* 0x000000b2c410723c */ /* 0x040fe20000001810 */
[----:B------:R-:W-:Y:S07]  /*246e0*/  LDSM.16.M88.4 R176, [R226+0x2000] ;  /* 0x00200000e2b0783b */ /* 0x000fee0000000200 */
[C---:B----4-:R-:W-:Y:S08]  /*246f0*/  HMMA.16816.F32 R20, R196.reuse, R192, R20 ;  /* 0x000000c0c414723c */ /* 0x050ff00000001814 */
        /* <DEDUP_REMOVED lines=11> */
[----:B------:R-:W-:Y:S07]  /*247b0*/  LDSM.16.M88.4 R180, [R225+0x2000] ;  /* 0x00200000e1b4783b */ /* 0x000fee0000000200 */
[C---:B------:R-:W-:Y:S08]  /*247c0*/  HMMA.16816.F32 R20, R168.reuse, R188, R20 ;  /* 0x000000bca814723c */ /* 0x040ff00000001814 */
[C---:B------:R-:W-:Y:S01]  /*247d0*/  HMMA.16816.F32 R24, R168.reuse, R190, R24 ;  /* 0x000000bea818723c */ /* 0x040fe20000001818 */
[----:B------:R-:W5:Y:S07]  /*247e0*/  LDSM.16.M88.4 R188, [R216+0x2000] ;  /* 0x00200000d8bc783b */ /* 0x000f6e0000000200 */
        /* <DEDUP_REMOVED lines=13> */
[C---:B-1----:R-:W-:Y:S08]  /*248c0*/  HMMA.16816.F32 R28, R176.reuse, R172, R28 ;  /* 0x000000acb01c723c */ /* 0x042ff0000000181c */
[----:B------:R-:W-:Y:S01]  /*248d0*/  HMMA.16816.F32 R32, R176, R174, R32 ;  /* 0x000000aeb020723c */ /* 0x000fe20000001820 */
[----:B------:R-:W-:Y:S04]  /*248e0*/  LDSM.16.M88.4 R172, [R229+0xd000] ;  /* 0x00d00000e5ac783b */ /* 0x000fe80000000200 */
[----:B------:R-:W-:Y:S03]  /*248f0*/  LDSM.16.M88.4 R176, [R229+0xd800] ;  /* 0x00d80000e5b0783b */ /* 0x000fe60000000200 */
[C---:B-----5:R-:W-:Y:S08]  /*24900*/  HMMA.16816.F32 R4, R180.reuse, R188, R4 ;  /* 0x000000bcb404723c */ /* 0x060ff00000001804 */
[C---:B------:R-:W-:Y:S01]  /*24910*/  HMMA.16816.F32 R8, R180.reuse, R190, R8 ;  /* 0x000000beb408723c */ /* 0x040fe20000001808 */
[----:B------:R-:W-:Y:S07]  /*24920*/  LDSM.16.M88.4 R188, [R228+0x4000] ;  /* 0x00400000e4bc783b */ /* 0x000fee0000000200 */
[C---:B------:R-:W-:Y:S08]  /*24930*/  HMMA.16816.F32 R12, R180.reuse, R168, R12 ;  /* 0x000000a8b40c723c */ /* 0x040ff0000000180c */
[C---:B------:R-:W-:Y:S01]  /*24940*/  HMMA.16816.F32 R16, R180.reuse, R170, R16 ;  /* 0x000000aab410723c */ /* 0x040fe20000001810 */
[----:B------:R-:W1:Y:S07]  /*24950*/  LDSM.16.M88.4 R168, [R229+0xc800] ;  /* 0x00c80000e5a8783b */ /* 0x000e6e0000000200 */
[C---:B------:R-:W-:Y:S08]  /*24960*/  HMMA.16816.F32 R20, R180.reuse, R200, R20 ;  /* 0x000000c8b414723c */ /* 0x040ff00000001814 */
[C---:B------:R-:W-:Y:S01]  /*24970*/  HMMA.16816.F32 R24, R180.reuse, R202, R24 ;  /* 0x000000cab418723c */ /* 0x040fe20000001818 */
[----:B------:R-:W4:Y:S07]  /*24980*/  LDSM.16.M88.4 R200, [R211] ;  /* 0x00000000d3c8783b */ /* 0x000f2e0000000200 */
[C---:B--2---:R-:W-:Y:S08]  /*24990*/  HMMA.16816.F32 R28, R180.reuse, R184, R28 ;  /* 0x000000b8b41c723c */ /* 0x044ff0000000181c */
[----:B------:R-:W-:Y:S01]  /*249a0*/  HMMA.16816.F32 R32, R180, R186, R32 ;  /* 0x000000bab420723c */ /* 0x000fe20000001820 */
[----:B------:R-:W2:Y:S04]  /*249b0*/  LDSM.16.M88.4 R180, [R210] ;  /* 0x00000000d2b4783b */ /* 0x000ea80000000200 */
[----:B------:R-:W5:Y:S03]  /*249c0*/  LDSM.16.M88.4 R184, [R209] ;  /* 0x00000000d1b8783b */ /* 0x000f660000000200 */
[C---:B---3--:R-:W-:Y:S08]  /*249d0*/  HMMA.16816.F32 R4, R192.reuse, R196, R4 ;  /* 0x000000c4c004723c */ /* 0x048ff00000001804 */
[C---:B------:R-:W-:Y:S01]  /*249e0*/  HMMA.16816.F32 R8, R192.reuse, R198, R8 ;  /* 0x000000c6c008723c */ /* 0x040fe20000001808 */
[----:B------:R-:W3:Y:S07]  /*249f0*/  LDSM.16.M88.4 R196, [R208] ;  /* 0x00000000d0c4783b */ /* 0x000eee0000000200 */
        /* <DEDUP_REMOVED lines=8> */
[----:B------:R-:W1:Y:S04]  /*24a80*/  LDSM.16.M88.4 R176, [R223+0xc800] ;  /* 0x00c80000dfb0783b */ /* 0x000e680000000200 */
[----:B------:R-:W1:Y:S03]  /*24a90*/  LDSM.16.M88.4 R192, [R223+0xd000] ;  /* 0x00d00000dfc0783b */ /* 0x000e660000000200 */
[C---:B----4-:R-:W-:Y:S08]  /*24aa0*/  HMMA.16816.F32 R4, R188.reuse, R200, R4 ;  /* 0x000000c8bc04723c */ /* 0x050ff00000001804 */
[C---:B------:R-:W-:Y:S01]  /*24ab0*/  HMMA.16816.F32 R8, R188.reuse, R202, R8 ;  /* 0x000000cabc08723c */ /* 0x040fe20000001808 */
[----:B------:R-:W4:Y:S07]  /*24ac0*/  LDSM.16.M88.4 R200, [R223+0xd800] ;  /* 0x00d80000dfc8783b */ /* 0x000f2e0000000200 */
[C---:B--2---:R-:W-:Y:S08]  /*24ad0*/  HMMA.16816.F32 R12, R188.reuse, R180, R12 ;  /* 0x000000b4bc0c723c */ /* 0x044ff0000000180c */
        /* <DEDUP_REMOVED lines=8> */
[----:B------:R-:W5:Y:S03]  /*24b60*/  LDSM.16.M88.4 R196, [R216+0x5000] ;  /* 0x00500000d8c4783b */ /* 0x000f660000000200 */
        /* <DEDUP_REMOVED lines=8> */
[----:B------:R-:W1:Y:S07]  /*24bf0*/  LDSM.16.M88.4 R192, [R229+0xe000] ;  /* 0x00e00000e5c0783b */ /* 0x000e6e0000000200 */
[C---:B----4-:R-:W-:Y:S08]  /*24c00*/  HMMA.16816.F32 R28, R168.reuse, R200, R28 ;  /* 0x000000c8a81c723c */ /* 0x050ff0000000181c */
[----:B------:R-:W-:Y:S01]  /*24c10*/  HMMA.16816.F32 R32, R168, R202, R32 ;  /* 0x000000caa820723c */ /* 0x000fe20000001820 */
[----:B------:R-:W4:Y:S04]  /*24c20*/  LDSM.16.M88.4 R168, [R229+0xe800] ;  /* 0x00e80000e5a8783b */ /* 0x000f280000000200 */
[----:B------:R-:W1:Y:S03]  /*24c30*/  LDSM.16.M88.4 R200, [R229+0xf000] ;  /* 0x00f00000e5c8783b */ /* 0x000e660000000200 */
        /* <DEDUP_REMOVED lines=8> */
[----:B------:R-:W3:Y:S07]  /*24cc0*/  LDSM.16.M88.4 R196, [R207] ;  /* 0x00000000cfc4783b */ /* 0x000eee0000000200 */
[C---:B-1----:R-:W-:Y:S08]  /*24cd0*/  HMMA.16816.F32 R28, R180.reuse, R172, R28 ;  /* 0x000000acb41c723c */ /* 0x042ff0000000181c */
[----:B------:R-:W-:Y:S01]  /*24ce0*/  HMMA.16816.F32 R32, R180, R174, R32 ;  /* 0x000000aeb420723c */ /* 0x000fe20000001820 */
[----:B------:R-:W-:Y:S04]  /*24cf0*/  LDSM.16.M88.4 R172, [R205] ;  /* 0x00000000cdac783b */ /* 0x000fe80000000200 */
[----:B------:R-:W-:Y:S03]  /*24d00*/  LDSM.16.M88.4 R180, [R204] ;  /* 0x00000000ccb4783b */ /* 0x000fe60000000200 */
[C---:B------:R-:W-:Y:S08]  /*24d10*/  HMMA.16816.F32 R4, R176.reuse, R192, R4 ;  /* 0x000000c0b004723c */ /* 0x040ff00000001804 */
[C---:B------:R-:W-:Y:S01]  /*24d20*/  HMMA.16816.F32 R8, R176.reuse, R194, R8 ;  /* 0x000000c2b008723c */ /* 0x040fe20000001808 */
[----:B------:R-:W-:Y:S07]  /*24d30*/  LDSM.16.M88.4 R192, [R226+0x6000] ;  /* 0x00600000e2c0783b */ /* 0x000fee0000000200 */
[C---:B----4-:R-:W-:Y:S08]  /*24d40*/  HMMA.16816.F32 R12, R176.reuse, R168, R12 ;  /* 0x000000a8b00c723c */ /* 0x050ff0000000180c */
[C---:B------:R-:W-:Y:S01]  /*24d50*/  HMMA.16816.F32 R16, R176.reuse, R170, R16 ;  /* 0x000000aab010723c */ /* 0x040fe20000001810 */
[----:B------:R-:W1:Y:S07]  /*24d60*/  LDSM.16.M88.4 R168, [R206] ;  /* 0x00000000cea8783b */ /* 0x000e6e0000000200 */
[C---:B------:R-:W-:Y:S08]  /*24d70*/  HMMA.16816.F32 R20, R176.reuse, R200, R20 ;  /* 0x000000c8b014723c */ /* 0x040ff00000001814 */
[C---:B------:R-:W-:Y:S01]  /*24d80*/  HMMA.16816.F32 R24, R176.reuse, R202, R24 ;  /* 0x000000cab018723c */ /* 0x040fe20000001818 */
[----:B------:R-:W4:Y:S07]  /*24d90*/  LDSM.16.M88.4 R200, [R223+0xe000] ;  /* 0x00e00000dfc8783b */ /* 0x000f2e0000000200 */
[C---:B--2---:R-:W-:Y:S08]  /*24da0*/  HMMA.16816.F32 R28, R176.reuse, R184, R28 ;  /* 0x000000b8b01c723c */ /* 0x044ff0000000181c */
[----:B------:R-:W-:Y:S01]  /*24db0*/  HMMA.16816.F32 R32, R176, R186, R32 ;  /* 0x000000bab020723c */ /* 0x000fe20000001820 */
[----:B------:R-:W2:Y:S04]  /*24dc0*/  LDSM.16.M88.4 R176, [R223+0xe800] ;  /* 0x00e80000dfb0783b */ /* 0x000ea80000000200 */
[----:B------:R-:W5:Y:S03]  /*24dd0*/  LDSM.16.M88.4 R184, [R223+0xf000] ;  /* 0x00f00000dfb8783b */ /* 0x000f660000000200 */
[C---:B---3--:R-:W-:Y:S08]  /*24de0*/  HMMA.16816.F32 R4, R188.reuse, R196, R4 ;  /* 0x000000c4bc04723c */ /* 0x048ff00000001804 */
[C---:B------:R-:W-:Y:S01]  /*24df0*/  HMMA.16816.F32 R8, R188.reuse, R198, R8 ;  /* 0x000000c6bc08723c */ /* 0x040fe20000001808 */
[----:B------:R-:W3:Y:S07]  /*24e00*/  LDSM.16.M88.4 R196, [R223+0xf800] ;  /* 0x00f80000dfc4783b */ /* 0x000eee0000000200 */
        /* <DEDUP_REMOVED lines=12> */
[----:B------:R-:W4:Y:S01]  /*24ed0*/  LDSM.16.M88.4 R200, [R216+0x7800] ;  /* 0x00780000d8c8783b */ /* 0x000f220000000200 */
[----:B------:R-:W-:Y:S04]  /*24ee0*/  DEPBAR.LE SB0, 0x0 ;  /* 0x000080000000791a */ /* 0x000fe80000000000 */
[----:B------:R-:W-:Y:S02]  /*24ef0*/  BAR.SYNC.DEFER_BLOCKING 0x0 ;  /* 0x0000000000007b1d */ /* 0x000fe40000010000 */
[C---:B--2---:R-:W-:Y:S08]  /*24f00*/  HMMA.16816.F32 R12, R192.reuse, R176, R12 ;  /* 0x000000b0c00c723c */ /* 0x044ff0000000180c */
[C---:B------:R-:W-:Y:S08]  /*24f10*/  HMMA.16816.F32 R16, R192.reuse, R178, R16 ;  /* 0x000000b2c010723c */ /* 0x040ff00000001810 */
[C---:B-----5:R-:W-:Y:S07]  /*24f20*/  HMMA.16816.F32 R20, R192.reuse, R184, R20 ;  /* 0x000000b8c014723c */ /* 0x060fee0000001814 */
[----:B------:R-:W-:Y:S01]  /*24f30*/  IMAD.MOV.U32 R185, RZ, RZ, R164 ;  /* 0x000000ffffb97224 */ /* 0x000fe200078e00a4 */
[C---:B------:R-:W-:Y:S04]  /*24f40*/  HMMA.16816.F32 R24, R192.reuse, R186, R24 ;  /* 0x000000bac018723c */ /* 0x040fe80000001818 */
[----:B------:R-:W-:Y:S04]  /*24f50*/  IMAD.MOV.U32 R184, RZ, RZ, R165 ;  /* 0x000000ffffb87224 */ /* 0x000fe800078e00a5 */
[C---:B---3--:R-:W-:Y:S08]  /*24f60*/  HMMA.16816.F32 R28, R192.reuse, R196, R28 ;  /* 0x000000c4c01c723c */ /* 0x048ff0000000181c */
[----:B------:R-:W-:Y:S08]  /*24f70*/  HMMA.16816.F32 R32, R192, R198, R32 ;  /* 0x000000c6c020723c */ /* 0x000ff00000001820 */
[C---:B-1----:R-:W-:Y:S08]  /*24f80*/  HMMA.16816.F32 R4, R168.reuse, R172, R4 ;  /* 0x000000aca804723c */ /* 0x042ff00000001804 */
[C---:B------:R-:W-:Y:S08]  /*24f90*/  HMMA.16816.F32 R8, R168.reuse, R174, R8 ;  /* 0x000000aea808723c */ /* 0x040ff00000001808 */
[C---:B------:R-:W-:Y:S08]  /*24fa0*/  HMMA.16816.F32 R12, R168.reuse, R180, R12 ;  /* 0x000000b4a80c723c */ /* 0x040ff0000000180c */
[C---:B------:R-:W-:Y:S08]  /*24fb0*/  HMMA.16816.F32 R16, R168.reuse, R182, R16 ;  /* 0x000000b6a810723c */ /* 0x040ff00000001810 */
[C---:B------:R-:W-:Y:S08]  /*24fc0*/  HMMA.16816.F32 R20, R168.reuse, R188, R20 ;  /* 0x000000bca814723c */ /* 0x040ff00000001814 */
[C---:B------:R-:W-:Y:S08]  /*24fd0*/  HMMA.16816.F32 R24, R168.reuse, R190, R24 ;  /* 0x000000bea818723c */ /* 0x040ff00000001818 */
[C---:B----4-:R-:W-:Y:S08]  /*24fe0*/  HMMA.16816.F32 R28, R168.reuse, R200, R28 ;  /* 0x000000c8a81c723c */ /* 0x050ff0000000181c */
[----:B------:R-:W-:Y:S01]  /*24ff0*/  HMMA.16816.F32 R32, R168, R202, R32 ;  /* 0x000000caa820723c */ /* 0x000fe20000001820 */
[----:B------:R-:W-:Y:S07]  /*25000*/  @!UPT UIADD3 URZ, URZ, URZ, URZ ;  /* 0x0000003f3f3ff290 */ /* 0x000fee000fffe03f */
        /* <DEDUP_REMOVED lines=12> */
[----:B------:R-:W-:Y:S02]  /*250d0*/  IABS R164, R174 ;  /* 0x000000ae00a47213 */ /* 0x000fe40000000000 */
[-C--:B--2---:R-:W-:Y:S02]  /*250e0*/  IABS R169, R173.reuse ;  /* 0x000000ad00a97213 */ /* 0x084fe40000000000 */
[-C--:B------:R-:W-:Y:S02]  /*250f0*/  IABS R168, R173.reuse ;  /* 0x000000ad00a87213 */ /* 0x080fe40000000000 */
[----:B------:R-:W1:Y:S01]  /*25100*/  I2F.RP R176, R169 ;  /* 0x000000a900b07306 */ /* 0x000e620000209400 */
        /* <DEDUP_REMOVED lines=11> */
[----:B------:R-:W-:Y:S02]  /*251c0*/  IMAD R165, R170, R168, R165 ;  /* 0x000000a8aaa57224 */ /* 0x000fe400078e02a5 */
        /* <DEDUP_REMOVED lines=16> */
[C---:B------:R-:W-:Y:S04]  /*252d0*/  ISETP.NE.AND P2, PT, R173.reuse, RZ, PT ;  /* 0x000000ffad00720c */ /* 0x040fe80003f45270 */
[C---:B------:R-:W-:Y:S02]  /*252e0*/  SEL R168, R164.reuse, R170, !P2 ;  /* 0x000000aaa4a87207 */ /* 0x040fe40005000000 */
[----:B------:R-:W2:Y:S01]  /*252f0*/  LD.E.64 R170, [R166.64+0x38] ;  /* 0x00003804a6aa7980 */ /* 0x000ea2000c101b00 */
[----:B------:R-:W-:Y:S05]  /*25300*/  @!P1 IMAD.MOV R172, RZ, RZ, -R172 ;  /* 0x000000ffffac9224 */ /* 0x000fea00078e0aac */
[----:B------:R-:W-:Y:S02]  /*25310*/  SEL R172, R164, R172, !P2 ;  /* 0x000000aca4ac7207 */ /* 0x000fe40005000000 */
        /* <DEDUP_REMOVED lines=22> */
.L_x_3193:
[----:B------:R-:W-:Y:S02]  /*25480*/  ULDC.64 UR4, c[0x0][0x118] ;  /* 0x0000460000047ab9 */ /* 0x000fe40000000a00 */
[----:B------:R-:W2:Y:S02]  /*25490*/  LD.E R170, [R166.64+0x38] ;  /* 0x00003804a6aa7980 */ /* 0x000ea4000c101900 */
[----:B--2---:R-:W-:Y:S04]  /*254a0*/  LEA R170, -R170, RZ, 0x6 ;  /* 0x000000ffaaaa7211 */ /* 0x004fe800078e31ff */
[----:B------:R-:W-:Y:S02]  /*254b0*/  SHF.R.S32.HI R164, RZ, 0x1f, R170 ;  /* 0x0000001fffa47819 */ /* 0x000fe400000114aa */
.L_x_3194:
[----:B------:R-:W-:Y:S05]  /*254c0*/  BSYNC B0 ;  /* 0x0000000000007941 */ /* 0x000fea0003800000 */
.L_x_3192:
        /* <DEDUP_REMOVED lines=116> */
.L_x_3191:
[----:B------:R-:W-:Y:S05]  /*25c10*/  BSYNC B1 ;  /* 0x0000000000017941 */ /* 0x000fea0003800000 */
.L_x_3190:
[----:B------:R-:W-:Y:S01]  /*25c20*/  ULDC.64 UR4, c[0x0][0x118] ;  /* 0x0000460000047ab9 */ /* 0x000fe20000000a00 */
[----:B------:R-:W2:Y:S08]  /*25c30*/  S2R R165, SR_TID.X ;  /* 0x0000000000a57919 */ /* 0x000eb00000002100 */
[----:B------:R3:W4:Y:S04]  /*25c40*/  LD.E R166, [R166.64+0xdc] ;  /* 0x0000dc04a6a67980 */ /* 0x000728000c101900 */
[----:B-1----:R-:W-:Y:S01]  /*25c50*/  LDSM.16.MT88.4 R180, [R224+0x14800] ;  /* 0x01480000e0b4783b */ /* 0x002fe20000004200 */
[----:B---3--:R-:W-:Y:S02]  /*25c60*/  IADD3 R167, R246, -0x1, RZ ;  /* 0xfffffffff6a77810 */ /* 0x008fe40007ffe0ff */
[----:B--2---:R-:W-:Y:S04]  /*25c70*/  SHF.L.U32 R165, R165, 0x1, RZ ;  /* 0x00000001a5a57819 */ /* 0x004fe800000006ff */
[----:B------:R-:W-:Y:S04]  /*25c80*/  LOP3.LUT R165, R165, 0x6, RZ, 0xc0, !PT ;  /* 0x00000006a5a57812 */ /* 0x000fe800078ec0ff */
[----:B------:R-:W-:Y:S04]  /*25c90*/  LEA R165, R167, R165, 0x6 ;  /* 0x000000a5a7a57211 */ /* 0x000fe800078e30ff */
[C---:B------:R-:W-:Y:S01]  /*25ca0*/  IADD3 R176, R165.reuse, 0x9, RZ ;  /* 0x00000009a5b07810 */ /* 0x040fe20007ffe0ff */
[----:B------:R-:W1:Y:S01]  /*25cb0*/  I2F R179, R165 ;  /* 0x000000a500b37306 */ /* 0x000e620000201400 */
[C---:B------:R-:W-:Y:S02]  /*25cc0*/  IADD3 R171, R165.reuse, 0x10, RZ ;  /* 0x00000010a5ab7810 */ /* 0x040fe40007ffe0ff */
[C---:B------:R-:W-:Y:S02]  /*25cd0*/  IADD3 R178, R165.reuse, 0x1, RZ ;  /* 0x00000001a5b27810 */ /* 0x040fe40007ffe0ff */
[C---:B------:R-:W-:Y:S02]  /*25ce0*/  IADD3 R177, R165.reuse, 0x8, RZ ;  /* 0x00000008a5b17810 */ /* 0x040fe40007ffe0ff */
[C---:B------:R-:W-:Y:S02]  /*25cf0*/  IADD3 R175, R165.reuse, 0x11, RZ ;  /* 0x00000011a5af7810 */ /* 0x040fe40007ffe0ff */
[C---:B------:R-:W-:Y:S01]  /*25d00*/  IADD3 R172, R165.reuse, 0x18, RZ ;  /* 0x00000018a5ac7810 */ /* 0x040fe20007ffe0ff */
[----:B------:R-:W2:Y:S01]  /*25d10*/  I2F R176, R176 ;  /* 0x000000b000b07306 */ /* 0x000ea20000201400 */
[C---:B------:R-:W-:Y:S02]  /*25d20*/  IADD3 R174, R165.reuse, 0x19, RZ ;  /* 0x00000019a5ae7810 */ /* 0x040fe40007ffe0ff */
[C---:B------:R-:W-:Y:S02]  /*25d30*/  IADD3 R173, R165.reuse, 0x20, RZ ;  /* 0x00000020a5ad7810 */ /* 0x040fe40007ffe0ff */
[C---:B------:R-:W-:Y:S02]  /*25d40*/  IADD3 R170, R165.reuse, 0x21, RZ ;  /* 0x00000021a5aa7810 */ /* 0x040fe40007ffe0ff */
[C---:B------:R-:W-:Y:S02]  /*25d50*/  IADD3 R169, R165.reuse, 0x28, RZ ;  /* 0x00000028a5a97810 */ /* 0x040fe40007ffe0ff */
[C---:B------:R-:W-:Y:S01]  /*25d60*/  IADD3 R164, R165.reuse, 0x29, RZ ;  /* 0x00000029a5a47810 */ /* 0x040fe20007ffe0ff */
[----:B------:R-:W3:Y:S01]  /*25d70*/  I2F R171, R171 ;  /* 0x000000ab00ab7306 */ /* 0x000ee20000201400 */
[C---:B------:R-:W-:Y:S01]  /*25d80*/  IADD3 R168, R165.reuse, 0x30, RZ ;  /* 0x00000030a5a87810 */ /* 0x040fe20007ffe0ff */
[CC--:B-1----:R-:W-:Y:S02]  /*25d90*/  FFMA.FTZ R6, R0.reuse, R179.reuse, R6 ;  /* 0x000000b300067223 */ /* 0x0c2fe40000010006 */
[C---:B------:R-:W-:Y:S06]  /*25da0*/  FFMA.FTZ R4, R0.reuse, R179, R4 ;  /* 0x000000b300047223 */ /* 0x040fec0000010004 */
[----:B------:R-:W1:Y:S01]  /*25db0*/  I2F R178, R178 ;  /* 0x000000b200b27306 */ /* 0x000e620000201400 */
[CC--:B--2---:R-:W-:Y:S02]  /*25dc0*/  FFMA.FTZ R11, R0.reuse, R176.reuse, R11 ;  /* 0x000000b0000b7223 */ /* 0x0c4fe4000001000b */
[C---:B------:R-:W-:Y:S01]  /*25dd0*/  FFMA.FTZ R9, R0.reuse, R176, R9 ;  /* 0x000000b000097223 */ /* 0x040fe20000010009 */
[----:B------:R-:W-:Y:S06]  /*25de0*/  IADD3 R176, R165, 0x31, RZ ;  /* 0x00000031a5b07810 */ /* 0x000fec0007ffe0ff */
[----:B------:R-:W2:Y:S01]  /*25df0*/  I2F R177, R177 ;  /* 0x000000b100b17306 */ /* 0x000ea20000201400 */
[CC--:B---3--:R-:W-:Y:S02]  /*25e00*/  FFMA.FTZ R14, R0.reuse, R171.reuse, R14 ;  /* 0x000000ab000e7223 */ /* 0x0c8fe4000001000e */
[C---:B------:R-:W-:Y:S07]  /*25e10*/  FFMA.FTZ R12, R0.reuse, R171, R12 ;  /* 0x000000ab000c7223 */ /* 0x040fee000001000c */
[----:B------:R3:W5:Y:S01]  /*25e20*/  I2F R171, R176 ;  /* 0x000000b000ab7306 */ /* 0x0007620000201400 */
[CC--:B-1----:R-:W-:Y:S02]  /*25e30*/  FFMA.FTZ R7, R0.reuse, R178.reuse, R7 ;  /* 0x000000b200077223 */ /* 0x0c2fe40000010007 */
[C---:B------:R-:W-:Y:S07]  /*25e40*/  FFMA.FTZ R5, R0.reuse, R178, R5 ;  /* 0x000000b200057223 */ /* 0x040fee0000010005 */
[----:B------:R-:W1:Y:S01]  /*25e50*/  I2F R175, R175 ;  /* 0x000000af00af7306 */ /* 0x000e620000201400 */
[CC--:B--2---:R-:W-:Y:S02]  /*25e60*/  FFMA.FTZ R10, R0.reuse, R177.reuse, R10 ;  /* 0x000000b1000a7223 */ /* 0x0c4fe4000001000a */
[----:B------:R-:W-:Y:S01]  /*25e70*/  FFMA.FTZ R8, R0, R177, R8 ;  /* 0x000000b100087223 */ /* 0x000fe20000010008 */
[----:B------:R-:W-:Y:S06]  /*25e80*/  FMNMX.FTZ R177, R6, R2, !PT ;  /* 0x0000000206b17209 */ /* 0x000fec0007810000 */
[----:B------:R-:W2:Y:S01]  /*25e90*/  I2F R172, R172 ;  /* 0x000000ac00ac7306 */ /* 0x000ea20000201400 */
[----:B------:R-:W-:Y:S02]  /*25ea0*/  FMNMX.FTZ R177, R7, R177, !PT ;  /* 0x000000b107b17209 */ /* 0x000fe40007810000 */
[----:B---3--:R-:W-:Y:S01]  /*25eb0*/  FMNMX.FTZ R176, R4, R3, !PT ;  /* 0x0000000304b07209 */ /* 0x008fe20007810000 */
[----:B-----5:R-:W-:Y:S01]  /*25ec0*/  FFMA.FTZ R31, R0, R171, R31 ;  /* 0x000000ab001f7223 */ /* 0x020fe2000001001f */
[----:B------:R-:W-:Y:S01]  /*25ed0*/  FMNMX.FTZ R177, R10, R177, !PT ;  /* 0x000000b10ab17209 */ /* 0x000fe20007810000 */
[----:B------:R-:W-:Y:S01]  /*25ee0*/  FFMA.FTZ R29, R0, R171, R29 ;  /* 0x000000ab001d7223 */ /* 0x000fe2000001001d */
[----:B------:R-:W-:Y:S03]  /*25ef0*/  FMNMX.FTZ R176, R5, R176, !PT ;  /* 0x000000b005b07209 */ /* 0x000fe60007810000 */
[----:B------:R-:W3:Y:S01]  /*25f00*/  I2F R174, R174 ;  /* 0x000000ae00ae7306 */ /* 0x000ee20000201400 */
[----:B------:R-:W-:Y:S01]  /*25f10*/  FMNMX.FTZ R176, R8, R176, !PT ;  /* 0x000000b008b07209 */ /* 0x000fe20007810000 */
[CC--:B-1----:R-:W-:Y:S02]  /*25f20*/  FFMA.FTZ R15, R0.reuse, R175.reuse, R15 ;  /* 0x000000af000f7223 */ /* 0x0c2fe4000001000f */
[----:B------:R-:W-:Y:S01]  /*25f30*/  FFMA.FTZ R13, R0, R175, R13 ;  /* 0x000000af000d7223 */ /* 0x000fe2000001000d */
[----:B------:R-:W-:Y:S02]  /*25f40*/  FMNMX.FTZ R175, R11, R177, !PT ;  /* 0x000000b10baf7209 */ /* 0x000fe40007810000 */
[----:B------:R-:W-:Y:S03]  /*25f50*/  FMNMX.FTZ R176, R9, R176, !PT ;  /* 0x000000b009b07209 */ /* 0x000fe60007810000 */
[----:B------:R-:W1:Y:S01]  /*25f60*/  I2F R173, R173 ;  /* 0x000000ad00ad7306 */ /* 0x000e620000201400 */
[----:B------:R-:W-:Y:S02]  /*25f70*/  FMNMX.FTZ R175, R14, R175, !PT ;  /* 0x000000af0eaf7209 */ /* 0x000fe40007810000 */
[----:B------:R-:W-:Y:S01]  /*25f80*/  FMNMX.FTZ R176, R12, R176, !PT ;  /* 0x000000b00cb07209 */ /* 0x000fe20007810000 */
[CC--:B--2---:R-:W-:Y:S01]  /*25f90*/  FFMA.FTZ R18, R0.reuse, R172.reuse, R18 ;  /* 0x000000ac00127223 */ /* 0x0c4fe20000010012 */
[----:B------:R-:W-:Y:S01]  /*25fa0*/  FMNMX.FTZ R175, R15, R175, !PT ;  /* 0x000000af0faf7209 */ /* 0x000fe20007810000 */
[----:B------:R-:W-:Y:S01]  /*25fb0*/  FFMA.FTZ R16, R0, R172, R16 ;  /* 0x000000ac00107223 */ /* 0x000fe20000010010 */
[----:B------:R-:W-:Y:S02]  /*25fc0*/  IADD3 R177, R165, 0x38, RZ ;  /* 0x00000038a5b17810 */ /* 0x000fe40007ffe0ff */
[----:B------:R-:W-:Y:S01]  /*25fd0*/  FMNMX.FTZ R176, R13, R176, !PT ;  /* 0x000000b00db07209 */ /* 0x000fe20007810000 */
[----:B------:R-:W2:Y:S01]  /*25fe0*/  I2F R170, R170 ;  /* 0x000000aa00aa7306 */ /* 0x000ea20000201400 */
[----:B------:R-:W-:Y:S02]  /*25ff0*/  FMNMX.FTZ R175, R18, R175, !PT ;  /* 0x000000af12af7209 */ /* 0x000fe40007810000 */
[----:B------:R-:W-:Y:S01]  /*26000*/  IADD3 R165, R165, 0x39, RZ ;  /* 0x00000039a5a57810 */ /* 0x000fe20007ffe0ff */
[----:B---3--:R-:W-:Y:S01]  /*26010*/  FFMA.FTZ R19, R0, R174, R19 ;  /* 0x000000ae00137223 */ /* 0x008fe20000010013 */
[----:B------:R-:W-:Y:S01]  /*26020*/  FMNMX.FTZ R176, R16, R176, !PT ;  /* 0x000000b010b07209 */ /* 0x000fe20007810000 */
[C---:B------:R-:W-:Y:S03]  /*26030*/  FFMA.FTZ R17, R0.reuse, R174, R17 ;  /* 0x000000ae00117223 */ /* 0x040fe60000010011 */
[----:B------:R-:W-:Y:S01]  /*26040*/  FMNMX.FTZ R175, R19, R175, !PT ;  /* 0x000000af13af7209 */ /* 0x000fe20007810000 */
[----:B------:R-:W3:Y:S01]  /*26050*/  I2F R169, R169 ;  /* 0x000000a900a97306 */ /* 0x000ee20000201400 */
[----:B------:R-:W-:Y:S01]  /*26060*/  FMNMX.FTZ R176, R17, R176, !PT ;  /* 0x000000b011b07209 */ /* 0x000fe20007810000 */
[CC--:B-1----:R-:W-:Y:S02]  /*26070*/  FFMA.FTZ R22, R0.reuse, R173.reuse, R22 ;  /* 0x000000ad00167223 */ /* 0x0c2fe40000010016 */
[----:B------:R-:W-:Y:S03]  /*26080*/  FFMA.FTZ R20, R0, R173, R20 ;  /* 0x000000ad00147223 */ /* 0x000fe60000010014 */
[----:B------:R-:W-:Y:S03]  /*26090*/  FMNMX.FTZ R175, R22, R175, !PT ;  /* 0x000000af16af7209 */ /* 0x000fe60007810000 */
[----:B------:R-:W1:Y:S01]  /*260a0*/  I2F R164, R164 ;  /* 0x000000a400a47306 */ /* 0x000e620000201400 */
[----:B------:R-:W-:Y:S01]  /*260b0*/  FMNMX.FTZ R176, R20, R176, !PT ;  /* 0x000000b014b07209 */ /* 0x000fe20007810000 */
[CC--:B--2---:R-:W-:Y:S02]  /*260c0*/  FFMA.FTZ R23, R0.reuse, R170.reuse, R23 ;  /* 0x000000aa00177223 */ /* 0x0c4fe40000010017 */
[C---:B------:R-:W-:Y:S03]  /*260d0*/  FFMA.FTZ R21, R0.reuse, R170, R21 ;  /* 0x000000aa00157223 */ /* 0x040fe60000010015 */
[----:B------:R-:W-:Y:S03]  /*260e0*/  FMNMX.FTZ R175, R23, R175, !PT ;  /* 0x000000af17af7209 */ /* 0x000fe60007810000 */
[----:B------:R-:W2:Y:S01]  /*260f0*/  I2F R168, R168 ;  /* 0x000000a800a87306 */ /* 0x000ea20000201400 */
[----:B------:R-:W-:Y:S01]  /*26100*/  FMNMX.FTZ R176, R21, R176, !PT ;  /* 0x000000b015b07209 */ /* 0x000fe20007810000 */
[CC--:B---3--:R-:W-:Y:S02]  /*26110*/  FFMA.FTZ R26, R0.reuse, R169.reuse, R26 ;  /* 0x000000a9001a7223 */ /* 0x0c8fe4000001001a */
[----:B------:R-:W-:Y:S03]  /*26120*/  FFMA.FTZ R24, R0, R169, R24 ;  /* 0x000000a900187223 */ /* 0x000fe60000010018 */
[----:B------:R-:W-:Y:S03]  /*26130*/  FMNMX.FTZ R175, R26, R175, !PT ;  /* 0x000000af1aaf7209 */ /* 0x000fe60007810000 */
[----:B------:R-:W3:Y:S01]  /*26140*/  I2F R172, R177 ;  /* 0x000000b100ac7306 */ /* 0x000ee20000201400 */
[----:B------:R-:W-:Y:S01]  /*26150*/  FMNMX.FTZ R176, R24, R176, !PT ;  /* 0x000000b018b07209 */ /* 0x000fe20007810000 */
[CC--:B-1----:R-:W-:Y:S02]  /*26160*/  FFMA.FTZ R27, R0.reuse, R164.reuse, R27 ;  /* 0x000000a4001b7223 */ /* 0x0c2fe4000001001b */
[C---:B------:R-:W-:Y:S03]  /*26170*/  FFMA.FTZ R25, R0.reuse, R164, R25 ;  /* 0x000000a400197223 */ /* 0x040fe60000010019 */
[----:B------:R-:W-:Y:S03]  /*26180*/  FMNMX.FTZ R175, R27, R175, !PT ;  /* 0x000000af1baf7209 */ /* 0x000fe60007810000 */
[----:B------:R-:W1:Y:S01]  /*26190*/  I2F R165, R165 ;  /* 0x000000a500a57306 */ /* 0x000e620000201400 */
[----:B------:R-:W-:Y:S01]  /*261a0*/  FMNMX.FTZ R176, R25, R176, !PT ;  /* 0x000000b019b07209 */ /* 0x000fe20007810000 */
[CC--:B--2---:R-:W-:Y:S02]  /*261b0*/  FFMA.FTZ R30, R0.reuse, R168.reuse, R30 ;  /* 0x000000a8001e7223 */ /* 0x0c4fe4000001001e */
[----:B------:R-:W-:Y:S03]  /*261c0*/  FFMA.FTZ R28, R0, R168, R28 ;  /* 0x000000a8001c7223 */ /* 0x000fe6000001001c */
[----:B------:R-:W-:Y:S02]  /*261d0*/  FMNMX.FTZ R164, R30, R175, !PT ;  /* 0x000000af1ea47209 */ /* 0x000fe40007810000 */
[----:B------:R-:W-:Y:S02]  /*261e0*/  FMNMX.FTZ R176, R28, R176, !PT ;  /* 0x000000b01cb07209 */ /* 0x000fe40007810000 */
[----:B------:R-:W-:Y:S01]  /*261f0*/  FMNMX.FTZ R164, R31, R164, !PT ;  /* 0x000000a41fa47209 */ /* 0x000fe20007810000 */
[C---:B---3--:R-:W-:Y:S01]  /*26200*/  FFMA.FTZ R34, R0.reuse, R172, R34 ;  /* 0x000000ac00227223 */ /* 0x048fe20000010022 */
[----:B------:R-:W-:Y:S01]  /*26210*/  FMNMX.FTZ R176, R29, R176, !PT ;  /* 0x000000b01db07209 */ /* 0x000fe20007810000 */
[----:B------:R-:W-:Y:S02]  /*26220*/  FFMA.FTZ R32, R0, R172, R32 ;  /* 0x000000ac00207223 */ /* 0x000fe40000010020 */
[----:B------:R-:W-:Y:S01]  /*26230*/  LDSM.16.MT88.4 R172, [R222+0x10000] ;  /* 0x01000000deac783b */ /* 0x000fe20000004200 */
[----:B------:R-:W-:Y:S02]  /*26240*/  FMNMX.FTZ R164, R34, R164, !PT ;  /* 0x000000a422a47209 */ /* 0x000fe40007810000 */
[----:B------:R-:W-:Y:S01]  /*26250*/  FMNMX.FTZ R168, R32, R176, !PT ;  /* 0x000000b020a87209 */ /* 0x000fe20007810000 */
[CC--:B-1----:R-:W-:Y:S02]  /*26260*/  FFMA.FTZ R35, R0.reuse, R165.reuse, R35 ;  /* 0x000000a500237223 */ /* 0x0c2fe40000010023 */
[----:B------:R-:W-:Y:S02]  /*26270*/  FFMA.FTZ R33, R0, R165, R33 ;  /* 0x000000a500217223 */ /* 0x000fe40000010021 */
[----:B------:R-:W-:Y:S01]  /*26280*/  LDSM.16.MT88.4 R176, [R221+0x10000] ;  /* 0x01000000ddb0783b */ /* 0x000fe20000004200 */
[----:B------:R-:W-:Y:S02]  /*26290*/  FMNMX.FTZ R164, R35, R164, !PT ;  /* 0x000000a423a47209 */ /* 0x000fe40007810000 */
[----:B------:R-:W-:Y:S05]  /*262a0*/  FMNMX.FTZ R168, R33, R168, !PT ;  /* 0x000000a821a87209 */ /* 0x000fea0007810000 */
        /* <DEDUP_REMOVED lines=9> */
[----:B--2---:R-:W-:Y:S02]  /*26340*/  FMNMX.FTZ R165, R169, R168, !PT ;  /* 0x000000a8a9a57209 */ /* 0x004fe40007810000 */
[----:B------:R-:W1:Y:S03]  /*26350*/  LDSM.16.MT88.4 R168, [R224+0x10000] ;  /* 0x01000000e0a8783b */ /* 0x000e660000004200 */
[C---:B------:R-:W-:Y:S02]  /*26360*/  FADD.FTZ R3, -R165.reuse, R3 ;  /* 0x00000003a5037221 */ /* 0x040fe40000010100 */
[C---:B----4-:R-:W-:Y:S02]  /*26370*/  FMUL.FTZ R194, R166.reuse, R164 ;  /* 0x000000a4a6c27220 */ /* 0x050fe40000410000 */
[C---:B------:R-:W-:Y:S02]  /*26380*/  FMUL.FTZ R195, R166.reuse, R165 ;  /* 0x000000a5a6c37220 */ /* 0x040fe40000410000 */
[----:B------:R-:W-:Y:S01]  /*26390*/  FMUL.FTZ R2, R166, R2 ;  /* 0x00000002a6027220 */ /* 0x000fe20000410000 */
[----:B------:R-:W-:Y:S01]  /*263a0*/  FSEL R194, R194, RZ, P0 ;  /* 0x000000ffc2c27208 */ /* 0x000fe20000000000 */
[----:B------:R-:W-:Y:S01]  /*263b0*/  FMUL.FTZ R3, R166, R3 ;  /* 0x00000003a6037220 */ /* 0x000fe20000410000 */
[----:B------:R-:W-:Y:S03]  /*263c0*/  FSETP.NEU.FTZ.AND P0, PT, R165, -INF , PT ;  /* 0xff800000a500780b */ /* 0x000fe60003f1d000 */
[-CC-:B------:R-:W-:Y:S01]  /*263d0*/  FFMA.FTZ R189, R6, R166.reuse, -R194.reuse ;  /* 0x000000a606bd7223 */ /* 0x180fe200000108c2 */
[----:B------:R-:W-:Y:S01]  /*263e0*/  FSEL R195, R195, RZ, P0 ;  /* 0x000000ffc3c37208 */ /* 0x000fe20000000000 */
[-CC-:B------:R-:W-:Y:S01]  /*263f0*/  FFMA.FTZ R188, R7, R166.reuse, -R194.reuse ;  /* 0x000000a607bc7223 */ /* 0x180fe200000108c2 */
[----:B------:R-:W2:Y:S01]  /*26400*/  MUFU.EX2 R2, R2 ;  /* 0x0000000200027308 */ /* 0x000ea20000000800 */
[-CC-:B------:R-:W-:Y:S01]  /*26410*/  FFMA.FTZ R187, R10, R166.reuse, -R194.reuse ;  /* 0x000000a60abb7223 */ /* 0x180fe200000108c2 */
[----:B------:R-:W-:Y:S01]  /*26420*/  ISETP.GT.AND P0, PT, R246, 0x1, PT ;  /* 0x00000001f600780c */ /* 0x000fe20003f04270 */
[-CC-:B------:R-:W-:Y:S01]  /*26430*/  FFMA.FTZ R186, R11, R166.reuse, -R194.reuse ;  /* 0x000000a60bba7223 */ /* 0x180fe200000108c2 */
[----:B------:R-:W-:Y:S01]  /*26440*/  MOV R246, R167 ;  /* 0x000000a700f67202 */ /* 0x000fe20000000f00 */
[-CC-:B------:R-:W-:Y:S02]  /*26450*/  FFMA.FTZ R193, R4, R166.reuse, -R195.reuse ;  /* 0x000000a604c17223 */ /* 0x180fe400000108c3 */
[-CC-:B------:R-:W-:Y:S02]  /*26460*/  FFMA.FTZ R192, R5, R166.reuse, -R195.reuse ;  /* 0x000000a605c07223 */ /* 0x180fe400000108c3 */
[-CC-:B------:R-:W-:Y:S01]  /*26470*/  FFMA.FTZ R191, R8, R166.reuse, -R195.reuse ;  /* 0x000000a608bf7223 */ /* 0x180fe200000108c3 */
[----:B------:R-:W3:Y:S01]  /*26480*/  MUFU.EX2 R3, R3 ;  /* 0x0000000300037308 */ /* 0x000ee20000000800 */
        /* <DEDUP_REMOVED lines=8> */
[C---:B--2---:R-:W-:Y:S02]  /*26510*/  FMUL.FTZ R6, R2.reuse, R162 ;  /* 0x000000a202067220 */ /* 0x044fe40000410000 */
[C---:B------:R-:W-:Y:S02]  /*26520*/  FMUL.FTZ R7, R2.reuse, R163 ;  /* 0x000000a302077220 */ /* 0x040fe40000410000 */
[C---:B------:R-:W-:Y:S01]  /*26530*/  FMUL.FTZ R10, R2.reuse, R158 ;  /* 0x0000009e020a7220 */ /* 0x040fe20000410000 */
[----:B------:R-:W2:Y:S01]  /*26540*/  MUFU.EX2 R188, R188 ;  /* 0x000000bc00bc7308 */ /* 0x000ea20000000800 */
[C---:B------:R-:W-:Y:S02]  /*26550*/  FMUL.FTZ R11, R2.reuse, R159 ;  /* 0x0000009f020b7220 */ /* 0x040fe40000410000 */
[C---:B------:R-:W-:Y:S02]  /*26560*/  FMUL.FTZ R38, R2.reuse, R38 ;  /* 0x0000002602267220 */ /* 0x040fe40000410000 */
[C---:B---3--:R-:W-:Y:S02]  /*26570*/  FMUL.FTZ R4, R3.reuse, R160 ;  /* 0x000000a003047220 */ /* 0x048fe40000410000 */
[C---:B------:R-:W-:Y:S02]  /*26580*/  FMUL.FTZ R5, R3.reuse, R161 ;  /* 0x000000a103057220 */ /* 0x040fe40000410000 */
[C---:B------:R-:W-:Y:S01]  /*26590*/  FMUL.FTZ R8, R3.reuse, R156 ;  /* 0x0000009c03087220 */ /* 0x040fe20000410000 */
[----:B------:R-:W-:Y:S01]  /*265a0*/  MUFU.EX2 R187, R187 ;  /* 0x000000bb00bb7308 */ /* 0x000fe20000000800 */
[C---:B------:R-:W-:Y:S02]  /*265b0*/  FMUL.FTZ R9, R3.reuse, R157 ;  /* 0x0000009d03097220 */ /* 0x040fe40000410000 */
[----:B------:R-:W3:Y:S01]  /*265c0*/  LDSM.16.MT88.4 R156, [R220+0x10000] ;  /* 0x01000000dc9c783b */ /* 0x000ee20000004200 */
[C---:B------:R-:W-:Y:S02]  /*265d0*/  FMUL.FTZ R39, R2.reuse, R39 ;  /* 0x0000002702277220 */ /* 0x040fe40000410000 */
[C---:B------:R-:W-:Y:S02]  /*265e0*/  FMUL.FTZ R36, R3.reuse, R36 ;  /* 0x0000002403247220 */ /* 0x040fe40000410000 */
[C---:B------:R-:W-:Y:S02]  /*265f0*/  FMUL.FTZ R37, R3.reuse, R37 ;  /* 0x0000002503257220 */ /* 0x040fe40000410000 */
[----:B------:R-:W4:Y:S01]  /*26600*/  MUFU.EX2 R186, R186 ;  /* 0x000000ba00ba7308 */ /* 0x000f220000000800 */
[C---:B------:R-:W-:Y:S02]  /*26610*/  FMUL.FTZ R42, R2.reuse, R42 ;  /* 0x0000002a022a7220 */ /* 0x040fe40000410000 */
[----:B------:R-:W-:Y:S01]  /*26620*/  FMUL.FTZ R43, R2, R43 ;  /* 0x0000002b022b7220 */ /* 0x000fe20000410000 */
[----:B--2---:R-:W-:Y:S01]  /*26630*/  F2FP.PACK_AB R161, R188, R189 ;  /* 0x000000bdbca1723e */ /* 0x004fe200000000ff */
[C---:B------:R-:W-:Y:S02]  /*26640*/  FMUL.FTZ R40, R3.reuse, R40 ;  /* 0x0000002803287220 */ /* 0x040fe40000410000 */
[C---:B------:R-:W-:Y:S02]  /*26650*/  FMUL.FTZ R41, R3.reuse, R41 ;  /* 0x0000002903297220 */ /* 0x040fe40000410000 */
[C---:B------:R-:W-:Y:S01]  /*26660*/  FMUL.FTZ R14, R2.reuse, R154 ;  /* 0x0000009a020e7220 */ /* 0x040fe20000410000 */
[----:B------:R-:W-:Y:S01]  /*26670*/  MUFU.EX2 R193, R193 ;  /* 0x000000c100c17308 */ /* 0x000fe20000000800 */
[C---:B------:R-:W-:Y:S02]  /*26680*/  FMUL.FTZ R15, R2.reuse, R155 ;  /* 0x0000009b020f7220 */ /* 0x040fe40000410000 */
[C---:B------:R-:W-:Y:S02]  /*26690*/  FMUL.FTZ R12, R3.reuse, R152 ;  /* 0x00000098030c7220 */ /* 0x040fe40000410000 */
[C---:B------:R-:W-:Y:S02]  /*266a0*/  FMUL.FTZ R13, R3.reuse, R153 ;  /* 0x00000099030d7220 */ /* 0x040fe40000410000 */
[----:B------:R-:W-:Y:S01]  /*266b0*/  LDSM.16.MT88.4 R152, [R224+0x10800] ;  /* 0x01080000e098783b */ /* 0x000fe20000004200 */
[C---:B------:R-:W-:Y:S02]  /*266c0*/  FMUL.FTZ R46, R2.reuse, R46 ;  /* 0x0000002e022e7220 */ /* 0x040fe40000410000 */
[----:B------:R-:W2:Y:S01]  /*266d0*/  MUFU.EX2 R192, R192 ;  /* 0x000000c000c07308 */ /* 0x000ea20000000800 */
[----:B------:R-:W-:Y:S02]  /*266e0*/  FMUL.FTZ R47, R2, R47 ;  /* 0x0000002f022f7220 */ /* 0x000fe40000410000 */
[C---:B------:R-:W-:Y:S01]  /*266f0*/  FMUL.FTZ R44, R3.reuse, R44 ;  /* 0x0000002c032c7220 */ /* 0x040fe20000410000 */
[----:B----4-:R-:W-:Y:S01]  /*26700*/  F2FP.PACK_AB R163, R186, R187 ;  /* 0x000000bbbaa3723e */ /* 0x010fe200000000ff */
[C---:B------:R-:W-:Y:S02]  /*26710*/  FMUL.FTZ R45, R3.reuse, R45 ;  /* 0x0000002d032d7220 */ /* 0x040fe40000410000 */
[C---:B------:R-:W-:Y:S02]  /*26720*/  FMUL.FTZ R50, R2.reuse, R50 ;  /* 0x0000003202327220 */ /* 0x040fe40000410000 */
[C---:B------:R-:W-:Y:S01]  /*26730*/  FMUL.FTZ R51, R2.reuse, R51 ;  /* 0x0000003302337220 */ /* 0x040fe20000410000 */
[----:B------:R-:W-:Y:S01]  /*26740*/  MUFU.EX2 R191, R191 ;  /* 0x000000bf00bf7308 */ /* 0x000fe20000000800 */
[C---:B------:R-:W-:Y:S02]  /*26750*/  FMUL.FTZ R48, R3.reuse, R48 ;  /* 0x0000003003307220 */ /* 0x040fe40000410000 */
[C---:B------:R-:W-:Y:S02]  /*26760*/  FMUL.FTZ R49, R3.reuse, R49 ;  /* 0x0000003103317220 */ /* 0x040fe40000410000 */
[C---:B------:R-:W-:Y:S02]  /*26770*/  FMUL.FTZ R54, R2.reuse, R54 ;  /* 0x0000003602367220 */ /* 0x040fe40000410000 */
[C---:B------:R-:W-:Y:S02]  /*26780*/  FMUL.FTZ R55, R2.reuse, R55 ;  /* 0x0000003702377220 */ /* 0x040fe40000410000 */
[C---:B------:R-:W-:Y:S01]  /*26790*/  FMUL.FTZ R52, R3.reuse, R52 ;  /* 0x0000003403347220 */ /* 0x040fe20000410000 */
        /* <DEDUP_REMOVED lines=13> */
[----:B------:R-:W-:Y:S01]  /*26870*/  MUFU.EX2 R197, R197 ;  /* 0x000000c500c57308 */ /* 0x000fe20000000800 */
[----:B------:R-:W-:Y:S02]  /*26880*/  FMUL.FTZ R67, R2, R67 ;  /* 0x0000004302437220 */ /* 0x000fe40000410000 */
[C---:B------:R-:W-:Y:S01]  /*26890*/  FMUL.FTZ R64, R3.reuse, R64 ;  /* 0x0000004003407220 */ /* 0x040fe20000410000 */
[----:B----4-:R-:W-:Y:S01]  /*268a0*/  F2FP.PACK_AB R162, R190, R191 ;  /* 0x000000bfbea2723e */ /* 0x010fe200000000ff */
[C---:B------:R-:W-:Y:S02]  /*268b0*/  FMUL.FTZ R65, R3.reuse, R65 ;  /* 0x0000004103417220 */ /* 0x040fe40000410000 */
[C---:B------:R-:W-:Y:S02]  /*268c0*/  FMUL.FTZ R70, R2.reuse, R70 ;  /* 0x0000004602467220 */ /* 0x040fe40000410000 */
[C---:B------:R-:W-:Y:S01]  /*268d0*/  FMUL.FTZ R71, R2.reuse, R71 ;  /* 0x0000004702477220 */ /* 0x040fe20000410000 */
[----:B------:R-:W-:Y:S01]  /*268e0*/  MUFU.EX2 R201, R201 ;  /* 0x000000c900c97308 */ /* 0x000fe20000000800 */
[C---:B-1----:R-:W-:Y:S05]  /*268f0*/  HMMA.16816.F32 R4, R160.reuse, R168, R4 ;  /* 0x000000a8a004723c */ /* 0x042fea0000001804 */
[C---:B------:R-:W-:Y:S02]  /*26900*/  FMUL.FTZ R68, R3.reuse, R68 ;  /* 0x0000004403447220 */ /* 0x040fe40000410000 */
[C---:B------:R-:W-:Y:S01]  /*26910*/  FMUL.FTZ R69, R3.reuse, R69 ;  /* 0x0000004503457220 */ /* 0x040fe20000410000 */
[C---:B------:R-:W-:Y:S01]  /*26920*/  HMMA.16816.F32 R8, R160.reuse, R170, R8 ;  /* 0x000000aaa008723c */ /* 0x040fe20000001808 */
[----:B------:R-:W1:Y:S01]  /*26930*/  LDSM.16.MT88.4 R168, [R224+0x12000] ;  /* 0x01200000e0a8783b */ /* 0x000e620000004200 */
[----:B------:R-:W2:Y:S02]  /*26940*/  MUFU.EX2 R200, R200 ;  /* 0x000000c800c87308 */ /* 0x000ea40000000800 */
[C---:B------:R-:W-:Y:S02]  /*26950*/  FMUL.FTZ R74, R2.reuse, R74 ;  /* 0x0000004a024a7220 */ /* 0x040fe40000410000 */
[C---:B------:R-:W-:Y:S02]  /*26960*/  FMUL.FTZ R75, R2.reuse, R75 ;  /* 0x0000004b024b7220 */ /* 0x040fe40000410000 */
[C---:B------:R-:W-:Y:S04]  /*26970*/  HMMA.16816.F32 R36, R160.reuse, R172, R36 ;  /* 0x000000aca024723c */ /* 0x040fe80000001824 */
[C---:B------:R-:W-:Y:S01]  /*26980*/  FMUL.FTZ R72, R3.reuse, R72 ;  /* 0x0000004803487220 */ /* 0x040fe20000410000 */
[----:B------:R-:W-:Y:S01]  /*26990*/  MUFU.EX2 R250, R250 ;  /* 0x000000fa00fa7308 */ /* 0x000fe20000000800 */
[C---:B------:R-:W-:Y:S02]  /*269a0*/  FMUL.FTZ R73, R3.reuse, R73 ;  /* 0x0000004903497220 */ /* 0x040fe40000410000 */
[C---:B------:R-:W-:Y:S01]  /*269b0*/  HMMA.16816.F32 R40, R160.reuse, R174, R40 ;  /* 0x000000aea028723c */ /* 0x040fe20000001828 */
[----:B------:R-:W4:Y:S03]  /*269c0*/  LDSM.16.MT88.4 R172, [R222+0x12000] ;  /* 0x01200000deac783b */ /* 0x000f260000004200 */
[C---:B------:R-:W-:Y:S02]  /*269d0*/  FMUL.FTZ R78, R2.reuse, R78 ;  /* 0x0000004e024e7220 */ /* 0x040fe40000410000 */
[C---:B------:R-:W-:Y:S01]  /*269e0*/  FMUL.FTZ R79, R2.reuse, R79 ;  /* 0x0000004f024f7220 */ /* 0x040fe20000410000 */
[----:B------:R-:W-:Y:S01]  /*269f0*/  MUFU.EX2 R251, R251 ;  /* 0x000000fb00fb7308 */ /* 0x000fe20000000800 */
[C---:B------:R-:W-:Y:S04]  /*26a00*/  HMMA.16816.F32 R44, R160.reuse, R176, R44 ;  /* 0x000000b0a02c723c */ /* 0x040fe8000000182c */
[C---:B------:R-:W-:Y:S02]  /*26a10*/  FMUL.FTZ R76, R3.reuse, R76 ;  /* 0x0000004c034c7220 */ /* 0x040fe40000410000 */
[C---:B------:R-:W-:Y:S02]  /*26a20*/  FMUL.FTZ R77, R3.reuse, R77 ;  /* 0x0000004d034d7220 */ /* 0x040fe40000410000 */
[C---:B------:R-:W-:Y:S01]  /*26a30*/  HMMA.16816.F32 R48, R160.reuse, R178, R48 ;  /* 0x000000b2a030723c */ /* 0x040fe20000001830 */
[----:B------:R-:W-:Y:S03]  /*26a40*/  LDSM.16.MT88.4 R176, [R220+0x12800] ;  /* 0x01280000dcb0783b */ /* 0x000fe60000004200 */
[C---:B------:R-:W-:Y:S02]  /*26a50*/  FMUL.FTZ R82, R2.reuse, R82 ;  /* 0x0000005202527220 */ /* 0x040fe40000410000 */
[C---:B------:R-:W-:Y:S02]  /*26a60*/  FMUL.FTZ R83, R2.reuse, R83 ;  /* 0x0000005302537220 */ /* 0x040fe40000410000 */
[C---:B---3--:R-:W-:Y:S04]  /*26a70*/  HMMA.16816.F32 R52, R160.reuse, R156, R52 ;  /* 0x0000009ca034723c */ /* 0x048fe80000001834 */
[C---:B------:R-:W-:Y:S02]  /*26a80*/  FMUL.FTZ R80, R3.reuse, R80 ;  /* 0x0000005003507220 */ /* 0x040fe40000410000 */
[C---:B------:R-:W-:Y:S02]  /*26a90*/  FMUL.FTZ R81, R3.reuse, R81 ;  /* 0x0000005103517220 */ /* 0x040fe40000410000 */
[C---:B------:R-:W-:Y:S01]  /*26aa0*/  HMMA.16816.F32 R56, R160.reuse, R158, R56 ;  /* 0x0000009ea038723c */ /* 0x040fe20000001838 */
[----:B------:R-:W3:Y:S03]  /*26ab0*/  LDSM.16.MT88.4 R156, [R221+0x12000] ;  /* 0x01200000dd9c783b */ /* 0x000ee60000004200 */
[C---:B------:R-:W-:Y:S02]  /*26ac0*/  FMUL.FTZ R86, R2.reuse, R86 ;  /* 0x0000005602567220 */ /* 0x040fe40000410000 */
[C---:B------:R-:W-:Y:S02]  /*26ad0*/  FMUL.FTZ R87, R2.reuse, R87 ;  /* 0x0000005702577220 */ /* 0x040fe40000410000 */
[C---:B-1----:R-:W-:Y:S04]  /*26ae0*/  HMMA.16816.F32 R60, R160.reuse, R168, R60 ;  /* 0x000000a8a03c723c */ /* 0x042fe8000000183c */
[C---:B------:R-:W-:Y:S02]  /*26af0*/  FMUL.FTZ R84, R3.reuse, R84 ;  /* 0x0000005403547220 */ /* 0x040fe40000410000 */
[C---:B------:R-:W-:Y:S02]  /*26b00*/  FMUL.FTZ R85, R3.reuse, R85 ;  /* 0x0000005503557220 */ /* 0x040fe40000410000 */
[C---:B------:R-:W-:Y:S01]  /*26b10*/  HMMA.16816.F32 R64, R160.reuse, R170, R64 ;  /* 0x000000aaa040723c */ /* 0x040fe20000001840 */
[----:B------:R-:W1:Y:S03]  /*26b20*/  LDSM.16.MT88.4 R168, [R220+0x12000] ;  /* 0x01200000dca8783b */ /* 0x000e660000004200 */
[C---:B------:R-:W-:Y:S02]  /*26b30*/  FMUL.FTZ R90, R2.reuse, R90 ;  /* 0x0000005a025a7220 */ /* 0x040fe40000410000 */
[C---:B------:R-:W-:Y:S02]  /*26b40*/  FMUL.FTZ R91, R2.reuse, R91 ;  /* 0x0000005b025b7220 */ /* 0x040fe40000410000 */
[C---:B----4-:R-:W-:Y:S04]  /*26b50*/  HMMA.16816.F32 R68, R160.reuse, R172, R68 ;  /* 0x000000aca044723c */ /* 0x050fe80000001844 */
[C---:B------:R-:W-:Y:S02]  /*26b60*/  FMUL.FTZ R88, R3.reuse, R88 ;  /* 0x0000005803587220 */ /* 0x040fe40000410000 */
[C---:B------:R-:W-:Y:S02]  /*26b70*/  FMUL.FTZ R89, R3.reuse, R89 ;  /* 0x0000005903597220 */ /* 0x040fe40000410000 */
[C---:B------:R-:W-:Y:S01]  /*26b80*/  HMMA.16816.F32 R72, R160.reuse, R174, R72 ;  /* 0x000000aea048723c */ /* 0x040fe20000001848 */
[----:B------:R-:W4:Y:S03]  /*26b90*/  LDSM.16.MT88.4 R172, [R224+0x14000] ;  /* 0x01400000e0ac783b */ /* 0x000f260000004200 */
[C---:B------:R-:W-:Y:S02]  /*26ba0*/  FMUL.FTZ R94, R2.reuse, R94 ;  /* 0x0000005e025e7220 */ /* 0x040fe40000410000 */
[C---:B------:R-:W-:Y:S02]  /*26bb0*/  FMUL.FTZ R95, R2.reuse, R95 ;  /* 0x0000005f025f7220 */ /* 0x040fe40000410000 */
[C---:B------:R-:W-:Y:S01]  /*26bc0*/  FMUL.FTZ R92, R3.reuse, R92 ;  /* 0x0000005c035c7220 */ /* 0x040fe20000410000 */
[C---:B---3--:R-:W-:Y:S03]  /*26bd0*/  HMMA.16816.F32 R76, R160.reuse, R156, R76 ;  /* 0x0000009ca04c723c */ /* 0x048fe6000000184c */
[C---:B------:R-:W-:Y:S02]  /*26be0*/  FMUL.FTZ R93, R3.reuse, R93 ;  /* 0x0000005d035d7220 */ /* 0x040fe40000410000 */
[C---:B------:R-:W-:Y:S02]  /*26bf0*/  FMUL.FTZ R98, R2.reuse, R98 ;  /* 0x0000006202627220 */ /* 0x040fe40000410000 */
[C---:B------:R-:W-:Y:S01]  /*26c00*/  FMUL.FTZ R99, R2.reuse, R99 ;  /* 0x0000006302637220 */ /* 0x040fe20000410000 */
        /* <DEDUP_REMOVED lines=30> */
[C---:B------:R-:W-:Y:S04]  /*26df0*/  FMUL.FTZ R118, R2.reuse, R118 ;  /* 0x0000007602767220 */ /* 0x040fe80000410000 */
[C---:B------:R-:W-:Y:S01]  /*26e00*/  FMUL.FTZ R119, R2.reuse, R119 ;  /* 0x0000007702777220 */ /* 0x040fe20000410000 */
[C---:B------:R-:W-:Y:S01]  /*26e10*/  HMMA.16816.F32 R112, R160.reuse, R170, R112 ;  /* 0x000000aaa070723c */ /* 0x040fe20000001870 */
[----:B------:R-:W1:Y:S02]  /*26e20*/  LDSM.16.MT88.4 R168, [R222+0x16000] ;  /* 0x01600000dea8783b */ /* 0x000e640000004200 */
[C---:B------:R-:W-:Y:S02]  /*26e30*/  FMUL.FTZ R116, R3.reuse, R116 ;  /* 0x0000007403747220 */ /* 0x040fe40000410000 */
[C---:B------:R-:W-:Y:S02]  /*26e40*/  FMUL.FTZ R117, R3.reuse, R117 ;  /* 0x0000007503757220 */ /* 0x040fe40000410000 */
[C---:B------:R-:W-:Y:S02]  /*26e50*/  FMUL.FTZ R122, R2.reuse, R122 ;  /* 0x0000007a027a7220 */ /* 0x040fe40000410000 */
[C---:B------:R-:W-:Y:S03]  /*26e60*/  FMUL.FTZ R123, R2.reuse, R123 ;  /* 0x0000007b027b7220 */ /* 0x040fe60000410000 */
[C---:B----4-:R-:W-:Y:S03]  /*26e70*/  HMMA.16816.F32 R116, R160.reuse, R172, R116 ;  /* 0x000000aca074723c */ /* 0x050fe60000001874 */
[C---:B------:R-:W-:Y:S02]  /*26e80*/  FMUL.FTZ R120, R3.reuse, R120 ;  /* 0x0000007803787220 */ /* 0x040fe40000410000 */
[C---:B------:R-:W-:Y:S02]  /*26e90*/  FMUL.FTZ R121, R3.reuse, R121 ;  /* 0x0000007903797220 */ /* 0x040fe40000410000 */
[C---:B------:R-:W-:Y:S02]  /*26ea0*/  FMUL.FTZ R126, R2.reuse, R126 ;  /* 0x0000007e027e7220 */ /* 0x040fe40000410000 */
[C---:B------:R-:W-:Y:S03]  /*26eb0*/  FMUL.FTZ R127, R2.reuse, R127 ;  /* 0x0000007f027f7220 */ /* 0x040fe60000410000 */
[C---:B------:R-:W-:Y:S01]  /*26ec0*/  HMMA.16816.F32 R120, R160.reuse, R174, R120 ;  /* 0x000000aea078723c */ /* 0x040fe20000001878 */
[----:B------:R-:W4:Y:S02]  /*26ed0*/  LDSM.16.MT88.4 R172, [R221+0x16000] ;  /* 0x01600000ddac783b */ /* 0x000f240000004200 */
[C---:B------:R-:W-:Y:S02]  /*26ee0*/  FMUL.FTZ R124, R3.reuse, R124 ;  /* 0x0000007c037c7220 */ /* 0x040fe40000410000 */
[C---:B------:R-:W-:Y:S02]  /*26ef0*/  FMUL.FTZ R125, R3.reuse, R125 ;  /* 0x0000007d037d7220 */ /* 0x040fe40000410000 */
[C---:B------:R-:W-:Y:S02]  /*26f00*/  FMUL.FTZ R130, R2.reuse, R130 ;  /* 0x0000008202827220 */ /* 0x040fe40000410000 */
[C---:B------:R-:W-:Y:S03]  /*26f10*/  FMUL.FTZ R131, R2.reuse, R131 ;  /* 0x0000008302837220 */ /* 0x040fe60000410000 */
[C---:B---3--:R-:W-:Y:S03]  /*26f20*/  HMMA.16816.F32 R124, R160.reuse, R156, R124 ;  /* 0x0000009ca07c723c */ /* 0x048fe6000000187c */
[C---:B------:R-:W-:Y:S02]  /*26f30*/  FMUL.FTZ R128, R3.reuse, R128 ;  /* 0x0000008003807220 */ /* 0x040fe40000410000 */
[C---:B------:R-:W-:Y:S02]  /*26f40*/  FMUL.FTZ R129, R3.reuse, R129 ;  /* 0x0000008103817220 */ /* 0x040fe40000410000 */
[C---:B------:R-:W-:Y:S02]  /*26f50*/  FMUL.FTZ R134, R2.reuse, R134 ;  /* 0x0000008602867220 */ /* 0x040fe40000410000 */
[C---:B------:R-:W-:Y:S03]  /*26f60*/  FMUL.FTZ R135, R2.reuse, R135 ;  /* 0x0000008702877220 */ /* 0x040fe60000410000 */
[C---:B------:R-:W-:Y:S01]  /*26f70*/  HMMA.16816.F32 R128, R160.reuse, R158, R128 ;  /* 0x0000009ea080723c */ /* 0x040fe20000001880 */
[----:B------:R-:W3:Y:S02]  /*26f80*/  LDSM.16.MT88.4 R156, [R220+0x16000] ;  /* 0x01600000dc9c783b */ /* 0x000ee40000004200 */
[C---:B------:R-:W-:Y:S02]  /*26f90*/  FMUL.FTZ R132, R3.reuse, R132 ;  /* 0x0000008403847220 */ /* 0x040fe40000410000 */
[C---:B------:R-:W-:Y:S02]  /*26fa0*/  FMUL.FTZ R133, R3.reuse, R133 ;  /* 0x0000008503857220 */ /* 0x040fe40000410000 */
[C---:B------:R-:W-:Y:S02]  /*26fb0*/  FMUL.FTZ R138, R2.reuse, R138 ;  /* 0x0000008a028a7220 */ /* 0x040fe40000410000 */
[C---:B------:R-:W-:Y:S03]  /*26fc0*/  FMUL.FTZ R139, R2.reuse, R139 ;  /* 0x0000008b028b7220 */ /* 0x040fe60000410000 */
[C---:B-1----:R-:W-:Y:S03]  /*26fd0*/  HMMA.16816.F32 R132, R160.reuse, R168, R132 ;  /* 0x000000a8a084723c */ /* 0x042fe60000001884 */
[C---:B------:R-:W-:Y:S02]  /*26fe0*/  FMUL.FTZ R136, R3.reuse, R136 ;  /* 0x0000008803887220 */ /* 0x040fe40000410000 */
[C---:B------:R-:W-:Y:S02]  /*26ff0*/  FMUL.FTZ R137, R3.reuse, R137 ;  /* 0x0000008903897220 */ /* 0x040fe40000410000 */
[C---:B------:R-:W-:Y:S02]  /*27000*/  FMUL.FTZ R142, R2.reuse, R142 ;  /* 0x0000008e028e7220 */ /* 0x040fe40000410000 */
[----:B------:R-:W-:Y:S03]  /*27010*/  FMUL.FTZ R143, R2, R143 ;  /* 0x0000008f028f7220 */ /* 0x000fe60000410000 */
[C---:B------:R-:W-:Y:S01]  /*27020*/  HMMA.16816.F32 R136, R160.reuse, R170, R136 ;  /* 0x000000aaa088723c */ /* 0x040fe20000001888 */
[----:B------:R-:W1:Y:S02]  /*27030*/  LDSM.16.MT88.4 R168, [R222+0x10800] ;  /* 0x01080000dea8783b */ /* 0x000e640000004200 */
[C---:B------:R-:W-:Y:S02]  /*27040*/  FMUL.FTZ R140, R3.reuse, R140 ;  /* 0x0000008c038c7220 */ /* 0x040fe40000410000 */
[----:B------:R-:W-:Y:S02]  /*27050*/  FMUL.FTZ R141, R3, R141 ;  /* 0x0000008d038d7220 */ /* 0x000fe40000410000 */
[-CC-:B------:R-:W-:Y:S02]  /*27060*/  FFMA.FTZ R198, R18, R166.reuse, -R194.reuse ;  /* 0x000000a612c67223 */ /* 0x180fe400000108c2 */
[-C--:B------:R-:W-:Y:S03]  /*27070*/  FFMA.FTZ R199, R19, R166.reuse, -R194 ;  /* 0x000000a613c77223 */ /* 0x080fe600000108c2 */
[C---:B----4-:R-:W-:Y:S01]  /*27080*/  HMMA.16816.F32 R140, R160.reuse, R172, R140 ;  /* 0x000000aca08c723c */ /* 0x050fe2000000188c */
[----:B------:R-:W-:Y:S02]  /*27090*/  MUFU.EX2 R198, R198 ;  /* 0x000000c600c67308 */ /* 0x000fe40000000800 */
[-CC-:B------:R-:W-:Y:S02]  /*270a0*/  FFMA.FTZ R202, R16, R166.reuse, -R195.reuse ;  /* 0x000000a610ca7223 */ /* 0x180fe400000108c3 */
[----:B------:R-:W-:Y:S02]  /*270b0*/  FFMA.FTZ R203, R17, R166, -R195 ;  /* 0x000000a611cb7223 */ /* 0x000fe400000108c3 */
[C---:B------:R-:W-:Y:S01]  /*270c0*/  FMUL.FTZ R18, R2.reuse, R150 ;  /* 0x0000009602127220 */ /* 0x040fe20000410000 */
[C---:B------:R-:W-:Y:S01]  /*270d0*/  HMMA.16816.F32 R12, R160.reuse, R174, R12 ;  /* 0x000000aea00c723c */ /* 0x040fe2000000180c */
[----:B------:R-:W4:Y:S02]  /*270e0*/  LDSM.16.MT88.4 R172, [R221+0x10800] ;  /* 0x01080000ddac783b */ /* 0x000f240000004200 */
[----:B------:R-:W5:Y:S01]  /*270f0*/  MUFU.EX2 R199, R199 ;  /* 0x000000c700c77308 */ /* 0x000f620000000800 */
[----:B------:R-:W-:Y:S02]  /*27100*/  FMUL.FTZ R19, R2, R151 ;  /* 0x0000009702137220 */ /* 0x000fe40000410000 */
[C---:B------:R-:W-:Y:S01]  /*27110*/  FMUL.FTZ R16, R3.reuse, R148 ;  /* 0x0000009403107220 */ /* 0x040fe20000410000 */
[----:B--2---:R-:W-:Y:S01]  /*27120*/  F2FP.PACK_AB R148, R200, R201 ;  /* 0x000000c9c894723e */ /* 0x004fe200000000ff */
[----:B------:R-:W-:Y:S01]  /*27130*/  FMUL.FTZ R17, R3, R149 ;  /* 0x0000009503117220 */ /* 0x000fe20000410000 */
[----:B------:R-:W-:Y:S03]  /*27140*/  F2FP.PACK_AB R149, R197, R196 ;  /* 0x000000c4c595723e */ /* 0x000fe600000000ff */
[C---:B------:R-:W-:Y:S01]  /*27150*/  FMUL.FTZ R146, R2.reuse, R146 ;  /* 0x0000009202927220 */ /* 0x040fe20000410000 */
[----:B------:R-:W-:Y:S01]  /*27160*/  MUFU.EX2 R202, R202 ;  /* 0x000000ca00ca7308 */ /* 0x000fe20000000800 */
[C---:B------:R-:W-:Y:S01]  /*27170*/  FMUL.FTZ R147, R2.reuse, R147 ;  /* 0x0000009302937220 */ /* 0x040fe20000410000 */
[C---:B---3--:R-:W-:Y:S03]  /*27180*/  HMMA.16816.F32 R16, R160.reuse, R156, R16 ;  /* 0x0000009ca010723c */ /* 0x048fe60000001810 */
[C---:B------:R-:W-:Y:S02]  /*27190*/  FMUL.FTZ R144, R3.reuse, R144 ;  /* 0x0000009003907220 */ /* 0x040fe40000410000 */
[C---:B------:R-:W-:Y:S02]  /*271a0*/  FMUL.FTZ R145, R3.reuse, R145 ;  /* 0x0000009103917220 */ /* 0x040fe40000410000 */
[----:B------:R-:W-:Y:S01]  /*271b0*/  FFMA.FTZ R193, R3, R249, R193 ;  /* 0x000000f903c17223 */ /* 0x000fe200000100c1 */
[----:B------:R-:W2:Y:S01]  /*271c0*/  MUFU.EX2 R203, R203 ;  /* 0x000000cb00cb7308 */ /* 0x000ea20000000800 */
[----:B------:R-:W-:Y:S03]  /*271d0*/  MOV R3, R165 ;  /* 0x000000a500037202 */ /* 0x000fe60000000f00 */
[----:B------:R-:W-:Y:S01]  /*271e0*/  HMMA.16816.F32 R144, R160, R158, R144 ;  /* 0x0000009ea090723c */ /* 0x000fe20000001890 */
[----:B------:R-:W3:Y:S02]  /*271f0*/  LDSM.16.MT88.4 R156, [R220+0x10800] ;  /* 0x01080000dc9c783b */ /* 0x000ee40000004200 */
[----:B-----5:R-:W-:Y:S01]  /*27200*/  F2FP.PACK_AB R151, R199, R198 ;  /* 0x000000c6c797723e */ /* 0x020fe200000000ff */
[----:B------:R-:W-:Y:S01]  /*27210*/  FFMA.FTZ R189, R2, R248, R189 ;  /* 0x000000f802bd7223 */ /* 0x000fe200000100bd */
[----:B------:R-:W-:Y:S01]  /*27220*/  MOV R2, R164 ;  /* 0x000000a400027202 */ /* 0x000fe20000000f00 */
[----:B------:R-:W-:Y:S02]  /*27230*/  FADD.FTZ R193, R192, R193 ;  /* 0x000000c1c0c17221 */ /* 0x000fe40000010000 */
[----:B------:R-:W-:Y:S01]  /*27240*/  FADD.FTZ R189, R188, R189 ;  /* 0x000000bdbcbd7221 */ /* 0x000fe20000010000 */
[----:B------:R-:W-:Y:S03]  /*27250*/  LDSM.16.MT88.4 R160, [R222+0x12800] ;  /* 0x01280000dea0783b */ /* 0x000fe60000004200 */
[----:B------:R-:W-:Y:S02]  /*27260*/  FADD.FTZ R191, R191, R193 ;  /* 0x000000c1bfbf7221 */ /* 0x000fe40000010000 */
[----:B------:R-:W-:Y:S02]  /*27270*/  FADD.FTZ R189, R187, R189 ;  /* 0x000000bdbbbd7221 */ /* 0x000fe40000010000 */
[----:B------:R-:W-:Y:S02]  /*27280*/  FADD.FTZ R191, R190, R191 ;  /* 0x000000bfbebf7221 */ /* 0x000fe40000010000 */
[----:B------:R-:W-:Y:S01]  /*27290*/  FADD.FTZ R186, R186, R189 ;  /* 0x000000bdbaba7221 */ /* 0x000fe20000010000 */
[----:B--2---:R-:W-:Y:S01]  /*272a0*/  F2FP.PACK_AB R150, R203, R202 ;  /* 0x000000cacb96723e */ /* 0x004fe200000000ff */
[----:B------:R-:W-:Y:S02]  /*272b0*/  FADD.FTZ R201, R201, R191 ;  /* 0x000000bfc9c97221 */ /* 0x000fe40000010000 */
        /* <DEDUP_REMOVED lines=10> */
[----:B------:R-:W-:Y:S04]  /*27360*/  FADD.FTZ R199, R199, R197 ;  /* 0x000000c5c7c77221 */ /* 0x000fe80000010000 */
        /* <DEDUP_REMOVED lines=17> */
[C---:B------:R-:W-:Y:S07]  /*27480*/  HMMA.16816.F32 R84, R148.reuse, R176, R84 ;  /* 0x000000b09454723c */ /* 0x040fee0000001854 */
[-CC-:B------:R-:W-:Y:S01]  /*27490*/  FFMA.FTZ R176, R22, R166.reuse, -R194.reuse ;  /* 0x000000a616b07223 */ /* 0x180fe200000108c2 */
[C---:B------:R-:W-:Y:S04]  /*274a0*/  HMMA.16816.F32 R88, R148.reuse, R178, R88 ;  /* 0x000000b29458723c */ /* 0x040fe80000001858 */
[-CC-:B------:R-:W-:Y:S01]  /*274b0*/  FFMA.FTZ R177, R23, R166.reuse, -R194.reuse ;  /* 0x000000a617b17223 */ /* 0x180fe200000108c2 */
[----:B------:R-:W1:Y:S02]  /*274c0*/  MUFU.EX2 R176, R176 ;  /* 0x000000b000b07308 */ /* 0x000e640000000800 */
[-CC-:B------:R-:W-:Y:S01]  /*274d0*/  FFMA.FTZ R178, R26, R166.reuse, -R194.reuse ;  /* 0x000000a61ab27223 */ /* 0x180fe200000108c2 */
[C---:B------:R-:W-:Y:S04]  /*274e0*/  HMMA.16816.F32 R92, R148.reuse, R180, R92 ;  /* 0x000000b4945c723c */ /* 0x040fe8000000185c */
[-C--:B------:R-:W-:Y:S03]  /*274f0*/  FFMA.FTZ R179, R27, R166.reuse, -R194 ;  /* 0x000000a61bb37223 */ /* 0x080fe600000108c2 */
[-CC-:B------:R-:W-:Y:S01]  /*27500*/  FFMA.FTZ R180, R20, R166.reuse, -R195.reuse ;  /* 0x000000a614b47223 */ /* 0x180fe200000108c3 */
[C---:B------:R-:W-:Y:S01]  /*27510*/  HMMA.16816.F32 R96, R148.reuse, R182, R96 ;  /* 0x000000b69460723c */ /* 0x040fe20000001860 */
[----:B------:R-:W2:Y:S03]  /*27520*/  MUFU.EX2 R177, R177 ;  /* 0x000000b100b17308 */ /* 0x000ea60000000800 */
[-CC-:B------:R-:W-:Y:S03]  /*27530*/  FFMA.FTZ R181, R21, R166.reuse, -R195.reuse ;  /* 0x000000a615b57223 */ /* 0x180fe600000108c3 */
[-CC-:B------:R-:W-:Y:S01]  /*27540*/  FFMA.FTZ R182, R24, R166.reuse, -R195.reuse ;  /* 0x000000a618b67223 */ /* 0x180fe200000108c3 */
[C---:B----4-:R-:W-:Y:S03]  /*27550*/  HMMA.16816.F32 R100, R148.reuse, R172, R100 ;  /* 0x000000ac9464723c */ /* 0x050fe60000001864 */
[----:B------:R-:W4:Y:S01]  /*27560*/  MUFU.EX2 R178, R178 ;  /* 0x000000b200b27308 */ /* 0x000f220000000800 */
[----:B------:R-:W-:Y:S02]  /*27570*/  FFMA.FTZ R183, R25, R166, -R195 ;  /* 0x000000a619b77223 */ /* 0x000fe400000108c3 */
[----:B------:R-:W-:Y:S01]  /*27580*/  LDSM.16.MT88.4 R24, [R222+0x11000] ;  /* 0x01100000de18783b */ /* 0x000fe20000004200 */
[----:B-1----:R-:W-:Y:S01]  /*27590*/  FADD.FTZ R199, R176, R199 ;  /* 0x000000c7b0c77221 */ /* 0x002fe20000010000 */
[C---:B------:R-:W-:Y:S05]  /*275a0*/  HMMA.16816.F32 R104, R148.reuse, R174, R104 ;  /* 0x000000ae9468723c */ /* 0x040fea0000001868 */
[----:B------:R-:W1:Y:S01]  /*275b0*/  MUFU.EX2 R179, R179 ;  /* 0x000000b300b37308 */ /* 0x000e620000000800 */
[----:B------:R-:W-:Y:S02]  /*275c0*/  LDSM.16.MT88.4 R172, [R220+0x13000] ;  /* 0x01300000dcac783b */ /* 0x000fe40000004200 */
[C---:B---3--:R-:W-:Y:S04]  /*275d0*/  HMMA.16816.F32 R108, R148.reuse, R156, R108 ;  /* 0x0000009c946c723c */ /* 0x048fe8000000186c */
[C---:B--2---:R-:W-:Y:S01]  /*275e0*/  F2FP.PACK_AB R21, R177.reuse, R176 ;  /* 0x000000b0b115723e */ /* 0x044fe200000000ff */
[----:B------:R-:W-:Y:S02]  /*275f0*/  FADD.FTZ R177, R177, R199 ;  /* 0x000000c7b1b17221 */ /* 0x000fe40000010000 */
[----:B------:R-:W-:Y:S01]  /*27600*/  MUFU.EX2 R180, R180 ;  /* 0x000000b400b47308 */ /* 0x000fe20000000800 */
[C---:B------:R-:W-:Y:S01]  /*27610*/  HMMA.16816.F32 R112, R148.reuse, R158, R112 ;  /* 0x0000009e9470723c */ /* 0x040fe20000001870 */
[----:B------:R-:W2:Y:S03]  /*27620*/  LDSM.16.MT88.4 R156, [R221+0x16800] ;  /* 0x01680000dd9c783b */ /* 0x000ea60000004200 */
[----:B----4-:R-:W-:Y:S04]  /*27630*/  FADD.FTZ R177, R178, R177 ;  /* 0x000000b1b2b17221 */ /* 0x010fe80000010000 */
[C---:B------:R-:W-:Y:S01]  /*27640*/  HMMA.16816.F32 R116, R148.reuse, R152, R116 ;  /* 0x000000989474723c */ /* 0x040fe20000001874 */
[----:B------:R-:W3:Y:S03]  /*27650*/  MUFU.EX2 R181, R181 ;  /* 0x000000b500b57308 */ /* 0x000ee60000000800 */
[C---:B-1----:R-:W-:Y:S01]  /*27660*/  F2FP.PACK_AB R23, R179.reuse, R178 ;  /* 0x000000b2b317723e */ /* 0x042fe200000000ff */
[----:B------:R-:W-:Y:S03]  /*27670*/  FADD.FTZ R179, R179, R177 ;  /* 0x000000b1b3b37221 */ /* 0x000fe60000010000 */
[C---:B------:R-:W-:Y:S01]  /*27680*/  HMMA.16816.F32 R120, R148.reuse, R154, R120 ;  /* 0x0000009a9478723c */ /* 0x040fe20000001878 */
[----:B------:R-:W1:Y:S02]  /*27690*/  LDSM.16.MT88.4 R152, [R220+0x16800] ;  /* 0x01680000dc98783b */ /* 0x000e640000004200 */
[----:B------:R-:W-:Y:S05]  /*276a0*/  MUFU.EX2 R182, R182 ;  /* 0x000000b600b67308 */ /* 0x000fea0000000800 */
[C---:B-----5:R-:W-:Y:S05]  /*276b0*/  HMMA.16816.F32 R124, R148.reuse, R160, R124 ;  /* 0x000000a0947c723c */ /* 0x060fea000000187c */
[----:B------:R-:W4:Y:S03]  /*276c0*/  MUFU.EX2 R183, R183 ;  /* 0x000000b700b77308 */ /* 0x000f260000000800 */
[C---:B------:R-:W-:Y:S01]  /*276d0*/  HMMA.16816.F32 R128, R148.reuse, R162, R128 ;  /* 0x000000a29480723c */ /* 0x040fe20000001880 */
[----:B------:R-:W5:Y:S03]  /*276e0*/  LDSM.16.MT88.4 R160, [R224+0x11000] ;  /* 0x01100000e0a0783b */ /* 0x000f660000004200 */
[C---:B---3--:R-:W-:Y:S01]  /*276f0*/  F2FP.PACK_AB R20, R181.reuse, R180 ;  /* 0x000000b4b514723e */ /* 0x048fe200000000ff */
[----:B------:R-:W-:Y:S03]  /*27700*/  FADD.FTZ R180, R180, R202 ;  /* 0x000000cab4b47221 */ /* 0x000fe60000010000 */
[C---:B------:R-:W-:Y:S04]  /*27710*/  HMMA.16816.F32 R132, R148.reuse, R168, R132 ;  /* 0x000000a89484723c */ /* 0x040fe80000001884 */
[----:B------:R-:W-:Y:S04]  /*27720*/  FADD.FTZ R180, R181, R180 ;  /* 0x000000b4b5b47221 */ /* 0x000fe80000010000 */
[C---:B------:R-:W-:Y:S01]  /*27730*/  HMMA.16816.F32 R136, R148.reuse, R170, R136 ;  /* 0x000000aa9488723c */ /* 0x040fe20000001888 */
[----:B------:R-:W3:Y:S03]  /*27740*/  LDSM.16.MT88.4 R168, [R221+0x11000] ;  /* 0x01100000dda8783b */ /* 0x000ee60000004200 */
[C---:B----4-:R-:W-:Y:S01]  /*27750*/  F2FP.PACK_AB R22, R183.reuse, R182 ;  /* 0x000000b6b716723e */ /* 0x050fe200000000ff */
[----:B------:R-:W-:Y:S03]  /*27760*/  FADD.FTZ R182, R182, R180 ;  /* 0x000000b4b6b67221 */ /* 0x000fe60000010000 */
[C---:B--2---:R-:W-:Y:S04]  /*27770*/  HMMA.16816.F32 R140, R148.reuse, R156, R140 ;  /* 0x0000009c948c723c */ /* 0x044fe8000000188c */
[----:B------:R-:W-:Y:S04]  /*27780*/  FADD.FTZ R182, R183, R182 ;  /* 0x000000b6b7b67221 */ /* 0x000fe80000010000 */
[C---:B------:R-:W-:Y:S01]  /*27790*/  HMMA.16816.F32 R12, R148.reuse, R158, R12 ;  /* 0x0000009e940c723c */ /* 0x040fe2000000180c */
[----:B------:R-:W-:Y:S07]  /*277a0*/  LDSM.16.MT88.4 R156, [R222+0x13000] ;  /* 0x01300000de9c783b */ /* 0x000fee0000004200 */
[C---:B-1----:R-:W-:Y:S08]  /*277b0*/  HMMA.16816.F32 R16, R148.reuse, R152, R16 ;  /* 0x000000989410723c */ /* 0x042ff00000001810 */
[----:B------:R-:W-:Y:S01]  /*277c0*/  HMMA.16816.F32 R144, R148, R154, R144 ;  /* 0x0000009a9490723c */ /* 0x000fe20000001890 */
[----:B------:R-:W1:Y:S07]  /*277d0*/  LDSM.16.MT88.4 R148, [R220+0x11000] ;  /* 0x01100000dc94783b */ /* 0x000e6e0000004200 */
[C---:B-----5:R-:W-:Y:S01]  /*277e0*/  HMMA.16816.F32 R4, R20.reuse, R160, R4 ;  /* 0x000000a01404723c */ /* 0x060fe20000001804 */
[----:B------:R-:W2:Y:S07]  /*277f0*/  LDSM.16.MT88.4 R152, [R224+0x13000] ;  /* 0x01300000e098783b */ /* 0x000eae0000004200 */
[C---:B------:R-:W-:Y:S01]  /*27800*/  HMMA.16816.F32 R8, R20.reuse, R162, R8 ;  /* 0x000000a21408723c */ /* 0x040fe20000001808 */
[----:B------:R-:W4:Y:S07]  /*27810*/  LDSM.16.MT88.4 R160, [R221+0x13000] ;  /* 0x01300000dda0783b */ /* 0x000f2e0000004200 */
        /* <DEDUP_REMOVED lines=16> */
[C---:B------:R-:W-:Y:S08]  /*27920*/  HMMA.16816.F32 R80, R20.reuse, R162, R80 ;  /* 0x000000a21450723c */ /* 0x040ff00000001850 */
[C---:B------:R-:W-:Y:S07]  /*27930*/  HMMA.16816.F32 R84, R20.reuse, R172, R84 ;  /* 0x000000ac1454723c */ /* 0x040fee0000001854 */
[-CC-:B------:R-:W-:Y:S01]  /*27940*/  FFMA.FTZ R172, R30, R166.reuse, -R194.reuse ;  /* 0x000000a61eac7223 */ /* 0x180fe200000108c2 */
[C---:B------:R-:W-:Y:S04]  /*27950*/  HMMA.16816.F32 R88, R20.reuse, R174, R88 ;  /* 0x000000ae1458723c */ /* 0x040fe80000001858 */
[-CC-:B------:R-:W-:Y:S01]  /*27960*/  FFMA.FTZ R173, R31, R166.reuse, -R194.reuse ;  /* 0x000000a61fad7223 */ /* 0x180fe200000108c2 */
[----:B------:R-:W4:Y:S01]  /*27970*/  MUFU.EX2 R172, R172 ;  /* 0x000000ac00ac7308 */ /* 0x000f220000000800 */
[-C--:B------:R-:W-:Y:S02]  /*27980*/  FFMA.FTZ R194, R35, R166.reuse, -R194 ;  /* 0x000000a623c27223 */ /* 0x080fe400000108c2 */
[C---:B-----5:R-:W-:Y:S04]  /*27990*/  HMMA.16816.F32 R92, R20.reuse, R24, R92 ;  /* 0x00000018145c723c */ /* 0x060fe8000000185c */
[-CC-:B------:R-:W-:Y:S02]  /*279a0*/  FFMA.FTZ R174, R28, R166.reuse, -R195.reuse ;  /* 0x000000a61cae7223 */ /* 0x180fe400000108c3 */
[-CC-:B------:R-:W-:Y:S01]  /*279b0*/  FFMA.FTZ R175, R29, R166.reuse, -R195.reuse ;  /* 0x000000a61daf7223 */ /* 0x180fe200000108c3 */
[----:B------:R-:W5:Y:S01]  /*279c0*/  MUFU.EX2 R173, R173 ;  /* 0x000000ad00ad7308 */ /* 0x000f620000000800 */
[C---:B------:R-:W-:Y:S01]  /*279d0*/  HMMA.16816.F32 R96, R20.reuse, R26, R96 ;  /* 0x0000001a1460723c */ /* 0x040fe20000001860 */
[----:B------:R-:W2:Y:S03]  /*279e0*/  LDSM.16.MT88.4 R24, [R224+0x17000] ;  /* 0x01700000e018783b */ /* 0x000ea60000004200 */
[----:B------:R-:W-:Y:S04]  /*279f0*/  FFMA.FTZ R195, R33, R166, -R195 ;  /* 0x000000a621c37223 */ /* 0x000fe800000108c3 */
[C---:B---3--:R-:W-:Y:S01]  /*27a00*/  HMMA.16816.F32 R100, R20.reuse, R168, R100 ;  /* 0x000000a81464723c */ /* 0x048fe20000001864 */
[----:B------:R-:W-:Y:S01]  /*27a10*/  LDSM.16.MT88.4 R28, [R220+0x17000] ;  /* 0x01700000dc1c783b */ /* 0x000fe20000004200 */
[----:B------:R-:W-:Y:S02]  /*27a20*/  MUFU.EX2 R174, R174 ;  /* 0x000000ae00ae7308 */ /* 0x000fe40000000800 */
[----:B----4-:R-:W-:Y:S04]  /*27a30*/  FADD.FTZ R179, R172, R179 ;  /* 0x000000b3acb37221 */ /* 0x010fe80000010000 */
[C---:B------:R-:W-:Y:S01]  /*27a40*/  HMMA.16816.F32 R104, R20.reuse, R170, R104 ;  /* 0x000000aa1468723c */ /* 0x040fe20000001868 */
[----:B------:R-:W-:Y:S03]  /*27a50*/  LDSM.16.MT88.4 R32, [R221+0x11800] ;  /* 0x01180000dd20783b */ /* 0x000fe60000004200 */
[----:B------:R-:W-:Y:S01]  /*27a60*/  MUFU.EX2 R175, R175 ;  /* 0x000000af00af7308 */ /* 0x000fe20000000800 */
[----:B-----5:R-:W-:Y:S03]  /*27a70*/  FADD.FTZ R179, R173, R179 ;  /* 0x000000b3adb37221 */ /* 0x020fe60000010000 */
[C---:B-1----:R-:W-:Y:S01]  /*27a80*/  HMMA.16816.F32 R108, R20.reuse, R148, R108 ;  /* 0x00000094146c723c */ /* 0x042fe2000000186c */
[----:B------:R-:W-:Y:S03]  /*27a90*/  LDSM.16.MT88.4 R168, [R220+0x15800] ;  /* 0x01580000dca8783b */ /* 0x000fe60000004200 */
[----:B------:R-:W-:Y:S02]  /*27aa0*/  FADD.FTZ R179, R251, R179 ;  /* 0x000000b3fbb37221 */ /* 0x000fe40000010000 */
[----:B------:R-:W-:Y:S02]  /*27ab0*/  MUFU.EX2 R195, R195 ;  /* 0x000000c300c37308 */ /* 0x000fe40000000800 */
[C---:B------:R-:W-:Y:S01]  /*27ac0*/  HMMA.16816.F32 R112, R20.reuse, R150, R112 ;  /* 0x000000961470723c */ /* 0x040fe20000001870 */
[----:B------:R-:W1:Y:S07]  /*27ad0*/  LDSM.16.MT88.4 R148, [R221+0x17000] ;  /* 0x01700000dd94783b */ /* 0x000e6e0000004200 */
[C---:B--2---:R-:W-:Y:S01]  /*27ae0*/  HMMA.16816.F32 R116, R20.reuse, R152, R116 ;  /* 0x000000981474723c */ /* 0x044fe20000001874 */
[----:B------:R-:W2:Y:S07]  /*27af0*/  MUFU.EX2 R194, R194 ;  /* 0x000000c200c27308 */ /* 0x000eae0000000800 */
[C---:B------:R-:W-:Y:S01]  /*27b00*/  HMMA.16816.F32 R120, R20.reuse, R154, R120 ;  /* 0x0000009a1478723c */ /* 0x040fe20000001878 */
[----:B------:R-:W-:Y:S07]  /*27b10*/  LDSM.16.MT88.4 R152, [R222+0x11800] ;  /* 0x01180000de98783b */ /* 0x000fee0000004200 */
[C---:B------:R-:W-:Y:S08]  /*27b20*/  HMMA.16816.F32 R124, R20.reuse, R24, R124 ;  /* 0x00000018147c723c */ /* 0x040ff0000000187c */
[C---:B------:R-:W-:Y:S01]  /*27b30*/  HMMA.16816.F32 R128, R20.reuse, R26, R128 ;  /* 0x0000001a1480723c */ /* 0x040fe20000001880 */
[----:B------:R-:W3:Y:S03]  /*27b40*/  LDSM.16.MT88.4 R24, [R224+0x11800] ;  /* 0x01180000e018783b */ /* 0x000ee60000004200 */
[----:B--2---:R-:W-:Y:S04]  /*27b50*/  FADD.FTZ R248, R194, R179 ;  /* 0x000000b3c2f87221 */ /* 0x004fe80000010000 */
[C---:B------:R-:W-:Y:S08]  /*27b60*/  HMMA.16816.F32 R132, R20.reuse, R156, R132 ;  /* 0x0000009c1484723c */ /* 0x040ff00000001884 */
[C---:B------:R-:W-:Y:S08]  /*27b70*/  HMMA.16816.F32 R136, R20.reuse, R158, R136 ;  /* 0x0000009e1488723c */ /* 0x040ff00000001888 */
[C---:B-1----:R-:W-:Y:S08]  /*27b80*/  HMMA.16816.F32 R140, R20.reuse, R148, R140 ;  /* 0x00000094148c723c */ /* 0x042ff0000000188c */
[C---:B------:R-:W-:Y:S01]  /*27b90*/  HMMA.16816.F32 R12, R20.reuse, R150, R12 ;  /* 0x00000096140c723c */ /* 0x040fe2000000180c */
[----:B------:R-:W1:Y:S07]  /*27ba0*/  LDSM.16.MT88.4 R148, [R220+0x11800] ;  /* 0x01180000dc94783b */ /* 0x000e6e0000004200 */
[C---:B------:R-:W-:Y:S08]  /*27bb0*/  HMMA.16816.F32 R16, R20.reuse, R28, R16 ;  /* 0x0000001c1410723c */ /* 0x040ff00000001810 */
[----:B------:R-:W-:Y:S01]  /*27bc0*/  HMMA.16816.F32 R144, R20, R30, R144 ;  /* 0x0000001e1490723c */ /* 0x000fe20000001890 */
[----:B------:R-:W2:Y:S06]  /*27bd0*/  LDSM.16.MT88.4 R28, [R224+0x13800] ;  /* 0x01380000e01c783b */ /* 0x000eac0000004200 */
[----:B------:R-:W-:Y:S02]  /*27be0*/  F2FP.PACK_AB R21, R173, R172 ;  /* 0x000000acad15723e */ /* 0x000fe400000000ff */
[----:B------:R-:W-:Y:S03]  /*27bf0*/  F2FP.PACK_AB R20, R175, R174 ;  /* 0x000000aeaf14723e */ /* 0x000fe600000000ff */
[----:B------:R-:W-:Y:S01]  /*27c00*/  F2FP.PACK_AB R22, R195, R250 ;  /* 0x000000fac316723e */ /* 0x000fe200000000ff */
[----:B------:R-:W-:Y:S01]  /*27c10*/  FADD.FTZ R174, R174, R182 ;  /* 0x000000b6aeae7221 */ /* 0x000fe20000010000 */
[----:B------:R-:W-:Y:S03]  /*27c20*/  F2FP.PACK_AB R23, R194, R251 ;  /* 0x000000fbc217723e */ /* 0x000fe600000000ff */
[----:B------:R-:W-:Y:S04]  /*27c30*/  FADD.FTZ R174, R175, R174 ;  /* 0x000000aeafae7221 */ /* 0x000fe80000010000 */
[C---:B---3--:R-:W-:Y:S01]  /*27c40*/  HMMA.16816.F32 R160, R20.reuse, R24, R4 ;  /* 0x0000001814a0723c */ /* 0x048fe20000001804 */
[----:B------:R-:W3:Y:S02]  /*27c50*/  LDSM.16.MT88.4 R4, [R222+0x13800] ;  /* 0x01380000de04783b */ /* 0x000ee40000004200 */
[----:B------:R-:W-:Y:S04]  /*27c60*/  FADD.FTZ R174, R250, R174 ;  /* 0x000000aefaae7221 */ /* 0x000fe80000010000 */
[----:B------:R-:W-:Y:S01]  /*27c70*/  FADD.FTZ R249, R195, R174 ;  /* 0x000000aec3f97221 */ /* 0x000fe20000010000 */
[C---:B------:R-:W-:Y:S01]  /*27c80*/  HMMA.16816.F32 R156, R20.reuse, R26, R8 ;  /* 0x0000001a149c723c */ /* 0x040fe20000001808 */
[----:B------:R-:W4:Y:S07]  /*27c90*/  LDSM.16.MT88.4 R8, [R221+0x13800] ;  /* 0x01380000dd08783b */ /* 0x000f2e0000004200 */
[C---:B------:R-:W-:Y:S01]  /*27ca0*/  HMMA.16816.F32 R36, R20.reuse, R152, R36 ;  /* 0x000000981424723c */ /* 0x040fe20000001824 */
[----:B------:R-:W5:Y:S07]  /*27cb0*/  LDSM.16.MT88.4 R24, [R220+0x13800] ;  /* 0x01380000dc18783b */ /* 0x000f6e0000004200 */
[C---:B------:R-:W-:Y:S01]  /*27cc0*/  HMMA.16816.F32 R40, R20.reuse, R154, R40 ;  /* 0x0000009a1428723c */ /* 0x040fe20000001828 */
[----:B------:R-:W-:Y:S07]  /*27cd0*/  LDSM.16.MT88.4 R152, [R222+0x15800] ;  /* 0x01580000de98783b */ /* 0x000fee0000004200 */
        /* <DEDUP_REMOVED lines=35> */
.L_x_3186:
        /* <DEDUP_REMOVED lines=11> */
.L_x_3209:
[----:B--23--:R-:W-:Y:S01]  /*27fc0*/  FADD.FTZ R249, R5, R249 ;  /* 0x000000f905f97221 */ /* 0x00cfe20000010000 */
[----:B------:R-:W-:Y:S05]  /*27fd0*/  BRA.DIV ~URZ, `(.L_x_3197) ;  /* 0x000020e27f007947 */ /* 0x000fea000b800000 */
[----:B------:R-:W2:Y:S04]  /*27fe0*/  SHFL.BFLY PT, R3, R248, 0x2, 0x1f ;  /* 0x0c401f00f8037f89 */ /* 0x000ea800000e0000 */
[----:B------:R-:W3:Y:S01]  /*27ff0*/  SHFL.BFLY PT, R0, R249, 0x1, 0x1f ;  /* 0x0c201f00f9007f89 */ /* 0x000ee200000e0000 */
[----:B--2---:R-:W-:Y:S02]  /*28000*/  FADD.FTZ R248, R3, R248 ;  /* 0x000000f803f87221 */ /* 0x004fe40000010000 */
[----:B---3--:R-:W-:-:S03]  /*28010*/  FADD.FTZ R249, R249, R0 ;  /* 0x00000000f9f97221 */ /* 0x008fc60000010000 */
[----:B------:R2:W3:Y:S04]  /*28020*/  SHFL.BFLY PT, R5, R248, 0x1, 0x1f ;  /* 0x0c201f00f8057f89 */ /* 0x0004e800000e0000 */
.L_x_3210:
[----:B------:R-:W4:Y:S01]  /*28030*/  S2R R4, SR_TID.X ;  /* 0x0000000000047919 */ /* 0x000f220000002100 */
[----:B---3--:R-:W-:Y:S01]  /*28040*/  FADD.FTZ R5, R5, R248 ;  /* 0x000000f805057221 */ /* 0x008fe20000010000 */
[----:B------:R-:W-:Y:S01]  /*28050*/  FSETP.NE.FTZ.AND P4, PT, R249, RZ, PT ;  /* 0x000000fff900720b */ /* 0x000fe20003f95000 */
[----:B------:R-:W-:Y:S01]  /*28060*/  ULDC.64 UR4, c[0x0][0x118] ;  /* 0x0000460000047ab9 */ /* 0x000fe20000000a00 */
[----:B------:R-:W-:Y:S02]  /*28070*/  MOV R0, 0x3f800000 ;  /* 0x3f80000000007802 */ /* 0x000fe40000000f00 */
[----:B------:R-:W-:Y:S02]  /*28080*/  FSETP.NE.FTZ.AND P3, PT, R5, RZ, PT ;  /* 0x000000ff0500720b */ /* 0x000fe40003f75000 */
[----:B------:R-:W-:-:S07]  /*28090*/  MOV R3, 0x3f800000 ;  /* 0x3f80000000037802 */ /* 0x000fce0000000f00 */
[----:B------:R-:W3:Y:S08]  /*280a0*/  @P4 MUFU.RCP R0, R249 ;  /* 0x000000f900004308 */ /* 0x000ef00000001000 */
[----:B------:R-:W1:Y:S01]  /*280b0*/  @P3 MUFU.RCP R3, R5 ;  /* 0x0000000500033308 */ /* 0x000e620000001000 */
[----:B----4-:R-:W-:-:S04]  /*280c0*/  SHF.R.S32.HI R8, RZ, 0x1f, R4 ;  /* 0x0000001fff087819 */ /* 0x010fc80000011404 */
[----:B------:R-:W-:Y:S01]  /*280d0*/  LEA.HI R9, R8, R4, RZ, 0x2 ;  /* 0x0000000408097211 */ /* 0x000fe200078f10ff */
[----:B---3--:R-:W-:-:S03]  /*280e0*/  FMUL.FTZ R160, R0, R160 ;  /* 0x000000a000a07220 */ /* 0x008fc60000410000 */
[--C-:B------:R-:W-:Y:S01]  /*280f0*/  SHF.R.S32.HI R11, RZ, 0x2, R9.reuse ;  /* 0x00000002ff0b7819 */ /* 0x100fe20000011409 */
[C---:B------:R-:W-:Y:S01]  /*28100*/  FMUL.FTZ R161, R0.reuse, R161 ;  /* 0x000000a100a17220 */ /* 0x040fe20000410000 */
[----:B------:R-:W-:Y:S01]  /*28110*/  SHF.R.S32.HI R10, RZ, 0x1f, R9 ;  /* 0x0000001fff0a7819 */ /* 0x000fe20000011409 */
[C---:B------:R-:W-:Y:S01]  /*28120*/  FMUL.FTZ R156, R0.reuse, R156 ;  /* 0x0000009c009c7220 */ /* 0x040fe20000410000 */
[----:B------:R-:W-:Y:S01]  /*28130*/  LOP3.LUT R9, R9, 0x3ffffffc, RZ, 0xc0, !PT ;  /* 0x3ffffffc09097812 */ /* 0x000fe200078ec0ff */
[----:B------:R-:W-:Y:S01]  /*28140*/  FMUL.FTZ R157, R0, R157 ;  /* 0x0000009d009d7220 */ /* 0x000fe20000410000 */
[----:B------:R-:W-:Y:S01]  /*28150*/  LEA.HI R10, R10, R11, RZ, 0x3 ;  /* 0x0000000b0a0a7211 */ /* 0x000fe200078f18ff */
[----:B-1----:R-:W-:Y:S01]  /*28160*/  FMUL.FTZ R163, R3, R163 ;  /* 0x000000a303a37220 */ /* 0x002fe20000410000 */
[----:B------:R-:W-:Y:S01]  /*28170*/  IADD3 R9, -R9, R4, RZ ;  /* 0x0000000409097210 */ /* 0x000fe20007ffe1ff */
[C---:B------:R-:W-:Y:S01]  /*28180*/  FMUL.FTZ R162, R3.reuse, R162 ;  /* 0x000000a203a27220 */ /* 0x040fe20000410000 */
[----:B------:R-:W-:Y:S01]  /*28190*/  LOP3.LUT R10, R10, 0xfffffff8, RZ, 0xc0, !PT ;  /* 0xfffffff80a0a7812 */ /* 0x000fe200078ec0ff */
[----:B------:R-:W-:Y:S01]  /*281a0*/  FMUL.FTZ R159, R3, R159 ;  /* 0x0000009f039f7220 */ /* 0x000fe20000410000 */
[----:B------:R-:W-:Y:S01]  /*281b0*/  F2FP.PACK_AB R160, R161, R160 ;  /* 0x000000a0a1a0723e */ /* 0x000fe200000000ff */
[----:B------:R-:W-:Y:S01]  /*281c0*/  FMUL.FTZ R158, R3, R158 ;  /* 0x0000009e039e7220 */ /* 0x000fe20000410000 */
[----:B------:R-:W-:Y:S01]  /*281d0*/  IADD3 R11, R11, -R10, RZ ;  /* 0x8000000a0b0b7210 */ /* 0x000fe20007ffe0ff */
[----:B------:R-:W-:Y:S01]  /*281e0*/  FMUL.FTZ R36, R0, R36 ;  /* 0x0000002400247220 */ /* 0x000fe20000410000 */
[----:B------:R-:W-:Y:S01]  /*281f0*/  LEA.HI R10, R8, R4, RZ, 0x5 ;  /* 0x00000004080a7211 */ /* 0x000fe200078f28ff */
[C---:B------:R-:W-:Y:S01]  /*28200*/  FMUL.FTZ R37, R0.reuse, R37 ;  /* 0x0000002500257220 */ /* 0x040fe20000410000 */
[----:B------:R-:W-:Y:S01]  /*28210*/  SHF.L.U32 R13, R11, 0x6, RZ ;  /* 0x000000060b0d7819 */ /* 0x000fe200000006ff */
        /* <DEDUP_REMOVED lines=10> */
[----:B------:R-:W-:Y:S01]  /*282c0*/  FMUL.FTZ R42, R3, R42 ;  /* 0x0000002a032a7220 */ /* 0x000fe20000410000 */
[----:B------:R-:W-:Y:S01]  /*282d0*/  ISETP.NE.U32.AND P0, PT, R14, 0x1, PT ;  /* 0x000000010e00780c */ /* 0x000fe20003f05070 */
[C---:B------:R-:W-:Y:S01]  /*282e0*/  FMUL.FTZ R44, R0.reuse, R44 ;  /* 0x0000002c002c7220 */ /* 0x040fe20000410000 */
[----:B------:R-:W-:Y:S01]  /*282f0*/  LEA R9, R9, R13, 0x1 ;  /* 0x0000000d09097211 */ /* 0x000fe200078e08ff */
[C---:B------:R-:W-:Y:S01]  /*28300*/  FMUL.FTZ R45, R0.reuse, R45 ;  /* 0x0000002d002d7220 */ /* 0x040fe20000410000 */
[----:B------:R-:W-:Y:S01]  /*28310*/  R2P PR, R11, 0x6 ;  /* 0x000000060b007804 */ /* 0x000fe20000000000 */
[----:B------:R-:W-:Y:S01]  /*28320*/  FMUL.FTZ R47, R3, R47 ;  /* 0x0000002f032f7220 */ /* 0x000fe20000410000 */
[----:B------:R-:W-:Y:S01]  /*28330*/  SHF.L.U32 R9, R9, 0x1, RZ ;  /* 0x0000000109097819 */ /* 0x000fe200000006ff */
[----:B------:R-:W-:Y:S01]  /*28340*/  FMUL.FTZ R46, R3, R46 ;  /* 0x0000002e032e7220 */ /* 0x000fe20000410000 */
[----:B------:R-:W-:Y:S01]  /*28350*/  MOV R11, 0x20 ;  /* 0x00000020000b7802 */ /* 0x000fe20000000f00 */
[C---:B------:R-:W-:Y:S01]  /*28360*/  FMUL.FTZ R48, R0.reuse, R48 ;  /* 0x0000003000307220 */ /* 0x040fe20000410000 */
[----:B------:R-:W-:Y:S01]  /*28370*/  MOV R14, 0x40 ;  /* 0x00000040000e7802 */ /* 0x000fe20000000f00 */
[C---:B------:R-:W-:Y:S01]  /*28380*/  FMUL.FTZ R49, R0.reuse, R49 ;  /* 0x0000003100317220 */ /* 0x040fe20000410000 */
[----:B------:R-:W-:Y:S01]  /*28390*/  IADD3 R13, R9, -0x10, RZ ;  /* 0xfffffff0090d7810 */ /* 0x000fe20007ffe0ff */
[----:B------:R-:W-:Y:S01]  /*283a0*/  FMUL.FTZ R51, R3, R51 ;  /* 0x0000003303337220 */ /* 0x000fe20000410000 */
[----:B------:R-:W-:Y:S01]  /*283b0*/  SEL R11, R11, 0xffffffe0, !P1 ;  /* 0xffffffe00b0b7807 */ /* 0x000fe20004800000 */
[----:B------:R-:W-:Y:S01]  /*283c0*/  FMUL.FTZ R50, R3, R50 ;  /* 0x0000003203327220 */ /* 0x000fe20000410000 */
[----:B------:R-:W-:Y:S01]  /*283d0*/  @P0 IADD3 R13, R9, 0x10, RZ ;  /* 0x00000010090d0810 */ /* 0x000fe20007ffe0ff */
[C---:B------:R-:W-:Y:S01]  /*283e0*/  FMUL.FTZ R52, R0.reuse, R52 ;  /* 0x0000003400347220 */ /* 0x040fe20000410000 */
[----:B------:R-:W-:Y:S01]  /*283f0*/  F2FP.PACK_AB R162, R163, R162 ;  /* 0x000000a2a3a2723e */ /* 0x000fe200000000ff */
[----:B------:R-:W-:Y:S01]  /*28400*/  FMUL.FTZ R53, R0, R53 ;  /* 0x0000003500357220 */ /* 0x000fe20000410000 */
[----:B------:R-:W-:Y:S01]  /*28410*/  SEL R14, R14, 0xffffffc0, !P2 ;  /* 0xffffffc00e0e7807 */ /* 0x000fe20005000000 */
[----:B------:R-:W-:Y:S01]  /*28420*/  FMUL.FTZ R55, R3, R55 ;  /* 0x0000003703377220 */ /* 0x000fe20000410000 */
[----:B------:R-:W-:Y:S01]  /*28430*/  F2FP.PACK_AB R156, R157, R156 ;  /* 0x0000009c9d9c723e */ /* 0x000fe200000000ff */
[----:B------:R-:W-:Y:S01]  /*28440*/  FMUL.FTZ R54, R3, R54 ;  /* 0x0000003603367220 */ /* 0x000fe20000410000 */
[----:B------:R-:W-:Y:S01]  /*28450*/  F2FP.PACK_AB R158, R159, R158 ;  /* 0x0000009e9f9e723e */ /* 0x000fe200000000ff */
[C---:B------:R-:W-:Y:S01]  /*28460*/  FMUL.FTZ R56, R0.reuse, R56 ;  /* 0x0000003800387220 */ /* 0x040fe20000410000 */
[----:B------:R-:W-:Y:S01]  /*28470*/  F2FP.PACK_AB R36, R37, R36 ;  /* 0x000000242524723e */ /* 0x000fe200000000ff */
[C---:B------:R-:W-:Y:S01]  /*28480*/  FMUL.FTZ R57, R0.reuse, R57 ;  /* 0x0000003900397220 */ /* 0x040fe20000410000 */
[----:B------:R-:W-:Y:S01]  /*28490*/  F2FP.PACK_AB R38, R39, R38 ;  /* 0x000000262726723e */ /* 0x000fe200000000ff */
[----:B------:R-:W-:Y:S01]  /*284a0*/  FMUL.FTZ R59, R3, R59 ;  /* 0x0000003b033b7220 */ /* 0x000fe20000410000 */
[----:B------:R-:W-:Y:S01]  /*284b0*/  IADD3 R15, R9, R11, RZ ;  /* 0x0000000b090f7210 */ /* 0x000fe20007ffe0ff */
[----:B------:R-:W-:Y:S01]  /*284c0*/  FMUL.FTZ R58, R3, R58 ;  /* 0x0000003a033a7220 */ /* 0x000fe20000410000 */
[----:B------:R-:W-:Y:S01]  /*284d0*/  F2FP.PACK_AB R40, R41, R40 ;  /* 0x000000282928723e */ /* 0x000fe200000000ff */
[C---:B------:R-:W-:Y:S01]  /*284e0*/  FMUL.FTZ R60, R0.reuse, R60 ;  /* 0x0000003c003c7220 */ /* 0x040fe20000410000 */
        /* <DEDUP_REMOVED lines=8> */
[----:B------:R-:W-:Y:S01]  /*28570*/  IADD3 R16, R9, R14, RZ ;  /* 0x0000000e09107210 */ /* 0x000fe20007ffe0ff */
[C---:B------:R-:W-:Y:S01]  /*28580*/  FMUL.FTZ R65, R0.reuse, R65 ;  /* 0x0000004100417220 */ /* 0x040fe20000410000 */
[----:B------:R-:W-:Y:S01]  /*28590*/  F2FP.PACK_AB R48, R49, R48 ;  /* 0x000000303130723e */ /* 0x000fe200000000ff */
[----:B------:R-:W-:Y:S01]  /*285a0*/  FMUL.FTZ R67, R3, R67 ;  /* 0x0000004303437220 */ /* 0x000fe20000410000 */
[----:B------:R-:W-:Y:S01]  /*285b0*/  F2FP.PACK_AB R50, R51, R50 ;  /* 0x000000323332723e */ /* 0x000fe200000000ff */
[C---:B------:R-:W-:Y:S01]  /*285c0*/  FMUL.FTZ R66, R3.reuse, R66 ;  /* 0x0000004203427220 */ /* 0x040fe20000410000 */
[----:B------:R-:W-:Y:S01]  /*285d0*/  STS [R9], R160 ;  /* 0x000000a009007388 */ /* 0x000fe20000000800 */
[----:B------:R-:W-:Y:S01]  /*285e0*/  FMUL.FTZ R68, R0, R68 ;  /* 0x0000004400447220 */ /* 0x000fe20000410000 */
[----:B------:R-:W-:Y:S01]  /*285f0*/  IADD3 R17, R14, R13, RZ ;  /* 0x0000000d0e117210 */ /* 0x000fe20007ffe0ff */
[C---:B------:R-:W-:Y:S01]  /*28600*/  FMUL.FTZ R69, R0.reuse, R69 ;  /* 0x0000004500457220 */ /* 0x040fe20000410000 */
[----:B------:R-:W-:Y:S01]  /*28610*/  STS [R9+0x400], R162 ;  /* 0x000400a209007388 */ /* 0x000fe20000000800 */
[----:B------:R-:W-:Y:S01]  /*28620*/  FMUL.FTZ R71, R3, R71 ;  /* 0x0000004703477220 */ /* 0x000fe20000410000 */
[----:B------:R-:W-:Y:S01]  /*28630*/  F2FP.PACK_AB R52, R53, R52 ;  /* 0x000000343534723e */ /* 0x000fe200000000ff */
[----:B------:R-:W-:Y:S01]  /*28640*/  FMUL.FTZ R70, R3, R70 ;  /* 0x0000004603467220 */ /* 0x000fe20000410000 */
[----:B------:R-:W-:Y:S01]  /*28650*/  F2FP.PACK_AB R54, R55, R54 ;  /* 0x000000363736723e */ /* 0x000fe200000000ff */
[C---:B------:R-:W-:Y:S01]  /*28660*/  FMUL.FTZ R72, R0.reuse, R72 ;  /* 0x0000004800487220 */ /* 0x040fe20000410000 */
[----:B------:R-:W-:Y:S01]  /*28670*/  STS [R13], R156 ;  /* 0x0000009c0d007388 */ /* 0x000fe20000000800 */
[C---:B------:R-:W-:Y:S01]  /*28680*/  FMUL.FTZ R73, R0.reuse, R73 ;  /* 0x0000004900497220 */ /* 0x040fe20000410000 */
[----:B------:R-:W-:Y:S01]  /*28690*/  IADD3 R18, R15, R14, RZ ;  /* 0x0000000e0f127210 */ /* 0x000fe20007ffe0ff */
[C---:B------:R-:W-:Y:S01]  /*286a0*/  FMUL.FTZ R75, R3.reuse, R75 ;  /* 0x0000004b034b7220 */ /* 0x040fe20000410000 */
[----:B------:R-:W-:Y:S01]  /*286b0*/  STS [R13+0x400], R158 ;  /* 0x0004009e0d007388 */ /* 0x000fe20000000800 */
[----:B------:R-:W-:Y:S01]  /*286c0*/  FMUL.FTZ R74, R3, R74 ;  /* 0x0000004a034a7220 */ /* 0x000fe20000410000 */
[----:B------:R-:W-:Y:S01]  /*286d0*/  F2FP.PACK_AB R56, R57, R56 ;  /* 0x000000383938723e */ /* 0x000fe200000000ff */
[C---:B------:R-:W-:Y:S01]  /*286e0*/  FMUL.FTZ R76, R0.reuse, R76 ;  /* 0x0000004c004c7220 */ /* 0x040fe20000410000 */
[----:B------:R-:W-:Y:S01]  /*286f0*/  F2FP.PACK_AB R58, R59, R58 ;  /* 0x0000003a3b3a723e */ /* 0x000fe200000000ff */
[C---:B------:R-:W-:Y:S01]  /*28700*/  FMUL.FTZ R77, R0.reuse, R77 ;  /* 0x0000004d004d7220 */ /* 0x040fe20000410000 */
[----:B------:R-:W-:Y:S01]  /*28710*/  STS [R15], R36 ;  /* 0x000000240f007388 */ /* 0x000fe20000000800 */
[----:B------:R-:W-:Y:S01]  /*28720*/  FMUL.FTZ R79, R3, R79 ;  /* 0x0000004f034f7220 */ /* 0x000fe20000410000 */
[----:B------:R-:W-:Y:S01]  /*28730*/  IADD3 R14, R11, R14, RZ ;  /* 0x0000000e0b0e7210 */ /* 0x000fe20007ffe0ff */
        /* <DEDUP_REMOVED lines=149> */
[----:B------:R-:W-:Y:S01]  /*29090*/  F2FP.PACK_AB R134, R135, R134 ;  /* 0x000000868786723e */ /* 0x000fe200000000ff */
[----:B------:R-:W-:Y:S01]  /*290a0*/  FMUL.FTZ R0, R0, R145 ;  /* 0x0000009100007220 */ /* 0x000fe20000410000 */
[----:B------:R-:W-:Y:S01]  /*290b0*/  STS [R17+0x4000], R112 ;  /* 0x0040007011007388 */ /* 0x000fe20000000800 */
[----:B------:R-:W-:Y:S01]  /*290c0*/  FMUL.FTZ R3, R3, R146 ;  /* 0x0000009203037220 */ /* 0x000fe20000410000 */
[----:B------:R-:W-:-:S02]  /*290d0*/  F2FP.PACK_AB R136, R137, R136 ;  /* 0x000000888988723e */ /* 0x000fc400000000ff */
[----:B------:R-:W-:Y:S01]  /*290e0*/  STS [R17+0x4400], R114 ;  /* 0x0044007211007388 */ /* 0x000fe20000000800 */
[----:B------:R-:W-:Y:S02]  /*290f0*/  F2FP.PACK_AB R138, R139, R138 ;  /* 0x0000008a8b8a723e */ /* 0x000fe400000000ff */
[----:B------:R-:W-:Y:S01]  /*29100*/  F2FP.PACK_AB R140, R141, R140 ;  /* 0x0000008c8d8c723e */ /* 0x000fe200000000ff */
[----:B------:R-:W-:Y:S01]  /*29110*/  STS [R18+0x4000], R116 ;  /* 0x0040007412007388 */ /* 0x000fe20000000800 */
[----:B------:R-:W-:Y:S02]  /*29120*/  F2FP.PACK_AB R142, R143, R142 ;  /* 0x0000008e8f8e723e */ /* 0x000fe400000000ff */
[----:B------:R-:W-:Y:S01]  /*29130*/  F2FP.PACK_AB R152, R153, R152 ;  /* 0x000000989998723e */ /* 0x000fe200000000ff */
[----:B------:R-:W-:Y:S01]  /*29140*/  STS [R18+0x4400], R118 ;  /* 0x0044007612007388 */ /* 0x000fe20000000800 */
[----:B------:R-:W-:Y:S02]  /*29150*/  F2FP.PACK_AB R154, R155, R154 ;  /* 0x0000009a9b9a723e */ /* 0x000fe400000000ff */
[----:B------:R-:W-:Y:S01]  /*29160*/  ISETP.NE.AND P0, PT, R242, -0x1, PT ;  /* 0xfffffffff200780c */ /* 0x000fe20003f05270 */
[----:B------:R-:W-:Y:S01]  /*29170*/  STS [R14+0x4000], R120 ;  /* 0x004000780e007388 */ /* 0x000fe20000000800 */
[----:B------:R-:W-:-:S02]  /*29180*/  F2FP.PACK_AB R148, R149, R148 ;  /* 0x000000949594723e */ /* 0x000fc400000000ff */
[----:B------:R-:W-:Y:S01]  /*29190*/  F2FP.PACK_AB R150, R151, R150 ;  /* 0x000000969796723e */ /* 0x000fe200000000ff */
[----:B------:R-:W-:Y:S01]  /*291a0*/  STS [R14+0x4400], R122 ;  /* 0x0044007a0e007388 */ /* 0x000fe20000000800 */
[----:B------:R-:W-:Y:S02]  /*291b0*/  F2FP.PACK_AB R0, R0, R144 ;  /* 0x000000900000723e */ /* 0x000fe400000000ff */
[----:B------:R-:W-:Y:S01]  /*291c0*/  F2FP.PACK_AB R3, R147, R3 ;  /* 0x000000039303723e */ /* 0x000fe200000000ff */
        /* <DEDUP_REMOVED lines=14> */
[----:B------:R4:W-:Y:S04]  /*292b0*/  STS [R14+0x6000], R0 ;  /* 0x006000000e007388 */ /* 0x0009e80000000800 */
[----:B------:R4:W-:Y:S04]  /*292c0*/  STS [R14+0x6400], R3 ;  /* 0x006400030e007388 */ /* 0x0009e80000000800 */
[----:B-1----:R-:W2:Y:S01]  /*292d0*/  LD.E.64 R82, [R6.64+0x88] ;  /* 0x0000880406527980 */ /* 0x002ea2000c101b00 */
[----:B---3--:R-:W1:Y:S01]  /*292e0*/  @P3 MUFU.LG2 R13, R5 ;  /* 0x00000005000d3308 */ /* 0x008e620000000c00 */
[----:B------:R-:W-:Y:S02]  /*292f0*/  BSSY B0, `(.L_x_3198) ;  /* 0x0000023000007945 */ /* 0x000fe40003800000 */
[----:B------:R3:W5:Y:S04]  /*29300*/  LD.E.64 R80, [R6.64+0x90] ;  /* 0x0000900406507980 */ /* 0x000768000c101b00 */
[----:B----4-:R-:W4:Y:S04]  /*29310*/  @!P0 LD.E.64 R16, [R6.64+0x80] ;  /* 0x0000800406108980 */ /* 0x010f28000c101b00 */
[----:B------:R-:W3:Y:S01]  /*29320*/  LD.E.U8 R0, [R6.64+0x1c8] ;  /* 0x0001c80406007980 */ /* 0x000ee2000c101100 */
[----:B------:R-:W1:Y:S01]  /*29330*/  @P4 MUFU.LG2 R14, R249 ;  /* 0x000000f9000e4308 */ /* 0x000e620000000c00 */
[----:B------:R-:W-:Y:S01]  /*29340*/  @!P0 SHF.R.S32.HI R3, RZ, 0x1f, R239 ;  /* 0x0000001fff038819 */ /* 0x000fe200000114ef */
[----:B-1----:R-:W-:Y:S01]  /*29350*/  @P3 FMUL.FTZ R13, R13, 0.69314718246459960938 ;  /* 0x3f3172180d0d3820 */ /* 0x002fe20000410000 */
[----:B------:R-:W-:-:S02]  /*29360*/  MOV R5, 0x7f800000 ;  /* 0x7f80000000057802 */ /* 0x000fc40000000f00 */
[----:B------:R-:W-:Y:S01]  /*29370*/  MOV R9, 0x7f800000 ;  /* 0x7f80000000097802 */ /* 0x000fe20000000f00 */
[----:B-----5:R-:W-:Y:S02]  /*29380*/  @P3 FFMA.FTZ R9, R164, R2, R13 ;  /* 0x00000002a4093223 */ /* 0x020fe4000001000d */
[----:B------:R-:W-:-:S04]  /*29390*/  @P4 FMUL.FTZ R14, R14, 0.69314718246459960938 ;  /* 0x3f3172180e0e4820 */ /* 0x000fc80000410000 */
[----:B------:R-:W-:Y:S02]  /*293a0*/  @P4 FFMA.FTZ R5, R165, R2, R14 ;  /* 0x00000002a5054223 */ /* 0x000fe4000001000e */
[----:B--2---:R-:W-:-:S04]  /*293b0*/  @P0 IMAD.WIDE.U32 R18, R82, R242, RZ ;  /* 0x000000f252120225 */ /* 0x004fc800078e00ff */
[----:B----4-:R-:W-:Y:S01]  /*293c0*/  @!P0 IMAD R11, R17, R239, RZ ;  /* 0x000000ef110b8224 */ /* 0x010fe200078e02ff */
[----:B---3--:R-:W-:-:S03]  /*293d0*/  ISETP.NE.AND P1, PT, R0, RZ, PT ;  /* 0x000000ff0000720c */ /* 0x008fc60003f25270 */
[C---:B------:R-:W-:Y:S02]  /*293e0*/  @!P0 IMAD R11, R16.reuse, R3, R11 ;  /* 0x00000003100b8224 */ /* 0x040fe400078e020b */
[----:B------:R-:W-:Y:S02]  /*293f0*/  @P0 IMAD R0, R83, R242, RZ ;  /* 0x000000f253000224 */ /* 0x000fe400078e02ff */
[----:B------:R-:W-:Y:S01]  /*29400*/  @!P0 IMAD.WIDE.U32 R16, R16, R239, RZ ;  /* 0x000000ef10108225 */ /* 0x000fe200078e00ff */
[----:B------:R-:W-:Y:S02]  /*29410*/  @P0 MOV R3, R18 ;  /* 0x0000001200030202 */ /* 0x000fe40000000f00 */
[----:B------:R-:W-:Y:S02]  /*29420*/  @P0 IADD3 R0, R19, R0, RZ ;  /* 0x0000000013000210 */ /* 0x000fe40007ffe0ff */
        /* <DEDUP_REMOVED lines=10> */
.L_x_3199:
[----:B------:R-:W-:Y:S02]  /*294d0*/  ULDC.64 UR4, c[0x0][0x118] ;  /* 0x0000460000047ab9 */ /* 0x000fe40000000a00 */
[----:B------:R-:W2:Y:S04]  /*294e0*/  LD.E R2, [R6.64+0x60] ;  /* 0x0000600406027980 */ /* 0x000ea8000c101900 */
[----:B------:R-:W3:Y:S01]  /*294f0*/  LD.E R242, [R6.64+0xb4] ;  /* 0x0000b40406f27980 */ /* 0x000ee2000c101900 */
[----:B--2---:R-:W-:-:S04]  /*29500*/  IMAD R2, R2, R239, R238 ;  /* 0x000000ef02027224 */ /* 0x004fc800078e02ee */
[----:B---3--:R-:W-:Y:S02]  /*29510*/  IMAD R242, R242, R2, RZ ;  /* 0x00000002f2f27224 */ /* 0x008fe400078e02ff */
.L_x_3200:
[----:B------:R-:W-:Y:S05]  /*29520*/  BSYNC B0 ;  /* 0x0000000000007941 */ /* 0x000fea0003800000 */
.L_x_3198:
        /* <DEDUP_REMOVED lines=45> */
[CC--:B------:R-:W-:Y:S02]  /*29800*/  ISETP.GE.AND P2, PT, R10.reuse, R11.reuse, PT ;  /* 0x0000000b0a00720c */ /* 0x0c0fe40003f46270 */
[----:B------:R-:W-:Y:S02]  /*29810*/  ISETP.GE.AND P1, PT, R15, R11, PT ;  /* 0x0000000b0f00720c */ /* 0x000fe40003f26270 */
[----:B------:R-:W-:Y:S02]  /*29820*/  LEA.HI.X.SX32 R14, R10, R14, 0x1, P0 ;  /* 0x0000000e0a0e7211 */ /* 0x000fe400000f0eff */
[----:B-----5:R-:W-:-:S04]  /*29830*/  LEA R10, P0, R12, R86, 0x2 ;  /* 0x000000560c0a7211 */ /* 0x020fc800078010ff */
[----:B------:R-:W-:-:S05]  /*29840*/  LEA.HI.X R11, R12, R87, R14, 0x2, P0 ;  /* 0x000000570c0b7211 */ /* 0x000fca00000f140e */
[----:B------:R2:W-:Y:S04]  /*29850*/  @!P2 ST.E [R10.64], R5 ;  /* 0x000000050a00a985 */ /* 0x0005e8000c101904 */
[----:B------:R2:W-:Y:S02]  /*29860*/  @!P1 ST.E [R10.64+0x20], R9 ;  /* 0x000020090a009985 */ /* 0x0005e4000c101904 */
.L_x_3202:
[----:B--234-:R-:W-:Y:S05]  /*29870*/  BSYNC B0 ;  /* 0x0000000000007941 */ /* 0x01cfea0003800000 */
.L_x_3201:
[----:B------:R-:W-:Y:S01]  /*29880*/  LEA.HI R5, R8, R4, RZ, 0x3 ;  /* 0x0000000408057211 */ /* 0x000fe200078f18ff */
[----:B------:R-:W-:Y:S01]  /*29890*/  ULDC.64 UR4, c[0x0][0x118] ;  /* 0x0000460000047ab9 */ /* 0x000fe20000000a00 */
[----:B------:R-:W-:Y:S01]  /*298a0*/  IMAD.SHL.U32 R240, R240, 0x40, RZ ;  /* 0x00000040f0f07824 */ /* 0x000fe200078e00ff */
[----:B-1----:R1:W5:Y:S01]  /*298b0*/  LD.E R6, [R6.64+0xc0] ;  /* 0x0000c00406067980 */ /* 0x002362000c101900 */
[----:B------:R-:W-:Y:S01]  /*298c0*/  LOP3.LUT R5, R5, 0xfffffff8, RZ, 0xc0, !PT ;  /* 0xfffffff805057812 */ /* 0x000fe200078ec0ff */
[----:B------:R-:W-:Y:S01]  /*298d0*/  BSSY B0, `(.L_x_3203) ;  /* 0x000002b000007945 */ /* 0x000fe20003800000 */
[----:B------:R-:W-:-:S03]  /*298e0*/  LEA.HI R13, R13, R2, RZ, 0x3 ;  /* 0x000000020d0d7211 */ /* 0x000fc600078f18ff */
[----:B------:R-:W-:Y:S01]  /*298f0*/  IMAD.IADD R5, R4, 0x1, -R5 ;  /* 0x0000000104057824 */ /* 0x000fe200078e0a05 */
[----:B------:R-:W-:Y:S02]  /*29900*/  LOP3.LUT R4, R13, 0xfffffff8, RZ, 0xc0, !PT ;  /* 0xfffffff80d047812 */ /* 0x000fe400078ec0ff */
[----:B------:R-:W-:Y:S01]  /*29910*/  SHF.R.S32.HI R13, RZ, 0x3, R13 ;  /* 0x00000003ff0d7819 */ /* 0x000fe2000001140d */
[----:B------:R-:W-:Y:S02]  /*29920*/  IMAD.SHL.U32 R8, R5, 0x8, RZ ;  /* 0x0000000805087824 */ /* 0x000fe400078e00ff */
[----:B------:R-:W-:Y:S02]  /*29930*/  IMAD R5, R83, R240, RZ ;  /* 0x000000f053057224 */ /* 0x000fe400078e02ff */
[----:B------:R-:W-:Y:S01]  /*29940*/  IMAD.IADD R4, R2, 0x1, -R4 ;  /* 0x0000000102047824 */ /* 0x000fe200078e0a04 */
[----:B------:R-:W-:Y:S01]  /*29950*/  SHF.R.S32.HI R9, RZ, 0x1f, R8 ;  /* 0x0000001fff097819 */ /* 0x000fe20000011408 */
[----:B------:R-:W-:-:S02]  /*29960*/  IMAD R2, R81, R238, RZ ;  /* 0x000000ee51027224 */ /* 0x000fc400078e02ff */
[----:B------:R-:W-:Y:S02]  /*29970*/  IMAD.SHL.U32 R4, R4, 0x8, RZ ;  /* 0x0000000804047824 */ /* 0x000fe400078e00ff */
[----:B------:R-:W-:Y:S01]  /*29980*/  IMAD.WIDE.U32 R10, R82, R240, R8 ;  /* 0x000000f0520a7225 */ /* 0x000fe200078e0008 */
[----:B-1----:R-:W-:-:S03]  /*29990*/  SHF.R.S32.HI R7, RZ, 0x1f, R240 ;  /* 0x0000001fff077819 */ /* 0x002fc600000114f0 */
[----:B------:R-:W-:Y:S01]  /*299a0*/  IMAD.IADD R240, R241, 0x1, -R240 ;  /* 0x00000001f1f07824 */ /* 0x000fe200078e0af0 */
[----:B------:R-:W-:Y:S02]  /*299b0*/  IADD3 R10, P0, R3, R10, RZ ;  /* 0x0000000a030a7210 */ /* 0x000fe40007f1e0ff */
[----:B------:R-:W-:Y:S01]  /*299c0*/  SHF.R.S32.HI R3, RZ, 0x1f, R238 ;  /* 0x0000001fff037819 */ /* 0x000fe200000114ee */
[----:B------:R-:W-:-:S04]  /*299d0*/  IMAD R5, R82, R7, R5 ;  /* 0x0000000752057224 */ /* 0x000fc800078e0205 */
[----:B------:R-:W-:Y:S01]  /*299e0*/  IMAD R2, R80, R3, R2 ;  /* 0x0000000350027224 */ /* 0x000fe200078e0202 */
[----:B------:R-:W-:Y:S02]  /*299f0*/  IADD3.X R11, R0, R11, R5, P0, !PT ;  /* 0x0000000b000b7210 */ /* 0x000fe400007fe405 */
[----:B------:R-:W-:Y:S02]  /*29a00*/  ISETP.GE.AND P0, PT, R13, R240, PT ;  /* 0x000000f00d00720c */ /* 0x000fe40003f06270 */
[----:B------:R-:W-:Y:S01]  /*29a10*/  IADD3 R5, R4, 0xc0, RZ ;  /* 0x000000c004057810 */ /* 0x000fe20007ffe0ff */
[----:B------:R-:W-:Y:S01]  /*29a20*/  IMAD.WIDE.U32 R80, R80, R238, R10 ;  /* 0x000000ee50507225 */ /* 0x000fe200078e000a */
[C---:B------:R-:W-:Y:S02]  /*29a30*/  IADD3 R3, R4.reuse, 0x40, RZ ;  /* 0x0000004004037810 */ /* 0x040fe40007ffe0ff */
[----:B------:R-:W-:Y:S01]  /*29a40*/  SHF.R.S32.HI R0, RZ, 0x1f, R13 ;  /* 0x0000001fff007819 */ /* 0x000fe2000001140d */
[----:B------:R-:W-:Y:S01]  /*29a50*/  IMAD.IADD R11, R81, 0x1, R2 ;  /* 0x00000001510b7824 */ /* 0x000fe200078e0202 */
[----:B------:R-:W-:-:S05]  /*29a60*/  IADD3 R4, R4, 0x80, RZ ;  /* 0x0000008004047810 */ /* 0x000fca0007ffe0ff */
[----:B------:R-:W-:Y:S05]  /*29a70*/  @P0 BRA `(.L_x_3204) ;  /* 0x0000010000000947 */ /* 0x000fea0003800000 */
[----:B------:R-:W-:Y:S01]  /*29a80*/  IMAD R2, R83, R13, RZ ;  /* 0x0000000d53027224 */ /* 0x000fe200078e02ff */
[-C--:B-----5:R-:W-:Y:S01]  /*29a90*/  ISETP.GE.AND P4, PT, R8, R6.reuse, PT ;  /* 0x000000060800720c */ /* 0x0a0fe20003f86270 */
[----:B------:R-:W-:Y:S01]  /*29aa0*/  IMAD.MOV.U32 R10, RZ, RZ, R80 ;  /* 0x000000ffff0a7224 */ /* 0x000fe200078e0050 */
[----:B------:R-:W-:Y:S01]  /*29ab0*/  ISETP.GE.AND P3, PT, R3, R6, PT ;  /* 0x000000060300720c */ /* 0x000fe20003f66270 */
        /* <DEDUP_REMOVED lines=12> */
.L_x_3204:
[----:B------:R-:W-:Y:S05]  /*29b80*/  BSYNC B0 ;  /* 0x0000000000007941 */ /* 0x000fea0003800000 */
.L_x_3203:
[----:B------:R-:W-:Y:S01]  /*29b90*/  IADD3 R2, R13, 0x10, RZ ;  /* 0x000000100d027810 */ /* 0x000fe20007ffe0ff */
        /* <DEDUP_REMOVED lines=14> */
[----:B-1----:R-:W-:-:S03]  /*29c80*/  LEA R24, P4, R14, R84, 0x1 ;  /* 0x000000540e187211 */ /* 0x002fc600078808ff */
[----:B------:R-:W-:-:S04]  /*29c90*/  IMAD R2, R83, R7, R2 ;  /* 0x0000000753027224 */ /* 0x000fc800078e0202 */
[----:B------:R-:W-:-:S05]  /*29ca0*/  IMAD.IADD R2, R15, 0x1, R2 ;  /* 0x000000010f027824 */ /* 0x000fca00078e0202 */
[----:B------:R-:W-:-:S05]  /*29cb0*/  LEA.HI.X R25, R14, R85, R2, 0x1, P4 ;  /* 0x000000550e197211 */ /* 0x000fca00020f0c02 */
[----:B------:R1:W-:Y:S04]  /*29cc0*/  @!P3 ST.E.128 [R24.64], R68 ;  /* 0x000000441800b985 */ /* 0x0003e8000c101d04 */
[----:B------:R1:W-:Y:S04]  /*29cd0*/  @!P2 ST.E.128 [R24.64+0x80], R52 ;  /* 0x000080341800a985 */ /* 0x0003e8000c101d04 */
[----:B------:R1:W-:Y:S04]  /*29ce0*/  @!P1 ST.E.128 [R24.64+0x100], R36 ;  /* 0x0001002418009985 */ /* 0x0003e8000c101d04 */
[----:B------:R1:W-:Y:S02]  /*29cf0*/  @!P0 ST.E.128 [R24.64+0x180], R20 ;  /* 0x0001801418008985 */ /* 0x0003e4000c101d04 */
.L_x_3206:
[----:B------:R-:W-:Y:S05]  /*29d00*/  BSYNC B0 ;  /* 0x0000000000007941 */ /* 0x000fea0003800000 */
.L_x_3205:
        /* <DEDUP_REMOVED lines=23> */
.L_x_3208:
[----:B------:R-:W-:Y:S05]  /*29e80*/  BSYNC B0 ;  /* 0x0000000000007941 */ /* 0x000fea0003800000 */
.L_x_3207:
[----:B------:R-:W-:Y:S01]  /*29e90*/  IADD3 R2, R13, 0x30, RZ ;  /* 0x000000300d027810 */ /* 0x000fe20007ffe0ff */
[----:B------:R-:W-:-:S02]  /*29ea0*/  IMAD.MOV.U32 R14, RZ, RZ, R237 ;  /* 0x000000ffff0e7224 */ /* 0x000fc400078e00ed */
[----:B------:R-:W-:Y:S01]  /*29eb0*/  IMAD.MOV.U32 R15, RZ, RZ, 0x0 ;  /* 0x00000000ff0f7424 */ /* 0x000fe200078e00ff */
[----:B------:R-:W-:-:S13]  /*29ec0*/  ISETP.GE.AND P0, PT, R2, R240, PT ;  /* 0x000000f00200720c */ /* 0x000fda0003f06270 */
[----:B------:R-:W-:Y:S05]  /*29ed0*/  @P0 RET.REL.NODEC R14 `(_ZN5flash24flash_fwd_splitkv_kernelI23Flash_fwd_kernel_traitsILi256ELi64ELi64ELi4ELb0ELb0EN7cutlass6half_tE19Flash_kernel_traitsILi256ELi64ELi64ELi4ES3_EELb1ELb0ELb1ELb0ELb0ELb0ELb0ELb1EEEvNS_16Flash_fwd_paramsE) ;  /* 0xfffd61200e000950 */ /* 0x000fea0003c3ffff */
[----:B------:R-:W-:Y:S01]  /*29ee0*/  IADD3 R13, P0, R13, 0x30, RZ ;  /* 0x000000300d0d7810 */ /* 0x000fe20007f1e0ff */
[----:B------:R-:W-:Y:S01]  /*29ef0*/  IMAD.MOV.U32 R10, RZ, RZ, R80 ;  /* 0x000000ffff0a7224 */ /* 0x000fe200078e0050 */
[-C--:B-----5:R-:W-:Y:S01]  /*29f00*/  ISETP.GE.AND P1, PT, R3, R6.reuse, PT ;  /* 0x000000060300720c */ /* 0x0a0fe20003f26270 */
[----:B------:R-:W-:Y:S01]  /*29f10*/  ULDC.64 UR4, c[0x0][0x118] ;  /* 0x0000460000047ab9 */ /* 0x000fe20000000a00 */
[-C--:B------:R-:W-:Y:S01]  /*29f20*/  ISETP.GE.AND P2, PT, R8, R6.reuse, PT ;  /* 0x000000060800720c */ /* 0x080fe20003f46270 */
[----:B------:R-:W-:Y:S01]  /*29f30*/  IMAD.X R0, RZ, RZ, R0, P0 ;  /* 0x000000ffff007224 */ /* 0x000fe200000e0600 */
[----:B------:R-:W-:Y:S01]  /*29f40*/  ISETP.GE.AND P0, PT, R4, R6, PT ;  /* 0x000000060400720c */ /* 0x000fe20003f06270 */
[----:B------:R-:W-:-:S04]  /*29f50*/  IMAD.WIDE.U32 R10, R82, R13, R10 ;  /* 0x0000000d520a7225 */ /* 0x000fc800078e000a */
[----:B------:R-:W-:Y:S01]  /*29f60*/  IMAD R0, R0, R82, RZ ;  /* 0x0000005200007224 */ /* 0x000fe200078e02ff */
[----:B------:R-:W-:Y:S01]  /*29f70*/  LEA R2, P3, R10, R84, 0x1 ;  /* 0x000000540a027211 */ /* 0x000fe200078608ff */
[----:B------:R-:W-:Y:S02]  /*29f80*/  IMAD.MOV.U32 R4, RZ, RZ, R237 ;  /* 0x000000ffff047224 */ /* 0x000fe400078e00ed */
[----:B------:R-:W-:-:S05]  /*29f90*/  IMAD R0, R83, R13, R0 ;  /* 0x0000000d53007224 */ /* 0x000fca00078e0200 */
[----:B------:R-:W-:-:S04]  /*29fa0*/  IADD3 R0, R11, R0, RZ ;  /* 0x000000000b007210 */ /* 0x000fc80007ffe0ff */
[----:B------:R-:W-:-:S05]  /*29fb0*/  LEA.HI.X R3, R10, R85, R0, 0x1, P3 ;  /* 0x000000550a037211 */ /* 0x000fca00018f0c00 */
[----:B------:R2:W-:Y:S01]  /*29fc0*/  @!P0 ST.E.128 [R2.64+0x100], R28 ;  /* 0x0001001c02008985 */ /* 0x0005e2000c101d04 */
[----:B------:R-:W-:Y:S02]  /*29fd0*/  ISETP.GE.AND P0, PT, R5, R6, PT ;  /* 0x000000060500720c */ /* 0x000fe40003f06270 */
[----:B------:R-:W-:Y:S01]  /*29fe0*/  MOV R5, 0x0 ;  /* 0x0000000000057802 */ /* 0x000fe20000000f00 */
[----:B------:R2:W-:Y:S04]  /*29ff0*/  @!P2 ST.E.128 [R2.64], R60 ;  /* 0x0000003c0200a985 */ /* 0x0005e8000c101d04 */
[----:B------:R2:W-:Y:S06]  /*2a000*/  @!P1 ST.E.128 [R2.64+0x80], R44 ;  /* 0x0000802c02009985 */ /* 0x0005ec000c101d04 */
[----:B------:R-:W-:Y:S05]  /*2a010*/  @P0 RET.REL.NODEC R4 `(_ZN5flash24flash_fwd_splitkv_kernelI23Flash_fwd_kernel_traitsILi256ELi64ELi64ELi4ELb0ELb0EN7cutlass6half_tE19Flash_kernel_traitsILi256ELi64ELi64ELi4ES3_EELb1ELb0ELb1ELb0ELb0ELb0ELb0ELb1EEEvNS_16Flash_fwd_paramsE) ;  /* 0xfffd5fe004000950 */ /* 0x000fea0003c3ffff */
[----:B------:R-:W-:Y:S02]  /*2a020*/  ULDC.64 UR4, c[0x0][0x118] ;  /* 0x0000460000047ab9 */ /* 0x000fe40000000a00 */
[----:B------:R3:W-:Y:S02]  /*2a030*/  ST.E.128 [R2.64+0x180], R76 ;  /* 0x0001804c02007985 */ /* 0x0007e4000c101d04 */
[----:B--23--:R-:W-:-:S02]  /*2a040*/  MOV R2, R237 ;  /* 0x000000ed00027202 */ /* 0x00cfc40000000f00 */
[----:B------:R-:W-:-:S04]  /*2a050*/  MOV R3, 0x0 ;  /* 0x0000000000037802 */ /* 0x000fc80000000f00 */
[----:B------:R-:W-:Y:S05]  /*2a060*/  RET.REL.NODEC R2 `(_ZN5flash24flash_fwd_splitkv_kernelI23Flash_fwd_kernel_traitsILi256ELi64ELi64ELi4ELb0ELb0EN7cutlass6half_tE19Flash_kernel_traitsILi256ELi64ELi64ELi4ES3_EELb1ELb0ELb1ELb0ELb0ELb0ELb0ELb1EEEvNS_16Flash_fwd_paramsE) ;  /* 0xfffd5f9002007950 */ /* 0x000fea0003c3ffff */
.L_x_3196:
[----:B------:R-:W-:Y:S01]  /*2a070*/  IMAD.MOV.U32 R8, RZ, RZ, R249 ;  /* 0x000000ffff087224 */ /* 0x000fe200078e00f9 */
[----:B------:R-:W-:Y:S02]  /*2a080*/  MOV R5, 0x2 ;  /* 0x0000000200057802 */ /* 0x000fe40000000f00 */
[----:B------:R-:W-:Y:S02]  /*2a090*/  MOV R3, 0x2a0b0 ;  /* 0x0002a0b000037802 */ /* 0x000fe40000000f00 */
[----:B-1---5:R-:W-:Y:S05]  /*2a0a0*/  CALL.REL.NOINC `($__internal_18_$__cuda_sm70_shflsync_bfly_p) ;  /* 0x0000010000007944 */ /* 0x022fea0003c00000 */
[----:B------:R-:W-:Y:S05]  /*2a0b0*/  BRA `(.L_x_3209) ;  /* 0xffffdf0000007947 */ /* 0x000fea000383ffff */
.L_x_3197:
[----:B------:R-:W-:Y:S01]  /*2a0c0*/  IMAD.MOV.U32 R8, RZ, RZ, R249 ;  /* 0x000000ffff087224 */ /* 0x000fe200078e00f9 */
[----:B------:R-:W-:Y:S02]  /*2a0d0*/  MOV R5, 0x1 ;  /* 0x0000000100057802 */ /* 0x000fe40000000f00 */
[----:B------:R-:W-:Y:S02]  /*2a0e0*/  MOV R3, 0x2a100 ;  /* 0x0002a10000037802 */ /* 0x000fe40000000f00 */
[----:B-1---5:R-:W-:Y:S05]  /*2a0f0*/  CALL.REL.NOINC `($__internal_18_$__cuda_sm70_shflsync_bfly_p) ;  /* 0x000000b000007944 */ /* 0x022fea0003c00000 */
[----:B------:R-:W-:Y:S01]  /*2a100*/  FADD.FTZ R249, R249, R5 ;  /* 0x00000005f9f97221 */ /* 0x000fe20000010000 */
[----:B------:R-:W-:Y:S02]  /*2a110*/  MOV R8, R248 ;  /* 0x000000f800087202 */ /* 0x000fe40000000f00 */
[----:B------:R-:W-:Y:S02]  /*2a120*/  MOV R5, 0x2 ;  /* 0x0000000200057802 */ /* 0x000fe40000000f00 */
[----:B------:R-:W-:-:S02]  /*2a130*/  MOV R3, 0x2a150 ;  /* 0x0002a15000037802 */ /* 0x000fc40000000f00 */
[----:B------:R-:W-:Y:S05]  /*2a140*/  CALL.REL.NOINC `($__internal_18_$__cuda_sm70_shflsync_bfly_p) ;  /* 0x0000006000007944 */ /* 0x000fea0003c00000 */
[----:B------:R-:W-:Y:S01]  /*2a150*/  FADD.FTZ R248, R248, R5 ;  /* 0x00000005f8f87221 */ /* 0x000fe20000010000 */
[----:B------:R-:W-:-:S02]  /*2a160*/  MOV R5, 0x1 ;  /* 0x0000000100057802 */ /* 0x000fc40000000f00 */
[----:B------:R-:W-:Y:S02]  /*2a170*/  MOV R3, 0x2a1a0 ;  /* 0x0002a1a000037802 */ /* 0x000fe40000000f00 */
[----:B------:R-:W-:Y:S02]  /*2a180*/  MOV R8, R248 ;  /* 0x000000f800087202 */ /* 0x000fe40000000f00 */
[----:B------:R-:W-:Y:S05]  /*2a190*/  CALL.REL.NOINC `($__internal_18_$__cuda_sm70_shflsync_bfly_p) ;  /* 0x0000001000007944 */ /* 0x000fea0003c00000 */
[----:B------:R-:W-:Y:S05]  /*2a1a0*/  BRA `(.L_x_3210) ;  /* 0xffffde8000007947 */ /* 0x000fea000383ffff */
        .weak           $__internal_18_$__cuda_sm70_shflsync_bfly_p
        .type           $__internal_18_$__cuda_sm70_shflsync_bfly_p,@function
        .size           $__internal_18_$__cuda_sm70_shflsync_bfly_p,(.L_x_4806 - $__internal_18_$__cuda_sm70_shflsync_bfly_p)
$__internal_18_$__cuda_sm70_shflsync_bfly_p:
[----:B------:R-:W-:Y:S04]  /*2a1b0*/  WARPSYNC R0 ;  /* 0x0000000000007348 */ /* 0x000fe80003800000 */
[----:B------:R1:W2:Y:S01]  /*2a1c0*/  SHFL.BFLY PT, R5, R8, R5, R4 ;  /* 0x0c00000508057389 */ /* 0x0002a200000e0004 */
[----:B------:R-:W-:Y:S02]  /*2a1d0*/  MOV R9, 0x0 ;  /* 0x0000000000097802 */ /* 0x000fe40000000f00 */
[----:B-1----:R-:W-:-:S04]  /*2a1e0*/  MOV R8, R3 ;  /* 0x0000000300087202 */ /* 0x002fc80000000f00 */
[----:B--2---:R-:W-:Y:S05]  /*2a1f0*/  RET.REL.NODEC R8 `(_ZN5flash24flash_fwd_splitkv_kernelI23Flash_fwd_kernel_traitsILi256ELi64ELi64ELi4ELb0ELb0EN7cutlass6half_tE19Flash_kernel_traitsILi256ELi64ELi64ELi4ES3_EELb1ELb0ELb1ELb0ELb0ELb0ELb0ELb1EEEvNS_16Flash_fwd_paramsE) ;  /* 0xfffd5e0008007950 */ /* 0x004fea0003c3ffff */
.L_x_3211:
        /* <DEDUP_REMOVED lines=16> */
.L_x_4806:


//--------------------- .text._ZN5flash24flash_fwd_splitkv_kernelI23Flash_fwd_kernel_traitsILi256ELi64ELi64ELi4ELb0ELb0EN7cutlass6half_tE19Flash_kernel_traitsILi256ELi64ELi64ELi4ES3_EELb1ELb0ELb1ELb0ELb0ELb1ELb0ELb1EEEvNS_16Flash_fwd_paramsE --------------------------
	.section	.text._ZN5flash24flash_fwd_splitkv_kernelI23Flash_fwd_kernel_traitsILi256ELi64ELi64ELi4ELb0ELb0EN7cutlass6half_tE19Flash_kernel_traitsILi256ELi64ELi64ELi4ES3_EELb1ELb0ELb1ELb0ELb0ELb1ELb0ELb1EEEvNS_16Flash_fwd_paramsE,"ax",@progbits
	.sectioninfo	@"SHI_REGISTERS=255"
	.align	128
        .global         _ZN5flash24flash_fwd_splitkv_kernelI23Flash_fwd_kernel_traitsILi256ELi64ELi64ELi4ELb0ELb0EN7cutlass6half_tE19Flash_kernel_traitsILi256ELi64ELi64ELi4ES3_EELb1ELb0ELb1ELb0ELb0ELb1ELb0ELb1EEEvNS_16Flash_fwd_paramsE
        .type           _ZN5flash24flash_fwd_splitkv_kernelI23Flash_fwd_kernel_traitsILi256ELi64ELi64ELi4ELb0ELb0EN7cutlass6half_tE19Flash_kernel_traitsILi256ELi64ELi64ELi4ES3_EELb1ELb0ELb1ELb0ELb0ELb1ELb0ELb1EEEvNS_16Flash_fwd_paramsE,@function
        .size           _ZN5flash24flash_fwd_splitkv_kernelI23Flash_fwd_kernel_traitsILi256ELi64ELi64ELi4ELb0ELb0EN7cutlass6half_tE19Flash_kernel_traitsILi256ELi64ELi64ELi4ES3_EELb1ELb0ELb1ELb0ELb0ELb1ELb0ELb1EEEvNS_16Flash_fwd_paramsE,(.L_x_4808 - _ZN5flash24flash_fwd_splitkv_kernelI23Flash_fwd_kernel_traitsILi256ELi64ELi64ELi4ELb0ELb0EN7cutlass6half_tE19Flash_kernel_traitsILi256ELi64ELi64ELi4ES3_EELb1ELb0ELb1ELb0ELb0ELb1ELb0ELb1EEEvNS_16Flash_fwd_paramsE)
        .other          _ZN5flash24flash_fwd_splitkv_kernelI23Flash_fwd_kernel_traitsILi256ELi64ELi64ELi4ELb0ELb0EN7cutlass6half_tE19Flash_kernel_traitsILi256ELi64ELi64ELi4ES3_EELb1ELb0ELb1ELb0ELb0ELb1ELb0ELb1EEEvNS_16Flash_fwd_paramsE,@"STO_CUDA_ENTRY STV_DEFAULT"
_ZN5flash24flash_fwd_splitkv_kernelI23Flash_fwd_kernel_traitsILi256ELi64ELi64ELi4ELb0ELb0EN7cutlass6half_tE19Flash_kernel_traitsILi256ELi64ELi64ELi4ES3_EELb1ELb0ELb1ELb0ELb0ELb1ELb0ELb1EEEvNS_16Flash_fwd_paramsE:
.text._ZN5flash24flash_fwd_splitkv_kernelI23Flash_fwd_kernel_traitsILi256ELi64ELi64ELi4ELb0ELb0EN7cutlass6half_tE19Flash_kernel_traitsILi256ELi64ELi64ELi4ES3_EELb1ELb0ELb1ELb0ELb0ELb1ELb0ELb1EEEvNS_16Flash_fwd_paramsE:
        /* <DEDUP_REMOVED lines=10> */
[----:B-123--:R-:W-:Y:S05]  /*00a0*/  CALL.REL.NOINC `($_ZN5flash24flash_fwd_splitkv_kernelI23Flash_fwd_kernel_traitsILi256ELi64ELi64ELi4ELb0ELb0EN7cutlass6half_tE19Flash_kernel_traitsILi256ELi64ELi64ELi4ES3_EELb1ELb0ELb1ELb0ELb0ELb1ELb0ELb1EEEvNS_16Flash_fwd_paramsE$_ZN5flash30compute_attn_1rowblock_splitkvI23Flash_fwd_kernel_traitsILi256ELi64ELi64ELi4ELb0ELb0EN7cutlass6half_tE19Flash_kernel_traitsILi256ELi64ELi64ELi4ES3_EELb1ELb0ELb1ELb0ELb0ELb1ELb0ELb1ENS_16Flash_fwd_paramsEEEvRKT8_iiiii) ;  /* 0x0000002000007944 */ /* 0x00efea0003c00000 */
[----:B------:R-:W-:Y:S05]  /*00b0*/  BSYNC B4 ;  /* 0x0000000000047941 */ /* 0x000fea0003800000 */
.L_x_3212:
[----:B------:R-:W-:Y:S05]  /*00c0*/  EXIT ;  /* 0x000000000000794d */ /* 0x000fea0003800000 */
        .type           $_ZN5flash24flash_fwd_splitkv_kernelI23Flash_fwd_kernel_traitsILi256ELi64ELi64ELi4ELb0ELb0EN7cutlass6half_tE19Flash_kernel_traitsILi256ELi64ELi64ELi4ES3_EELb1ELb0ELb1ELb0ELb0ELb1ELb0ELb1EEEvNS_16Flash_fwd_paramsE$_ZN5flash30compute_attn_1rowblock_splitkvI23Flash_fwd_kernel_traitsILi256ELi64ELi64ELi4ELb0ELb0EN7cutlass6half_tE19Flash_kernel_traitsILi256ELi64ELi64ELi4ES3_EELb1ELb0ELb1ELb0ELb0ELb1ELb0ELb1ENS_16Flash_fwd_paramsEEEvRKT8_iiiii,@function
        .size           $_ZN5flash24flash_fwd_splitkv_kernelI23Flash_fwd_kernel_traitsILi256ELi64ELi64ELi4ELb0ELb0EN7cutlass6half_tE19Flash_kernel_traitsILi256ELi64ELi64ELi4ES3_EELb1ELb0ELb1ELb0ELb0ELb1ELb0ELb1EEEvNS_16Flash_fwd_paramsE$_ZN5flash30compute_attn_1rowblock_splitkvI23Flash_fwd_kernel_traitsILi256ELi64ELi64ELi4ELb0ELb0EN7cutlass6half_tE19Flash_kernel_traitsILi256ELi64ELi64ELi4ES3_EELb1ELb0ELb1ELb0ELb0ELb1ELb0ELb1ENS_16Flash_fwd_paramsEEEvRKT8_iiiii,($__internal_19_$__cuda_sm70_shflsync_bfly_p - $_ZN5flash24flash_fwd_splitkv_kernelI23Flash_fwd_kernel_traitsILi256ELi64ELi64ELi4ELb0ELb0EN7cutlass6half_tE19Flash_kernel_traitsILi256ELi64ELi64ELi4ES3_EELb1ELb0ELb1ELb0ELb0ELb1ELb0ELb1EEEvNS_16Flash_fwd_paramsE$_ZN5flash30compute_attn_1rowblock_splitkvI23Flash_fwd_kernel_traitsILi256ELi64ELi64ELi4ELb0ELb0EN7cutlass6half_tE19Flash_kernel_traitsILi256ELi64ELi64ELi4ES3_EELb1ELb0ELb1ELb0ELb0ELb1ELb0ELb1ENS_16Flash_fwd_paramsEEEvRKT8_iiiii)
$_ZN5flash24flash_fwd_splitkv_kernelI23Flash_fwd_kernel_traitsILi256ELi64ELi64ELi4ELb0ELb0EN7cutlass6half_tE19Flash_kernel_traitsILi256ELi64ELi64ELi4ES3_EELb1ELb0ELb1ELb0ELb0ELb1ELb0ELb1EEEvNS_16Flash_fwd_paramsE$_ZN5flash30compute_attn_1rowblock_splitkvI23Flash_fwd_kernel_traitsILi256ELi64ELi64ELi4ELb0ELb0EN7cutlass6half_tE19Flash_kernel_traitsILi256ELi64ELi64ELi4ES3_EELb1ELb0ELb1ELb0ELb0ELb1ELb0ELb1ENS_16Flash_fwd_paramsEEEvRKT8_iiiii:
        /* <DEDUP_REMOVED lines=20> */
.L_x_3214:
[----:B------:R-:W-:Y:S05]  /*0210*/  BSYNC B0 ;  /* 0x0000000000007941 */ /* 0x000fea0003800000 */
.L_x_3213:
        /* <DEDUP_REMOVED lines=17> */
.L_x_3216:
[----:B-1----:R1:W5:Y:S02]  /*0330*/  LD.E R3, [R10.64+0xb8] ;  /* 0x0000b8060a037980 */ /* 0x002364000c101900 */
.L_x_3217:
[----:B------:R-:W-:Y:S05]  /*0340*/  BSYNC B0 ;  /* 0x0000000000007941 */ /* 0x000fea0003800000 */
.L_x_3215:
        /* <DEDUP_REMOVED lines=10> */
.L_x_3219:
[----:B------:R-:W2:Y:S01]  /*03f0*/  LD.E.64 R2, [R10.64+0x108] ;  /* 0x000108060a027980 */ /* 0x000ea2000c101b00 */
[----:B------:R-:W-:Y:S01]  /*0400*/  BSSY B0, `(.L_x_3221) ;  /* 0x0000006000007945 */ /* 0x000fe20003800000 */
[----:B--2---:R-:W-:-:S04]  /*0410*/  ISETP.NE.U32.AND P0, PT, R2, RZ, PT ;  /* 0x000000ff0200720c */ /* 0x004fc80003f05070 */
[----:B------:R-:W-:Y:S01]  /*0420*/  ISETP.NE.AND.EX P0, PT, R3, RZ, PT, P0 ;  /* 0x000000ff0300720c */ /* 0x000fe20003f05300 */
[----:B------:R-:W-:-:S12]  /*0430*/  IMAD.MOV.U32 R3, RZ, RZ, RZ ;  /* 0x000000ffff037224 */ /* 0x000fd800078e00ff */
[----:B------:R-:W-:Y:S05]  /*0440*/  @!P0 BRA `(.L_x_3222) ;  /* 0x0000001000008947 */ /* 0x000fea0003800000 */
[----:B------:R1:W5:Y:S02]  /*0450*/  LD.E R3, [R10.64+0xbc] ;  /* 0x0000bc060a037980 */ /* 0x000364000c101900 */
.L_x_3222:
[----:B------:R-:W-:Y:S05]  /*0460*/  BSYNC B0 ;  /* 0x0000000000007941 */ /* 0x000fea0003800000 */
.L_x_3221:
[----:B-----5:R-:W-:Y:S02]  /*0470*/  IADD3 R58, R96, R3, RZ ;  /* 0x00000003603a7210 */ /* 0x020fe40007ffe0ff */
.L_x_3220:
[----:B------:R-:W-:Y:S05]  /*0480*/  BSYNC B1 ;  /* 0x0000000000017941 */ /* 0x000fea0003800000 */
.L_x_3218:
[----:B------:R-:W-:Y:S01]  /*0490*/  IMAD.SHL.U32 R67, R243, 0x40, RZ ;  /* 0x00000040f3437824 */ /* 0x000fe200078e00ff */
[----:B------:R-:W-:Y:S01]  /*04a0*/  MOV R2, R242 ;  /* 0x000000f200027202 */ /* 0x000fe20000000f00 */
[----:B------:R-:W-:-:S03]  /*04b0*/  IMAD.MOV.U32 R3, RZ, RZ, 0x0 ;  /* 0x00000000ff037424 */ /* 0x000fc600078e00ff */
[----:B------:R-:W-:-:S13]  /*04c0*/  ISETP.GT.AND P0, PT, R246, R67, PT ;  /* 0x00000043f600720c */ /* 0x000fda0003f04270 */
[----:B------:R-:W-:Y:S05]  /*04d0*/  @!P0 RET.REL.NODEC R2 `(_ZN5flash24flash_fwd_splitkv_kernelI23Flash_fwd_kernel_traitsILi256ELi64ELi64ELi4ELb0ELb0EN7cutlass6half_tE19Flash_kernel_traitsILi256ELi64ELi64ELi4ES3_EELb1ELb0ELb1ELb0ELb0ELb1ELb0ELb1EEEvNS_16Flash_fwd_paramsE) ;  /* 0xfffffb2002008950 */ /* 0x000fea0003c3ffff */
        /* <DEDUP_REMOVED lines=35> */
[----:B------:R-:W-:Y:S02]  /*0710*/  SHF.R.S32.HI R19, RZ, 0x1f, R67 ;  /* 0x0000001fff137819 */ /* 0x000fe40000011443 */
[----:B------:R-:W-:Y:S02]  /*0720*/  IADD3 R246, -R67, R246, RZ ;  /* 0x000000f643f67210 */ /* 0x000fe40007ffe1ff */
[----:B------:R-:W-:Y:S01]  /*0730*/  SHF.R.S32.HI R9, RZ, 0x3, R9 ;  /* 0x00000003ff097819 */ /* 0x000fe20000011409 */
[----:B------:R-:W-:Y:S01]  /*0740*/  BSSY B0, `(.L_x_3224) ;  /* 0x000002c000007945 */ /* 0x000fe20003800000 */
[C---:B------:R-:W-:Y:S02]  /*0750*/  IADD3 R27, R12.reuse, 0x40, RZ ;  /* 0x000000400c1b7810 */ /* 0x040fe40007ffe0ff */
[----:B------:R-:W-:Y:S01]  /*0760*/  IADD3 R25, R12, 0x80, RZ ;  /* 0x000000800c197810 */ /* 0x000fe20007ffe0ff */
[----:B--2---:R-:W-:-:S02]  /*0770*/  @P0 IMAD R13, R5, R245, RZ ;  /* 0x000000f5050d0224 */ /* 0x004fc400078e02ff */
[----:B------:R-:W-:-:S05]  /*0780*/  @P0 IMAD.WIDE.U32 R22, R4, R245, RZ ;  /* 0x000000f504160225 */ /* 0x000fca00078e00ff */
[----:B-1----:R-:W-:Y:S01]  /*0790*/  @P0 IADD3 R10, R23, R13, RZ ;  /* 0x0000000d170a0210 */ /* 0x002fe20007ffe0ff */
[----:B---3--:R-:W-:Y:S01]  /*07a0*/  @!P0 IMAD R18, R21, R241, RZ ;  /* 0x000000f115128224 */ /* 0x008fe200078e02ff */
[----:B------:R-:W-:-:S03]  /*07b0*/  SHF.R.S32.HI R13, RZ, 0x1f, R12 ;  /* 0x0000001fff0d7819 */ /* 0x000fc6000001140c */
[C---:B------:R-:W-:Y:S02]  /*07c0*/  @!P0 IMAD R15, R20.reuse, R15, R18 ;  /* 0x0000000f140f8224 */ /* 0x040fe400078e0212 */
[----:B------:R-:W-:Y:S02]  /*07d0*/  @P0 IMAD.MOV.U32 R18, RZ, RZ, R22 ;  /* 0x000000ffff120224 */ /* 0x000fe400078e0016 */
[----:B------:R-:W-:-:S04]  /*07e0*/  @!P0 IMAD.WIDE.U32 R22, R20, R241, RZ ;  /* 0x000000f114168225 */ /* 0x000fc800078e00ff */
[----:B------:R-:W-:Y:S01]  /*07f0*/  IMAD R11, R5, R67, RZ ;  /* 0x00000043050b7224 */ /* 0x000fe200078e02ff */
[----:B------:R-:W-:Y:S01]  /*0800*/  @!P0 MOV R18, R22 ;  /* 0x0000001600128202 */ /* 0x000fe20000000f00 */
[----:B------:R-:W-:-:S04]  /*0810*/  IMAD.WIDE.U32 R20, R67, R4, R12 ;  /* 0x0000000443147225 */ /* 0x000fc800078e000c */
[----:B------:R-:W-:Y:S02]  /*0820*/  IMAD R11, R4, R19, R11 ;  /* 0x00000013040b7224 */ /* 0x000fe400078e020b */
[----:B------:R-:W-:Y:S01]  /*0830*/  @!P0 IMAD.IADD R10, R23, 0x1, R15 ;  /* 0x00000001170a8824 */ /* 0x000fe200078e020f */
        /* <DEDUP_REMOVED lines=10> */
[----:B------:R-:W-:Y:S01]  /*08e0*/  IADD3 R23, R12, 0xc0, RZ ;  /* 0x000000c00c177810 */ /* 0x000fe20007ffe0ff */
[----:B------:R-:W-:Y:S01]  /*08f0*/  IMAD.IADD R29, R245, 0x1, R29 ;  /* 0x00000001f51d7824 */ /* 0x000fe200078e021d */
        /* <DEDUP_REMOVED lines=16> */
.L_x_3225:
[----:B------:R-:W-:Y:S05]  /*0a00*/  BSYNC B0 ;  /* 0x0000000000007941 */ /* 0x000fea0003800000 */
.L_x_3224:
        /* <DEDUP_REMOVED lines=9> */
[----:B-1----:R-:W-:Y:S01]  /*0aa0*/  IMAD.X R11, RZ, RZ, R15, P0 ;  /* 0x000000ffff0b7224 */ /* 0x002fe200000e060f */
        /* <DEDUP_REMOVED lines=12> */
.L_x_3227:
[----:B------:R-:W-:Y:S05]  /*0b70*/  BSYNC B0 ;  /* 0x0000000000007941 */ /* 0x000fea0003800000 */
.L_x_3226:
        /* <DEDUP_REMOVED lines=22> */
.L_x_3229:
[----:B------:R-:W-:Y:S05]  /*0ce0*/  BSYNC B0 ;  /* 0x0000000000007941 */ /* 0x000fea0003800000 */
.L_x_3228:
        /* <DEDUP_REMOVED lines=21> */
.L_x_3231:
[----:B------:R-:W-:Y:S05]  /*0e40*/  BSYNC B0 ;  /* 0x0000000000007941 */ /* 0x000fea0003800000 */
.L_x_3230:
        /* <DEDUP_REMOVED lines=16> */
[----:B------:R-:W-:Y:S05]  /*0f50*/  @P4 RET.REL.NODEC R242 `(_ZN5flash24flash_fwd_splitkv_kernelI23Flash_fwd_kernel_traitsILi256ELi64ELi64ELi4ELb0ELb0EN7cutlass6half_tE19Flash_kernel_traitsILi256ELi64ELi64ELi4ES3_EELb1ELb0ELb1ELb0ELb0ELb1ELb0ELb1EEEvNS_16Flash_fwd_paramsE) ;  /* 0xfffff0a0f2004950 */ /* 0x000fea0003c3ffff */
[----:B-1----:R-:W-:Y:S02]  /*0f60*/  MOV R5, 0x7f800000 ;  /* 0x7f80000000057802 */ /* 0x002fe40000000f00 */
[----:B------:R-:W-:-:S03]  /*0f70*/  MOV R243, 0x0 ;  /* 0x0000000000f37802 */ /* 0x000fc60000000f00 */
[----:B------:R1:W-:Y:S01]  /*0f80*/  ST.E [R2.64+0xc0], R5 ;  /* 0x0000c00502007985 */ /* 0x0003e2000c101906 */
[----:B------:R-:W-:Y:S05]  /*0f90*/  RET.REL.NODEC R242 `(_ZN5flash24flash_fwd_splitkv_kernelI23Flash_fwd_kernel_traitsILi256ELi64ELi64ELi4ELb0ELb0EN7cutlass6half_tE19Flash_kernel_traitsILi256ELi64ELi64ELi4ES3_EELb1ELb0ELb1ELb0ELb0ELb1ELb0ELb1EEEvNS_16Flash_fwd_paramsE) ;  /* 0xfffff060f2007950 */ /* 0x000fea0003c3ffff */
.L_x_3223:
        /* <DEDUP_REMOVED lines=33> */
[----:B------:R-:W2:Y:S08]  /*11b0*/  I2F.RP R6, R4 ;  /* 0x0000000400067306 */ /* 0x000eb00000209400 */
[----:B--2--5:R-:W2:Y:S02]  /*11c0*/  MUFU.RCP R8, R6 ;  /* 0x0000000600087308 */ /* 0x024ea40000001000 */
        /* <DEDUP_REMOVED lines=10> */
[----:B------:R-:W-:Y:S02]  /*1270*/  ISETP.GT.U32.AND P1, PT, R4, R7, PT ;  /* 0x000000070400720c */ /* 0x000fe40003f24070 */
[----:B------:R-:W-:-:S11]  /*1280*/  LOP3.LUT R0, R5, R14, RZ, 0x3c, !PT ;  /* 0x0000000e05007212 */ /* 0x000fd600078e3cff */
[----:B------:R-:W-:-:S05]  /*1290*/  @!P1 IMAD.IADD R7, R7, 0x1, -R4 ;  /* 0x0000000107079824 */ /* 0x000fca00078e0a04 */
[----:B------:R-:W-:Y:S02]  /*12a0*/  ISETP.GE.U32.AND P2, PT, R7, R4, PT ;  /* 0x000000040700720c */ /* 0x000fe40003f46070 */
[----:B------:R-:W-:Y:S02]  /*12b0*/  ISETP.GE.AND P0, PT, R0, RZ, PT ;  /* 0x000000ff0000720c */ /* 0x000fe40003f06270 */
[----:B------:R-:W-:Y:S02]  /*12c0*/  @!P1 IADD3 R9, R9, 0x1, RZ ;  /* 0x0000000109099810 */ /* 0x000fe40007ffe0ff */
[----:B------:R-:W-:-:S07]  /*12d0*/  ISETP.NE.AND P1, PT, R14, RZ, PT ;  /* 0x000000ff0e00720c */ /* 0x000fce0003f25270 */
[----:B------:R-:W-:-:S05]  /*12e0*/  @P2 IADD3 R9, R9, 0x1, RZ ;  /* 0x0000000109092810 */ /* 0x000fca0007ffe0ff */
[----:B------:R-:W-:Y:S01]  /*12f0*/  @!P0 IMAD.MOV R9, RZ, RZ, -R9 ;  /* 0x000000ffff098224 */ /* 0x000fe200078e0a09 */
[----:B------:R-:W-:-:S05]  /*1300*/  @!P1 LOP3.LUT R9, RZ, R14, RZ, 0x33, !PT ;  /* 0x0000000eff099212 */ /* 0x000fca00078e33ff */
[----:B------:R-:W-:-:S05]  /*1310*/  IMAD.WIDE R16, R9, 0x4, R248 ;  /* 0x0000000409107825 */ /* 0x000fca00078e02f8 */
[----:B------:R2:W3:Y:S01]  /*1320*/  LD.E R2, [R16.64] ;  /* 0x0000000610027980 */ /* 0x0004e2000c101900 */
[----:B----4-:R-:W-:-:S04]  /*1330*/  IABS R4, R3 ;  /* 0x0000000300047213 */ /* 0x010fc80000000000 */
[----:B------:R-:W4:Y:S08]  /*1340*/  I2F.RP R8, R4 ;  /* 0x0000000400087306 */ /* 0x000f300000209400 */
[----:B----4-:R-:W4:Y:S02]  /*1350*/  MUFU.RCP R6, R8 ;  /* 0x0000000800067308 */ /* 0x010f240000001000 */
[----:B----4-:R-:W-:-:S06]  /*1360*/  IADD3 R6, R6, 0xffffffe, RZ ;  /* 0x0ffffffe06067810 */ /* 0x010fcc0007ffe0ff */
[----:B--2---:R-:W2:Y:S01]  /*1370*/  F2I.FTZ.U32.TRUNC.NTZ R17, R6 ;  /* 0x0000000600117305 */ /* 0x004ea2000021f000 */
[----:B------:R-:W-:Y:S01]  /*1380*/  IMAD.MOV.U32 R16, RZ, RZ, RZ ;  /* 0x000000ffff107224 */ /* 0x000fe200078e00ff */
[----:B------:R-:W-:Y:S02]  /*1390*/  IABS R7, R3 ;  /* 0x0000000300077213 */ /* 0x000fe40000000000 */
[----:B--2---:R-:W-:-:S05]  /*13a0*/  IADD3 R0, RZ, -R17, RZ ;  /* 0x80000011ff007210 */ /* 0x004fca0007ffe0ff */
        /* <DEDUP_REMOVED lines=21> */
[----:B------:R-:W-:Y:S02]  /*1500*/  SHF.R.S32.HI R8, RZ, 0x1f, R16 ;  /* 0x0000001fff087819 */ /* 0x000fe40000011410 */
[----:B---3--:R-:W-:Y:S01]  /*1510*/  SHF.R.S32.HI R0, RZ, 0x1f, R2 ;  /* 0x0000001fff007819 */ /* 0x008fe20000011402 */
[----:B------:R-:W-:-:S04]  /*1520*/  IMAD R7, R21, R2, RZ ;  /* 0x0000000215077224 */ /* 0x000fc800078e02ff */
[C---:B------:R-:W-:Y:S02]  /*1530*/  IMAD R7, R20.reuse, R0, R7 ;  /* 0x0000000014077224 */ /* 0x040fe400078e0207 */
[----:B------:R-:W-:-:S04]  /*1540*/  IMAD.WIDE.U32 R20, R20, R2, RZ ;  /* 0x0000000214147225 */ /* 0x000fc800078e00ff */
[----:B------:R-:W-:Y:S01]  /*1550*/  IMAD.IADD R7, R21, 0x1, R7 ;  /* 0x0000000115077824 */ /* 0x000fe200078e0207 */
[----:B------:R-:W-:Y:S01]  /*1560*/  MOV R6, R20 ;  /* 0x0000001400067202 */ /* 0x000fe20000000f00 */
[----:B------:R-:W-:-:S04]  /*1570*/  IMAD R3, R13, R2, RZ ;  /* 0x000000020d037224 */ /* 0x000fc800078e02ff */
[----:B------:R-:W-:-:S04]  /*1580*/  IMAD.WIDE.U32 R6, R14, R62, R6 ;  /* 0x0000003e0e067225 */ /* 0x000fc800078e0006 */
[----:B------:R-:W-:Y:S01]  /*1590*/  IMAD.WIDE.U32 R22, R12, R2, RZ ;  /* 0x000000020c167225 */ /* 0x000fe200078e00ff */
[----:B------:R-:W-:-:S03]  /*15a0*/  IADD3 R13, R7, R4, RZ ;  /* 0x00000004070d7210 */ /* 0x000fc60007ffe0ff */
[----:B------:R-:W-:Y:S02]  /*15b0*/  IMAD R3, R12, R0, R3 ;  /* 0x000000000c037224 */ /* 0x000fe400078e0203 */
[----:B------:R-:W-:Y:S02]  /*15c0*/  IMAD.MOV.U32 R12, RZ, RZ, R6 ;  /* 0x000000ffff0c7224 */ /* 0x000fe400078e0006 */
[----:B------:R-:W-:Y:S02]  /*15d0*/  IMAD R7, R19, R16, RZ ;  /* 0x0000001013077224 */ /* 0x000fe400078e02ff */
[----:B------:R-:W-:Y:S01]  /*15e0*/  IMAD.WIDE.U32 R12, R16, R18, R12 ;  /* 0x00000012100c7225 */ /* 0x000fe200078e000c */
[----:B------:R-:W-:-:S03]  /*15f0*/  IADD3 R15, R23, R3, RZ ;  /* 0x00000003170f7210 */ /* 0x000fc60007ffe0ff */
[----:B------:R-:W-:Y:S01]  /*1600*/  IMAD R7, R18, R8, R7 ;  /* 0x0000000812077224 */ /* 0x000fe200078e0207 */
[----:B------:R-:W-:-:S03]  /*1610*/  MOV R0, R12 ;  /* 0x0000000c00007202 */ /* 0x000fc60000000f00 */
[----:B------:R-:W-:Y:S01]  /*1620*/  IMAD.IADD R3, R13, 0x1, R7 ;  /* 0x000000010d037824 */ /* 0x000fe200078e0207 */
[----:B------:R-:W-:Y:S05]  /*1630*/  BRA `(.L_x_3234) ;  /* 0x000004d000007947 */ /* 0x000fea0003800000 */
.L_x_3233:
        /* <DEDUP_REMOVED lines=8> */
[----:B------:R-:W-:-:S02]  /*16c0*/  MOV R12, RZ ;  /* 0x000000ff000c7202 */ /* 0x000fc40000000f00 */
[----:B------:R-:W-:Y:S02]  /*16d0*/  @P4 IADD3 R6, R14, R15, RZ ;  /* 0x0000000f0e064210 */ /* 0x000fe40007ffe0ff */
        /* <DEDUP_REMOVED lines=9> */
[----:B------:R-:W-:-:S04]  /*1770*/  IMAD.HI.U32 R5, R13, R5, R12 ;  /* 0x000000050d057227 */ /* 0x000fc800078e000c */
[----:B------:R-:W-:Y:S02]  /*1780*/  IMAD.MOV R9, RZ, RZ, -R9 ;  /* 0x000000ffff097224 */ /* 0x000fe400078e0a09 */
        /* <DEDUP_REMOVED lines=8> */
[----:B------:R-:W-:Y:S02]  /*1810*/  @!P4 IMAD.IADD R23, R23, 0x1, R4 ;  /* 0x000000011717c824 */ /* 0x000fe400078e0204 */
[----:B---3--:R-:W-:-:S04]  /*1820*/  @!P4 IMAD R4, R21, R8, RZ ;  /* 0x000000081504c224 */ /* 0x008fc800078e02ff */
[-C--:B------:R-:W-:Y:S01]  /*1830*/  @!P0 IADD3 R0, R0, -R3.reuse, RZ ;  /* 0x8000000300008210 */ /* 0x080fe20007ffe0ff */
[-C--:B------:R-:W-:Y:S02]  /*1840*/  @P4 IMAD R13, R63, R6.reuse, RZ ;  /* 0x000000063f0d4224 */ /* 0x080fe400078e02ff */
[----:B------:R-:W-:Y:S01]  /*1850*/  @P4 IMAD.WIDE.U32 R24, R62, R6, RZ ;  /* 0x000000063e184225 */ /* 0x000fe200078e00ff */
[----:B------:R-:W-:-:S03]  /*1860*/  ISETP.GE.U32.AND P2, PT, R0, R3, PT ;  /* 0x000000030000720c */ /* 0x000fc60003f46070 */
[----:B------:R-:W-:Y:S01]  /*1870*/  @!P4 IMAD R4, R20, R5, R4 ;  /* 0x000000051404c224 */ /* 0x000fe200078e0204 */
[----:B------:R-:W-:Y:S01]  /*1880*/  LOP3.LUT R0, R244, R7, RZ, 0x3c, !PT ;  /* 0x00000007f4007212 */ /* 0x000fe200078e3cff */
[----:B------:R-:W-:Y:S01]  /*1890*/  @!P4 IMAD.WIDE.U32 R20, R20, R8, R22 ;  /* 0x000000081414c225 */ /* 0x000fe200078e0016 */
[----:B------:R-:W-:Y:S02]  /*18a0*/  @P4 IADD3 R13, R25, R13, RZ ;  /* 0x0000000d190d4210 */ /* 0x000fe40007ffe0ff */
[----:B------:R-:W-:Y:S02]  /*18b0*/  @!P4 SHF.R.S32.HI R3, RZ, 0x1f, R14 ;  /* 0x0000001fff03c819 */ /* 0x000fe4000001140e */
[----:B------:R-:W-:Y:S01]  /*18c0*/  @!P4 IADD3 R13, R21, R4, RZ ;  /* 0x00000004150dc210 */ /* 0x000fe20007ffe0ff */
[----:B------:R-:W-:Y:S01]  /*18d0*/  @!P4 IMAD R4, R61, R14, RZ ;  /* 0x0000000e3d04c224 */ /* 0x000fe200078e02ff */
[----:B------:R-:W-:Y:S02]  /*18e0*/  ISETP.GE.AND P1, PT, R0, RZ, PT ;  /* 0x000000ff0000720c */ /* 0x000fe40003f26270 */
[----:B------:R-:W-:-:S02]  /*18f0*/  @!P0 IADD3 R2, R2, 0x1, RZ ;  /* 0x0000000102028810 */ /* 0x000fc40007ffe0ff */
[----:B------:R-:W-:Y:S01]  /*1900*/  ISETP.NE.AND P0, PT, R7, RZ, PT ;  /* 0x000000ff0700720c */ /* 0x000fe20003f05270 */
[----:B------:R-:W-:Y:S01]  /*1910*/  @P4 IMAD.MOV.U32 R12, RZ, RZ, R24 ;  /* 0x000000ffff0c4224 */ /* 0x000fe200078e0018 */
[----:B------:R-:W-:Y:S01]  /*1920*/  LEA R5, R166, 0xffffffc0, 0x6 ;  /* 0xffffffc0a6057811 */ /* 0x000fe200078e30ff */
[----:B------:R-:W-:Y:S02]  /*1930*/  @!P4 IMAD.MOV.U32 R12, RZ, RZ, R20 ;  /* 0x000000ffff0cc224 */ /* 0x000fe400078e0014 */
[----:B------:R-:W-:Y:S02]  /*1940*/  @!P4 IMAD R3, R3, R60, R4 ;  /* 0x0000003c0303c224 */ /* 0x000fe400078e0204 */
[----:B------:R-:W-:Y:S01]  /*1950*/  @!P4 IMAD.WIDE.U32 R20, R60, R14, RZ ;  /* 0x0000000e3c14c225 */ /* 0x000fe200078e00ff */
[----:B------:R-:W-:Y:S02]  /*1960*/  SHF.R.S32.HI R9, RZ, 0x1f, R5 ;  /* 0x0000001fff097819 */ /* 0x000fe40000011405 */
[----:B------:R-:W-:Y:S01]  /*1970*/  @P2 IADD3 R2, R2, 0x1, RZ ;  /* 0x0000000102022810 */ /* 0x000fe20007ffe0ff */
[----:B------:R-:W-:Y:S01]  /*1980*/  IMAD R6, R63, R5, RZ ;  /* 0x000000053f067224 */ /* 0x000fe200078e02ff */
[----:B------:R-:W-:Y:S01]  /*1990*/  @!P4 IADD3 R21, R21, R3, RZ ;  /* 0x000000031515c210 */ /* 0x000fe20007ffe0ff */
[----:B------:R-:W-:Y:S01]  /*19a0*/  IMAD.WIDE.U32 R12, R62, R5, R12 ;  /* 0x000000053e0c7225 */ /* 0x000fe200078e000c */
[----:B------:R-:W-:-:S02]  /*19b0*/  @!P4 SHF.R.S32.HI R3, RZ, 0x1f, R8 ;  /* 0x0000001fff03c819 */ /* 0x000fc40000011408 */
[----:B------:R-:W-:Y:S01]  /*19c0*/  @!P1 IADD3 R2, -R2, RZ, RZ ;  /* 0x000000ff02029210 */ /* 0x000fe20007ffe1ff */
[----:B------:R-:W-:Y:S02]  /*19d0*/  IMAD R6, R9, R62, R6 ;  /* 0x0000003e09067224 */ /* 0x000fe400078e0206 */
[----:B------:R-:W-:Y:S01]  /*19e0*/  @!P4 IMAD R0, R19, R8, RZ ;  /* 0x000000081300c224 */ /* 0x000fe200078e02ff */
[----:B------:R-:W-:Y:S01]  /*19f0*/  @!P0 LOP3.LUT R2, RZ, R7, RZ, 0x33, !PT ;  /* 0x00000007ff028212 */ /* 0x000fe200078e33ff */
[----:B------:R-:W-:Y:S01]  /*1a00*/  @P4 IMAD.IADD R14, R14, 0x1, R15 ;  /* 0x000000010e0e4824 */ /* 0x000fe200078e020f */
[----:B------:R-:W-:Y:S01]  /*1a10*/  IADD3 R13, R13, R6, RZ ;  /* 0x000000060d0d7210 */ /* 0x000fe20007ffe0ff */
[C---:B------:R-:W-:Y:S02]  /*1a20*/  @!P4 IMAD R0, R18.reuse, R3, R0 ;  /* 0x000000031200c224 */ /* 0x040fe400078e0200 */
[----:B------:R-:W-:Y:S01]  /*1a30*/  @!P4 IMAD.WIDE.U32 R18, R18, R8, R20 ;  /* 0x000000081212c225 */ /* 0x000fe200078e0014 */
[----:B------:R-:W-:-:S03]  /*1a40*/  SHF.R.S32.HI R8, RZ, 0x1f, R2 ;  /* 0x0000001fff087819 */ /* 0x000fc60000011402 */
[----:B------:R-:W-:Y:S02]  /*1a50*/  IMAD R3, R17, R2, RZ ;  /* 0x0000000211037224 */ /* 0x000fe400078e02ff */
[-C--:B------:R-:W-:Y:S02]  /*1a60*/  @P4 IMAD R15, R61, R14.reuse, RZ ;  /* 0x0000000e3d0f4224 */ /* 0x080fe400078e02ff */
        /* <DEDUP_REMOVED lines=10> */
.L_x_3234:
[----:B-1----:R-:W-:Y:S05]  /*1b10*/  BSYNC B0 ;  /* 0x0000000000007941 */ /* 0x002fea0003800000 */
.L_x_3232:
        /* <DEDUP_REMOVED lines=11> */
[----:B------:R-:W-:Y:S02]  /*1bd0*/  LOP3.LUT R19, R17, 0xfffffff0, RZ, 0xc0, !PT ;  /* 0xfffffff011137812 */ /* 0x000fe400078ec0ff */
[----:B------:R-:W-:-:S03]  /*1be0*/  LEA.HI R172, R65, R148, RZ, 0x3 ;  /* 0x0000009441ac7211 */ /* 0x000fc600078f18ff */
[----:B------:R-:W-:Y:S01]  /*1bf0*/  IMAD.IADD R19, R148, 0x1, -R19 ;  /* 0x0000000194137824 */ /* 0x000fe200078e0a13 */
[----:B------:R-:W-:-:S04]  /*1c00*/  LOP3.LUT R21, R172, 0xfffffff8, RZ, 0xc0, !PT ;  /* 0xfffffff8ac157812 */ /* 0x000fc800078ec0ff */
[----:B------:R-:W-:Y:S01]  /*1c10*/  SHF.R.S32.HI R2, RZ, 0x1f, R19 ;  /* 0x0000001fff027819 */ /* 0x000fe20000011413 */
[----:B------:R-:W-:-:S03]  /*1c20*/  IMAD.IADD R64, R148, 0x1, -R21 ;  /* 0x0000000194407824 */ /* 0x000fc600078e0a15 */
[----:B------:R-:W-:Y:S01]  /*1c30*/  LEA.HI R2, R2, R19, RZ, 0x3 ;  /* 0x0000001302027211 */ /* 0x000fe200078f18ff */
[----:B------:R-:W-:-:S03]  /*1c40*/  IMAD.SHL.U32 R18, R64, 0x8, RZ ;  /* 0x0000000840127824 */ /* 0x000fc600078e00ff */
[----:B------:R-:W-:Y:S02]  /*1c50*/  LOP3.LUT R4, R2, 0xfffffff8, RZ, 0xc0, !PT ;  /* 0xfffffff802047812 */ /* 0x000fe400078ec0ff */
[----:B------:R-:W-:Y:S02]  /*1c60*/  SHF.R.S32.HI R66, RZ, 0x4, R17 ;  /* 0x00000004ff427819 */ /* 0x000fe40000011411 */
[----:B-1----:R-:W-:Y:S01]  /*1c70*/  IADD3 R28, P1, R18, R22, RZ ;  /* 0x00000016121c7210 */ /* 0x002fe20007f3e0ff */
[----:B------:R-:W-:Y:S01]  /*1c80*/  IMAD.IADD R4, R19, 0x1, -R4 ;  /* 0x0000000113047824 */ /* 0x000fe200078e0a04 */
[----:B------:R-:W-:Y:S02]  /*1c90*/  SHF.R.S32.HI R19, RZ, 0x1f, R18 ;  /* 0x0000001fff137819 */ /* 0x000fe40000011412 */
[----:B------:R-:W-:Y:S02]  /*1ca0*/  SHF.R.S32.HI R172, RZ, 0x3, R172 ;  /* 0x00000003ffac7819 */ /* 0x000fe400000114ac */
[----:B------:R-:W-:Y:S01]  /*1cb0*/  LEA.HI R17, R17, R66, RZ, 0x1 ;  /* 0x0000004211117211 */ /* 0x000fe200078f08ff */
[----:B------:R-:W-:-:S02]  /*1cc0*/  IMAD R9, R9, R60, RZ ;  /* 0x0000003c09097224 */ /* 0x000fc400078e02ff */
[----:B------:R-:W-:Y:S01]  /*1cd0*/  IMAD.X R29, R19, 0x1, R15, P1 ;  /* 0x00000001131d7824 */ /* 0x000fe200008e060f */
[----:B------:R-:W-:Y:S01]  /*1ce0*/  LOP3.LUT R17, R17, 0xfffffffe, RZ, 0xc0, !PT ;  /* 0xfffffffe11117812 */ /* 0x000fe200078ec0ff */
[----:B------:R-:W-:Y:S01]  /*1cf0*/  IMAD.SHL.U32 R21, R172, 0x40, RZ ;  /* 0x00000040ac157824 */ /* 0x000fe200078e00ff */
[----:B------:R-:W-:Y:S01]  /*1d00*/  LEA.HI R15, R65, R148, RZ, 0x6 ;  /* 0x00000094410f7211 */ /* 0x000fe200078f30ff */
[C---:B------:R-:W-:Y:S02]  /*1d10*/  IMAD R9, R14.reuse, R61, R9 ;  /* 0x0000003d0e097224 */ /* 0x040fe400078e0209 */
[----:B------:R-:W-:Y:S01]  /*1d20*/  IMAD.WIDE.U32 R28, R14, R60, R28 ;  /* 0x0000003c0e1c7225 */ /* 0x000fe200078e001c */
[----:B------:R-:W-:-:S03]  /*1d30*/  LOP3.LUT R21, R21, 0x1c0, RZ, 0xc0, !PT ;  /* 0x000001c015157812 */ /* 0x000fc600078ec0ff */
[----:B------:R-:W-:Y:S02]  /*1d40*/  IMAD.IADD R66, R66, 0x1, -R17 ;  /* 0x0000000142427824 */ /* 0x000fe400078e0a11 */
[----:B------:R-:W-:Y:S02]  /*1d50*/  IMAD.SHL.U32 R14, R4, 0x40, RZ ;  /* 0x00000040040e7824 */ /* 0x000fe400078e00ff */
[----:B------:R-:W-:Y:S01]  /*1d60*/  IMAD.SHL.U32 R170, R15, 0x8, RZ ;  /* 0x000000080faa7824 */ /* 0x000fe200078e00ff */
[----:B------:R-:W-:Y:S01]  /*1d70*/  LOP3.LUT R22, R21, 0x38, R18, 0xf8, !PT ;  /* 0x0000003815167812 */ /* 0x000fe200078ef812 */
[----:B------:R-:W-:Y:S01]  /*1d80*/  IMAD.SHL.U32 R15, R66, 0x8, RZ ;  /* 0x00000008420f7824 */ /* 0x000fe200078e00ff */
[----:B------:R-:W-:Y:S01]  /*1d90*/  LOP3.LUT R14, R14, 0x1c0, RZ, 0xc0, !PT ;  /* 0x000001c00e0e7812 */ /* 0x000fe200078ec0ff */
[----:B------:R-:W-:Y:S01]  /*1da0*/  IMAD.IADD R29, R29, 0x1, R9 ;  /* 0x000000011d1d7824 */ /* 0x000fe200078e0209 */
[----:B------:R-:W-:Y:S01]  /*1db0*/  SHF.R.U32.HI R21, RZ, 0x3, R21 ;  /* 0x00000003ff157819 */ /* 0x000fe20000011615 */
[----:B------:R-:W-:Y:S01]  /*1dc0*/  IMAD R9, R27, R16, RZ ;  /* 0x000000101b097224 */ /* 0x000fe200078e02ff */
[----:B------:R-:W-:-:S02]  /*1dd0*/  LOP3.LUT R15, R14, 0x8, R15, 0xf8, !PT ;  /* 0x000000080e0f7812 */ /* 0x000fc400078ef80f */
[----:B------:R-:W-:Y:S01]  /*1de0*/  SHF.R.U32.HI R48, RZ, 0x3, R14 ;  /* 0x00000003ff307819 */ /* 0x000fe2000001160e */
[-C--:B------:R-:W-:Y:S01]  /*1df0*/  IMAD R9, R8, R26.reuse, R9 ;  /* 0x0000001a08097224 */ /* 0x080fe200078e0209 */
[----:B------:R-:W-:Y:S01]  /*1e00*/  LOP3.LUT R21, R22, R21, RZ, 0x3c, !PT ;  /* 0x0000001516157212 */ /* 0x000fe200078e3cff */
[----:B------:R-:W-:Y:S01]  /*1e10*/  IMAD.WIDE.U32 R22, R16, R26, R28 ;  /* 0x0000001a10167225 */ /* 0x000fe200078e001c */
[----:B------:R-:W-:Y:S02]  /*1e20*/  LOP3.LUT R48, R15, R48, RZ, 0x3c, !PT ;  /* 0x000000300f307212 */ /* 0x000fe400078e3cff */
[----:B------:R-:W-:Y:S01]  /*1e30*/  SHF.R.S32.HI R72, RZ, 0x1f, R241 ;  /* 0x0000001fff487819 */ /* 0x000fe200000114f1 */
[----:B------:R-:W-:Y:S01]  /*1e40*/  IMAD.IADD R23, R23, 0x1, R9 ;  /* 0x0000000117177824 */ /* 0x000fe200078e0209 */
[----:B------:R-:W-:Y:S01]  /*1e50*/  SHF.R.S32.HI R173, RZ, 0x1f, R172 ;  /* 0x0000001fffad7819 */ /* 0x000fe200000114ac */
[----:B------:R-:W-:Y:S01]  /*1e60*/  IMAD R181, R61, R172, RZ ;  /* 0x000000ac3db57224 */ /* 0x000fe200078e02ff */
[----:B------:R-:W-:-:S02]  /*1e70*/  LOP3.LUT P5, RZ, R4, 0x4, RZ, 0xc0, !PT ;  /* 0x0000000404ff7812 */ /* 0x000fc400078ac0ff */
[----:B------:R-:W-:Y:S01]  /*1e80*/  LOP3.LUT P4, RZ, R4, 0x2, RZ, 0xc0, !PT ;  /* 0x0000000204ff7812 */ /* 0x000fe2000788c0ff */
[-C--:B------:R-:W-:Y:S02]  /*1e90*/  IMAD R181, R173, R60.reuse, R181 ;  /* 0x0000003cadb57224 */ /* 0x080fe400078e02b5 */
[----:B------:R-:W-:-:S04]  /*1ea0*/  IMAD.WIDE.U32 R22, R172, R60, R22 ;  /* 0x0000003cac167225 */ /* 0x000fc800078e0016 */
[----:B------:R-:W-:Y:S01]  /*1eb0*/  IMAD.IADD R181, R23, 0x1, R181 ;  /* 0x0000000117b57824 */ /* 0x000fe200078e02b5 */
[----:B------:R-:W-:-:S04]  /*1ec0*/  SHF.R.S32.HI R95, RZ, 0x1f, R96 ;  /* 0x0000001fff5f7819 */ /* 0x000fc80000011460 */
[----:B------:R-:W-:-:S04]  /*1ed0*/  LEA.HI R95, R95, R96, RZ, 0x6 ;  /* 0x000000605f5f7211 */ /* 0x000fc800078f30ff */
[----:B------:R-:W-:Y:S02]  /*1ee0*/  SHF.R.S32.HI R95, RZ, 0x6, R95 ;  /* 0x00000006ff5f7819 */ /* 0x000fe4000001145f */
[----:B------:R-:W-:Y:S02]  /*1ef0*/  SHF.R.S32.HI R177, RZ, 0x1f, R244 ;  /* 0x0000001fffb17819 */ /* 0x000fe400000114f4 */
[----:B------:R-:W-:Y:S01]  /*1f00*/  IMNMX R95, RZ, R95, !PT ;  /* 0x0000005fff5f7217 */ /* 0x000fe20007800200 */
[----:B------:R-:W-:-:S04]  /*1f10*/  IMAD.WIDE R184, R243, 0x40, R172 ;  /* 0x00000040f3b87825 */ /* 0x000fc800078e02ac */
[----:B------:R-:W-:Y:S01]  /*1f20*/  IMAD R179, R63, R172, RZ ;  /* 0x000000ac3fb37224 */ /* 0x000fe200078e02ff */
[----:B------:R-:W-:-:S03]  /*1f30*/  LEA.HI R65, R65, R148, RZ, 0x5 ;  /* 0x0000009441417211 */ /* 0x000fc600078f28ff */
[----:B------:R-:W-:Y:S02]  /*1f40*/  IMAD R179, R173, R62, R179 ;  /* 0x0000003eadb37224 */ /* 0x000fe400078e02b3 */
[----:B------:R-:W-:Y:S02]  /*1f50*/  IMAD.MOV.U32 R49, RZ, RZ, 0x10 ;  /* 0x00000010ff317424 */ /* 0x000fe400078e00ff */
[----:B------:R-:W-:Y:S01]  /*1f60*/  IMAD.MOV.U32 R47, RZ, RZ, 0x20 ;  /* 0x00000020ff2f7424 */ /* 0x000fe200078e00ff */
[----:B------:R-:W-:Y:S01]  /*1f70*/  LOP3.LUT R170, R21, 0xfffffe00, R170, 0xf8, !PT ;  /* 0xfffffe0015aa7812 */ /* 0x000fe200078ef8aa */
[C---:B------:R-:W-:Y:S01]  /*1f80*/  IMAD.SHL.U32 R237, R62.reuse, 0x10, RZ ;  /* 0x000000103eed7824 */ /* 0x040fe200078e00ff */
[----:B------:R-:W-:Y:S01]  /*1f90*/  SHF.L.U64.HI R238, R62, 0x4, R63 ;  /* 0x000000043eee7819 */ /* 0x000fe2000001023f */
[C---:B------:R-:W-:Y:S01]  /*1fa0*/  IMAD.SHL.U32 R235, R60.reuse, 0x10, RZ ;  /* 0x000000103ceb7824 */ /* 0x040fe200078e00ff */
[----:B------:R-:W-:Y:S01]  /*1fb0*/  SHF.L.U64.HI R236, R60, 0x4, R61 ;  /* 0x000000043cec7819 */ /* 0x000fe2000001023d */
[----:B------:R-:W-:Y:S01]  /*1fc0*/  IMAD.SHL.U32 R165, R64, 0x4, RZ ;  /* 0x0000000440a57824 */ /* 0x000fe200078e00ff */
[----:B------:R-:W-:-:S02]  /*1fd0*/  SEL R49, R49, 0xfffffff0, !P4 ;  /* 0xfffffff031317807 */ /* 0x000fc40006000000 */
        /* <DEDUP_REMOVED lines=9> */
[----:B------:R-:W-:Y:S01]  /*2070*/  LEA.HI.X R181, R22, R13, R181, 0x1, P1 ;  /* 0x0000000d16b57211 */ /* 0x000fe200008f0cb5 */
[----:B------:R-:W-:Y:S01]  /*2080*/  IMAD.SHL.U32 R15, R2, 0x40, RZ ;  /* 0x00000040020f7824 */ /* 0x000fe200078e00ff */
[C---:B------:R-:W-:Y:S01]  /*2090*/  IADD3 R14, P2, R18.reuse, R14, RZ ;  /* 0x0000000e120e7210 */ /* 0x040fe20007f5e0ff */
[----:B------:R-:W-:Y:S01]  /*20a0*/  @P0 IMAD.IADD R9, R27, 0x1, R9 ;  /* 0x000000011b090824 */ /* 0x000fe200078e0209 */
[----:B------:R-:W-:Y:S01]  /*20b0*/  IADD3 R13, R18, 0x40, RZ ;  /* 0x00000040120d7810 */ /* 0x000fe20007ffe0ff */
[----:B------:R-:W-:Y:S01]  /*20c0*/  @!P0 IMAD.IADD R9, R25, 0x1, R4 ;  /* 0x0000000119098824 */ /* 0x000fe200078e0204 */
[----:B------:R-:W-:Y:S02]  /*20d0*/  LOP3.LUT R48, R48, 0xfffffe00, R15, 0xf8, !PT ;  /* 0xfffffe0030307812 */ /* 0x000fe400078ef80f */
[----:B----4-:R-:W-:Y:S01]  /*20e0*/  ISETP.GE.AND P0, PT, R13, R169, PT ;  /* 0x000000a90d00720c */ /* 0x010fe20003f06270 */
[----:B------:R-:W-:Y:S01]  /*20f0*/  IMAD.X R15, R19, 0x1, R9, P2 ;  /* 0x00000001130f7824 */ /* 0x000fe200010e0609 */
[----:B------:R-:W-:-:S02]  /*2100*/  IADD3 R9, R18, 0xc0, RZ ;  /* 0x000000c012097810 */ /* 0x000fc40007ffe0ff */
[CC--:B------:R-:W-:Y:S02]  /*2110*/  ISETP.GE.AND P1, PT, R18.reuse, R169.reuse, PT ;  /* 0x000000a91200720c */ /* 0x0c0fe40003f26270 */
[----:B------:R-:W-:Y:S02]  /*2120*/  SEL R4, RZ, 0xffffffff, P0 ;  /* 0xffffffffff047807 */ /* 0x000fe40000000000 */
[----:B------:R-:W-:Y:S01]  /*2130*/  IADD3 R12, R18, 0x80, RZ ;  /* 0x00000080120c7810 */ /* 0x000fe20007ffe0ff */
[----:B------:R-:W-:Y:S01]  /*2140*/  IMAD.WIDE.U32 R22, R244, R6, R14 ;  /* 0x00000006f4167225 */ /* 0x000fe200078e000e */
[-C--:B------:R-:W-:Y:S02]  /*2150*/  ISETP.GE.AND P0, PT, R9, R169.reuse, PT ;  /* 0x000000a90900720c */ /* 0x080fe40003f06270 */
[----:B------:R-:W-:Y:S02]  /*2160*/  SEL R15, RZ, 0x1, P1 ;  /* 0x00000001ff0f7807 */ /* 0x000fe40000800000 */
[----:B------:R-:W-:-:S02]  /*2170*/  ISETP.GE.AND P1, PT, R12, R169, PT ;  /* 0x000000a90c00720c */ /* 0x000fc40003f26270 */
[----:B------:R-:W-:Y:S02]  /*2180*/  SEL R167, RZ, 0x8, P0 ;  /* 0x00000008ffa77807 */ /* 0x000fe40000000000 */
[----:B------:R-:W-:Y:S01]  /*2190*/  IADD3 R174, P0, R18, R0, RZ ;  /* 0x0000000012ae7210 */ /* 0x000fe20007f1e0ff */
[----:B------:R-:W-:Y:S01]  /*21a0*/  IMAD R7, R7, R244, RZ ;  /* 0x000000f407077224 */ /* 0x000fe200078e02ff */
[----:B------:R-:W-:Y:S02]  /*21b0*/  SEL R2, RZ, 0x4, P1 ;  /* 0x00000004ff027807 */ /* 0x000fe40000800000 */
[----:B------:R-:W-:Y:S01]  /*21c0*/  ISETP.GT.AND P1, PT, R166, R95, PT ;  /* 0x0000005fa600720c */ /* 0x000fe20003f24270 */
[----:B------:R-:W-:Y:S02]  /*21d0*/  IMAD.X R175, R19, 0x1, R3, P0 ;  /* 0x0000000113af7824 */ /* 0x000fe400000e0603 */
[----:B------:R-:W-:Y:S02]  /*21e0*/  IMAD R7, R6, R177, R7 ;  /* 0x000000b106077224 */ /* 0x000fe400078e0207 */
[----:B------:R-:W-:-:S02]  /*21f0*/  IMAD.SHL.U32 R4, R4, 0x2, RZ ;  /* 0x0000000204047824 */ /* 0x000fc400078e00ff */
[----:B------:R-:W-:Y:S02]  /*2200*/  IMAD R187, R185, R188, RZ ;  /* 0x000000bcb9bb7224 */ /* 0x000fe400078e02ff */
[----:B------:R-:W-:Y:S01]  /*2210*/  IMAD.WIDE.U32 R174, R172, R62, R174 ;  /* 0x0000003eacae7225 */ /* 0x000fe200078e00ae */
[----:B------:R-:W-:-:S03]  /*2220*/  LOP3.LUT R3, R65, 0xffffffe0, RZ, 0xc0, !PT ;  /* 0xffffffe041037812 */ /* 0x000fc600078ec0ff */
[----:B------:R-:W-:Y:S01]  /*2230*/  IMAD.IADD R23, R23, 0x1, R7 ;  /* 0x0000000117177824 */ /* 0x000fe200078e0207 */
[----:B------:R-:W-:Y:S01]  /*2240*/  LOP3.LUT R4, R4, 0x2, R15, 0xe2, !PT ;  /* 0x0000000204047812 */ /* 0x000fe200078ee20f */
[----:B------:R-:W-:Y:S01]  /*2250*/  IMAD R187, R184, R189, R187 ;  /* 0x000000bdb8bb7224 */ /* 0x000fe200078e02bb */
[----:B------:R-:W-:Y:S01]  /*2260*/  LEA R240, P0, R174, R182, 0x1 ;  /* 0x000000b6aef07211 */ /* 0x000fe200078008ff */
[----:B------:R-:W-:Y:S02]  /*2270*/  IMAD.IADD R179, R175, 0x1, R179 ;  /* 0x00000001afb37824 */ /* 0x000fe400078e02b3 */
        /* <DEDUP_REMOVED lines=19> */
[----:B-----5:R-:W-:Y:S01]  /*23b0*/  IADD3 R20, R20, R5, RZ ;  /* 0x0000000514147210 */ /* 0x020fe20007ffe0ff */
        /* <DEDUP_REMOVED lines=45> */
[----:B------:R-:W-:Y:S01]  /*2690*/  IMAD.WIDE.U32 R32, R194, R5, R32 ;  /* 0x00000005c2207225 */ /* 0x000fe200078e0020 */
        /* <DEDUP_REMOVED lines=9> */
[----:B------:R-:W-:Y:S01]  /*2730*/  IADD3 R151, R164, R154, RZ ;  /* 0x0000009aa4977210 */ /* 0x000fe20007ffe0ff */
[----:B------:R-:W-:Y:S01]  /*2740*/  IMAD R21, R22, R8, R21 ;  /* 0x0000000816157224 */ /* 0x000fe200078e0215 */
[----:B------:R-:W-:Y:S01]  /*2750*/  SHF.R.S32.HI R147, RZ, 0x1f, R164 ;  /* 0x0000001fff937819 */ /* 0x000fe200000114a4 */
[----:B------:R-:W-:Y:S01]  /*2760*/  IMAD.WIDE.U32 R28, R28, R16, R32 ;  /* 0x000000101c1c7225 */ /* 0x000fe200078e0020 */
[----:B------:R-:W-:-:S02]  /*2770*/  SHF.R.S32.HI R145, RZ, 0x1f, R158 ;  /* 0x0000001fff917819 */ /* 0x000fc4000001149e */
[----:B------:R-:W-:Y:S01]  /*2780*/  SHF.R.S32.HI R143, RZ, 0x1f, R156 ;  /* 0x0000001fff8f7819 */ /* 0x000fe2000001149c */
[----:B------:R-:W-:Y:S01]  /*2790*/  IMAD.WIDE.U32 R30, R22, R16, R30 ;  /* 0x00000010161e7225 */ /* 0x000fe200078e001e */
[----:B------:R-:W-:Y:S02]  /*27a0*/  SHF.R.S32.HI R141, RZ, 0x1f, R154 ;  /* 0x0000001fff8d7819 */ /* 0x000fe4000001149a */
[----:B------:R-:W-:Y:S01]  /*27b0*/  SHF.R.S32.HI R138, RZ, 0x1f, R151 ;  /* 0x0000001fff8a7819 */ /* 0x000fe20000011497 */
[----:B------:R-:W-:Y:S02]  /*27c0*/  IMAD.X R23, R173, 0x1, ~R23, P0 ;  /* 0x00000001ad177824 */ /* 0x000fe400000e0e17 */
[----:B------:R-:W-:Y:S02]  /*27d0*/  IMAD.IADD R29, R29, 0x1, R0 ;  /* 0x000000011d1d7824 */ /* 0x000fe400078e0200 */
[----:B------:R-:W-:Y:S02]  /*27e0*/  IMAD.IADD R31, R31, 0x1, R21 ;  /* 0x000000011f1f7824 */ /* 0x000fe400078e0215 */
[----:B------:R-:W-:-:S02]  /*27f0*/  IMAD R125, R23, R194, RZ ;  /* 0x000000c2177d7224 */ /* 0x000fc400078e02ff */
[----:B------:R-:W-:Y:S02]  /*2800*/  IMAD R127, R23, R196, RZ ;  /* 0x000000c4177f7224 */ /* 0x000fe400078e02ff */
[----:B------:R-:W-:Y:S02]  /*2810*/  IMAD R4, R172, R157, R165 ;  /* 0x0000009dac047224 */ /* 0x000fe400078e02a5 */
[----:B------:R-:W-:Y:S02]  /*2820*/  IMAD R131, R157, R20, RZ ;  /* 0x000000149d837224 */ /* 0x000fe400078e02ff */
[-C--:B------:R-:W-:Y:S02]  /*2830*/  IMAD R125, R195, R3.reuse, R125 ;  /* 0x00000003c37d7224 */ /* 0x080fe400078e027d */
[-C--:B------:R-:W-:Y:S01]  /*2840*/  IMAD R127, R197, R3.reuse, R127 ;  /* 0x00000003c57f7224 */ /* 0x080fe200078e027f */
[----:B------:R-:W-:Y:S01]  /*2850*/  SHF.R.S32.HI R2, RZ, 0x1f, R131 ;  /* 0x0000001fff027819 */ /* 0x000fe20000011483 */
[----:B------:R-:W-:Y:S01]  /*2860*/  IMAD.WIDE.U32 R16, R194, R3, R28 ;  /* 0x00000003c2107225 */ /* 0x000fe200078e001c */
[----:B------:R-:W-:-:S03]  /*2870*/  IADD3 R0, P3, R131, R4, RZ ;  /* 0x0000000483007210 */ /* 0x000fc60007f7e0ff */
[----:B------:R-:W-:Y:S01]  /*2880*/  IMAD.WIDE.U32 R20, R196, R3, R30 ;  /* 0x00000003c4147225 */ /* 0x000fe200078e001e */
[----:B------:R-:W-:Y:S02]  /*2890*/  LEA R124, P1, R16, R24, 0x1 ;  /* 0x00000018107c7211 */ /* 0x000fe400078208ff */
[----:B------:R-:W-:Y:S01]  /*28a0*/  LEA.HI.X.SX32 R5, R4, R2, 0x1, P3 ;  /* 0x0000000204057211 */ /* 0x000fe200018f0eff */
[----:B------:R-:W-:Y:S01]  /*28b0*/  IMAD.IADD R3, R165, 0x1, R4 ;  /* 0x00000001a5037824 */ /* 0x000fe200078e0204 */
[----:B------:R-:W-:Y:S01]  /*28c0*/  IADD3 R127, R21, R127, RZ ;  /* 0x0000007f157f7210 */ /* 0x000fe20007ffe0ff */
[----:B------:R-:W-:Y:S01]  /*28d0*/  IMAD.IADD R125, R17, 0x1, R125 ;  /* 0x00000001117d7824 */ /* 0x000fe200078e027d */
[----:B------:R-:W-:Y:S01]  /*28e0*/  LEA R126, P0, R20, R26, 0x1 ;  /* 0x0000001a147e7211 */ /* 0x000fe200078008ff */
[C---:B------:R-:W-:Y:S01]  /*28f0*/  IMAD.SHL.U32 R98, R196.reuse, 0x10, RZ ;  /* 0x00000010c4627824 */ /* 0x040fe200078e00ff */
[----:B------:R-:W-:Y:S01]  /*2900*/  IADD3 R131, P2, R131, R3, RZ ;  /* 0x0000000383837210 */ /* 0x000fe20007f5e0ff */
[----:B------:R-:W-:Y:S01]  /*2910*/  IMAD.SHL.U32 R108, R196, 0x20, RZ ;  /* 0x00000020c46c7824 */ /* 0x000fe200078e00ff */
[----:B------:R-:W-:Y:S01]  /*2920*/  LEA.HI.X R127, R20, R27, R127, 0x1, P0 ;  /* 0x0000001b147f7211 */ /* 0x000fe200000f0c7f */
[----:B------:R-:W-:Y:S01]  /*2930*/  IMAD.SHL.U32 R20, R0, 0x2, RZ ;  /* 0x0000000200147824 */ /* 0x000fe200078e00ff */
[----:B------:R-:W-:Y:S01]  /*2940*/  LEA.HI.X.SX32 R2, R3, R2, 0x1, P2 ;  /* 0x0000000203027211 */ /* 0x000fe200010f0eff */
[C---:B------:R-:W-:Y:S01]  /*2950*/  IMAD.SHL.U32 R130, R131.reuse, 0x2, RZ ;  /* 0x0000000283827824 */ /* 0x040fe200078e00ff */
[----:B------:R-:W-:Y:S01]  /*2960*/  LEA.HI.X R125, R16, R25, R125, 0x1, P1 ;  /* 0x00000019107d7211 */ /* 0x000fe200008f0c7d */
[----:B------:R-:W-:Y:S01]  /*2970*/  IMAD.IADD R155, R164, 0x1, R158 ;  /* 0x00000001a49b7824 */ /* 0x000fe200078e029e */
[----:B------:R-:W-:Y:S01]  /*2980*/  SHF.L.U64.HI R0, R0, 0x1, R5 ;  /* 0x0000000100007819 */ /* 0x000fe20000010205 */
[----:B------:R-:W-:Y:S01]  /*2990*/  IMAD.IADD R153, R164, 0x1, R156 ;  /* 0x00000001a4997824 */ /* 0x000fe200078e029c */
[----:B------:R-:W-:Y:S01]  /*29a0*/  SHF.L.U64.HI R131, R131, 0x1, R2 ;  /* 0x0000000183837819 */ /* 0x000fe20000010202 */
[----:B------:R-:W-:Y:S01]  /*29b0*/  IMAD.SHL.U32 R120, R194, 0x10, RZ ;  /* 0x00000010c2787824 */ /* 0x000fe200078e00ff */
[C---:B------:R-:W-:Y:S01]  /*29c0*/  IADD3 R50, P1, R14.reuse, R20, RZ ;  /* 0x000000140e327210 */ /* 0x040fe20007f3e0ff */
[----:B------:R-:W-:Y:S01]  /*29d0*/  IMAD.SHL.U32 R159, R157, 0x20, RZ ;  /* 0x000000209d9f7824 */ /* 0x000fe200078e00ff */
        /* <DEDUP_REMOVED lines=9> */
[----:B------:R-:W-:Y:S01]  /*2a70*/  IMAD R157, R157, 0x30, RZ ;  /* 0x000000309d9d7824 */ /* 0x000fe200078e02ff */
        /* <DEDUP_REMOVED lines=10> */
[-C--:B------:R-:W-:Y:S01]  /*2b20*/  IADD3 R84, P4, R90, R237.reuse, RZ ;  /* 0x000000ed5a547210 */ /* 0x080fe20007f9e0ff */
[--C-:B------:R-:W-:Y:S01]  /*2b30*/  IMAD.X R89, R91, 0x1, R238.reuse, P2 ;  /* 0x000000015b597824 */ /* 0x100fe200010e06ee */
[-C--:B------:R-:W-:Y:S01]  /*2b40*/  IADD3.X R79, R81, R238.reuse, RZ, P0, !PT ;  /* 0x000000ee514f7210 */ /* 0x080fe200007fe4ff */
[----:B------:R-:W-:Y:S01]  /*2b50*/  IMAD.IADD R150, R164, 0x1, R153 ;  /* 0x00000001a4967824 */ /* 0x000fe200078e0299 */
[C---:B------:R-:W-:Y:S01]  /*2b60*/  IADD3 R99, P5, R98.reuse, 0x40, RZ ;  /* 0x0000004062637810 */ /* 0x040fe20007fbe0ff */
[----:B------:R-:W-:Y:S01]  /*2b70*/  IMAD.X R83, R89, 0x1, R238, P4 ;  /* 0x0000000159537824 */ /* 0x000fe200020e06ee */
[----:B------:R-:W-:Y:S01]  /*2b80*/  IADD3 R103, P1, R98, 0x80, RZ ;  /* 0x0000008062677810 */ /* 0x000fe20007f3e0ff */
[----:B------:R-:W-:Y:S01]  /*2b90*/  IMAD.IADD R149, R164, 0x1, R151 ;  /* 0x00000001a4957824 */ /* 0x000fe200078e0297 */
[----:B------:R-:W-:Y:S01]  /*2ba0*/  IADD3 R111, P0, R98, 0xc0, RZ ;  /* 0x000000c0626f7810 */ /* 0x000fe20007f1e0ff */
[--C-:B------:R-:W-:Y:S01]  /*2bb0*/  IMAD.X R100, RZ, RZ, R97.reuse, P5 ;  /* 0x000000ffff647224 */ /* 0x100fe200028e0661 */
[-C--:B------:R-:W-:Y:S01]  /*2bc0*/  IADD3 R78, P3, R86, R237.reuse, RZ ;  /* 0x000000ed564e7210 */ /* 0x080fe20007f7e0ff */
[--C-:B------:R-:W-:Y:S01]  /*2bd0*/  IMAD.X R104, RZ, RZ, R97.reuse, P1 ;  /* 0x000000ffff687224 */ /* 0x100fe200008e0661 */
[----:B------:R-:W-:Y:S01]  /*2be0*/  IADD3 R76, P2, R80, R237, RZ ;  /* 0x000000ed504c7210 */ /* 0x000fe20007f5e0ff */
[----:B------:R-:W-:Y:S01]  /*2bf0*/  IMAD.X R112, RZ, RZ, R97, P0 ;  /* 0x000000ffff707224 */ /* 0x000fe200000e0661 */
[----:B------:R-:W-:Y:S01]  /*2c00*/  IADD3.X R77, R85, R238, RZ, P3, !PT ;  /* 0x000000ee554d7210 */ /* 0x000fe20001ffe4ff */
[----:B------:R-:W-:Y:S01]  /*2c10*/  IMAD.WIDE.U32 R194, R194, 0x60, RZ ;  /* 0x00000060c2c27825 */ /* 0x000fe200078e00ff */
[----:B------:R-:W-:-:S02]  /*2c20*/  IADD3 R102, P5, R99, R98, RZ ;  /* 0x0000006263667210 */ /* 0x000fc40007fbe0ff */
[----:B------:R-:W-:Y:S01]  /*2c30*/  IADD3 R106, P4, R103, R98, RZ ;  /* 0x00000062676a7210 */ /* 0x000fe20007f9e0ff */
[----:B------:R-:W-:Y:S01]  /*2c40*/  IMAD.X R75, R79, 0x1, R238, P2 ;  /* 0x000000014f4b7824 */ /* 0x000fe200010e06ee */
[C---:B------:R-:W-:Y:S01]  /*2c50*/  IADD3 R110, P3, R108.reuse, R99, RZ ;  /* 0x000000636c6e7210 */ /* 0x040fe20007f7e0ff */
[----:B------:R-:W-:Y:S01]  /*2c60*/  IMAD.MOV.U32 R14, RZ, RZ, R166 ;  /* 0x000000ffff0e7224 */ /* 0x000fe200078e00a6 */
[----:B------:R-:W-:Y:S01]  /*2c70*/  IADD3 R116, P1, R108, R103, RZ ;  /* 0x000000676c747210 */ /* 0x000fe20007f3e0ff */
[----:B------:R-:W-:Y:S01]  /*2c80*/  IMAD.SHL.U32 R122, R122, 0x2, RZ ;  /* 0x000000027a7a7824 */ /* 0x000fe200078e00ff */
[----:B------:R-:W-:Y:S01]  /*2c90*/  IADD3 R118, P0, R111, R108, RZ ;  /* 0x0000006c6f767210 */ /* 0x000fe20007f1e0ff */
[----:B------:R-:W-:Y:S01]  /*2ca0*/  IMAD.IADD R123, R195, 0x1, R123 ;  /* 0x00000001c37b7824 */ /* 0x000fe200078e027b */
[----:B------:R-:W-:Y:S01]  /*2cb0*/  IADD3 R114, P2, R111, R98, RZ ;  /* 0x000000626f727210 */ /* 0x000fe20007f5e0ff */
[----:B------:R-:W-:Y:S01]  /*2cc0*/  IMAD.X R101, R100, 0x1, R97, P5 ;  /* 0x0000000164657824 */ /* 0x000fe200028e0661 */
[C---:B------:R-:W-:Y:S01]  /*2cd0*/  SHF.L.U64.HI R119, R120.reuse, 0x1, R119 ;  /* 0x0000000178777819 */ /* 0x040fe20000010277 */
[----:B------:R-:W-:Y:S01]  /*2ce0*/  IMAD.SHL.U32 R120, R120, 0x2, RZ ;  /* 0x0000000278787824 */ /* 0x000fe200078e00ff */
[----:B------:R-:W-:Y:S01]  /*2cf0*/  IADD3.X R113, R112, R97, RZ, P2, !PT ;  /* 0x0000006170717210 */ /* 0x000fe200017fe4ff */
        /* <DEDUP_REMOVED lines=11> */
.L_x_3353:
        /* <DEDUP_REMOVED lines=21> */
.L_x_3237:
[----:B------:R-:W-:Y:S05]  /*2f00*/  BSYNC B0 ;  /* 0x0000000000007941 */ /* 0x000fea0003800000 */
.L_x_3236:
        /* <DEDUP_REMOVED lines=21> */
.L_x_3239:
[----:B------:R-:W-:Y:S05]  /*3060*/  BSYNC B0 ;  /* 0x0000000000007941 */ /* 0x000fea0003800000 */
.L_x_3238:
        /* <DEDUP_REMOVED lines=21> */
.L_x_3241:
[----:B------:R-:W-:Y:S05]  /*31c0*/  BSYNC B0 ;  /* 0x0000000000007941 */ /* 0x000fea0003800000 */
.L_x_3240:
        /* <DEDUP_REMOVED lines=21> */
.L_x_3243:
[----:B------:R-:W-:Y:S05]  /*3320*/  BSYNC B0 ;  /* 0x0000000000007941 */ /* 0x000fea0003800000 */
.L_x_3242:
        /* <DEDUP_REMOVED lines=69> */
.L_x_3250:
[----:B------:R-:W-:Y:S05]  /*3780*/  BSYNC B0 ;  /* 0x0000000000007941 */ /* 0x000fea0003800000 */
.L_x_3249:
        /* <DEDUP_REMOVED lines=54> */
.L_x_3252:
[----:B------:R-:W-:Y:S05]  /*3af0*/  BSYNC B0 ;  /* 0x0000000000007941 */ /* 0x000fea0003800000 */
.L_x_3251:
        /* <DEDUP_REMOVED lines=54> */
.L_x_3254:
[----:B------:R-:W-:Y:S05]  /*3e60*/  BSYNC B0 ;  /* 0x0000000000007941 */ /* 0x000fea0003800000 */
.L_x_3253:
        /* <DEDUP_REMOVED lines=53> */
.L_x_3248:
[----:B------:R-:W-:Y:S05]  /*41c0*/  BSYNC B1 ;  /* 0x0000000000017941 */ /* 0x000fea0003800000 */
.L_x_3247:
        /* <DEDUP_REMOVED lines=67> */
.L_x_3258:
[----:B------:R-:W-:Y:S05]  /*4600*/  BSYNC B0 ;  /* 0x0000000000007941 */ /* 0x000fea0003800000 */
.L_x_3257:
        /* <DEDUP_REMOVED lines=57> */
.L_x_3260:
[----:B------:R-:W-:Y:S05]  /*49a0*/  BSYNC B0 ;  /* 0x0000000000007941 */ /* 0x000fea0003800000 */
.L_x_3259:
        /* <DEDUP_REMOVED lines=57> */
.L_x_3262:
[----:B------:R-:W-:Y:S05]  /*4d40*/  BSYNC B0 ;  /* 0x0000000000007941 */ /* 0x000fea0003800000 */
.L_x_3261:
        /* <DEDUP_REMOVED lines=56> */
.L_x_3256:
[----:B------:R-:W-:Y:S05]  /*50d0*/  BSYNC B1 ;  /* 0x0000000000017941 */ /* 0x000fea0003800000 */
.L_x_3255:
        /* <DEDUP_REMOVED lines=67> */
.L_x_3266:
[----:B------:R-:W-:Y:S05]  /*5510*/  BSYNC B0 ;  /* 0x0000000000007941 */ /* 0x000fea0003800000 */
.L_x_3265:
        /* <DEDUP_REMOVED lines=57> */
.L_x_3268:
[----:B------:R-:W-:Y:S05]  /*58b0*/  BSYNC B0 ;  /* 0x0000000000007941 */ /* 0x000fea0003800000 */
.L_x_3267:
        /* <DEDUP_REMOVED lines=57> */
.L_x_3270:
[----:B------:R-:W-:Y:S05]  /*5c50*/  BSYNC B0 ;  /* 0x0000000000007941 */ /* 0x000fea0003800000 */
.L_x_3269:
        /* <DEDUP_REMOVED lines=56> */
.L_x_3264:
[----:B------:R-:W-:Y:S05]  /*5fe0*/  BSYNC B1 ;  /* 0x0000000000017941 */ /* 0x000fea0003800000 */
.L_x_3263:
        /* <DEDUP_REMOVED lines=69> */
.L_x_3274:
[----:B------:R-:W-:Y:S05]  /*6440*/  BSYNC B0 ;  /* 0x0000000000007941 */ /* 0x000fea0003800000 */
.L_x_3273:
        /* <DEDUP_REMOVED lines=57> */
.L_x_3276:
[----:B------:R-:W-:Y:S05]  /*67e0*/  BSYNC B0 ;  /* 0x0000000000007941 */ /* 0x000fea0003800000 */
.L_x_3275:
        /* <DEDUP_REMOVED lines=57> */
.L_x_3278:
[----:B------:R-:W-:Y:S05]  /*6b80*/  BSYNC B0 ;  /* 0x0000000000007941 */ /* 0x000fea0003800000 */
.L_x_3277:
        /* <DEDUP_REMOVED lines=56> */
.L_x_3272:
[----:B------:R-:W-:Y:S05]  /*6f10*/  BSYNC B1 ;  /* 0x0000000000017941 */ /* 0x000fea0003800000 */
.L_x_3271:
[----:B------:R-:W2:Y:S02]  /*6f20*/  LD.E R3, [R10.64+0xd0] ;  /* 0x0000d0060a037980 */ /* 0x000ea4000c101900 */
[----:B--2---:R-:W-:Y:S05]  /*6f30*/  IMAD.U32 R3, R3, -0x20, RZ ;  /* 0xffffffe003037824 */ /* 0x004fea00078e00ff */
[C---:B------:R-:W-:Y:S02]  /*6f40*/  LEA R20, P1, R3.reuse, R20, 0x1 ;  /* 0x0000001403147211 */ /* 0x040fe400078208ff */
[C---:B------:R-:W-:Y:S02]  /*6f50*/  LEA R50, P0, R3.reuse, R50, 0x1 ;  /* 0x0000003203327211 */ /* 0x040fe400078008ff */
[C---:B------:R-:W-:Y:S02]  /*6f60*/  LEA.HI.X.SX32 R21, R3.reuse, R21, 0x1, P1 ;  /* 0x0000001503157211 */ /* 0x040fe400008f0eff */
[----:B------:R-:W-:Y:S01]  /*6f70*/  LEA.HI.X.SX32 R51, R3, R51, 0x1, P0 ;  /* 0x0000003303337211 */ /* 0x000fe200000f0eff */
[----:B------:R-:W-:-:S05]  /*6f80*/  BRA `(.L_x_3279) ;  /* 0x00006dc000007947 */ /* 0x000fca0003800000 */
.L_x_3246:
        /* <DEDUP_REMOVED lines=28> */
[----:B------:R-:W2:Y:S01]  /*7150*/  LD.E.128 R28, [R22.64] ;  /* 0x00000006161c7980 */ /* 0x000ea2000c101d00 */
[----:B------:R-:W-:Y:S04]  /*7160*/  @P2 IADD3 R203, -R209, RZ, RZ ;  /* 0x000000ffd1cb2210 */ /* 0x000fe80007ffe1ff */
[C---:B------:R-:W-:Y:S03]  /*7170*/  LEA R40, P0, R203.reuse, R130, 0x1 ;  /* 0x00000082cb287211 */ /* 0x040fe600078008ff */
[----:B------:R-:W3:Y:S01]  /*7180*/  LD.E.128 R204, [R206.64] ;  /* 0x00000006cecc7980 */ /* 0x000ee2000c101d00 */
[----:B------:R-:W-:Y:S07]  /*7190*/  LEA.HI.X.SX32 R41, R203, R131, 0x1, P0 ;  /* 0x00000083cb297211 */ /* 0x000fee00000f0eff */
        /* <DEDUP_REMOVED lines=62> */
.L_x_3285:
[----:B------:R-:W-:Y:S05]  /*7580*/  BSYNC B0 ;  /* 0x0000000000007941 */ /* 0x000fea0003800000 */
.L_x_3284:
[----:B-----5:R2:W-:Y:S02]  /*7590*/  ST.E.128 [R132.64], R36 ;  /* 0x0000002484007985 */ /* 0x0205e4000c101d06 */
.L_x_3283:
[----:B------:R-:W-:Y:S05]  /*75a0*/  BSYNC B1 ;  /* 0x0000000000017941 */ /* 0x000fea0003800000 */
.L_x_3282:
        /* <DEDUP_REMOVED lines=26> */
[----:B------:R-:W3:Y:S01]  /*7750*/  LD.E.128 R28, [R22.64+0x80] ;  /* 0x00008006161c7980 */ /* 0x000ee2000c101d00 */
[----:B------:R-:W-:Y:S04]  /*7760*/  @P2 IADD3 R203, -R198, RZ, RZ ;  /* 0x000000ffc6cb2210 */ /* 0x000fe80007ffe1ff */
[C---:B------:R-:W-:Y:S03]  /*7770*/  LEA R40, P0, R203.reuse, R130, 0x1 ;  /* 0x00000082cb287211 */ /* 0x040fe600078008ff */
[----:B------:R-:W4:Y:S01]  /*7780*/  LD.E.128 R204, [R206.64+0x80] ;  /* 0x00008006cecc7980 */ /* 0x000f22000c101d00 */
[----:B------:R-:W-:Y:S07]  /*7790*/  LEA.HI.X.SX32 R41, R203, R131, 0x1, P0 ;  /* 0x00000083cb297211 */ /* 0x000fee00000f0eff */
        /* <DEDUP_REMOVED lines=62> */
.L_x_3289:
[----:B------:R-:W-:Y:S05]  /*7b80*/  BSYNC B0 ;  /* 0x0000000000007941 */ /* 0x000fea0003800000 */
.L_x_3288:
[----:B-----5:R3:W-:Y:S02]  /*7b90*/  ST.E.128 [R132.64+0x80], R36 ;  /* 0x0000802484007985 */ /* 0x0207e4000c101d06 */
.L_x_3287:
[----:B------:R-:W-:Y:S05]  /*7ba0*/  BSYNC B1 ;  /* 0x0000000000017941 */ /* 0x000fea0003800000 */
.L_x_3286:
        /* <DEDUP_REMOVED lines=93> */
.L_x_3293:
[----:B------:R-:W-:Y:S05]  /*8180*/  BSYNC B0 ;  /* 0x0000000000007941 */ /* 0x000fea0003800000 */
.L_x_3292:
[----:B-----5:R3:W-:Y:S02]  /*8190*/  ST.E.128 [R132.64+0x100], R36 ;  /* 0x0001002484007985 */ /* 0x0207e4000c101d06 */
.L_x_3291:
[----:B------:R-:W-:Y:S05]  /*81a0*/  BSYNC B1 ;  /* 0x0000000000017941 */ /* 0x000fea0003800000 */
.L_x_3290:
        /* <DEDUP_REMOVED lines=92> */
.L_x_3295:
[----:B------:R-:W-:Y:S05]  /*8770*/  BSYNC B0 ;  /* 0x0000000000007941 */ /* 0x000fea0003800000 */
.L_x_3294:
[----:B-----5:R3:W-:Y:S02]  /*8780*/  ST.E.128 [R132.64+0x180], R36 ;  /* 0x0001802484007985 */ /* 0x0207e4000c101d06 */
.L_x_3281:
[----:B------:R-:W-:Y:S05]  /*8790*/  BSYNC B2 ;  /* 0x0000000000027941 */ /* 0x000fea0003800000 */
.L_x_3280:
        /* <DEDUP_REMOVED lines=103> */
.L_x_3301:
[----:B------:R-:W-:Y:S05]  /*8e10*/  BSYNC B0 ;  /* 0x0000000000007941 */ /* 0x000fea0003800000 */
.L_x_3300:
[C---:B------:R-:W-:Y:S04]  /*8e20*/  LEA R2, P0, R237.reuse, R132, 0x1 ;  /* 0x00000084ed027211 */ /* 0x040fe800078008ff */
[----:B------:R-:W-:Y:S05]  /*8e30*/  LEA.HI.X R3, R237, R133, R238, 0x1, P0 ;  /* 0x00000085ed037211 */ /* 0x000fea00000f0cee */
[----:B-----5:R3:W-:Y:S04]  /*8e40*/  ST.E.128 [R2.64], R36 ;  /* 0x0000002402007985 */ /* 0x0207e8000c101d06 */
.L_x_3299:
[----:B------:R-:W-:Y:S05]  /*8e50*/  BSYNC B1 ;  /* 0x0000000000017941 */ /* 0x000fea0003800000 */
.L_x_3298:
        /* <DEDUP_REMOVED lines=98> */
.L_x_3305:
[----:B------:R-:W-:Y:S05]  /*9480*/  BSYNC B0 ;  /* 0x0000000000007941 */ /* 0x000fea0003800000 */
.L_x_3304:
[C---:B------:R-:W-:Y:S04]  /*9490*/  LEA R2, P0, R92.reuse, R132, 0x1 ;  /* 0x000000845c027211 */ /* 0x040fe800078008ff */
[----:B------:R-:W-:Y:S05]  /*94a0*/  LEA.HI.X R3, R92, R133, R91, 0x1, P0 ;  /* 0x000000855c037211 */ /* 0x000fea00000f0c5b */
[----:B-----5:R3:W-:Y:S04]  /*94b0*/  ST.E.128 [R2.64], R36 ;  /* 0x0000002402007985 */ /* 0x0207e8000c101d06 */
.L_x_3303:
[----:B------:R-:W-:Y:S05]  /*94c0*/  BSYNC B1 ;  /* 0x0000000000017941 */ /* 0x000fea0003800000 */
.L_x_3302:
        /* <DEDUP_REMOVED lines=98> */
.L_x_3309:
[----:B------:R-:W-:Y:S05]  /*9af0*/  BSYNC B0 ;  /* 0x0000000000007941 */ /* 0x000fea0003800000 */
.L_x_3308:
[C---:B------:R-:W-:Y:S04]  /*9b00*/  LEA R2, P0, R88.reuse, R132, 0x1 ;  /* 0x0000008458027211 */ /* 0x040fe800078008ff */
[----:B------:R-:W-:Y:S05]  /*9b10*/  LEA.HI.X R3, R88, R133, R87, 0x1, P0 ;  /* 0x0000008558037211 */ /* 0x000fea00000f0c57 */
[----:B-----5:R3:W-:Y:S04]  /*9b20*/  ST.E.128 [R2.64], R36 ;  /* 0x0000002402007985 */ /* 0x0207e8000c101d06 */
.L_x_3307:
[----:B------:R-:W-:Y:S05]  /*9b30*/  BSYNC B1 ;  /* 0x0000000000017941 */ /* 0x000fea0003800000 */
.L_x_3306:
        /* <DEDUP_REMOVED lines=97> */
.L_x_3311:
[----:B------:R-:W-:Y:S05]  /*a150*/  BSYNC B0 ;  /* 0x0000000000007941 */ /* 0x000fea0003800000 */
.L_x_3310:
[C---:B------:R-:W-:Y:S04]  /*a160*/  LEA R2, P0, R82.reuse, R132, 0x1 ;  /* 0x0000008452027211 */ /* 0x040fe800078008ff */
[----:B------:R-:W-:Y:S05]  /*a170*/  LEA.HI.X R3, R82, R133, R81, 0x1, P0 ;  /* 0x0000008552037211 */ /* 0x000fea00000f0c51 */
[----:B-----5:R3:W-:Y:S04]  /*a180*/  ST.E.128 [R2.64], R36 ;  /* 0x0000002402007985 */ /* 0x0207e8000c101d06 */
.L_x_3297:
[----:B------:R-:W-:Y:S05]  /*a190*/  BSYNC B2 ;  /* 0x0000000000027941 */ /* 0x000fea0003800000 */
.L_x_3296:
        /* <DEDUP_REMOVED lines=103> */
.L_x_3317:
[----:B------:R-:W-:Y:S05]  /*a810*/  BSYNC B0 ;  /* 0x0000000000007941 */ /* 0x000fea0003800000 */
.L_x_3316:
[C---:B------:R-:W-:Y:S04]  /*a820*/  LEA R2, P0, R93.reuse, R132, 0x1 ;  /* 0x000000845d027211 */ /* 0x040fe800078008ff */
[----:B------:R-:W-:Y:S05]  /*a830*/  LEA.HI.X R3, R93, R133, R94, 0x1, P0 ;  /* 0x000000855d037211 */ /* 0x000fea00000f0c5e */
[----:B-----5:R3:W-:Y:S04]  /*a840*/  ST.E.128 [R2.64], R36 ;  /* 0x0000002402007985 */ /* 0x0207e8000c101d06 */
.L_x_3315:
[----:B------:R-:W-:Y:S05]  /*a850*/  BSYNC B1 ;  /* 0x0000000000017941 */ /* 0x000fea0003800000 */
.L_x_3314:
        /* <DEDUP_REMOVED lines=98> */
.L_x_3321:
[----:B------:R-:W-:Y:S05]  /*ae80*/  BSYNC B0 ;  /* 0x0000000000007941 */ /* 0x000fea0003800000 */
.L_x_3320:
[C---:B------:R-:W-:Y:S04]  /*ae90*/  LEA R2, P0, R90.reuse, R132, 0x1 ;  /* 0x000000845a027211 */ /* 0x040fe800078008ff */
[----:B------:R-:W-:Y:S05]  /*aea0*/  LEA.HI.X R3, R90, R133, R89, 0x1, P0 ;  /* 0x000000855a037211 */ /* 0x000fea00000f0c59 */
[----:B-----5:R3:W-:Y:S04]  /*aeb0*/  ST.E.128 [R2.64], R36 ;  /* 0x0000002402007985 */ /* 0x0207e8000c101d06 */
.L_x_3319:
[----:B------:R-:W-:Y:S05]  /*aec0*/  BSYNC B1 ;  /* 0x0000000000017941 */ /* 0x000fea0003800000 */
.L_x_3318:
        /* <DEDUP_REMOVED lines=98> */
.L_x_3325:
[----:B------:R-:W-:Y:S05]  /*b4f0*/  BSYNC B0 ;  /* 0x0000000000007941 */ /* 0x000fea0003800000 */
.L_x_3324:
[C---:B------:R-:W-:Y:S04]  /*b500*/  LEA R2, P0, R86.reuse, R132, 0x1 ;  /* 0x0000008456027211 */ /* 0x040fe800078008ff */
[----:B------:R-:W-:Y:S05]  /*b510*/  LEA.HI.X R3, R86, R133, R85, 0x1, P0 ;  /* 0x0000008556037211 */ /* 0x000fea00000f0c55 */
[----:B-----5:R3:W-:Y:S04]  /*b520*/  ST.E.128 [R2.64], R36 ;  /* 0x0000002402007985 */ /* 0x0207e8000c101d06 */
.L_x_3323:
[----:B------:R-:W-:Y:S05]  /*b530*/  BSYNC B1 ;  /* 0x0000000000017941 */ /* 0x000fea0003800000 */
.L_x_3322:
        /* <DEDUP_REMOVED lines=96> */
.L_x_3327:
[----:B------:R-:W-:Y:S05]  /*bb40*/  BSYNC B0 ;  /* 0x0000000000007941 */ /* 0x000fea0003800000 */
.L_x_3326:
[C---:B---3--:R-:W-:Y:S04]  /*bb50*/  LEA R2, P0, R80.reuse, R132, 0x1 ;  /* 0x0000008450027211 */ /* 0x048fe800078008ff */
[----:B------:R-:W-:Y:S05]  /*bb60*/  LEA.HI.X R3, R80, R133, R79, 0x1, P0 ;  /* 0x0000008550037211 */ /* 0x000fea00000f0c4f */
[----:B-----5:R3:W-:Y:S04]  /*bb70*/  ST.E.128 [R2.64], R28 ;  /* 0x0000001c02007985 */ /* 0x0207e8000c101d06 */
.L_x_3313:
[----:B------:R-:W-:Y:S05]  /*bb80*/  BSYNC B2 ;  /* 0x0000000000027941 */ /* 0x000fea0003800000 */
.L_x_3312:
        /* <DEDUP_REMOVED lines=103> */
.L_x_3333:
[----:B------:R-:W-:Y:S05]  /*c200*/  BSYNC B0 ;  /* 0x0000000000007941 */ /* 0x000fea0003800000 */
.L_x_3332:
[----:B------:R-:W-:Y:S02]  /*c210*/  IMAD R0, R63, 0x60, RZ ;  /* 0x000000603f007824 */ /* 0x000fe400078e02ff */
[----:B---3--:R-:W-:Y:S05]  /*c220*/  IMAD.WIDE.U32 R2, R62, 0x60, R132 ;  /* 0x000000603e027825 */ /* 0x008fea00078e0084 */
[----:B------:R-:W-:Y:S05]  /*c230*/  IADD3 R3, R3, R0, RZ ;  /* 0x0000000003037210 */ /* 0x000fea0007ffe0ff */
[----:B-----5:R3:W-:Y:S02]  /*c240*/  ST.E.128 [R2.64], R28 ;  /* 0x0000001c02007985 */ /* 0x0207e4000c101d06 */
.L_x_3331:
[----:B------:R-:W-:Y:S05]  /*c250*/  BSYNC B1 ;  /* 0x0000000000017941 */ /* 0x000fea0003800000 */
.L_x_3330:
        /* <DEDUP_REMOVED lines=97> */
.L_x_3337:
[----:B------:R-:W-:Y:S05]  /*c870*/  BSYNC B0 ;  /* 0x0000000000007941 */ /* 0x000fea0003800000 */
.L_x_3336:
[C---:B---3--:R-:W-:Y:S04]  /*c880*/  LEA R2, P0, R84.reuse, R132, 0x1 ;  /* 0x0000008454027211 */ /* 0x048fe800078008ff */
[----:B------:R-:W-:Y:S05]  /*c890*/  LEA.HI.X R3, R84, R133, R83, 0x1, P0 ;  /* 0x0000008554037211 */ /* 0x000fea00000f0c53 */
[----:B-----5:R3:W-:Y:S04]  /*c8a0*/  ST.E.128 [R2.64], R28 ;  /* 0x0000001c02007985 */ /* 0x0207e8000c101d06 */
.L_x_3335:
[----:B------:R-:W-:Y:S05]  /*c8b0*/  BSYNC B1 ;  /* 0x0000000000017941 */ /* 0x000fea0003800000 */
.L_x_3334:
        /* <DEDUP_REMOVED lines=97> */
.L_x_3341:
[----:B------:R-:W-:Y:S05]  /*ced0*/  BSYNC B0 ;  /* 0x0000000000007941 */ /* 0x000fea0003800000 */
.L_x_3340:
[C---:B---3--:R-:W-:Y:S04]  /*cee0*/  LEA R2, P0, R78.reuse, R132, 0x1 ;  /* 0x000000844e027211 */ /* 0x048fe800078008ff */
[----:B------:R-:W-:Y:S05]  /*cef0*/  LEA.HI.X R3, R78, R133, R77, 0x1, P0 ;  /* 0x000000854e037211 */ /* 0x000fea00000f0c4d */
[----:B-----5:R3:W-:Y:S04]  /*cf00*/  ST.E.128 [R2.64], R28 ;  /* 0x0000001c02007985 */ /* 0x0207e8000c101d06 */
.L_x_3339:
[----:B------:R-:W-:Y:S05]  /*cf10*/  BSYNC B1 ;  /* 0x0000000000017941 */ /* 0x000fea0003800000 */
.L_x_3338:
        /* <DEDUP_REMOVED lines=97> */
.L_x_3343:
[----:B------:R-:W-:Y:S05]  /*d530*/  BSYNC B0 ;  /* 0x0000000000007941 */ /* 0x000fea0003800000 */
.L_x_3342:
[C---:B---3--:R-:W-:Y:S04]  /*d540*/  LEA R2, P0, R76.reuse, R132, 0x1 ;  /* 0x000000844c027211 */ /* 0x048fe800078008ff */
[----:B------:R-:W-:Y:S05]  /*d550*/  LEA.HI.X R3, R76, R133, R75, 0x1, P0 ;  /* 0x000000854c037211 */ /* 0x000fea00000f0c4b */
[----:B-----5:R3:W-:Y:S04]  /*d560*/  ST.E.128 [R2.64], R28 ;  /* 0x0000001c02007985 */ /* 0x0207e8000c101d06 */
.L_x_3329:
[----:B------:R-:W-:Y:S05]  /*d570*/  BSYNC B2 ;  /* 0x0000000000027941 */ /* 0x000fea0003800000 */
.L_x_3328:
[----:B---3--:R-:W3:Y:S02]  /*d580*/  LD.E R3, [R10.64+0xd0] ;  /* 0x0000d0060a037980 */ /* 0x008ee4000c101900 */
[----:B---3--:R-:W-:Y:S05]  /*d590*/  IMAD.U32 R3, R3, -0x20, RZ ;  /* 0xffffffe003037824 */ /* 0x008fea00078e00ff */
[C---:B------:R-:W-:Y:S02]  /*d5a0*/  LEA R130, P1, R3.reuse, R130, 0x1 ;  /* 0x0000008203827211 */ /* 0x040fe400078208ff */
[C---:B------:R-:W-:Y:S02]  /*d5b0*/  LEA R128, P0, R3.reuse, R128, 0x1 ;  /* 0x0000008003807211 */ /* 0x040fe400078008ff */
[C---:B------:R-:W-:Y:S02]  /*d5c0*/  LEA.HI.X.SX32 R131, R3.reuse, R131, 0x1, P1 ;  /* 0x0000008303837211 */ /* 0x040fe400008f0eff */
[----:B------:R-:W-:Y:S01]  /*d5d0*/  LEA.HI.X.SX32 R129, R3, R129, 0x1, P0 ;  /* 0x0000008103817211 */ /* 0x000fe200000f0eff */
[----:B------:R-:W-:-:S05]  /*d5e0*/  BRA `(.L_x_3279) ;  /* 0x0000076000007947 */ /* 0x000fca0003800000 */
.L_x_3245:
        /* <DEDUP_REMOVED lines=14> */
.L_x_3345:
[----:B------:R-:W-:Y:S05]  /*d6d0*/  BSYNC B0 ;  /* 0x0000000000007941 */ /* 0x000fea0003800000 */
.L_x_3344:
        /* <DEDUP_REMOVED lines=33> */
.L_x_3347:
[----:B------:R-:W-:Y:S05]  /*d8f0*/  BSYNC B0 ;  /* 0x0000000000007941 */ /* 0x000fea0003800000 */
.L_x_3346:
        /* <DEDUP_REMOVED lines=33> */
.L_x_3349:
[----:B------:R-:W-:Y:S05]  /*db10*/  BSYNC B0 ;  /* 0x0000000000007941 */ /* 0x000fea0003800000 */
.L_x_3348:
        /* <DEDUP_REMOVED lines=35> */
.L_x_3279:
[----:B------:R-:W-:Y:S05]  /*dd50*/  BSYNC B3 ;  /* 0x0000000000037941 */ /* 0x000fea0003800000 */
.L_x_3244:
        /* <DEDUP_REMOVED lines=89> */
.L_x_3351:
        /* <DEDUP_REMOVED lines=8> */
.L_x_3352:
[----:B------:R-:W-:Y:S05]  /*e370*/  BSYNC B0 ;  /* 0x0000000000007941 */ /* 0x000fea0003800000 */
.L_x_3350:
[----:B------:R-:W-:Y:S04]  /*e380*/  IADD3 R14, R14, -0x1, RZ ;  /* 0xffffffff0e0e7810 */ /* 0x000fe80007ffe0ff */
[----:B------:R-:W-:Y:S11]  /*e390*/  ISETP.GT.AND P0, PT, R14, R95, PT ;  /* 0x0000005f0e00720c */ /* 0x000ff60003f04270 */
[----:B------:R-:W-:Y:S02]  /*e3a0*/  @!UPT UIADD3 URZ, URZ, URZ, URZ ;  /* 0x0000003f3f3ff290 */ /* 0x000fe4000fffe03f */
[----:B------:R-:W-:-:S05]  /*e3b0*/  @P0 BRA `(.L_x_3353) ;  /* 0xffff49f000000947 */ /* 0x000fca000383ffff */
.L_x_3235:
        /* <DEDUP_REMOVED lines=29> */
[-C--:B------:R-:W-:Y:S01]  /*e590*/  LEA R32, P1, R5, R190.reuse, 0x1 ;  /* 0x000000be05207211 */ /* 0x080fe200078208ff */
[----:B------:R-:W-:Y:S01]  /*e5a0*/  IMAD R8, R189, 0x30, RZ ;  /* 0x00000030bd087824 */ /* 0x000fe200078e02ff */
[-CC-:B------:R-:W-:Y:S01]  /*e5b0*/  LEA.HI.X R35, R184, R191.reuse, R187.reuse, 0x1, P2 ;  /* 0x000000bfb8237211 */ /* 0x180fe200010f0cbb */
[----:B------:R-:W-:Y:S01]  /*e5c0*/  IMAD.WIDE.U32 R186, R188, 0x30, R186 ;  /* 0x00000030bcba7825 */ /* 0x000fe200078e00ba */
[----:B------:R-:W-:Y:S02]  /*e5d0*/  LEA.HI.X R33, R5, R191, R14, 0x1, P1 ;  /* 0x000000bf05217211 */ /* 0x000fe400008f0c0e */
[----:B--2---:R-:W-:Y:S01]  /*e5e0*/  LEA R16, P0, R7, R190, 0x1 ;  /* 0x000000be07107211 */ /* 0x004fe200078008ff */
[----:B------:R-:W-:-:S03]  /*e5f0*/  IMAD.IADD R14, R246, 0x1, -R67 ;  /* 0x00000001f60e7824 */ /* 0x000fc600078e0a43 */
[-C--:B------:R-:W-:Y:S01]  /*e600*/  LEA.HI.X R17, R7, R191.reuse, R15, 0x1, P0 ;  /* 0x000000bf07117211 */ /* 0x080fe200000f0c0f */
[----:B------:R-:W-:Y:S01]  /*e610*/  IMAD.IADD R5, R187, 0x1, R8 ;  /* 0x00000001bb057824 */ /* 0x000fe200078e0208 */
[----:B------:R-:W-:Y:S02]  /*e620*/  ISETP.GE.AND P0, PT, R172, R14, PT ;  /* 0x0000000eac00720c */ /* 0x000fe40003f06270 */
[----:B------:R-:W-:Y:S02]  /*e630*/  LEA R30, P1, R186, R190, 0x1 ;  /* 0x000000beba1e7211 */ /* 0x000fe400078208ff */
[----:B------:R-:W-:Y:S02]  /*e640*/  ISETP.GT.AND P0, PT, R148, -0x8, !P0 ;  /* 0xfffffff89400780c */ /* 0x000fe40004704270 */
[----:B------:R-:W-:Y:S02]  /*e650*/  LEA.HI.X R31, R186, R191, R5, 0x1, P1 ;  /* 0x000000bfba1f7211 */ /* 0x000fe400008f0c05 */
[----:B----4-:R-:W-:Y:S01]  /*e660*/  IADD3 R96, R6, R96, R67 ;  /* 0x0000006006607210 */ /* 0x010fe20007ffe043 */
[----:B------:R-:W-:-:S04]  /*e670*/  IMAD R6, R172, R3, R165 ;  /* 0x00000003ac067224 */ /* 0x000fc800078e02a5 */
[----:B------:R-:W-:Y:S02]  /*e680*/  IMAD R15, R96, R3, RZ ;  /* 0x00000003600f7224 */ /* 0x000fe400078e02ff */
[----:B------:R-:W-:-:S03]  /*e690*/  IMAD.IADD R26, R165, 0x1, R6 ;  /* 0x00000001a51a7824 */ /* 0x000fc600078e0206 */
        /* <DEDUP_REMOVED lines=63> */
.L_x_3362:
[----:B------:R-:W-:Y:S05]  /*ea90*/  BSYNC B0 ;  /* 0x0000000000007941 */ /* 0x000fea0003800000 */
.L_x_3361:
[----:B-----5:R3:W-:Y:S02]  /*eaa0*/  STS.128 [R247], R36 ;  /* 0x00000024f7007388 */ /* 0x0207e40000000c00 */
.L_x_3360:
[----:B------:R-:W-:Y:S05]  /*eab0*/  BSYNC B1 ;  /* 0x0000000000017941 */ /* 0x000fea0003800000 */
.L_x_3359:
        /* <DEDUP_REMOVED lines=48> */
.L_x_3366:
[----:B------:R-:W-:Y:S05]  /*edc0*/  BSYNC B0 ;  /* 0x0000000000007941 */ /* 0x000fea0003800000 */
.L_x_3365:
[----:B-----5:R1:W-:Y:S02]  /*edd0*/  STS.128 [R247+0x2000], R36 ;  /* 0x00200024f7007388 */ /* 0x0203e40000000c00 */
.L_x_3364:
[----:B------:R-:W-:Y:S05]  /*ede0*/  BSYNC B1 ;  /* 0x0000000000017941 */ /* 0x000fea0003800000 */
.L_x_3363:
        /* <DEDUP_REMOVED lines=48> */
.L_x_3370:
[----:B------:R-:W-:Y:S05]  /*f0f0*/  BSYNC B0 ;  /* 0x0000000000007941 */ /* 0x000fea0003800000 */
.L_x_3369:
[----:B-----5:R3:W-:Y:S02]  /*f100*/  STS.128 [R247+0x4000], R36 ;  /* 0x00400024f7007388 */ /* 0x0207e40000000c00 */
.L_x_3368:
[----:B------:R-:W-:Y:S05]  /*f110*/  BSYNC B1 ;  /* 0x0000000000017941 */ /* 0x000fea0003800000 */
.L_x_3367:
        /* <DEDUP_REMOVED lines=46> */
.L_x_3372:
[----:B------:R-:W-:Y:S05]  /*f400*/  BSYNC B0 ;  /* 0x0000000000007941 */ /* 0x000fea0003800000 */
.L_x_3371:
[----:B-----5:R3:W-:Y:S02]  /*f410*/  STS.128 [R247+0x6000], R36 ;  /* 0x00600024f7007388 */ /* 0x0207e40000000c00 */
.L_x_3358:
[----:B------:R-:W-:Y:S05]  /*f420*/  BSYNC B2 ;  /* 0x0000000000027941 */ /* 0x000fea0003800000 */
.L_x_3357:
        /* <DEDUP_REMOVED lines=60> */
.L_x_3378:
[----:B------:R-:W-:Y:S05]  /*f7f0*/  BSYNC B0 ;  /* 0x0000000000007941 */ /* 0x000fea0003800000 */
.L_x_3377:
[----:B-----5:R3:W-:Y:S02]  /*f800*/  STS.128 [R247+0x800], R36 ;  /* 0x00080024f7007388 */ /* 0x0207e40000000c00 */
.L_x_3376:
[----:B------:R-:W-:Y:S05]  /*f810*/  BSYNC B1 ;  /* 0x0000000000017941 */ /* 0x000fea0003800000 */
.L_x_3375:
        /* <DEDUP_REMOVED lines=47> */
.L_x_3382:
[----:B------:R-:W-:Y:S05]  /*fb10*/  BSYNC B0 ;  /* 0x0000000000007941 */ /* 0x000fea0003800000 */
.L_x_3381:
[----:B-----5:R3:W-:Y:S02]  /*fb20*/  STS.128 [R247+0x2800], R36 ;  /* 0x00280024f7007388 */ /* 0x0207e40000000c00 */
.L_x_3380:
[----:B------:R-:W-:Y:S05]  /*fb30*/  BSYNC B1 ;  /* 0x0000000000017941 */ /* 0x000fea0003800000 */
.L_x_3379:
        /* <DEDUP_REMOVED lines=47> */
.L_x_3386:
[----:B------:R-:W-:Y:S05]  /*fe30*/  BSYNC B0 ;  /* 0x0000000000007941 */ /* 0x000fea0003800000 */
.L_x_3385:
[----:B-----5:R3:W-:Y:S02]  /*fe40*/  STS.128 [R247+0x4800], R36 ;  /* 0x00480024f7007388 */ /* 0x0207e40000000c00 */
.L_x_3384:
[----:B------:R-:W-:Y:S05]  /*fe50*/  BSYNC B1 ;  /* 0x0000000000017941 */ /* 0x000fea0003800000 */
.L_x_3383:
        /* <DEDUP_REMOVED lines=46> */
.L_x_3388:
[----:B------:R-:W-:Y:S05]  /*10140*/  BSYNC B0 ;  /* 0x0000000000007941 */ /* 0x000fea0003800000 */
.L_x_3387:
[----:B-----5:R1:W-:Y:S02]  /*10150*/  STS.128 [R247+0x6800], R32 ;  /* 0x00680020f7007388 */ /* 0x0203e40000000c00 */
.L_x_3374:
[----:B------:R-:W-:Y:S05]  /*10160*/  BSYNC B2 ;  /* 0x0000000000027941 */ /* 0x000fea0003800000 */
.L_x_3373:
        /* <DEDUP_REMOVED lines=61> */
.L_x_3394:
[----:B------:R-:W-:Y:S05]  /*10540*/  BSYNC B0 ;  /* 0x0000000000007941 */ /* 0x000fea0003800000 */
.L_x_3393:
[----:B-----5:R3:W-:Y:S02]  /*10550*/  STS.128 [R247+0x1000], R36 ;  /* 0x00100024f7007388 */ /* 0x0207e40000000c00 */
.L_x_3392:
[----:B------:R-:W-:Y:S05]  /*10560*/  BSYNC B1 ;  /* 0x0000000000017941 */ /* 0x000fea0003800000 */
.L_x_3391:
        /* <DEDUP_REMOVED lines=47> */
.L_x_3398:
[----:B------:R-:W-:Y:S05]  /*10860*/  BSYNC B0 ;  /* 0x0000000000007941 */ /* 0x000fea0003800000 */
.L_x_3397:
[----:B-----5:R1:W-:Y:S02]  /*10870*/  STS.128 [R247+0x3000], R36 ;  /* 0x00300024f7007388 */ /* 0x0203e40000000c00 */
.L_x_3396:
[----:B------:R-:W-:Y:S05]  /*10880*/  BSYNC B1 ;  /* 0x0000000000017941 */ /* 0x000fea0003800000 */
.L_x_3395:
        /* <DEDUP_REMOVED lines=47> */
.L_x_3402:
[----:B------:R-:W-:Y:S05]  /*10b80*/  BSYNC B0 ;  /* 0x0000000000007941 */ /* 0x000fea0003800000 */
.L_x_3401:
[----:B-----5:R3:W-:Y:S02]  /*10b90*/  STS.128 [R247+0x5000], R36 ;  /* 0x00500024f7007388 */ /* 0x0207e40000000c00 */
.L_x_3400:
[----:B------:R-:W-:Y:S05]  /*10ba0*/  BSYNC B1 ;  /* 0x0000000000017941 */ /* 0x000fea0003800000 */
.L_x_3399:
        /* <DEDUP_REMOVED lines=9> */
[--C-:B-----5:R-:W-:Y:S02]  /*10c40*/  HADD2.F32 R26, -RZ, R37.reuse.H0_H0 ;  /* 0x20000025ff1a7230 */ /* 0x120fe40000004100 */
[----:B------:R-:W-:Y:S02]  /*10c50*/  HADD2.F32 R40, -RZ, R37.H1_H1 ;  /* 0x30000025ff287230 */ /* 0x000fe40000004100 */
[--C-:B------:R-:W-:Y:S02]  /*10c60*/  HADD2.F32 R37, -RZ, R39.reuse.H1_H1 ;  /* 0x30000027ff257230 */ /* 0x100fe40000004100 */
[----:B------:R-:W-:-:S02]  /*10c70*/  HADD2.F32 R39, -RZ, R39.H0_H0 ;  /* 0x20000027ff277230 */ /* 0x000fc40000004100 */
[----:B---3--:R-:W-:Y:S02]  /*10c80*/  HADD2.F32 R35, -RZ, R36.H0_H0 ;  /* 0x20000024ff237230 */ /* 0x008fe40000004100 */
[----:B--2---:R-:W-:Y:S02]  /*10c90*/  HADD2.F32 R15, -RZ, R4.H1_H1 ;  /* 0x30000004ff0f7230 */ /* 0x004fe40000004100 */
[----:B------:R-:W-:Y:S02]  /*10ca0*/  HADD2.F32 R8, -RZ, R5.H1_H1 ;  /* 0x30000005ff087230 */ /* 0x000fe40000004100 */
[--C-:B-1--4-:R-:W-:Y:S01]  /*10cb0*/  HADD2.F32 R17, -RZ, R6.reuse.H1_H1 ;  /* 0x30000006ff117230 */ /* 0x112fe20000004100 */
[C---:B------:R-:W-:Y:S01]  /*10cc0*/  FMUL.FTZ R32, R40.reuse, R15 ;  /* 0x0000000f28207220 */ /* 0x040fe20000410000 */
[----:B------:R-:W-:Y:S01]  /*10cd0*/  HADD2.F32 R16, -RZ, R7.H1_H1 ;  /* 0x30000007ff107230 */ /* 0x000fe20000004100 */
[C---:B------:R-:W-:Y:S01]  /*10ce0*/  FMUL.FTZ R23, R37.reuse, R8 ;  /* 0x0000000825177220 */ /* 0x040fe20000410000 */
[----:B------:R-:W-:Y:S01]  /*10cf0*/  HADD2.F32 R6, -RZ, R6.H0_H0 ;  /* 0x20000006ff067230 */ /* 0x000fe20000004100 */
[-C--:B------:R-:W-:Y:S01]  /*10d00*/  FMUL.FTZ R22, R40, R17.reuse ;  /* 0x0000001128167220 */ /* 0x080fe20000410000 */
[----:B------:R-:W-:Y:S01]  /*10d10*/  HADD2.F32 R4, -RZ, R4.H0_H0 ;  /* 0x20000004ff047230 */ /* 0x000fe20000004100 */
[C---:B------:R-:W-:Y:S01]  /*10d20*/  FFMA.FTZ R32, R26.reuse, R17, -R32 ;  /* 0x000000111a207223 */ /* 0x040fe20000010820 */
[----:B------:R-:W-:Y:S01]  /*10d30*/  HADD2.F32 R17, -RZ, R36.H1_H1 ;  /* 0x30000024ff117230 */ /* 0x000fe20000004100 */
[-C--:B------:R-:W-:Y:S01]  /*10d40*/  FMUL.FTZ R37, R37, R16.reuse ;  /* 0x0000001025257220 */ /* 0x080fe20000410000 */
[----:B------:R-:W-:Y:S01]  /*10d50*/  HADD2.F32 R5, -RZ, R5.H0_H0 ;  /* 0x20000005ff057230 */ /* 0x000fe20000004100 */
[----:B------:R-:W-:Y:S01]  /*10d60*/  FFMA.FTZ R23, R39, R16, -R23 ;  /* 0x0000001027177223 */ /* 0x000fe20000010817 */
[--C-:B------:R-:W-:Y:S01]  /*10d70*/  HADD2.F32 R16, -RZ, R38.reuse.H1_H1 ;  /* 0x30000026ff107230 */ /* 0x100fe20000004100 */
[----:B------:R-:W-:Y:S01]  /*10d80*/  FFMA.FTZ R15, R26, R15, R22 ;  /* 0x0000000f1a0f7223 */ /* 0x000fe20000010016 */
[----:B------:R-:W-:Y:S01]  /*10d90*/  HADD2.F32 R7, -RZ, R7.H0_H0 ;  /* 0x20000007ff077230 */ /* 0x000fe20000004100 */
[C---:B------:R-:W-:Y:S01]  /*10da0*/  FMUL.FTZ R22, R17.reuse, R4 ;  /* 0x0000000411167220 */ /* 0x040fe20000410000 */
[----:B------:R-:W-:Y:S01]  /*10db0*/  HADD2.F32 R38, -RZ, R38.H0_H0 ;  /* 0x20000026ff267230 */ /* 0x000fe20000004100 */
[----:B------:R-:W-:-:S02]  /*10dc0*/  FMUL.FTZ R26, R17, R6 ;  /* 0x00000006111a7220 */ /* 0x000fc40000410000 */
[C---:B------:R-:W-:Y:S02]  /*10dd0*/  FMUL.FTZ R17, R16.reuse, R5 ;  /* 0x0000000510117220 */ /* 0x040fe40000410000 */
[-C--:B------:R-:W-:Y:S02]  /*10de0*/  FMUL.FTZ R16, R16, R7.reuse ;  /* 0x0000000710107220 */ /* 0x080fe40000410000 */
[----:B------:R-:W-:Y:S02]  /*10df0*/  FFMA.FTZ R22, R35, R6, -R22 ;  /* 0x0000000623167223 */ /* 0x000fe40000010816 */
[----:B------:R-:W-:Y:S01]  /*10e00*/  FFMA.FTZ R8, R39, R8, R37 ;  /* 0x0000000827087223 */ /* 0x000fe20000010025 */
[----:B------:R-:W-:Y:S01]  /*10e10*/  F2FP.PACK_AB R37, R15, R32 ;  /* 0x000000200f25723e */ /* 0x000fe200000000ff */
[----:B------:R-:W-:Y:S02]  /*10e20*/  FFMA.FTZ R35, R35, R4, R26 ;  /* 0x0000000423237223 */ /* 0x000fe4000001001a */
[----:B------:R-:W-:Y:S01]  /*10e30*/  FFMA.FTZ R17, R38, R7, -R17 ;  /* 0x0000000726117223 */ /* 0x000fe20000010811 */
[----:B------:R-:W-:Y:S01]  /*10e40*/  F2FP.PACK_AB R39, R8, R23 ;  /* 0x000000170827723e */ /* 0x000fe200000000ff */
[----:B------:R-:W-:Y:S01]  /*10e50*/  FFMA.FTZ R16, R38, R5, R16 ;  /* 0x0000000526107223 */ /* 0x000fe20000010010 */
[----:B------:R-:W-:-:S04]  /*10e60*/  F2FP.PACK_AB R36, R35, R22 ;  /* 0x000000162324723e */ /* 0x000fc800000000ff */
[----:B------:R-:W-:Y:S02]  /*10e70*/  F2FP.PACK_AB R38, R16, R17 ;  /* 0x000000111026723e */ /* 0x000fe400000000ff */
.L_x_3404:
[----:B------:R-:W-:Y:S05]  /*10e80*/  BSYNC B0 ;  /* 0x0000000000007941 */ /* 0x000fea0003800000 */
.L_x_3403:
[----:B-----5:R3:W-:Y:S02]  /*10e90*/  STS.128 [R247+0x7000], R36 ;  /* 0x00700024f7007388 */ /* 0x0207e40000000c00 */
.L_x_3390:
[----:B------:R-:W-:Y:S05]  /*10ea0*/  BSYNC B2 ;  /* 0x0000000000027941 */ /* 0x000fea0003800000 */
.L_x_3389:
[----:B--23--:R-:W-:-:S04]  /*10eb0*/  IADD3 R35, R172, 0x30, RZ ;  /* 0x00000030ac237810 */ /* 0x00cfc80007ffe0ff */
        /* <DEDUP_REMOVED lines=22> */
[--C-:B-----5:R-:W-:Y:S02]  /*11020*/  HADD2.F32 R19, -RZ, R21.reuse.H0_H0 ;  /* 0x20000015ff137230 */ /* 0x120fe40000004100 */
[----:B------:R-:W-:Y:S02]  /*11030*/  HADD2.F32 R21, -RZ, R21.H1_H1 ;  /* 0x30000015ff157230 */ /* 0x000fe40000004100 */
[--C-:B------:R-:W-:Y:S02]  /*11040*/  HADD2.F32 R18, -RZ, R23.reuse.H1_H1 ;  /* 0x30000017ff127230 */ /* 0x100fe40000004100 */
[----:B------:R-:W-:-:S02]  /*11050*/  HADD2.F32 R28, -RZ, R23.H0_H0 ;  /* 0x20000017ff1c7230 */ /* 0x000fc40000004100 */
[----:B--2---:R-:W-:Y:S02]  /*11060*/  HADD2.F32 R8, -RZ, R4.H1_H1 ;  /* 0x30000004ff087230 */ /* 0x004fe40000004100 */
[----:B------:R-:W-:Y:S02]  /*11070*/  HADD2.F32 R3, -RZ, R5.H1_H1 ;  /* 0x30000005ff037230 */ /* 0x000fe40000004100 */
[--C-:B-1-3--:R-:W-:Y:S01]  /*11080*/  HADD2.F32 R17, -RZ, R6.reuse.H1_H1 ;  /* 0x30000006ff117230 */ /* 0x10afe20000004100 */
        /* <DEDUP_REMOVED lines=30> */
.L_x_3409:
[----:B------:R-:W-:Y:S05]  /*11270*/  BSYNC B0 ;  /* 0x0000000000007941 */ /* 0x000fea0003800000 */
.L_x_3408:
[----:B-----5:R1:W-:Y:S02]  /*11280*/  STS.128 [R247+0x1800], R20 ;  /* 0x00180014f7007388 */ /* 0x0203e40000000c00 */
.L_x_3407:
[----:B------:R-:W-:Y:S05]  /*11290*/  BSYNC B1 ;  /* 0x0000000000017941 */ /* 0x000fea0003800000 */
.L_x_3406:
        /* <DEDUP_REMOVED lines=48> */
.L_x_3413:
[----:B------:R-:W-:Y:S05]  /*115a0*/  BSYNC B0 ;  /* 0x0000000000007941 */ /* 0x000fea0003800000 */
.L_x_3412:
[----:B-----5:R1:W-:Y:S02]  /*115b0*/  STS.128 [R247+0x3800], R16 ;  /* 0x00380010f7007388 */ /* 0x0203e40000000c00 */
.L_x_3411:
[----:B------:R-:W-:Y:S05]  /*115c0*/  BSYNC B1 ;  /* 0x0000000000017941 */ /* 0x000fea0003800000 */
.L_x_3410:
        /* <DEDUP_REMOVED lines=46> */
.L_x_3417:
[----:B------:R-:W-:Y:S05]  /*118b0*/  BSYNC B0 ;  /* 0x0000000000007941 */ /* 0x000fea0003800000 */
.L_x_3416:
[----:B-----5:R1:W-:Y:S02]  /*118c0*/  STS.128 [R247+0x5800], R16 ;  /* 0x00580010f7007388 */ /* 0x0203e40000000c00 */
.L_x_3415:
[----:B------:R-:W-:Y:S05]  /*118d0*/  BSYNC B1 ;  /* 0x0000000000017941 */ /* 0x000fea0003800000 */
.L_x_3414:
[----:B------:R-:W-:-:S13]  /*118e0*/  ISETP.GE.AND P0, PT, R9, R2, PT ;  /* 0x000000020900720c */ /* 0x000fda0003f06270 */
[----:B------:R1:W-:Y:S01]  /*118f0*/  @P0 STS.128 [R247+0x7800], RZ ;  /* 0x007800fff7000388 */ /* 0x0003e20000000c00 */
[----:B------:R-:W-:Y:S05]  /*11900*/  @P0 BRA `(.L_x_3405) ;  /* 0x0000697000000947 */ /* 0x000fea0003800000 */
[----:B-1-3--:R-:W5:Y:S01]  /*11910*/  LD.E.128 R28, [R30.64+0x180] ;  /* 0x000180061e1c7980 */ /* 0x00af62000c101d00 */
        /* <DEDUP_REMOVED lines=41> */
.L_x_3419:
[----:B------:R-:W-:Y:S05]  /*11bb0*/  BSYNC B0 ;  /* 0x0000000000007941 */ /* 0x000fea0003800000 */
.L_x_3418:
[----:B-----5:R1:W-:Y:S01]  /*11bc0*/  STS.128 [R247+0x7800], R28 ;  /* 0x0078001cf7007388 */ /* 0x0203e20000000c00 */
[----:B------:R-:W-:Y:S05]  /*11bd0*/  BRA `(.L_x_3405) ;  /* 0x000066a000007947 */ /* 0x000fea0003800000 */
.L_x_3356:
        /* <DEDUP_REMOVED lines=89> */
.L_x_3425:
[----:B------:R-:W-:Y:S05]  /*12170*/  BSYNC B0 ;  /* 0x0000000000007941 */ /* 0x000fea0003800000 */
.L_x_3424:
[----:B-----5:R3:W-:Y:S02]  /*12180*/  STS.128 [R247], R40 ;  /* 0x00000028f7007388 */ /* 0x0207e40000000c00 */
.L_x_3423:
[----:B------:R-:W-:Y:S05]  /*12190*/  BSYNC B1 ;  /* 0x0000000000017941 */ /* 0x000fea0003800000 */
.L_x_3422:
        /* <DEDUP_REMOVED lines=87> */
.L_x_3429:
[----:B------:R-:W-:Y:S05]  /*12710*/  BSYNC B0 ;  /* 0x0000000000007941 */ /* 0x000fea0003800000 */
.L_x_3428:
[----:B-----5:R1:W-:Y:S02]  /*12720*/  STS.128 [R247+0x2000], R40 ;  /* 0x00200028f7007388 */ /* 0x0203e40000000c00 */
.L_x_3427:
[----:B------:R-:W-:Y:S05]  /*12730*/  BSYNC B1 ;  /* 0x0000000000017941 */ /* 0x000fea0003800000 */
.L_x_3426:
        /* <DEDUP_REMOVED lines=87> */
.L_x_3433:
[----:B------:R-:W-:Y:S05]  /*12cb0*/  BSYNC B0 ;  /* 0x0000000000007941 */ /* 0x000fea0003800000 */
.L_x_3432:
[----:B-----5:R3:W-:Y:S02]  /*12cc0*/  STS.128 [R247+0x4000], R40 ;  /* 0x00400028f7007388 */ /* 0x0207e40000000c00 */
.L_x_3431:
[----:B------:R-:W-:Y:S05]  /*12cd0*/  BSYNC B1 ;  /* 0x0000000000017941 */ /* 0x000fea0003800000 */
.L_x_3430:
        /* <DEDUP_REMOVED lines=86> */
.L_x_3435:
[----:B------:R-:W-:Y:S05]  /*13240*/  BSYNC B0 ;  /* 0x0000000000007941 */ /* 0x000fea0003800000 */
.L_x_3434:
[----:B-----5:R3:W-:Y:S02]  /*13250*/  STS.128 [R247+0x6000], R40 ;  /* 0x00600028f7007388 */ /* 0x0207e40000000c00 */
.L_x_3421:
[----:B------:R-:W-:Y:S05]  /*13260*/  BSYNC B2 ;  /* 0x0000000000027941 */ /* 0x000fea0003800000 */
.L_x_3420:
        /* <DEDUP_REMOVED lines=94> */
.L_x_3441:
[----:B------:R-:W-:Y:S05]  /*13850*/  BSYNC B0 ;  /* 0x0000000000007941 */ /* 0x000fea0003800000 */
.L_x_3440:
[----:B-----5:R3:W-:Y:S02]  /*13860*/  STS.128 [R247+0x800], R40 ;  /* 0x00080028f7007388 */ /* 0x0207e40000000c00 */
.L_x_3439:
[----:B------:R-:W-:Y:S05]  /*13870*/  BSYNC B1 ;  /* 0x0000000000017941 */ /* 0x000fea0003800000 */
.L_x_3438:
        /* <DEDUP_REMOVED lines=90> */
.L_x_3445:
[----:B------:R-:W-:Y:S05]  /*13e20*/  BSYNC B0 ;  /* 0x0000000000007941 */ /* 0x000fea0003800000 */
.L_x_3444:
[----:B-----5:R3:W-:Y:S02]  /*13e30*/  STS.128 [R247+0x2800], R40 ;  /* 0x00280028f7007388 */ /* 0x0207e40000000c00 */
.L_x_3443:
[----:B------:R-:W-:Y:S05]  /*13e40*/  BSYNC B1 ;  /* 0x0000000000017941 */ /* 0x000fea0003800000 */
.L_x_3442:
        /* <DEDUP_REMOVED lines=90> */
.L_x_3449:
[----:B------:R-:W-:Y:S05]  /*143f0*/  BSYNC B0 ;  /* 0x0000000000007941 */ /* 0x000fea0003800000 */
.L_x_3448:
[----:B-----5:R3:W-:Y:S02]  /*14400*/  STS.128 [R247+0x4800], R40 ;  /* 0x00480028f7007388 */ /* 0x0207e40000000c00 */
.L_x_3447:
[----:B------:R-:W-:Y:S05]  /*14410*/  BSYNC B1 ;  /* 0x0000000000017941 */ /* 0x000fea0003800000 */
.L_x_3446:
        /* <DEDUP_REMOVED lines=89> */
.L_x_3451:
[----:B------:R-:W-:Y:S05]  /*149b0*/  BSYNC B0 ;  /* 0x0000000000007941 */ /* 0x000fea0003800000 */
.L_x_3450:
[----:B-----5:R1:W-:Y:S02]  /*149c0*/  STS.128 [R247+0x6800], R36 ;  /* 0x00680024f7007388 */ /* 0x0203e40000000c00 */
.L_x_3437:
[----:B------:R-:W-:Y:S05]  /*149d0*/  BSYNC B2 ;  /* 0x0000000000027941 */ /* 0x000fea0003800000 */
.L_x_3436:
        /* <DEDUP_REMOVED lines=95> */
.L_x_3457:
[----:B------:R-:W-:Y:S05]  /*14fd0*/  BSYNC B0 ;  /* 0x0000000000007941 */ /* 0x000fea0003800000 */
.L_x_3456:
[----:B-----5:R1:W-:Y:S02]  /*14fe0*/  STS.128 [R247+0x1000], R40 ;  /* 0x00100028f7007388 */ /* 0x0203e40000000c00 */
.L_x_3455:
[----:B------:R-:W-:Y:S05]  /*14ff0*/  BSYNC B1 ;  /* 0x0000000000017941 */ /* 0x000fea0003800000 */
.L_x_3454:
        /* <DEDUP_REMOVED lines=90> */
.L_x_3461:
[----:B------:R-:W-:Y:S05]  /*155a0*/  BSYNC B0 ;  /* 0x0000000000007941 */ /* 0x000fea0003800000 */
.L_x_3460:
[----:B-----5:R3:W-:Y:S02]  /*155b0*/  STS.128 [R247+0x3000], R40 ;  /* 0x00300028f7007388 */ /* 0x0207e40000000c00 */
.L_x_3459:
[----:B------:R-:W-:Y:S05]  /*155c0*/  BSYNC B1 ;  /* 0x0000000000017941 */ /* 0x000fea0003800000 */
.L_x_3458:
        /* <DEDUP_REMOVED lines=90> */
.L_x_3465:
[----:B------:R-:W-:Y:S05]  /*15b70*/  BSYNC B0 ;  /* 0x0000000000007941 */ /* 0x000fea0003800000 */
.L_x_3464:
[----:B-----5:R3:W-:Y:S02]  /*15b80*/  STS.128 [R247+0x5000], R40 ;  /* 0x00500028f7007388 */ /* 0x0207e40000000c00 */
.L_x_3463:
[----:B------:R-:W-:Y:S05]  /*15b90*/  BSYNC B1 ;  /* 0x0000000000017941 */ /* 0x000fea0003800000 */
.L_x_3462:
        /* <DEDUP_REMOVED lines=49> */
[----:B------:R-:W-:Y:S01]  /*15eb0*/  FMUL.FTZ R35, R35, R4 ;  /* 0x0000000423237220 */ /* 0x000fe20000410000 */
[----:B------:R-:W-:Y:S01]  /*15ec0*/  HADD2.F32 R4, -RZ, R43.H1_H1 ;  /* 0x3000002bff047230 */ /* 0x000fe20000004100 */
[----:B------:R-:W-:Y:S01]  /*15ed0*/  FMUL.FTZ R40, R40, R17 ;  /* 0x0000001128287220 */ /* 0x000fe20000410000 */
[----:B------:R-:W-:Y:S01]  /*15ee0*/  HADD2.F32 R17, -RZ, R42.H1_H1 ;  /* 0x3000002aff117230 */ /* 0x000fe20000004100 */
        /* <DEDUP_REMOVED lines=12> */
[----:B------:R-:W-:Y:S01]  /*15fb0*/  FFMA.FTZ R16, R16, R17, R35 ;  /* 0x0000001110107223 */ /* 0x000fe20000010023 */
[----:B------:R-:W-:-:S02]  /*15fc0*/  HADD2.F32 R42, -RZ, R22.H0_H0 ;  /* 0x20000016ff2a7230 */ /* 0x000fc40000004100 */
[----:B------:R-:W-:Y:S01]  /*15fd0*/  HADD2.F32 R43, -RZ, R22.H1_H1 ;  /* 0x30000016ff2b7230 */ /* 0x000fe20000004100 */
[----:B------:R-:W-:Y:S01]  /*15fe0*/  FFMA.FTZ R4, R15, R4, R34 ;  /* 0x000000040f047223 */ /* 0x000fe20000010022 */
[----:B------:R-:W-:Y:S02]  /*15ff0*/  HADD2.F32 R15, -RZ, R38.H0_H0 ;  /* 0x20000026ff0f7230 */ /* 0x000fe40000004100 */
[----:B------:R-:W-:Y:S02]  /*16000*/  HADD2.F32 R17, -RZ, R39.H0_H0 ;  /* 0x20000027ff117230 */ /* 0x000fe40000004100 */
[----:B------:R-:W-:Y:S02]  /*16010*/  HADD2.F32 R36, -RZ, R36.H1_H1 ;  /* 0x30000024ff247230 */ /* 0x000fe40000004100 */
[----:B------:R-:W-:Y:S02]  /*16020*/  HADD2.F32 R20, -RZ, R20.H1_H1 ;  /* 0x30000014ff147230 */ /* 0x000fe40000004100 */
[----:B------:R-:W-:-:S02]  /*16030*/  HADD2.F32 R21, -RZ, R21.H1_H1 ;  /* 0x30000015ff157230 */ /* 0x000fc40000004100 */
[--C-:B------:R-:W-:Y:S02]  /*16040*/  HADD2.F32 R41, -RZ, R23.reuse.H0_H0 ;  /* 0x20000017ff297230 */ /* 0x100fe40000004100 */
[----:B------:R-:W-:Y:S02]  /*16050*/  HADD2.F32 R22, -RZ, R23.H1_H1 ;  /* 0x30000017ff167230 */ /* 0x000fe40000004100 */
        /* <DEDUP_REMOVED lines=13> */
.L_x_3467:
[----:B------:R-:W-:Y:S05]  /*16130*/  BSYNC B0 ;  /* 0x0000000000007941 */ /* 0x000fea0003800000 */
.L_x_3466:
[----:B-----5:R1:W-:Y:S02]  /*16140*/  STS.128 [R247+0x7000], R36 ;  /* 0x00700024f7007388 */ /* 0x0203e40000000c00 */
.L_x_3453:
[----:B------:R-:W-:Y:S05]  /*16150*/  BSYNC B2 ;  /* 0x0000000000027941 */ /* 0x000fea0003800000 */
.L_x_3452:
[----:B--23--:R-:W-:-:S04]  /*16160*/  IADD3 R35, R172, 0x30, RZ ;  /* 0x00000030ac237810 */ /* 0x00cfc80007ffe0ff */
        /* <DEDUP_REMOVED lines=14> */
[----:B-1----:R-:W-:Y:S02]  /*16250*/  MOV R17, R3 ;  /* 0x0000000300117202 */ /* 0x002fe40000000f00 */
        /* <DEDUP_REMOVED lines=36> */
[----:B------:R-:W-:Y:S02]  /*164a0*/  @!P0 FADD.FTZ R5, -R5, -RZ ;  /* 0x800000ff05058221 */ /* 0x000fe40000010100 */
[----:B------:R-:W-:Y:S01]  /*164b0*/  @!P0 FADD.FTZ R7, -R7, -RZ ;  /* 0x800000ff07078221 */ /* 0x000fe20000010100 */
[----:B------:R-:W-:Y:S01]  /*164c0*/  HADD2.F32 R37, -RZ, R37.H1_H1 ;  /* 0x30000025ff257230 */ /* 0x000fe20000004100 */
[----:B------:R-:W-:-:S02]  /*164d0*/  @!P0 FADD.FTZ R32, -R32, -RZ ;  /* 0x800000ff20208221 */ /* 0x000fc40000010100 */
[----:B------:R-:W-:Y:S01]  /*164e0*/  FMUL.FTZ R36, R36, R15 ;  /* 0x0000000f24247220 */ /* 0x000fe20000410000 */
[----:B------:R-:W-:Y:S01]  /*164f0*/  HADD2.F32 R15, -RZ, R39.H0_H0 ;  /* 0x20000027ff0f7230 */ /* 0x000fe20000004100 */
[----:B------:R-:W-:Y:S01]  /*16500*/  FMUL.FTZ R5, R14, R5 ;  /* 0x000000050e057220 */ /* 0x000fe20000410000 */
[----:B----4-:R-:W-:Y:S01]  /*16510*/  HADD2.F32 R14, -RZ, R16.H0_H0 ;  /* 0x20000010ff0e7230 */ /* 0x010fe20000004100 */
[----:B------:R-:W-:Y:S01]  /*16520*/  FMUL.FTZ R7, R4, R7 ;  /* 0x0000000704077220 */ /* 0x000fe20000410000 */
[----:B-----5:R-:W-:Y:S01]  /*16530*/  HADD2.F32 R4, -RZ, R20.H0_H0 ;  /* 0x20000014ff047230 */ /* 0x020fe20000004100 */
[----:B------:R-:W-:Y:S01]  /*16540*/  @!P0 FADD.FTZ R6, -R6, -RZ ;  /* 0x800000ff06068221 */ /* 0x000fe20000010100 */
[----:B------:R-:W-:Y:S01]  /*16550*/  HADD2.F32 R45, -RZ, R38.H1_H1 ;  /* 0x30000026ff2d7230 */ /* 0x000fe20000004100 */
[----:B------:R-:W-:Y:S01]  /*16560*/  FMUL.FTZ R37, R37, R32 ;  /* 0x0000002025257220 */ /* 0x000fe20000410000 */
[----:B------:R-:W-:Y:S01]  /*16570*/  HADD2.F32 R32, -RZ, R16.H1_H1 ;  /* 0x30000010ff207230 */ /* 0x000fe20000004100 */
[----:B------:R-:W-:Y:S01]  /*16580*/  @!P0 FADD.FTZ R34, -R34, -RZ ;  /* 0x800000ff22228221 */ /* 0x000fe20000010100 */
[--C-:B------:R-:W-:Y:S01]  /*16590*/  HADD2.F32 R16, -RZ, R17.reuse.H0_H0 ;  /* 0x20000011ff107230 */ /* 0x100fe20000004100 */
[----:B------:R-:W-:Y:S01]  /*165a0*/  FMUL.FTZ R6, R15, R6 ;  /* 0x000000060f067220 */ /* 0x000fe20000410000 */
[----:B------:R-:W-:Y:S01]  /*165b0*/  HADD2.F32 R40, -RZ, R17.H1_H1 ;  /* 0x30000011ff287230 */ /* 0x000fe20000004100 */
[----:B------:R-:W-:Y:S01]  /*165c0*/  FFMA.FTZ R4, R4, R14, R41 ;  /* 0x0000000e04047223 */ /* 0x000fe20000010029 */
[----:B------:R-:W-:-:S02]  /*165d0*/  HADD2.F32 R38, -RZ, R18.H0_H0 ;  /* 0x20000012ff267230 */ /* 0x000fc40000004100 */
[----:B------:R-:W-:Y:S02]  /*165e0*/  HADD2.F32 R39, -RZ, R18.H1_H1 ;  /* 0x30000012ff277230 */ /* 0x000fe40000004100 */
[----:B------:R-:W-:Y:S02]  /*165f0*/  HADD2.F32 R15, -RZ, R20.H1_H1 ;  /* 0x30000014ff0f7230 */ /* 0x000fe40000004100 */
[--C-:B------:R-:W-:Y:S02]  /*16600*/  HADD2.F32 R17, -RZ, R19.reuse.H0_H0 ;  /* 0x20000013ff117230 */ /* 0x100fe40000004100 */
[----:B------:R-:W-:Y:S02]  /*16610*/  HADD2.F32 R18, -RZ, R19.H1_H1 ;  /* 0x30000013ff127230 */ /* 0x000fe40000004100 */
[----:B------:R-:W-:Y:S02]  /*16620*/  HADD2.F32 R20, -RZ, R21.H0_H0 ;  /* 0x20000015ff147230 */ /* 0x000fe40000004100 */
[----:B------:R-:W-:-:S02]  /*16630*/  HADD2.F32 R14, -RZ, R22.H0_H0 ;  /* 0x20000016ff0e7230 */ /* 0x000fc40000004100 */
[----:B------:R-:W-:Y:S01]  /*16640*/  HADD2.F32 R19, -RZ, R23.H0_H0 ;  /* 0x20000017ff137230 */ /* 0x000fe20000004100 */
[----:B------:R-:W-:Y:S01]  /*16650*/  FMUL.FTZ R34, R45, R34 ;  /* 0x000000222d227220 */ /* 0x000fe20000410000 */
        /* <DEDUP_REMOVED lines=14> */
.L_x_3471:
[----:B------:R-:W-:Y:S05]  /*16740*/  BSYNC B0 ;  /* 0x0000000000007941 */ /* 0x000fea0003800000 */
.L_x_3470:
[----:B-----5:R1:W-:Y:S02]  /*16750*/  STS.128 [R247+0x1800], R20 ;  /* 0x00180014f7007388 */ /* 0x0203e40000000c00 */
.L_x_3469:
[----:B------:R-:W-:Y:S05]  /*16760*/  BSYNC B1 ;  /* 0x0000000000017941 */ /* 0x000fea0003800000 */
.L_x_3468:
        /* <DEDUP_REMOVED lines=59> */
[----:B----4-:R-:W-:Y:S01]  /*16b20*/  HADD2.F32 R38, -RZ, R18.H0_H0 ;  /* 0x20000012ff267230 */ /* 0x010fe20000004100 */
[----:B------:R-:W-:Y:S01]  /*16b30*/  FMUL.FTZ R5, R14, R5 ;  /* 0x000000050e057220 */ /* 0x000fe20000410000 */
[----:B-----5:R-:W-:Y:S01]  /*16b40*/  HADD2.F32 R14, -RZ, R21.H0_H0 ;  /* 0x20000015ff0e7230 */ /* 0x020fe20000004100 */
[----:B------:R-:W-:Y:S01]  /*16b50*/  FMUL.FTZ R32, R15, R32 ;  /* 0x000000200f207220 */ /* 0x000fe20000410000 */
[----:B------:R-:W-:Y:S01]  /*16b60*/  HADD2.F32 R15, -RZ, R17.H0_H0 ;  /* 0x20000011ff0f7230 */ /* 0x000fe20000004100 */
[----:B------:R-:W-:Y:S01]  /*16b70*/  FMUL.FTZ R6, R13, R6 ;  /* 0x000000060d067220 */ /* 0x000fe20000410000 */
[----:B------:R-:W-:Y:S01]  /*16b80*/  HADD2.F32 R13, -RZ, R20.H0_H0 ;  /* 0x20000014ff0d7230 */ /* 0x000fe20000004100 */
[----:B------:R-:W-:Y:S01]  /*16b90*/  FMUL.FTZ R7, R4, R7 ;  /* 0x0000000704077220 */ /* 0x000fe20000410000 */
[----:B------:R-:W-:Y:S01]  /*16ba0*/  HADD2.F32 R4, -RZ, R16.H0_H0 ;  /* 0x20000010ff047230 */ /* 0x000fe20000004100 */
[----:B------:R-:W-:Y:S01]  /*16bb0*/  FFMA.FTZ R14, R14, R15, R41 ;  /* 0x0000000f0e0e7223 */ /* 0x000fe20000010029 */
[----:B------:R-:W-:-:S02]  /*16bc0*/  HADD2.F32 R39, -RZ, R18.H1_H1 ;  /* 0x30000012ff277230 */ /* 0x000fc40000004100 */
[----:B------:R-:W-:Y:S01]  /*16bd0*/  HADD2.F32 R15, -RZ, R23.H0_H0 ;  /* 0x20000017ff0f7230 */ /* 0x000fe20000004100 */
[----:B------:R-:W-:Y:S01]  /*16be0*/  FFMA.FTZ R4, R13, R4, R34 ;  /* 0x000000040d047223 */ /* 0x000fe20000010022 */
[----:B------:R-:W-:Y:S02]  /*16bf0*/  HADD2.F32 R13, -RZ, R22.H0_H0 ;  /* 0x20000016ff0d7230 */ /* 0x000fe40000004100 */
[----:B------:R-:W-:Y:S02]  /*16c00*/  HADD2.F32 R20, -RZ, R20.H1_H1 ;  /* 0x30000014ff147230 */ /* 0x000fe40000004100 */
[----:B------:R-:W-:Y:S01]  /*16c10*/  HADD2.F32 R16, -RZ, R16.H1_H1 ;  /* 0x30000010ff107230 */ /* 0x000fe20000004100 */
[----:B------:R-:W-:Y:S01]  /*16c20*/  FFMA.FTZ R5, R13, R38, R5 ;  /* 0x000000260d057223 */ /* 0x000fe20000010005 */
        /* <DEDUP_REMOVED lines=15> */
.L_x_3475:
[----:B------:R-:W-:Y:S05]  /*16d20*/  BSYNC B0 ;  /* 0x0000000000007941 */ /* 0x000fea0003800000 */
.L_x_3474:
[----:B-----5:R1:W-:Y:S02]  /*16d30*/  STS.128 [R247+0x3800], R20 ;  /* 0x00380014f7007388 */ /* 0x0203e40000000c00 */
.L_x_3473:
[----:B------:R-:W-:Y:S05]  /*16d40*/  BSYNC B1 ;  /* 0x0000000000017941 */ /* 0x000fea0003800000 */
.L_x_3472:
        /* <DEDUP_REMOVED lines=31> */
[----:B--2---:R-:W-:Y:S01]  /*16f40*/  MOV R32, R23 ;  /* 0x0000001700207202 */ /* 0x004fe20000000f00 */
[----:B------:R-:W-:Y:S02]  /*16f50*/  HADD2.F32 R39, -RZ, R21.H0_H0 ;  /* 0x20000015ff277230 */ /* 0x000fe40000004100 */
        /* <DEDUP_REMOVED lines=23> */
[----:B------:R-:W-:Y:S01]  /*170d0*/  HADD2.F32 R21, -RZ, R21.H1_H1 ;  /* 0x30000015ff157230 */ /* 0x000fe20000004100 */
[----:B------:R-:W-:Y:S01]  /*170e0*/  FMUL.FTZ R6, R23, R6 ;  /* 0x0000000617067220 */ /* 0x000fe20000410000 */
[--C-:B-----5:R-:W-:Y:S01]  /*170f0*/  HADD2.F32 R23, -RZ, R16.reuse.H0_H0 ;  /* 0x20000010ff177230 */ /* 0x120fe20000004100 */
[----:B------:R-:W-:Y:S01]  /*17100*/  @!P0 FADD.FTZ R36, -R36, -RZ ;  /* 0x800000ff24248221 */ /* 0x000fe20000010100 */
[----:B------:R-:W-:Y:S01]  /*17110*/  HADD2.F32 R20, -RZ, R16.H1_H1 ;  /* 0x30000010ff147230 */ /* 0x000fe20000004100 */
[----:B------:R-:W-:Y:S01]  /*17120*/  @!P0 FADD.FTZ R7, -R7, -RZ ;  /* 0x800000ff07078221 */ /* 0x000fe20000010100 */
[--C-:B----4-:R-:W-:Y:S01]  /*17130*/  HADD2.F32 R4, -RZ, R12.reuse.H0_H0 ;  /* 0x2000000cff047230 */ /* 0x110fe20000004100 */
[----:B------:R-:W-:Y:S01]  /*17140*/  FMUL.FTZ R41, R41, R34 ;  /* 0x0000002229297220 */ /* 0x000fe20000410000 */
[----:B------:R-:W-:Y:S01]  /*17150*/  HADD2.F32 R22, -RZ, R12.H1_H1 ;  /* 0x3000000cff167230 */ /* 0x000fe20000004100 */
[----:B------:R-:W-:Y:S01]  /*17160*/  FMUL.FTZ R21, R21, R36 ;  /* 0x0000002415157220 */ /* 0x000fe20000410000 */
[----:B------:R-:W-:Y:S01]  /*17170*/  HADD2.F32 R32, -RZ, R32.H1_H1 ;  /* 0x30000020ff207230 */ /* 0x000fe20000004100 */
[----:B------:R-:W-:Y:S01]  /*17180*/  FFMA.FTZ R4, R23, R4, R38 ;  /* 0x0000000417047223 */ /* 0x000fe20000010026 */
[----:B------:R-:W-:Y:S01]  /*17190*/  HADD2.F32 R16, -RZ, R17.H0_H0 ;  /* 0x20000011ff107230 */ /* 0x000fe20000004100 */
[----:B------:R-:W-:Y:S01]  /*171a0*/  FFMA.FTZ R41, R20, R22, R41 ;  /* 0x0000001614297223 */ /* 0x000fe20000010029 */
[--C-:B------:R-:W-:Y:S01]  /*171b0*/  HADD2.F32 R12, -RZ, R13.reuse.H0_H0 ;  /* 0x2000000dff0c7230 */ /* 0x100fe20000004100 */
[----:B------:R-:W-:Y:S01]  /*171c0*/  FMUL.FTZ R7, R32, R7 ;  /* 0x0000000720077220 */ /* 0x000fe20000410000 */
[----:B------:R-:W-:-:S02]  /*171d0*/  HADD2.F32 R34, -RZ, R13.H1_H1 ;  /* 0x3000000dff227230 */ /* 0x000fc40000004100 */
[--C-:B------:R-:W-:Y:S01]  /*171e0*/  HADD2.F32 R13, -RZ, R15.reuse.H0_H0 ;  /* 0x2000000fff0d7230 */ /* 0x100fe20000004100 */
[----:B------:R-:W-:Y:S01]  /*171f0*/  FFMA.FTZ R12, R16, R12, R39 ;  /* 0x0000000c100c7223 */ /* 0x000fe20000010027 */
[----:B------:R-:W-:Y:S02]  /*17200*/  HADD2.F32 R36, -RZ, R15.H1_H1 ;  /* 0x3000000fff247230 */ /* 0x000fe40000004100 */
[----:B------:R-:W-:Y:S02]  /*17210*/  HADD2.F32 R32, -RZ, R14.H0_H0 ;  /* 0x2000000eff207230 */ /* 0x000fe40000004100 */
[----:B------:R-:W-:Y:S02]  /*17220*/  HADD2.F32 R15, -RZ, R18.H0_H0 ;  /* 0x20000012ff0f7230 */ /* 0x000fe40000004100 */
[----:B------:R-:W-:Y:S02]  /*17230*/  HADD2.F32 R16, -RZ, R19.H0_H0 ;  /* 0x20000013ff107230 */ /* 0x000fe40000004100 */
[----:B------:R-:W-:Y:S01]  /*17240*/  HADD2.F32 R14, -RZ, R14.H1_H1 ;  /* 0x3000000eff0e7230 */ /* 0x000fe20000004100 */
[----:B------:R-:W-:Y:S01]  /*17250*/  FFMA.FTZ R5, R15, R32, R5 ;  /* 0x000000200f057223 */ /* 0x000fe20000010005 */
[----:B------:R-:W-:Y:S01]  /*17260*/  HADD2.F32 R17, -RZ, R17.H1_H1 ;  /* 0x30000011ff117230 */ /* 0x000fe20000004100 */
[----:B------:R-:W-:Y:S01]  /*17270*/  FFMA.FTZ R6, R16, R13, R6 ;  /* 0x0000000d10067223 */ /* 0x000fe20000010006 */
[----:B------:R-:W-:Y:S01]  /*17280*/  HADD2.F32 R18, -RZ, R18.H1_H1 ;  /* 0x30000012ff127230 */ /* 0x000fe20000004100 */
[----:B------:R-:W-:Y:S01]  /*17290*/  F2FP.PACK_AB R16, R41, R4 ;  /* 0x000000042910723e */ /* 0x000fe200000000ff */
[----:B------:R-:W-:Y:S01]  /*172a0*/  HADD2.F32 R19, -RZ, R19.H1_H1 ;  /* 0x30000013ff137230 */ /* 0x000fe20000004100 */
[----:B------:R-:W-:-:S02]  /*172b0*/  FFMA.FTZ R17, R17, R34, R21 ;  /* 0x0000002211117223 */ /* 0x000fc40000010015 */
[----:B------:R-:W-:Y:S02]  /*172c0*/  FFMA.FTZ R14, R18, R14, R37 ;  /* 0x0000000e120e7223 */ /* 0x000fe40000010025 */
[----:B------:R-:W-:Y:S01]  /*172d0*/  FFMA.FTZ R7, R19, R36, R7 ;  /* 0x0000002413077223 */ /* 0x000fe20000010007 */
[----:B------:R-:W-:Y:S02]  /*172e0*/  F2FP.PACK_AB R17, R17, R12 ;  /* 0x0000000c1111723e */ /* 0x000fe400000000ff */
[----:B------:R-:W-:Y:S02]  /*172f0*/  F2FP.PACK_AB R18, R14, R5 ;  /* 0x000000050e12723e */ /* 0x000fe400000000ff */
[----:B------:R-:W-:Y:S02]  /*17300*/  F2FP.PACK_AB R19, R7, R6 ;  /* 0x000000060713723e */ /* 0x000fe400000000ff */
.L_x_3479:
[----:B------:R-:W-:Y:S05]  /*17310*/  BSYNC B0 ;  /* 0x0000000000007941 */ /* 0x000fea0003800000 */
.L_x_3478:
[----:B-----5:R1:W-:Y:S02]  /*17320*/  STS.128 [R247+0x5800], R16 ;  /* 0x00580010f7007388 */ /* 0x0203e40000000c00 */
.L_x_3477:
[----:B------:R-:W-:Y:S05]  /*17330*/  BSYNC B1 ;  /* 0x0000000000017941 */ /* 0x000fea0003800000 */
.L_x_3476:
        /* <DEDUP_REMOVED lines=92> */
.L_x_3481:
[----:B------:R-:W-:Y:S05]  /*17900*/  BSYNC B0 ;  /* 0x0000000000007941 */ /* 0x000fea0003800000 */
.L_x_3480:
[----:B-----5:R1:W-:Y:S01]  /*17910*/  STS.128 [R247+0x7800], R16 ;  /* 0x00780010f7007388 */ /* 0x0203e20000000c00 */
[----:B------:R-:W-:Y:S05]  /*17920*/  BRA `(.L_x_3405) ;  /* 0x0000095000007947 */ /* 0x000fea0003800000 */
.L_x_3355:
        /* <DEDUP_REMOVED lines=37> */
.L_x_3483:
[----:B------:R-:W-:Y:S05]  /*17b80*/  BSYNC B0 ;  /* 0x0000000000007941 */ /* 0x000fea0003800000 */
.L_x_3482:
        /* <DEDUP_REMOVED lines=36> */
.L_x_3485:
[----:B------:R-:W-:Y:S05]  /*17dd0*/  BSYNC B0 ;  /* 0x0000000000007941 */ /* 0x000fea0003800000 */
.L_x_3484:
        /* <DEDUP_REMOVED lines=36> */
.L_x_3487:
[----:B------:R-:W-:Y:S05]  /*18020*/  BSYNC B0 ;  /* 0x0000000000007941 */ /* 0x000fea0003800000 */
.L_x_3486:
        /* <DEDUP_REMOVED lines=37> */
.L_x_3405:
[----:B------:R-:W-:Y:S05]  /*18280*/  BSYNC B3 ;  /* 0x0000000000037941 */ /* 0x000fea0003800000 */
.L_x_3354:
[----:B------:R-:W-:Y:S01]  /*18290*/  IADD3 R250, R166, -0x1, RZ ;  /* 0xffffffffa6fa7810 */ /* 0x000fe20007ffe0ff */
[----:B------:R-:W-:Y:S01]  /*182a0*/  BSSY B0, `(.L_x_3488) ;  /* 0x0000025000007945 */ /* 0x000fe20003800000 */
[----:B------:R-:W-:-:S03]  /*182b0*/  LOP3.LUT R251, R167, 0xff, RZ, 0xc0, !PT ;  /* 0x000000ffa7fb7812 */ /* 0x000fc600078ec0ff */
[----:B-1----:R-:W-:-:S04]  /*182c0*/  IMAD.SHL.U32 R9, R250, 0x40, RZ ;  /* 0x00000040fa097824 */ /* 0x002fc800078e00ff */
[----:B--2---:R-:W-:-:S05]  /*182d0*/  IMAD.IADD R2, R58, 0x1, -R9 ;  /* 0x000000013a027824 */ /* 0x004fca00078e0a09 */
        /* <DEDUP_REMOVED lines=33> */
.L_x_3489:
[----:B------:R-:W-:Y:S05]  /*184f0*/  BSYNC B0 ;  /* 0x0000000000007941 */ /* 0x000fea0003800000 */
.L_x_3488:
        /* <DEDUP_REMOVED lines=38> */
.L_x_3491:
[----:B------:R-:W-:Y:S05]  /*18760*/  BSYNC B0 ;  /* 0x0000000000007941 */ /* 0x000fea0003800000 */
.L_x_3490:
        /* <DEDUP_REMOVED lines=40> */
.L_x_3493:
[----:B------:R-:W-:Y:S05]  /*189f0*/  BSYNC B0 ;  /* 0x0000000000007941 */ /* 0x000fea0003800000 */
.L_x_3492:
        /* <DEDUP_REMOVED lines=20> */
[CC--:B------:R-:W-:Y:S01]  /*18b40*/  @P3 LEA.HI.X R7, R178.reuse, R183.reuse, R3, 0x1, P2 ;  /* 0x000000b7b2073211 */ /* 0x0c0fe200010f0c03 */
        /* <DEDUP_REMOVED lines=22> */
.L_x_3495:
[----:B------:R-:W-:Y:S05]  /*18cb0*/  BSYNC B0 ;  /* 0x0000000000007941 */ /* 0x000fea0003800000 */
.L_x_3494:
        /* <DEDUP_REMOVED lines=12> */
[----:B------:R2:W3:Y:S01]  /*18d80*/  LD.E R0, [R6.64] ;  /* 0x0000000606007980 */ /* 0x0004e2000c101900 */
[----:B------:R-:W-:-:S04]  /*18d90*/  DEPBAR.LE SB0, 0x0 ;  /* 0x000080000000791a */ /* 0x000fc80000000000 */
[----:B------:R-:W-:Y:S01]  /*18da0*/  BAR.SYNC.DEFER_BLOCKING 0x0 ;  /* 0x0000000000007b1d */ /* 0x000fe20000010000 */
[----:B------:R-:W-:-:S05]  /*18db0*/  ISETP.GE.AND P0, PT, R172, R2, PT ;  /* 0x00000002ac00720c */ /* 0x000fca0003f06270 */
[----:B----4-:R-:W3:Y:S01]  /*18dc0*/  MUFU.RCP R5, R4 ;  /* 0x0000000400057308 */ /* 0x010ee20000001000 */
[----:B------:R-:W-:-:S07]  /*18dd0*/  IMAD.SHL.U32 R46, R148, 0x2, RZ ;  /* 0x00000002942e7824 */ /* 0x000fce00078e00ff */
[----:B------:R1:W-:Y:S04]  /*18de0*/  @P0 STS.128 [R247+0x10000], RZ ;  /* 0x010000fff7000388 */ /* 0x0003e80000000c00 */
[----:B------:R1:W-:Y:S04]  /*18df0*/  @P0 STS.128 [R247+0x12000], RZ ;  /* 0x012000fff7000388 */ /* 0x0003e80000000c00 */
[----:B------:R1:W-:Y:S04]  /*18e00*/  @P0 STS.128 [R247+0x14000], RZ ;  /* 0x014000fff7000388 */ /* 0x0003e80000000c00 */
[----:B------:R1:W-:Y:S01]  /*18e10*/  @P0 STS.128 [R247+0x16000], RZ ;  /* 0x016000fff7000388 */ /* 0x0003e20000000c00 */
[----:B--2---:R-:W-:Y:S01]  /*18e20*/  SHF.R.S32.HI R7, RZ, 0x1f, R168 ;  /* 0x0000001fff077819 */ /* 0x004fe200000114a8 */
[----:B------:R-:W-:Y:S03]  /*18e30*/  BSSY B0, `(.L_x_3496) ;  /* 0x0000021000007945 */ /* 0x000fe60003800000 */
[----:B------:R-:W-:-:S02]  /*18e40*/  LEA.HI R44, R7, R168, RZ, 0x2 ;  /* 0x000000a8072c7211 */ /* 0x000fc400078f10ff */
[----:B------:R-:W-:Y:S02]  /*18e50*/  LOP3.LUT R46, R46, 0x6, RZ, 0xc0, !PT ;  /* 0x000000062e2e7812 */ /* 0x000fe400078ec0ff */
[----:B------:R-:W-:Y:S01]  /*18e60*/  SHF.R.S32.HI R44, RZ, 0x2, R44 ;  /* 0x00000002ff2c7819 */ /* 0x000fe2000001142c */
[----:B---3--:R-:W-:Y:S01]  /*18e70*/  FMUL.FTZ R0, R0, R5 ;  /* 0x0000000500007220 */ /* 0x008fe20000410000 */
[----:B------:R-:W-:Y:S05]  /*18e80*/  @P0 BRA `(.L_x_3497) ;  /* 0x000001b000000947 */ /* 0x000fea0003800000 */
[C---:B-1----:R-:W-:Y:S02]  /*18e90*/  LOP3.LUT R4, R251.reuse, 0x1, RZ, 0xc0, !PT ;  /* 0x00000001fb047812 */ /* 0x042fe400078ec0ff */
        /* <DEDUP_REMOVED lines=26> */
.L_x_3497:
[----:B-1----:R-:W-:Y:S05]  /*19040*/  BSYNC B0 ;  /* 0x0000000000007941 */ /* 0x002fea0003800000 */
.L_x_3496:
        /* <DEDUP_REMOVED lines=40> */
.L_x_3499:
[----:B------:R-:W-:Y:S05]  /*192d0*/  BSYNC B0 ;  /* 0x0000000000007941 */ /* 0x000fea0003800000 */
.L_x_3498:
        /* <DEDUP_REMOVED lines=42> */
.L_x_3501:
[----:B------:R-:W-:Y:S05]  /*19580*/  BSYNC B0 ;  /* 0x0000000000007941 */ /* 0x000fea0003800000 */
.L_x_3500:
        /* <DEDUP_REMOVED lines=47> */
.L_x_3503:
[----:B------:R-:W-:Y:S05]  /*19880*/  BSYNC B0 ;  /* 0x0000000000007941 */ /* 0x000fea0003800000 */
.L_x_3502:
[C---:B------:R-:W-:Y:S01]  /*19890*/  IMAD.SHL.U32 R2, R64.reuse, 0x40, RZ ;  /* 0x0000004040027824 */ /* 0x040fe200078e00ff */
[----:B------:R-:W-:Y:S01]  /*198a0*/  R2P PR, R64, 0x6 ;  /* 0x0000000640007804 */ /* 0x000fe20000000000 */
[----:B------:R-:W-:Y:S01]  /*198b0*/  IMAD.SHL.U32 R172, R172, 0x8, RZ ;  /* 0x00000008acac7824 */ /* 0x000fe200078e00ff */
[----:B--2---:R-:W2:Y:S01]  /*198c0*/  LD.E R8, [R10.64+0x18c] ;  /* 0x00018c060a087980 */ /* 0x004ea2000c101900 */
[C---:B------:R-:W-:Y:S01]  /*198d0*/  IMAD R234, R65.reuse, 0x400, R48 ;  /* 0x0000040041ea7824 */ /* 0x040fe200078e0230 */
[----:B------:R-:W-:Y:S01]  /*198e0*/  LOP3.LUT R5, R2, 0x1c0, RZ, 0xc0, !PT ;  /* 0x000001c002057812 */ /* 0x000fe200078ec0ff */
[----:B------:R-:W-:Y:S01]  /*198f0*/  IMAD R44, R65, 0x10, R44 ;  /* 0x00000010412c7824 */ /* 0x000fe200078e022c */
[----:B------:R-:W0:Y:S01]  /*19900*/  LDGDEPBAR ;  /* 0x00000000000079af */ /* 0x000e220000000000 */
[----:B------:R-:W-:Y:S01]  /*19910*/  IMAD.SHL.U32 R234, R234, 0x2, RZ ;  /* 0x00000002eaea7824 */ /* 0x000fe200078e00ff */
[----:B------:R-:W-:-:S02]  /*19920*/  LOP3.LUT R172, R5, 0x8, R172, 0xf8, !PT ;  /* 0x0000000805ac7812 */ /* 0x000fc400078ef8ac */
        /* <DEDUP_REMOVED lines=9> */
[----:B------:R-:W-:-:S05]  /*199c0*/  IMAD.SHL.U32 R233, R233, 0x2, RZ ;  /* 0x00000002e9e97824 */ /* 0x000fca00078e00ff */
[----:B------:R-:W1:Y:S01]  /*199d0*/  LDSM.16.M88.4 R16, [R233+0x8000] ;  /* 0x00800000e910783b */ /* 0x000e620000000200 */
[C---:B------:R-:W-:Y:S02]  /*199e0*/  IADD3 R2, R233.reuse, 0x8000, RZ ;  /* 0x00008000e9027810 */ /* 0x040fe40007ffe0ff */
[C---:B------:R-:W-:Y:S01]  /*199f0*/  IADD3 R231, R233.reuse, 0x8020, RZ ;  /* 0x00008020e9e77810 */ /* 0x040fe20007ffe0ff */
[----:B------:R-:W3:Y:S01]  /*19a00*/  LDSM.16.M88.4 R76, [R233+0x8800] ;  /* 0x00880000e94c783b */ /* 0x000ee20000000200 */
[----:B------:R-:W-:Y:S01]  /*19a10*/  @P1 IADD3 R231, R2, -0x20, RZ ;  /* 0xffffffe002e71810 */ /* 0x000fe20007ffe0ff */
[----:B------:R-:W-:Y:S02]  /*19a20*/  IMAD.MOV.U32 R2, RZ, RZ, 0x40 ;  /* 0x00000040ff027424 */ /* 0x000fe400078e00ff */
[----:B------:R-:W4:Y:S03]  /*19a30*/  LDSM.16.M88.4 R68, [R233+0x9000] ;  /* 0x00900000e944783b */ /* 0x000f260000000200 */
[----:B------:R-:W-:Y:S01]  /*19a40*/  SEL R2, R2, 0xffffffc0, !P2 ;  /* 0xffffffc002027807 */ /* 0x000fe20005000000 */
[----:B------:R-:W3:Y:S04]  /*19a50*/  LDSM.16.M88.4 R4, [R233+0x9800] ;  /* 0x00980000e904783b */ /* 0x000ee80000000200 */
[----:B------:R-:W3:Y:S01]  /*19a60*/  LDSM.16.M88.4 R12, [R231] ;  /* 0x00000000e70c783b */ /* 0x000ee20000000200 */
[----:B------:R-:W-:-:S02]  /*19a70*/  IMAD.IADD R227, R233, 0x1, R2 ;  /* 0x00000001e9e37824 */ /* 0x000fc400078e0202 */
[----:B------:R-:W-:Y:S01]  /*19a80*/  IMAD.IADD R220, R2, 0x1, R231 ;  /* 0x0000000102dc7824 */ /* 0x000fe200078e02e7 */
[----:B------:R-:W4:Y:S04]  /*19a90*/  LDSM.16.M88.4 R24, [R231+0x800] ;  /* 0x00080000e718783b */ /* 0x000f280000000200 */
[----:B------:R-:W4:Y:S04]  /*19aa0*/  LDSM.16.M88.4 R28, [R227+0x8000] ;  /* 0x00800000e31c783b */ /* 0x000f280000000200 */
[----:B------:R-:W-:Y:S04]  /*19ab0*/  LDSM.16.M88.4 R88, [R231+0x1800] ;  /* 0x00180000e758783b */ /* 0x000fe80000000200 */
[----:B------:R-:W-:Y:S04]  /*19ac0*/  LDSM.16.M88.4 R32, [R220] ;  /* 0x00000000dc20783b */ /* 0x000fe80000000200 */
[----:B------:R-:W-:Y:S01]  /*19ad0*/  LDSM.16.M88.4 R92, [R227+0x9000] ;  /* 0x00900000e35c783b */ /* 0x000fe20000000200 */
[C---:B-1---5:R-:W-:Y:S03]  /*19ae0*/  HMMA.16816.F32 R20, R36.reuse, R16, RZ ;  /* 0x000000102414723c */ /* 0x062fe600000018ff */
[----:B------:R-:W-:Y:S04]  /*19af0*/  LDSM.16.M88.4 R40, [R227+0x9800] ;  /* 0x00980000e328783b */ /* 0x000fe80000000200 */
        /* <DEDUP_REMOVED lines=9> */
[----:B------:R-:W1:Y:S07]  /*19b90*/  LDSM.16.M88.4 R4, [R231+0x1000] ;  /* 0x00100000e704783b */ /* 0x000e6e0000000200 */
[C---:B------:R-:W-:Y:S08]  /*19ba0*/  HMMA.16816.F32 R20, R84.reuse, R12, R20 ;  /* 0x0000000c5414723c */ /* 0x040ff00000001814 */
[C---:B------:R-:W-:Y:S01]  /*19bb0*/  HMMA.16816.F32 R16, R84.reuse, R14, R16 ;  /* 0x0000000e5410723c */ /* 0x040fe20000001810 */
[----:B------:R-:W3:Y:S07]  /*19bc0*/  LDSM.16.M88.4 R12, [R227+0x8800] ;  /* 0x00880000e30c783b */ /* 0x000eee0000000200 */
[C---:B------:R-:W-:Y:S08]  /*19bd0*/  HMMA.16816.F32 R80, R84.reuse, R24, R80 ;  /* 0x000000185450723c */ /* 0x040ff00000001850 */
[----:B------:R-:W-:Y:S01]  /*19be0*/  HMMA.16816.F32 R76, R84, R26, R76 ;  /* 0x0000001a544c723c */ /* 0x000fe2000000184c */
[----:B------:R-:W4:Y:S07]  /*19bf0*/  LDSM.16.M88.4 R24, [R229] ;  /* 0x00000000e518783b */ /* 0x000f2e0000000200 */
[----:B------:R-:W-:Y:S08]  /*19c00*/  HMMA.16816.F32 R20, R52, R28, R20 ;  /* 0x0000001c3414723c */ /* 0x000ff00000001814 */
[C---:B-1----:R-:W-:Y:S08]  /*19c10*/  HMMA.16816.F32 R72, R84.reuse, R4, R72 ;  /* 0x000000045448723c */ /* 0x042ff00000001848 */
[C---:B------:R-:W-:Y:S01]  /*19c20*/  HMMA.16816.F32 R68, R84.reuse, R6, R68 ;  /* 0x000000065444723c */ /* 0x040fe20000001844 */
[----:B------:R-:W1:Y:S07]  /*19c30*/  LDSM.16.M88.4 R4, [R220+0x800] ;  /* 0x00080000dc04783b */ /* 0x000e6e0000000200 */
[C---:B------:R-:W-:Y:S08]  /*19c40*/  HMMA.16816.F32 R60, R84.reuse, R88, R60 ;  /* 0x00000058543c723c */ /* 0x040ff0000000183c */
[----:B------:R-:W-:Y:S01]  /*19c50*/  HMMA.16816.F32 R36, R84, R90, R36 ;  /* 0x0000005a5424723c */ /* 0x000fe20000001824 */
[----:B------:R-:W-:Y:S04]  /*19c60*/  LDSM.16.M88.4 R88, [R220+0x1000] ;  /* 0x00100000dc58783b */ /* 0x000fe80000000200 */
[----:B------:R-:W-:Y:S03]  /*19c70*/  LDSM.16.M88.4 R84, [R220+0x1800] ;  /* 0x00180000dc54783b */ /* 0x000fe60000000200 */
[C---:B------:R-:W-:Y:S01]  /*19c80*/  HMMA.16816.F32 R16, R52.reuse, R30, R16 ;  /* 0x0000001e3410723c */ /* 0x040fe20000001810 */
[----:B------:R-:W-:Y:S07]  /*19c90*/  LDSM.16.M88.4 R28, [R234+0x2000] ;  /* 0x00200000ea1c783b */ /* 0x000fee0000000200 */
[C---:B---3--:R-:W-:Y:S08]  /*19ca0*/  HMMA.16816.F32 R80, R52.reuse, R12, R80 ;  /* 0x0000000c3450723c */ /* 0x048ff00000001850 */
[----:B------:R-:W-:Y:S01]  /*19cb0*/  HMMA.16816.F32 R76, R52, R14, R76 ;  /* 0x0000000e344c723c */ /* 0x000fe2000000184c */
[----:B------:R-:W3:Y:S07]  /*19cc0*/  LDSM.16.M88.4 R12, [R233+0xa000] ;  /* 0x00a00000e90c783b */ /* 0x000eee0000000200 */
[----:B----4-:R-:W-:Y:S08]  /*19cd0*/  HMMA.16816.F32 R20, R24, R32, R20 ;  /* 0x000000201814723c */ /* 0x010ff00000001814 */
        /* <DEDUP_REMOVED lines=8> */
[----:B------:R-:W-:Y:S07]  /*19d60*/  LDSM.16.M88.4 R32, [R233+0xb800] ;  /* 0x00b80000e920783b */ /* 0x000fee0000000200 */
[C---:B-1----:R-:W-:Y:S08]  /*19d70*/  HMMA.16816.F32 R80, R24.reuse, R4, R80 ;  /* 0x000000041850723c */ /* 0x042ff00000001850 */
[----:B------:R-:W-:Y:S01]  /*19d80*/  HMMA.16816.F32 R76, R24, R6, R76 ;  /* 0x00000006184c723c */ /* 0x000fe2000000184c */
[----:B------:R-:W1:Y:S07]  /*19d90*/  LDSM.16.M88.4 R4, [R231+0x2000] ;  /* 0x00200000e704783b */ /* 0x000e6e0000000200 */
[----:B---3--:R-:W-:Y:S08]  /*19da0*/  HMMA.16816.F32 R20, R28, R12, R20 ;  /* 0x0000000c1c14723c */ /* 0x008ff00000001814 */
[C---:B------:R-:W-:Y:S08]  /*19db0*/  HMMA.16816.F32 R72, R24.reuse, R88, R72 ;  /* 0x000000581848723c */ /* 0x040ff00000001848 */
[C---:B------:R-:W-:Y:S01]  /*19dc0*/  HMMA.16816.F32 R68, R24.reuse, R90, R68 ;  /* 0x0000005a1844723c */ /* 0x040fe20000001844 */
[----:B------:R-:W-:Y:S07]  /*19dd0*/  LDSM.16.M88.4 R88, [R231+0x3000] ;  /* 0x00300000e758783b */ /* 0x000fee0000000200 */
[C---:B------:R-:W-:Y:S08]  /*19de0*/  HMMA.16816.F32 R60, R24.reuse, R84, R60 ;  /* 0x00000054183c723c */ /* 0x040ff0000000183c */
[----:B------:R-:W-:Y:S01]  /*19df0*/  HMMA.16816.F32 R52, R24, R86, R52 ;  /* 0x000000561834723c */ /* 0x000fe20000001834 */
[----:B------:R-:W-:Y:S04]  /*19e00*/  LDSM.16.M88.4 R24, [R230+0x2000] ;  /* 0x00200000e618783b */ /* 0x000fe80000000200 */
[----:B------:R-:W-:Y:S03]  /*19e10*/  LDSM.16.M88.4 R84, [R231+0x3800] ;  /* 0x00380000e754783b */ /* 0x000fe60000000200 */
[----:B------:R-:W-:Y:S01]  /*19e20*/  HMMA.16816.F32 R16, R28, R14, R16 ;  /* 0x0000000e1c10723c */ /* 0x000fe20000001810 */
[----:B------:R-:W3:Y:S07]  /*19e30*/  LDSM.16.M88.4 R12, [R227+0xa000] ;  /* 0x00a00000e30c783b */ /* 0x000eee0000000200 */
[----:B-1----:R-:W-:Y:S08]  /*19e40*/  HMMA.16816.F32 R20, R36, R4, R20 ;  /* 0x000000042414723c */ /* 0x002ff00000001814 */
        /* <DEDUP_REMOVED lines=11> */
[----:B------:R-:W1:Y:S07]  /*19f00*/  LDSM.16.M88.4 R4, [R220+0x2000] ;  /* 0x00200000dc04783b */ /* 0x000e6e0000000200 */
[----:B---3--:R-:W-:Y:S08]  /*19f10*/  HMMA.16816.F32 R20, R24, R12, R20 ;  /* 0x0000000c1814723c */ /* 0x008ff00000001814 */
        /* <DEDUP_REMOVED lines=53> */
[C---:B------:R-:W-:Y:S08]  /*1a270*/  HMMA.16816.F32 R76, R96.reuse, R94, R76 ;  /* 0x0000005e604c723c */ /* 0x040ff0000000184c */
[C---:B------:R-:W-:Y:S08]  /*1a280*/  HMMA.16816.F32 R72, R96.reuse, R88, R72 ;  /* 0x000000586048723c */ /* 0x040ff00000001848 */
[----:B------:R-:W-:Y:S01]  /*1a290*/  HMMA.16816.F32 R68, R96, R90, R68 ;  /* 0x0000005a6044723c */ /* 0x000fe20000001844 */
[----:B------:R-:W-:Y:S07]  /*1a2a0*/  LDSM.16.M88.4 R88, [R220+0x4800] ;  /* 0x00480000dc58783b */ /* 0x000fee0000000200 */
[----:B------:R-:W-:Y:S01]  /*1a2b0*/  HMMA.16816.F32 R92, R40, R38, R16 ;  /* 0x00000026285c723c */ /* 0x000fe20000001810 */
[----:B------:R-:W-:Y:S04]  /*1a2c0*/  LDSM.16.M88.4 R36, [R234+0x6000] ;  /* 0x00600000ea24783b */ /* 0x000fe80000000200 */
[----:B------:R-:W3:Y:S03]  /*1a2d0*/  LDSM.16.M88.4 R16, [R233+0xe000] ;  /* 0x00e00000e910783b */ /* 0x000ee60000000200 */
[C---:B------:R-:W-:Y:S08]  /*1a2e0*/  HMMA.16816.F32 R60, R96.reuse, R84, R60 ;  /* 0x00000054603c723c */ /* 0x040ff0000000183c */
[----:B------:R-:W-:Y:S01]  /*1a2f0*/  HMMA.16816.F32 R52, R96, R86, R52 ;  /* 0x000000566034723c */ /* 0x000fe20000001834 */
[----:B------:R-:W-:Y:S07]  /*1a300*/  LDSM.16.M88.4 R84, [R220+0x5000] ;  /* 0x00500000dc54783b */ /* 0x000fee0000000200 */
[----:B-1----:R-:W-:Y:S08]  /*1a310*/  HMMA.16816.F32 R20, R12, R4, R20 ;  /* 0x000000040c14723c */ /* 0x002ff00000001814 */
[C---:B------:R-:W-:Y:S08]  /*1a320*/  HMMA.16816.F32 R80, R40.reuse, R32, R80 ;  /* 0x000000202850723c */ /* 0x040ff00000001850 */
[C---:B------:R-:W-:Y:S01]  /*1a330*/  HMMA.16816.F32 R76, R40.reuse, R34, R76 ;  /* 0x00000022284c723c */ /* 0x040fe2000000184c */
[----:B------:R-:W-:Y:S07]  /*1a340*/  LDSM.16.M88.4 R32, [R227+0xe000] ;  /* 0x00e00000e320783b */ /* 0x000fee0000000200 */
[C---:B------:R-:W-:Y:S08]  /*1a350*/  HMMA.16816.F32 R72, R40.reuse, R28, R72 ;  /* 0x0000001c2848723c */ /* 0x040ff00000001848 */
[----:B------:R-:W-:Y:S01]  /*1a360*/  HMMA.16816.F32 R68, R40, R30, R68 ;  /* 0x0000001e2844723c */ /* 0x000fe20000001844 */
[----:B------:R-:W-:Y:S07]  /*1a370*/  LDSM.16.M88.4 R28, [R231+0x6000] ;  /* 0x00600000e71c783b */ /* 0x000fee0000000200 */
[----:B------:R-:W-:Y:S01]  /*1a380*/  HMMA.16816.F32 R92, R12, R6, R92 ;  /* 0x000000060c5c723c */ /* 0x000fe2000000185c */
[----:B------:R-:W1:Y:S07]  /*1a390*/  LDSM.16.M88.4 R4, [R232+0x6000] ;  /* 0x00600000e804783b */ /* 0x000e6e0000000200 */
[C---:B------:R-:W-:Y:S08]  /*1a3a0*/  HMMA.16816.F32 R60, R40.reuse, R24, R60 ;  /* 0x00000018283c723c */ /* 0x040ff0000000183c */
[----:B------:R-:W-:Y:S01]  /*1a3b0*/  HMMA.16816.F32 R52, R40, R26, R52 ;  /* 0x0000001a2834723c */ /* 0x000fe20000001834 */
[----:B------:R-:W4:Y:S04]  /*1a3c0*/  LDSM.16.M88.4 R24, [R233+0xe800] ;  /* 0x00e80000e918783b */ /* 0x000f280000000200 */
[----:B------:R-:W-:Y:S03]  /*1a3d0*/  LDSM.16.M88.4 R40, [R231+0x6800] ;  /* 0x00680000e728783b */ /* 0x000fe60000000200 */
[----:B---3--:R-:W-:Y:S08]  /*1a3e0*/  HMMA.16816.F32 R20, R36, R16, R20 ;  /* 0x000000102414723c */ /* 0x008ff00000001814 */
[C---:B------:R-:W-:Y:S08]  /*1a3f0*/  HMMA.16816.F32 R80, R12.reuse, R88, R80 ;  /* 0x000000580c50723c */ /* 0x040ff00000001850 */
[----:B------:R-:W-:Y:S01]  /*1a400*/  HMMA.16816.F32 R76, R12, R90, R76 ;  /* 0x0000005a0c4c723c */ /* 0x000fe2000000184c */
[----:B------:R-:W-:Y:S07]  /*1a410*/  LDSM.16.M88.4 R88, [R233+0xf000] ;  /* 0x00f00000e958783b */ /* 0x000fee0000000200 */
[----:B------:R-:W-:Y:S01]  /*1a420*/  HMMA.16816.F32 R92, R36, R18, R92 ;  /* 0x00000012245c723c */ /* 0x000fe2000000185c */
[----:B------:R-:W3:Y:S07]  /*1a430*/  LDSM.16.M88.4 R16, [R230+0x6000] ;  /* 0x00600000e610783b */ /* 0x000eee0000000200 */
[----:B-1----:R-:W-:Y:S08]  /*1a440*/  HMMA.16816.F32 R20, R4, R28, R20 ;  /* 0x0000001c0414723c */ /* 0x002ff00000001814 */
[C---:B----4-:R-:W-:Y:S08]  /*1a450*/  HMMA.16816.F32 R80, R36.reuse, R24, R80 ;  /* 0x000000182450723c */ /* 0x050ff00000001850 */
[----:B------:R-:W-:Y:S01]  /*1a460*/  HMMA.16816.F32 R96, R36, R26, R76 ;  /* 0x0000001a2460723c */ /* 0x000fe2000000184c */
[----:B------:R-:W-:Y:S04]  /*1a470*/  LDSM.16.M88.4 R24, [R229+0x6000] ;  /* 0x00600000e518783b */ /* 0x000fe80000000200 */
[----:B------:R-:W1:Y:S03]  /*1a480*/  LDSM.16.M88.4 R76, [R220+0x6000] ;  /* 0x00600000dc4c783b */ /* 0x000e660000000200 */
[----:B------:R-:W-:Y:S01]  /*1a490*/  HMMA.16816.F32 R92, R4, R30, R92 ;  /* 0x0000001e045c723c */ /* 0x000fe2000000185c */
[----:B------:R-:W-:Y:S07]  /*1a4a0*/  LDSM.16.M88.4 R28, [R227+0xe800] ;  /* 0x00e80000e31c783b */ /* 0x000fee0000000200 */
[C---:B---3--:R-:W-:Y:S11]  /*1a4b0*/  HMMA.16816.F32 R20, R16.reuse, R32, R20 ;  /* 0x000000201014723c */ /* 0x048ff60000001814 */
[----:B------:R-:W-:Y:S05]  /*1a4c0*/  @!UPT UIADD3 URZ, URZ, URZ, URZ ;  /* 0x0000003f3f3ff290 */ /* 0x000fea000fffe03f */
[----:B------:R-:W-:Y:S01]  /*1a4d0*/  HMMA.16816.F32 R92, R16, R34, R92 ;  /* 0x00000022105c723c */ /* 0x000fe2000000185c */
[----:B------:R-:W-:Y:S07]  /*1a4e0*/  LDSM.16.M88.4 R32, [R231+0x7000] ;  /* 0x00700000e720783b */ /* 0x000fee0000000200 */
[----:B-1----:R-:W-:Y:S08]  /*1a4f0*/  HMMA.16816.F32 R20, R24, R76, R20 ;  /* 0x0000004c1814723c */ /* 0x002ff00000001814 */
[----:B------:R-:W-:Y:S08]  /*1a500*/  HMMA.16816.F32 R72, R12, R84, R72 ;  /* 0x000000540c48723c */ /* 0x000ff00000001848 */
[----:B------:R-:W-:Y:S08]  /*1a510*/  HMMA.16816.F32 R92, R24, R78, R92 ;  /* 0x0000004e185c723c */ /* 0x000ff0000000185c */
[----:B--2---:R-:W-:-:S02]  /*1a520*/  FMUL.FTZ R20, R20, R8 ;  /* 0x0000000814147220 */ /* 0x004fc40000410000 */
[-C--:B------:R-:W-:Y:S01]  /*1a530*/  FMUL.FTZ R21, R21, R8.reuse ;  /* 0x0000000815157220 */ /* 0x080fe20000410000 */
[----:B------:R-:W-:Y:S01]  /*1a540*/  HMMA.16816.F32 R84, R12, R86, R68 ;  /* 0x000000560c54723c */ /* 0x000fe20000001844 */
[----:B------:R-:W-:Y:S01]  /*1a550*/  MUFU.TANH R78, R20 ;  /* 0x00000014004e7308 */ /* 0x000fe20000002400 */
[-C--:B------:R-:W-:Y:S01]  /*1a560*/  FMUL.FTZ R79, R22, R8.reuse ;  /* 0x00000008164f7220 */ /* 0x080fe20000410000 */
[----:B------:R-:W-:Y:S01]  /*1a570*/  LDSM.16.M88.4 R68, [R227+0xf000] ;  /* 0x00f00000e344783b */ /* 0x000fe20000000200 */
[----:B------:R-:W-:-:S05]  /*1a580*/  FMUL.FTZ R124, R23, R8 ;  /* 0x00000008177c7220 */ /* 0x000fca0000410000 */
[----:B------:R1:W-:Y:S02]  /*1a590*/  MUFU.TANH R122, R21 ;  /* 0x00000015007a7308 */ /* 0x0003e40000002400 */
[----:B-1----:R-:W1:Y:S01]  /*1a5a0*/  LDSM.16.M88.4 R20, [R233+0xf800] ;  /* 0x00f80000e914783b */ /* 0x002e620000000200 */
[----:B------:R-:W-:Y:S08]  /*1a5b0*/  HMMA.16816.F32 R52, R12, R102, R52 ;  /* 0x000000660c34723c */ /* 0x000ff00000001834 */
[----:B------:R-:W-:Y:S08]  /*1a5c0*/  HMMA.16816.F32 R72, R36, R88, R72 ;  /* 0x000000582448723c */ /* 0x000ff00000001848 */
[----:B------:R-:W-:Y:S01]  /*1a5d0*/  HMMA.16816.F32 R60, R12, R100, R60 ;  /* 0x000000640c3c723c */ /* 0x000fe2000000183c */
[----:B------:R-:W2:Y:S07]  /*1a5e0*/  LDSM.16.M88.4 R12, [R231+0x7800] ;  /* 0x00780000e70c783b */ /* 0x000eae0000000200 */
[----:B------:R-:W-:Y:S08]  /*1a5f0*/  HMMA.16816.F32 R84, R36, R90, R84 ;  /* 0x0000005a2454723c */ /* 0x000ff00000001854 */
[----:B------:R-:W-:Y:S08]  /*1a600*/  HMMA.16816.F32 R80, R4, R40, R80 ;  /* 0x000000280450723c */ /* 0x000ff00000001850 */
[----:B-1----:R-:W-:Y:S08]  /*1a610*/  HMMA.16816.F32 R52, R36, R22, R52 ;  /* 0x000000162434723c */ /* 0x002ff00000001834 */
[C---:B------:R-:W-:Y:S01]  /*1a620*/  HMMA.16816.F32 R96, R4.reuse, R42, R96 ;  /* 0x0000002a0460723c */ /* 0x040fe20000001860 */
[----:B------:R-:W-:Y:S07]  /*1a630*/  LDSM.16.M88.4 R40, [R220+0x6800] ;  /* 0x00680000dc28783b */ /* 0x000fee0000000200 */
[C---:B------:R-:W-:Y:S08]  /*1a640*/  HMMA.16816.F32 R72, R4.reuse, R32, R72 ;  /* 0x000000200448723c */ /* 0x040ff00000001848 */
[----:B------:R-:W-:Y:S01]  /*1a650*/  HMMA.16816.F32 R84, R4, R34, R84 ;  /* 0x000000220454723c */ /* 0x000fe20000001854 */
[----:B------:R-:W1:Y:S07]  /*1a660*/  LDSM.16.M88.4 R32, [R227+0xf800] ;  /* 0x00f80000e320783b */ /* 0x000e6e0000000200 */
[----:B------:R-:W-:Y:S01]  /*1a670*/  HMMA.16816.F32 R60, R36, R20, R60 ;  /* 0x00000014243c723c */ /* 0x000fe2000000183c */
[----:B------:R-:W-:Y:S07]  /*1a680*/  LDSM.16.M88.4 R20, [R220+0x7800] ;  /* 0x00780000dc14783b */ /* 0x000fee0000000200 */
[----:B--2---:R-:W-:Y:S08]  /*1a690*/  HMMA.16816.F32 R52, R4, R14, R52 ;  /* 0x0000000e0434723c */ /* 0x004ff00000001834 */
[C---:B------:R-:W-:Y:S08]  /*1a6a0*/  HMMA.16816.F32 R80, R16.reuse, R28, R80 ;  /* 0x0000001c1050723c */ /* 0x040ff00000001850 */
[----:B------:R-:W-:Y:S01]  /*1a6b0*/  HMMA.16816.F32 R96, R16, R30, R96 ;  /* 0x0000001e1060723c */ /* 0x000fe20000001860 */
[----:B------:R-:W2:Y:S01]  /*1a6c0*/  LDSM.16.M88.4 R28, [R220+0x7000] ;  /* 0x00700000dc1c783b */ /* 0x000ea20000000200 */
[----:B------:R-:W-:Y:S01]  /*1a6d0*/  IMAD.IADD R46, R9, 0x1, R46 ;  /* 0x00000001092e7824 */ /* 0x000fe200078e022e */
[----:B------:R-:W-:Y:S01]  /*1a6e0*/  IADD3 R67, R44, 0x1, R67 ;  /* 0x000000012c437810 */ /* 0x000fe20007ffe043 */
[----:B------:R-:W-:Y:S01]  /*1a6f0*/  FMUL.FTZ R90, R94, R8 ;  /* 0x000000085e5a7220 */ /* 0x000fe20000410000 */
[----:B------:R-:W-:Y:S01]  /*1a700*/  MUFU.TANH R124, R124 ;  /* 0x0000007c007c7308 */ /* 0x000fe20000002400 */
[----:B------:R-:W-:-:S04]  /*1a710*/  DEPBAR.LE SB0, 0x0 ;  /* 0x000080000000791a */ /* 0x000fc80000000000 */
[----:B------:R-:W-:Y:S08]  /*1a720*/  HMMA.16816.F32 R60, R4, R12, R60 ;  /* 0x0000000c043c723c */ /* 0x000ff0000000183c */
[C---:B------:R-:W-:Y:S08]  /*1a730*/  HMMA.16816.F32 R84, R16.reuse, R70, R84 ;  /* 0x000000461054723c */ /* 0x040ff00000001854 */
[C---:B-1----:R-:W-:Y:S08]  /*1a740*/  HMMA.16816.F32 R52, R16.reuse, R34, R52 ;  /* 0x000000221034723c */ /* 0x042ff00000001834 */
[C---:B------:R-:W-:Y:S08]  /*1a750*/  HMMA.16816.F32 R72, R16.reuse, R68, R72 ;  /* 0x000000441048723c */ /* 0x040ff00000001848 */
[----:B------:R-:W-:Y:S08]  /*1a760*/  HMMA.16816.F32 R60, R16, R32, R60 ;  /* 0x00000020103c723c */ /* 0x000ff0000000183c */
[C---:B------:R-:W-:Y:S08]  /*1a770*/  HMMA.16816.F32 R96, R24.reuse, R42, R96 ;  /* 0x0000002a1860723c */ /* 0x040ff00000001860 */
[C---:B--2---:R-:W-:Y:S08]  /*1a780*/  HMMA.16816.F32 R84, R24.reuse, R30, R84 ;  /* 0x0000001e1854723c */ /* 0x044ff00000001854 */
[C---:B------:R-:W-:Y:S08]  /*1a790*/  HMMA.16816.F32 R80, R24.reuse, R40, R80 ;  /* 0x000000281850723c */ /* 0x040ff00000001850 */
[----:B------:R-:W-:Y:S01]  /*1a7a0*/  HMMA.16816.F32 R52, R24, R22, R52 ;  /* 0x000000161834723c */ /* 0x000fe20000001834 */
[----:B------:R-:W-:Y:S01]  /*1a7b0*/  FMUL.FTZ R68, R95, R8 ;  /* 0x000000085f447220 */ /* 0x000fe20000410000 */
[----:B------:R-:W-:-:S06]  /*1a7c0*/  IADD3 R64, R46, 0x9, RZ ;  /* 0x000000092e407810 */ /* 0x000fcc0007ffe0ff */
[C---:B------:R-:W-:Y:S01]  /*1a7d0*/  HMMA.16816.F32 R72, R24.reuse, R28, R72 ;  /* 0x0000001c1848723c */ /* 0x040fe20000001848 */
[----:B------:R-:W-:Y:S01]  /*1a7e0*/  IADD3 R2, R58, R67, -R246 ;  /* 0x000000433a027210 */ /* 0x000fe20007ffe8f6 */
[----:B------:R-:W-:Y:S06]  /*1a7f0*/  I2F R59, R64 ;  /* 0x00000040003b7306 */ /* 0x000fec0000201400 */
[----:B------:R-:W-:Y:S01]  /*1a800*/  HMMA.16816.F32 R60, R24, R20, R60 ;  /* 0x00000014183c723c */ /* 0x000fe2000000183c */
[----:B------:R-:W-:Y:S01]  /*1a810*/  FMUL.FTZ R28, R97, R8 ;  /* 0x00000008611c7220 */ /* 0x000fe20000410000 */
[----:B------:R-:W1:Y:S01]  /*1a820*/  MUFU.TANH R68, R68 ;  /* 0x0000004400447308 */ /* 0x000e620000002400 */
[----:B------:R-:W-:Y:S01]  /*1a830*/  IADD3 R108, R46, 0x19, RZ ;  /* 0x000000192e6c7810 */ /* 0x000fe20007ffe0ff */
[----:B------:R-:W-:-:S02]  /*1a840*/  IMAD.IADD R3, R3, 0x1, R2 ;  /* 0x0000000103037824 */ /* 0x000fc400078e0202 */
[-C--:B------:R-:W-:Y:S01]  /*1a850*/  FMUL.FTZ R19, R86, R8.reuse ;  /* 0x0000000856137220 */ /* 0x080fe20000410000 */
[----:B------:R-:W-:Y:S01]  /*1a860*/  IADD3 R56, R46, 0x8, RZ ;  /* 0x000000082e387810 */ /* 0x000fe20007ffe0ff */
[-C--:B------:R-:W-:Y:S01]  /*1a870*/  FMUL.FTZ R41, R92, R8.reuse ;  /* 0x000000085c297220 */ /* 0x080fe20000410000 */
[C---:B------:R-:W-:Y:S01]  /*1a880*/  IADD3 R112, R46.reuse, 0x28, RZ ;  /* 0x000000282e707810 */ /* 0x040fe20007ffe0ff */
[----:B------:R-:W-:Y:S01]  /*1a890*/  I2F R111, R108 ;  /* 0x0000006c006f7306 */ /* 0x000fe20000201400 */
[-C--:B------:R-:W-:Y:S01]  /*1a8a0*/  FMUL.FTZ R40, R93, R8.reuse ;  /* 0x000000085d287220 */ /* 0x080fe20000410000 */
[----:B------:R-:W-:Y:S01]  /*1a8b0*/  IADD3 R50, R46, 0x1, RZ ;  /* 0x000000012e327810 */ /* 0x000fe20007ffe0ff */
[----:B------:R-:W-:Y:S01]  /*1a8c0*/  FMUL.FTZ R42, R80, R8 ;  /* 0x00000008502a7220 */ /* 0x000fe20000410000 */
[----:B------:R-:W-:-:S04]  /*1a8d0*/  IADD3 R13, R3, 0x8, RZ ;  /* 0x00000008030d7810 */ /* 0x000fc80007ffe0ff */
[----:B------:R-:W2:Y:S01]  /*1a8e0*/  MUFU.TANH R28, R28 ;  /* 0x0000001c001c7308 */ /* 0x000ea20000002400 */
[-C--:B------:R-:W-:Y:S01]  /*1a8f0*/  FMUL.FTZ R25, R52, R8.reuse ;  /* 0x0000000834197220 */ /* 0x080fe20000410000 */
[C---:B------:R-:W-:Y:S01]  /*1a900*/  IADD3 R106, R46.reuse, 0x18, RZ ;  /* 0x000000182e6a7810 */ /* 0x040fe20007ffe0ff */
[-C--:B------:R-:W-:Y:S01]  /*1a910*/  FMUL.FTZ R43, R81, R8.reuse ;  /* 0x00000008512b7220 */ /* 0x080fe20000410000 */
[----:B------:R-:W-:Y:S01]  /*1a920*/  IADD3 R118, R46, 0x38, RZ ;  /* 0x000000382e767810 */ /* 0x000fe20007ffe0ff */
[-C--:B------:R-:W-:Y:S02]  /*1a930*/  FMUL.FTZ R69, R82, R8.reuse ;  /* 0x0000000852457220 */ /* 0x080fe40000410000 */
[-C--:B------:R-:W-:Y:S01]  /*1a940*/  FMUL.FTZ R80, R83, R8.reuse ;  /* 0x0000000853507220 */ /* 0x080fe20000410000 */
[----:B------:R-:W-:Y:S01]  /*1a950*/  I2F R57, R56 ;  /* 0x0000003800397306 */ /* 0x000fe20000201400 */
[-C--:B------:R-:W-:Y:S01]  /*1a960*/  FMUL.FTZ R70, R98, R8.reuse ;  /* 0x0000000862467220 */ /* 0x080fe20000410000 */
[----:B------:R-:W-:Y:S01]  /*1a970*/  IADD3 R104, R46, 0x10, RZ ;  /* 0x000000102e687810 */ /* 0x000fe20007ffe0ff */
[----:B------:R-:W-:Y:S01]  /*1a980*/  FMUL.FTZ R96, R96, R8 ;  /* 0x0000000860607220 */ /* 0x000fe20000410000 */
[----:B------:R-:W-:-:S02]  /*1a990*/  IADD3 R66, R46, 0x11, RZ ;  /* 0x000000112e427810 */ /* 0x000fc40007ffe0ff */
[-C--:B------:R-:W-:Y:S02]  /*1a9a0*/  IMNMX R2, R3, R58.reuse, PT ;  /* 0x0000003a03027217 */ /* 0x080fe40003800200 */
[----:B------:R-:W-:Y:S01]  /*1a9b0*/  I2F R115, R112 ;  /* 0x0000007000737306 */ /* 0x000fe20000201400 */
[----:B------:R-:W-:Y:S01]  /*1a9c0*/  IMNMX R3, R13, R58, PT ;  /* 0x0000003a0d037217 */ /* 0x000fe20003800200 */
[----:B------:R-:W-:-:S06]  /*1a9d0*/  FMUL.FTZ R37, R75, R8 ;  /* 0x000000084b257220 */ /* 0x000fcc0000410000 */
[----:B------:R-:W3:Y:S01]  /*1a9e0*/  MUFU.TANH R90, R90 ;  /* 0x0000005a005a7308 */ /* 0x000ee20000002400 */
[-C--:B------:R-:W-:Y:S01]  /*1a9f0*/  FMUL.FTZ R71, R99, R8.reuse ;  /* 0x0000000863477220 */ /* 0x080fe20000410000 */
[----:B------:R-:W-:Y:S01]  /*1aa00*/  IADD3 R88, R46, 0x21, RZ ;  /* 0x000000212e587810 */ /* 0x000fe20007ffe0ff */
[----:B------:R-:W-:-:S05]  /*1aa10*/  FMUL.FTZ R36, R72, R8 ;  /* 0x0000000848247220 */ /* 0x000fca0000410000 */
[----:B------:R-:W4:Y:S01]  /*1aa20*/  MUFU.TANH R19, R19 ;  /* 0x0000001300137308 */ /* 0x000f220000002400 */
[-C--:B------:R-:W-:Y:S02]  /*1aa30*/  FMUL.FTZ R30, R73, R8.reuse ;  /* 0x00000008491e7220 */ /* 0x080fe40000410000 */
[----:B------:R-:W-:-:S05]  /*1aa40*/  FMUL.FTZ R31, R74, R8 ;  /* 0x000000084a1f7220 */ /* 0x000fca0000410000 */
[----:B------:R-:W2:Y:S01]  /*1aa50*/  I2F R51, R50 ;  /* 0x0000003200337306 */ /* 0x000ea20000201400 */
[----:B------:R-:W-:Y:S01]  /*1aa60*/  FMUL.FTZ R38, R84, R8 ;  /* 0x0000000854267220 */ /* 0x000fe20000410000 */
[----:B------:R-:W-:Y:S01]  /*1aa70*/  IADD3 R110, R46, 0x20, RZ ;  /* 0x000000202e6e7810 */ /* 0x000fe20007ffe0ff */
[----:B-1----:R-:W-:-:S05]  /*1aa80*/  FFMA.FTZ R17, R0, R59, R68 ;  /* 0x0000003b00117223 */ /* 0x002fca0000010044 */
[----:B------:R-:W1:Y:S01]  /*1aa90*/  MUFU.TANH R41, R41 ;  /* 0x0000002900297308 */ /* 0x000e620000002400 */
[----:B------:R-:W-:-:S07]  /*1aaa0*/  ISETP.GE.AND P1, PT, R64, R3, PT ;  /* 0x000000034000720c */ /* 0x000fce0003f26270 */
[----:B------:R-:W1:Y:S01]  /*1aab0*/  MUFU.TANH R40, R40 ;  /* 0x0000002800287308 */ /* 0x000e620000002400 */
[-C--:B------:R-:W-:Y:S01]  /*1aac0*/  FMUL.FTZ R22, R61, R8.reuse ;  /* 0x000000083d167220 */ /* 0x080fe20000410000 */
[----:B------:R-:W-:Y:S01]  /*1aad0*/  IADD3 R76, R46, 0x31, RZ ;  /* 0x000000312e4c7810 */ /* 0x000fe20007ffe0ff */
[----:B------:R-:W-:-:S05]  /*1aae0*/  FMUL.FTZ R21, R85, R8 ;  /* 0x0000000855157220 */ /* 0x000fca0000410000 */
[----:B------:R-:W-:Y:S01]  /*1aaf0*/  I2F R107, R106 ;  /* 0x0000006a006b7306 */ /* 0x000fe20000201400 */
[-C--:B------:R-:W-:Y:S01]  /*1ab00*/  FMUL.FTZ R34, R87, R8.reuse ;  /* 0x0000000857227220 */ /* 0x080fe20000410000 */
[----:B------:R-:W-:Y:S01]  /*1ab10*/  FSEL R17, R17, -INF , !P1 ;  /* 0xff80000011117808 */ /* 0x000fe20004800000 */
[----:B------:R-:W-:-:S05]  /*1ab20*/  FMUL.FTZ R35, R60, R8 ;  /* 0x000000083c237220 */ /* 0x000fca0000410000 */
[----:B------:R-:W-:Y:S01]  /*1ab30*/  I2F R123, R118 ;  /* 0x00000076007b7306 */ /* 0x000fe20000201400 */
[-C--:B------:R-:W-:Y:S02]  /*1ab40*/  FMUL.FTZ R23, R62, R8.reuse ;  /* 0x000000083e177220 */ /* 0x080fe40000410000 */
[----:B------:R-:W-:-:S05]  /*1ab50*/  FMUL.FTZ R24, R63, R8 ;  /* 0x000000083f187220 */ /* 0x000fca0000410000 */
[----:B------:R-:W1:Y:S01]  /*1ab60*/  MUFU.TANH R29, R96 ;  /* 0x00000060001d7308 */ /* 0x000e620000002400 */
[----:B--2---:R-:W-:-:S07]  /*1ab70*/  FFMA.FTZ R14, R0, R111, R28 ;  /* 0x0000006f000e7223 */ /* 0x004fce000001001c */
[----:B------:R-:W2:Y:S01]  /*1ab80*/  MUFU.TANH R25, R25 ;  /* 0x0000001900197308 */ /* 0x000ea20000002400 */
[----:B------:R-:W-:-:S07]  /*1ab90*/  IADD3 R114, R46, 0x29, RZ ;  /* 0x000000292e727810 */ /* 0x000fce0007ffe0ff */
[----:B------:R-:W-:Y:S01]  /*1aba0*/  I2F R105, R104 ;  /* 0x0000006800697306 */ /* 0x000fe20000201400 */
[----:B------:R-:W-:-:S07]  /*1abb0*/  IADD3 R116, R46, 0x30, RZ ;  /* 0x000000302e747810 */ /* 0x000fce0007ffe0ff */
[----:B------:R-:W-:Y:S01]  /*1abc0*/  I2F R109, R66 ;  /* 0x00000042006d7306 */ /* 0x000fe20000201400 */
[----:B------:R-:W-:-:S07]  /*1abd0*/  ISETP.GE.AND P1, PT, R108, R2, PT ;  /* 0x000000026c00720c */ /* 0x000fce0003f26270 */
[----:B------:R-:W1:Y:S08]  /*1abe0*/  MUFU.TANH R42, R42 ;  /* 0x0000002a002a7308 */ /* 0x000e700000002400 */
[----:B------:R-:W-:Y:S08]  /*1abf0*/  MUFU.TANH R43, R43 ;  /* 0x0000002b002b7308 */ /* 0x000ff00000002400 */
[----:B------:R-:W1:Y:S08]  /*1ac00*/  MUFU.TANH R69, R69 ;  /* 0x0000004500457308 */ /* 0x000e700000002400 */
[----:B------:R-:W1:Y:S08]  /*1ac10*/  MUFU.TANH R80, R80 ;  /* 0x0000005000507308 */ /* 0x000e700000002400 */
[----:B------:R-:W1:Y:S01]  /*1ac20*/  MUFU.TANH R70, R70 ;  /* 0x0000004600467308 */ /* 0x000e620000002400 */
[----:B---3--:R-:W-:Y:S01]  /*1ac30*/  FFMA.FTZ R90, R0, R57, R90 ;  /* 0x00000039005a7223 */ /* 0x008fe2000001005a */
[----:B------:R-:W-:-:S06]  /*1ac40*/  FSEL R14, R14, -INF , !P1 ;  /* 0xff8000000e0e7808 */ /* 0x000fcc0004800000 */
[----:B------:R-:W-:Y:S01]  /*1ac50*/  I2F R89, R88 ;  /* 0x0000005800597306 */ /* 0x000fe20000201400 */
[----:B----4-:R-:W-:-:S07]  /*1ac60*/  FFMA.FTZ R193, R0, R115, R19 ;  /* 0x0000007300c17223 */ /* 0x010fce0000010013 */
[----:B------:R-:W3:Y:S01]  /*1ac70*/  MUFU.TANH R37, R37 ;  /* 0x0000002500257308 */ /* 0x000ee20000002400 */
[----:B------:R-:W-:Y:S01]  /*1ac80*/  IADD3 R120, R46, 0x39, RZ ;  /* 0x000000392e787810 */ /* 0x000fe20007ffe0ff */
[----:B------:R-:W-:-:S06]  /*1ac90*/  FFMA.FTZ R15, R0, R51, R122 ;  /* 0x00000033000f7223 */ /* 0x000fcc000001007a */
[----:B------:R-:W-:Y:S01]  /*1aca0*/  I2F R113, R110 ;  /* 0x0000006e00717306 */ /* 0x000fe20000201400 */
[----:B------:R-:W-:Y:S01]  /*1acb0*/  ISETP.GE.AND P2, PT, R56, R3, PT ;  /* 0x000000033800720c */ /* 0x000fe20003f46270 */
[----:B------:R-:W-:-:S06]  /*1acc0*/  FFMA.FTZ R7, R0, R51, R124 ;  /* 0x0000003300077223 */ /* 0x000fcc000001007c */
[----:B------:R-:W4:Y:S01]  /*1acd0*/  MUFU.TANH R71, R71 ;  /* 0x0000004700477308 */ /* 0x000f220000002400 */
[----:B-1----:R-:W-:Y:S01]  /*1ace0*/  FFMA.FTZ R41, R0, R57, R41 ;  /* 0x0000003900297223 */ /* 0x002fe20000010029 */
[----:B------:R-:W-:-:S06]  /*1acf0*/  ISETP.GE.AND P1, PT, R112, R3, PT ;  /* 0x000000037000720c */ /* 0x000fcc0003f26270 */
[----:B------:R-:W1:Y:S01]  /*1ad00*/  MUFU.TANH R36, R36 ;  /* 0x0000002400247308 */ /* 0x000e620000002400 */
[----:B------:R-:W-:-:S07]  /*1ad10*/  FFMA.FTZ R18, R0, R59, R40 ;  /* 0x0000003b00127223 */ /* 0x000fce0000010028 */
[----:B------:R-:W-:Y:S01]  /*1ad20*/  MUFU.TANH R30, R30 ;  /* 0x0000001e001e7308 */ /* 0x000fe20000002400 */
[----:B------:R-:W-:-:S07]  /*1ad30*/  FMUL.FTZ R53, R53, R8 ;  /* 0x0000000835357220 */ /* 0x000fce0000410000 */
[----:B------:R-:W1:Y:S01]  /*1ad40*/  MUFU.TANH R31, R31 ;  /* 0x0000001f001f7308 */ /* 0x000e620000002400 */
[----:B------:R-:W-:-:S07]  /*1ad50*/  FMUL.FTZ R54, R54, R8 ;  /* 0x0000000836367220 */ /* 0x000fce0000410000 */
[----:B------:R-:W1:Y:S01]  /*1ad60*/  MUFU.TANH R38, R38 ;  /* 0x0000002600267308 */ /* 0x000e620000002400 */
[----:B------:R-:W-:Y:S01]  /*1ad70*/  FMUL.FTZ R55, R55, R8 ;  /* 0x0000000837377220 */ /* 0x000fe20000410000 */
[C---:B------:R-:W-:Y:S02]  /*1ad80*/  ISETP.GE.AND P6, PT, R50.reuse, R2, PT ;  /* 0x000000023200720c */ /* 0x040fe40003fc6270 */
[----:B------:R-:W-:-:S04]  /*1ad90*/  ISETP.GE.AND P4, PT, R50, R3, PT ;  /* 0x000000033200720c */ /* 0x000fc80003f86270 */
[----:B------:R-:W-:Y:S01]  /*1ada0*/  I2F R119, R76 ;  /* 0x0000004c00777306 */ /* 0x000fe20000201400 */
[-C--:B------:R-:W-:Y:S02]  /*1adb0*/  ISETP.GE.AND P5, PT, R56, R2.reuse, PT ;  /* 0x000000023800720c */ /* 0x080fe40003fa6270 */
[----:B------:R-:W-:-:S05]  /*1adc0*/  ISETP.GE.AND P0, PT, R64, R2, PT ;  /* 0x000000024000720c */ /* 0x000fca0003f06270 */
[----:B------:R-:W1:Y:S01]  /*1add0*/  MUFU.TANH R22, R22 ;  /* 0x0000001600167308 */ /* 0x000e620000002400 */
[----:B------:R-:W-:Y:S01]  /*1ade0*/  FSEL R16, R90, -INF , !P2 ;  /* 0xff8000005a107808 */ /* 0x000fe20005000000 */
[----:B------:R-:W-:Y:S01]  /*1adf0*/  FFMA.FTZ R6, R0, R107, R29 ;  /* 0x0000006b00067223 */ /* 0x000fe2000001001d */
[----:B------:R-:W-:-:S05]  /*1ae00*/  FSEL R193, R193, -INF , !P1 ;  /* 0xff800000c1c17808 */ /* 0x000fca0004800000 */
[----:B------:R-:W-:Y:S01]  /*1ae10*/  I2F R117, R114 ;  /* 0x0000007200757306 */ /* 0x000fe20000201400 */
[----:B--2---:R-:W-:Y:S01]  /*1ae20*/  FFMA.FTZ R25, R0, R123, R25 ;  /* 0x0000007b00197223 */ /* 0x004fe20000010019 */
[----:B------:R-:W-:-:S06]  /*1ae30*/  FSEL R15, R15, -INF , !P6 ;  /* 0xff8000000f0f7808 */ /* 0x000fcc0007000000 */
[----:B------:R-:W-:Y:S01]  /*1ae40*/  I2F R77, R116 ;  /* 0x00000074004d7306 */ /* 0x000fe20000201400 */
[----:B------:R-:W-:Y:S01]  /*1ae50*/  FSEL R7, R7, -INF , !P4 ;  /* 0xff80000007077808 */ /* 0x000fe20006000000 */
[----:B------:R-:W-:-:S06]  /*1ae60*/  FFMA.FTZ R5, R0, R105, R42 ;  /* 0x0000006900057223 */ /* 0x000fcc000001002a */
[----:B------:R-:W2:Y:S01]  /*1ae70*/  MUFU.TANH R21, R21 ;  /* 0x0000001500157308 */ /* 0x000ea20000002400 */
[----:B------:R-:W-:Y:S01]  /*1ae80*/  FSEL R20, R41, -INF , !P5 ;  /* 0xff80000029147808 */ /* 0x000fe20006800000 */
[----:B------:R-:W-:-:S06]  /*1ae90*/  FFMA.FTZ R12, R0, R105, R69 ;  /* 0x00000069000c7223 */ /* 0x000fcc0000010045 */
[----:B------:R-:W1:Y:S01]  /*1aea0*/  MUFU.TANH R34, R34 ;  /* 0x0000002200227308 */ /* 0x000e620000002400 */
[----:B------:R-:W-:Y:S01]  /*1aeb0*/  ISETP.GE.AND P2, PT, R106, R2, PT ;  /* 0x000000026a00720c */ /* 0x000fe20003f46270 */
[----:B------:R-:W-:-:S06]  /*1aec0*/  FFMA.FTZ R4, R0, R109, R43 ;  /* 0x0000006d00047223 */ /* 0x000fcc000001002b */
[----:B------:R-:W1:Y:S01]  /*1aed0*/  MUFU.TANH R35, R35 ;  /* 0x0000002300237308 */ /* 0x000e620000002400 */
[----:B------:R-:W-:Y:S01]  /*1aee0*/  FSEL R18, R18, -INF , !P0 ;  /* 0xff80000012127808 */ /* 0x000fe20004000000 */
[----:B------:R-:W-:-:S06]  /*1aef0*/  FFMA.FTZ R13, R0, R109, R80 ;  /* 0x0000006d000d7223 */ /* 0x000fcc0000010050 */
[----:B------:R-:W1:Y:S01]  /*1af00*/  MUFU.TANH R23, R23 ;  /* 0x0000001700177308 */ /* 0x000e620000002400 */
[----:B------:R-:W-:Y:S01]  /*1af10*/  FFMA.FTZ R33, R0, R107, R70 ;  /* 0x0000006b00217223 */ /* 0x000fe20000010046 */
[----:B------:R-:W-:-:S06]  /*1af20*/  ISETP.GE.AND P1, PT, R118, R2, PT ;  /* 0x000000027600720c */ /* 0x000fcc0003f26270 */
[----:B------:R-:W1:Y:S01]  /*1af30*/  MUFU.TANH R24, R24 ;  /* 0x0000001800187308 */ /* 0x000e620000002400 */
[CC--:B------:R-:W-:Y:S02]  /*1af40*/  ISETP.GE.AND P3, PT, R104.reuse, R2.reuse, PT ;  /* 0x000000026800720c */ /* 0x0c0fe40003f66270 */
[----:B------:R-:W-:Y:S02]  /*1af50*/  ISETP.GE.AND P6, PT, R104, R3, PT ;  /* 0x000000036800720c */ /* 0x000fe40003fc6270 */
[----:B------:R-:W-:-:S03]  /*1af60*/  ISETP.GE.AND P4, PT, R66, R2, PT ;  /* 0x000000024200720c */ /* 0x000fc60003f86270 */
[----:B------:R-:W-:Y:S01]  /*1af70*/  I2F R45, R46 ;  /* 0x0000002e002d7306 */ /* 0x000fe20000201400 */
[-C--:B------:R-:W-:Y:S02]  /*1af80*/  ISETP.GE.AND P5, PT, R66, R3.reuse, PT ;  /* 0x000000034200720c */ /* 0x080fe40003fa6270 */
[----:B------:R-:W-:-:S05]  /*1af90*/  ISETP.GE.AND P0, PT, R106, R3, PT ;  /* 0x000000036a00720c */ /* 0x000fca0003f06270 */
[----:B------:R-:W-:Y:S01]  /*1afa0*/  I2F R121, R120 ;  /* 0x0000007800797306 */ /* 0x000fe20000201400 */
[----:B------:R-:W-:Y:S01]  /*1afb0*/  FSEL R6, R6, -INF , !P2 ;  /* 0xff80000006067808 */ /* 0x000fe20005000000 */
[----:B---3--:R-:W-:Y:S01]  /*1afc0*/  FFMA.FTZ R37, R0, R89, R37 ;  /* 0x0000005900257223 */ /* 0x008fe20000010025 */
[----:B------:R-:W-:-:S05]  /*1afd0*/  FSEL R198, R25, -INF , !P1 ;  /* 0xff80000019c67808 */ /* 0x000fca0004800000 */
[----:B------:R-:W-:Y:S01]  /*1afe0*/  MUFU.TANH R79, R79 ;  /* 0x0000004f004f7308 */ /* 0x000fe20000002400 */
[----:B------:R-:W-:Y:S01]  /*1aff0*/  FSEL R5, R5, -INF , !P3 ;  /* 0xff80000005057808 */ /* 0x000fe20005800000 */
[----:B----4-:R-:W-:-:S06]  /*1b000*/  FFMA.FTZ R32, R0, R111, R71 ;  /* 0x0000006f00207223 */ /* 0x010fcc0000010047 */
[----:B------:R-:W-:Y:S01]  /*1b010*/  MUFU.TANH R19, R53 ;  /* 0x0000003500137308 */ /* 0x000fe20000002400 */
[----:B------:R-:W-:Y:S01]  /*1b020*/  FSEL R12, R12, -INF , !P6 ;  /* 0xff8000000c0c7808 */ /* 0x000fe20007000000 */
[----:B-1----:R-:W-:-:S06]  /*1b030*/  FFMA.FTZ R36, R0, R113, R36 ;  /* 0x0000007100247223 */ /* 0x002fcc0000010024 */
[----:B------:R-:W1:Y:S01]  /*1b040*/  MUFU.TANH R188, R54 ;  /* 0x0000003600bc7308 */ /* 0x000e620000002400 */
[----:B------:R-:W-:Y:S01]  /*1b050*/  FSEL R4, R4, -INF , !P4 ;  /* 0xff80000004047808 */ /* 0x000fe20006000000 */
[----:B------:R-:W-:-:S06]  /*1b060*/  FFMA.FTZ R31, R0, R113, R31 ;  /* 0x00000071001f7223 */ /* 0x000fcc000001001f */
[----:B------:R-:W3:Y:S01]  /*1b070*/  MUFU.TANH R187, R55 ;  /* 0x0000003700bb7308 */ /* 0x000ee20000002400 */
[----:B------:R-:W-:Y:S01]  /*1b080*/  FSEL R13, R13, -INF , !P5 ;  /* 0xff8000000d0d7808 */ /* 0x000fe20006800000 */
[----:B------:R-:W-:Y:S01]  /*1b090*/  FFMA.FTZ R30, R0, R89, R30 ;  /* 0x00000059001e7223 */ /* 0x000fe2000001001e */
[----:B------:R-:W-:Y:S01]  /*1b0a0*/  ISETP.GE.AND P2, PT, R88, R3, PT ;  /* 0x000000035800720c */ /* 0x000fe20003f46270 */
[----:B------:R-:W-:Y:S01]  /*1b0b0*/  FFMA.FTZ R38, R0, R115, R38 ;  /* 0x0000007300267223 */ /* 0x000fe20000010026 */
[----:B------:R-:W-:Y:S02]  /*1b0c0*/  FSEL R33, R33, -INF , !P0 ;  /* 0xff80000021217808 */ /* 0x000fe40004000000 */
[----:B------:R-:W-:Y:S02]  /*1b0d0*/  ISETP.GE.AND P1, PT, R166, 0x2, PT ;  /* 0x00000002a600780c */ /* 0x000fe40003f26270 */
[----:B------:R-:W-:Y:S02]  /*1b0e0*/  ISETP.GE.AND P3, PT, R108, R3, PT ;  /* 0x000000036c00720c */ /* 0x000fe40003f66270 */
[----:B------:R-:W-:-:S02]  /*1b0f0*/  ISETP.GE.AND P6, PT, R110, R2, PT ;  /* 0x000000026e00720c */ /* 0x000fc40003fc6270 */
[----:B------:R-:W-:Y:S02]  /*1b100*/  ISETP.GE.AND P4, PT, R110, R3, PT ;  /* 0x000000036e00720c */ /* 0x000fe40003f86270 */
[-C--:B------:R-:W-:Y:S02]  /*1b110*/  ISETP.GE.AND P5, PT, R88, R2.reuse, PT ;  /* 0x000000025800720c */ /* 0x080fe40003fa6270 */
[-C--:B------:R-:W-:Y:S01]  /*1b120*/  ISETP.GE.AND P0, PT, R112, R2.reuse, PT ;  /* 0x000000027000720c */ /* 0x080fe20003f06270 */
[C---:B------:R-:W-:Y:S01]  /*1b130*/  FFMA.FTZ R22, R0.reuse, R119, R22 ;  /* 0x0000007700167223 */ /* 0x040fe20000010016 */
[----:B------:R-:W-:Y:S01]  /*1b140*/  FSEL R194, R37, -INF , !P2 ;  /* 0xff80000025c27808 */ /* 0x000fe20005000000 */
[-C--:B--2---:R-:W-:Y:S01]  /*1b150*/  FFMA.FTZ R21, R0, R117.reuse, R21 ;  /* 0x0000007500157223 */ /* 0x084fe20000010015 */
[----:B------:R-:W-:Y:S01]  /*1b160*/  FSEL R32, R32, -INF , !P3 ;  /* 0xff80000020207808 */ /* 0x000fe20005800000 */
[----:B------:R-:W-:Y:S01]  /*1b170*/  FFMA.FTZ R34, R0, R117, R34 ;  /* 0x0000007500227223 */ /* 0x000fe20000010022 */
[----:B------:R-:W-:Y:S01]  /*1b180*/  FSEL R183, R36, -INF , !P6 ;  /* 0xff80000024b77808 */ /* 0x000fe20007000000 */
[CC--:B------:R-:W-:Y:S01]  /*1b190*/  FFMA.FTZ R35, R0.reuse, R77.reuse, R35 ;  /* 0x0000004d00237223 */ /* 0x0c0fe20000010023 */
[----:B------:R-:W-:Y:S01]  /*1b1a0*/  FSEL R192, R31, -INF , !P4 ;  /* 0xff8000001fc07808 */ /* 0x000fe20006000000 */
[----:B------:R-:W-:Y:S01]  /*1b1b0*/  FFMA.FTZ R23, R0, R77, R23 ;  /* 0x0000004d00177223 */ /* 0x000fe20000010017 */
[----:B------:R-:W-:Y:S01]  /*1b1c0*/  FSEL R184, R30, -INF , !P5 ;  /* 0xff8000001eb87808 */ /* 0x000fe20006800000 */
[----:B------:R-:W-:Y:S01]  /*1b1d0*/  FFMA.FTZ R24, R0, R119, R24 ;  /* 0x0000007700187223 */ /* 0x000fe20000010018 */
[----:B------:R-:W-:-:S02]  /*1b1e0*/  ISETP.GE.AND P2, PT, R76, R2, PT ;  /* 0x000000024c00720c */ /* 0x000fc40003f46270 */
[----:B------:R-:W-:Y:S02]  /*1b1f0*/  FSEL R185, R38, -INF , !P0 ;  /* 0xff80000026b97808 */ /* 0x000fe40004000000 */
[CC--:B------:R-:W-:Y:S02]  /*1b200*/  ISETP.GE.AND P3, PT, R114.reuse, R2.reuse, PT ;  /* 0x000000027200720c */ /* 0x0c0fe40003f66270 */
[-C--:B------:R-:W-:Y:S02]  /*1b210*/  ISETP.GE.AND P6, PT, R114, R3.reuse, PT ;  /* 0x000000037200720c */ /* 0x080fe40003fc6270 */
[C---:B------:R-:W-:Y:S02]  /*1b220*/  ISETP.GE.AND P4, PT, R116.reuse, R2, PT ;  /* 0x000000027400720c */ /* 0x040fe40003f86270 */
[-C--:B------:R-:W-:Y:S02]  /*1b230*/  ISETP.GE.AND P5, PT, R116, R3.reuse, PT ;  /* 0x000000037400720c */ /* 0x080fe40003fa6270 */
[----:B------:R-:W-:Y:S01]  /*1b240*/  ISETP.GE.AND P0, PT, R76, R3, PT ;  /* 0x000000034c00720c */ /* 0x000fe20003f06270 */
[----:B-1----:R-:W-:Y:S01]  /*1b250*/  FFMA.FTZ R188, R0, R123, R188 ;  /* 0x0000007b00bc7223 */ /* 0x002fe200000100bc */
[----:B------:R-:W-:Y:S01]  /*1b260*/  FSEL R200, R22, -INF , !P2 ;  /* 0xff80000016c87808 */ /* 0x000fe20005000000 */
[CC--:B------:R-:W-:Y:S01]  /*1b270*/  FFMA.FTZ R22, R0.reuse, R45.reuse, R78 ;  /* 0x0000002d00167223 */ /* 0x0c0fe2000001004e */
[----:B------:R-:W-:Y:S01]  /*1b280*/  FSEL R186, R21, -INF , !P3 ;  /* 0xff80000015ba7808 */ /* 0x000fe20005800000 */
[----:B------:R-:W-:Y:S01]  /*1b290*/  FFMA.FTZ R8, R0, R45, R79 ;  /* 0x0000002d00087223 */ /* 0x000fe2000001004f */
[----:B------:R-:W-:Y:S01]  /*1b2a0*/  FSEL R191, R34, -INF , !P6 ;  /* 0xff80000022bf7808 */ /* 0x000fe20007000000 */
[CC--:B------:R-:W-:Y:S01]  /*1b2b0*/  FFMA.FTZ R19, R0.reuse, R121.reuse, R19 ;  /* 0x0000007900137223 */ /* 0x0c0fe20000010013 */
[----:B------:R-:W-:Y:S01]  /*1b2c0*/  FSEL R201, R35, -INF , !P4 ;  /* 0xff80000023c97808 */ /* 0x000fe20006000000 */
[----:B---3--:R-:W-:Y:S01]  /*1b2d0*/  FFMA.FTZ R187, R0, R121, R187 ;  /* 0x0000007900bb7223 */ /* 0x008fe200000100bb */
[----:B------:R-:W-:-:S02]  /*1b2e0*/  FSEL R196, R23, -INF , !P5 ;  /* 0xff80000017c47808 */ /* 0x000fc40006800000 */
[----:B------:R-:W-:Y:S01]  /*1b2f0*/  FSEL R195, R24, -INF , !P0 ;  /* 0xff80000018c37808 */ /* 0x000fe20004000000 */
[----:B------:R-:W-:Y:S01]  /*1b300*/  BSSY B1, `(.L_x_3504) ;  /* 0x00000dc000017945 */ /* 0x000fe20003800000 */
[-C--:B------:R-:W-:Y:S02]  /*1b310*/  ISETP.GE.AND P3, PT, R118, R3.reuse, PT ;  /* 0x000000037600720c */ /* 0x080fe40003f66270 */
[CC--:B------:R-:W-:Y:S02]  /*1b320*/  ISETP.GE.AND P6, PT, R46.reuse, R2.reuse, PT ;  /* 0x000000022e00720c */ /* 0x0c0fe40003fc6270 */
[-C--:B------:R-:W-:Y:S02]  /*1b330*/  ISETP.GE.AND P4, PT, R46, R3.reuse, PT ;  /* 0x000000032e00720c */ /* 0x080fe40003f86270 */
[C---:B------:R-:W-:Y:S02]  /*1b340*/  ISETP.GE.AND P5, PT, R120.reuse, R2, PT ;  /* 0x000000027800720c */ /* 0x040fe40003fa6270 */
[----:B------:R-:W-:-:S02]  /*1b350*/  ISETP.GE.AND P2, PT, R120, R3, PT ;  /* 0x000000037800720c */ /* 0x000fc40003f46270 */
[----:B------:R-:W-:Y:S02]  /*1b360*/  ISETP.NE.U32.AND P0, PT, R248, RZ, PT ;  /* 0x000000fff800720c */ /* 0x000fe40003f05070 */
[----:B------:R-:W-:Y:S02]  /*1b370*/  IADD3 R223, R231, 0x800, RZ ;  /* 0x00000800e7df7810 */ /* 0x000fe40007ffe0ff */
[----:B------:R-:W-:Y:S02]  /*1b380*/  ISETP.NE.AND.EX P0, PT, R249, RZ, PT, P0 ;  /* 0x000000fff900720c */ /* 0x000fe40003f05300 */
        /* <DEDUP_REMOVED lines=13> */
[----:B------:R-:W-:Y:S02]  /*1b460*/  IADD3 R208, R231, 0x7800, RZ ;  /* 0x00007800e7d07810 */ /* 0x000fe40007ffe0ff */
[----:B------:R-:W-:-:S02]  /*1b470*/  FSEL R188, R188, -INF , !P3 ;  /* 0xff800000bcbc7808 */ /* 0x000fc40005800000 */
[----:B------:R-:W-:Y:S02]  /*1b480*/  FSEL R22, R22, -INF , !P6 ;  /* 0xff80000016167808 */ /* 0x000fe40007000000 */
[----:B------:R-:W-:Y:S02]  /*1b490*/  FSEL R8, R8, -INF , !P4 ;  /* 0xff80000008087808 */ /* 0x000fe40006000000 */
[----:B------:R-:W-:Y:S02]  /*1b4a0*/  FSEL R197, R19, -INF , !P5 ;  /* 0xff80000013c57808 */ /* 0x000fe40006800000 */
[----:B------:R-:W-:Y:S01]  /*1b4b0*/  FSEL R187, R187, -INF , !P2 ;  /* 0xff800000bbbb7808 */ /* 0x000fe20005000000 */
[----:B------:R-:W-:Y:S06]  /*1b4c0*/  BAR.SYNC.DEFER_BLOCKING 0x0 ;  /* 0x0000000000007b1d */ /* 0x000fec0000010000 */
[----:B------:R-:W-:Y:S05]  /*1b4d0*/  @!P1 BRA `(.L_x_3505) ;  /* 0x00000be000009947 */ /* 0x000fea0003800000 */
[----:B------:R-:W-:Y:S01]  /*1b4e0*/  BSSY B0, `(.L_x_3506) ;  /* 0x0000040000007945 */ /* 0x000fe20003800000 */
        /* <DEDUP_REMOVED lines=12> */
[----:B-1----:R-:W1:Y:S02]  /*1b5b0*/  MUFU.RCP R34, R25 ;  /* 0x0000001900227308 */ /* 0x002e640000001000 */
[----:B-1----:R-:W-:-:S06]  /*1b5c0*/  IADD3 R34, R34, 0xffffffe, RZ ;  /* 0x0ffffffe22227810 */ /* 0x002fcc0007ffe0ff */
[----:B------:R-:W1:Y:S02]  /*1b5d0*/  F2I.FTZ.U32.TRUNC.NTZ R35, R34 ;  /* 0x0000002200237305 */ /* 0x000e64000021f000 */
[----:B-1----:R-:W-:Y:S02]  /*1b5e0*/  IMAD.MOV R30, RZ, RZ, -R35 ;  /* 0x000000ffff1e7224 */ /* 0x002fe400078e0a23 */
[----:B------:R-:W-:Y:S02]  /*1b5f0*/  IMAD.MOV.U32 R34, RZ, RZ, RZ ;  /* 0x000000ffff227224 */ /* 0x000fe400078e00ff */
[----:B------:R-:W-:-:S04]  /*1b600*/  IMAD R30, R30, R23, RZ ;  /* 0x000000171e1e7224 */ /* 0x000fc800078e02ff */
[----:B------:R-:W-:Y:S02]  /*1b610*/  IMAD.HI.U32 R30, R35, R30, R34 ;  /* 0x0000001e231e7227 */ /* 0x000fe400078e0022 */
[----:B------:R-:W2:Y:S04]  /*1b620*/  LD.E.64 R34, [R10.64+0x20] ;  /* 0x000020060a227980 */ /* 0x000ea8000c101b00 */
        /* <DEDUP_REMOVED lines=11> */
[----:B------:R-:W-:Y:S01]  /*1b6e0*/  ISETP.GE.U32.AND P5, PT, R24, R23, PT ;  /* 0x000000171800720c */ /* 0x000fe20003fa6070 */
[----:B------:R-:W3:Y:S01]  /*1b6f0*/  LD.E.64 R30, [R10.64+0x38] ;  /* 0x000038060a1e7980 */ /* 0x000ee2000c101b00 */
[----:B------:R-:W-:Y:S02]  /*1b700*/  @!P3 IADD3 R25, R25, 0x1, RZ ;  /* 0x000000011919b810 */ /* 0x000fe40007ffe0ff */
[----:B------:R-:W-:-:S02]  /*1b710*/  ISETP.NE.AND P3, PT, R28, RZ, PT ;  /* 0x000000ff1c00720c */ /* 0x000fc40003f65270 */
[----:B------:R-:W-:-:S05]  /*1b720*/  LOP3.LUT R24, RZ, R28, RZ, 0x33, !PT ;  /* 0x0000001cff187212 */ /* 0x000fca00078e33ff */
[----:B------:R-:W-:Y:S02]  /*1b730*/  @P6 IADD3 R27, R27, 0x1, RZ ;  /* 0x000000011b1b6810 */ /* 0x000fe40007ffe0ff */
[----:B------:R-:W-:Y:S02]  /*1b740*/  @P5 IADD3 R25, R25, 0x1, RZ ;  /* 0x0000000119195810 */ /* 0x000fe40007ffe0ff */
[----:B------:R-:W-:-:S03]  /*1b750*/  @!P4 IADD3 R27, -R27, RZ, RZ ;  /* 0x000000ff1b1bc210 */ /* 0x000fc60007ffe1ff */
[----:B------:R-:W-:Y:S01]  /*1b760*/  @!P2 IMAD.MOV R25, RZ, RZ, -R25 ;  /* 0x000000ffff19a224 */ /* 0x000fe200078e0a19 */
[----:B------:R-:W-:-:S04]  /*1b770*/  SEL R19, R24, R27, !P3 ;  /* 0x0000001b18137207 */ /* 0x000fc80005800000 */
[----:B------:R-:W-:Y:S01]  /*1b780*/  SEL R21, R24, R25, !P3 ;  /* 0x0000001918157207 */ /* 0x000fe20005800000 */
[----:B------:R-:W-:-:S04]  /*1b790*/  IMAD.WIDE R24, R19, 0x4, R248 ;  /* 0x0000000413187825 */ /* 0x000fc800078e02f8 */
[----:B------:R-:W-:Y:S02]  /*1b7a0*/  IMAD.WIDE R36, R21, 0x4, R248 ;  /* 0x0000000415247825 */ /* 0x000fe400078e02f8 */
[----:B------:R-:W4:Y:S04]  /*1b7b0*/  LD.E R24, [R24.64] ;  /* 0x0000000618187980 */ /* 0x000f28000c101900 */
[----:B------:R-:W4:Y:S01]  /*1b7c0*/  LD.E R9, [R36.64] ;  /* 0x0000000624097980 */ /* 0x000f22000c101900 */
[----:B------:R-:W-:-:S04]  /*1b7d0*/  IMAD.IADD R19, R19, 0x1, -R21 ;  /* 0x0000000113137824 */ /* 0x000fc800078e0a15 */
[----:B------:R-:W-:-:S05]  /*1b7e0*/  IMAD R28, R28, R19, -0x40 ;  /* 0xffffffc01c1c7424 */ /* 0x000fca00078e0213 */
[----:B------:R-:W-:Y:S01]  /*1b7f0*/  SHF.R.S32.HI R26, RZ, 0x1f, R28 ;  /* 0x0000001fff1a7819 */ /* 0x000fe2000001141c */
[-C--:B---3--:R-:W-:Y:S02]  /*1b800*/  IMAD R19, R31, R28.reuse, RZ ;  /* 0x0000001c1f137224 */ /* 0x088fe400078e02ff */
[----:B------:R-:W-:-:S04]  /*1b810*/  IMAD.WIDE.U32 R28, R30, R28, RZ ;  /* 0x0000001c1e1c7225 */ /* 0x000fc800078e00ff */
[----:B------:R-:W-:-:S05]  /*1b820*/  IMAD R26, R30, R26, R19 ;  /* 0x0000001a1e1a7224 */ /* 0x000fca00078e0213 */
[----:B------:R-:W-:Y:S01]  /*1b830*/  IADD3 R29, R29, R26, RZ ;  /* 0x0000001a1d1d7210 */ /* 0x000fe20007ffe0ff */
[----:B----4-:R-:W-:-:S04]  /*1b840*/  IMAD.IADD R9, R9, 0x1, -R24 ;  /* 0x0000000109097824 */ /* 0x010fc800078e0a18 */
[----:B--2---:R-:W-:Y:S01]  /*1b850*/  IMAD R19, R35, R9, RZ ;  /* 0x0000000923137224 */ /* 0x004fe200078e02ff */
[----:B------:R-:W-:Y:S01]  /*1b860*/  SHF.R.S32.HI R21, RZ, 0x1f, R9 ;  /* 0x0000001fff157819 */ /* 0x000fe20000011409 */
[----:B------:R-:W-:-:S04]  /*1b870*/  IMAD.WIDE.U32 R24, R9, R34, R28 ;  /* 0x0000002209187225 */ /* 0x000fc800078e001c */
[----:B------:R-:W-:-:S04]  /*1b880*/  IMAD R19, R34, R21, R19 ;  /* 0x0000001522137224 */ /* 0x000fc800078e0213 */
[----:B------:R-:W-:Y:S01]  /*1b890*/  IMAD.IADD R19, R25, 0x1, R19 ;  /* 0x0000000119137824 */ /* 0x000fe200078e0213 */
[----:B------:R-:W-:Y:S05]  /*1b8a0*/  BRA `(.L_x_3508) ;  /* 0x0000003000007947 */ /* 0x000fea0003800000 */
.L_x_3507:
[----:B------:R-:W2:Y:S02]  /*1b8b0*/  LD.E R24, [R10.64+0x38] ;  /* 0x000038060a187980 */ /* 0x000ea4000c101900 */
[----:B--2---:R-:W-:-:S04]  /*1b8c0*/  LEA R24, -R24, RZ, 0x6 ;  /* 0x000000ff18187211 */ /* 0x004fc800078e31ff */
[----:B------:R-:W-:Y:S02]  /*1b8d0*/  SHF.R.S32.HI R19, RZ, 0x1f, R24 ;  /* 0x0000001fff137819 */ /* 0x000fe40000011418 */
.L_x_3508:
[----:B------:R-:W-:Y:S05]  /*1b8e0*/  BSYNC B0 ;  /* 0x0000000000007941 */ /* 0x000fea0003800000 */
.L_x_3506:
        /* <DEDUP_REMOVED lines=125> */
.L_x_3505:
[----:B------:R-:W-:Y:S05]  /*1c0c0*/  BSYNC B1 ;  /* 0x0000000000017941 */ /* 0x000fea0003800000 */
.L_x_3504:
[----:B------:R-:W2:Y:S01]  /*1c0d0*/  LD.E R190, [R10.64+0xdc] ;  /* 0x0000dc060abe7980 */ /* 0x000ea2000c101900 */
[----:B------:R-:W-:-:S02]  /*1c0e0*/  FMNMX.FTZ R9, R22, R15, !PT ;  /* 0x0000000f16097209 */ /* 0x000fc40007810000 */
[----:B------:R-:W-:Y:S02]  /*1c0f0*/  SHF.L.U32 R228, R48, 0x1, RZ ;  /* 0x0000000130e47819 */ /* 0x000fe400000006ff */
[----:B------:R-:W-:Y:S02]  /*1c100*/  FMNMX.FTZ R9, R20, R9, !PT ;  /* 0x0000000914097209 */ /* 0x000fe40007810000 */
[----:B------:R-:W-:Y:S01]  /*1c110*/  LEA R226, R49, R228, 0x1 ;  /* 0x000000e431e27211 */ /* 0x000fe200078e08ff */
[----:B-1----:R-:W-:Y:S01]  /*1c120*/  LDSM.16.MT88.4 R40, [R228+0x12000] ;  /* 0x01200000e428783b */ /* 0x002fe20000004200 */
[----:B------:R-:W-:Y:S02]  /*1c130*/  FMNMX.FTZ R24, R18, R9, !PT ;  /* 0x0000000912187209 */ /* 0x000fe40007810000 */
[----:B------:R-:W-:Y:S01]  /*1c140*/  FMNMX.FTZ R9, R8, R7, !PT ;  /* 0x0000000708097209 */ /* 0x000fe20007810000 */
[----:B------:R-:W-:Y:S01]  /*1c150*/  LDSM.16.MT88.4 R148, [R226+0x10000] ;  /* 0x01000000e294783b */ /* 0x000fe20000004200 */
[----:B------:R-:W-:-:S02]  /*1c160*/  FMNMX.FTZ R19, R5, R24, !PT ;  /* 0x0000001805137209 */ /* 0x000fc40007810000 */
[----:B------:R-:W-:Y:S01]  /*1c170*/  FMNMX.FTZ R24, R16, R9, !PT ;  /* 0x0000000910187209 */ /* 0x000fe20007810000 */
[----:B------:R-:W-:Y:S01]  /*1c180*/  LDSM.16.MT88.4 R156, [R228+0x10000] ;  /* 0x01000000e49c783b */ /* 0x000fe20000004200 */
[----:B------:R-:W-:Y:S02]  /*1c190*/  FMNMX.FTZ R19, R4, R19, !PT ;  /* 0x0000001304137209 */ /* 0x000fe40007810000 */
[----:B------:R-:W-:Y:S01]  /*1c1a0*/  FMNMX.FTZ R9, R17, R24, !PT ;  /* 0x0000001811097209 */ /* 0x000fe20007810000 */
[----:B------:R-:W-:Y:S01]  /*1c1b0*/  LDSM.16.MT88.4 R48, [R226+0x12000] ;  /* 0x01200000e230783b */ /* 0x000fe20000004200 */
[----:B------:R-:W-:Y:S02]  /*1c1c0*/  FMNMX.FTZ R19, R6, R19, !PT ;  /* 0x0000001306137209 */ /* 0x000fe40007810000 */
[----:B------:R-:W-:Y:S01]  /*1c1d0*/  LEA R225, R47, R228, 0x1 ;  /* 0x000000e42fe17211 */ /* 0x000fe200078e08ff */
[----:B------:R-:W-:Y:S01]  /*1c1e0*/  LDSM.16.MT88.4 R72, [R228+0x14000] ;  /* 0x01400000e448783b */ /* 0x000fe20000004200 */
[----:B------:R-:W-:-:S02]  /*1c1f0*/  FMNMX.FTZ R26, R14, R19, !PT ;  /* 0x000000130e1a7209 */ /* 0x000fc40007810000 */
[----:B------:R-:W-:Y:S01]  /*1c200*/  LEA R224, R47, R226, 0x1 ;  /* 0x000000e22fe07211 */ /* 0x000fe200078e08ff */
[----:B------:R-:W-:Y:S01]  /*1c210*/  LDSM.16.MT88.4 R140, [R225+0x10000] ;  /* 0x01000000e18c783b */ /* 0x000fe20000004200 */
[----:B------:R-:W-:Y:S02]  /*1c220*/  FMNMX.FTZ R19, R183, R26, !PT ;  /* 0x0000001ab7137209 */ /* 0x000fe40007810000 */
[----:B------:R-:W-:Y:S01]  /*1c230*/  FMNMX.FTZ R26, R12, R9, !PT ;  /* 0x000000090c1a7209 */ /* 0x000fe20007810000 */
[----:B------:R-:W-:Y:S01]  /*1c240*/  LDSM.16.MT88.4 R132, [R224+0x10000] ;  /* 0x01000000e084783b */ /* 0x000fe20000004200 */
[----:B------:R-:W-:Y:S02]  /*1c250*/  FMNMX.FTZ R24, R184, R19, !PT ;  /* 0x00000013b8187209 */ /* 0x000fe40007810000 */
[----:B------:R-:W-:Y:S01]  /*1c260*/  FMNMX.FTZ R26, R13, R26, !PT ;  /* 0x0000001a0d1a7209 */ /* 0x000fe20007810000 */
[----:B------:R-:W-:Y:S01]  /*1c270*/  LDSM.16.MT88.4 R56, [R225+0x12000] ;  /* 0x01200000e138783b */ /* 0x000fe20000004200 */
[----:B------:R-:W-:-:S03]  /*1c280*/  FMNMX.FTZ R9, R185, R24, !PT ;  /* 0x00000018b9097209 */ /* 0x000fc60007810000 */
[----:B------:R-:W-:Y:S01]  /*1c290*/  LDSM.16.MT88.4 R64, [R224+0x12000] ;  /* 0x01200000e040783b */ /* 0x000fe20000004200 */
[----:B------:R-:W-:Y:S02]  /*1c2a0*/  FMNMX.FTZ R24, R186, R9, !PT ;  /* 0x00000009ba187209 */ /* 0x000fe40007810000 */
        /* <DEDUP_REMOVED lines=13> */
[----:B------:R-:W-:Y:S03]  /*1c380*/  LDSM.16.MT88.4 R112, [R226+0x16000] ;  /* 0x01600000e270783b */ /* 0x000fe60000004200 */
[----:B------:R-:W-:Y:S01]  /*1c390*/  FMNMX.FTZ R9, R191, R26, !PT ;  /* 0x0000001abf097209 */ /* 0x000fe20007810000 */
[----:B------:R-:W1:Y:S03]  /*1c3a0*/  SHFL.BFLY PT, R24, R19, 0x2, 0x1f ;  /* 0x0c401f0013187f89 */ /* 0x000e6600000e0000 */
[----:B------:R-:W-:Y:S01]  /*1c3b0*/  FMNMX.FTZ R26, R196, R9, !PT ;  /* 0x00000009c41a7209 */ /* 0x000fe20007810000 */
[----:B------:R-:W-:Y:S03]  /*1c3c0*/  LDSM.16.MT88.4 R120, [R225+0x16000] ;  /* 0x01600000e178783b */ /* 0x000fe60000004200 */
[----:B------:R-:W-:Y:S01]  /*1c3d0*/  FMNMX.FTZ R9, R195, R26, !PT ;  /* 0x0000001ac3097209 */ /* 0x000fe20007810000 */
[----:B------:R-:W-:Y:S03]  /*1c3e0*/  LDSM.16.MT88.4 R28, [R228+0x10800] ;  /* 0x01080000e41c783b */ /* 0x000fe60000004200 */
        /* <DEDUP_REMOVED lines=22> */
[----:B------:R-:W-:Y:S01]  /*1c550*/  LDSM.16.MT88.4 R20, [R225+0x10800] ;  /* 0x01080000e114783b */ /* 0x000fe20000004200 */
[----:B------:R-:W-:-:S02]  /*1c560*/  FFMA.FTZ R179, R7, R190, -R189 ;  /* 0x000000be07b37223 */ /* 0x000fc400000108bd */
[-CC-:B------:R-:W-:Y:S02]  /*1c570*/  FFMA.FTZ R182, R16, R190.reuse, -R189.reuse ;  /* 0x000000be10b67223 */ /* 0x180fe400000108bd */
[-C--:B------:R-:W-:Y:S01]  /*1c580*/  FFMA.FTZ R173, R17, R190.reuse, -R189 ;  /* 0x000000be11ad7223 */ /* 0x080fe200000108bd */
[----:B------:R-:W1:Y:S01]  /*1c590*/  MUFU.EX2 R176, R176 ;  /* 0x000000b000b07308 */ /* 0x000e620000000800 */
[-CC-:B------:R-:W-:Y:S01]  /*1c5a0*/  FFMA.FTZ R174, R5, R190.reuse, -R199.reuse ;  /* 0x000000be05ae7223 */ /* 0x180fe200000108c7 */
[----:B------:R-:W-:Y:S01]  /*1c5b0*/  LDSM.16.MT88.4 R16, [R224+0x10800] ;  /* 0x01080000e010783b */ /* 0x000fe20000004200 */
[-CC-:B------:R-:W-:Y:S02]  /*1c5c0*/  FFMA.FTZ R169, R4, R190.reuse, -R199.reuse ;  /* 0x000000be04a97223 */ /* 0x180fe400000108c7 */
[-CC-:B------:R-:W-:Y:S02]  /*1c5d0*/  FFMA.FTZ R168, R6, R190.reuse, -R199.reuse ;  /* 0x000000be06a87223 */ /* 0x180fe400000108c7 */
[----:B------:R-:W2:Y:S01]  /*1c5e0*/  LDSM.16.MT88.4 R4, [R224+0x16000] ;  /* 0x01600000e004783b */ /* 0x000ea20000004200 */
[----:B------:R-:W-:Y:S01]  /*1c5f0*/  MUFU.EX2 R175, R175 ;  /* 0x000000af00af7308 */ /* 0x000fe20000000800 */
[----:B------:R-:W-:-:S02]  /*1c600*/  FFMA.FTZ R9, R14, R190, -R199 ;  /* 0x000000be0e097223 */ /* 0x000fc400000108c7 */
[-CC-:B------:R-:W-:Y:S02]  /*1c610*/  FFMA.FTZ R172, R12, R190.reuse, -R189.reuse ;  /* 0x000000be0cac7223 */ /* 0x180fe400000108bd */
[-CC-:B------:R-:W-:Y:S02]  /*1c620*/  FFMA.FTZ R167, R13, R190.reuse, -R189.reuse ;  /* 0x000000be0da77223 */ /* 0x180fe400000108bd */
[----:B------:R-:W3:Y:S01]  /*1c630*/  LDSM.16.MT88.4 R12, [R228+0x12800] ;  /* 0x01280000e40c783b */ /* 0x000ee20000004200 */
[----:B------:R-:W4:Y:S01]  /*1c640*/  MUFU.EX2 R170, R170 ;  /* 0x000000aa00aa7308 */ /* 0x000f220000000800 */
[----:B-1----:R-:W-:Y:S01]  /*1c650*/  F2FP.PACK_AB R128, R176, R177 ;  /* 0x000000b1b080723e */ /* 0x002fe200000000ff */
[-CC-:B------:R-:W-:Y:S02]  /*1c660*/  FFMA.FTZ R171, R33, R190.reuse, -R189.reuse ;  /* 0x000000be21ab7223 */ /* 0x180fe400000108bd */
[-C--:B------:R-:W-:Y:S02]  /*1c670*/  FFMA.FTZ R8, R32, R190.reuse, -R189 ;  /* 0x000000be20087223 */ /* 0x080fe400000108bd */
[----:B------:R-:W-:Y:S01]  /*1c680*/  LDSM.16.MT88.4 R32, [R226+0x12800] ;  /* 0x01280000e220783b */ /* 0x000fe20000004200 */
[-CC-:B------:R-:W-:Y:S01]  /*1c690*/  FFMA.FTZ R183, R183, R190.reuse, -R199.reuse ;  /* 0x000000beb7b77223 */ /* 0x180fe200000108c7 */
[----:B------:R-:W-:Y:S01]  /*1c6a0*/  MUFU.EX2 R178, R178 ;  /* 0x000000b200b27308 */ /* 0x000fe20000000800 */
[----:B------:R-:W-:-:S02]  /*1c6b0*/  FFMA.FTZ R184, R184, R190, -R199 ;  /* 0x000000beb8b87223 */ /* 0x000fc400000108c7 */
[-CC-:B------:R-:W-:Y:S02]  /*1c6c0*/  FFMA.FTZ R185, R185, R190.reuse, -R199.reuse ;  /* 0x000000beb9b97223 */ /* 0x180fe400000108c7 */
[-C--:B------:R-:W-:Y:S02]  /*1c6d0*/  FFMA.FTZ R186, R186, R190.reuse, -R199 ;  /* 0x000000bebaba7223 */ /* 0x080fe400000108c7 */
[-CC-:B------:R-:W-:Y:S01]  /*1c6e0*/  FFMA.FTZ R192, R192, R190.reuse, -R189.reuse ;  /* 0x000000bec0c07223 */ /* 0x180fe200000108bd */
[----:B------:R-:W1:Y:S01]  /*1c6f0*/  MUFU.EX2 R179, R179 ;  /* 0x000000b300b37308 */ /* 0x000e620000000800 */
[----:B----4-:R-:W-:Y:S01]  /*1c700*/  F2FP.PACK_AB R130, R170, R175 ;  /* 0x000000afaa82723e */ /* 0x010fe200000000ff */
[-CC-:B------:R-:W-:Y:S02]  /*1c710*/  FFMA.FTZ R191, R191, R190.reuse, -R189.reuse ;  /* 0x000000bebfbf7223 */ /* 0x180fe400000108bd */
[-CC-:B------:R-:W-:Y:S02]  /*1c720*/  FFMA.FTZ R196, R196, R190.reuse, -R189.reuse ;  /* 0x000000bec4c47223 */ /* 0x180fe400000108bd */
[----:B------:R-:W-:-:S02]  /*1c730*/  FFMA.FTZ R195, R195, R190, -R189 ;  /* 0x000000bec3c37223 */ /* 0x000fc400000108bd */
[----:B------:R-:W-:Y:S01]  /*1c740*/  MUFU.EX2 R182, R182 ;  /* 0x000000b600b67308 */ /* 0x000fe20000000800 */
[-CC-:B------:R-:W-:Y:S02]  /*1c750*/  FFMA.FTZ R188, R188, R190.reuse, -R189.reuse ;  /* 0x000000bebcbc7223 */ /* 0x180fe400000108bd */
[----:B------:R-:W-:Y:S02]  /*1c760*/  FFMA.FTZ R187, R187, R190, -R189 ;  /* 0x000000bebbbb7223 */ /* 0x000fe400000108bd */
[----:B------:R-:W-:-:S03]  /*1c770*/  FADD.FTZ R176, R177, R176 ;  /* 0x000000b0b1b07221 */ /* 0x000fc60000010000 */
[----:B------:R-:W4:Y:S01]  /*1c780*/  MUFU.EX2 R173, R173 ;  /* 0x000000ad00ad7308 */ /* 0x000f220000000800 */
[----:B-1----:R-:W-:Y:S01]  /*1c790*/  F2FP.PACK_AB R129, R179, R178 ;  /* 0x000000b2b381723e */ /* 0x002fe200000000ff */
[----:B------:R-:W-:Y:S02]  /*1c7a0*/  FADD.FTZ R175, R175, R176 ;  /* 0x000000b0afaf7221 */ /* 0x000fe40000010000 */
[----:B------:R-:W-:Y:S02]  /*1c7b0*/  FADD.FTZ R179, R178, R179 ;  /* 0x000000b3b2b37221 */ /* 0x000fe40000010000 */
[----:B------:R-:W-:Y:S02]  /*1c7c0*/  FADD.FTZ R175, R170, R175 ;  /* 0x000000afaaaf7221 */ /* 0x000fe40000010000 */
[----:B------:R-:W-:Y:S01]  /*1c7d0*/  MUFU.EX2 R174, R174 ;  /* 0x000000ae00ae7308 */ /* 0x000fe20000000800 */
[----:B----4-:R-:W-:-:S07]  /*1c7e0*/  F2FP.PACK_AB R131, R173, R182 ;  /* 0x000000b6ad83723e */ /* 0x010fce00000000ff */
        /* <DEDUP_REMOVED lines=52> */
[----:B----4-:R-:W-:Y:S01]  /*1cb30*/  F2FP.PACK_AB R5, R167, R172 ;  /* 0x000000aca705723e */ /* 0x010fe200000000ff */
[----:B------:R-:W-:-:S02]  /*1cb40*/  FADD.FTZ R174, R174, R175 ;  /* 0x000000afaeae7221 */ /* 0x000fc40000010000 */
[----:B------:R-:W-:Y:S02]  /*1cb50*/  FADD.FTZ R172, R172, R173 ;  /* 0x000000adacac7221 */ /* 0x000fe40000010000 */
        /* <DEDUP_REMOVED lines=41> */
[C---:B-----5:R-:W-:Y:S07]  /*1cdf0*/  HMMA.16816.F32 R52, R4.reuse, R28, R52 ;  /* 0x0000001c0434723c */ /* 0x060fee0000001834 */
[-CC-:B------:R-:W-:Y:S01]  /*1ce00*/  FFMA.FTZ R28, R194, R190.reuse, -R189.reuse ;  /* 0x000000bec21c7223 */ /* 0x180fe200000108bd */
[----:B------:R-:W-:Y:S01]  /*1ce10*/  HMMA.16816.F32 R44, R4, R32, R44 ;  /* 0x00000020042c723c */ /* 0x000fe2000000182c */
[----:B------:R-:W-:-:S02]  /*1ce20*/  FFMA.FTZ R194, R193, R190, -R189 ;  /* 0x000000bec1c27223 */ /* 0x000fc400000108bd */
[----:B------:R5:W1:Y:S05]  /*1ce30*/  MUFU.EX2 R193, R28 ;  /* 0x0000001c00c17308 */ /* 0x000a6a0000000800 */
[C---:B------:R-:W-:Y:S01]  /*1ce40*/  HMMA.16816.F32 R48, R4.reuse, R34, R48 ;  /* 0x000000220430723c */ /* 0x040fe20000001830 */
[----:B------:R-:W-:Y:S02]  /*1ce50*/  LDSM.16.MT88.4 R32, [R224+0x11000] ;  /* 0x01100000e020783b */ /* 0x000fe40000004200 */
[----:B------:R-:W1:Y:S05]  /*1ce60*/  MUFU.EX2 R194, R194 ;  /* 0x000000c200c27308 */ /* 0x000e6a0000000800 */
[C---:B------:R-:W-:Y:S01]  /*1ce70*/  HMMA.16816.F32 R56, R4.reuse, R30, R56 ;  /* 0x0000001e0438723c */ /* 0x040fe20000001838 */
[----:B-----5:R-:W-:Y:S07]  /*1ce80*/  LDSM.16.MT88.4 R28, [R228+0x13000] ;  /* 0x01300000e41c783b */ /* 0x020fee0000004200 */
        /* <DEDUP_REMOVED lines=55> */
[----:B------:R-:W-:Y:S03]  /*1d200*/  MUFU.EX2 R32, R32 ;  /* 0x0000002000207308 */ /* 0x000fe60000000800 */
[C---:B------:R-:W-:Y:S01]  /*1d210*/  HMMA.16816.F32 R128, R4.reuse, R14, R128 ;  /* 0x0000000e0480723c */ /* 0x040fe20000001880 */
[----:B------:R-:W1:Y:S04]  /*1d220*/  LDSM.16.MT88.4 R12, [R228+0x13800] ;  /* 0x01380000e40c783b */ /* 0x000e680000004200 */
[----:B------:R-:W4:Y:S03]  /*1d230*/  MUFU.EX2 R33, R33 ;  /* 0x0000002100217308 */ /* 0x000f260000000800 */
[C---:B------:R-:W-:Y:S07]  /*1d240*/  HMMA.16816.F32 R132, R4.reuse, R34, R132 ;  /* 0x000000220484723c */ /* 0x040fee0000001884 */
[-CC-:B------:R-:W-:Y:S01]  /*1d250*/  FFMA.FTZ R34, R198, R190.reuse, -R199.reuse ;  /* 0x000000bec6227223 */ /* 0x180fe200000108c7 */
[----:B------:R-:W-:Y:S01]  /*1d260*/  HMMA.16816.F32 R36, R4, R28, R36 ;  /* 0x0000001c0424723c */ /* 0x000fe20000001824 */
[----:B------:R-:W-:-:S04]  /*1d270*/  FFMA.FTZ R35, R197, R190, -R199 ;  /* 0x000000bec5237223 */ /* 0x000fc800000108c7 */
[----:B------:R-:W-:Y:S03]  /*1d280*/  MUFU.EX2 R34, R34 ;  /* 0x0000002200227308 */ /* 0x000fe60000000800 */
[C---:B------:R-:W-:Y:S01]  /*1d290*/  HMMA.16816.F32 R40, R4.reuse, R30, R40 ;  /* 0x0000001e0428723c */ /* 0x040fe20000001828 */
[----:B------:R-:W5:Y:S04]  /*1d2a0*/  LDSM.16.MT88.4 R28, [R228+0x11800] ;  /* 0x01180000e41c783b */ /* 0x000f680000004200 */
[----:B------:R-:W1:Y:S03]  /*1d2b0*/  MUFU.EX2 R35, R35 ;  /* 0x0000002300237308 */ /* 0x000e660000000800 */
[C---:B------:R-:W-:Y:S08]  /*1d2c0*/  HMMA.16816.F32 R100, R4.reuse, R24, R100 ;  /* 0x000000180464723c */ /* 0x040ff00000001864 */
[C---:B------:R-:W-:Y:S01]  /*1d2d0*/  HMMA.16816.F32 R104, R4.reuse, R26, R104 ;  /* 0x0000001a0468723c */ /* 0x040fe20000001868 */
[----:B------:R-:W1:Y:S07]  /*1d2e0*/  LDSM.16.MT88.4 R24, [R226+0x11800] ;  /* 0x01180000e218783b */ /* 0x000e6e0000004200 */
[C---:B--2---:R-:W-:Y:S08]  /*1d2f0*/  HMMA.16816.F32 R108, R4.reuse, R20, R108 ;  /* 0x00000014046c723c */ /* 0x044ff0000000186c */
[C---:B------:R-:W-:Y:S01]  /*1d300*/  HMMA.16816.F32 R112, R4.reuse, R22, R112 ;  /* 0x000000160470723c */ /* 0x040fe20000001870 */
[----:B------:R-:W2:Y:S07]  /*1d310*/  LDSM.16.MT88.4 R20, [R225+0x11800] ;  /* 0x01180000e114783b */ /* 0x000eae0000004200 */
[C---:B---3--:R-:W-:Y:S08]  /*1d320*/  HMMA.16816.F32 R116, R4.reuse, R16, R116 ;  /* 0x000000100474723c */ /* 0x048ff00000001874 */
[----:B------:R-:W-:Y:S01]  /*1d330*/  HMMA.16816.F32 R120, R4, R18, R120 ;  /* 0x000000120478723c */ /* 0x000fe20000001878 */
[----:B------:R-:W3:Y:S06]  /*1d340*/  LDSM.16.MT88.4 R16, [R224+0x11800] ;  /* 0x01180000e010783b */ /* 0x000eec0000004200 */
[----:B----4-:R-:W-:Y:S01]  /*1d350*/  F2FP.PACK_AB R4, R33, R32 ;  /* 0x000000202104723e */ /* 0x010fe200000000ff */
[----:B------:R-:W-:Y:S01]  /*1d360*/  FADD.FTZ R32, R32, R185 ;  /* 0x000000b920207221 */ /* 0x000fe20000010000 */
[----:B------:R-:W-:Y:S01]  /*1d370*/  F2FP.PACK_AB R5, R195, R196 ;  /* 0x000000c4c305723e */ /* 0x000fe200000000ff */
[----:B------:R-:W-:Y:S01]  /*1d380*/  FADD.FTZ R196, R196, R191 ;  /* 0x000000bfc4c47221 */ /* 0x000fe20000010000 */
[----:B-1----:R-:W-:Y:S01]  /*1d390*/  F2FP.PACK_AB R6, R35, R34 ;  /* 0x000000222306723e */ /* 0x002fe200000000ff */
[----:B------:R-:W-:Y:S01]  /*1d3a0*/  FADD.FTZ R33, R33, R32 ;  /* 0x0000002021217221 */ /* 0x000fe20000010000 */
[----:B------:R-:W-:Y:S01]  /*1d3b0*/  F2FP.PACK_AB R7, R187, R188 ;  /* 0x000000bcbb07723e */ /* 0x000fe200000000ff */
[----:B------:R-:W-:-:S02]  /*1d3c0*/  FADD.FTZ R195, R195, R196 ;  /* 0x000000c4c3c37221 */ /* 0x000fc40000010000 */
[----:B------:R-:W-:Y:S02]  /*1d3d0*/  FADD.FTZ R34, R34, R33 ;  /* 0x0000002122227221 */ /* 0x000fe40000010000 */
[----:B------:R-:W-:Y:S02]  /*1d3e0*/  FADD.FTZ R188, R188, R195 ;  /* 0x000000c3bcbc7221 */ /* 0x000fe40000010000 */
[----:B------:R-:W-:Y:S01]  /*1d3f0*/  HMMA.16816.F32 R36, R4, R12, R36 ;  /* 0x0000000c0424723c */ /* 0x000fe20000001824 */
[----:B------:R-:W-:Y:S02]  /*1d400*/  FADD.FTZ R204, R35, R34 ;  /* 0x0000002223cc7221 */ /* 0x000fe40000010000 */
[----:B------:R-:W-:-:S03]  /*1d410*/  FADD.FTZ R252, R187, R188 ;  /* 0x000000bcbbfc7221 */ /* 0x000fc60000010000 */
[----:B------:R-:W-:Y:S02]  /*1d420*/  STL [R1], R204 ;  /* 0x000000cc01007387 */ /* 0x000fe40000100800 */
[C---:B------:R-:W-:Y:S02]  /*1d430*/  HMMA.16816.F32 R40, R4.reuse, R14, R40 ;  /* 0x0000000e0428723c */ /* 0x040fe40000001828 */
[----:B------:R-:W1:Y:S06]  /*1d440*/  LDSM.16.MT88.4 R12, [R228+0x15800] ;  /* 0x01580000e40c783b */ /* 0x000e6c0000004200 */
[C---:B-----5:R-:W-:Y:S08]  /*1d450*/  HMMA.16816.F32 R160, R4.reuse, R28, R160 ;  /* 0x0000001c04a0723c */ /* 0x060ff000000018a0 */
        /* <DEDUP_REMOVED lines=30> */
[C---:B------:R-:W-:Y:S08]  /*1d640*/  HMMA.16816.F32 R88, R4.reuse, R30, R88 ;  /* 0x0000001e0458723c */ /* 0x040ff00000001858 */
[C---:B-----5:R-:W-:Y:S08]  /*1d650*/  HMMA.16816.F32 R92, R4.reuse, R24, R92 ;  /* 0x00000018045c723c */ /* 0x060ff0000000185c */
[C---:B------:R-:W-:Y:S08]  /*1d660*/  HMMA.16816.F32 R96, R4.reuse, R26, R96 ;  /* 0x0000001a0460723c */ /* 0x040ff00000001860 */
[C---:B--2---:R-:W-:Y:S08]  /*1d670*/  HMMA.16816.F32 R108, R4.reuse, R20, R108 ;  /* 0x00000014046c723c */ /* 0x044ff0000000186c */
[C---:B------:R-:W-:Y:S08]  /*1d680*/  HMMA.16816.F32 R112, R4.reuse, R22, R112 ;  /* 0x000000160470723c */ /* 0x040ff00000001870 */
[C---:B---3--:R-:W-:Y:S08]  /*1d690*/  HMMA.16816.F32 R116, R4.reuse, R16, R116 ;  /* 0x000000100474723c */ /* 0x048ff00000001874 */
[C---:B------:R-:W-:Y:S08]  /*1d6a0*/  HMMA.16816.F32 R120, R4.reuse, R18, R120 ;  /* 0x000000120478723c */ /* 0x040ff00000001878 */
[C---:B-1----:R-:W-:Y:S08]  /*1d6b0*/  HMMA.16816.F32 R124, R4.reuse, R12, R124 ;  /* 0x0000000c047c723c */ /* 0x042ff0000000187c */
        /* <DEDUP_REMOVED lines=69> */
.L_x_3511:
[----:B------:R-:W-:Y:S02]  /*1db10*/  ULDC.64 UR4, c[0x0][0x118] ;  /* 0x0000460000047ab9 */ /* 0x000fe40000000a00 */
[----:B------:R-:W2:Y:S02]  /*1db20*/  LD.E R6, [R10.64+0x40] ;  /* 0x000040040a067980 */ /* 0x000ea4000c101900 */
[----:B--2---:R-:W-:-:S04]  /*1db30*/  LEA R6, -R6, RZ, 0x6 ;  /* 0x000000ff06067211 */ /* 0x004fc800078e31ff */
[----:B------:R-:W-:Y:S02]  /*1db40*/  SHF.R.S32.HI R4, RZ, 0x1f, R6 ;  /* 0x0000001fff047819 */ /* 0x000fe40000011406 */
.L_x_3512:
[----:B------:R-:W-:Y:S05]  /*1db50*/  BSYNC B0 ;  /* 0x0000000000007941 */ /* 0x000fea0003800000 */
.L_x_3510:
        /* <DEDUP_REMOVED lines=124> */
[----:B-----5:R-:W5:Y:S04]  /*1e320*/  LDSM.16.M88.4 R24, [R233+0x8000] ;  /* 0x00800000e918783b */ /* 0x020f680000000200 */
[----:B---3--:R-:W3:Y:S04]  /*1e330*/  LDSM.16.M88.4 R16, [R233+0x8800] ;  /* 0x00880000e910783b */ /* 0x008ee80000000200 */
[----:B--2---:R-:W2:Y:S04]  /*1e340*/  LDSM.16.M88.4 R4, [R233+0x9000] ;  /* 0x00900000e904783b */ /* 0x004ea80000000200 */
[----:B-1----:R-:W1:Y:S04]  /*1e350*/  LDSM.16.M88.4 R32, [R233+0x9800] ;  /* 0x00980000e920783b */ /* 0x002e680000000200 */
[----:B------:R-:W-:Y:S04]  /*1e360*/  LDSM.16.M88.4 R168, [R232] ;  /* 0x00000000e8a8783b */ /* 0x000fe80000000200 */
[----:B------:R-:W1:Y:S04]  /*1e370*/  LDSM.16.M88.4 R196, [R231] ;  /* 0x00000000e7c4783b */ /* 0x000e680000000200 */
[----:B------:R-:W1:Y:S04]  /*1e380*/  LDSM.16.M88.4 R192, [R223] ;  /* 0x00000000dfc0783b */ /* 0x000e680000000200 */
[----:B------:R-:W1:Y:S04]  /*1e390*/  LDSM.16.M88.4 R180, [R222] ;  /* 0x00000000deb4783b */ /* 0x000e680000000200 */
[----:B----4-:R-:W4:Y:S04]  /*1e3a0*/  LDSM.16.M88.4 R172, [R221] ;  /* 0x00000000ddac783b */ /* 0x010f280000000200 */
[----:B------:R-:W-:Y:S01]  /*1e3b0*/  LDSM.16.M88.4 R176, [R230] ;  /* 0x00000000e6b0783b */ /* 0x000fe20000000200 */
[C---:B-----5:R-:W-:Y:S03]  /*1e3c0*/  HMMA.16816.F32 R28, R184.reuse, R24, RZ ;  /* 0x00000018b81c723c */ /* 0x060fe600000018ff */
[----:B------:R-:W5:Y:S04]  /*1e3d0*/  LD.E R167, [R10.64+0x18c] ;  /* 0x00018c040aa77980 */ /* 0x000f68000c101900 */
[----:B------:R-:W0:Y:S01]  /*1e3e0*/  LDGDEPBAR ;  /* 0x00000000000079af */ /* 0x000e220000000000 */
[C---:B------:R-:W-:Y:S08]  /*1e3f0*/  HMMA.16816.F32 R24, R184.reuse, R26, RZ ;  /* 0x0000001ab818723c */ /* 0x040ff000000018ff */
[C---:B---3--:R-:W-:Y:S08]  /*1e400*/  HMMA.16816.F32 R20, R184.reuse, R16, RZ ;  /* 0x00000010b814723c */ /* 0x048ff000000018ff */
[C---:B--2---:R-:W-:Y:S08]  /*1e410*/  HMMA.16816.F32 R12, R184.reuse, R4, RZ ;  /* 0x00000004b80c723c */ /* 0x044ff000000018ff */
[C---:B------:R-:W-:Y:S08]  /*1e420*/  HMMA.16816.F32 R16, R184.reuse, R18, RZ ;  /* 0x00000012b810723c */ /* 0x040ff000000018ff */
[C---:B------:R-:W-:Y:S08]  /*1e430*/  HMMA.16816.F32 R4, R184.reuse, R6, RZ ;  /* 0x00000006b804723c */ /* 0x040ff000000018ff */
[C---:B-1----:R-:W-:Y:S08]  /*1e440*/  HMMA.16816.F32 R188, R184.reuse, R32, RZ ;  /* 0x00000020b8bc723c */ /* 0x042ff000000018ff */
[----:B------:R-:W-:Y:S01]  /*1e450*/  HMMA.16816.F32 R184, R184, R34, RZ ;  /* 0x00000022b8b8723c */ /* 0x000fe200000018ff */
[----:B------:R-:W1:Y:S07]  /*1e460*/  LDSM.16.M88.4 R32, [R227+0x8000] ;  /* 0x00800000e320783b */ /* 0x000e6e0000000200 */
[C---:B------:R-:W-:Y:S08]  /*1e470*/  HMMA.16816.F32 R28, R168.reuse, R196, R28 ;  /* 0x000000c4a81c723c */ /* 0x040ff0000000181c */
[C---:B------:R-:W-:Y:S01]  /*1e480*/  HMMA.16816.F32 R24, R168.reuse, R198, R24 ;  /* 0x000000c6a818723c */ /* 0x040fe20000001818 */
[----:B------:R-:W2:Y:S07]  /*1e490*/  LDSM.16.M88.4 R196, [R227+0x8800] ;  /* 0x00880000e3c4783b */ /* 0x000eae0000000200 */
[C---:B------:R-:W-:Y:S08]  /*1e4a0*/  HMMA.16816.F32 R20, R168.reuse, R192, R20 ;  /* 0x000000c0a814723c */ /* 0x040ff00000001814 */
[C---:B------:R-:W-:Y:S01]  /*1e4b0*/  HMMA.16816.F32 R16, R168.reuse, R194, R16 ;  /* 0x000000c2a810723c */ /* 0x040fe20000001810 */
[----:B------:R-:W3:Y:S07]  /*1e4c0*/  LDSM.16.M88.4 R192, [R227+0x9000] ;  /* 0x00900000e3c0783b */ /* 0x000eee0000000200 */
[C---:B------:R-:W-:Y:S08]  /*1e4d0*/  HMMA.16816.F32 R12, R168.reuse, R180, R12 ;  /* 0x000000b4a80c723c */ /* 0x040ff0000000180c */
[C---:B------:R-:W-:Y:S01]  /*1e4e0*/  HMMA.16816.F32 R4, R168.reuse, R182, R4 ;  /* 0x000000b6a804723c */ /* 0x040fe20000001804 */
[----:B------:R-:W3:Y:S07]  /*1e4f0*/  LDSM.16.M88.4 R180, [R227+0x9800] ;  /* 0x00980000e3b4783b */ /* 0x000eee0000000200 */
[C---:B----4-:R-:W-:Y:S08]  /*1e500*/  HMMA.16816.F32 R188, R168.reuse, R172, R188 ;  /* 0x000000aca8bc723c */ /* 0x050ff000000018bc */
[----:B------:R-:W-:Y:S01]  /*1e510*/  HMMA.16816.F32 R184, R168, R174, R184 ;  /* 0x000000aea8b8723c */ /* 0x000fe200000018b8 */
[----:B------:R-:W-:Y:S04]  /*1e520*/  LDSM.16.M88.4 R172, [R229] ;  /* 0x00000000e5ac783b */ /* 0x000fe80000000200 */
[----:B------:R-:W4:Y:S03]  /*1e530*/  LDSM.16.M88.4 R168, [R220] ;  /* 0x00000000dca8783b */ /* 0x000f260000000200 */
        /* <DEDUP_REMOVED lines=25> */
[----:B------:R-:W-:Y:S03]  /*1e6d0*/  LDSM.16.M88.4 R172, [R219] ;  /* 0x00000000dbac783b */ /* 0x000fe60000000200 */
[C---:B----4-:R-:W-:Y:S08]  /*1e6e0*/  HMMA.16816.F32 R28, R176.reuse, R168, R28 ;  /* 0x000000a8b01c723c */ /* 0x050ff0000000181c */
[C---:B------:R-:W-:Y:S01]  /*1e6f0*/  HMMA.16816.F32 R24, R176.reuse, R170, R24 ;  /* 0x000000aab018723c */ /* 0x040fe20000001818 */
[----:B------:R-:W3:Y:S07]  /*1e700*/  LDSM.16.M88.4 R168, [R218] ;  /* 0x00000000daa8783b */ /* 0x000eee0000000200 */
[C---:B-1----:R-:W-:Y:S08]  /*1e710*/  HMMA.16816.F32 R20, R176.reuse, R32, R20 ;  /* 0x00000020b014723c */ /* 0x042ff00000001814 */
[C---:B------:R-:W-:Y:S01]  /*1e720*/  HMMA.16816.F32 R16, R176.reuse, R34, R16 ;  /* 0x00000022b010723c */ /* 0x040fe20000001810 */
[----:B------:R-:W1:Y:S07]  /*1e730*/  LDSM.16.M88.4 R32, [R217] ;  /* 0x00000000d920783b */ /* 0x000e6e0000000200 */
[C---:B------:R-:W-:Y:S08]  /*1e740*/  HMMA.16816.F32 R12, R176.reuse, R196, R12 ;  /* 0x000000c4b00c723c */ /* 0x040ff0000000180c */
[C---:B------:R-:W-:Y:S01]  /*1e750*/  HMMA.16816.F32 R4, R176.reuse, R198, R4 ;  /* 0x000000c6b004723c */ /* 0x040fe20000001804 */
[----:B------:R-:W4:Y:S07]  /*1e760*/  LDSM.16.M88.4 R196, [R216] ;  /* 0x00000000d8c4783b */ /* 0x000f2e0000000200 */
[C---:B--2---:R-:W-:Y:S08]  /*1e770*/  HMMA.16816.F32 R188, R176.reuse, R180, R188 ;  /* 0x000000b4b0bc723c */ /* 0x044ff000000018bc */
[----:B------:R-:W-:Y:S01]  /*1e780*/  HMMA.16816.F32 R184, R176, R182, R184 ;  /* 0x000000b6b0b8723c */ /* 0x000fe200000018b8 */
[----:B------:R-:W-:Y:S04]  /*1e790*/  LDSM.16.M88.4 R180, [R227+0xa000] ;  /* 0x00a00000e3b4783b */ /* 0x000fe80000000200 */
[----:B------:R-:W-:Y:S03]  /*1e7a0*/  LDSM.16.M88.4 R176, [R227+0xa800] ;  /* 0x00a80000e3b0783b */ /* 0x000fe60000000200 */
[C---:B---3--:R-:W-:Y:S08]  /*1e7b0*/  HMMA.16816.F32 R20, R192.reuse, R168, R20 ;  /* 0x000000a8c014723c */ /* 0x048ff00000001814 */
[C---:B------:R-:W-:Y:S01]  /*1e7c0*/  HMMA.16816.F32 R16, R192.reuse, R170, R16 ;  /* 0x000000aac010723c */ /* 0x040fe20000001810 */
[----:B------:R-:W2:Y:S07]  /*1e7d0*/  LDSM.16.M88.4 R168, [R230+0x2000] ;  /* 0x00200000e6a8783b */ /* 0x000eae0000000200 */
[C---:B-1----:R-:W-:Y:S08]  /*1e7e0*/  HMMA.16816.F32 R12, R192.reuse, R32, R12 ;  /* 0x00000020c00c723c */ /* 0x042ff0000000180c */
[C---:B------:R-:W-:Y:S01]  /*1e7f0*/  HMMA.16816.F32 R4, R192.reuse, R34, R4 ;  /* 0x00000022c004723c */ /* 0x040fe20000001804 */
[----:B------:R-:W1:Y:S07]  /*1e800*/  LDSM.16.M88.4 R32, [R227+0xb000] ;  /* 0x00b00000e320783b */ /* 0x000e6e0000000200 */
[C---:B------:R-:W-:Y:S08]  /*1e810*/  HMMA.16816.F32 R28, R192.reuse, R172, R28 ;  /* 0x000000acc01c723c */ /* 0x040ff0000000181c */
[C---:B------:R-:W-:Y:S01]  /*1e820*/  HMMA.16816.F32 R24, R192.reuse, R174, R24 ;  /* 0x000000aec018723c */ /* 0x040fe20000001818 */
[----:B------:R-:W3:Y:S07]  /*1e830*/  LDSM.16.M88.4 R172, [R227+0xb800] ;  /* 0x00b80000e3ac783b */ /* 0x000eee0000000200 */
[C---:B----4-:R-:W-:Y:S08]  /*1e840*/  HMMA.16816.F32 R188, R192.reuse, R196, R188 ;  /* 0x000000c4c0bc723c */ /* 0x050ff000000018bc */
[----:B------:R-:W-:Y:S01]  /*1e850*/  HMMA.16816.F32 R184, R192, R198, R184 ;  /* 0x000000c6c0b8723c */ /* 0x000fe200000018b8 */
[----:B------:R-:W-:Y:S04]  /*1e860*/  LDSM.16.M88.4 R192, [R220+0x2000] ;  /* 0x00200000dcc0783b */ /* 0x000fe80000000200 */
[----:B------:R-:W-:Y:S03]  /*1e870*/  LDSM.16.M88.4 R196, [R233+0xc000] ;  /* 0x00c00000e9c4783b */ /* 0x000fe60000000200 */
[C---:B--2---:R-:W-:Y:S08]  /*1e880*/  HMMA.16816.F32 R28, R168.reuse, R180, R28 ;  /* 0x000000b4a81c723c */ /* 0x044ff0000000181c */
        /* <DEDUP_REMOVED lines=20> */
[----:B------:R-:W4:Y:S07]  /*1e9d0*/  LDSM.16.M88.4 R192, [R233+0xc800] ;  /* 0x00c80000e9c0783b */ /* 0x000f2e0000000200 */
[C---:B--2---:R-:W-:Y:S08]  /*1e9e0*/  HMMA.16816.F32 R188, R32.reuse, R168, R188 ;  /* 0x000000a820bc723c */ /* 0x044ff000000018bc */
[----:B------:R-:W-:Y:S01]  /*1e9f0*/  HMMA.16816.F32 R184, R32, R170, R184 ;  /* 0x000000aa20b8723c */ /* 0x000fe200000018b8 */
[----:B------:R-:W-:Y:S04]  /*1ea00*/  LDSM.16.M88.4 R168, [R232+0x4000] ;  /* 0x00400000e8a8783b */ /* 0x000fe80000000200 */
[----:B------:R-:W2:Y:S03]  /*1ea10*/  LDSM.16.M88.4 R32, [R215] ;  /* 0x00000000d720783b */ /* 0x000ea60000000200 */
[C---:B---3--:R-:W-:Y:S08]  /*1ea20*/  HMMA.16816.F32 R28, R172.reuse, R196, R28 ;  /* 0x000000c4ac1c723c */ /* 0x048ff0000000181c */
[C---:B------:R-:W-:Y:S01]  /*1ea30*/  HMMA.16816.F32 R24, R172.reuse, R198, R24 ;  /* 0x000000c6ac18723c */ /* 0x040fe20000001818 */
[----:B------:R-:W3:Y:S07]  /*1ea40*/  LDSM.16.M88.4 R196, [R214] ;  /* 0x00000000d6c4783b */ /* 0x000eee0000000200 */
[C---:B-1----:R-:W-:Y:S08]  /*1ea50*/  HMMA.16816.F32 R12, R172.reuse, R180, R12 ;  /* 0x000000b4ac0c723c */ /* 0x042ff0000000180c */
[C---:B------:R-:W-:Y:S01]  /*1ea60*/  HMMA.16816.F32 R4, R172.reuse, R182, R4 ;  /* 0x000000b6ac04723c */ /* 0x040fe20000001804 */
[----:B------:R-:W1:Y:S07]  /*1ea70*/  LDSM.16.M88.4 R180, [R213] ;  /* 0x00000000d5b4783b */ /* 0x000e6e0000000200 */
[C---:B----4-:R-:W-:Y:S08]  /*1ea80*/  HMMA.16816.F32 R188, R172.reuse, R176, R188 ;  /* 0x000000b0acbc723c */ /* 0x050ff000000018bc */
[C---:B------:R-:W-:Y:S01]  /*1ea90*/  HMMA.16816.F32 R184, R172.reuse, R178, R184 ;  /* 0x000000b2acb8723c */ /* 0x040fe200000018b8 */
[----:B------:R-:W4:Y:S07]  /*1eaa0*/  LDSM.16.M88.4 R176, [R212] ;  /* 0x00000000d4b0783b */ /* 0x000f2e0000000200 */
        /* <DEDUP_REMOVED lines=12> */
[----:B------:R-:W1:Y:S07]  /*1eb70*/  LDSM.16.M88.4 R180, [R227+0xd800] ;  /* 0x00d80000e3b4783b */ /* 0x000e6e0000000200 */
[C---:B----4-:R-:W-:Y:S08]  /*1eb80*/  HMMA.16816.F32 R188, R168.reuse, R176, R188 ;  /* 0x000000b0a8bc723c */ /* 0x050ff000000018bc */
[----:B------:R-:W-:Y:S01]  /*1eb90*/  HMMA.16816.F32 R184, R168, R178, R184 ;  /* 0x000000b2a8b8723c */ /* 0x000fe200000018b8 */
[----:B------:R-:W-:Y:S04]  /*1eba0*/  LDSM.16.M88.4 R176, [R229+0x4000] ;  /* 0x00400000e5b0783b */ /* 0x000fe80000000200 */
[----:B------:R-:W4:Y:S03]  /*1ebb0*/  LDSM.16.M88.4 R168, [R220+0x4000] ;  /* 0x00400000dca8783b */ /* 0x000f260000000200 */
        /* <DEDUP_REMOVED lines=15> */
[----:B------:R-:W4:Y:S07]  /*1ecb0*/  LDSM.16.M88.4 R168, [R233+0xe800] ;  /* 0x00e80000e9a8783b */ /* 0x000f2e0000000200 */
[C---:B--2---:R-:W-:Y:S08]  /*1ecc0*/  HMMA.16816.F32 R20, R176.reuse, R32, R20 ;  /* 0x00000020b014723c */ /* 0x044ff00000001814 */
[C---:B------:R-:W-:Y:S01]  /*1ecd0*/  HMMA.16816.F32 R16, R176.reuse, R34, R16 ;  /* 0x00000022b010723c */ /* 0x040fe20000001810 */
[----:B------:R-:W2:Y:S07]  /*1ece0*/  LDSM.16.M88.4 R32, [R233+0xf000] ;  /* 0x00f00000e920783b */ /* 0x000eae0000000200 */
[C---:B------:R-:W-:Y:S08]  /*1ecf0*/  HMMA.16816.F32 R12, R176.reuse, R192, R12 ;  /* 0x000000c0b00c723c */ /* 0x040ff0000000180c */
[C---:B------:R-:W-:Y:S01]  /*1ed00*/  HMMA.16816.F32 R4, R176.reuse, R194, R4 ;  /* 0x000000c2b004723c */ /* 0x040fe20000001804 */
[----:B------:R-:W2:Y:S07]  /*1ed10*/  LDSM.16.M88.4 R192, [R233+0xf800] ;  /* 0x00f80000e9c0783b */ /* 0x000eae0000000200 */
[C---:B-1----:R-:W-:Y:S08]  /*1ed20*/  HMMA.16816.F32 R188, R176.reuse, R180, R188 ;  /* 0x000000b4b0bc723c */ /* 0x042ff000000018bc */
[----:B------:R-:W-:Y:S01]  /*1ed30*/  HMMA.16816.F32 R184, R176, R182, R184 ;  /* 0x000000b6b0b8723c */ /* 0x000fe200000018b8 */
[----:B------:R-:W-:Y:S04]  /*1ed40*/  LDSM.16.M88.4 R180, [R232+0x6000] ;  /* 0x00600000e8b4783b */ /* 0x000fe80000000200 */
[----:B------:R-:W-:Y:S03]  /*1ed50*/  LDSM.16.M88.4 R176, [R211] ;  /* 0x00000000d3b0783b */ /* 0x000fe60000000200 */
[C---:B---3--:R-:W-:Y:S08]  /*1ed60*/  HMMA.16816.F32 R28, R196.reuse, R172, R28 ;  /* 0x000000acc41c723c */ /* 0x048ff0000000181c */
[C---:B------:R-:W-:Y:S01]  /*1ed70*/  HMMA.16816.F32 R24, R196.reuse, R174, R24 ;  /* 0x000000aec418723c */ /* 0x040fe20000001818 */
[----:B------:R-:W1:Y:S07]  /*1ed80*/  LDSM.16.M88.4 R172, [R210] ;  /* 0x00000000d2ac783b */ /* 0x000e6e0000000200 */
[C---:B----4-:R-:W-:Y:S08]  /*1ed90*/  HMMA.16816.F32 R20, R196.reuse, R168, R20 ;  /* 0x000000a8c414723c */ /* 0x050ff00000001814 */
[C---:B------:R-:W-:Y:S01]  /*1eda0*/  HMMA.16816.F32 R16, R196.reuse, R170, R16 ;  /* 0x000000aac410723c */ /* 0x040fe20000001810 */
[----:B------:R-:W3:Y:S07]  /*1edb0*/  LDSM.16.M88.4 R168, [R209] ;  /* 0x00000000d1a8783b */ /* 0x000eee0000000200 */
[C---:B--2---:R-:W-:Y:S08]  /*1edc0*/  HMMA.16816.F32 R12, R196.reuse, R32, R12 ;  /* 0x00000020c40c723c */ /* 0x044ff0000000180c */
[C---:B------:R-:W-:Y:S01]  /*1edd0*/  HMMA.16816.F32 R4, R196.reuse, R34, R4 ;  /* 0x00000022c404723c */ /* 0x040fe20000001804 */
[----:B------:R-:W2:Y:S07]  /*1ede0*/  LDSM.16.M88.4 R32, [R208] ;  /* 0x00000000d020783b */ /* 0x000eae0000000200 */
[C---:B------:R-:W-:Y:S08]  /*1edf0*/  HMMA.16816.F32 R188, R196.reuse, R192, R188 ;  /* 0x000000c0c4bc723c */ /* 0x040ff000000018bc */
[----:B------:R-:W-:Y:S01]  /*1ee00*/  HMMA.16816.F32 R184, R196, R194, R184 ;  /* 0x000000c2c4b8723c */ /* 0x000fe200000018b8 */
[----:B------:R-:W-:Y:S07]  /*1ee10*/  LDSM.16.M88.4 R192, [R227+0xe800] ;  /* 0x00e80000e3c0783b */ /* 0x000fee0000000200 */
[C---:B-1----:R-:W-:Y:S08]  /*1ee20*/  HMMA.16816.F32 R20, R180.reuse, R172, R20 ;  /* 0x000000acb414723c */ /* 0x042ff00000001814 */
[C---:B------:R-:W-:Y:S01]  /*1ee30*/  HMMA.16816.F32 R16, R180.reuse, R174, R16 ;  /* 0x000000aeb410723c */ /* 0x040fe20000001810 */
[----:B------:R-:W-:Y:S07]  /*1ee40*/  LDSM.16.M88.4 R172, [R230+0x6000] ;  /* 0x00600000e6ac783b */ /* 0x000fee0000000200 */
[C---:B---3--:R-:W-:Y:S08]  /*1ee50*/  HMMA.16816.F32 R12, R180.reuse, R168, R12 ;  /* 0x000000a8b40c723c */ /* 0x048ff0000000180c */
        /* <DEDUP_REMOVED lines=17> */
[----:B------:R-:W2:Y:S07]  /*1ef70*/  LDSM.16.M88.4 R32, [R220+0x7000] ;  /* 0x00700000dc20783b */ /* 0x000eae0000000200 */
[C---:B------:R-:W-:Y:S01]  /*1ef80*/  HMMA.16816.F32 R20, R172.reuse, R192, R20 ;  /* 0x000000c0ac14723c */ /* 0x040fe20000001814 */
[----:B------:R-:W4:Y:S07]  /*1ef90*/  S2R R192, SR_TID.X ;  /* 0x0000000000c07919 */ /* 0x000f2e0000002100 */
[----:B------:R-:W-:Y:S01]  /*1efa0*/  HMMA.16816.F32 R16, R172, R194, R16 ;  /* 0x000000c2ac10723c */ /* 0x000fe20000001810 */
[----:B------:R-:W5:Y:S01]  /*1efb0*/  LDSM.16.M88.4 R172, [R220+0x7800] ;  /* 0x00780000dcac783b */ /* 0x000f620000000200 */
[----:B------:R-:W-:-:S06]  /*1efc0*/  DEPBAR.LE SB0, 0x0 ;  /* 0x000080000000791a */ /* 0x000fcc0000000000 */
[C---:B-1----:R-:W-:Y:S08]  /*1efd0*/  HMMA.16816.F32 R28, R180.reuse, R168, R28 ;  /* 0x000000a8b41c723c */ /* 0x042ff0000000181c */
[----:B------:R-:W-:Y:S01]  /*1efe0*/  HMMA.16816.F32 R24, R180, R170, R24 ;  /* 0x000000aab418723c */ /* 0x000fe20000001818 */
[----:B----4-:R-:W-:-:S07]  /*1eff0*/  IMAD.SHL.U32 R169, R192, 0x2, RZ ;  /* 0x00000002c0a97824 */ /* 0x010fce00078e00ff */
[----:B---3--:R-:W-:Y:S01]  /*1f000*/  HMMA.16816.F32 R20, R180, R176, R20 ;  /* 0x000000b0b414723c */ /* 0x008fe20000001814 */
[----:B------:R-:W-:-:S07]  /*1f010*/  LOP3.LUT R169, R169, 0x6, RZ, 0xc0, !PT ;  /* 0x00000006a9a97812 */ /* 0x000fce00078ec0ff */
[----:B------:R-:W-:Y:S01]  /*1f020*/  HMMA.16816.F32 R16, R180, R178, R16 ;  /* 0x000000b2b410723c */ /* 0x000fe20000001810 */
[----:B------:R-:W-:-:S07]  /*1f030*/  IMAD R168, R250, 0x40, R169 ;  /* 0x00000040faa87824 */ /* 0x000fce00078e02a9 */
[----:B--2---:R-:W-:Y:S01]  /*1f040*/  HMMA.16816.F32 R12, R180, R32, R12 ;  /* 0x00000020b40c723c */ /* 0x004fe2000000180c */
[-C--:B-----5:R-:W-:Y:S01]  /*1f050*/  FMUL.FTZ R178, R31, R167.reuse ;  /* 0x000000a71fb27220 */ /* 0x0a0fe20000410000 */
[----:B------:R-:W-:Y:S01]  /*1f060*/  IADD3 R170, R168, 0x1, RZ ;  /* 0x00000001a8aa7810 */ /* 0x000fe20007ffe0ff */
[----:B------:R-:W-:-:S05]  /*1f070*/  FMUL.FTZ R31, R24, R167 ;  /* 0x000000a7181f7220 */ /* 0x000fca0000410000 */
[----:B------:R-:W-:Y:S01]  /*1f080*/  HMMA.16816.F32 R4, R180, R34, R4 ;  /* 0x00000022b404723c */ /* 0x000fe20000001804 */
[C---:B------:R-:W-:Y:S01]  /*1f090*/  IADD3 R176, R168.reuse, 0x8, RZ ;  /* 0x00000008a8b07810 */ /* 0x040fe20007ffe0ff */
[----:B------:R-:W-:Y:S01]  /*1f0a0*/  FMUL.FTZ R24, R25, R167 ;  /* 0x000000a719187220 */ /* 0x000fe20000410000 */
[----:B------:R-:W-:Y:S01]  /*1f0b0*/  I2F R171, R170 ;  /* 0x000000aa00ab7306 */ /* 0x000fe20000201400 */
[----:B------:R-:W-:-:S03]  /*1f0c0*/  IADD3 R32, R168, 0x9, RZ ;  /* 0x00000009a8207810 */ /* 0x000fc60007ffe0ff */
[-C--:B------:R-:W-:Y:S02]  /*1f0d0*/  FMUL.FTZ R34, R28, R167.reuse ;  /* 0x000000a71c227220 */ /* 0x080fe40000410000 */
[-C--:B------:R-:W-:Y:S02]  /*1f0e0*/  FMUL.FTZ R28, R29, R167.reuse ;  /* 0x000000a71d1c7220 */ /* 0x080fe40000410000 */
[----:B------:R-:W1:Y:S01]  /*1f0f0*/  MUFU.TANH R178, R178 ;  /* 0x000000b200b27308 */ /* 0x000e620000002400 */
[-C--:B------:R-:W-:Y:S02]  /*1f100*/  FMUL.FTZ R27, R27, R167.reuse ;  /* 0x000000a71b1b7220 */ /* 0x080fe40000410000 */
[-C--:B------:R-:W-:Y:S01]  /*1f110*/  FMUL.FTZ R29, R26, R167.reuse ;  /* 0x000000a71a1d7220 */ /* 0x080fe20000410000 */
[----:B------:R-:W-:Y:S01]  /*1f120*/  HMMA.16816.F32 R188, R180, R172, R188 ;  /* 0x000000acb4bc723c */ /* 0x000fe200000018bc */
[----:B------:R-:W-:-:S03]  /*1f130*/  FMUL.FTZ R26, R20, R167 ;  /* 0x000000a7141a7220 */ /* 0x000fc60000410000 */
[----:B------:R-:W-:Y:S01]  /*1f140*/  I2F R33, R176 ;  /* 0x000000b000217306 */ /* 0x000fe20000201400 */
[-C--:B------:R-:W-:Y:S02]  /*1f150*/  FMUL.FTZ R20, R21, R167.reuse ;  /* 0x000000a715147220 */ /* 0x080fe40000410000 */
[-C--:B------:R-:W-:Y:S01]  /*1f160*/  FMUL.FTZ R22, R22, R167.reuse ;  /* 0x000000a716167220 */ /* 0x080fe20000410000 */
[----:B------:R-:W-:Y:S04]  /*1f170*/  HMMA.16816.F32 R184, R180, R174, R184 ;  /* 0x000000aeb4b8723c */ /* 0x000fe800000018b8 */
[----:B------:R-:W-:Y:S01]  /*1f180*/  MUFU.TANH R31, R31 ;  /* 0x0000001f001f7308 */ /* 0x000fe20000002400 */
[C---:B------:R-:W-:Y:S02]  /*1f190*/  IADD3 R177, R168.reuse, 0x10, RZ ;  /* 0x00000010a8b17810 */ /* 0x040fe40007ffe0ff */
[----:B------:R-:W-:Y:S01]  /*1f1a0*/  IADD3 R172, R168, 0x11, RZ ;  /* 0x00000011a8ac7810 */ /* 0x000fe20007ffe0ff */
[----:B------:R-:W-:-:S04]  /*1f1b0*/  FMUL.FTZ R23, R23, R167 ;  /* 0x000000a717177220 */ /* 0x000fc80000410000 */
[----:B------:R-:W-:Y:S01]  /*1f1c0*/  I2F R179, R32 ;  /* 0x0000002000b37306 */ /* 0x000fe20000201400 */
[----:B------:R-:W-:-:S07]  /*1f1d0*/  FMUL.FTZ R21, R16, R167 ;  /* 0x000000a710157220 */ /* 0x000fce0000410000 */
[----:B------:R-:W-:Y:S01]  /*1f1e0*/  MUFU.TANH R28, R28 ;  /* 0x0000001c001c7308 */ /* 0x000fe20000002400 */
[----:B------:R-:W-:-:S07]  /*1f1f0*/  IADD3 R180, R168, 0x18, RZ ;  /* 0x00000018a8b47810 */ /* 0x000fce0007ffe0ff */
[----:B------:R-:W2:Y:S01]  /*1f200*/  MUFU.TANH R24, R24 ;  /* 0x0000001800187308 */ /* 0x000ea20000002400 */
[----:B------:R-:W-:-:S07]  /*1f210*/  FMUL.FTZ R18, R18, R167 ;  /* 0x000000a712127220 */ /* 0x000fce0000410000 */
[----:B------:R3:W-:Y:S01]  /*1f220*/  MUFU.TANH R183, R27 ;  /* 0x0000001b00b77308 */ /* 0x0007e20000002400 */
[-C--:B------:R-:W-:Y:S02]  /*1f230*/  FMUL.FTZ R12, R12, R167.reuse ;  /* 0x000000a70c0c7220 */ /* 0x080fe40000410000 */
[----:B------:R-:W-:-:S05]  /*1f240*/  FMUL.FTZ R182, R19, R167 ;  /* 0x000000a713b67220 */ /* 0x000fca0000410000 */
[----:B------:R-:W-:Y:S01]  /*1f250*/  MUFU.TANH R29, R29 ;  /* 0x0000001d001d7308 */ /* 0x000fe20000002400 */
[----:B------:R-:W-:Y:S01]  /*1f260*/  FMUL.FTZ R13, R13, R167 ;  /* 0x000000a70d0d7220 */ /* 0x000fe20000410000 */
[----:B------:R-:W-:-:S06]  /*1f270*/  IADD3 R174, R168, 0x19, RZ ;  /* 0x00000019a8ae7810 */ /* 0x000fcc0007ffe0ff */
[----:B------:R-:W-:Y:S01]  /*1f280*/  I2F R35, R177 ;  /* 0x000000b100237306 */ /* 0x000fe20000201400 */
[-C--:B---3--:R-:W-:Y:S02]  /*1f290*/  FMUL.FTZ R27, R15, R167.reuse ;  /* 0x000000a70f1b7220 */ /* 0x088fe40000410000 */
[----:B------:R-:W-:-:S05]  /*1f2a0*/  FMUL.FTZ R15, R5, R167 ;  /* 0x000000a7050f7220 */ /* 0x000fca0000410000 */
[----:B------:R-:W-:Y:S01]  /*1f2b0*/  I2F R173, R172 ;  /* 0x000000ac00ad7306 */ /* 0x000fe20000201400 */
[----:B-1----:R-:W-:Y:S01]  /*1f2c0*/  FFMA.FTZ R5, R0, R171, R178 ;  /* 0x000000ab00057223 */ /* 0x002fe200000100b2 */
[----:B------:R-:W-:-:S06]  /*1f2d0*/  ISETP.GE.AND P6, PT, R170, R3, PT ;  /* 0x00000003aa00720c */ /* 0x000fcc0003fc6270 */
[----:B------:R-:W-:Y:S01]  /*1f2e0*/  MUFU.TANH R20, R20 ;  /* 0x0000001400147308 */ /* 0x000fe20000002400 */
[----:B------:R-:W-:-:S07]  /*1f2f0*/  FMUL.FTZ R14, R14, R167 ;  /* 0x000000a70e0e7220 */ /* 0x000fce0000410000 */
[----:B------:R-:W1:Y:S01]  /*1f300*/  MUFU.TANH R22, R22 ;  /* 0x0000001600167308 */ /* 0x000e620000002400 */
[-C--:B------:R-:W-:Y:S01]  /*1f310*/  FMUL.FTZ R4, R4, R167.reuse ;  /* 0x000000a704047220 */ /* 0x080fe20000410000 */
[----:B------:R-:W-:Y:S01]  /*1f320*/  ISETP.GE.AND P5, PT, R176, R2, PT ;  /* 0x00000002b000720c */ /* 0x000fe20003fa6270 */
[----:B------:R-:W-:Y:S01]  /*1f330*/  FMUL.FTZ R16, R17, R167 ;  /* 0x000000a711107220 */ /* 0x000fe20000410000 */
[----:B------:R-:W-:-:S04]  /*1f340*/  IADD3 R194, R168, 0x20, RZ ;  /* 0x00000020a8c27810 */ /* 0x000fc80007ffe0ff */
[----:B------:R-:W3:Y:S01]  /*1f350*/  MUFU.TANH R26, R26 ;  /* 0x0000001a001a7308 */ /* 0x000ee20000002400 */
[----:B------:R-:W-:Y:S01]  /*1f360*/  FSEL R5, R5, -INF , !P6 ;  /* 0xff80000005057808 */ /* 0x000fe20007000000 */
[----:B--2---:R-:W-:-:S06]  /*1f370*/  FFMA.FTZ R24, R0, R179, R24 ;  /* 0x000000b300187223 */ /* 0x004fcc0000010018 */
[----:B------:R-:W2:Y:S01]  /*1f380*/  MUFU.TANH R23, R23 ;  /* 0x0000001700177308 */ /* 0x000ea20000002400 */
[----:B------:R-:W-:-:S07]  /*1f390*/  ISETP.GE.AND P4, PT, R170, R2, PT ;  /* 0x00000002aa00720c */ /* 0x000fce0003f86270 */
[----:B------:R-:W-:Y:S01]  /*1f3a0*/  I2F R181, R180 ;  /* 0x000000b400b57306 */ /* 0x000fe20000201400 */
[----:B------:R-:W-:-:S07]  /*1f3b0*/  ISETP.GE.AND P6, PT, R32, R2, PT ;  /* 0x000000022000720c */ /* 0x000fce0003fc6270 */
[----:B------:R-:W4:Y:S08]  /*1f3c0*/  MUFU.TANH R21, R21 ;  /* 0x0000001500157308 */ /* 0x000f300000002400 */
[----:B------:R5:W-:Y:S01]  /*1f3d0*/  MUFU.TANH R25, R12 ;  /* 0x0000000c00197308 */ /* 0x000be20000002400 */
[----:B------:R-:W-:-:S07]  /*1f3e0*/  FMUL.FTZ R170, R7, R167 ;  /* 0x000000a707aa7220 */ /* 0x000fce0000410000 */
[----:B------:R-:W1:Y:S01]  /*1f3f0*/  MUFU.TANH R18, R18 ;  /* 0x0000001200127308 */ /* 0x000e620000002400 */
[----:B-----5:R-:W-:-:S07]  /*1f400*/  FFMA.FTZ R12, R0, R33, R31 ;  /* 0x00000021000c7223 */ /* 0x020fce000001001f */
[----:B------:R5:W-:Y:S01]  /*1f410*/  MUFU.TANH R17, R13 ;  /* 0x0000000d00117308 */ /* 0x000be20000002400 */
[----:B------:R-:W-:Y:S02]  /*1f420*/  FSEL R12, R12, -INF , !P5 ;  /* 0xff8000000c0c7808 */ /* 0x000fe40006800000 */
[----:B------:R-:W-:-:S05]  /*1f430*/  ISETP.GE.AND P5, PT, R32, R3, PT ;  /* 0x000000032000720c */ /* 0x000fca0003fa6270 */
[----:B------:R-:W-:Y:S01]  /*1f440*/  I2F R175, R174 ;  /* 0x000000ae00af7306 */ /* 0x000fe20000201400 */
[----:B------:R-:W-:Y:S01]  /*1f450*/  FSEL R7, R24, -INF , !P6 ;  /* 0xff80000018077808 */ /* 0x000fe20007000000 */
[----:B-1----:R-:W-:-:S06]  /*1f460*/  FFMA.FTZ R22, R0, R35, R22 ;  /* 0x0000002300167223 */ /* 0x002fcc0000010016 */
[----:B------:R-:W1:Y:S01]  /*1f470*/  MUFU.TANH R182, R182 ;  /* 0x000000b600b67308 */ /* 0x000e620000002400 */
[----:B-----5:R-:W-:Y:S02]  /*1f480*/  FFMA.FTZ R13, R0, R171, R28 ;  /* 0x000000ab000d7223 */ /* 0x020fe4000001001c */
[----:B------:R-:W-:-:S05]  /*1f490*/  FMUL.FTZ R171, R6, R167 ;  /* 0x000000a706ab7220 */ /* 0x000fca0000410000 */
[----:B------:R5:W-:Y:S01]  /*1f4a0*/  MUFU.TANH R195, R14 ;  /* 0x0000000e00c37308 */ /* 0x000be20000002400 */
[----:B------:R-:W-:Y:S01]  /*1f4b0*/  FSEL R13, R13, -INF , !P4 ;  /* 0xff8000000d0d7808 */ /* 0x000fe20006000000 */
[----:B------:R-:W-:-:S06]  /*1f4c0*/  FFMA.FTZ R6, R0, R33, R29 ;  /* 0x0000002100067223 */ /* 0x000fcc000001001d */
[----:B------:R1:W-:Y:S01]  /*1f4d0*/  MUFU.TANH R19, R4 ;  /* 0x0000000400137308 */ /* 0x0003e20000002400 */
[----:B------:R-:W-:Y:S01]  /*1f4e0*/  ISETP.GE.AND P4, PT, R176, R3, PT ;  /* 0x00000003b000720c */ /* 0x000fe20003f86270 */
[----:B------:R-:W-:Y:S01]  /*1f4f0*/  FFMA.FTZ R24, R0, R173, R20 ;  /* 0x000000ad00187223 */ /* 0x000fe20000010014 */
[----:B-----5:R-:W-:-:S05]  /*1f500*/  IADD3 R14, R168, 0x21, RZ ;  /* 0x00000021a80e7810 */ /* 0x020fca0007ffe0ff */
[----:B------:R-:W5:Y:S01]  /*1f510*/  I2F R192, R194 ;  /* 0x000000c200c07306 */ /* 0x000f620000201400 */
[----:B------:R-:W-:Y:S01]  /*1f520*/  ISETP.GE.AND P6, PT, R177, R3, PT ;  /* 0x00000003b100720c */ /* 0x000fe20003fc6270 */
[----:B-1----:R-:W-:-:S06]  /*1f530*/  FFMA.FTZ R4, R0, R179, R183 ;  /* 0x000000b300047223 */ /* 0x002fcc00000100b7 */
[----:B------:R-:W1:Y:S01]  /*1f540*/  I2F R28, R14 ;  /* 0x0000000e001c7306 */ /* 0x000e620000201400 */
[----:B------:R-:W-:Y:S02]  /*1f550*/  IADD3 R29, R168, 0x29, RZ ;  /* 0x00000029a81d7810 */ /* 0x000fe40007ffe0ff */
[----:B------:R-:W-:Y:S02]  /*1f560*/  FSEL R4, R4, -INF , !P5 ;  /* 0xff80000004047808 */ /* 0x000fe40006800000 */
[----:B------:R-:W-:-:S03]  /*1f570*/  ISETP.GE.AND P5, PT, R172, R2, PT ;  /* 0x00000002ac00720c */ /* 0x000fc60003fa6270 */
[----:B------:R-:W1:Y:S01]  /*1f580*/  MUFU.TANH R16, R16 ;  /* 0x0000001000107308 */ /* 0x000e620000002400 */
[----:B------:R-:W-:Y:S01]  /*1f590*/  FSEL R6, R6, -INF , !P4 ;  /* 0xff80000006067808 */ /* 0x000fe20006000000 */
[C---:B---3--:R-:W-:Y:S01]  /*1f5a0*/  FFMA.FTZ R26, R0.reuse, R35, R26 ;  /* 0x00000023001a7223 */ /* 0x048fe2000001001a */
[----:B------:R-:W-:Y:S01]  /*1f5b0*/  ISETP.GE.AND P4, PT, R177, R2, PT ;  /* 0x00000002b100720c */ /* 0x000fe20003f86270 */
[----:B--2---:R-:W-:-:S04]  /*1f5c0*/  FFMA.FTZ R193, R0, R173, R23 ;  /* 0x000000ad00c17223 */ /* 0x004fc80000010017 */
[----:B------:R-:W-:Y:S01]  /*1f5d0*/  MUFU.TANH R27, R27 ;  /* 0x0000001b001b7308 */ /* 0x000fe20000002400 */
[----:B------:R-:W-:Y:S01]  /*1f5e0*/  FSEL R20, R22, -INF , !P6 ;  /* 0xff80000016147808 */ /* 0x000fe20007000000 */
[----:B----4-:R-:W-:Y:S01]  /*1f5f0*/  FFMA.FTZ R21, R0, R181, R21 ;  /* 0x000000b500157223 */ /* 0x010fe20000010015 */
[----:B------:R-:W-:Y:S01]  /*1f600*/  FSEL R23, R24, -INF , !P5 ;  /* 0xff80000018177808 */ /* 0x000fe20006800000 */
[----:B------:R-:W-:Y:S01]  /*1f610*/  FMUL.FTZ R24, R189, R167 ;  /* 0x000000a7bd187220 */ /* 0x000fe20000410000 */
[----:B------:R-:W-:Y:S01]  /*1f620*/  ISETP.GE.AND P6, PT, R180, R2, PT ;  /* 0x00000002b400720c */ /* 0x000fe20003fc6270 */
[----:B------:R-:W-:Y:S01]  /*1f630*/  FFMA.FTZ R189, R0, R181, R18 ;  /* 0x000000b500bd7223 */ /* 0x000fe20000010012 */
[----:B------:R-:W-:Y:S01]  /*1f640*/  IADD3 R31, R168, 0x28, RZ ;  /* 0x00000028a81f7810 */ /* 0x000fe20007ffe0ff */
[----:B------:R-:W-:Y:S01]  /*1f650*/  MUFU.TANH R15, R15 ;  /* 0x0000000f000f7308 */ /* 0x000fe20000002400 */
[----:B------:R-:W-:Y:S01]  /*1f660*/  ISETP.GE.AND P5, PT, R180, R3, PT ;  /* 0x00000003b400720c */ /* 0x000fe20003fa6270 */
[----:B------:R-:W-:Y:S01]  /*1f670*/  FFMA.FTZ R182, R0, R175, R182 ;  /* 0x000000af00b67223 */ /* 0x000fe200000100b6 */
[----:B------:R-:W-:-:S05]  /*1f680*/  FSEL R178, R26, -INF , !P4 ;  /* 0xff8000001ab27808 */ /* 0x000fca0006000000 */
[----:B------:R-:W2:Y:S01]  /*1f690*/  I2F R33, R29 ;  /* 0x0000001d00217306 */ /* 0x000ea20000201400 */
[-C--:B------:R-:W-:Y:S02]  /*1f6a0*/  ISETP.GE.AND P4, PT, R172, R3.reuse, PT ;  /* 0x00000003ac00720c */ /* 0x080fe40003f86270 */
[----:B------:R-:W-:Y:S01]  /*1f6b0*/  FSEL R22, R21, -INF , !P6 ;  /* 0xff80000015167808 */ /* 0x000fe20007000000 */
[----:B-----5:R-:W-:Y:S01]  /*1f6c0*/  FFMA.FTZ R25, R0, R192, R25 ;  /* 0x000000c000197223 */ /* 0x020fe20000010019 */
[----:B------:R-:W-:Y:S02]  /*1f6d0*/  ISETP.GE.AND P6, PT, R174, R3, PT ;  /* 0x00000003ae00720c */ /* 0x000fe40003fc6270 */
[----:B------:R-:W-:Y:S01]  /*1f6e0*/  FSEL R189, R189, -INF , !P5 ;  /* 0xff800000bdbd7808 */ /* 0x000fe20006800000 */
[----:B------:R-:W3:Y:S01]  /*1f6f0*/  I2F R32, R31 ;  /* 0x0000001f00207306 */ /* 0x000ee20000201400 */
[----:B------:R-:W-:Y:S01]  /*1f700*/  ISETP.GE.AND P5, PT, R194, R2, PT ;  /* 0x00000002c200720c */ /* 0x000fe20003fa6270 */
[----:B------:R-:W-:Y:S01]  /*1f710*/  FFMA.FTZ R195, R0, R192, R195 ;  /* 0x000000c000c37223 */ /* 0x000fe200000100c3 */
[----:B------:R-:W-:Y:S01]  /*1f720*/  FSEL R193, R193, -INF , !P4 ;  /* 0xff800000c1c17808 */ /* 0x000fe20006000000 */
[-C--:B------:R-:W-:Y:S01]  /*1f730*/  FMUL.FTZ R188, R188, R167.reuse ;  /* 0x000000a7bcbc7220 */ /* 0x080fe20000410000 */
[----:B------:R-:W-:Y:S01]  /*1f740*/  ISETP.GE.AND P4, PT, R174, R2, PT ;  /* 0x00000002ae00720c */ /* 0x000fe20003f86270 */
[----:B-1----:R-:W-:Y:S01]  /*1f750*/  FFMA.FTZ R17, R0, R28, R17 ;  /* 0x0000001c00117223 */ /* 0x002fe20000010011 */
[----:B------:R-:W-:Y:S01]  /*1f760*/  FSEL R192, R182, -INF , !P6 ;  /* 0xff800000b6c07808 */ /* 0x000fe20007000000 */
[----:B------:R1:W-:Y:S01]  /*1f770*/  MUFU.TANH R18, R24 ;  /* 0x0000001800127308 */ /* 0x0003e20000002400 */
[----:B------:R-:W-:Y:S01]  /*1f780*/  FMUL.FTZ R174, R190, R167 ;  /* 0x000000a7beae7220 */ /* 0x000fe20000410000 */
[----:B------:R-:W-:Y:S01]  /*1f790*/  ISETP.GE.AND P6, PT, R14, R2, PT ;  /* 0x000000020e00720c */ /* 0x000fe20003fc6270 */
[----:B------:R-:W-:Y:S01]  /*1f7a0*/  FFMA.FTZ R21, R0, R175, R16 ;  /* 0x000000af00157223 */ /* 0x000fe20000010010 */
[----:B------:R-:W-:-:S02]  /*1f7b0*/  FSEL R190, R25, -INF , !P5 ;  /* 0xff80000019be7808 */ /* 0x000fc40006800000 */
[----:B------:R-:W-:Y:S02]  /*1f7c0*/  ISETP.GE.AND P5, PT, R14, R3, PT ;  /* 0x000000030e00720c */ /* 0x000fe40003fa6270 */
[----:B------:R-:W4:Y:S01]  /*1f7d0*/  MUFU.TANH R170, R170 ;  /* 0x000000aa00aa7308 */ /* 0x000f220000002400 */
[----:B------:R-:W-:Y:S01]  /*1f7e0*/  IADD3 R35, R168, 0x31, RZ ;  /* 0x00000031a8237810 */ /* 0x000fe20007ffe0ff */
[----:B--2---:R-:W-:Y:S01]  /*1f7f0*/  FFMA.FTZ R15, R0, R33, R15 ;  /* 0x00000021000f7223 */ /* 0x004fe2000001000f */
[----:B------:R-:W-:Y:S01]  /*1f800*/  IADD3 R176, R168, 0x30, RZ ;  /* 0x00000030a8b07810 */ /* 0x000fe20007ffe0ff */
[----:B-1----:R-:W-:-:S04]  /*1f810*/  FFMA.FTZ R24, R0, R28, R27 ;  /* 0x0000001c00187223 */ /* 0x002fc8000001001b */
[----:B------:R1:W-:Y:S01]  /*1f820*/  MUFU.TANH R180, R188 ;  /* 0x000000bc00b47308 */ /* 0x0003e20000002400 */
[----:B------:R-:W-:Y:S01]  /*1f830*/  FSEL R21, R21, -INF , !P4 ;  /* 0xff80000015157808 */ /* 0x000fe20006000000 */
[----:B------:R-:W-:Y:S01]  /*1f840*/  FMUL.FTZ R186, R186, R167 ;  /* 0x000000a7baba7220 */ /* 0x000fe20000410000 */
[----:B------:R-:W-:Y:S02]  /*1f850*/  IADD3 R172, R168, 0x38, RZ ;  /* 0x00000038a8ac7810 */ /* 0x000fe40007ffe0ff */
[----:B------:R-:W-:Y:S02]  /*1f860*/  FSEL R24, R24, -INF , !P5 ;  /* 0xff80000018187808 */ /* 0x000fe40006800000 */
[----:B------:R-:W-:Y:S01]  /*1f870*/  ISETP.GE.AND P4, PT, R194, R3, PT ;  /* 0x00000003c200720c */ /* 0x000fe20003f86270 */
[----:B------:R-:W2:Y:S01]  /*1f880*/  MUFU.TANH R171, R171 ;  /* 0x000000ab00ab7308 */ /* 0x000ea20000002400 */
[----:B------:R-:W-:Y:S02]  /*1f890*/  ISETP.GE.AND P5, PT, R29, R2, PT ;  /* 0x000000021d00720c */ /* 0x000fe40003fa6270 */
[----:B-1----:R-:W-:Y:S01]  /*1f8a0*/  FSEL R188, R17, -INF , !P6 ;  /* 0xff80000011bc7808 */ /* 0x002fe20007000000 */
[----:B------:R-:W-:-:S04]  /*1f8b0*/  FMUL.FTZ R17, R184, R167 ;  /* 0x000000a7b8117220 */ /* 0x000fc80000410000 */
[----:B------:R-:W1:Y:S01]  /*1f8c0*/  I2F R173, R35 ;  /* 0x0000002300ad7306 */ /* 0x000e620000201400 */
[----:B------:R-:W-:Y:S01]  /*1f8d0*/  FMUL.FTZ R14, R191, R167 ;  /* 0x000000a7bf0e7220 */ /* 0x000fe20000410000 */
[----:B------:R-:W-:Y:S01]  /*1f8e0*/  FSEL R25, R195, -INF , !P4 ;  /* 0xff800000c3197808 */ /* 0x000fe20006000000 */
[----:B---3--:R-:W-:Y:S01]  /*1f8f0*/  FFMA.FTZ R19, R0, R32, R19 ;  /* 0x0000002000137223 */ /* 0x008fe20000010013 */
[----:B------:R-:W-:Y:S02]  /*1f900*/  FSEL R26, R15, -INF , !P5 ;  /* 0xff8000000f1a7808 */ /* 0x000fe40006800000 */
[----:B------:R-:W-:Y:S02]  /*1f910*/  ISETP.GE.AND P4, PT, R31, R2, PT ;  /* 0x000000021f00720c */ /* 0x000fe40003f86270 */
[----:B------:R-:W3:Y:S02]  /*1f920*/  I2F R177, R176 ;  /* 0x000000b000b17306 */ /* 0x000ee40000201400 */
[----:B------:R-:W-:-:S06]  /*1f930*/  FSEL R27, R19, -INF , !P4 ;  /* 0xff800000131b7808 */ /* 0x000fcc0006000000 */
[----:B------:R-:W5:Y:S01]  /*1f940*/  MUFU.TANH R174, R174 ;  /* 0x000000ae00ae7308 */ /* 0x000f620000002400 */
[----:B------:R-:W-:-:S07]  /*1f950*/  FMUL.FTZ R19, R30, R167 ;  /* 0x000000a71e137220 */ /* 0x000fce0000410000 */
[----:B------:R-:W-:Y:S01]  /*1f960*/  I2F R179, R172 ;  /* 0x000000ac00b37306 */ /* 0x000fe20000201400 */
[----:B----4-:R-:W-:-:S07]  /*1f970*/  FFMA.FTZ R170, R0, R33, R170 ;  /* 0x0000002100aa7223 */ /* 0x010fce00000100aa */
[----:B------:R-:W4:Y:S01]  /*1f980*/  MUFU.TANH R17, R17 ;  /* 0x0000001100117308 */ /* 0x000f220000002400 */
[----:B------:R-:W-:-:S07]  /*1f990*/  ISETP.GE.AND P4, PT, R29, R3, PT ;  /* 0x000000031d00720c */ /* 0x000fce0003f86270 */
[----:B------:R-:W3:Y:S01]  /*1f9a0*/  MUFU.TANH R15, R186 ;  /* 0x000000ba000f7308 */ /* 0x000ee20000002400 */
[----:B------:R-:W-:Y:S01]  /*1f9b0*/  ISETP.GE.AND P6, PT, R31, R3, PT ;  /* 0x000000031f00720c */ /* 0x000fe20003fc6270 */
[----:B--2---:R-:W-:-:S06]  /*1f9c0*/  FFMA.FTZ R31, R0, R32, R171 ;  /* 0x00000020001f7223 */ /* 0x004fcc00000100ab */
[----:B------:R-:W2:Y:S01]  /*1f9d0*/  MUFU.TANH R14, R14 ;  /* 0x0000000e000e7308 */ /* 0x000ea20000002400 */
[----:B------:R-:W-:Y:S01]  /*1f9e0*/  FSEL R30, R170, -INF , !P4 ;  /* 0xff800000aa1e7808 */ /* 0x000fe20006000000 */
[----:B-1----:R-:W-:Y:S01]  /*1f9f0*/  FFMA.FTZ R29, R0, R173, R18 ;  /* 0x000000ad001d7223 */ /* 0x002fe20000010012 */
[----:B------:R-:W-:Y:S01]  /*1fa00*/  IADD3 R16, R168, 0x39, RZ ;  /* 0x00000039a8107810 */ /* 0x000fe20007ffe0ff */
[-C--:B------:R-:W-:Y:S01]  /*1fa10*/  FMUL.FTZ R185, R185, R167.reuse ;  /* 0x000000a7b9b97220 */ /* 0x080fe20000410000 */
[----:B------:R-:W-:Y:S01]  /*1fa20*/  ISETP.GE.AND P4, PT, R35, R2, PT ;  /* 0x000000022300720c */ /* 0x000fe20003f86270 */
[----:B------:R-:W-:Y:S02]  /*1fa30*/  FMUL.FTZ R187, R187, R167 ;  /* 0x000000a7bbbb7220 */ /* 0x000fe40000410000 */
[----:B------:R-:W-:Y:S01]  /*1fa40*/  I2F R169, R168 ;  /* 0x000000a800a97306 */ /* 0x000fe20000201400 */
[CC--:B---3--:R-:W-:Y:S02]  /*1fa50*/  FFMA.FTZ R28, R0.reuse, R177.reuse, R180 ;  /* 0x000000b1001c7223 */ /* 0x0c8fe400000100b4 */
[----:B-----5:R-:W-:-:S05]  /*1fa60*/  FFMA.FTZ R174, R0, R177, R174 ;  /* 0x000000b100ae7223 */ /* 0x020fca00000100ae */
[----:B------:R-:W-:Y:S01]  /*1fa70*/  MUFU.TANH R34, R34 ;  /* 0x0000002200227308 */ /* 0x000fe20000002400 */
[CC--:B----4-:R-:W-:Y:S01]  /*1fa80*/  FFMA.FTZ R177, R0.reuse, R179.reuse, R17 ;  /* 0x000000b300b17223 */ /* 0x0d0fe20000010011 */
[----:B------:R-:W-:Y:S01]  /*1fa90*/  FSEL R31, R31, -INF , !P6 ;  /* 0xff8000001f1f7808 */ /* 0x000fe20007000000 */
[----:B------:R-:W-:-:S05]  /*1faa0*/  FFMA.FTZ R15, R0, R179, R15 ;  /* 0x000000b3000f7223 */ /* 0x000fca000001000f */
[----:B------:R-:W1:Y:S01]  /*1fab0*/  MUFU.TANH R19, R19 ;  /* 0x0000001300137308 */ /* 0x000e620000002400 */
[----:B------:R-:W-:Y:S02]  /*1fac0*/  FSEL R29, R29, -INF , !P4 ;  /* 0xff8000001d1d7808 */ /* 0x000fe40006000000 */
[----:B------:R-:W-:Y:S02]  /*1fad0*/  ISETP.GE.AND P6, PT, R176, R2, PT ;  /* 0x00000002b000720c */ /* 0x000fe40003fc6270 */
[----:B------:R-:W-:-:S03]  /*1fae0*/  ISETP.GE.AND P4, PT, R172, R3, PT ;  /* 0x00000003ac00720c */ /* 0x000fc60003f86270 */
[----:B------:R-:W-:Y:S01]  /*1faf0*/  I2F R181, R16 ;  /* 0x0000001000b57306 */ /* 0x000fe20000201400 */
[----:B------:R-:W-:Y:S01]  /*1fb00*/  ISETP.GE.AND P5, PT, R176, R3, PT ;  /* 0x00000003b000720c */ /* 0x000fe20003fa6270 */
[----:B--2---:R-:W-:Y:S01]  /*1fb10*/  FFMA.FTZ R14, R0, R173, R14 ;  /* 0x000000ad000e7223 */ /* 0x004fe2000001000e */
[----:B------:R-:W-:-:S05]  /*1fb20*/  FSEL R28, R28, -INF , !P6 ;  /* 0xff8000001c1c7808 */ /* 0x000fca0007000000 */
[----:B------:R-:W2:Y:S01]  /*1fb30*/  MUFU.TANH R18, R185 ;  /* 0x000000b900127308 */ /* 0x000ea20000002400 */
[----:B------:R-:W-:-:S07]  /*1fb40*/  FSEL R170, R15, -INF , !P4 ;  /* 0xff8000000faa7808 */ /* 0x000fce0006000000 */
[----:B------:R-:W3:Y:S01]  /*1fb50*/  MUFU.TANH R17, R187 ;  /* 0x000000bb00117308 */ /* 0x000ee20000002400 */
[----:B------:R-:W-:Y:S02]  /*1fb60*/  ISETP.GE.AND P6, PT, R35, R3, PT ;  /* 0x000000032300720c */ /* 0x000fe40003fc6270 */
[----:B------:R-:W-:Y:S02]  /*1fb70*/  FSEL R176, R174, -INF , !P5 ;  /* 0xff800000aeb07808 */ /* 0x000fe40006800000 */
[----:B------:R-:W-:Y:S01]  /*1fb80*/  ISETP.GE.AND P4, PT, R166, 0x3, PT ;  /* 0x00000003a600780c */ /* 0x000fe20003f86270 */
[----:B------:R-:W-:Y:S01]  /*1fb90*/  BAR.SYNC.DEFER_BLOCKING 0x0 ;  /* 0x0000000000007b1d */ /* 0x000fe20000010000 */
[----:B------:R-:W-:Y:S01]  /*1fba0*/  ISETP.GE.AND P5, PT, R172, R2, PT ;  /* 0x00000002ac00720c */ /* 0x000fe20003fa6270 */
[-C--:B-1----:R-:W-:Y:S01]  /*1fbb0*/  FFMA.FTZ R19, R0, R169.reuse, R19 ;  /* 0x000000a900137223 */ /* 0x082fe20000010013 */
[----:B------:R-:W-:Y:S01]  /*1fbc0*/  FSEL R175, R14, -INF , !P6 ;  /* 0xff8000000eaf7808 */ /* 0x000fe20007000000 */
[----:B------:R-:W-:Y:S01]  /*1fbd0*/  FFMA.FTZ R14, R0, R169, R34 ;  /* 0x000000a9000e7223 */ /* 0x000fe20000010022 */
[----:B------:R-:W-:-:S02]  /*1fbe0*/  FSEL R177, R177, -INF , !P5 ;  /* 0xff800000b1b17808 */ /* 0x000fc40006800000 */
[CC--:B------:R-:W-:Y:S02]  /*1fbf0*/  ISETP.GE.AND P6, PT, R168.reuse, R2.reuse, PT ;  /* 0x00000002a800720c */ /* 0x0c0fe40003fc6270 */
[----:B------:R-:W-:Y:S01]  /*1fc00*/  ISETP.GE.AND P5, PT, R168, R3, PT ;  /* 0x00000003a800720c */ /* 0x000fe20003fa6270 */
[-C--:B--2---:R-:W-:Y:S01]  /*1fc10*/  FFMA.FTZ R18, R0, R181.reuse, R18 ;  /* 0x000000b500127223 */ /* 0x084fe20000010012 */
[----:B------:R-:W-:Y:S01]  /*1fc20*/  FSEL R14, R14, -INF , !P6 ;  /* 0xff8000000e0e7808 */ /* 0x000fe20007000000 */
[----:B---3--:R-:W-:Y:S01]  /*1fc30*/  FFMA.FTZ R17, R0, R181, R17 ;  /* 0x000000b500117223 */ /* 0x008fe20000010011 */
[----:B------:R-:W-:Y:S01]  /*1fc40*/  FSEL R15, R19, -INF , !P5 ;  /* 0xff800000130f7808 */ /* 0x000fe20006800000 */
[----:B------:R-:W-:Y:S01]  /*1fc50*/  BSSY B1, `(.L_x_3513) ;  /* 0x00000ce000017945 */ /* 0x000fe20003800000 */
[C---:B------:R-:W-:Y:S02]  /*1fc60*/  ISETP.GE.AND P6, PT, R16.reuse, R2, PT ;  /* 0x000000021000720c */ /* 0x040fe40003fc6270 */
[----:B------:R-:W-:Y:S01]  /*1fc70*/  ISETP.GE.AND P5, PT, R16, R3, PT ;  /* 0x000000031000720c */ /* 0x000fe20003fa6270 */
[----:B------:R-:W-:Y:S01]  /*1fc80*/  IMAD.MOV.U32 R180, RZ, RZ, R8 ;  /* 0x000000ffffb47224 */ /* 0x000fe200078e0008 */
[----:B------:R-:W-:Y:S01]  /*1fc90*/  FSEL R179, R18, -INF , !P6 ;  /* 0xff80000012b37808 */ /* 0x000fe20007000000 */
        /* <DEDUP_REMOVED lines=17> */
[----:B------:R-:W-:Y:S01]  /*1fdb0*/  LOP3.LUT R17, R17, R34, RZ, 0x3c, !PT ;  /* 0x0000002211117212 */ /* 0x000fe200078e3cff */
        /* <DEDUP_REMOVED lines=10> */
[----:B------:R-:W-:Y:S01]  /*1fe60*/  IMAD R33, R19, R8, R2 ;  /* 0x0000000813217224 */ /* 0x000fe200078e0202 */
[----:B------:R-:W-:-:S04]  /*1fe70*/  LOP3.LUT R8, RZ, R34, RZ, 0x33, !PT ;  /* 0x00000022ff087212 */ /* 0x000fc800078e33ff */
        /* <DEDUP_REMOVED lines=8> */
[----:B------:R-:W-:-:S04]  /*1ff00*/  ISETP.NE.AND P4, PT, R34, RZ, PT ;  /* 0x000000ff2200720c */ /* 0x000fc80003f85270 */
[----:B------:R-:W-:Y:S02]  /*1ff10*/  @P0 IADD3 R18, R18, 0x1, RZ ;  /* 0x0000000112120810 */ /* 0x000fe40007ffe0ff */
[----:B------:R-:W-:Y:S02]  /*1ff20*/  ISETP.GE.AND P0, PT, R17, RZ, PT ;  /* 0x000000ff1100720c */ /* 0x000fe40003f06270 */
[----:B------:R-:W2:Y:S01]  /*1ff30*/  LD.E.64 R16, [R10.64+0x38] ;  /* 0x000038040a107980 */ /* 0x000ea2000c101b00 */
[----:B------:R-:W-:Y:S02]  /*1ff40*/  @!P5 IMAD.MOV R18, RZ, RZ, -R18 ;  /* 0x000000ffff12d224 */ /* 0x000fe400078e0a12 */
[----:B------:R-:W-:-:S03]  /*1ff50*/  @P6 IADD3 R19, R19, 0x1, RZ ;  /* 0x0000000113136810 */ /* 0x000fc60007ffe0ff */
[----:B------:R-:W-:-:S05]  /*1ff60*/  SEL R9, R8, R18, !P4 ;  /* 0x0000001208097207 */ /* 0x000fca0006000000 */
[----:B------:R-:W-:Y:S01]  /*1ff70*/  @!P0 IADD3 R19, -R19, RZ, RZ ;  /* 0x000000ff13138210 */ /* 0x000fe20007ffe1ff */
[----:B------:R-:W-:-:S03]  /*1ff80*/  IMAD.WIDE R166, R9, 0x4, R248 ;  /* 0x0000000409a67825 */ /* 0x000fc600078e02f8 */
[----:B------:R-:W-:Y:S02]  /*1ff90*/  SEL R8, R8, R19, !P4 ;  /* 0x0000001308087207 */ /* 0x000fe40006000000 */
[----:B------:R-:W3:Y:S03]  /*1ffa0*/  LD.E R3, [R166.64] ;  /* 0x00000004a6037980 */ /* 0x000ee6000c101900 */
[----:B------:R-:W-:Y:S01]  /*1ffb0*/  IMAD.WIDE R32, R8, 0x4, R248 ;  /* 0x0000000408207825 */ /* 0x000fe200078e02f8 */
[----:B------:R-:W4:Y:S04]  /*1ffc0*/  LD.E.64 R18, [R10.64+0x20] ;  /* 0x000020040a127980 */ /* 0x000f28000c101b00 */
[----:B------:R-:W3:Y:S01]  /*1ffd0*/  LD.E R2, [R32.64] ;  /* 0x0000000420027980 */ /* 0x000ee2000c101900 */
[----:B------:R-:W-:-:S04]  /*1ffe0*/  IMAD.IADD R9, R9, 0x1, -R8 ;  /* 0x0000000109097824 */ /* 0x000fc800078e0a08 */
[----:B------:R-:W-:-:S05]  /*1fff0*/  IMAD R34, R34, R9, -0x40 ;  /* 0xffffffc022227424 */ /* 0x000fca00078e0209 */
[----:B------:R-:W-:Y:S01]  /*20000*/  SHF.R.S32.HI R9, RZ, 0x1f, R34 ;  /* 0x0000001fff097819 */ /* 0x000fe20000011422 */
[-C--:B--2---:R-:W-:Y:S02]  /*20010*/  IMAD R8, R17, R34.reuse, RZ ;  /* 0x0000002211087224 */ /* 0x084fe400078e02ff */
[----:B------:R-:W-:-:S04]  /*20020*/  IMAD.WIDE.U32 R34, R16, R34, RZ ;  /* 0x0000002210227225 */ /* 0x000fc800078e00ff */
[----:B------:R-:W-:-:S05]  /*20030*/  IMAD R8, R16, R9, R8 ;  /* 0x0000000910087224 */ /* 0x000fca00078e0208 */
[----:B------:R-:W-:Y:S01]  /*20040*/  IADD3 R35, R35, R8, RZ ;  /* 0x0000000823237210 */ /* 0x000fe20007ffe0ff */
[----:B---3--:R-:W-:-:S04]  /*20050*/  IMAD.IADD R3, R2, 0x1, -R3 ;  /* 0x0000000102037824 */ /* 0x008fc800078e0a03 */
[----:B----4-:R-:W-:Y:S01]  /*20060*/  IMAD R9, R19, R3, RZ ;  /* 0x0000000313097224 */ /* 0x010fe200078e02ff */
[----:B------:R-:W-:Y:S01]  /*20070*/  SHF.R.S32.HI R2, RZ, 0x1f, R3 ;  /* 0x0000001fff027819 */ /* 0x000fe20000011403 */
[----:B------:R-:W-:-:S04]  /*20080*/  IMAD.WIDE.U32 R16, R3, R18, R34 ;  /* 0x0000001203107225 */ /* 0x000fc800078e0022 */
[----:B------:R-:W-:-:S04]  /*20090*/  IMAD R9, R18, R2, R9 ;  /* 0x0000000212097224 */ /* 0x000fc800078e0209 */
[----:B------:R-:W-:Y:S01]  /*200a0*/  IMAD.IADD R9, R17, 0x1, R9 ;  /* 0x0000000111097824 */ /* 0x000fe200078e0209 */
[----:B------:R-:W-:Y:S05]  /*200b0*/  BRA `(.L_x_3517) ;  /* 0x0000004000007947 */ /* 0x000fea0003800000 */
.L_x_3516:
[----:B------:R-:W-:Y:S02]  /*200c0*/  ULDC.64 UR4, c[0x0][0x118] ;  /* 0x0000460000047ab9 */ /* 0x000fe40000000a00 */
[----:B------:R-:W2:Y:S02]  /*200d0*/  LD.E R16, [R10.64+0x38] ;  /* 0x000038040a107980 */ /* 0x000ea4000c101900 */
[----:B--2---:R-:W-:-:S04]  /*200e0*/  LEA R16, -R16, RZ, 0x6 ;  /* 0x000000ff10107211 */ /* 0x004fc800078e31ff */
[----:B------:R-:W-:Y:S02]  /*200f0*/  SHF.R.S32.HI R9, RZ, 0x1f, R16 ;  /* 0x0000001fff097819 */ /* 0x000fe40000011410 */
.L_x_3517:
[----:B------:R-:W-:Y:S05]  /*20100*/  BSYNC B0 ;  /* 0x0000000000007941 */ /* 0x000fea0003800000 */
.L_x_3515:
        /* <DEDUP_REMOVED lines=36> */
[----:B------:R-:W-:-:S02]  /*20350*/  @!P6 LEA R194, P0, R2, R240, 0x1 ;  /* 0x000000f002c2e211 */ /* 0x000fc400078008ff */
[CC--:B------:R-:W-:Y:S01]  /*20360*/  @P3 LEA R200, P5, R2.reuse, R240.reuse, 0x1 ;  /* 0x000000f002c83211 */ /* 0x0c0fe200078a08ff */
[----:B------:R-:W-:Y:S01]  /*20370*/  @!P6 IMAD.X R9, R9, 0x1, R238, P4 ;  /* 0x000000010909e824 */ /* 0x000fe200020e06ee */
[CCC-:B------:R-:W-:Y:S02]  /*20380*/  @!P6 LEA.HI.X R195, R2.reuse, R239.reuse, R8.reuse, 0x1, P0 ;  /* 0x000000ef02c3e211 */ /* 0x1c0fe400000f0c08 */
[CC--:B------:R-:W-:Y:S02]  /*20390*/  @P2 LEA R198, P4, R2.reuse, R240.reuse, 0x1 ;  /* 0x000000f002c62211 */ /* 0x0c0fe400078808ff */
[C---:B------:R-:W-:Y:S02]  /*203a0*/  @P1 LEA R196, P0, R2.reuse, R240, 0x1 ;  /* 0x000000f002c41211 */ /* 0x040fe400078008ff */
[CCC-:B------:R-:W-:Y:S02]  /*203b0*/  @P3 LEA.HI.X R201, R2.reuse, R239.reuse, R8.reuse, 0x1, P5 ;  /* 0x000000ef02c93211 */ /* 0x1c0fe400028f0c08 */
[----:B------:R-:W-:-:S02]  /*203c0*/  @P2 LEA.HI.X R199, R2, R239, R8, 0x1, P4 ;  /* 0x000000ef02c72211 */ /* 0x000fc400020f0c08 */
[----:B------:R-:W-:Y:S01]  /*203d0*/  @P1 LEA.HI.X R197, R2, R239, R8, 0x1, P0 ;  /* 0x000000ef02c51211 */ /* 0x000fe200000f0c08 */
[--C-:B------:R-:W-:Y:S01]  /*203e0*/  @P3 IMAD.MOV.U32 R2, RZ, RZ, R186.reuse ;  /* 0x000000ffff023224 */ /* 0x100fe200078e00ba */
[----:B------:R-:W-:Y:S01]  /*203f0*/  @!P6 LEA R202, P5, R16, R240, 0x1 ;  /* 0x000000f010cae211 */ /* 0x000fe200078a08ff */
[----:B------:R-:W-:-:S03]  /*20400*/  IMAD.MOV.U32 R240, RZ, RZ, R186 ;  /* 0x000000fffff07224 */ /* 0x000fc600078e00ba */
[----:B------:R-:W-:Y:S01]  /*20410*/  @!PT LDS RZ, [RZ] ;  /* 0x00000000fffff984 */ /* 0x000fe20000000800 */
[----:B------:R-:W-:Y:S01]  /*20420*/  @!PT LDS RZ, [RZ] ;  /* 0x00000000fffff984 */ /* 0x000fe20000000800 */
[----:B------:R-:W-:Y:S01]  /*20430*/  @!PT LDS RZ, [RZ] ;  /* 0x00000000fffff984 */ /* 0x000fe20000000800 */
[----:B------:R2:W-:Y:S01]  /*20440*/  @P3 LDGSTS.E.BYPASS.LTC128B.128 [R247+0xa000], [R2.64+0x80] ;  /* 0x0a00008002f73fae */ /* 0x0005e2000b901d44 */
[----:B------:R-:W-:Y:S01]  /*20450*/  @!P6 LEA.HI.X R203, R16, R239, R9, 0x1, P5 ;  /* 0x000000ef10cbe211 */ /* 0x000fe200028f0c09 */
[--C-:B------:R-:W-:Y:S02]  /*20460*/  IMAD.MOV.U32 R239, RZ, RZ, R187.reuse ;  /* 0x000000ffffef7224 */ /* 0x100fe400078e00bb */
        /* <DEDUP_REMOVED lines=76> */
.L_x_3514:
[----:B------:R-:W-:Y:S05]  /*20930*/  BSYNC B1 ;  /* 0x0000000000017941 */ /* 0x000fea0003800000 */
.L_x_3513:
[----:B------:R-:W-:Y:S01]  /*20940*/  ULDC.64 UR4, c[0x0][0x118] ;  /* 0x0000460000047ab9 */ /* 0x000fe20000000a00 */
[----:B-1----:R-:W-:Y:S01]  /*20950*/  FMNMX.FTZ R2, R165, R14, !PT ;  /* 0x0000000ea5027209 */ /* 0x002fe20007810000 */
[----:B------:R1:W2:Y:S03]  /*20960*/  LD.E R174, [R10.64+0xdc] ;  /* 0x0000dc040aae7980 */ /* 0x0002a6000c101900 */
[----:B------:R-:W-:Y:S01]  /*20970*/  FMNMX.FTZ R3, R13, R2, !PT ;  /* 0x000000020d037209 */ /* 0x000fe20007810000 */
[----:B------:R-:W-:Y:S03]  /*20980*/  LDSM.16.MT88.4 R16, [R226+0x10000] ;  /* 0x01000000e210783b */ /* 0x000fe60000004200 */
        /* <DEDUP_REMOVED lines=26> */
[----:B------:R-:W3:Y:S01]  /*20b30*/  SHFL.BFLY PT, R3, R8, 0x2, 0x1f ;  /* 0x0c401f0008037f89 */ /* 0x000ee200000e0000 */
[----:B------:R-:W-:-:S04]  /*20b40*/  FMNMX.FTZ R2, R176, R9, !PT ;  /* 0x00000009b0027209 */ /* 0x000fc80007810000 */
[----:B------:R-:W-:-:S04]  /*20b50*/  FMNMX.FTZ R9, R175, R2, !PT ;  /* 0x00000002af097209 */ /* 0x000fc80007810000 */
[----:B------:R-:W-:-:S04]  /*20b60*/  FMNMX.FTZ R9, R170, R9, !PT ;  /* 0x00000009aa097209 */ /* 0x000fc80007810000 */
[----:B------:R-:W-:-:S05]  /*20b70*/  FMNMX.FTZ R9, R172, R9, !PT ;  /* 0x00000009ac097209 */ /* 0x000fca0007810000 */
[----:B------:R-:W4:Y:S01]  /*20b80*/  SHFL.BFLY PT, R2, R9, 0x2, 0x1f ;  /* 0x0c401f0009027f89 */ /* 0x000f2200000e0000 */
[----:B---3--:R-:W-:-:S05]  /*20b90*/  FMNMX.FTZ R3, R8, R3, !PT ;  /* 0x0000000308037209 */ /* 0x008fca0007810000 */
[----:B------:R-:W3:Y:S01]  /*20ba0*/  SHFL.BFLY PT, R168, R3, 0x1, 0x1f ;  /* 0x0c201f0003a87f89 */ /* 0x000ee200000e0000 */
[----:B----4-:R-:W-:-:S03]  /*20bb0*/  FMNMX.FTZ R2, R9, R2, !PT ;  /* 0x0000000209027209 */ /* 0x010fc60007810000 */
[----:B-1----:R-:W-:Y:S04]  /*20bc0*/  LDSM.16.MT88.4 R8, [R228+0x10000] ;  /* 0x01000000e408783b */ /* 0x002fe80000004200 */
[----:B------:R-:W1:Y:S01]  /*20bd0*/  SHFL.BFLY PT, R167, R2, 0x1, 0x1f ;  /* 0x0c201f0002a77f89 */ /* 0x000e6200000e0000 */
[----:B---3--:R-:W-:-:S04]  /*20be0*/  FMNMX.FTZ R168, R3, R168, !PT ;  /* 0x000000a803a87209 */ /* 0x008fc80007810000 */
[----:B------:R-:W-:Y:S02]  /*20bf0*/  FSETP.NEU.FTZ.AND P1, PT, R168, -INF , PT ;  /* 0xff800000a800780b */ /* 0x000fe40003f3d000 */
[----:B-1----:R-:W-:-:S04]  /*20c00*/  FMNMX.FTZ R167, R2, R167, !PT ;  /* 0x000000a702a77209 */ /* 0x002fc80007810000 */
[----:B------:R-:W-:Y:S01]  /*20c10*/  FSETP.NEU.FTZ.AND P0, PT, R167, -INF , PT ;  /* 0xff800000a700780b */ /* 0x000fe20003f1d000 */
[C---:B--2---:R-:W-:Y:S02]  /*20c20*/  FMUL.FTZ R183, R174.reuse, R168 ;  /* 0x000000a8aeb77220 */ /* 0x044fe40000410000 */
[----:B------:R-:W-:-:S03]  /*20c30*/  FMUL.FTZ R173, R174, R167 ;  /* 0x000000a7aead7220 */ /* 0x000fc60000410000 */
[----:B------:R-:W-:Y:S02]  /*20c40*/  FSEL R183, R183, RZ, P1 ;  /* 0x000000ffb7b77208 */ /* 0x000fe40000800000 */
[----:B------:R-:W-:-:S03]  /*20c50*/  FSEL R173, R173, RZ, P0 ;  /* 0x000000ffadad7208 */ /* 0x000fc60000000000 */
[-C--:B------:R-:W-:Y:S01]  /*20c60*/  FFMA.FTZ R33, R7, R174.reuse, -R183 ;  /* 0x000000ae07217223 */ /* 0x080fe200000108b7 */
[----:B------:R-:W-:Y:S01]  /*20c70*/  FSEL R7, R167, RZ, P0 ;  /* 0x000000ffa7077208 */ /* 0x000fe20000000000 */
[-CC-:B------:R-:W-:Y:S01]  /*20c80*/  FFMA.FTZ R2, R6, R174.reuse, -R173.reuse ;  /* 0x000000ae06027223 */ /* 0x180fe200000108ad */
[----:B------:R-:W-:Y:S01]  /*20c90*/  FSEL R6, R168, RZ, P1 ;  /* 0x000000ffa8067208 */ /* 0x000fe20000800000 */
[-C--:B------:R-:W-:Y:S02]  /*20ca0*/  FFMA.FTZ R3, R5, R174.reuse, -R173 ;  /* 0x000000ae05037223 */ /* 0x080fe400000108ad */
[----:B------:R-:W-:Y:S01]  /*20cb0*/  FADD.FTZ R7, R164, -R7 ;  /* 0x80000007a4077221 */ /* 0x000fe20000010000 */
[----:B------:R-:W-:Y:S01]  /*20cc0*/  MUFU.EX2 R33, R33 ;  /* 0x0000002100217308 */ /* 0x000fe20000000800 */
[----:B------:R-:W-:Y:S02]  /*20cd0*/  FADD.FTZ R5, R165, -R6 ;  /* 0x80000006a5057221 */ /* 0x000fe40000010000 */
[----:B------:R-:W-:-:S02]  /*20ce0*/  FFMA.FTZ R166, R14, R174, -R183 ;  /* 0x000000ae0ea67223 */ /* 0x000fc400000108b7 */
[-CC-:B------:R-:W-:Y:S02]  /*20cf0*/  FFMA.FTZ R35, R13, R174.reuse, -R183.reuse ;  /* 0x000000ae0d237223 */ /* 0x180fe400000108b7 */
[-C--:B------:R-:W-:Y:S01]  /*20d00*/  FFMA.FTZ R34, R12, R174.reuse, -R183 ;  /* 0x000000ae0c227223 */ /* 0x080fe200000108b7 */
[----:B------:R-:W-:Y:S01]  /*20d10*/  MUFU.EX2 R3, R3 ;  /* 0x0000000300037308 */ /* 0x000fe20000000800 */
[-CC-:B------:R-:W-:Y:S02]  /*20d20*/  FFMA.FTZ R32, R15, R174.reuse, -R173.reuse ;  /* 0x000000ae0f207223 */ /* 0x180fe400000108ad */
[-C--:B------:R-:W-:Y:S01]  /*20d30*/  FFMA.FTZ R165, R4, R174.reuse, -R173 ;  /* 0x000000ae04a57223 */ /* 0x080fe200000108ad */
[----:B------:R-:W1:Y:S01]  /*20d40*/  LDSM.16.MT88.4 R12, [R225+0x10000] ;  /* 0x01000000e10c783b */ /* 0x000e620000004200 */
[C---:B------:R-:W-:Y:S02]  /*20d50*/  FMUL.FTZ R171, R174.reuse, R5 ;  /* 0x00000005aeab7220 */ /* 0x040fe40000410000 */
[----:B------:R-:W-:Y:S01]  /*20d60*/  FMUL.FTZ R169, R174, R7 ;  /* 0x00000007aea97220 */ /* 0x000fe20000410000 */
[----:B------:R-:W-:Y:S01]  /*20d70*/  MUFU.EX2 R166, R166 ;  /* 0x000000a600a67308 */ /* 0x000fe20000000800 */
[----:B------:R-:W-:-:S02]  /*20d80*/  FFMA.FTZ R164, R178, R174, -R183 ;  /* 0x000000aeb2a47223 */ /* 0x000fc400000108b7 */
[-CC-:B------:R-:W-:Y:S02]  /*20d90*/  FFMA.FTZ R185, R23, R174.reuse, -R183.reuse ;  /* 0x000000ae17b97223 */ /* 0x180fe400000108b7 */
[-CC-:B------:R-:W-:Y:S02]  /*20da0*/  FFMA.FTZ R178, R22, R174.reuse, -R183.reuse ;  /* 0x000000ae16b27223 */ /* 0x180fe400000108b7 */
[-C--:B------:R-:W-:Y:S01]  /*20db0*/  FFMA.FTZ R187, R21, R174.reuse, -R183 ;  /* 0x000000ae15bb7223 */ /* 0x080fe200000108b7 */
[----:B------:R-:W2:Y:S01]  /*20dc0*/  MUFU.EX2 R35, R35 ;  /* 0x0000002300237308 */ /* 0x000ea20000000800 */
[-CC-:B------:R-:W-:Y:S02]  /*20dd0*/  FFMA.FTZ R182, R20, R174.reuse, -R173.reuse ;  /* 0x000000ae14b67223 */ /* 0x180fe400000108ad */
[----:B------:R-:W-:Y:S01]  /*20de0*/  LDSM.16.MT88.4 R20, [R228+0x10800] ;  /* 0x01080000e414783b */ /* 0x000fe20000004200 */
[-CC-:B------:R-:W-:Y:S02]  /*20df0*/  FFMA.FTZ R184, R189, R174.reuse, -R173.reuse ;  /* 0x000000aebdb87223 */ /* 0x180fe400000108ad */
[----:B------:R-:W-:-:S02]  /*20e00*/  FFMA.FTZ R191, R192, R174, -R173 ;  /* 0x000000aec0bf7223 */ /* 0x000fc400000108ad */
[----:B------:R-:W3:Y:S01]  /*20e10*/  MUFU.EX2 R34, R34 ;  /* 0x0000002200227308 */ /* 0x000ee20000000800 */
[-C--:B------:R-:W-:Y:S02]  /*20e20*/  FFMA.FTZ R193, R193, R174.reuse, -R173 ;  /* 0x000000aec1c17223 */ /* 0x080fe400000108ad */
[-CC-:B------:R-:W-:Y:S02]  /*20e30*/  FFMA.FTZ R186, R190, R174.reuse, -R183.reuse ;  /* 0x000000aebeba7223 */ /* 0x180fe400000108b7 */
[-C--:B------:R-:W-:Y:S02]  /*20e40*/  FFMA.FTZ R195, R26, R174.reuse, -R183 ;  /* 0x000000ae1ac37223 */ /* 0x080fe400000108b7 */
[--C-:B------:R-:W-:Y:S01]  /*20e50*/  FFMA.FTZ R190, R25, R174, -R173.reuse ;  /* 0x000000ae19be7223 */ /* 0x100fe200000108ad */
[----:B------:R-:W4:Y:S01]  /*20e60*/  MUFU.EX2 R32, R32 ;  /* 0x0000002000207308 */ /* 0x000f220000000800 */
[----:B--2---:R-:W-:Y:S01]  /*20e70*/  F2FP.PACK_AB R4, R35, R166 ;  /* 0x000000a62304723e */ /* 0x004fe200000000ff */
[----:B------:R-:W-:-:S02]  /*20e80*/  FFMA.FTZ R197, R24, R174, -R173 ;  /* 0x000000ae18c57223 */ /* 0x000fc400000108ad */
[-CC-:B------:R-:W-:Y:S02]  /*20e90*/  FFMA.FTZ R192, R31, R174.reuse, -R173.reuse ;  /* 0x000000ae1fc07223 */ /* 0x180fe400000108ad */
[----:B------:R-:W-:Y:S02]  /*20ea0*/  FFMA.FTZ R199, R30, R174, -R173 ;  /* 0x000000ae1ec77223 */ /* 0x000fe400000108ad */
[----:B------:R-:W-:Y:S01]  /*20eb0*/  MUFU.EX2 R2, R2 ;  /* 0x0000000200027308 */ /* 0x000fe20000000800 */
[----:B---3--:R-:W-:Y:S01]  /*20ec0*/  F2FP.PACK_AB R6, R33, R34 ;  /* 0x000000222106723e */ /* 0x008fe200000000ff */
[-CC-:B------:R-:W-:Y:S02]  /*20ed0*/  FFMA.FTZ R194, R28, R174.reuse, -R183.reuse ;  /* 0x000000ae1cc27223 */ /* 0x180fe400000108b7 */
[-C--:B------:R-:W-:Y:S02]  /*20ee0*/  FFMA.FTZ R201, R29, R174.reuse, -R183 ;  /* 0x000000ae1dc97223 */ /* 0x080fe400000108b7 */
[----:B------:R-:W-:Y:S01]  /*20ef0*/  LDSM.16.MT88.4 R28, [R224+0x17000] ;  /* 0x01700000e01c783b */ /* 0x000fe20000004200 */
[--C-:B------:R-:W-:Y:S01]  /*20f00*/  FFMA.FTZ R176, R176, R174, -R173.reuse ;  /* 0x000000aeb0b07223 */ /* 0x100fe200000108ad */
[----:B------:R-:W2:Y:S01]  /*20f10*/  MUFU.EX2 R165, R165 ;  /* 0x000000a500a57308 */ /* 0x000ea20000000800 */
[----:B----4-:R-:W-:Y:S01]  /*20f20*/  F2FP.PACK_AB R5, R3, R32 ;  /* 0x000000200305723e */ /* 0x010fe200000000ff */
[----:B------:R-:W-:-:S02]  /*20f30*/  FFMA.FTZ R175, R175, R174, -R173 ;  /* 0x000000aeafaf7223 */ /* 0x000fc400000108ad */
[-C--:B------:R-:W-:Y:S02]  /*20f40*/  FFMA.FTZ R170, R170, R174.reuse, -R173 ;  /* 0x000000aeaaaa7223 */ /* 0x080fe400000108ad */
[-CC-:B------:R-:W-:Y:S02]  /*20f50*/  FFMA.FTZ R177, R177, R174.reuse, -R183.reuse ;  /* 0x000000aeb1b17223 */ /* 0x180fe400000108b7 */
[----:B------:R-:W3:Y:S01]  /*20f60*/  MUFU.EX2 R171, R171 ;  /* 0x000000ab00ab7308 */ /* 0x000ee20000000800 */
[-C--:B------:R-:W-:Y:S02]  /*20f70*/  FFMA.FTZ R196, R179, R174.reuse, -R183 ;  /* 0x000000aeb3c47223 */ /* 0x080fe400000108b7 */
[----:B------:R-:W-:-:S05]  /*20f80*/  FFMA.FTZ R173, R172, R174, -R173 ;  /* 0x000000aeacad7223 */ /* 0x000fca00000108ad */
[----:B------:R-:W4:Y:S01]  /*20f90*/  MUFU.EX2 R169, R169 ;  /* 0x000000a900a97308 */ /* 0x000f220000000800 */
[----:B--2---:R-:W-:Y:S01]  /*20fa0*/  F2FP.PACK_AB R7, R165, R2 ;  /* 0x00000002a507723e */ /* 0x004fe200000000ff */
[----:B---3--:R-:W-:-:S06]  /*20fb0*/  FMUL.FTZ R160, R160, R171 ;  /* 0x000000aba0a07220 */ /* 0x008fcc0000410000 */
        /* <DEDUP_REMOVED lines=17> */
[----:B------:R-:W3:Y:S01]  /*210d0*/  LDSM.16.MT88.4 R8, [R224+0x10000] ;  /* 0x01000000e008783b */ /* 0x000ee20000004200 */
[----:B------:R-:W-:Y:S01]  /*210e0*/  FMUL.FTZ R149, R149, R171 ;  /* 0x000000ab95957220 */ /* 0x000fe20000410000 */
[----:B------:R-:W-:Y:S01]  /*210f0*/  MUFU.EX2 R187, R187 ;  /* 0x000000bb00bb7308 */ /* 0x000fe20000000800 */
        /* <DEDUP_REMOVED lines=10> */
[----:B------:R-:W-:Y:S01]  /*211a0*/  FMUL.FTZ R141, R141, R171 ;  /* 0x000000ab8d8d7220 */ /* 0x000fe20000410000 */
[----:B------:R-:W4:Y:S01]  /*211b0*/  LDSM.16.MT88.4 R16, [R228+0x12000] ;  /* 0x01200000e410783b */ /* 0x000f220000004200 */
[-C--:B------:R-:W-:Y:S01]  /*211c0*/  FMUL.FTZ R142, R142, R169.reuse ;  /* 0x000000a98e8e7220 */ /* 0x080fe20000410000 */
[----:B------:R5:W2:Y:S01]  /*211d0*/  MUFU.EX2 R189, R193 ;  /* 0x000000c100bd7308 */ /* 0x000aa20000000800 */
[----:B------:R-:W-:-:S02]  /*211e0*/  FMUL.FTZ R143, R143, R169 ;  /* 0x000000a98f8f7220 */ /* 0x000fc40000410000 */
[-C--:B------:R-:W-:Y:S01]  /*211f0*/  FMUL.FTZ R136, R136, R171.reuse ;  /* 0x000000ab88887220 */ /* 0x080fe20000410000 */
[C---:B-1----:R-:W-:Y:S01]  /*21200*/  HMMA.16816.F32 R144, R4.reuse, R12, R144 ;  /* 0x0000000c0490723c */ /* 0x042fe20000001890 */
[----:B------:R-:W-:Y:S02]  /*21210*/  FMUL.FTZ R137, R137, R171 ;  /* 0x000000ab89897220 */ /* 0x000fe40000410000 */
[-C--:B------:R-:W-:Y:S01]  /*21220*/  FMUL.FTZ R138, R138, R169.reuse ;  /* 0x000000a98a8a7220 */ /* 0x080fe20000410000 */
[----:B------:R-:W-:Y:S01]  /*21230*/  MUFU.EX2 R184, R184 ;  /* 0x000000b800b87308 */ /* 0x000fe20000000800 */
[----:B------:R-:W-:Y:S02]  /*21240*/  FMUL.FTZ R139, R139, R169 ;  /* 0x000000a98b8b7220 */ /* 0x000fe40000410000 */
        /* <DEDUP_REMOVED lines=9> */
[----:B------:R-:W-:Y:S02]  /*212e0*/  FMUL.FTZ R37, R37, R171 ;  /* 0x000000ab25257220 */ /* 0x000fe40000410000 */
        /* <DEDUP_REMOVED lines=8> */
[----:B------:R-:W-:Y:S01]  /*21370*/  MUFU.EX2 R195, R195 ;  /* 0x000000c300c37308 */ /* 0x000fe20000000800 */
[----:B------:R-:W-:Y:S02]  /*21380*/  FMUL.FTZ R43, R43, R169 ;  /* 0x000000a92b2b7220 */ /* 0x000fe40000410000 */
[-C--:B------:R-:W-:Y:S02]  /*21390*/  FMUL.FTZ R44, R44, R171.reuse ;  /* 0x000000ab2c2c7220 */ /* 0x080fe40000410000 */
[----:B------:R-:W-:Y:S01]  /*213a0*/  FMUL.FTZ R45, R45, R171 ;  /* 0x000000ab2d2d7220 */ /* 0x000fe20000410000 */
[----:B----4-:R-:W-:Y:S01]  /*213b0*/  HMMA.16816.F32 R36, R4, R16, R36 ;  /* 0x000000100424723c */ /* 0x010fe20000001824 */
[-C--:B------:R-:W-:Y:S01]  /*213c0*/  FMUL.FTZ R46, R46, R169.reuse ;  /* 0x000000a92e2e7220 */ /* 0x080fe20000410000 */
[----:B------:R-:W-:Y:S01]  /*213d0*/  MUFU.EX2 R190, R190 ;  /* 0x000000be00be7308 */ /* 0x000fe20000000800 */
[----:B------:R-:W-:-:S02]  /*213e0*/  FMUL.FTZ R47, R47, R169 ;  /* 0x000000a92f2f7220 */ /* 0x000fc40000410000 */
[-C--:B------:R-:W-:Y:S02]  /*213f0*/  FMUL.FTZ R48, R48, R171.reuse ;  /* 0x000000ab30307220 */ /* 0x080fe40000410000 */
[----:B------:R-:W-:Y:S01]  /*21400*/  FMUL.FTZ R49, R49, R171 ;  /* 0x000000ab31317220 */ /* 0x000fe20000410000 */
[C---:B------:R-:W-:Y:S01]  /*21410*/  HMMA.16816.F32 R40, R4.reuse, R18, R40 ;  /* 0x000000120428723c */ /* 0x040fe20000001828 */
[-C--:B------:R-:W-:Y:S01]  /*21420*/  FMUL.FTZ R50, R50, R169.reuse ;  /* 0x000000a932327220 */ /* 0x080fe20000410000 */
[----:B------:R-:W4:Y:S01]  /*21430*/  LDSM.16.MT88.4 R16, [R224+0x12000] ;  /* 0x01200000e010783b */ /* 0x000f220000004200 */
[----:B------:R-:W-:Y:S01]  /*21440*/  FMUL.FTZ R51, R51, R169 ;  /* 0x000000a933337220 */ /* 0x000fe20000410000 */
[----:B------:R-:W-:Y:S01]  /*21450*/  MUFU.EX2 R197, R197 ;  /* 0x000000c500c57308 */ /* 0x000fe20000000800 */
[-C--:B------:R-:W-:Y:S02]  /*21460*/  FMUL.FTZ R52, R52, R171.reuse ;  /* 0x000000ab34347220 */ /* 0x080fe40000410000 */
[----:B------:R-:W-:Y:S01]  /*21470*/  FMUL.FTZ R53, R53, R171 ;  /* 0x000000ab35357220 */ /* 0x000fe20000410000 */
[----:B-1----:R-:W-:Y:S01]  /*21480*/  HMMA.16816.F32 R44, R4, R12, R44 ;  /* 0x0000000c042c723c */ /* 0x002fe2000000182c */
[----:B------:R-:W-:-:S02]  /*21490*/  FMUL.FTZ R54, R54, R169 ;  /* 0x000000a936367220 */ /* 0x000fc40000410000 */
[----:B------:R-:W-:Y:S01]  /*214a0*/  FMUL.FTZ R55, R55, R169 ;  /* 0x000000a937377220 */ /* 0x000fe20000410000 */
[----:B------:R-:W-:Y:S01]  /*214b0*/  MUFU.EX2 R192, R192 ;  /* 0x000000c000c07308 */ /* 0x000fe20000000800 */
[-C--:B------:R-:W-:Y:S02]  /*214c0*/  FMUL.FTZ R56, R56, R171.reuse ;  /* 0x000000ab38387220 */ /* 0x080fe40000410000 */
[----:B------:R-:W-:Y:S01]  /*214d0*/  FMUL.FTZ R57, R57, R171 ;  /* 0x000000ab39397220 */ /* 0x000fe20000410000 */
[----:B------:R-:W-:Y:S01]  /*214e0*/  HMMA.16816.F32 R48, R4, R14, R48 ;  /* 0x0000000e0430723c */ /* 0x000fe20000001830 */
[-C--:B------:R-:W-:Y:S01]  /*214f0*/  FMUL.FTZ R58, R58, R169.reuse ;  /* 0x000000a93a3a7220 */ /* 0x080fe20000410000 */
[----:B------:R-:W1:Y:S01]  /*21500*/  LDSM.16.MT88.4 R12, [R228+0x14000] ;  /* 0x01400000e40c783b */ /* 0x000e620000004200 */
[----:B------:R-:W-:Y:S01]  /*21510*/  FMUL.FTZ R59, R59, R169 ;  /* 0x000000a93b3b7220 */ /* 0x000fe20000410000 */
[----:B------:R-:W-:Y:S01]  /*21520*/  MUFU.EX2 R199, R199 ;  /* 0x000000c700c77308 */ /* 0x000fe20000000800 */
[----:B------:R-:W-:-:S02]  /*21530*/  FMUL.FTZ R60, R60, R171 ;  /* 0x000000ab3c3c7220 */ /* 0x000fc40000410000 */
[----:B------:R-:W-:Y:S01]  /*21540*/  FMUL.FTZ R61, R61, R171 ;  /* 0x000000ab3d3d7220 */ /* 0x000fe20000410000 */
[C---:B---3--:R-:W-:Y:S01]  /*21550*/  HMMA.16816.F32 R52, R4.reuse, R8, R52 ;  /* 0x000000080434723c */ /* 0x048fe20000001834 */
[-C--:B------:R-:W-:Y:S02]  /*21560*/  FMUL.FTZ R62, R62, R169.reuse ;  /* 0x000000a93e3e7220 */ /* 0x080fe40000410000 */
[----:B------:R-:W-:Y:S01]  /*21570*/  FMUL.FTZ R63, R63, R169 ;  /* 0x000000a93f3f7220 */ /* 0x000fe20000410000 */
[----:B------:R-:W-:Y:S01]  /*21580*/  MUFU.EX2 R194, R194 ;  /* 0x000000c200c27308 */ /* 0x000fe20000000800 */
[-C--:B------:R-:W-:Y:S02]  /*21590*/  FMUL.FTZ R64, R64, R171.reuse ;  /* 0x000000ab40407220 */ /* 0x080fe40000410000 */
[----:B------:R-:W-:Y:S01]  /*215a0*/  FMUL.FTZ R65, R65, R171 ;  /* 0x000000ab41417220 */ /* 0x000fe20000410000 */
[----:B------:R-:W-:Y:S01]  /*215b0*/  HMMA.16816.F32 R56, R4, R10, R56 ;  /* 0x0000000a0438723c */ /* 0x000fe20000001838 */
[----:B------:R-:W3:Y:S01]  /*215c0*/  LDSM.16.MT88.4 R8, [R226+0x14000] ;  /* 0x01400000e208783b */ /* 0x000ee20000004200 */
[----:B------:R-:W-:-:S02]  /*215d0*/  FMUL.FTZ R66, R66, R169 ;  /* 0x000000a942427220 */ /* 0x000fc40000410000 */
[----:B------:R-:W-:Y:S01]  /*215e0*/  FMUL.FTZ R67, R67, R169 ;  /* 0x000000a943437220 */ /* 0x000fe20000410000 */
[----:B------:R-:W-:Y:S01]  /*215f0*/  MUFU.EX2 R201, R201 ;  /* 0x000000c900c97308 */ /* 0x000fe20000000800 */
[-C--:B------:R-:W-:Y:S02]  /*21600*/  FMUL.FTZ R68, R68, R171.reuse ;  /* 0x000000ab44447220 */ /* 0x080fe40000410000 */
[----:B------:R-:W-:Y:S02]  /*21610*/  FMUL.FTZ R69, R69, R171 ;  /* 0x000000ab45457220 */ /* 0x000fe40000410000 */
[-C--:B------:R-:W-:Y:S01]  /*21620*/  FMUL.FTZ R70, R70, R169.reuse ;  /* 0x000000a946467220 */ /* 0x080fe20000410000 */
[----:B----4-:R-:W-:Y:S01]  /*21630*/  HMMA.16816.F32 R60, R4, R16, R60 ;  /* 0x00000010043c723c */ /* 0x010fe2000000183c */
[----:B------:R-:W-:Y:S01]  /*21640*/  FMUL.FTZ R71, R71, R169 ;  /* 0x000000a947477220 */ /* 0x000fe20000410000 */
[----:B------:R-:W-:Y:S01]  /*21650*/  MUFU.EX2 R177, R177 ;  /* 0x000000b100b17308 */ /* 0x000fe20000000800 */
[----:B------:R-:W-:-:S02]  /*21660*/  FMUL.FTZ R72, R72, R171 ;  /* 0x000000ab48487220 */ /* 0x000fc40000410000 */
[----:B------:R-:W-:Y:S02]  /*21670*/  FMUL.FTZ R73, R73, R171 ;  /* 0x000000ab49497220 */ /* 0x000fe40000410000 */
[-C--:B------:R-:W-:Y:S01]  /*21680*/  FMUL.FTZ R74, R74, R169.reuse ;  /* 0x000000a94a4a7220 */ /* 0x080fe20000410000 */
[C---:B------:R-:W-:Y:S01]  /*21690*/  HMMA.16816.F32 R64, R4.reuse, R18, R64 ;  /* 0x000000120440723c */ /* 0x040fe20000001840 */
[----:B------:R-:W-:Y:S01]  /*216a0*/  FMUL.FTZ R75, R75, R169 ;  /* 0x000000a94b4b7220 */ /* 0x000fe20000410000 */
[----:B------:R-:W4:Y:S01]  /*216b0*/  LDSM.16.MT88.4 R16, [R225+0x14000] ;  /* 0x01400000e110783b */ /* 0x000f220000004200 */
        /* <DEDUP_REMOVED lines=32> */
[-C--:B------:R-:W-:Y:S02]  /*218c0*/  FMUL.FTZ R96, R96, R171.reuse ;  /* 0x000000ab60607220 */ /* 0x080fe40000410000 */
[----:B------:R-:W-:-:S02]  /*218d0*/  FMUL.FTZ R97, R97, R171 ;  /* 0x000000ab61617220 */ /* 0x000fc40000410000 */
[-C--:B------:R-:W-:Y:S02]  /*218e0*/  FMUL.FTZ R98, R98, R169.reuse ;  /* 0x000000a962627220 */ /* 0x080fe40000410000 */
[----:B------:R-:W-:Y:S01]  /*218f0*/  FMUL.FTZ R99, R99, R169 ;  /* 0x000000a963637220 */ /* 0x000fe20000410000 */
[C---:B------:R-:W-:Y:S01]  /*21900*/  HMMA.16816.F32 R88, R4.reuse, R18, R88 ;  /* 0x000000120458723c */ /* 0x040fe20000001858 */
[-C--:B------:R-:W-:Y:S01]  /*21910*/  FMUL.FTZ R100, R100, R171.reuse ;  /* 0x000000ab64647220 */ /* 0x080fe20000410000 */
[----:B------:R-:W4:Y:S01]  /*21920*/  LDSM.16.MT88.4 R16, [R226+0x16000] ;  /* 0x01600000e210783b */ /* 0x000f220000004200 */
[----:B------:R-:W-:Y:S02]  /*21930*/  FMUL.FTZ R101, R101, R171 ;  /* 0x000000ab65657220 */ /* 0x000fe40000410000 */
[-C--:B------:R-:W-:Y:S02]  /*21940*/  FMUL.FTZ R102, R102, R169.reuse ;  /* 0x000000a966667220 */ /* 0x080fe40000410000 */
[----:B------:R-:W-:Y:S01]  /*21950*/  FMUL.FTZ R103, R103, R169 ;  /* 0x000000a967677220 */ /* 0x000fe20000410000 */
[----:B-1----:R-:W-:Y:S01]  /*21960*/  HMMA.16816.F32 R92, R4, R12, R92 ;  /* 0x0000000c045c723c */ /* 0x002fe2000000185c */
[----:B------:R-:W-:-:S02]  /*21970*/  FMUL.FTZ R104, R104, R171 ;  /* 0x000000ab68687220 */ /* 0x000fc40000410000 */
[----:B------:R-:W-:Y:S02]  /*21980*/  FMUL.FTZ R105, R105, R171 ;  /* 0x000000ab69697220 */ /* 0x000fe40000410000 */
[-C--:B------:R-:W-:Y:S02]  /*21990*/  FMUL.FTZ R106, R106, R169.reuse ;  /* 0x000000a96a6a7220 */ /* 0x080fe40000410000 */
[----:B------:R-:W-:Y:S01]  /*219a0*/  FMUL.FTZ R107, R107, R169 ;  /* 0x000000a96b6b7220 */ /* 0x000fe20000410000 */
[----:B------:R-:W-:Y:S01]  /*219b0*/  HMMA.16816.F32 R96, R4, R14, R96 ;  /* 0x0000000e0460723c */ /* 0x000fe20000001860 */
[----:B------:R-:W1:Y:S01]  /*219c0*/  LDSM.16.MT88.4 R12, [R225+0x16000] ;  /* 0x01600000e10c783b */ /* 0x000e620000004200 */
[-C--:B------:R-:W-:Y:S02]  /*219d0*/  FMUL.FTZ R108, R108, R171.reuse ;  /* 0x000000ab6c6c7220 */ /* 0x080fe40000410000 */
[----:B------:R-:W-:Y:S02]  /*219e0*/  FMUL.FTZ R109, R109, R171 ;  /* 0x000000ab6d6d7220 */ /* 0x000fe40000410000 */
[----:B------:R-:W-:-:S02]  /*219f0*/  FMUL.FTZ R110, R110, R169 ;  /* 0x000000a96e6e7220 */ /* 0x000fc40000410000 */
[C---:B---3--:R-:W-:Y:S01]  /*21a00*/  HMMA.16816.F32 R100, R4.reuse, R8, R100 ;  /* 0x000000080464723c */ /* 0x048fe20000001864 */
[----:B------:R-:W-:Y:S02]  /*21a10*/  FMUL.FTZ R111, R111, R169 ;  /* 0x000000a96f6f7220 */ /* 0x000fe40000410000 */
[-C--:B------:R-:W-:Y:S02]  /*21a20*/  FMUL.FTZ R112, R112, R171.reuse ;  /* 0x000000ab70707220 */ /* 0x080fe40000410000 */
[----:B------:R-:W-:Y:S02]  /*21a30*/  FMUL.FTZ R113, R113, R171 ;  /* 0x000000ab71717220 */ /* 0x000fe40000410000 */
[-C--:B------:R-:W-:Y:S01]  /*21a40*/  FMUL.FTZ R114, R114, R169.reuse ;  /* 0x000000a972727220 */ /* 0x080fe20000410000 */
[----:B------:R-:W-:Y:S01]  /*21a50*/  HMMA.16816.F32 R104, R4, R10, R104 ;  /* 0x0000000a0468723c */ /* 0x000fe20000001868 */
[----:B------:R-:W3:Y:S01]  /*21a60*/  LDSM.16.MT88.4 R8, [R224+0x16000] ;  /* 0x01600000e008783b */ /* 0x000ee20000004200 */
[----:B------:R-:W-:-:S02]  /*21a70*/  FMUL.FTZ R115, R115, R169 ;  /* 0x000000a973737220 */ /* 0x000fc40000410000 */
[-C--:B------:R-:W-:Y:S02]  /*21a80*/  FMUL.FTZ R116, R116, R171.reuse ;  /* 0x000000ab74747220 */ /* 0x080fe40000410000 */
        /* <DEDUP_REMOVED lines=19> */
[C---:B------:R-:W-:Y:S01]  /*21bc0*/  HMMA.16816.F32 R120, R4.reuse, R14, R120 ;  /* 0x0000000e0478723c */ /* 0x040fe20000001878 */
[----:B------:R-:W1:Y:S01]  /*21bd0*/  LDSM.16.MT88.4 R12, [R225+0x10800] ;  /* 0x01080000e10c783b */ /* 0x000e620000004200 */
[-CC-:B-----5:R-:W-:Y:S02]  /*21be0*/  FFMA.FTZ R193, R188, R174.reuse, -R183.reuse ;  /* 0x000000aebcc17223 */ /* 0x1a0fe400000108b7 */
[----:B------:R-:W-:Y:S02]  /*21bf0*/  FFMA.FTZ R188, R27, R174, -R183 ;  /* 0x000000ae1bbc7223 */ /* 0x000fe400000108b7 */
[----:B------:R-:W-:Y:S01]  /*21c00*/  LDSM.16.MT88.4 R24, [R228+0x11000] ;  /* 0x01100000e418783b */ /* 0x000fe20000004200 */
[----:B------:R-:W-:Y:S01]  /*21c10*/  FFMA.FTZ R166, R204, R171, R166 ;  /* 0x000000abcca67223 */ /* 0x000fe200000100a6 */
[----:B---3--:R-:W-:Y:S01]  /*21c20*/  HMMA.16816.F32 R124, R4, R8, R124 ;  /* 0x00000008047c723c */ /* 0x008fe2000000187c */
[----:B------:R-:W3:Y:S01]  /*21c30*/  MUFU.EX2 R193, R193 ;  /* 0x000000c100c17308 */ /* 0x000ee20000000800 */
[----:B------:R-:W-:-:S02]  /*21c40*/  FFMA.FTZ R32, R252, R169, R32 ;  /* 0x000000a9fc207223 */ /* 0x000fc40000010020 */
[----:B------:R-:W-:Y:S02]  /*21c50*/  FADD.FTZ R35, R35, R166 ;  /* 0x000000a623237221 */ /* 0x000fe40000010000 */
[----:B------:R-:W-:Y:S02]  /*21c60*/  FADD.FTZ R3, R3, R32 ;  /* 0x0000002003037221 */ /* 0x000fe40000010000 */
[----:B------:R-:W-:Y:S01]  /*21c70*/  HMMA.16816.F32 R128, R4, R10, R128 ;  /* 0x0000000a0480723c */ /* 0x000fe20000001880 */
[----:B------:R-:W5:Y:S01]  /*21c80*/  LDSM.16.MT88.4 R8, [R224+0x10800] ;  /* 0x01080000e008783b */ /* 0x000f620000004200 */
[----:B------:R-:W1:Y:S01]  /*21c90*/  MUFU.EX2 R188, R188 ;  /* 0x000000bc00bc7308 */ /* 0x000e620000000800 */
[----:B------:R-:W-:Y:S02]  /*21ca0*/  FADD.FTZ R34, R34, R35 ;  /* 0x0000002322227221 */ /* 0x000fe40000010000 */
[----:B------:R-:W-:Y:S02]  /*21cb0*/  FADD.FTZ R2, R2, R3 ;  /* 0x0000000302027221 */ /* 0x000fe40000010000 */
[----:B--2---:R-:W-:Y:S01]  /*21cc0*/  F2FP.PACK_AB R4, R185, R164 ;  /* 0x000000a4b904723e */ /* 0x004fe200000000ff */
        /* <DEDUP_REMOVED lines=8> */
[----:B------:R-:W-:Y:S01]  /*21d50*/  FADD.FTZ R185, R185, R164 ;  /* 0x000000a4b9b97221 */ /* 0x000fe20000010000 */
[----:B------:R-:W-:Y:S01]  /*21d60*/  MOV R164, R167 ;  /* 0x000000a700a47202 */ /* 0x000fe20000000f00 */
[----:B------:R-:W-:-:S02]  /*21d70*/  FADD.FTZ R189, R189, R182 ;  /* 0x000000b6bdbd7221 */ /* 0x000fc40000010000 */
[C---:B------:R-:W-:Y:S01]  /*21d80*/  HMMA.16816.F32 R160, R4.reuse, R20, R160 ;  /* 0x0000001404a0723c */ /* 0x040fe200000018a0 */
[----:B------:R-:W-:Y:S02]  /*21d90*/  FADD.FTZ R178, R178, R185 ;  /* 0x000000b9b2b27221 */ /* 0x000fe40000010000 */
[----:B------:R-:W-:Y:S02]  /*21da0*/  FADD.FTZ R184, R184, R189 ;  /* 0x000000bdb8b87221 */ /* 0x000fe40000010000 */
[----:B------:R-:W-:Y:S02]  /*21db0*/  FADD.FTZ R187, R187, R178 ;  /* 0x000000b2bbbb7221 */ /* 0x000fe40000010000 */
[----:B------:R-:W-:Y:S01]  /*21dc0*/  FADD.FTZ R191, R191, R184 ;  /* 0x000000b8bfbf7221 */ /* 0x000fe20000010000 */
        /* <DEDUP_REMOVED lines=8> */
[C---:B-----5:R-:W-:Y:S08]  /*21e50*/  HMMA.16816.F32 R136, R4.reuse, R8, R136 ;  /* 0x000000080488723c */ /* 0x060ff00000001888 */
        /* <DEDUP_REMOVED lines=35> */
[C---:B-----5:R-:W-:Y:S08]  /*22090*/  HMMA.16816.F32 R124, R4.reuse, R8, R124 ;  /* 0x00000008047c723c */ /* 0x060ff0000000187c */
[----:B------:R-:W-:Y:S01]  /*220a0*/  HMMA.16816.F32 R128, R4, R10, R128 ;  /* 0x0000000a0480723c */ /* 0x000fe20000001880 */
[----:B------:R-:W4:Y:S06]  /*220b0*/  LDSM.16.MT88.4 R8, [R224+0x11000] ;  /* 0x01100000e008783b */ /* 0x000f2c0000004200 */
[----:B---3--:R-:W-:Y:S01]  /*220c0*/  F2FP.PACK_AB R4, R193, R186 ;  /* 0x000000bac104723e */ /* 0x008fe200000000ff */
        /* <DEDUP_REMOVED lines=13> */
[----:B------:R-:W3:Y:S07]  /*221a0*/  LDSM.16.MT88.4 R24, [R226+0x13000] ;  /* 0x01300000e218783b */ /* 0x000eee0000004200 */
[C---:B--2---:R-:W-:Y:S08]  /*221b0*/  HMMA.16816.F32 R152, R4.reuse, R20, R152 ;  /* 0x000000140498723c */ /* 0x044ff00000001898 */
[C---:B------:R-:W-:Y:S01]  /*221c0*/  HMMA.16816.F32 R148, R4.reuse, R22, R148 ;  /* 0x000000160494723c */ /* 0x040fe20000001894 */
[----:B------:R-:W-:Y:S07]  /*221d0*/  LDSM.16.MT88.4 R20, [R228+0x15000] ;  /* 0x01500000e414783b */ /* 0x000fee0000004200 */
[C---:B-1----:R-:W-:Y:S08]  /*221e0*/  HMMA.16816.F32 R144, R4.reuse, R12, R144 ;  /* 0x0000000c0490723c */ /* 0x042ff00000001890 */
[C---:B------:R-:W-:Y:S01]  /*221f0*/  HMMA.16816.F32 R140, R4.reuse, R14, R140 ;  /* 0x0000000e048c723c */ /* 0x040fe2000000188c */
[----:B------:R-:W1:Y:S07]  /*22200*/  LDSM.16.MT88.4 R12, [R225+0x13000] ;  /* 0x01300000e10c783b */ /* 0x000e6e0000004200 */
[C---:B----4-:R-:W-:Y:S08]  /*22210*/  HMMA.16816.F32 R136, R4.reuse, R8, R136 ;  /* 0x000000080488723c */ /* 0x050ff00000001888 */
[C---:B------:R-:W-:Y:S01]  /*22220*/  HMMA.16816.F32 R132, R4.reuse, R10, R132 ;  /* 0x0000000a0484723c */ /* 0x040fe20000001884 */
[----:B------:R-:W2:Y:S07]  /*22230*/  LDSM.16.MT88.4 R8, [R224+0x13000] ;  /* 0x01300000e008783b */ /* 0x000eae0000004200 */
[C---:B---3--:R-:W-:Y:S08]  /*22240*/  HMMA.16816.F32 R44, R4.reuse, R24, R44 ;  /* 0x00000018042c723c */ /* 0x048ff0000000182c */
        /* <DEDUP_REMOVED lines=47> */
[----:B------:R-:W-:-:S03]  /*22540*/  FADD.FTZ R252, R173, R170 ;  /* 0x000000aaadfc7221 */ /* 0x000fc60000010000 */
[----:B------:R-:W-:Y:S02]  /*22550*/  STL [R1], R2 ;  /* 0x0000000201007387 */ /* 0x000fe40000100800 */
[C---:B------:R-:W-:Y:S02]  /*22560*/  HMMA.16816.F32 R156, R4.reuse, R22, R156 ;  /* 0x00000016049c723c */ /* 0x040fe4000000189c */
[----:B------:R-:W1:Y:S06]  /*22570*/  LDSM.16.MT88.4 R20, [R225+0x13800] ;  /* 0x01380000e114783b */ /* 0x000e6c0000004200 */
        /* <DEDUP_REMOVED lines=39> */
.L_x_3509:
[----:B------:R-:W-:-:S13]  /*227f0*/  ISETP.GE.AND P0, PT, R250, 0x1, PT ;  /* 0x00000001fa00780c */ /* 0x000fda0003f06270 */
[----:B------:R-:W-:Y:S05]  /*22800*/  @!P0 BRA `(.L_x_3518) ;  /* 0x00004e0000008947 */ /* 0x000fea0003800000 */
[----:B------:R-:W-:Y:S02]  /*22810*/  MOV R3, R164 ;  /* 0x000000a400037202 */ /* 0x000fe40000000f00 */
[----:B------:R-:W-:Y:S02]  /*22820*/  MOV R168, R165 ;  /* 0x000000a500a87202 */ /* 0x000fe40000000f00 */
.L_x_3527:
        /* <DEDUP_REMOVED lines=11> */
[----:B-1----:R-:W-:-:S05]  /*228e0*/  @!P0 BRA `(.L_x_3520) ;  /* 0x0000040000008947 */ /* 0x002fca0003800000 */
[----:B------:R-:W-:Y:S01]  /*228f0*/  IMAD.SHL.U32 R10, R250, 0x40, RZ ;  /* 0x00000040fa0a7824 */ /* 0x000fe200078e00ff */
[----:B------:R-:W-:Y:S02]  /*22900*/  ULDC.64 UR4, c[0x0][0x118] ;  /* 0x0000460000047ab9 */ /* 0x000fe40000000a00 */
[----:B------:R-:W2:Y:S02]  /*22910*/  LD.E R11, [R164.64+0x170] ;  /* 0x00017004a40b7980 */ /* 0x000ea4000c101900 */
[----:B------:R-:W-:Y:S02]  /*22920*/  IABS R6, R10 ;  /* 0x0000000a00067213 */ /* 0x000fe40000000000 */
[----:B------:R-:W3:Y:S01]  /*22930*/  LD.E.64 R14, [R164.64+0x28] ;  /* 0x00002804a40e7980 */ /* 0x000ee2000c101b00 */
        /* <DEDUP_REMOVED lines=8> */
[----:B------:R-:W-:Y:S04]  /*229c0*/  LOP3.LUT R10, R10, R11, RZ, 0x3c, !PT ;  /* 0x0000000b0a0a7212 */ /* 0x000fe800078e3cff */
        /* <DEDUP_REMOVED lines=8> */
[----:B------:R-:W-:Y:S02]  /*22a50*/  ISETP.GE.AND P0, PT, R2, RZ, PT ;  /* 0x000000ff0200720c */ /* 0x000fe40003f06270 */
[----:B------:R-:W-:Y:S01]  /*22a60*/  LOP3.LUT R2, RZ, R11, RZ, 0x33, !PT ;  /* 0x0000000bff027212 */ /* 0x000fe200078e33ff */
        /* <DEDUP_REMOVED lines=40> */
.L_x_3520:
[----:B------:R-:W-:Y:S02]  /*22cf0*/  ULDC.64 UR4, c[0x0][0x118] ;  /* 0x0000460000047ab9 */ /* 0x000fe40000000a00 */
[----:B------:R-:W2:Y:S02]  /*22d00*/  LD.E R6, [R164.64+0x40] ;  /* 0x00004004a4067980 */ /* 0x000ea4000c101900 */
[----:B--2---:R-:W-:Y:S04]  /*22d10*/  LEA R6, -R6, RZ, 0x6 ;  /* 0x000000ff06067211 */ /* 0x004fe800078e31ff */
[----:B------:R-:W-:Y:S02]  /*22d20*/  SHF.R.S32.HI R2, RZ, 0x1f, R6 ;  /* 0x0000001fff027819 */ /* 0x000fe40000011406 */
.L_x_3521:
[----:B------:R-:W-:Y:S05]  /*22d30*/  BSYNC B0 ;  /* 0x0000000000007941 */ /* 0x000fea0003800000 */
.L_x_3519:
        /* <DEDUP_REMOVED lines=14> */
[----:B------:R-:W-:Y:S01]  /*22e20*/  IMAD.X R4, R2, 0x1, R236, P1 ;  /* 0x0000000102047824 */ /* 0x000fe200008e06ec */
[----:B------:R-:W-:Y:S01]  /*22e30*/  @!P6 STS.128 [R247+0x10000], RZ ;  /* 0x010000fff700e388 */ /* 0x000fe20000000c00 */
[CC--:B------:R-:W-:Y:S02]  /*22e40*/  @P6 LEA R14, P1, R7.reuse, R180.reuse, 0x1 ;  /* 0x000000b4070e6211 */ /* 0x0c0fe400078208ff */
[C---:B------:R-:W-:Y:S02]  /*22e50*/  @P5 LEA R10, P0, R7.reuse, R180, 0x1 ;  /* 0x000000b4070a5211 */ /* 0x040fe400078008ff */
[----:B------:R-:W-:Y:S01]  /*22e60*/  @!PT LDS RZ, [RZ] ;  /* 0x00000000fffff984 */ /* 0x000fe20000000800 */
[----:B------:R-:W-:Y:S01]  /*22e70*/  @!PT LDS RZ, [RZ] ;  /* 0x00000000fffff984 */ /* 0x000fe20000000800 */
[----:B------:R-:W-:Y:S01]  /*22e80*/  @!PT LDS RZ, [RZ] ;  /* 0x00000000fffff984 */ /* 0x000fe20000000800 */
[----:B------:R1:W-:Y:S01]  /*22e90*/  @P5 LDGSTS.E.BYPASS.LTC128B.128 [R247+0x12000], [R170.64+0x80] ;  /* 0x12000080aaf75fae */ /* 0x0003e2000b901d44 */
[CCC-:B------:R-:W-:Y:S02]  /*22ea0*/  @P6 LEA.HI.X R15, R7.reuse, R181.reuse, R4.reuse, 0x1, P1 ;  /* 0x000000b5070f6211 */ /* 0x1c0fe400008f0c04 */
[CCC-:B------:R-:W-:Y:S02]  /*22eb0*/  @P5 LEA.HI.X R11, R7.reuse, R181.reuse, R4.reuse, 0x1, P0 ;  /* 0x000000b5070b5211 */ /* 0x1c0fe400000f0c04 */
        /* <DEDUP_REMOVED lines=25> */
[CC--:B------:R-:W-:Y:S02]  /*23050*/  @P3 LEA R16, P0, R5.reuse, R180.reuse, 0x1 ;  /* 0x000000b405103211 */ /* 0x0c0fe400078008ff */
[CCC-:B------:R-:W-:Y:S02]  /*23060*/  @P4 LEA.HI.X R19, R5.reuse, R181.reuse, R2.reuse, 0x1, P1 ;  /* 0x000000b505134211 */ /* 0x1c0fe400008f0c02 */
[----:B------:R-:W-:Y:S01]  /*23070*/  @!P6 STS.128 [R247+0x10800], RZ ;  /* 0x010800fff700e388 */ /* 0x000fe20000000c00 */
[C---:B------:R-:W-:Y:S02]  /*23080*/  @P3 LEA.HI.X R17, R5.reuse, R181, R2, 0x1, P0 ;  /* 0x000000b505113211 */ /* 0x040fe400000f0c02 */
        /* <DEDUP_REMOVED lines=24> */
[----:B------:R-:W-:Y:S02]  /*23210*/  ISETP.GE.AND P0, PT, R250, 0x2, PT ;  /* 0x00000002fa00780c */ /* 0x000fe40003f06270 */
        /* <DEDUP_REMOVED lines=42> */
[----:B---3--:R-:W4:Y:S05]  /*234c0*/  LDSM.16.M88.4 R8, [R233+0x8000] ;  /* 0x00800000e908783b */ /* 0x008f2a0000000200 */
[----:B-1----:R-:W2:Y:S05]  /*234d0*/  LDSM.16.M88.4 R16, [R233+0x8800] ;  /* 0x00880000e910783b */ /* 0x002eaa0000000200 */
[----:B------:R-:W5:Y:S05]  /*234e0*/  LDSM.16.M88.4 R24, [R233+0x9000] ;  /* 0x00900000e918783b */ /* 0x000f6a0000000200 */
[----:B------:R-:W0:Y:S05]  /*234f0*/  LDGDEPBAR ;  /* 0x00000000000079af */ /* 0x000e2a0000000000 */
[----:B------:R-:W1:Y:S05]  /*23500*/  LDSM.16.M88.4 R172, [R233+0x9800] ;  /* 0x00980000e9ac783b */ /* 0x000e6a0000000200 */
[----:B------:R-:W-:Y:S05]  /*23510*/  LDSM.16.M88.4 R176, [R232] ;  /* 0x00000000e8b0783b */ /* 0x000fea0000000200 */
[----:B------:R-:W3:Y:S05]  /*23520*/  LDSM.16.M88.4 R180, [R231] ;  /* 0x00000000e7b4783b */ /* 0x000eea0000000200 */
[----:B------:R-:W1:Y:S01]  /*23530*/  LDSM.16.M88.4 R184, [R223] ;  /* 0x00000000dfb8783b */ /* 0x000e620000000200 */
[C---:B----4-:R-:W-:Y:S04]  /*23540*/  HMMA.16816.F32 R4, R32.reuse, R8, RZ ;  /* 0x000000082004723c */ /* 0x050fe800000018ff */
[----:B------:R-:W4:Y:S05]  /*23550*/  LDSM.16.M88.4 R188, [R222] ;  /* 0x00000000debc783b */ /* 0x000f2a0000000200 */
[----:B------:R-:W1:Y:S01]  /*23560*/  LDSM.16.M88.4 R192, [R221] ;  /* 0x00000000ddc0783b */ /* 0x000e620000000200 */
[C---:B------:R-:W-:Y:S04]  /*23570*/  HMMA.16816.F32 R8, R32.reuse, R10, RZ ;  /* 0x0000000a2008723c */ /* 0x040fe800000018ff */
[----:B------:R-:W-:Y:S04]  /*23580*/  LDSM.16.M88.4 R196, [R230] ;  /* 0x00000000e6c4783b */ /* 0x000fe80000000200 */
[C---:B--2---:R-:W-:Y:S01]  /*23590*/  HMMA.16816.F32 R12, R32.reuse, R16, RZ ;  /* 0x00000010200c723c */ /* 0x044fe200000018ff */
[----:B------:R-:W3:Y:S05]  /*235a0*/  LDSM.16.M88.4 R200, [R227+0x8000] ;  /* 0x00800000e3c8783b */ /* 0x000eea0000000200 */
[----:B------:R-:W-:Y:S02]  /*235b0*/  LDSM.16.M88.4 R204, [R227+0x9000] ;  /* 0x00900000e3cc783b */ /* 0x000fe40000000200 */
[C---:B------:R-:W-:Y:S03]  /*235c0*/  HMMA.16816.F32 R16, R32.reuse, R18, RZ ;  /* 0x000000122010723c */ /* 0x040fe600000018ff */
[----:B------:R-:W2:Y:S05]  /*235d0*/  LD.E R2, [R164.64+0x18c] ;  /* 0x00018c04a4027980 */ /* 0x000eaa000c101900 */
[C---:B-----5:R-:W-:Y:S08]  /*235e0*/  HMMA.16816.F32 R20, R32.reuse, R24, RZ ;  /* 0x000000182014723c */ /* 0x060ff000000018ff */
        /* <DEDUP_REMOVED lines=9> */
[----:B------:R-:W-:Y:S07]  /*23680*/  LDSM.16.M88.4 R184, [R229] ;  /* 0x00000000e5b8783b */ /* 0x000fee0000000200 */
[C---:B----4-:R-:W-:Y:S08]  /*23690*/  HMMA.16816.F32 R20, R176.reuse, R188, R20 ;  /* 0x000000bcb014723c */ /* 0x050ff00000001814 */
[C---:B------:R-:W-:Y:S01]  /*236a0*/  HMMA.16816.F32 R24, R176.reuse, R190, R24 ;  /* 0x000000beb018723c */ /* 0x040fe20000001818 */
[----:B------:R-:W4:Y:S07]  /*236b0*/  LDSM.16.M88.4 R188, [R220] ;  /* 0x00000000dcbc783b */ /* 0x000f2e0000000200 */
[C---:B------:R-:W-:Y:S08]  /*236c0*/  HMMA.16816.F32 R28, R176.reuse, R192, R28 ;  /* 0x000000c0b01c723c */ /* 0x040ff0000000181c */
[----:B------:R-:W-:Y:S01]  /*236d0*/  HMMA.16816.F32 R32, R176, R194, R32 ;  /* 0x000000c2b020723c */ /* 0x000fe20000001820 */
[----:B------:R-:W5:Y:S05]  /*236e0*/  LDSM.16.M88.4 R176, [R220+0x800] ;  /* 0x00080000dcb0783b */ /* 0x000f6a0000000200 */
[----:B------:R-:W3:Y:S02]  /*236f0*/  LDSM.16.M88.4 R192, [R220+0x1000] ;  /* 0x00100000dcc0783b */ /* 0x000ee40000000200 */
        /* <DEDUP_REMOVED lines=9> */
[C---:B---3--:R-:W-:Y:S08]  /*23790*/  HMMA.16816.F32 R28, R196.reuse, R180, R28 ;  /* 0x000000b4c41c723c */ /* 0x048ff0000000181c */
[----:B------:R-:W-:Y:S01]  /*237a0*/  HMMA.16816.F32 R32, R196, R182, R32 ;  /* 0x000000b6c420723c */ /* 0x000fe20000001820 */
[----:B------:R-:W-:Y:S05]  /*237b0*/  LDSM.16.M88.4 R180, [R233+0xb000] ;  /* 0x00b00000e9b4783b */ /* 0x000fea0000000200 */
[----:B------:R-:W-:Y:S02]  /*237c0*/  LDSM.16.M88.4 R196, [R219] ;  /* 0x00000000dbc4783b */ /* 0x000fe40000000200 */
[C---:B----4-:R-:W-:Y:S08]  /*237d0*/  HMMA.16816.F32 R4, R184.reuse, R188, R4 ;  /* 0x000000bcb804723c */ /* 0x050ff00000001804 */
[C---:B------:R-:W-:Y:S01]  /*237e0*/  HMMA.16816.F32 R8, R184.reuse, R190, R8 ;  /* 0x000000beb808723c */ /* 0x040fe20000001808 */
[----:B------:R-:W-:Y:S07]  /*237f0*/  LDSM.16.M88.4 R188, [R233+0xb800] ;  /* 0x00b80000e9bc783b */ /* 0x000fee0000000200 */
[C---:B-----5:R-:W-:Y:S08]  /*23800*/  HMMA.16816.F32 R12, R184.reuse, R176, R12 ;  /* 0x000000b0b80c723c */ /* 0x060ff0000000180c */
[C---:B------:R-:W-:Y:S01]  /*23810*/  HMMA.16816.F32 R16, R184.reuse, R178, R16 ;  /* 0x000000b2b810723c */ /* 0x040fe20000001810 */
[----:B------:R-:W3:Y:S07]  /*23820*/  LDSM.16.M88.4 R176, [R233+0xa800] ;  /* 0x00a80000e9b0783b */ /* 0x000eee0000000200 */
[C---:B------:R-:W-:Y:S08]  /*23830*/  HMMA.16816.F32 R20, R184.reuse, R192, R20 ;  /* 0x000000c0b814723c */ /* 0x040ff00000001814 */
[C---:B------:R-:W-:Y:S01]  /*23840*/  HMMA.16816.F32 R24, R184.reuse, R194, R24 ;  /* 0x000000c2b818723c */ /* 0x040fe20000001818 */
[----:B------:R-:W4:Y:S07]  /*23850*/  LDSM.16.M88.4 R192, [R232+0x2000] ;  /* 0x00200000e8c0783b */ /* 0x000f2e0000000200 */
[C---:B-1----:R-:W-:Y:S08]  /*23860*/  HMMA.16816.F32 R28, R184.reuse, R172, R28 ;  /* 0x000000acb81c723c */ /* 0x042ff0000000181c */
[----:B------:R-:W-:Y:S01]  /*23870*/  HMMA.16816.F32 R32, R184, R174, R32 ;  /* 0x000000aeb820723c */ /* 0x000fe20000001820 */
[----:B------:R-:W1:Y:S05]  /*23880*/  LDSM.16.M88.4 R172, [R218] ;  /* 0x00000000daac783b */ /* 0x000e6a0000000200 */
[----:B------:R-:W5:Y:S02]  /*23890*/  LDSM.16.M88.4 R184, [R217] ;  /* 0x00000000d9b8783b */ /* 0x000f640000000200 */
[C---:B------:R-:W-:Y:S08]  /*238a0*/  HMMA.16816.F32 R4, R200.reuse, R204, R4 ;  /* 0x000000ccc804723c */ /* 0x040ff00000001804 */
[C---:B------:R-:W-:Y:S01]  /*238b0*/  HMMA.16816.F32 R8, R200.reuse, R206, R8 ;  /* 0x000000cec808723c */ /* 0x040fe20000001808 */
[----:B------:R-:W1:Y:S07]  /*238c0*/  LDSM.16.M88.4 R204, [R216] ;  /* 0x00000000d8cc783b */ /* 0x000e6e0000000200 */
        /* <DEDUP_REMOVED lines=8> */
[----:B------:R-:W2:Y:S05]  /*23950*/  LDSM.16.M88.4 R188, [R227+0xa800] ;  /* 0x00a80000e3bc783b */ /* 0x000eaa0000000200 */
[----:B------:R-:W-:Y:S02]  /*23960*/  LDSM.16.M88.4 R200, [R227+0xb800] ;  /* 0x00b80000e3c8783b */ /* 0x000fe40000000200 */
[C---:B----4-:R-:W-:Y:S08]  /*23970*/  HMMA.16816.F32 R4, R192.reuse, R196, R4 ;  /* 0x000000c4c004723c */ /* 0x050ff00000001804 */
[C---:B------:R-:W-:Y:S01]  /*23980*/  HMMA.16816.F32 R8, R192.reuse, R198, R8 ;  /* 0x000000c6c008723c */ /* 0x040fe20000001808 */
[----:B------:R-:W4:Y:S07]  /*23990*/  LDSM.16.M88.4 R196, [R227+0xb000] ;  /* 0x00b00000e3c4783b */ /* 0x000f2e0000000200 */
[C---:B-1----:R-:W-:Y:S08]  /*239a0*/  HMMA.16816.F32 R12, R192.reuse, R172, R12 ;  /* 0x000000acc00c723c */ /* 0x042ff0000000180c */
[C---:B------:R-:W-:Y:S01]  /*239b0*/  HMMA.16816.F32 R16, R192.reuse, R174, R16 ;  /* 0x000000aec010723c */ /* 0x040fe20000001810 */
[----:B------:R-:W-:Y:S07]  /*239c0*/  LDSM.16.M88.4 R172, [R229+0x2000] ;  /* 0x00200000e5ac783b */ /* 0x000fee0000000200 */
[C---:B-----5:R-:W-:Y:S08]  /*239d0*/  HMMA.16816.F32 R20, R192.reuse, R184, R20 ;  /* 0x000000b8c014723c */ /* 0x060ff00000001814 */
[C---:B------:R-:W-:Y:S01]  /*239e0*/  HMMA.16816.F32 R24, R192.reuse, R186, R24 ;  /* 0x000000bac018723c */ /* 0x040fe20000001818 */
[----:B------:R-:W1:Y:S07]  /*239f0*/  LDSM.16.M88.4 R184, [R220+0x2000] ;  /* 0x00200000dcb8783b */ /* 0x000e6e0000000200 */
[C---:B------:R-:W-:Y:S08]  /*23a00*/  HMMA.16816.F32 R28, R192.reuse, R204, R28 ;  /* 0x000000ccc01c723c */ /* 0x040ff0000000181c */
[----:B------:R-:W-:Y:S01]  /*23a10*/  HMMA.16816.F32 R32, R192, R206, R32 ;  /* 0x000000cec020723c */ /* 0x000fe20000001820 */
[----:B------:R-:W5:Y:S05]  /*23a20*/  LDSM.16.M88.4 R192, [R220+0x2800] ;  /* 0x00280000dcc0783b */ /* 0x000f6a0000000200 */
[----:B------:R-:W1:Y:S02]  /*23a30*/  LDSM.16.M88.4 R204, [R220+0x3000] ;  /* 0x00300000dccc783b */ /* 0x000e640000000200 */
[C---:B---3--:R-:W-:Y:S08]  /*23a40*/  HMMA.16816.F32 R4, R176.reuse, R180, R4 ;  /* 0x000000b4b004723c */ /* 0x048ff00000001804 */
[C---:B------:R-:W-:Y:S01]  /*23a50*/  HMMA.16816.F32 R8, R176.reuse, R182, R8 ;  /* 0x000000b6b008723c */ /* 0x040fe20000001808 */
[----:B------:R-:W3:Y:S07]  /*23a60*/  LDSM.16.M88.4 R180, [R220+0x3800] ;  /* 0x00380000dcb4783b */ /* 0x000eee0000000200 */
[C---:B--2---:R-:W-:Y:S08]  /*23a70*/  HMMA.16816.F32 R12, R176.reuse, R188, R12 ;  /* 0x000000bcb00c723c */ /* 0x044ff0000000180c */
[C---:B------:R-:W-:Y:S01]  /*23a80*/  HMMA.16816.F32 R16, R176.reuse, R190, R16 ;  /* 0x000000beb010723c */ /* 0x040fe20000001810 */
[----:B------:R-:W-:Y:S07]  /*23a90*/  LDSM.16.M88.4 R188, [R234+0x4000] ;  /* 0x00400000eabc783b */ /* 0x000fee0000000200 */
[C---:B----4-:R-:W-:Y:S08]  /*23aa0*/  HMMA.16816.F32 R20, R176.reuse, R196, R20 ;  /* 0x000000c4b014723c */ /* 0x050ff00000001814 */
[C---:B------:R-:W-:Y:S01]  /*23ab0*/  HMMA.16816.F32 R24, R176.reuse, R198, R24 ;  /* 0x000000c6b018723c */ /* 0x040fe20000001818 */
[----:B------:R-:W2:Y:S07]  /*23ac0*/  LDSM.16.M88.4 R196, [R233+0xc000] ;  /* 0x00c00000e9c4783b */ /* 0x000eae0000000200 */
[C---:B------:R-:W-:Y:S08]  /*23ad0*/  HMMA.16816.F32 R28, R176.reuse, R200, R28 ;  /* 0x000000c8b01c723c */ /* 0x040ff0000000181c */
[----:B------:R-:W-:Y:S01]  /*23ae0*/  HMMA.16816.F32 R32, R176, R202, R32 ;  /* 0x000000cab020723c */ /* 0x000fe20000001820 */
[----:B------:R-:W4:Y:S05]  /*23af0*/  LDSM.16.M88.4 R176, [R233+0xc800] ;  /* 0x00c80000e9b0783b */ /* 0x000f2a0000000200 */
[----:B------:R-:W2:Y:S02]  /*23b00*/  LDSM.16.M88.4 R200, [R233+0xd000] ;  /* 0x00d00000e9c8783b */ /* 0x000ea40000000200 */
        /* <DEDUP_REMOVED lines=8> */
[----:B------:R-:W5:Y:S07]  /*23b90*/  LDSM.16.M88.4 R204, [R215] ;  /* 0x00000000d7cc783b */ /* 0x000f6e0000000200 */
[C---:B---3--:R-:W-:Y:S08]  /*23ba0*/  HMMA.16816.F32 R28, R172.reuse, R180, R28 ;  /* 0x000000b4ac1c723c */ /* 0x048ff0000000181c */
[----:B------:R-:W-:Y:S01]  /*23bb0*/  HMMA.16816.F32 R32, R172, R182, R32 ;  /* 0x000000b6ac20723c */ /* 0x000fe20000001820 */
[----:B------:R-:W3:Y:S05]  /*23bc0*/  LDSM.16.M88.4 R172, [R214] ;  /* 0x00000000d6ac783b */ /* 0x000eea0000000200 */
[----:B------:R-:W-:Y:S02]  /*23bd0*/  LDSM.16.M88.4 R180, [R212] ;  /* 0x00000000d4b4783b */ /* 0x000fe40000000200 */
[C---:B--2---:R-:W-:Y:S08]  /*23be0*/  HMMA.16816.F32 R4, R188.reuse, R196, R4 ;  /* 0x000000c4bc04723c */ /* 0x044ff00000001804 */
[C---:B------:R-:W-:Y:S01]  /*23bf0*/  HMMA.16816.F32 R8, R188.reuse, R198, R8 ;  /* 0x000000c6bc08723c */ /* 0x040fe20000001808 */
[----:B------:R-:W-:Y:S07]  /*23c00*/  LDSM.16.M88.4 R196, [R230+0x4000] ;  /* 0x00400000e6c4783b */ /* 0x000fee0000000200 */
[C---:B----4-:R-:W-:Y:S08]  /*23c10*/  HMMA.16816.F32 R12, R188.reuse, R176, R12 ;  /* 0x000000b0bc0c723c */ /* 0x050ff0000000180c */
[C---:B------:R-:W-:Y:S01]  /*23c20*/  HMMA.16816.F32 R16, R188.reuse, R178, R16 ;  /* 0x000000b2bc10723c */ /* 0x040fe20000001810 */
[----:B------:R-:W2:Y:S07]  /*23c30*/  LDSM.16.M88.4 R176, [R213] ;  /* 0x00000000d5b0783b */ /* 0x000eae0000000200 */
[C---:B------:R-:W-:Y:S08]  /*23c40*/  HMMA.16816.F32 R20, R188.reuse, R200, R20 ;  /* 0x000000c8bc14723c */ /* 0x040ff00000001814 */
[C---:B------:R-:W-:Y:S01]  /*23c50*/  HMMA.16816.F32 R24, R188.reuse, R202, R24 ;  /* 0x000000cabc18723c */ /* 0x040fe20000001818 */
[----:B------:R-:W4:Y:S07]  /*23c60*/  LDSM.16.M88.4 R200, [R227+0xc000] ;  /* 0x00c00000e3c8783b */ /* 0x000f2e0000000200 */
[C---:B-1----:R-:W-:Y:S08]  /*23c70*/  HMMA.16816.F32 R28, R188.reuse, R184, R28 ;  /* 0x000000b8bc1c723c */ /* 0x042ff0000000181c */
[----:B------:R-:W-:Y:S01]  /*23c80*/  HMMA.16816.F32 R32, R188, R186, R32 ;  /* 0x000000babc20723c */ /* 0x000fe20000001820 */
[----:B------:R-:W1:Y:S05]  /*23c90*/  LDSM.16.M88.4 R184, [R227+0xc800] ;  /* 0x00c80000e3b8783b */ /* 0x000e6a0000000200 */
[----:B------:R-:W1:Y:S02]  /*23ca0*/  LDSM.16.M88.4 R188, [R227+0xd000] ;  /* 0x00d00000e3bc783b */ /* 0x000e640000000200 */
[C---:B-----5:R-:W-:Y:S08]  /*23cb0*/  HMMA.16816.F32 R4, R192.reuse, R204, R4 ;  /* 0x000000ccc004723c */ /* 0x060ff00000001804 */
[C---:B------:R-:W-:Y:S01]  /*23cc0*/  HMMA.16816.F32 R8, R192.reuse, R206, R8 ;  /* 0x000000cec008723c */ /* 0x040fe20000001808 */
[----:B------:R-:W5:Y:S07]  /*23cd0*/  LDSM.16.M88.4 R204, [R227+0xd800] ;  /* 0x00d80000e3cc783b */ /* 0x000f6e0000000200 */
[C---:B---3--:R-:W-:Y:S08]  /*23ce0*/  HMMA.16816.F32 R12, R192.reuse, R172, R12 ;  /* 0x000000acc00c723c */ /* 0x048ff0000000180c */
[C---:B------:R-:W-:Y:S01]  /*23cf0*/  HMMA.16816.F32 R16, R192.reuse, R174, R16 ;  /* 0x000000aec010723c */ /* 0x040fe20000001810 */
[----:B------:R-:W-:Y:S07]  /*23d00*/  LDSM.16.M88.4 R172, [R229+0x4000] ;  /* 0x00400000e5ac783b */ /* 0x000fee0000000200 */
[C---:B--2---:R-:W-:Y:S08]  /*23d10*/  HMMA.16816.F32 R20, R192.reuse, R176, R20 ;  /* 0x000000b0c014723c */ /* 0x044ff00000001814 */
[C---:B------:R-:W-:Y:S01]  /*23d20*/  HMMA.16816.F32 R24, R192.reuse, R178, R24 ;  /* 0x000000b2c018723c */ /* 0x040fe20000001818 */
[----:B------:R-:W2:Y:S07]  /*23d30*/  LDSM.16.M88.4 R176, [R220+0x4000] ;  /* 0x00400000dcb0783b */ /* 0x000eae0000000200 */
[C---:B------:R-:W-:Y:S08]  /*23d40*/  HMMA.16816.F32 R28, R192.reuse, R180, R28 ;  /* 0x000000b4c01c723c */ /* 0x040ff0000000181c */
[----:B------:R-:W-:Y:S01]  /*23d50*/  HMMA.16816.F32 R32, R192, R182, R32 ;  /* 0x000000b6c020723c */ /* 0x000fe20000001820 */
[----:B------:R-:W3:Y:S05]  /*23d60*/  LDSM.16.M88.4 R180, [R220+0x4800] ;  /* 0x00480000dcb4783b */ /* 0x000eea0000000200 */
[----:B------:R-:W2:Y:S02]  /*23d70*/  LDSM.16.M88.4 R192, [R220+0x5000] ;  /* 0x00500000dcc0783b */ /* 0x000ea40000000200 */
        /* <DEDUP_REMOVED lines=9> */
[C---:B-----5:R-:W-:Y:S08]  /*23e10*/  HMMA.16816.F32 R28, R196.reuse, R204, R28 ;  /* 0x000000ccc41c723c */ /* 0x060ff0000000181c */
[----:B------:R-:W-:Y:S01]  /*23e20*/  HMMA.16816.F32 R32, R196, R206, R32 ;  /* 0x000000cec420723c */ /* 0x000fe20000001820 */
[----:B------:R-:W5:Y:S05]  /*23e30*/  LDSM.16.M88.4 R196, [R233+0xe800] ;  /* 0x00e80000e9c4783b */ /* 0x000f6a0000000200 */
[----:B------:R-:W1:Y:S02]  /*23e40*/  LDSM.16.M88.4 R204, [R233+0xf000] ;  /* 0x00f00000e9cc783b */ /* 0x000e640000000200 */
        /* <DEDUP_REMOVED lines=8> */
[----:B------:R-:W3:Y:S07]  /*23ed0*/  LDSM.16.M88.4 R192, [R211] ;  /* 0x00000000d3c0783b */ /* 0x000eee0000000200 */
[C---:B----4-:R-:W-:Y:S08]  /*23ee0*/  HMMA.16816.F32 R28, R172.reuse, R200, R28 ;  /* 0x000000c8ac1c723c */ /* 0x050ff0000000181c */
[----:B------:R-:W-:Y:S01]  /*23ef0*/  HMMA.16816.F32 R32, R172, R202, R32 ;  /* 0x000000caac20723c */ /* 0x000fe20000001820 */
[----:B------:R-:W4:Y:S05]  /*23f00*/  LDSM.16.M88.4 R172, [R210] ;  /* 0x00000000d2ac783b */ /* 0x000f2a0000000200 */
[----:B------:R-:W2:Y:S02]  /*23f10*/  LDSM.16.M88.4 R200, [R209] ;  /* 0x00000000d1c8783b */ /* 0x000ea40000000200 */
[C---:B-1----:R-:W-:Y:S08]  /*23f20*/  HMMA.16816.F32 R4, R184.reuse, R188, R4 ;  /* 0x000000bcb804723c */ /* 0x042ff00000001804 */
[C---:B------:R-:W-:Y:S01]  /*23f30*/  HMMA.16816.F32 R8, R184.reuse, R190, R8 ;  /* 0x000000beb808723c */ /* 0x040fe20000001808 */
[----:B------:R-:W1:Y:S07]  /*23f40*/  LDSM.16.M88.4 R188, [R208] ;  /* 0x00000000d0bc783b */ /* 0x000e6e0000000200 */
[C---:B-----5:R-:W-:Y:S08]  /*23f50*/  HMMA.16816.F32 R12, R184.reuse, R196, R12 ;  /* 0x000000c4b80c723c */ /* 0x060ff0000000180c */
[C---:B------:R-:W-:Y:S01]  /*23f60*/  HMMA.16816.F32 R16, R184.reuse, R198, R16 ;  /* 0x000000c6b810723c */ /* 0x040fe20000001810 */
[----:B------:R-:W-:Y:S07]  /*23f70*/  LDSM.16.M88.4 R196, [R230+0x6000] ;  /* 0x00600000e6c4783b */ /* 0x000fee0000000200 */
[C---:B------:R-:W-:Y:S08]  /*23f80*/  HMMA.16816.F32 R20, R184.reuse, R204, R20 ;  /* 0x000000ccb814723c */ /* 0x040ff00000001814 */
[C---:B------:R-:W-:Y:S01]  /*23f90*/  HMMA.16816.F32 R24, R184.reuse, R206, R24 ;  /* 0x000000ceb818723c */ /* 0x040fe20000001818 */
[----:B------:R-:W5:Y:S07]  /*23fa0*/  LDSM.16.M88.4 R204, [R227+0xe000] ;  /* 0x00e00000e3cc783b */ /* 0x000f6e0000000200 */
[C---:B--2---:R-:W-:Y:S08]  /*23fb0*/  HMMA.16816.F32 R28, R184.reuse, R176, R28 ;  /* 0x000000b0b81c723c */ /* 0x044ff0000000181c */
[----:B------:R-:W-:Y:S01]  /*23fc0*/  HMMA.16816.F32 R32, R184, R178, R32 ;  /* 0x000000b2b820723c */ /* 0x000fe20000001820 */
[----:B------:R-:W-:Y:S05]  /*23fd0*/  LDSM.16.M88.4 R176, [R227+0xf000] ;  /* 0x00f00000e3b0783b */ /* 0x000fea0000000200 */
[----:B------:R-:W-:Y:S02]  /*23fe0*/  LDSM.16.M88.4 R184, [R227+0xf800] ;  /* 0x00f80000e3b8783b */ /* 0x000fe40000000200 */
[C---:B---3--:R-:W-:Y:S08]  /*23ff0*/  HMMA.16816.F32 R4, R180.reuse, R192, R4 ;  /* 0x000000c0b404723c */ /* 0x048ff00000001804 */
[C---:B------:R-:W-:Y:S01]  /*24000*/  HMMA.16816.F32 R8, R180.reuse, R194, R8 ;  /* 0x000000c2b408723c */ /* 0x040fe20000001808 */
[----:B------:R-:W-:Y:S07]  /*24010*/  LDSM.16.M88.4 R192, [R229+0x6000] ;  /* 0x00600000e5c0783b */ /* 0x000fee0000000200 */
[C---:B----4-:R-:W-:Y:S08]  /*24020*/  HMMA.16816.F32 R12, R180.reuse, R172, R12 ;  /* 0x000000acb40c723c */ /* 0x050ff0000000180c */
[C---:B------:R-:W-:Y:S01]  /*24030*/  HMMA.16816.F32 R16, R180.reuse, R174, R16 ;  /* 0x000000aeb410723c */ /* 0x040fe20000001810 */
[----:B------:R-:W2:Y:S07]  /*24040*/  LDSM.16.M88.4 R172, [R227+0xe800] ;  /* 0x00e80000e3ac783b */ /* 0x000eae0000000200 */
[C---:B------:R-:W-:Y:S08]  /*24050*/  HMMA.16816.F32 R20, R180.reuse, R200, R20 ;  /* 0x000000c8b414723c */ /* 0x040ff00000001814 */
[C---:B------:R-:W-:Y:S01]  /*24060*/  HMMA.16816.F32 R24, R180.reuse, R202, R24 ;  /* 0x000000cab418723c */ /* 0x040fe20000001818 */
[----:B------:R-:W3:Y:S07]  /*24070*/  LDSM.16.M88.4 R200, [R220+0x6000] ;  /* 0x00600000dcc8783b */ /* 0x000eee0000000200 */
[C---:B-1----:R-:W-:Y:S08]  /*24080*/  HMMA.16816.F32 R28, R180.reuse, R188, R28 ;  /* 0x000000bcb41c723c */ /* 0x042ff0000000181c */
[----:B------:R-:W-:Y:S07]  /*24090*/  HMMA.16816.F32 R32, R180, R190, R32 ;  /* 0x000000beb420723c */ /* 0x000fee0000001820 */
[----:B------:R-:W-:Y:S01]  /*240a0*/  MOV R180, R170 ;  /* 0x000000aa00b47202 */ /* 0x000fe20000000f00 */
[C---:B-----5:R-:W-:Y:S05]  /*240b0*/  HMMA.16816.F32 R4, R196.reuse, R204, R4 ;  /* 0x000000ccc404723c */ /* 0x060fea0000001804 */
[----:B------:R-:W-:Y:S03]  /*240c0*/  IMAD.MOV.U32 R181, RZ, RZ, R171 ;  /* 0x000000ffffb57224 */ /* 0x000fe600078e00ab */
[C---:B------:R-:W-:Y:S08]  /*240d0*/  HMMA.16816.F32 R8, R196.reuse, R206, R8 ;  /* 0x000000cec408723c */ /* 0x040ff00000001808 */
[C---:B--2---:R-:W-:Y:S08]  /*240e0*/  HMMA.16816.F32 R12, R196.reuse, R172, R12 ;  /* 0x000000acc40c723c */ /* 0x044ff0000000180c */
[C---:B------:R-:W-:Y:S01]  /*240f0*/  HMMA.16816.F32 R16, R196.reuse, R174, R16 ;  /* 0x000000aec410723c */ /* 0x040fe20000001810 */
[----:B------:R-:W1:Y:S07]  /*24100*/  LDSM.16.M88.4 R172, [R220+0x6800] ;  /* 0x00680000dcac783b */ /* 0x000e6e0000000200 */
[C---:B------:R-:W-:Y:S08]  /*24110*/  HMMA.16816.F32 R20, R196.reuse, R176, R20 ;  /* 0x000000b0c414723c */ /* 0x040ff00000001814 */
[C---:B------:R-:W-:Y:S08]  /*24120*/  HMMA.16816.F32 R24, R196.reuse, R178, R24 ;  /* 0x000000b2c418723c */ /* 0x040ff00000001818 */
[C---:B------:R-:W-:Y:S08]  /*24130*/  HMMA.16816.F32 R28, R196.reuse, R184, R28 ;  /* 0x000000b8c41c723c */ /* 0x040ff0000000181c */
[----:B------:R-:W-:Y:S08]  /*24140*/  HMMA.16816.F32 R32, R196, R186, R32 ;  /* 0x000000bac420723c */ /* 0x000ff00000001820 */
[C---:B---3--:R-:W-:Y:S08]  /*24150*/  HMMA.16816.F32 R4, R192.reuse, R200, R4 ;  /* 0x000000c8c004723c */ /* 0x048ff00000001804 */
        /* <DEDUP_REMOVED lines=22> */
[----:B------:R5:W1:Y:S10]  /*242c0*/  MUFU.TANH R184, R11 ;  /* 0x0000000b00b87308 */ /* 0x000a740000002400 */
[----:B------:R-:W1:Y:S10]  /*242d0*/  MUFU.TANH R183, R183 ;  /* 0x000000b700b77308 */ /* 0x000e740000002400 */
[----:B------:R-:W1:Y:S01]  /*242e0*/  MUFU.TANH R185, R185 ;  /* 0x000000b900b97308 */ /* 0x000e620000002400 */
[C---:B---3--:R-:W-:Y:S01]  /*242f0*/  HMMA.16816.F32 R20, R192.reuse, R4, R20 ;  /* 0x00000004c014723c */ /* 0x048fe20000001814 */
[----:B-----5:R-:W3:Y:S01]  /*24300*/  LDSM.16.M88.4 R8, [R220+0x7800] ;  /* 0x00780000dc08783b */ /* 0x020ee20000000200 */
[----:B------:R-:W-:Y:S07]  /*24310*/  DEPBAR.LE SB0, 0x0 ;  /* 0x000080000000791a */ /* 0x000fee0000000000 */
[----:B------:R-:W1:Y:S01]  /*24320*/  MUFU.TANH R187, R187 ;  /* 0x000000bb00bb7308 */ /* 0x000e620000002400 */
[----:B------:R-:W-:Y:S01]  /*24330*/  BAR.SYNC.DEFER_BLOCKING 0x0 ;  /* 0x0000000000007b1d */ /* 0x000fe20000010000 */
[C---:B------:R-:W-:Y:S05]  /*24340*/  HMMA.16816.F32 R24, R192.reuse, R6, R24 ;  /* 0x00000006c018723c */ /* 0x040fea0000001818 */
[-C--:B------:R-:W-:Y:S03]  /*24350*/  FMUL.FTZ R5, R19, R2.reuse ;  /* 0x0000000213057220 */ /* 0x080fe60000410000 */
        /* <DEDUP_REMOVED lines=8> */
[----:B------:R-:W1:Y:S01]  /*243e0*/  MUFU.TANH R13, R13 ;  /* 0x0000000d000d7308 */ /* 0x000e620000002400 */
[-C--:B------:R-:W-:Y:S02]  /*243f0*/  FMUL.FTZ R26, R26, R2.reuse ;  /* 0x000000021a1a7220 */ /* 0x080fe40000410000 */
[-C--:B------:R-:W-:Y:S01]  /*24400*/  FMUL.FTZ R27, R27, R2.reuse ;  /* 0x000000021b1b7220 */ /* 0x080fe20000410000 */
[C---:B---3--:R-:W-:Y:S06]  /*24410*/  HMMA.16816.F32 R28, R192.reuse, R8, R28 ;  /* 0x00000008c01c723c */ /* 0x048fec000000181c */
[----:B------:R3:W1:Y:S02]  /*24420*/  MUFU.TANH R191, R14 ;  /* 0x0000000e00bf7308 */ /* 0x0006640000002400 */
[----:B------:R-:W-:Y:S08]  /*24430*/  HMMA.16816.F32 R32, R192, R10, R32 ;  /* 0x0000000ac020723c */ /* 0x000ff00000001820 */
[----:B------:R-:W1:Y:S08]  /*24440*/  MUFU.TANH R15, R15 ;  /* 0x0000000f000f7308 */ /* 0x000e700000002400 */
[-C--:B------:R-:W-:Y:S02]  /*24450*/  FMUL.FTZ R7, R28, R2.reuse ;  /* 0x000000021c077220 */ /* 0x080fe40000410000 */
[----:B------:R-:W1:Y:S01]  /*24460*/  MUFU.TANH R197, R197 ;  /* 0x000000c500c57308 */ /* 0x000e620000002400 */
[-C--:B------:R-:W-:Y:S02]  /*24470*/  FMUL.FTZ R29, R29, R2.reuse ;  /* 0x000000021d1d7220 */ /* 0x080fe40000410000 */
[-C--:B------:R-:W-:Y:S02]  /*24480*/  FMUL.FTZ R30, R30, R2.reuse ;  /* 0x000000021e1e7220 */ /* 0x080fe40000410000 */
[-C--:B------:R-:W-:Y:S02]  /*24490*/  FMUL.FTZ R31, R31, R2.reuse ;  /* 0x000000021f1f7220 */ /* 0x080fe40000410000 */
[-C--:B------:R-:W-:Y:S02]  /*244a0*/  FMUL.FTZ R175, R32, R2.reuse ;  /* 0x0000000220af7220 */ /* 0x080fe40000410000 */
[-C--:B------:R-:W-:Y:S01]  /*244b0*/  FMUL.FTZ R33, R33, R2.reuse ;  /* 0x0000000221217220 */ /* 0x080fe20000410000 */
[----:B------:R-:W1:Y:S01]  /*244c0*/  MUFU.TANH R198, R198 ;  /* 0x000000c600c67308 */ /* 0x000e620000002400 */
[-C--:B------:R-:W-:Y:S02]  /*244d0*/  FMUL.FTZ R34, R34, R2.reuse ;  /* 0x0000000222227220 */ /* 0x080fe40000410000 */
[----:B------:R-:W-:Y:S07]  /*244e0*/  FMUL.FTZ R35, R35, R2 ;  /* 0x0000000223237220 */ /* 0x000fee0000410000 */
[----:B------:R-:W1:Y:S10]  /*244f0*/  MUFU.TANH R17, R17 ;  /* 0x0000001100117308 */ /* 0x000e740000002400 */
[----:B------:R-:W1:Y:S10]  /*24500*/  MUFU.TANH R5, R5 ;  /* 0x0000000500057308 */ /* 0x000e740000002400 */
        /* <DEDUP_REMOVED lines=24> */
[----:B---3--:R-:W2:Y:S02]  /*24690*/  LD.E R21, [R164.64+0x170] ;  /* 0x00017004a4157980 */ /* 0x008ea4000c101900 */
[C---:B------:R-:W-:Y:S02]  /*246a0*/  IADD3 R8, R10.reuse, -0x80, RZ ;  /* 0xffffff800a087810 */ /* 0x040fe40007ffe0ff */
[----:B------:R-:W-:Y:S01]  /*246b0*/  IADD3 R10, R10, -0x40, RZ ;  /* 0xffffffc00a0a7810 */ /* 0x000fe20007ffe0ff */
[----:B------:R-:W3:Y:S01]  /*246c0*/  LD.E.64 R24, [R164.64+0x20] ;  /* 0x00002004a4187980 */ /* 0x000ee2000c101b00 */
[----:B------:R-:W-:Y:S02]  /*246d0*/  IABS R4, R8 ;  /* 0x0000000800047213 */ /* 0x000fe40000000000 */
[-C--:B--2---:R-:W-:Y:S02]  /*246e0*/  IABS R11, R21.reuse ;  /* 0x00000015000b7213 */ /* 0x084fe40000000000 */
[-C--:B------:R-:W-:Y:S02]  /*246f0*/  IABS R9, R21.reuse ;  /* 0x0000001500097213 */ /* 0x080fe40000000000 */
[----:B------:R-:W2:Y:S01]  /*24700*/  I2F.RP R6, R11 ;  /* 0x0000000b00067306 */ /* 0x000ea20000209400 */
[----:B------:R-:W-:Y:S02]  /*24710*/  LOP3.LUT R8, R8, R21, RZ, 0x3c, !PT ;  /* 0x0000001508087212 */ /* 0x000fe400078e3cff */
[----:B------:R-:W-:Y:S07]  /*24720*/  IMAD.MOV R9, RZ, RZ, -R9 ;  /* 0x000000ffff097224 */ /* 0x000fee00078e0a09 */
[----:B--2---:R-:W2:Y:S02]  /*24730*/  MUFU.RCP R2, R6 ;  /* 0x0000000600027308 */ /* 0x004ea40000001000 */
[----:B--2---:R-:W-:Y:S08]  /*24740*/  IADD3 R18, R2, 0xffffffe, RZ ;  /* 0x0ffffffe02127810 */ /* 0x004ff00007ffe0ff */
[----:B------:R-:W2:Y:S02]  /*24750*/  F2I.FTZ.U32.TRUNC.NTZ R19, R18 ;  /* 0x0000001200137305 */ /* 0x000ea4000021f000 */
[--C-:B--2---:R-:W-:Y:S02]  /*24760*/  IMAD.MOV R2, RZ, RZ, -R19.reuse ;  /* 0x000000ffff027224 */ /* 0x104fe400078e0a13 */
[----:B------:R-:W-:Y:S02]  /*24770*/  IMAD.MOV.U32 R18, RZ, RZ, RZ ;  /* 0x000000ffff127224 */ /* 0x000fe400078e00ff */
[----:B------:R-:W-:Y:S01]  /*24780*/  IMAD R23, R2, R11, RZ ;  /* 0x0000000b02177224 */ /* 0x000fe200078e02ff */
[----:B------:R-:W-:Y:S02]  /*24790*/  IABS R2, R10 ;  /* 0x0000000a00027213 */ /* 0x000fe40000000000 */
[----:B------:R-:W-:Y:S01]  /*247a0*/  LOP3.LUT R10, R10, R21, RZ, 0x3c, !PT ;  /* 0x000000150a0a7212 */ /* 0x000fe200078e3cff */
[----:B------:R-:W-:Y:S02]  /*247b0*/  IMAD.HI.U32 R19, R19, R23, R18 ;  /* 0x0000001713137227 */ /* 0x000fe400078e0012 */
[----:B------:R-:W2:Y:S04]  /*247c0*/  LD.E.64 R22, [R164.64+0x38] ;  /* 0x00003804a4167980 */ /* 0x000ea8000c101b00 */
        /* <DEDUP_REMOVED lines=43> */
.L_x_3525:
[----:B------:R-:W-:Y:S02]  /*24a80*/  ULDC.64 UR4, c[0x0][0x118] ;  /* 0x0000460000047ab9 */ /* 0x000fe40000000a00 */
[----:B------:R-:W2:Y:S02]  /*24a90*/  LD.E R6, [R164.64+0x38] ;  /* 0x00003804a4067980 */ /* 0x000ea4000c101900 */
[----:B--2---:R-:W-:Y:S04]  /*24aa0*/  LEA R6, -R6, RZ, 0x6 ;  /* 0x000000ff06067211 */ /* 0x004fe800078e31ff */
[----:B------:R-:W-:Y:S02]  /*24ab0*/  SHF.R.S32.HI R2, RZ, 0x1f, R6 ;  /* 0x0000001fff027819 */ /* 0x000fe40000011406 */
.L_x_3526:
[----:B------:R-:W-:Y:S05]  /*24ac0*/  BSYNC B0 ;  /* 0x0000000000007941 */ /* 0x000fea0003800000 */
.L_x_3524:
        /* <DEDUP_REMOVED lines=40> */
[C-C-:B------:R-:W-:Y:S01]  /*24d50*/  @P4 LEA.HI.X R29, R9.reuse, R239, R2.reuse, 0x1, P1 ;  /* 0x000000ef091d4211 */ /* 0x140fe200008f0c02 */
        /* <DEDUP_REMOVED lines=75> */
.L_x_3523:
[----:B--2-4-:R-:W-:Y:S05]  /*25210*/  BSYNC B1 ;  /* 0x0000000000017941 */ /* 0x014fea0003800000 */
.L_x_3522:
[----:B------:R-:W-:Y:S01]  /*25220*/  ULDC.64 UR4, c[0x0][0x118] ;  /* 0x0000460000047ab9 */ /* 0x000fe20000000a00 */
[----:B------:R-:W2:Y:S01]  /*25230*/  S2R R9, SR_TID.X ;  /* 0x0000000000097919 */ /* 0x000ea20000002100 */
[----:B------:R-:W-:Y:S07]  /*25240*/  IADD3 R182, R250, -0x1, RZ ;  /* 0xfffffffffab67810 */ /* 0x000fee0007ffe0ff */
[----:B------:R4:W5:Y:S01]  /*25250*/  LD.E R166, [R164.64+0xdc] ;  /* 0x0000dc04a4a67980 */ /* 0x000962000c101900 */
[----:B--2---:R-:W-:Y:S04]  /*25260*/  SHF.L.U32 R9, R9, 0x1, RZ ;  /* 0x0000000109097819 */ /* 0x004fe800000006ff */
[----:B------:R-:W-:Y:S04]  /*25270*/  LOP3.LUT R9, R9, 0x6, RZ, 0xc0, !PT ;  /* 0x0000000609097812 */ /* 0x000fe800078ec0ff */
[----:B------:R-:W-:Y:S04]  /*25280*/  LEA R12, R182, R9, 0x6 ;  /* 0x00000009b60c7211 */ /* 0x000fe800078e30ff */
[C---:B---3--:R-:W-:Y:S01]  /*25290*/  IADD3 R23, R12.reuse, 0x10, RZ ;  /* 0x000000100c177810 */ /* 0x048fe20007ffe0ff */
[----:B------:R-:W2:Y:S01]  /*252a0*/  I2F R9, R12 ;  /* 0x0000000c00097306 */ /* 0x000ea20000201400 */
[C---:B------:R-:W-:Y:S02]  /*252b0*/  IADD3 R6, R12.reuse, 0x1, RZ ;  /* 0x000000010c067810 */ /* 0x040fe40007ffe0ff */
[C---:B------:R-:W-:Y:S02]  /*252c0*/  IADD3 R10, R12.reuse, 0x8, RZ ;  /* 0x000000080c0a7810 */ /* 0x040fe40007ffe0ff */
[C---:B------:R-:W-:Y:S02]  /*252d0*/  IADD3 R29, R12.reuse, 0x9, RZ ;  /* 0x000000090c1d7810 */ /* 0x040fe40007ffe0ff */
[C---:B------:R-:W-:Y:S02]  /*252e0*/  IADD3 R195, R12.reuse, 0x11, RZ ;  /* 0x000000110cc37810 */ /* 0x040fe40007ffe0ff */
[C---:B------:R-:W-:Y:S01]  /*252f0*/  IADD3 R4, R12.reuse, 0x18, RZ ;  /* 0x000000180c047810 */ /* 0x040fe20007ffe0ff */
[----:B------:R-:W3:Y:S01]  /*25300*/  I2F R23, R23 ;  /* 0x0000001700177306 */ /* 0x000ee20000201400 */
[C---:B------:R-:W-:Y:S02]  /*25310*/  IADD3 R14, R12.reuse, 0x31, RZ ;  /* 0x000000310c0e7810 */ /* 0x040fe40007ffe0ff */
[C---:B------:R-:W-:Y:S02]  /*25320*/  IADD3 R27, R12.reuse, 0x19, RZ ;  /* 0x000000190c1b7810 */ /* 0x040fe40007ffe0ff */
[C---:B------:R-:W-:Y:S02]  /*25330*/  IADD3 R25, R12.reuse, 0x20, RZ ;  /* 0x000000200c197810 */ /* 0x040fe40007ffe0ff */
[C---:B------:R-:W-:Y:S02]  /*25340*/  IADD3 R2, R12.reuse, 0x21, RZ ;  /* 0x000000210c027810 */ /* 0x040fe40007ffe0ff */
[C---:B------:R-:W-:Y:S01]  /*25350*/  IADD3 R21, R12.reuse, 0x28, RZ ;  /* 0x000000280c157810 */ /* 0x040fe20007ffe0ff */
[----:B------:R-:W1:Y:S01]  /*25360*/  I2F R6, R6 ;  /* 0x0000000600067306 */ /* 0x000e620000201400 */
[C---:B------:R-:W-:Y:S02]  /*25370*/  IADD3 R11, R12.reuse, 0x29, RZ ;  /* 0x000000290c0b7810 */ /* 0x040fe40007ffe0ff */
[----:B------:R-:W-:Y:S01]  /*25380*/  IADD3 R19, R12, 0x30, RZ ;  /* 0x000000300c137810 */ /* 0x000fe20007ffe0ff */
[CC--:B-12---:R-:W-:Y:S02]  /*25390*/  FFMA.FTZ R185, R0.reuse, R9.reuse, R185 ;  /* 0x0000000900b97223 */ /* 0x0c6fe400000100b9 */
[C---:B------:R-:W-:Y:S03]  /*253a0*/  FFMA.FTZ R9, R0.reuse, R9, R179 ;  /* 0x0000000900097223 */ /* 0x040fe600000100b3 */
[----:B------:R-:W-:Y:S01]  /*253b0*/  FMNMX.FTZ R31, R185, R3, !PT ;  /* 0x00000003b91f7209 */ /* 0x000fe20007810000 */
[----:B------:R-:W1:Y:S01]  /*253c0*/  I2F R10, R10 ;  /* 0x0000000a000a7306 */ /* 0x000e620000201400 */
[CC--:B---3--:R-:W-:Y:S02]  /*253d0*/  FFMA.FTZ R191, R0.reuse, R23.reuse, R191 ;  /* 0x0000001700bf7223 */ /* 0x0c8fe400000100bf */
[C---:B------:R-:W-:Y:S07]  /*253e0*/  FFMA.FTZ R196, R0.reuse, R23, R196 ;  /* 0x0000001700c47223 */ /* 0x040fee00000100c4 */
[----:B------:R-:W2:Y:S01]  /*253f0*/  I2F R29, R29 ;  /* 0x0000001d001d7306 */ /* 0x000ea20000201400 */
[CC--:B------:R-:W-:Y:S02]  /*25400*/  FFMA.FTZ R8, R0.reuse, R6.reuse, R187 ;  /* 0x0000000600087223 */ /* 0x0c0fe400000100bb */
[----:B------:R-:W-:Y:S03]  /*25410*/  FFMA.FTZ R6, R0, R6, R183 ;  /* 0x0000000600067223 */ /* 0x000fe600000100b7 */
[----:B------:R-:W-:Y:S04]  /*25420*/  FMNMX.FTZ R16, R8, R31, !PT ;  /* 0x0000001f08107209 */ /* 0x000fe80007810000 */
[----:B------:R-:W3:Y:S01]  /*25430*/  I2F R195, R195 ;  /* 0x000000c300c37306 */ /* 0x000ee20000201400 */
[CC--:B-1----:R-:W-:Y:S02]  /*25440*/  FFMA.FTZ R207, R0.reuse, R10.reuse, R207 ;  /* 0x0000000a00cf7223 */ /* 0x0c2fe400000100cf */
[C---:B------:R-:W-:Y:S03]  /*25450*/  FFMA.FTZ R189, R0.reuse, R10, R189 ;  /* 0x0000000a00bd7223 */ /* 0x040fe600000100bd */
[----:B------:R-:W-:Y:S04]  /*25460*/  FMNMX.FTZ R31, R207, R16, !PT ;  /* 0x00000010cf1f7209 */ /* 0x000fe80007810000 */
[----:B------:R-:W1:Y:S01]  /*25470*/  I2F R4, R4 ;  /* 0x0000000400047306 */ /* 0x000e620000201400 */
[CC--:B--2---:R-:W-:Y:S02]  /*25480*/  FFMA.FTZ R10, R0.reuse, R29.reuse, R184 ;  /* 0x0000001d000a7223 */ /* 0x0c4fe400000100b8 */
[----:B------:R-:W-:Y:S01]  /*25490*/  FFMA.FTZ R205, R0, R29, R205 ;  /* 0x0000001d00cd7223 */ /* 0x000fe200000100cd */
[----:B------:R-:W-:Y:S02]  /*254a0*/  FMNMX.FTZ R29, R9, R168, !PT ;  /* 0x000000a8091d7209 */ /* 0x000fe40007810000 */
[----:B------:R-:W-:Y:S04]  /*254b0*/  FMNMX.FTZ R18, R10, R31, !PT ;  /* 0x0000001f0a127209 */ /* 0x000fe80007810000 */
[----:B------:R-:W2:Y:S01]  /*254c0*/  I2F R23, R14 ;  /* 0x0000000e00177306 */ /* 0x000ea20000201400 */
[----:B------:R-:W-:Y:S02]  /*254d0*/  FMNMX.FTZ R16, R6, R29, !PT ;  /* 0x0000001d06107209 */ /* 0x000fe40007810000 */
[----:B------:R-:W-:Y:S01]  /*254e0*/  LDSM.16.MT88.4 R28, [R225+0x10000] ;  /* 0x01000000e11c783b */ /* 0x000fe20000004200 */
[-C--:B---3--:R-:W-:Y:S01]  /*254f0*/  FFMA.FTZ R192, R0, R195.reuse, R15 ;  /* 0x000000c300c07223 */ /* 0x088fe2000001000f */
[----:B------:R-:W-:Y:S01]  /*25500*/  IADD3 R15, R12, 0x38, RZ ;  /* 0x000000380c0f7810 */ /* 0x000fe20007ffe0ff */
[----:B------:R-:W-:Y:S01]  /*25510*/  FFMA.FTZ R195, R0, R195, R13 ;  /* 0x000000c300c37223 */ /* 0x000fe2000001000d */
[----:B------:R-:W-:Y:S02]  /*25520*/  FMNMX.FTZ R13, R191, R18, !PT ;  /* 0x00000012bf0d7209 */ /* 0x000fe40007810000 */
[----:B------:R-:W-:Y:S01]  /*25530*/  FMNMX.FTZ R16, R189, R16, !PT ;  /* 0x00000010bd107209 */ /* 0x000fe20007810000 */
[----:B------:R-:W3:Y:S01]  /*25540*/  I2F R27, R27 ;  /* 0x0000001b001b7306 */ /* 0x000ee20000201400 */
[----:B------:R-:W-:Y:S01]  /*25550*/  IADD3 R12, R12, 0x39, RZ ;  /* 0x000000390c0c7810 */ /* 0x000fe20007ffe0ff */
[C---:B-1----:R-:W-:Y:S01]  /*25560*/  FFMA.FTZ R193, R0.reuse, R4, R17 ;  /* 0x0000000400c17223 */ /* 0x042fe20000010011 */
[----:B------:R-:W-:Y:S01]  /*25570*/  FMNMX.FTZ R17, R205, R16, !PT ;  /* 0x00000010cd117209 */ /* 0x000fe20007810000 */
[----:B------:R-:W-:Y:S03]  /*25580*/  FFMA.FTZ R197, R0, R4, R197 ;  /* 0x0000000400c57223 */ /* 0x000fe600000100c5 */
[----:B------:R-:W-:Y:S03]  /*25590*/  FMNMX.FTZ R16, R196, R17, !PT ;  /* 0x00000011c4107209 */ /* 0x000fe60007810000 */
[----:B------:R-:W1:Y:S01]  /*255a0*/  I2F R25, R25 ;  /* 0x0000001900197306 */ /* 0x000e620000201400 */
[----:B------:R-:W-:Y:S01]  /*255b0*/  FMNMX.FTZ R16, R195, R16, !PT ;  /* 0x00000010c3107209 */ /* 0x000fe20007810000 */
[----:B--2---:R-:W-:Y:S01]  /*255c0*/  FFMA.FTZ R172, R0, R23, R172 ;  /* 0x0000001700ac7223 */ /* 0x004fe200000100ac */
[----:B------:R-:W-:Y:S01]  /*255d0*/  FMNMX.FTZ R14, R192, R13, !PT ;  /* 0x0000000dc00e7209 */ /* 0x000fe20007810000 */
[C---:B------:R-:W-:Y:S06]  /*255e0*/  FFMA.FTZ R177, R0.reuse, R23, R177 ;  /* 0x0000001700b17223 */ /* 0x040fec00000100b1 */
[----:B------:R2:W2:Y:S01]  /*255f0*/  I2F R4, R15 ;  /* 0x0000000f00047306 */ /* 0x0004a20000201400 */
[CC--:B---3--:R-:W-:Y:S01]  /*25600*/  FFMA.FTZ R194, R0.reuse, R27.reuse, R5 ;  /* 0x0000001b00c27223 */ /* 0x0c8fe20000010005 */
[----:B------:R-:W-:Y:S01]  /*25610*/  FMNMX.FTZ R5, R193, R14, !PT ;  /* 0x0000000ec1057209 */ /* 0x000fe20007810000 */
[----:B------:R-:W-:Y:S03]  /*25620*/  FFMA.FTZ R198, R0, R27, R198 ;  /* 0x0000001b00c67223 */ /* 0x000fe600000100c6 */
[----:B------:R-:W-:Y:S04]  /*25630*/  FMNMX.FTZ R13, R194, R5, !PT ;  /* 0x00000005c20d7209 */ /* 0x000fe80007810000 */
[----:B------:R-:W3:Y:S01]  /*25640*/  I2F R2, R2 ;  /* 0x0000000200027306 */ /* 0x000ee20000201400 */
[CC--:B-1----:R-:W-:Y:S02]  /*25650*/  FFMA.FTZ R204, R0.reuse, R25.reuse, R204 ;  /* 0x0000001900cc7223 */ /* 0x0c2fe400000100cc */
[----:B------:R-:W-:Y:S03]  /*25660*/  FFMA.FTZ R200, R0, R25, R200 ;  /* 0x0000001900c87223 */ /* 0x000fe600000100c8 */
[----:B------:R-:W-:Y:S04]  /*25670*/  FMNMX.FTZ R14, R204, R13, !PT ;  /* 0x0000000dcc0e7209 */ /* 0x000fe80007810000 */
[----:B------:R-:W1:Y:S01]  /*25680*/  I2F R21, R21 ;  /* 0x0000001500157306 */ /* 0x000e620000201400 */
[----:B--2---:R-:W-:Y:S01]  /*25690*/  FMNMX.FTZ R15, R197, R16, !PT ;  /* 0x00000010c50f7209 */ /* 0x004fe20007810000 */
[CC--:B------:R-:W-:Y:S02]  /*256a0*/  FFMA.FTZ R169, R0.reuse, R4.reuse, R169 ;  /* 0x0000000400a97223 */ /* 0x0c0fe400000100a9 */
[----:B------:R-:W-:Y:S01]  /*256b0*/  FFMA.FTZ R175, R0, R4, R175 ;  /* 0x0000000400af7223 */ /* 0x000fe200000100af */
[----:B------:R-:W-:Y:S05]  /*256c0*/  FMNMX.FTZ R15, R198, R15, !PT ;  /* 0x0000000fc60f7209 */ /* 0x000fea0007810000 */
[----:B------:R-:W2:Y:S01]  /*256d0*/  I2F R11, R11 ;  /* 0x0000000b000b7306 */ /* 0x000ea20000201400 */
[CC--:B---3--:R-:W-:Y:S02]  /*256e0*/  FFMA.FTZ R203, R0.reuse, R2.reuse, R203 ;  /* 0x0000000200cb7223 */ /* 0x0c8fe400000100cb */
[----:B------:R-:W-:Y:S01]  /*256f0*/  FFMA.FTZ R199, R0, R2, R199 ;  /* 0x0000000200c77223 */ /* 0x000fe200000100c7 */
[----:B------:R-:W-:Y:S02]  /*25700*/  FMNMX.FTZ R2, R200, R15, !PT ;  /* 0x0000000fc8027209 */ /* 0x000fe40007810000 */
[----:B------:R-:W-:Y:S04]  /*25710*/  FMNMX.FTZ R13, R203, R14, !PT ;  /* 0x0000000ecb0d7209 */ /* 0x000fe80007810000 */
[----:B------:R3:W3:Y:S01]  /*25720*/  I2F R5, R12 ;  /* 0x0000000c00057306 */ /* 0x0006e20000201400 */
[CC--:B-1----:R-:W-:Y:S02]  /*25730*/  FFMA.FTZ R202, R0.reuse, R21.reuse, R202 ;  /* 0x0000001500ca7223 */ /* 0x0c2fe400000100ca */
[C---:B------:R-:W-:Y:S02]  /*25740*/  FFMA.FTZ R178, R0.reuse, R21, R178 ;  /* 0x0000001500b27223 */ /* 0x040fe400000100b2 */
[----:B------:R-:W-:Y:S05]  /*25750*/  LDSM.16.MT88.4 R20, [R226+0x10000] ;  /* 0x01000000e214783b */ /* 0x000fea0000004200 */
[----:B------:R-:W1:Y:S01]  /*25760*/  I2F R19, R19 ;  /* 0x0000001300137306 */ /* 0x000e620000201400 */
[CC--:B--2---:R-:W-:Y:S02]  /*25770*/  FFMA.FTZ R201, R0.reuse, R11.reuse, R201 ;  /* 0x0000000b00c97223 */ /* 0x0c4fe400000100c9 */
[----:B------:R-:W-:Y:S01]  /*25780*/  FFMA.FTZ R176, R0, R11, R176 ;  /* 0x0000000b00b07223 */ /* 0x000fe200000100b0 */
[----:B---3--:R-:W-:Y:S01]  /*25790*/  FMNMX.FTZ R12, R202, R13, !PT ;  /* 0x0000000dca0c7209 */ /* 0x008fe20007810000 */
[CC--:B------:R-:W-:Y:S01]  /*257a0*/  FFMA.FTZ R167, R0.reuse, R5.reuse, R167 ;  /* 0x0000000500a77223 */ /* 0x0c0fe200000100a7 */
[----:B------:R-:W-:Y:S01]  /*257b0*/  FMNMX.FTZ R13, R199, R2, !PT ;  /* 0x00000002c70d7209 */ /* 0x000fe20007810000 */
[----:B------:R-:W-:Y:S01]  /*257c0*/  FFMA.FTZ R173, R0, R5, R173 ;  /* 0x0000000500ad7223 */ /* 0x000fe200000100ad */
[----:B------:R-:W-:Y:S02]  /*257d0*/  FMNMX.FTZ R15, R201, R12, !PT ;  /* 0x0000000cc90f7209 */ /* 0x000fe40007810000 */
[----:B------:R-:W-:Y:S01]  /*257e0*/  FMNMX.FTZ R13, R178, R13, !PT ;  /* 0x0000000db20d7209 */ /* 0x000fe20007810000 */
[----:B-1----:R-:W-:Y:S03]  /*257f0*/  FFMA.FTZ R174, R0, R19, R174 ;  /* 0x0000001300ae7223 */ /* 0x002fe600000100ae */
[----:B------:R-:W-:Y:S01]  /*25800*/  FMNMX.FTZ R13, R176, R13, !PT ;  /* 0x0000000db00d7209 */ /* 0x000fe20007810000 */
[----:B------:R-:W-:Y:S01]  /*25810*/  FFMA.FTZ R170, R0, R19, R7 ;  /* 0x0000001300aa7223 */ /* 0x000fe20000010007 */
[----:B------:R-:W-:Y:S04]  /*25820*/  FMNMX.FTZ R15, R174, R15, !PT ;  /* 0x0000000fae0f7209 */ /* 0x000fe80007810000 */
        /* <DEDUP_REMOVED lines=8> */
[----:B------:R-:W2:Y:S01]  /*258b0*/  SHFL.BFLY PT, R11, R14, 0x2, 0x1f ;  /* 0x0c401f000e0b7f89 */ /* 0x000ea200000e0000 */
[----:B-1----:R-:W-:Y:S07]  /*258c0*/  FMNMX.FTZ R5, R4, R7, !PT ;  /* 0x0000000704057209 */ /* 0x002fee0007810000 */
[----:B----4-:R-:W1:Y:S01]  /*258d0*/  SHFL.BFLY PT, R164, R5, 0x1, 0x1f ;  /* 0x0c201f0005a47f89 */ /* 0x010e6200000e0000 */
[----:B--2---:R-:W-:Y:S07]  /*258e0*/  FMNMX.FTZ R12, R14, R11, !PT ;  /* 0x0000000b0e0c7209 */ /* 0x004fee0007810000 */
[----:B------:R-:W2:Y:S01]  /*258f0*/  SHFL.BFLY PT, R165, R12, 0x1, 0x1f ;  /* 0x0c201f000ca57f89 */ /* 0x000ea200000e0000 */
[----:B-1----:R-:W-:Y:S04]  /*25900*/  FMNMX.FTZ R164, R5, R164, !PT ;  /* 0x000000a405a47209 */ /* 0x002fe80007810000 */
[C---:B------:R-:W-:Y:S01]  /*25910*/  FSETP.NEU.FTZ.AND P0, PT, R164.reuse, -INF , PT ;  /* 0xff800000a400780b */ /* 0x040fe20003f1d000 */
[----:B------:R-:W-:Y:S01]  /*25920*/  FADD.FTZ R3, -R164, R3 ;  /* 0x00000003a4037221 */ /* 0x000fe20000010100 */
[----:B--2---:R-:W-:Y:S02]  /*25930*/  FMNMX.FTZ R165, R12, R165, !PT ;  /* 0x000000a50ca57209 */ /* 0x004fe40007810000 */
[----:B------:R-:W1:Y:S01]  /*25940*/  LDSM.16.MT88.4 R12, [R228+0x10000] ;  /* 0x01000000e40c783b */ /* 0x000e620000004200 */
[C---:B-----5:R-:W-:Y:S02]  /*25950*/  FMUL.FTZ R171, R166.reuse, R164 ;  /* 0x000000a4a6ab7220 */ /* 0x060fe40000410000 */
[C---:B------:R-:W-:Y:S02]  /*25960*/  FMUL.FTZ R179, R166.reuse, R165 ;  /* 0x000000a5a6b37220 */ /* 0x040fe40000410000 */
[----:B------:R-:W-:Y:S01]  /*25970*/  FMUL.FTZ R2, R166, R3 ;  /* 0x00000003a6027220 */ /* 0x000fe20000410000 */
[----:B------:R-:W-:Y:S01]  /*25980*/  FSEL R171, R171, RZ, P0 ;  /* 0x000000ffabab7208 */ /* 0x000fe20000000000 */
[C---:B------:R-:W-:Y:S01]  /*25990*/  FADD.FTZ R3, -R165.reuse, R168 ;  /* 0x000000a8a5037221 */ /* 0x040fe20000010100 */
[----:B------:R-:W-:Y:S03]  /*259a0*/  FSETP.NEU.FTZ.AND P0, PT, R165, -INF , PT ;  /* 0xff800000a500780b */ /* 0x000fe60003f1d000 */
[-CC-:B------:R-:W-:Y:S01]  /*259b0*/  FFMA.FTZ R184, R207, R166.reuse, -R171.reuse ;  /* 0x000000a6cfb87223 */ /* 0x180fe200000108ab */
[----:B------:R-:W-:Y:S01]  /*259c0*/  FSEL R179, R179, RZ, P0 ;  /* 0x000000ffb3b37208 */ /* 0x000fe20000000000 */
[-CC-:B------:R-:W-:Y:S01]  /*259d0*/  FFMA.FTZ R183, R10, R166.reuse, -R171.reuse ;  /* 0x000000a60ab77223 */ /* 0x180fe200000108ab */
[----:B------:R-:W2:Y:S01]  /*259e0*/  MUFU.EX2 R2, R2 ;  /* 0x0000000200027308 */ /* 0x000ea20000000800 */
[-CC-:B------:R-:W-:Y:S01]  /*259f0*/  FFMA.FTZ R187, R185, R166.reuse, -R171.reuse ;  /* 0x000000a6b9bb7223 */ /* 0x180fe200000108ab */
[----:B------:R-:W-:Y:S01]  /*25a00*/  ISETP.GT.AND P0, PT, R250, 0x1, PT ;  /* 0x00000001fa00780c */ /* 0x000fe20003f04270 */
[----:B------:R-:W-:Y:S01]  /*25a10*/  FFMA.FTZ R185, R8, R166, -R171 ;  /* 0x000000a608b97223 */ /* 0x000fe200000108ab */
[----:B------:R-:W-:Y:S01]  /*25a20*/  MOV R250, R182 ;  /* 0x000000b600fa7202 */ /* 0x000fe20000000f00 */
[-CC-:B------:R-:W-:Y:S02]  /*25a30*/  FFMA.FTZ R190, R9, R166.reuse, -R179.reuse ;  /* 0x000000a609be7223 */ /* 0x180fe400000108b3 */
[-CC-:B------:R-:W-:Y:S02]  /*25a40*/  FFMA.FTZ R188, R6, R166.reuse, -R179.reuse ;  /* 0x000000a606bc7223 */ /* 0x180fe400000108b3 */
[-CC-:B------:R-:W-:Y:S01]  /*25a50*/  FFMA.FTZ R189, R189, R166.reuse, -R179.reuse ;  /* 0x000000a6bdbd7223 */ /* 0x180fe200000108b3 */
[----:B------:R-:W-:Y:S01]  /*25a60*/  MUFU.EX2 R187, R187 ;  /* 0x000000bb00bb7308 */ /* 0x000fe20000000800 */
[-CC-:B------:R-:W-:Y:S02]  /*25a70*/  FFMA.FTZ R186, R205, R166.reuse, -R179.reuse ;  /* 0x000000a6cdba7223 */ /* 0x180fe400000108b3 */
[----:B------:R-:W-:Y:S02]  /*25a80*/  FMUL.FTZ R4, R166, R3 ;  /* 0x00000003a6047220 */ /* 0x000fe40000410000 */
[-CC-:B------:R-:W-:Y:S02]  /*25a90*/  FFMA.FTZ R177, R177, R166.reuse, -R179.reuse ;  /* 0x000000a6b1b17223 */ /* 0x180fe400000108b3 */
[-C--:B------:R-:W-:Y:S02]  /*25aa0*/  FFMA.FTZ R175, R175, R166.reuse, -R179 ;  /* 0x000000a6afaf7223 */ /* 0x080fe400000108b3 */
[-CC-:B------:R-:W-:Y:S01]  /*25ab0*/  FFMA.FTZ R207, R174, R166.reuse, -R171.reuse ;  /* 0x000000a6aecf7223 */ /* 0x180fe200000108ab */
[----:B------:R-:W3:Y:S01]  /*25ac0*/  MUFU.EX2 R3, R4 ;  /* 0x0000000400037308 */ /* 0x000ee20000000800 */
[-C--:B------:R-:W-:Y:S02]  /*25ad0*/  FFMA.FTZ R172, R172, R166.reuse, -R171 ;  /* 0x000000a6acac7223 */ /* 0x080fe400000108ab */
[--C-:B------:R-:W-:Y:S02]  /*25ae0*/  FFMA.FTZ R196, R196, R166, -R179.reuse ;  /* 0x000000a6c4c47223 */ /* 0x100fe400000108b3 */
        /* <DEDUP_REMOVED lines=11> */
[C---:B------:R-:W-:Y:S02]  /*25ba0*/  FMUL.FTZ R35, R2.reuse, R135 ;  /* 0x0000008702237220 */ /* 0x040fe40000410000 */
[C---:B---3--:R-:W-:Y:S02]  /*25bb0*/  FMUL.FTZ R4, R3.reuse, R160 ;  /* 0x000000a003047220 */ /* 0x048fe40000410000 */
[C---:B------:R-:W-:Y:S02]  /*25bc0*/  FMUL.FTZ R5, R3.reuse, R161 ;  /* 0x000000a103057220 */ /* 0x040fe40000410000 */
[C---:B------:R-:W-:Y:S01]  /*25bd0*/  FMUL.FTZ R8, R3.reuse, R156 ;  /* 0x0000009c03087220 */ /* 0x040fe20000410000 */
[----:B------:R-:W3:Y:S01]  /*25be0*/  MUFU.EX2 R183, R183 ;  /* 0x000000b700b77308 */ /* 0x000ee20000000800 */
[C---:B------:R-:W-:Y:S02]  /*25bf0*/  FMUL.FTZ R9, R3.reuse, R157 ;  /* 0x0000009d03097220 */ /* 0x040fe40000410000 */
[----:B------:R-:W-:Y:S01]  /*25c00*/  FMUL.FTZ R16, R3, R148 ;  /* 0x0000009403107220 */ /* 0x000fe20000410000 */
[----:B--2---:R-:W-:Y:S01]  /*25c10*/  F2FP.PACK_AB R161, R185, R187 ;  /* 0x000000bbb9a1723e */ /* 0x004fe200000000ff */
[C---:B------:R-:W-:Y:S01]  /*25c20*/  FMUL.FTZ R17, R3.reuse, R149 ;  /* 0x0000009503117220 */ /* 0x040fe20000410000 */
[----:B------:R-:W-:Y:S01]  /*25c30*/  LDSM.16.MT88.4 R156, [R224+0x12800] ;  /* 0x01280000e09c783b */ /* 0x000fe20000004200 */
        /* <DEDUP_REMOVED lines=9> */
[----:B------:R-:W2:Y:S01]  /*25cd0*/  MUFU.EX2 R188, R188 ;  /* 0x000000bc00bc7308 */ /* 0x000ea20000000800 */
[----:B------:R-:W-:Y:S01]  /*25ce0*/  FMUL.FTZ R37, R3, R37 ;  /* 0x0000002503257220 */ /* 0x000fe20000410000 */
[----:B------:R-:W-:Y:S01]  /*25cf0*/  LDSM.16.MT88.4 R132, [R225+0x12000] ;  /* 0x01200000e184783b */ /* 0x000fe20000004200 */
[C---:B------:R-:W-:Y:S01]  /*25d00*/  FMUL.FTZ R42, R2.reuse, R42 ;  /* 0x0000002a022a7220 */ /* 0x040fe20000410000 */
[----:B---3--:R-:W-:Y:S01]  /*25d10*/  F2FP.PACK_AB R163, R183, R184 ;  /* 0x000000b8b7a3723e */ /* 0x008fe200000000ff */
[C---:B------:R-:W-:Y:S02]  /*25d20*/  FMUL.FTZ R43, R2.reuse, R43 ;  /* 0x0000002b022b7220 */ /* 0x040fe40000410000 */
[C---:B------:R-:W-:Y:S02]  /*25d30*/  FMUL.FTZ R40, R3.reuse, R40 ;  /* 0x0000002803287220 */ /* 0x040fe40000410000 */
[C---:B------:R-:W-:Y:S01]  /*25d40*/  FMUL.FTZ R41, R3.reuse, R41 ;  /* 0x0000002903297220 */ /* 0x040fe20000410000 */
[----:B------:R-:W-:Y:S01]  /*25d50*/  MUFU.EX2 R189, R189 ;  /* 0x000000bd00bd7308 */ /* 0x000fe20000000800 */
[C---:B------:R-:W-:Y:S01]  /*25d60*/  FMUL.FTZ R46, R2.reuse, R46 ;  /* 0x0000002e022e7220 */ /* 0x040fe20000410000 */
[----:B------:R-:W-:Y:S01]  /*25d70*/  LDSM.16.MT88.4 R148, [R224+0x10800] ;  /* 0x01080000e094783b */ /* 0x000fe20000004200 */
[C---:B------:R-:W-:Y:S02]  /*25d80*/  FMUL.FTZ R47, R2.reuse, R47 ;  /* 0x0000002f022f7220 */ /* 0x040fe40000410000 */
[C---:B------:R-:W-:Y:S02]  /*25d90*/  FMUL.FTZ R44, R3.reuse, R44 ;  /* 0x0000002c032c7220 */ /* 0x040fe40000410000 */
[C---:B------:R-:W-:Y:S02]  /*25da0*/  FMUL.FTZ R45, R3.reuse, R45 ;  /* 0x0000002d032d7220 */ /* 0x040fe40000410000 */
[C---:B------:R-:W-:Y:S01]  /*25db0*/  FMUL.FTZ R50, R2.reuse, R50 ;  /* 0x0000003202327220 */ /* 0x040fe20000410000 */
[----:B------:R-:W3:Y:S01]  /*25dc0*/  MUFU.EX2 R186, R186 ;  /* 0x000000ba00ba7308 */ /* 0x000ee20000000800 */
[----:B------:R-:W-:Y:S02]  /*25dd0*/  FMUL.FTZ R51, R2, R51 ;  /* 0x0000003302337220 */ /* 0x000fe40000410000 */
[C---:B------:R-:W-:Y:S01]  /*25de0*/  FMUL.FTZ R48, R3.reuse, R48 ;  /* 0x0000003003307220 */ /* 0x040fe20000410000 */
        /* <DEDUP_REMOVED lines=13> */
[----:B---3--:R-:W-:Y:S01]  /*25ec0*/  F2FP.PACK_AB R162, R186, R189 ;  /* 0x000000bdbaa2723e */ /* 0x008fe200000000ff */
[C---:B------:R-:W-:Y:S02]  /*25ed0*/  FMUL.FTZ R63, R2.reuse, R63 ;  /* 0x0000003f023f7220 */ /* 0x040fe40000410000 */
[C---:B------:R-:W-:Y:S02]  /*25ee0*/  FMUL.FTZ R60, R3.reuse, R60 ;  /* 0x0000003c033c7220 */ /* 0x040fe40000410000 */
[C---:B------:R-:W-:Y:S01]  /*25ef0*/  FMUL.FTZ R61, R3.reuse, R61 ;  /* 0x0000003d033d7220 */ /* 0x040fe20000410000 */
[----:B------:R-:W-:Y:S01]  /*25f00*/  MUFU.EX2 R207, R207 ;  /* 0x000000cf00cf7308 */ /* 0x000fe20000000800 */
[C---:B-1----:R-:W-:Y:S05]  /*25f10*/  HMMA.16816.F32 R4, R160.reuse, R12, R4 ;  /* 0x0000000ca004723c */ /* 0x042fea0000001804 */
[C---:B------:R-:W-:Y:S02]  /*25f20*/  FMUL.FTZ R66, R2.reuse, R66 ;  /* 0x0000004202427220 */ /* 0x040fe40000410000 */
[C---:B------:R-:W-:Y:S01]  /*25f30*/  FMUL.FTZ R12, R3.reuse, R152 ;  /* 0x00000098030c7220 */ /* 0x040fe20000410000 */
[C---:B------:R-:W-:Y:S04]  /*25f40*/  HMMA.16816.F32 R8, R160.reuse, R14, R8 ;  /* 0x0000000ea008723c */ /* 0x040fe80000001808 */
[C---:B------:R-:W-:Y:S02]  /*25f50*/  FMUL.FTZ R13, R3.reuse, R153 ;  /* 0x00000099030d7220 */ /* 0x040fe40000410000 */
[C---:B------:R-:W-:Y:S02]  /*25f60*/  FMUL.FTZ R67, R2.reuse, R67 ;  /* 0x0000004302437220 */ /* 0x040fe40000410000 */
[C---:B------:R-:W-:Y:S04]  /*25f70*/  FMUL.FTZ R14, R2.reuse, R154 ;  /* 0x0000009a020e7220 */ /* 0x040fe80000410000 */
[C---:B------:R-:W-:Y:S02]  /*25f80*/  FMUL.FTZ R15, R2.reuse, R155 ;  /* 0x0000009b020f7220 */ /* 0x040fe40000410000 */
[----:B------:R-:W1:Y:S01]  /*25f90*/  LDSM.16.MT88.4 R152, [R224+0x10000] ;  /* 0x01000000e098783b */ /* 0x000e620000004200 */
[C---:B------:R-:W-:Y:S02]  /*25fa0*/  FMUL.FTZ R64, R3.reuse, R64 ;  /* 0x0000004003407220 */ /* 0x040fe40000410000 */
[C---:B------:R-:W-:Y:S02]  /*25fb0*/  FMUL.FTZ R65, R3.reuse, R65 ;  /* 0x0000004103417220 */ /* 0x040fe40000410000 */
[C---:B------:R-:W-:Y:S03]  /*25fc0*/  HMMA.16816.F32 R12, R160.reuse, R20, R12 ;  /* 0x00000014a00c723c */ /* 0x040fe6000000180c */
[C---:B------:R-:W-:Y:S02]  /*25fd0*/  FMUL.FTZ R70, R2.reuse, R70 ;  /* 0x0000004602467220 */ /* 0x040fe40000410000 */
[C---:B------:R-:W-:Y:S02]  /*25fe0*/  FMUL.FTZ R71, R2.reuse, R71 ;  /* 0x0000004702477220 */ /* 0x040fe40000410000 */
[C---:B------:R-:W-:Y:S01]  /*25ff0*/  FMUL.FTZ R20, R3.reuse, R144 ;  /* 0x0000009003147220 */ /* 0x040fe20000410000 */
[C---:B------:R-:W-:Y:S04]  /*26000*/  HMMA.16816.F32 R16, R160.reuse, R22, R16 ;  /* 0x00000016a010723c */ /* 0x040fe80000001810 */
[C---:B------:R-:W-:Y:S02]  /*26010*/  FMUL.FTZ R21, R3.reuse, R145 ;  /* 0x0000009103157220 */ /* 0x040fe40000410000 */
[C---:B------:R-:W-:Y:S02]  /*26020*/  FMUL.FTZ R68, R3.reuse, R68 ;  /* 0x0000004403447220 */ /* 0x040fe40000410000 */
[C---:B------:R-:W-:Y:S04]  /*26030*/  FMUL.FTZ R22, R2.reuse, R146 ;  /* 0x0000009202167220 */ /* 0x040fe80000410000 */
[C---:B------:R-:W-:Y:S02]  /*26040*/  FMUL.FTZ R23, R2.reuse, R147 ;  /* 0x0000009302177220 */ /* 0x040fe40000410000 */
[----:B------:R-:W2:Y:S01]  /*26050*/  LDSM.16.MT88.4 R144, [R228+0x12000] ;  /* 0x01200000e490783b */ /* 0x000ea20000004200 */
        /* <DEDUP_REMOVED lines=11> */
[----:B------:R-:W3:Y:S01]  /*26110*/  LDSM.16.MT88.4 R136, [R226+0x12000] ;  /* 0x01200000e288783b */ /* 0x000ee20000004200 */
[C---:B------:R-:W-:Y:S02]  /*26120*/  FMUL.FTZ R78, R2.reuse, R78 ;  /* 0x0000004e024e7220 */ /* 0x040fe40000410000 */
[C---:B------:R-:W-:Y:S02]  /*26130*/  FMUL.FTZ R79, R2.reuse, R79 ;  /* 0x0000004f024f7220 */ /* 0x040fe40000410000 */
[C---:B-1----:R-:W-:Y:S03]  /*26140*/  HMMA.16816.F32 R28, R160.reuse, R152, R28 ;  /* 0x00000098a01c723c */ /* 0x042fe6000000181c */
[C---:B------:R-:W-:Y:S02]  /*26150*/  FMUL.FTZ R76, R3.reuse, R76 ;  /* 0x0000004c034c7220 */ /* 0x040fe40000410000 */
[C---:B------:R-:W-:Y:S02]  /*26160*/  FMUL.FTZ R77, R3.reuse, R77 ;  /* 0x0000004d034d7220 */ /* 0x040fe40000410000 */
[C---:B------:R-:W-:Y:S01]  /*26170*/  FMUL.FTZ R82, R2.reuse, R82 ;  /* 0x0000005202527220 */ /* 0x040fe20000410000 */
[C---:B------:R-:W-:Y:S01]  /*26180*/  HMMA.16816.F32 R32, R160.reuse, R154, R32 ;  /* 0x0000009aa020723c */ /* 0x040fe20000001820 */
[----:B------:R-:W-:Y:S03]  /*26190*/  LDSM.16.MT88.4 R152, [R226+0x12800] ;  /* 0x01280000e298783b */ /* 0x000fe60000004200 */
[C---:B------:R-:W-:Y:S02]  /*261a0*/  FMUL.FTZ R83, R2.reuse, R83 ;  /* 0x0000005302537220 */ /* 0x040fe40000410000 */
[C---:B------:R-:W-:Y:S02]  /*261b0*/  FMUL.FTZ R80, R3.reuse, R80 ;  /* 0x0000005003507220 */ /* 0x040fe40000410000 */
[C---:B--2---:R-:W-:Y:S04]  /*261c0*/  HMMA.16816.F32 R36, R160.reuse, R144, R36 ;  /* 0x00000090a024723c */ /* 0x044fe80000001824 */
[C---:B------:R-:W-:Y:S02]  /*261d0*/  FMUL.FTZ R81, R3.reuse, R81 ;  /* 0x0000005103517220 */ /* 0x040fe40000410000 */
[C---:B------:R-:W-:Y:S02]  /*261e0*/  FMUL.FTZ R86, R2.reuse, R86 ;  /* 0x0000005602567220 */ /* 0x040fe40000410000 */
[C---:B------:R-:W-:Y:S01]  /*261f0*/  HMMA.16816.F32 R40, R160.reuse, R146, R40 ;  /* 0x00000092a028723c */ /* 0x040fe20000001828 */
[----:B------:R-:W-:Y:S03]  /*26200*/  LDSM.16.MT88.4 R144, [R226+0x10800] ;  /* 0x01080000e290783b */ /* 0x000fe60000004200 */
        /* <DEDUP_REMOVED lines=8> */
[----:B------:R-:W1:Y:S03]  /*26290*/  LDSM.16.MT88.4 R136, [R228+0x14000] ;  /* 0x01400000e488783b */ /* 0x000e660000004200 */
[C---:B------:R-:W-:Y:S02]  /*262a0*/  FMUL.FTZ R89, R3.reuse, R89 ;  /* 0x0000005903597220 */ /* 0x040fe40000410000 */
[C---:B------:R-:W-:Y:S02]  /*262b0*/  FMUL.FTZ R94, R2.reuse, R94 ;  /* 0x0000005e025e7220 */ /* 0x040fe40000410000 */
[C---:B------:R-:W-:Y:S04]  /*262c0*/  HMMA.16816.F32 R52, R160.reuse, R132, R52 ;  /* 0x00000084a034723c */ /* 0x040fe80000001834 */
[C---:B------:R-:W-:Y:S02]  /*262d0*/  FMUL.FTZ R95, R2.reuse, R95 ;  /* 0x0000005f025f7220 */ /* 0x040fe40000410000 */
[C---:B------:R-:W-:Y:S02]  /*262e0*/  FMUL.FTZ R92, R3.reuse, R92 ;  /* 0x0000005c035c7220 */ /* 0x040fe40000410000 */
[C---:B------:R-:W-:Y:S01]  /*262f0*/  HMMA.16816.F32 R56, R160.reuse, R134, R56 ;  /* 0x00000086a038723c */ /* 0x040fe20000001838 */
[----:B------:R-:W2:Y:S03]  /*26300*/  LDSM.16.MT88.4 R132, [R226+0x14000] ;  /* 0x01400000e284783b */ /* 0x000ea60000004200 */
[C---:B------:R-:W-:Y:S02]  /*26310*/  FMUL.FTZ R93, R3.reuse, R93 ;  /* 0x0000005d035d7220 */ /* 0x040fe40000410000 */
[C---:B------:R-:W-:Y:S02]  /*26320*/  FMUL.FTZ R98, R2.reuse, R98 ;  /* 0x0000006202627220 */ /* 0x040fe40000410000 */
[C---:B------:R-:W-:Y:S04]  /*26330*/  HMMA.16816.F32 R60, R160.reuse, R140, R60 ;  /* 0x0000008ca03c723c */ /* 0x040fe8000000183c */
[C---:B------:R-:W-:Y:S02]  /*26340*/  FMUL.FTZ R99, R2.reuse, R99 ;  /* 0x0000006302637220 */ /* 0x040fe40000410000 */
[C---:B------:R-:W-:Y:S02]  /*26350*/  FMUL.FTZ R96, R3.reuse, R96 ;  /* 0x0000006003607220 */ /* 0x040fe40000410000 */
[C---:B------:R-:W-:Y:S01]  /*26360*/  HMMA.16816.F32 R64, R160.reuse, R142, R64 ;  /* 0x0000008ea040723c */ /* 0x040fe20000001840 */
[----:B------:R-:W3:Y:S03]  /*26370*/  LDSM.16.MT88.4 R140, [R225+0x14000] ;  /* 0x01400000e18c783b */ /* 0x000ee60000004200 */
[C---:B------:R-:W-:Y:S02]  /*26380*/  FMUL.FTZ R97, R3.reuse, R97 ;  /* 0x0000006103617220 */ /* 0x040fe40000410000 */
[C---:B------:R-:W-:Y:S02]  /*26390*/  FMUL.FTZ R102, R2.reuse, R102 ;  /* 0x0000006602667220 */ /* 0x040fe40000410000 */
[C---:B------:R-:W-:Y:S01]  /*263a0*/  FMUL.FTZ R103, R2.reuse, R103 ;  /* 0x0000006702677220 */ /* 0x040fe20000410000 */
[C---:B-1----:R-:W-:Y:S03]  /*263b0*/  HMMA.16816.F32 R68, R160.reuse, R136, R68 ;  /* 0x00000088a044723c */ /* 0x042fe60000001844 */
[C---:B------:R-:W-:Y:S02]  /*263c0*/  FMUL.FTZ R100, R3.reuse, R100 ;  /* 0x0000006403647220 */ /* 0x040fe40000410000 */
[C---:B------:R-:W-:Y:S02]  /*263d0*/  FMUL.FTZ R101, R3.reuse, R101 ;  /* 0x0000006503657220 */ /* 0x040fe40000410000 */
[C---:B------:R-:W-:Y:S01]  /*263e0*/  FMUL.FTZ R106, R2.reuse, R106 ;  /* 0x0000006a026a7220 */ /* 0x040fe20000410000 */
[C---:B------:R-:W-:Y:S01]  /*263f0*/  HMMA.16816.F32 R72, R160.reuse, R138, R72 ;  /* 0x0000008aa048723c */ /* 0x040fe20000001848 */
[----:B------:R-:W1:Y:S03]  /*26400*/  LDSM.16.MT88.4 R136, [R224+0x14000] ;  /* 0x01400000e088783b */ /* 0x000e660000004200 */
[C---:B------:R-:W-:Y:S02]  /*26410*/  FMUL.FTZ R107, R2.reuse, R107 ;  /* 0x0000006b026b7220 */ /* 0x040fe40000410000 */
[C---:B------:R-:W-:Y:S02]  /*26420*/  FMUL.FTZ R104, R3.reuse, R104 ;  /* 0x0000006803687220 */ /* 0x040fe40000410000 */
[C---:B--2---:R-:W-:Y:S04]  /*26430*/  HMMA.16816.F32 R76, R160.reuse, R132, R76 ;  /* 0x00000084a04c723c */ /* 0x044fe8000000184c */
[C---:B------:R-:W-:Y:S02]  /*26440*/  FMUL.FTZ R105, R3.reuse, R105 ;  /* 0x0000006903697220 */ /* 0x040fe40000410000 */
[C---:B------:R-:W-:Y:S02]  /*26450*/  FMUL.FTZ R110, R2.reuse, R110 ;  /* 0x0000006e026e7220 */ /* 0x040fe40000410000 */
[C---:B------:R-:W-:Y:S01]  /*26460*/  HMMA.16816.F32 R80, R160.reuse, R134, R80 ;  /* 0x00000086a050723c */ /* 0x040fe20000001850 */
[----:B------:R-:W2:Y:S03]  /*26470*/  LDSM.16.MT88.4 R132, [R228+0x16000] ;  /* 0x01600000e484783b */ /* 0x000ea60000004200 */
        /* <DEDUP_REMOVED lines=16> */
[----:B------:R-:W-:Y:S02]  /*26580*/  FMUL.FTZ R117, R3, R117 ;  /* 0x0000007503757220 */ /* 0x000fe40000410000 */
[-CC-:B------:R-:W-:Y:S02]  /*26590*/  FFMA.FTZ R195, R195, R166.reuse, -R179.reuse ;  /* 0x000000a6c3c37223 */ /* 0x180fe400000108b3 */
[C---:B--2---:R-:W-:Y:S04]  /*265a0*/  HMMA.16816.F32 R100, R160.reuse, R132, R100 ;  /* 0x00000084a064723c */ /* 0x044fe80000001864 */
[--C-:B------:R-:W-:Y:S01]  /*265b0*/  FFMA.FTZ R197, R197, R166, -R179.reuse ;  /* 0x000000a6c5c57223 */ /* 0x100fe200000108b3 */
[----:B------:R-:W2:Y:S01]  /*265c0*/  MUFU.EX2 R195, R195 ;  /* 0x000000c300c37308 */ /* 0x000ea20000000800 */
[C---:B------:R-:W-:Y:S02]  /*265d0*/  FMUL.FTZ R122, R2.reuse, R122 ;  /* 0x0000007a027a7220 */ /* 0x040fe40000410000 */
[C---:B------:R-:W-:Y:S01]  /*265e0*/  HMMA.16816.F32 R104, R160.reuse, R134, R104 ;  /* 0x00000086a068723c */ /* 0x040fe20000001868 */
[----:B------:R-:W4:Y:S03]  /*265f0*/  LDSM.16.MT88.4 R132, [R224+0x16000] ;  /* 0x01600000e084783b */ /* 0x000f260000004200 */
[----:B------:R-:W-:Y:S02]  /*26600*/  FMUL.FTZ R123, R2, R123 ;  /* 0x0000007b027b7220 */ /* 0x000fe40000410000 */
[C---:B------:R-:W-:Y:S01]  /*26610*/  FMUL.FTZ R120, R3.reuse, R120 ;  /* 0x0000007803787220 */ /* 0x040fe20000410000 */
[----:B------:R-:W-:Y:S01]  /*26620*/  MUFU.EX2 R197, R197 ;  /* 0x000000c500c57308 */ /* 0x000fe20000000800 */
[C---:B---3--:R-:W-:Y:S04]  /*26630*/  HMMA.16816.F32 R108, R160.reuse, R140, R108 ;  /* 0x0000008ca06c723c */ /* 0x048fe8000000186c */
[C---:B------:R-:W-:Y:S02]  /*26640*/  FMUL.FTZ R121, R3.reuse, R121 ;  /* 0x0000007903797220 */ /* 0x040fe40000410000 */
[----:B------:R-:W-:Y:S02]  /*26650*/  FFMA.FTZ R198, R198, R166, -R179 ;  /* 0x000000a6c6c67223 */ /* 0x000fe400000108b3 */
[C---:B------:R-:W-:Y:S01]  /*26660*/  HMMA.16816.F32 R112, R160.reuse, R142, R112 ;  /* 0x0000008ea070723c */ /* 0x040fe20000001870 */
[----:B------:R-:W3:Y:S03]  /*26670*/  LDSM.16.MT88.4 R140, [R228+0x10800] ;  /* 0x01080000e48c783b */ /* 0x000ee60000004200 */
[C---:B------:R-:W-:Y:S01]  /*26680*/  FMUL.FTZ R126, R2.reuse, R126 ;  /* 0x0000007e027e7220 */ /* 0x040fe20000410000 */
[----:B------:R-:W5:Y:S01]  /*26690*/  MUFU.EX2 R198, R198 ;  /* 0x000000c600c67308 */ /* 0x000f620000000800 */
[----:B------:R-:W-:Y:S02]  /*266a0*/  FMUL.FTZ R127, R2, R127 ;  /* 0x0000007f027f7220 */ /* 0x000fe40000410000 */
[----:B------:R-:W-:Y:S01]  /*266b0*/  FMUL.FTZ R124, R3, R124 ;  /* 0x0000007c037c7220 */ /* 0x000fe20000410000 */
[C---:B-1----:R-:W-:Y:S03]  /*266c0*/  HMMA.16816.F32 R116, R160.reuse, R136, R116 ;  /* 0x00000088a074723c */ /* 0x042fe60000001874 */
[-CC-:B------:R-:W-:Y:S02]  /*266d0*/  FFMA.FTZ R191, R191, R166.reuse, -R171.reuse ;  /* 0x000000a6bfbf7223 */ /* 0x180fe400000108ab */
[-CC-:B------:R-:W-:Y:S02]  /*266e0*/  FFMA.FTZ R192, R192, R166.reuse, -R171.reuse ;  /* 0x000000a6c0c07223 */ /* 0x180fe400000108ab */
[-CC-:B------:R-:W-:Y:S01]  /*266f0*/  FFMA.FTZ R193, R193, R166.reuse, -R171.reuse ;  /* 0x000000a6c1c17223 */ /* 0x180fe200000108ab */
[C---:B------:R-:W-:Y:S01]  /*26700*/  HMMA.16816.F32 R120, R160.reuse, R138, R120 ;  /* 0x0000008aa078723c */ /* 0x040fe20000001878 */
[----:B------:R-:W-:Y:S01]  /*26710*/  MUFU.EX2 R191, R191 ;  /* 0x000000bf00bf7308 */ /* 0x000fe20000000800 */
[----:B------:R-:W1:Y:S02]  /*26720*/  LDSM.16.MT88.4 R136, [R225+0x10800] ;  /* 0x01080000e188783b */ /* 0x000e640000004200 */
[----:B------:R-:W-:Y:S02]  /*26730*/  FFMA.FTZ R194, R194, R166, -R171 ;  /* 0x000000a6c2c27223 */ /* 0x000fe400000108ab */
[C---:B------:R-:W-:Y:S02]  /*26740*/  FMUL.FTZ R125, R3.reuse, R125 ;  /* 0x0000007d037d7220 */ /* 0x040fe40000410000 */
[C---:B------:R-:W-:Y:S03]  /*26750*/  FMUL.FTZ R130, R2.reuse, R130 ;  /* 0x0000008202827220 */ /* 0x040fe60000410000 */
[----:B------:R-:W3:Y:S01]  /*26760*/  MUFU.EX2 R192, R192 ;  /* 0x000000c000c07308 */ /* 0x000ee20000000800 */
[----:B------:R-:W-:Y:S01]  /*26770*/  FMUL.FTZ R131, R2, R131 ;  /* 0x0000008302837220 */ /* 0x000fe20000410000 */
[C---:B----4-:R-:W-:Y:S03]  /*26780*/  HMMA.16816.F32 R124, R160.reuse, R132, R124 ;  /* 0x00000084a07c723c */ /* 0x050fe6000000187c */
[C---:B------:R-:W-:Y:S02]  /*26790*/  FMUL.FTZ R128, R3.reuse, R128 ;  /* 0x0000008003807220 */ /* 0x040fe40000410000 */
[----:B------:R-:W-:Y:S02]  /*267a0*/  FMUL.FTZ R129, R3, R129 ;  /* 0x0000008103817220 */ /* 0x000fe40000410000 */
[----:B--2---:R-:W-:Y:S01]  /*267b0*/  F2FP.PACK_AB R132, R195, R196 ;  /* 0x000000c4c384723e */ /* 0x004fe200000000ff */
[----:B------:R-:W-:Y:S01]  /*267c0*/  MUFU.EX2 R193, R193 ;  /* 0x000000c100c17308 */ /* 0x000fe20000000800 */
[-CC-:B------:R-:W-:Y:S03]  /*267d0*/  FFMA.FTZ R200, R200, R166.reuse, -R179.reuse ;  /* 0x000000a6c8c87223 */ /* 0x180fe600000108b3 */
[----:B------:R-:W-:Y:S01]  /*267e0*/  HMMA.16816.F32 R128, R160, R134, R128 ;  /* 0x00000086a080723c */ /* 0x000fe20000001880 */
[----:B------:R-:W-:Y:S02]  /*267f0*/  LDSM.16.MT88.4 R160, [R228+0x14800] ;  /* 0x01480000e4a0783b */ /* 0x000fe40000004200 */
[-CC-:B------:R-:W-:Y:S02]  /*26800*/  FFMA.FTZ R199, R199, R166.reuse, -R179.reuse ;  /* 0x000000a6c7c77223 */ /* 0x180fe400000108b3 */
[-CC-:B------:R-:W-:Y:S01]  /*26810*/  FFMA.FTZ R205, R178, R166.reuse, -R179.reuse ;  /* 0x000000a6b2cd7223 */ /* 0x180fe200000108b3 */
[----:B------:R-:W2:Y:S01]  /*26820*/  MUFU.EX2 R194, R194 ;  /* 0x000000c200c27308 */ /* 0x000ea20000000800 */
[----:B-----5:R-:W-:Y:S01]  /*26830*/  F2FP.PACK_AB R134, R198, R197 ;  /* 0x000000c5c686723e */ /* 0x020fe200000000ff */
[-CC-:B------:R-:W-:Y:S01]  /*26840*/  FFMA.FTZ R206, R176, R166.reuse, -R179.reuse ;  /* 0x000000a6b0ce7223 */ /* 0x180fe200000108b3 */
[----:B---3--:R-:W-:Y:S03]  /*26850*/  F2FP.PACK_AB R133, R192, R191 ;  /* 0x000000bfc085723e */ /* 0x008fe600000000ff */
[-CC-:B------:R-:W-:Y:S02]  /*26860*/  FFMA.FTZ R170, R170, R166.reuse, -R179.reuse ;  /* 0x000000a6aaaa7223 */ /* 0x180fe400000108b3 */
[-C--:B------:R-:W-:Y:S02]  /*26870*/  FFMA.FTZ R179, R173, R166.reuse, -R179 ;  /* 0x000000a6adb37223 */ /* 0x080fe400000108b3 */
[----:B------:R-:W-:Y:S01]  /*26880*/  MUFU.EX2 R200, R200 ;  /* 0x000000c800c87308 */ /* 0x000fe20000000800 */
[-CC-:B------:R-:W-:Y:S02]  /*26890*/  FFMA.FTZ R169, R169, R166.reuse, -R171.reuse ;  /* 0x000000a6a9a97223 */ /* 0x180fe400000108ab */
[-CC-:B------:R-:W-:Y:S02]  /*268a0*/  FFMA.FTZ R204, R204, R166.reuse, -R171.reuse ;  /* 0x000000a6cccc7223 */ /* 0x180fe400000108ab */
[-CC-:B------:R-:W-:Y:S02]  /*268b0*/  FFMA.FTZ R203, R203, R166.reuse, -R171.reuse ;  /* 0x000000a6cbcb7223 */ /* 0x180fe400000108ab */
[-CC-:B------:R-:W-:Y:S02]  /*268c0*/  FFMA.FTZ R202, R202, R166.reuse, -R171.reuse ;  /* 0x000000a6caca7223 */ /* 0x180fe400000108ab */
[-CC-:B------:R-:W-:Y:S01]  /*268d0*/  FFMA.FTZ R201, R201, R166.reuse, -R171.reuse ;  /* 0x000000a6c9c97223 */ /* 0x180fe200000108ab */
[----:B------:R-:W-:Y:S01]  /*268e0*/  MUFU.EX2 R176, R170 ;  /* 0x000000aa00b07308 */ /* 0x000fe20000000800 */
[----:B------:R-:W-:Y:S02]  /*268f0*/  FFMA.FTZ R171, R167, R166, -R171 ;  /* 0x000000a6a7ab7223 */ /* 0x000fe400000108ab */
[----:B------:R-:W-:Y:S01]  /*26900*/  FFMA.FTZ R187, R2, R252, R187 ;  /* 0x000000fc02bb7223 */ /* 0x000fe200000100bb */
[----:B--2---:R-:W-:Y:S03]  /*26910*/  F2FP.PACK_AB R135, R194, R193 ;  /* 0x000000c1c287723e */ /* 0x004fe600000000ff */
[----:B------:R-:W-:Y:S03]  /*26920*/  FADD.FTZ R187, R185, R187 ;  /* 0x000000bbb9bb7221 */ /* 0x000fe60000010000 */
[----:B------:R-:W-:Y:S01]  /*26930*/  MUFU.EX2 R178, R169 ;  /* 0x000000a900b27308 */ /* 0x000fe20000000800 */
[C---:B------:R-:W-:Y:S05]  /*26940*/  HMMA.16816.F32 R4, R132.reuse, R140, R4 ;  /* 0x0000008c8404723c */ /* 0x040fea0000001804 */
[----:B------:R-:W-:Y:S03]  /*26950*/  FADD.FTZ R2, R184, R187 ;  /* 0x000000bbb8027221 */ /* 0x000fe60000010000 */
[C---:B------:R-:W-:Y:S01]  /*26960*/  HMMA.16816.F32 R8, R132.reuse, R142, R8 ;  /* 0x0000008e8408723c */ /* 0x040fe20000001808 */
[----:B------:R-:W2:Y:S01]  /*26970*/  LDSM.16.MT88.4 R140, [R228+0x12800] ;  /* 0x01280000e48c783b */ /* 0x000ea20000004200 */
[----:B------:R-:W-:Y:S02]  /*26980*/  MUFU.EX2 R204, R204 ;  /* 0x000000cc00cc7308 */ /* 0x000fe40000000800 */
[----:B------:R-:W-:Y:S04]  /*26990*/  FADD.FTZ R2, R183, R2 ;  /* 0x00000002b7027221 */ /* 0x000fe80000010000 */
[C---:B------:R-:W-:Y:S04]  /*269a0*/  HMMA.16816.F32 R12, R132.reuse, R144, R12 ;  /* 0x00000090840c723c */ /* 0x040fe8000000180c */
[----:B------:R-:W3:Y:S01]  /*269b0*/  MUFU.EX2 R203, R203 ;  /* 0x000000cb00cb7308 */ /* 0x000ee20000000800 */
[----:B------:R-:W-:Y:S03]  /*269c0*/  FADD.FTZ R191, R191, R2 ;  /* 0x00000002bfbf7221 */ /* 0x000fe60000010000 */
[C---:B------:R-:W-:Y:S01]  /*269d0*/  HMMA.16816.F32 R16, R132.reuse, R146, R16 ;  /* 0x000000928410723c */ /* 0x040fe20000001810 */
[----:B------:R-:W4:Y:S03]  /*269e0*/  LDSM.16.MT88.4 R144, [R225+0x12800] ;  /* 0x01280000e190783b */ /* 0x000f260000004200 */
[----:B------:R-:W-:Y:S02]  /*269f0*/  FADD.FTZ R192, R192, R191 ;  /* 0x000000bfc0c07221 */ /* 0x000fe40000010000 */
[----:B------:R-:W-:Y:S02]  /*26a00*/  MUFU.EX2 R202, R202 ;  /* 0x000000ca00ca7308 */ /* 0x000fe40000000800 */
[C---:B-1----:R-:W-:Y:S08]  /*26a10*/  HMMA.16816.F32 R20, R132.reuse, R136, R20 ;  /* 0x000000888414723c */ /* 0x042ff00000001814 */
[C---:B------:R-:W-:Y:S01]  /*26a20*/  HMMA.16816.F32 R24, R132.reuse, R138, R24 ;  /* 0x0000008a8418723c */ /* 0x040fe20000001818 */
[----:B------:R-:W1:Y:S01]  /*26a30*/  LDSM.16.MT88.4 R136, [R226+0x14800] ;  /* 0x01480000e288783b */ /* 0x000e620000004200 */
[----:B------:R-:W5:Y:S06]  /*26a40*/  MUFU.EX2 R201, R201 ;  /* 0x000000c900c97308 */ /* 0x000f6c0000000800 */
[C---:B------:R-:W-:Y:S04]  /*26a50*/  HMMA.16816.F32 R28, R132.reuse, R148, R28 ;  /* 0x00000094841c723c */ /* 0x040fe8000000181c */
[----:B------:R-:W1:Y:S04]  /*26a60*/  MUFU.EX2 R199, R199 ;  /* 0x000000c700c77308 */ /* 0x000e680000000800 */
[C---:B------:R-:W-:Y:S01]  /*26a70*/  HMMA.16816.F32 R32, R132.reuse, R150, R32 ;  /* 0x000000968420723c */ /* 0x040fe20000001820 */
[----:B------:R-:W1:Y:S05]  /*26a80*/  LDSM.16.MT88.4 R148, [R225+0x14800] ;  /* 0x01480000e194783b */ /* 0x000e6a0000004200 */
[----:B------:R-:W-:Y:S02]  /*26a90*/  MUFU.EX2 R205, R205 ;  /* 0x000000cd00cd7308 */ /* 0x000fe40000000800 */
[C---:B--2---:R-:W-:Y:S08]  /*26aa0*/  HMMA.16816.F32 R36, R132.reuse, R140, R36 ;  /* 0x0000008c8424723c */ /* 0x044ff00000001824 */
[C---:B------:R-:W-:Y:S01]  /*26ab0*/  HMMA.16816.F32 R40, R132.reuse, R142, R40 ;  /* 0x0000008e8428723c */ /* 0x040fe20000001828 */
[----:B------:R-:W2:Y:S01]  /*26ac0*/  LDSM.16.MT88.4 R140, [R224+0x14800] ;  /* 0x01480000e08c783b */ /* 0x000ea20000004200 */
[----:B------:R-:W1:Y:S06]  /*26ad0*/  MUFU.EX2 R206, R206 ;  /* 0x000000ce00ce7308 */ /* 0x000e6c0000000800 */
[C---:B------:R-:W-:Y:S04]  /*26ae0*/  HMMA.16816.F32 R44, R132.reuse, R152, R44 ;  /* 0x00000098842c723c */ /* 0x040fe8000000182c */
[----:B------:R-:W-:Y:S04]  /*26af0*/  MUFU.EX2 R166, R171 ;  /* 0x000000ab00a67308 */ /* 0x000fe80000000800 */
[C---:B------:R-:W-:Y:S01]  /*26b00*/  HMMA.16816.F32 R48, R132.reuse, R154, R48 ;  /* 0x0000009a8430723c */ /* 0x040fe20000001830 */
[----:B------:R-:W-:Y:S07]  /*26b10*/  LDSM.16.MT88.4 R152, [R226+0x11000] ;  /* 0x01100000e298783b */ /* 0x000fee0000004200 */
        /* <DEDUP_REMOVED lines=26> */
[----:B------:R-:W-:Y:S07]  /*26cc0*/  LDSM.16.MT88.4 R148, [R226+0x13000] ;  /* 0x01300000e294783b */ /* 0x000fee0000004200 */
[C---:B--2---:R-:W-:Y:S08]  /*26cd0*/  HMMA.16816.F32 R124, R132.reuse, R140, R124 ;  /* 0x0000008c847c723c */ /* 0x044ff0000000187c */
[----:B------:R-:W-:Y:S01]  /*26ce0*/  HMMA.16816.F32 R128, R132, R142, R128 ;  /* 0x0000008e8480723c */ /* 0x000fe20000001880 */
[----:B------:R-:W2:Y:S06]  /*26cf0*/  LDSM.16.MT88.4 R140, [R224+0x11000] ;  /* 0x01100000e08c783b */ /* 0x000eac0000004200 */
[----:B------:R-:W-:Y:S02]  /*26d00*/  F2FP.PACK_AB R133, R203, R204 ;  /* 0x000000cccb85723e */ /* 0x000fe400000000ff */
[----:B-----5:R-:W-:Y:S03]  /*26d10*/  F2FP.PACK_AB R135, R201, R202 ;  /* 0x000000cac987723e */ /* 0x020fe600000000ff */
[----:B------:R-:W-:Y:S02]  /*26d20*/  F2FP.PACK_AB R132, R199, R200 ;  /* 0x000000c8c784723e */ /* 0x000fe400000000ff */
[----:B------:R-:W-:Y:S07]  /*26d30*/  F2FP.PACK_AB R134, R206, R205 ;  /* 0x000000cdce86723e */ /* 0x000fee00000000ff */
        /* <DEDUP_REMOVED lines=20> */
[----:B------:R-:W-:Y:S07]  /*26e80*/  LDSM.16.MT88.4 R156, [R228+0x11800] ;  /* 0x01180000e49c783b */ /* 0x000fee0000004200 */
[C---:B------:R-:W-:Y:S01]  /*26e90*/  HMMA.16816.F32 R60, R132.reuse, R160, R60 ;  /* 0x000000a0843c723c */ /* 0x040fe2000000183c */
[----:B------:R-:W-:Y:S07]  /*26ea0*/  MUFU.EX2 R161, R177 ;  /* 0x000000b100a17308 */ /* 0x000fee0000000800 */
[C---:B------:R-:W-:Y:S03]  /*26eb0*/  HMMA.16816.F32 R64, R132.reuse, R162, R64 ;  /* 0x000000a28440723c */ /* 0x040fe60000001840 */
[----:B------:R-:W2:Y:S05]  /*26ec0*/  MUFU.EX2 R160, R179 ;  /* 0x000000b300a07308 */ /* 0x000eaa0000000800 */
[C---:B----4-:R-:W-:Y:S05]  /*26ed0*/  HMMA.16816.F32 R68, R132.reuse, R152, R68 ;  /* 0x000000988444723c */ /* 0x050fea0000001844 */
[----:B------:R-:W4:Y:S03]  /*26ee0*/  MUFU.EX2 R153, R172 ;  /* 0x000000ac00997308 */ /* 0x000f260000000800 */
[C---:B------:R-:W-:Y:S08]  /*26ef0*/  HMMA.16816.F32 R72, R132.reuse, R154, R72 ;  /* 0x0000009a8448723c */ /* 0x040ff00000001848 */
[C---:B-1----:R-:W-:Y:S04]  /*26f00*/  HMMA.16816.F32 R76, R132.reuse, R136, R76 ;  /* 0x00000088844c723c */ /* 0x042fe8000000184c */
[----:B--2---:R-:W-:Y:S04]  /*26f10*/  MOV R167, R160 ;  /* 0x000000a000a77202 */ /* 0x004fe80000000f00 */
[C---:B------:R-:W-:Y:S01]  /*26f20*/  HMMA.16816.F32 R80, R132.reuse, R138, R80 ;  /* 0x0000008a8450723c */ /* 0x040fe20000001850 */
[----:B------:R-:W1:Y:S03]  /*26f30*/  LDSM.16.MT88.4 R136, [R226+0x17000] ;  /* 0x01700000e288783b */ /* 0x000e660000004200 */
[----:B----4-:R-:W-:Y:S04]  /*26f40*/  F2FP.PACK_AB R169, R153, R207 ;  /* 0x000000cf99a9723e */ /* 0x010fe800000000ff */
[C---:B------:R-:W-:Y:S01]  /*26f50*/  HMMA.16816.F32 R84, R132.reuse, R140, R84 ;  /* 0x0000008c8454723c */ /* 0x040fe20000001854 */
[----:B------:R-:W-:Y:S07]  /*26f60*/  LDSM.16.MT88.4 R172, [R224+0x11800] ;  /* 0x01180000e0ac783b */ /* 0x000fee0000004200 */
        /* <DEDUP_REMOVED lines=8> */
[C---:B-1----:R-:W-:Y:S08]  /*26ff0*/  HMMA.16816.F32 R108, R132.reuse, R136, R108 ;  /* 0x00000088846c723c */ /* 0x042ff0000000186c */
[C---:B------:R-:W-:Y:S01]  /*27000*/  HMMA.16816.F32 R112, R132.reuse, R138, R112 ;  /* 0x0000008a8470723c */ /* 0x040fe20000001870 */
[----:B------:R-:W1:Y:S07]  /*27010*/  LDSM.16.MT88.4 R136, [R225+0x11800] ;  /* 0x01180000e188783b */ /* 0x000e6e0000004200 */
[C---:B--2---:R-:W-:Y:S08]  /*27020*/  HMMA.16816.F32 R116, R132.reuse, R140, R116 ;  /* 0x0000008c8474723c */ /* 0x044ff00000001874 */
[C---:B------:R-:W-:Y:S08]  /*27030*/  HMMA.16816.F32 R120, R132.reuse, R142, R120 ;  /* 0x0000008e8478723c */ /* 0x040ff00000001878 */
[C---:B---3--:R-:W-:Y:S08]  /*27040*/  HMMA.16816.F32 R124, R132.reuse, R144, R124 ;  /* 0x00000090847c723c */ /* 0x048ff0000000187c */
[----:B------:R-:W-:Y:S07]  /*27050*/  HMMA.16816.F32 R128, R132, R146, R128 ;  /* 0x000000928480723c */ /* 0x000fee0000001880 */
[----:B------:R-:W-:Y:S02]  /*27060*/  MOV R133, R176 ;  /* 0x000000b000857202 */ /* 0x000fe40000000f00 */
[----:B------:R-:W-:Y:S02]  /*27070*/  MOV R134, R178 ;  /* 0x000000b200867202 */ /* 0x000fe40000000f00 */
[----:B------:R-:W2:Y:S01]  /*27080*/  LDSM.16.MT88.4 R176, [R228+0x13800] ;  /* 0x01380000e4b0783b */ /* 0x000ea20000004200 */
[----:B------:R-:W-:Y:S02]  /*27090*/  MOV R132, R161 ;  /* 0x000000a100847202 */ /* 0x000fe40000000f00 */
[----:B------:R-:W-:Y:S02]  /*270a0*/  MOV R135, R168 ;  /* 0x000000a800877202 */ /* 0x000fe40000000f00 */
[----:B------:R-:W-:Y:S02]  /*270b0*/  F2FP.PACK_AB R168, R132, R133 ;  /* 0x0000008584a8723e */ /* 0x000fe400000000ff */
[----:B------:R-:W-:Y:S02]  /*270c0*/  F2FP.PACK_AB R170, R167, R135 ;  /* 0x00000087a7aa723e */ /* 0x000fe400000000ff */
[----:B------:R-:W-:Y:S07]  /*270d0*/  F2FP.PACK_AB R171, R166, R134 ;  /* 0x00000086a6ab723e */ /* 0x000fee00000000ff */
[C---:B------:R-:W-:Y:S01]  /*270e0*/  HMMA.16816.F32 R160, R168.reuse, R156, R4 ;  /* 0x0000009ca8a0723c */ /* 0x040fe20000001804 */
[----:B------:R-:W3:Y:S07]  /*270f0*/  LDSM.16.MT88.4 R4, [R226+0x13800] ;  /* 0x01380000e204783b */ /* 0x000eee0000004200 */
[C---:B------:R-:W-:Y:S07]  /*27100*/  HMMA.16816.F32 R156, R168.reuse, R158, R8 ;  /* 0x0000009ea89c723c */ /* 0x040fee0000001808 */
[----:B------:R-:W-:Y:S02]  /*27110*/  MOV R11, R153 ;  /* 0x00000099000b7202 */ /* 0x000fe40000000f00 */
[C---:B----4-:R-:W-:Y:S01]  /*27120*/  HMMA.16816.F32 R152, R168.reuse, R148, R12 ;  /* 0x00000094a898723c */ /* 0x050fe2000000180c */
[----:B------:R-:W-:Y:S07]  /*27130*/  LDSM.16.MT88.4 R12, [R224+0x13800] ;  /* 0x01380000e00c783b */ /* 0x000fee0000004200 */
[C---:B------:R-:W-:Y:S01]  /*27140*/  HMMA.16816.F32 R148, R168.reuse, R150, R16 ;  /* 0x00000096a894723c */ /* 0x040fe20000001810 */
[----:B------:R-:W-:Y:S07]  /*27150*/  LDSM.16.MT88.4 R16, [R228+0x15800] ;  /* 0x01580000e410783b */ /* 0x000fee0000004200 */
[C---:B-1----:R-:W-:Y:S01]  /*27160*/  HMMA.16816.F32 R144, R168.reuse, R136, R20 ;  /* 0x00000088a890723c */ /* 0x042fe20000001814 */
[----:B------:R-:W-:Y:S07]  /*27170*/  LDSM.16.MT88.4 R20, [R226+0x15800] ;  /* 0x01580000e214783b */ /* 0x000fee0000004200 */
[C---:B------:R-:W-:Y:S07]  /*27180*/  HMMA.16816.F32 R140, R168.reuse, R138, R24 ;  /* 0x0000008aa88c723c */ /* 0x040fee0000001818 */
[----:B------:R-:W-:Y:S01]  /*27190*/  MOV R26, R132 ;  /* 0x00000084001a7202 */ /* 0x000fe20000000f00 */
[C---:B------:R-:W-:Y:S01]  /*271a0*/  HMMA.16816.F32 R136, R168.reuse, R172, R28 ;  /* 0x000000aca888723c */ /* 0x040fe2000000181c */
[----:B------:R-:W-:Y:S03]  /*271b0*/  LDSM.16.MT88.4 R28, [R224+0x15800] ;  /* 0x01580000e01c783b */ /* 0x000fe60000004200 */
[----:B------:R-:W-:Y:S02]  /*271c0*/  MOV R27, R133 ;  /* 0x00000085001b7202 */ /* 0x000fe40000000f00 */
[----:B------:R-:W-:Y:S02]  /*271d0*/  MOV R25, R11 ;  /* 0x0000000b00197202 */ /* 0x000fe40000000f00 */
[----:B------:R-:W-:Y:S01]  /*271e0*/  MOV R173, R134 ;  /* 0x0000008600ad7202 */ /* 0x000fe20000000f00 */
[----:B------:R-:W1:Y:S03]  /*271f0*/  LDSM.16.MT88.4 R8, [R225+0x13800] ;  /* 0x01380000e108783b */ /* 0x000e660000004200 */
[----:B------:R-:W-:Y:S02]  /*27200*/  MOV R172, R135 ;  /* 0x0000008700ac7202 */ /* 0x000fe40000000f00 */
[C---:B------:R-:W-:Y:S03]  /*27210*/  HMMA.16816.F32 R132, R168.reuse, R174, R32 ;  /* 0x000000aea884723c */ /* 0x040fe60000001820 */
[----:B------:R-:W-:Y:S04]  /*27220*/  LDSM.16.MT88.4 R32, [R228+0x17800] ;  /* 0x01780000e420783b */ /* 0x000fe80000004200 */
[----:B------:R-:W-:Y:S01]  /*27230*/  MOV R175, R25 ;  /* 0x0000001900af7202 */ /* 0x000fe20000000f00 */
[C---:B--2---:R-:W-:Y:S03]  /*27240*/  HMMA.16816.F32 R36, R168.reuse, R176, R36 ;  /* 0x000000b0a824723c */ /* 0x044fe60000001824 */
[----:B------:R-:W2:Y:S01]  /*27250*/  LDL.LU R176, [R1] ;  /* 0x0000000001b07983 */ /* 0x000ea20000300800 */
[----:B------:R-:W-:Y:S03]  /*27260*/  MOV R174, R26 ;  /* 0x0000001a00ae7202 */ /* 0x000fe60000000f00 */
[----:B------:R-:W-:Y:S01]  /*27270*/  MOV R177, R27 ;  /* 0x0000001b00b17202 */ /* 0x000fe20000000f00 */
        /* <DEDUP_REMOVED lines=21> */
[C---:B---3--:R-:W-:Y:S08]  /*273d0*/  HMMA.16816.F32 R108, R168.reuse, R4, R108 ;  /* 0x00000004a86c723c */ /* 0x048ff0000000186c */
[C---:B------:R-:W-:Y:S08]  /*273e0*/  HMMA.16816.F32 R112, R168.reuse, R6, R112 ;  /* 0x00000006a870723c */ /* 0x040ff00000001870 */
[C---:B-1----:R-:W-:Y:S08]  /*273f0*/  HMMA.16816.F32 R116, R168.reuse, R8, R116 ;  /* 0x00000008a874723c */ /* 0x042ff00000001874 */
[C---:B------:R-:W-:Y:S08]  /*27400*/  HMMA.16816.F32 R120, R168.reuse, R10, R120 ;  /* 0x0000000aa878723c */ /* 0x040ff00000001878 */
[C---:B-----5:R-:W-:Y:S08]  /*27410*/  HMMA.16816.F32 R124, R168.reuse, R12, R124 ;  /* 0x0000000ca87c723c */ /* 0x060ff0000000187c */
[----:B------:R-:W-:Y:S07]  /*27420*/  HMMA.16816.F32 R128, R168, R14, R128 ;  /* 0x0000000ea880723c */ /* 0x000fee0000001880 */
[----:B------:R-:W-:Y:S01]  /*27430*/  MOV R168, R165 ;  /* 0x000000a500a87202 */ /* 0x000fe20000000f00 */
[----:B--2---:R-:W-:Y:S04]  /*27440*/  FFMA.FTZ R190, R3, R176, R190 ;  /* 0x000000b003be7223 */ /* 0x004fe800000100be */
[----:B------:R-:W-:Y:S02]  /*27450*/  FADD.FTZ R3, R193, R192 ;  /* 0x000000c0c1037221 */ /* 0x000fe40000010000 */
        /* <DEDUP_REMOVED lines=18> */
[----:B------:R-:W-:Y:S04]  /*27580*/  FADD.FTZ R205, R205, R200 ;  /* 0x000000c8cdcd7221 */ /* 0x000fe80000010000 */
[----:B------:R-:W-:Y:S04]  /*27590*/  FADD.FTZ R3, R206, R205 ;  /* 0x000000cdce037221 */ /* 0x000fe80000010000 */
[----:B------:R-:W-:Y:S04]  /*275a0*/  FADD.FTZ R3, R177, R3 ;  /* 0x00000003b1037221 */ /* 0x000fe80000010000 */
[----:B------:R-:W-:Y:S04]  /*275b0*/  FADD.FTZ R3, R174, R3 ;  /* 0x00000003ae037221 */ /* 0x000fe80000010000 */
[----:B------:R-:W-:Y:S04]  /*275c0*/  FADD.FTZ R3, R172, R3 ;  /* 0x00000003ac037221 */ /* 0x000fe80000010000 */
[----:B------:R-:W-:Y:S01]  /*275d0*/  FADD.FTZ R2, R167, R3 ;  /* 0x00000003a7027221 */ /* 0x000fe20000010000 */
[----:B------:R-:W-:Y:S04]  /*275e0*/  MOV R3, R164 ;  /* 0x000000a400037202 */ /* 0x000fe80000000f00 */
[----:B------:R1:W-:Y:S01]  /*275f0*/  STL [R1], R2 ;  /* 0x0000000201007387 */ /* 0x0003e20000100800 */
[----:B------:R-:W-:-:S05]  /*27600*/  @P0 BRA `(.L_x_3527) ;  /* 0xffffb22000000947 */ /* 0x000fca000383ffff */
.L_x_3518:
        /* <DEDUP_REMOVED lines=12> */
.L_x_3541:
        /* <DEDUP_REMOVED lines=8> */
.L_x_3542:
        /* <DEDUP_REMOVED lines=13> */
[----:B------:R-:W-:Y:S01]  /*27820*/  FMUL.FTZ R156, R0, R156 ;  /* 0x0000009c009c7220 */ /* 0x000fe20000410000 */
[----:B------:R-:W-:Y:S01]  /*27830*/  LOP3.LUT R8, R8, 0x3ffffffc, RZ, 0xc0, !PT ;  /* 0x3ffffffc08087812 */ /* 0x000fe200078ec0ff */
[C---:B------:R-:W-:Y:S01]  /*27840*/  FMUL.FTZ R157, R0.reuse, R157 ;  /* 0x0000009d009d7220 */ /* 0x040fe20000410000 */
[----:B------:R-:W-:Y:S01]  /*27850*/  LEA.HI R9, R9, R12, RZ, 0x3 ;  /* 0x0000000c09097211 */ /* 0x000fe200078f18ff */
[----:B------:R-:W-:Y:S01]  /*27860*/  FMUL.FTZ R152, R0, R152 ;  /* 0x0000009800987220 */ /* 0x000fe20000410000 */
[----:B------:R-:W-:Y:S01]  /*27870*/  IADD3 R8, -R8, R3, RZ ;  /* 0x0000000308087210 */ /* 0x000fe20007ffe1ff */
[C---:B------:R-:W-:Y:S01]  /*27880*/  FMUL.FTZ R153, R0.reuse, R153 ;  /* 0x0000009900997220 */ /* 0x040fe20000410000 */
[----:B------:R-:W-:Y:S01]  /*27890*/  LOP3.LUT R9, R9, 0xfffffff8, RZ, 0xc0, !PT ;  /* 0xfffffff809097812 */ /* 0x000fe200078ec0ff */
[C---:B------:R-:W-:Y:S01]  /*278a0*/  FMUL.FTZ R148, R0.reuse, R148 ;  /* 0x0000009400947220 */ /* 0x040fe20000410000 */
[----:B------:R-:W-:Y:S01]  /*278b0*/  F2FP.PACK_AB R160, R161, R160 ;  /* 0x000000a0a1a0723e */ /* 0x000fe200000000ff */
[----:B------:R-:W-:Y:S01]  /*278c0*/  FMUL.FTZ R149, R0, R149 ;  /* 0x0000009500957220 */ /* 0x000fe20000410000 */
[----:B------:R-:W-:Y:S01]  /*278d0*/  IADD3 R12, R12, -R9, RZ ;  /* 0x800000090c0c7210 */ /* 0x000fe20007ffe0ff */
[----:B------:R-:W-:Y:S01]  /*278e0*/  FMUL.FTZ R144, R0, R144 ;  /* 0x0000009000907220 */ /* 0x000fe20000410000 */
[----:B------:R-:W-:Y:S01]  /*278f0*/  LEA.HI R9, R4, R3, RZ, 0x5 ;  /* 0x0000000304097211 */ /* 0x000fe200078f28ff */
[----:B------:R-:W-:Y:S01]  /*27900*/  FMUL.FTZ R145, R0, R145 ;  /* 0x0000009100917220 */ /* 0x000fe20000410000 */
[----:B------:R-:W-:Y:S01]  /*27910*/  SHF.L.U32 R13, R12, 0x6, RZ ;  /* 0x000000060c0d7819 */ /* 0x000fe200000006ff */
[C---:B------:R-:W-:Y:S01]  /*27920*/  FMUL.FTZ R140, R0.reuse, R140 ;  /* 0x0000008c008c7220 */ /* 0x040fe20000410000 */
[----:B------:R-:W-:Y:S01]  /*27930*/  SHF.R.S32.HI R11, RZ, 0x5, R9 ;  /* 0x00000005ff0b7819 */ /* 0x000fe20000011409 */
[C---:B------:R-:W-:Y:S01]  /*27940*/  FMUL.FTZ R141, R0.reuse, R141 ;  /* 0x0000008d008d7220 */ /* 0x040fe20000410000 */
[----:B------:R-:W-:Y:S01]  /*27950*/  LOP3.LUT R13, R13, 0x1c0, RZ, 0xc0, !PT ;  /* 0x000001c00d0d7812 */ /* 0x000fe200078ec0ff */
[----:B------:R-:W-:Y:S01]  /*27960*/  FMUL.FTZ R136, R0, R136 ;  /* 0x0000008800887220 */ /* 0x000fe20000410000 */
        /* <DEDUP_REMOVED lines=9> */
[----:B------:R-:W-:Y:S01]  /*27a00*/  FMUL.FTZ R37, R0, R37 ;  /* 0x0000002500257220 */ /* 0x000fe20000410000 */
[----:B------:R-:W-:Y:S01]  /*27a10*/  R2P PR, R12, 0x6 ;  /* 0x000000060c007804 */ /* 0x000fe20000000000 */
[----:B------:R-:W-:Y:S01]  /*27a20*/  FMUL.FTZ R40, R0, R40 ;  /* 0x0000002800287220 */ /* 0x000fe20000410000 */
[----:B------:R-:W-:Y:S01]  /*27a30*/  SHF.L.U32 R13, R8, 0x1, RZ ;  /* 0x00000001080d7819 */ /* 0x000fe200000006ff */
[C---:B------:R-:W-:Y:S01]  /*27a40*/  FMUL.FTZ R41, R0.reuse, R41 ;  /* 0x0000002900297220 */ /* 0x040fe20000410000 */
[----:B------:R-:W-:Y:S01]  /*27a50*/  MOV R8, 0x20 ;  /* 0x0000002000087802 */ /* 0x000fe20000000f00 */
[C---:B------:R-:W-:Y:S01]  /*27a60*/  FMUL.FTZ R44, R0.reuse, R44 ;  /* 0x0000002c002c7220 */ /* 0x040fe20000410000 */
[----:B------:R-:W-:Y:S01]  /*27a70*/  MOV R12, 0x40 ;  /* 0x00000040000c7802 */ /* 0x000fe20000000f00 */
[C---:B------:R-:W-:Y:S01]  /*27a80*/  FMUL.FTZ R45, R0.reuse, R45 ;  /* 0x0000002d002d7220 */ /* 0x040fe20000410000 */
[C---:B------:R-:W-:Y:S01]  /*27a90*/  IADD3 R15, R13.reuse, -0x10, RZ ;  /* 0xfffffff00d0f7810 */ /* 0x040fe20007ffe0ff */
[----:B------:R-:W-:Y:S01]  /*27aa0*/  FMUL.FTZ R48, R0, R48 ;  /* 0x0000003000307220 */ /* 0x000fe20000410000 */
[----:B------:R-:W-:Y:S01]  /*27ab0*/  SEL R8, R8, 0xffffffe0, !P1 ;  /* 0xffffffe008087807 */ /* 0x000fe20004800000 */
[C---:B------:R-:W-:Y:S01]  /*27ac0*/  FMUL.FTZ R49, R0.reuse, R49 ;  /* 0x0000003100317220 */ /* 0x040fe20000410000 */
[----:B------:R-:W-:Y:S01]  /*27ad0*/  @P0 IADD3 R15, R13, 0x10, RZ ;  /* 0x000000100d0f0810 */ /* 0x000fe20007ffe0ff */
[----:B------:R-:W-:Y:S01]  /*27ae0*/  FMUL.FTZ R52, R0, R52 ;  /* 0x0000003400347220 */ /* 0x000fe20000410000 */
        /* <DEDUP_REMOVED lines=240> */
[----:B------:R-:W4:Y:S04]  /*289f0*/  LD.E.U8 R8, [R6.64+0x1c8] ;  /* 0x0001c80406087980 */ /* 0x000f28000c101100 */
[----:B--2---:R-:W2:Y:S04]  /*28a00*/  @!P0 LD.E.64 R16, [R6.64+0x80] ;  /* 0x0000800406108980 */ /* 0x004ea8000c101b00 */
[----:B------:R-:W3:Y:S01]  /*28a10*/  LD.E.64 R86, [R6.64+0x88] ;  /* 0x0000880406567980 */ /* 0x000ee2000c101b00 */
[----:B------:R-:W1:Y:S01]  /*28a20*/  @P4 MUFU.LG2 R14, R10 ;  /* 0x0000000a000e4308 */ /* 0x000e620000000c00 */
[----:B------:R-:W-:Y:S01]  /*28a30*/  @!P0 SHF.R.S32.HI R12, RZ, 0x1f, R241 ;  /* 0x0000001fff0c8819 */ /* 0x000fe200000114f1 */
[----:B------:R-:W-:Y:S01]  /*28a40*/  BSSY B0, `(.L_x_3530) ;  /* 0x0000020000007945 */ /* 0x000fe20003800000 */
[----:B------:R2:W5:Y:S05]  /*28a50*/  LD.E.64 R84, [R6.64+0x90] ;  /* 0x0000900406547980 */ /* 0x00056a000c101b00 */
[----:B------:R-:W1:Y:S01]  /*28a60*/  @P3 MUFU.LG2 R13, R5 ;  /* 0x00000005000d3308 */ /* 0x000e620000000c00 */
[----:B------:R-:W-:-:S02]  /*28a70*/  MOV R76, 0x7f800000 ;  /* 0x7f800000004c7802 */ /* 0x000fc40000000f00 */
[----:B------:R-:W-:Y:S01]  /*28a80*/  MOV R77, 0x7f800000 ;  /* 0x7f800000004d7802 */ /* 0x000fe20000000f00 */
[----:B-1----:R-:W-:-:S04]  /*28a90*/  @P4 FMUL.FTZ R14, R14, 0.69314718246459960938 ;  /* 0x3f3172180e0e4820 */ /* 0x002fc80000410000 */
[----:B-----5:R-:W-:Y:S02]  /*28aa0*/  @P4 FFMA.FTZ R76, R165, R2, R14 ;  /* 0x00000002a54c4223 */ /* 0x020fe4000001000e */
[----:B------:R-:W-:-:S04]  /*28ab0*/  @P3 FMUL.FTZ R13, R13, 0.69314718246459960938 ;  /* 0x3f3172180d0d3820 */ /* 0x000fc80000410000 */
[----:B------:R-:W-:Y:S01]  /*28ac0*/  @P3 FFMA.FTZ R77, R164, R2, R13 ;  /* 0x00000002a44d3223 */ /* 0x000fe2000001000d */
[----:B----4-:R-:W-:Y:S01]  /*28ad0*/  ISETP.NE.AND P1, PT, R8, RZ, PT ;  /* 0x000000ff0800720c */ /* 0x010fe20003f25270 */
[----:B--2---:R-:W-:-:S04]  /*28ae0*/  @!P0 IMAD R15, R17, R241, RZ ;  /* 0x000000f1110f8224 */ /* 0x004fc800078e02ff */
[----:B------:R-:W-:Y:S02]  /*28af0*/  @!P0 IMAD R12, R16, R12, R15 ;  /* 0x0000000c100c8224 */ /* 0x000fe400078e020f */
[-C--:B---3--:R-:W-:Y:S02]  /*28b00*/  @P0 IMAD R0, R87, R245.reuse, RZ ;  /* 0x000000f557000224 */ /* 0x088fe400078e02ff */
[----:B------:R-:W-:-:S04]  /*28b10*/  @P0 IMAD.WIDE.U32 R18, R86, R245, RZ ;  /* 0x000000f556120225 */ /* 0x000fc800078e00ff */
[----:B------:R-:W-:Y:S01]  /*28b20*/  @!P0 IMAD.WIDE.U32 R16, R16, R241, RZ ;  /* 0x000000f110108225 */ /* 0x000fe200078e00ff */
[----:B------:R-:W-:Y:S02]  /*28b30*/  @P0 IADD3 R0, R19, R0, RZ ;  /* 0x0000000013000210 */ /* 0x000fe40007ffe0ff */
[----:B------:R-:W-:Y:S02]  /*28b40*/  @P0 MOV R8, R18 ;  /* 0x0000001200080202 */ /* 0x000fe40000000f00 */
[----:B------:R-:W-:Y:S02]  /*28b50*/  @!P0 IADD3 R0, R17, R12, RZ ;  /* 0x0000000c11008210 */ /* 0x000fe40007ffe0ff */
[----:B------:R-:W-:Y:S01]  /*28b60*/  @!P0 MOV R8, R16 ;  /* 0x0000001000088202 */ /* 0x000fe20000000f00 */
[----:B------:R-:W-:Y:S05]  /*28b70*/  @!P1 BRA `(.L_x_3531) ;  /* 0x0000007000009947 */ /* 0x000fea0003800000 */
[----:B------:R-:W-:Y:S01]  /*28b80*/  ISETP.NE.AND P0, PT, R245, -0x1, PT ;  /* 0xfffffffff500780c */ /* 0x000fe20003f05270 */
[----:B------:R-:W-:Y:S02]  /*28b90*/  ULDC.64 UR4, c[0x0][0x118] ;  /* 0x0000460000047ab9 */ /* 0x000fe40000000a00 */
[----:B------:R-:W2:Y:S10]  /*28ba0*/  LD.E R10, [R6.64+0xd4] ;  /* 0x0000d404060a7980 */ /* 0x000eb4000c101900 */
[----:B------:R-:W3:Y:S02]  /*28bb0*/  @!P0 LD.E R2, [R6.64+0xb4] ;  /* 0x0000b40406028980 */ /* 0x000ee4000c101900 */
[----:B---3--:R-:W-:-:S04]  /*28bc0*/  @!P0 IMAD R245, R2, R241, RZ ;  /* 0x000000f102f58224 */ /* 0x008fc800078e02ff */
[----:B--2---:R-:W-:Y:S01]  /*28bd0*/  IMAD R10, R10, R244, R245 ;  /* 0x000000f40a0a7224 */ /* 0x004fe200078e02f5 */
[----:B------:R-:W-:Y:S05]  /*28be0*/  BRA `(.L_x_3532) ;  /* 0x0000005000007947 */ /* 0x000fea0003800000 */
.L_x_3531:
[----:B------:R-:W-:Y:S02]  /*28bf0*/  ULDC.64 UR4, c[0x0][0x118] ;  /* 0x0000460000047ab9 */ /* 0x000fe40000000a00 */
[----:B------:R-:W2:Y:S04]  /*28c00*/  LD.E R2, [R6.64+0x60] ;  /* 0x0000600406027980 */ /* 0x000ea8000c101900 */
[----:B------:R-:W3:Y:S01]  /*28c10*/  LD.E R10, [R6.64+0xb4] ;  /* 0x0000b404060a7980 */ /* 0x000ee2000c101900 */
[----:B--2---:R-:W-:-:S04]  /*28c20*/  IMAD R241, R2, R241, R244 ;  /* 0x000000f102f17224 */ /* 0x004fc800078e02f4 */
[----:B---3--:R-:W-:Y:S02]  /*28c30*/  IMAD R10, R10, R241, RZ ;  /* 0x000000f10a0a7224 */ /* 0x008fe400078e02ff */
.L_x_3532:
[----:B------:R-:W-:Y:S05]  /*28c40*/  BSYNC B0 ;  /* 0x0000000000007941 */ /* 0x000fea0003800000 */
.L_x_3530:
        /* <DEDUP_REMOVED lines=52> */
.L_x_3534:
[----:B--234-:R-:W-:Y:S05]  /*28f90*/  BSYNC B0 ;  /* 0x0000000000007941 */ /* 0x01cfea0003800000 */
.L_x_3533:
[----:B------:R-:W-:Y:S01]  /*28fa0*/  LEA.HI R4, R4, R3, RZ, 0x3 ;  /* 0x0000000304047211 */ /* 0x000fe200078f18ff */
[----:B------:R-:W-:Y:S01]  /*28fb0*/  ULDC.64 UR4, c[0x0][0x118] ;  /* 0x0000460000047ab9 */ /* 0x000fe20000000a00 */
[----:B------:R-:W-:Y:S01]  /*28fc0*/  IMAD.SHL.U32 R243, R243, 0x40, RZ ;  /* 0x00000040f3f37824 */ /* 0x000fe200078e00ff */
[----:B------:R-:W-:Y:S01]  /*28fd0*/  LEA.HI R79, R79, R2, RZ, 0x3 ;  /* 0x000000024f4f7211 */ /* 0x000fe200078f18ff */
[----:B-1----:R1:W5:Y:S01]  /*28fe0*/  LD.E R6, [R6.64+0xc0] ;  /* 0x0000c00406067980 */ /* 0x002362000c101900 */
[----:B------:R-:W-:Y:S01]  /*28ff0*/  LOP3.LUT R4, R4, 0xfffffff8, RZ, 0xc0, !PT ;  /* 0xfffffff804047812 */ /* 0x000fe200078ec0ff */
[----:B------:R-:W-:Y:S01]  /*29000*/  IMAD R5, R87, R243, RZ ;  /* 0x000000f357057224 */ /* 0x000fe200078e02ff */
[----:B------:R-:W-:Y:S03]  /*29010*/  BSSY B0, `(.L_x_3535) ;  /* 0x0000029000007945 */ /* 0x000fe60003800000 */
[----:B------:R-:W-:Y:S01]  /*29020*/  IMAD.IADD R4, R3, 0x1, -R4 ;  /* 0x0000000103047824 */ /* 0x000fe200078e0a04 */
[----:B------:R-:W-:-:S02]  /*29030*/  LOP3.LUT R3, R79, 0xfffffff8, RZ, 0xc0, !PT ;  /* 0xfffffff84f037812 */ /* 0x000fc400078ec0ff */
[----:B------:R-:W-:Y:S01]  /*29040*/  SHF.R.S32.HI R79, RZ, 0x3, R79 ;  /* 0x00000003ff4f7819 */ /* 0x000fe2000001144f */
[----:B------:R-:W-:Y:S01]  /*29050*/  IMAD.SHL.U32 R76, R4, 0x8, RZ ;  /* 0x00000008044c7824 */ /* 0x000fe200078e00ff */
[----:B------:R-:W-:Y:S01]  /*29060*/  SHF.R.S32.HI R4, RZ, 0x1f, R243 ;  /* 0x0000001fff047819 */ /* 0x000fe200000114f3 */
[----:B------:R-:W-:Y:S01]  /*29070*/  IMAD.IADD R3, R2, 0x1, -R3 ;  /* 0x0000000102037824 */ /* 0x000fe200078e0a03 */
[----:B------:R-:W-:Y:S02]  /*29080*/  SHF.R.S32.HI R2, RZ, 0x1f, R244 ;  /* 0x0000001fff027819 */ /* 0x000fe400000114f4 */
[--C-:B------:R-:W-:Y:S01]  /*29090*/  SHF.R.S32.HI R77, RZ, 0x1f, R76.reuse ;  /* 0x0000001fff4d7819 */ /* 0x100fe2000001144c */
[C---:B------:R-:W-:Y:S02]  /*290a0*/  IMAD R5, R86.reuse, R4, R5 ;  /* 0x0000000456057224 */ /* 0x040fe400078e0205 */
[----:B------:R-:W-:Y:S02]  /*290b0*/  IMAD.SHL.U32 R3, R3, 0x8, RZ ;  /* 0x0000000803037824 */ /* 0x000fe400078e00ff */
[----:B------:R-:W-:-:S04]  /*290c0*/  IMAD.WIDE.U32 R10, R86, R243, R76 ;  /* 0x000000f3560a7225 */ /* 0x000fc800078e004c */
[----:B------:R-:W-:Y:S01]  /*290d0*/  IMAD.IADD R243, R246, 0x1, -R243 ;  /* 0x00000001f6f37824 */ /* 0x000fe200078e0af3 */
[----:B------:R-:W-:Y:S01]  /*290e0*/  IADD3 R8, P0, R8, R10, RZ ;  /* 0x0000000a08087210 */ /* 0x000fe20007f1e0ff */
[----:B-1----:R-:W-:-:S03]  /*290f0*/  IMAD R7, R85, R244, RZ ;  /* 0x000000f455077224 */ /* 0x002fc600078e02ff */
[----:B------:R-:W-:Y:S01]  /*29100*/  IADD3.X R9, R0, R11, R5, P0, !PT ;  /* 0x0000000b00097210 */ /* 0x000fe200007fe405 */
[C---:B------:R-:W-:Y:S01]  /*29110*/  IMAD R2, R84.reuse, R2, R7 ;  /* 0x0000000254027224 */ /* 0x040fe200078e0207 */
[----:B------:R-:W-:Y:S02]  /*29120*/  ISETP.GE.AND P0, PT, R79, R243, PT ;  /* 0x000000f34f00720c */ /* 0x000fe40003f06270 */
[C---:B------:R-:W-:Y:S01]  /*29130*/  IADD3 R7, R3.reuse, 0x40, RZ ;  /* 0x0000004003077810 */ /* 0x040fe20007ffe0ff */
[----:B------:R-:W-:Y:S01]  /*29140*/  IMAD.WIDE.U32 R84, R84, R244, R8 ;  /* 0x000000f454547225 */ /* 0x000fe200078e0008 */
[----:B------:R-:W-:Y:S02]  /*29150*/  IADD3 R5, R3, 0x80, RZ ;  /* 0x0000008003057810 */ /* 0x000fe40007ffe0ff */
        /* <DEDUP_REMOVED lines=20> */
.L_x_3536:
[----:B------:R-:W-:Y:S05]  /*292a0*/  BSYNC B0 ;  /* 0x0000000000007941 */ /* 0x000fea0003800000 */
.L_x_3535:
        /* <DEDUP_REMOVED lines=23> */
.L_x_3538:
[----:B------:R-:W-:Y:S05]  /*29420*/  BSYNC B0 ;  /* 0x0000000000007941 */ /* 0x000fea0003800000 */
.L_x_3537:
        /* <DEDUP_REMOVED lines=23> */
.L_x_3540:
[----:B------:R-:W-:Y:S05]  /*295a0*/  BSYNC B0 ;  /* 0x0000000000007941 */ /* 0x000fea0003800000 */
.L_x_3539:
[----:B------:R-:W-:-:S04]  /*295b0*/  IADD3 R0, R79, 0x30, RZ ;  /* 0x000000304f007810 */ /* 0x000fc80007ffe0ff */
[----:B------:R-:W-:Y:S01]  /*295c0*/  ISETP.GE.AND P0, PT, R0, R243, PT ;  /* 0x000000f30000720c */ /* 0x000fe20003f06270 */
[----:B------:R-:W-:-:S12]  /*295d0*/  IMAD.MOV.U32 R243, RZ, RZ, 0x0 ;  /* 0x00000000fff37424 */ /* 0x000fd800078e00ff */
[----:B------:R-:W-:Y:S05]  /*295e0*/  @P0 RET.REL.NODEC R242 `(_ZN5flash24flash_fwd_splitkv_kernelI23Flash_fwd_kernel_traitsILi256ELi64ELi64ELi4ELb0ELb0EN7cutlass6half_tE19Flash_kernel_traitsILi256ELi64ELi64ELi4ES3_EELb1ELb0ELb1ELb0ELb0ELb1ELb0ELb1EEEvNS_16Flash_fwd_paramsE) ;  /* 0xfffd6a10f2000950 */ /* 0x000fea0003c3ffff */
[----:B------:R-:W-:Y:S01]  /*295f0*/  IADD3 R79, P0, R79, 0x30, RZ ;  /* 0x000000304f4f7810 */ /* 0x000fe20007f1e0ff */
[----:B-1----:R-:W-:Y:S01]  /*29600*/  IMAD.MOV.U32 R10, RZ, RZ, R84 ;  /* 0x000000ffff0a7224 */ /* 0x002fe200078e0054 */
        /* <DEDUP_REMOVED lines=17> */
[----:B------:R-:W-:Y:S05]  /*29720*/  @P0 RET.REL.NODEC R242 `(_ZN5flash24flash_fwd_splitkv_kernelI23Flash_fwd_kernel_traitsILi256ELi64ELi64ELi4ELb0ELb0EN7cutlass6half_tE19Flash_kernel_traitsILi256ELi64ELi64ELi4ES3_EELb1ELb0ELb1ELb0ELb0ELb1ELb0ELb1EEEvNS_16Flash_fwd_paramsE) ;  /* 0xfffd68d0f2000950 */ /* 0x000fea0003c3ffff */
[----:B------:R-:W-:Y:S01]  /*29730*/  MOV R243, 0x0 ;  /* 0x0000000000f37802 */ /* 0x000fe20000000f00 */
[----:B------:R-:W-:-:S02]  /*29740*/  ULDC.64 UR4, c[0x0][0x118] ;  /* 0x0000460000047ab9 */ /* 0x000fc40000000a00 */
[----:B------:R2:W-:Y:S01]  /*29750*/  ST.E.128 [R4.64+0x180], R72 ;  /* 0x0001804804007985 */ /* 0x0005e2000c101d04 */
[----:B------:R-:W-:Y:S05]  /*29760*/  RET.REL.NODEC R242 `(_ZN5flash24flash_fwd_splitkv_kernelI23Flash_fwd_kernel_traitsILi256ELi64ELi64ELi4ELb0ELb0EN7cutlass6half_tE19Flash_kernel_traitsILi256ELi64ELi64ELi4ES3_EELb1ELb0ELb1ELb0ELb0ELb1ELb0ELb1EEEvNS_16Flash_fwd_paramsE) ;  /* 0xfffd6890f2007950 */ /* 0x000fea0003c3ffff */
.L_x_3528:
[----:B------:R2:W5:Y:S01]  /*29770*/  LDL R8, [R1] ;  /* 0x0000000001087983 */ /* 0x0005620000100800 */
[----:B------:R-:W-:Y:S02]  /*29780*/  MOV R5, 0x2 ;  /* 0x0000000200057802 */ /* 0x000fe40000000f00 */
[----:B------:R-:W-:Y:S02]  /*29790*/  MOV R4, 0x297b0 ;  /* 0x000297b000047802 */ /* 0x000fe40000000f00 */
[----:B-12--5:R-:W-:Y:S05]  /*297a0*/  CALL.REL.NOINC `($__internal_19_$__cuda_sm70_shflsync_bfly_p) ;  /* 0x000000f000007944 */ /* 0x026fea0003c00000 */
[----:B-12---:R-:W-:Y:S05]  /*297b0*/  BRA `(.L_x_3541) ;  /* 0xffffdf1000007947 */ /* 0x006fea000383ffff */
.L_x_3529:
[----:B------:R-:W-:Y:S02]  /*297c0*/  MOV R5, 0x1 ;  /* 0x0000000100057802 */ /* 0x000fe40000000f00 */
[----:B------:R-:W-:Y:S02]  /*297d0*/  MOV R4, 0x297f0 ;  /* 0x000297f000047802 */ /* 0x000fe40000000f00 */
[----:B-1---5:R-:W-:Y:S05]  /*297e0*/  CALL.REL.NOINC `($__internal_19_$__cuda_sm70_shflsync_bfly_p) ;  /* 0x000000b000007944 */ /* 0x022fea0003c00000 */
[----:B--2---:R-:W-:Y:S01]  /*297f0*/  FADD.FTZ R10, R8, R5 ;  /* 0x00000005080a7221 */ /* 0x004fe20000010000 */
[----:B-1----:R-:W-:Y:S02]  /*29800*/  MOV R8, R252 ;  /* 0x000000fc00087202 */ /* 0x002fe40000000f00 */
[----:B------:R-:W-:Y:S02]  /*29810*/  MOV R5, 0x2 ;  /* 0x0000000200057802 */ /* 0x000fe40000000f00 */
[----:B------:R-:W-:-:S02]  /*29820*/  MOV R4, 0x29840 ;  /* 0x0002984000047802 */ /* 0x000fc40000000f00 */
[----:B------:R-:W-:Y:S05]  /*29830*/  CALL.REL.NOINC `($__internal_19_$__cuda_sm70_shflsync_bfly_p) ;  /* 0x0000006000007944 */ /* 0x000fea0003c00000 */
[----:B--2---:R-:W-:Y:S01]  /*29840*/  FADD.FTZ R9, R252, R5 ;  /* 0x00000005fc097221 */ /* 0x004fe20000010000 */
[----:B------:R-:W-:-:S02]  /*29850*/  MOV R5, 0x1 ;  /* 0x0000000100057802 */ /* 0x000fc40000000f00 */
[----:B------:R-:W-:Y:S02]  /*29860*/  MOV R4, 0x29890 ;  /* 0x0002989000047802 */ /* 0x000fe40000000f00 */
[----:B-1----:R-:W-:Y:S02]  /*29870*/  MOV R8, R9 ;  /* 0x0000000900087202 */ /* 0x002fe40000000f00 */
[----:B------:R-:W-:Y:S05]  /*29880*/  CALL.REL.NOINC `($__internal_19_$__cuda_sm70_shflsync_bfly_p) ;  /* 0x0000001000007944 */ /* 0x000fea0003c00000 */
[----:B-12---:R-:W-:Y:S05]  /*29890*/  BRA `(.L_x_3542) ;  /* 0xffffdeb000007947 */ /* 0x006fea000383ffff */
        .weak           $__internal_19_$__cuda_sm70_shflsync_bfly_p
        .type           $__internal_19_$__cuda_sm70_shflsync_bfly_p,@function
        .size           $__internal_19_$__cuda_sm70_shflsync_bfly_p,(.L_x_4808 - $__internal_19_$__cuda_sm70_shflsync_bfly_p)
$__internal_19_$__cuda_sm70_shflsync_bfly_p:
[----:B------:R-:W-:Y:S01]  /*298a0*/  MOV R12, R4 ;  /* 0x00000004000c7202 */ /* 0x000fe20000000f00 */
[----:B------:R-:W-:Y:S04]  /*298b0*/  WARPSYNC R0 ;  /* 0x0000000000007348 */ /* 0x000fe80003800000 */
[----:B------:R-:W-:Y:S01]  /*298c0*/  MOV R13, 0x0 ;  /* 0x00000000000d7802 */ /* 0x000fe20000000f00 */
[----:B------:R1:W2:Y:S03]  /*298d0*/  SHFL.BFLY PT, R5, R8, R5, R3 ;  /* 0x0c00000508057389 */ /* 0x0002a600000e0003 */
[----:B------:R-:W-:Y:S05]  /*298e0*/  RET.REL.NODEC R12 `(_ZN5flash24flash_fwd_splitkv_kernelI23Flash_fwd_kernel_traitsILi256ELi64ELi64ELi4ELb0ELb0EN7cutlass6half_tE19Flash_kernel_traitsILi256ELi64ELi64ELi4ES3_EELb1ELb0ELb1ELb0ELb0ELb1ELb0ELb1EEEvNS_16Flash_fwd_paramsE) ;  /* 0xfffd67100c007950 */ /* 0x000fea0003c3ffff */
.L_x_3543:
        /* <DEDUP_REMOVED lines=9> */
.L_x_4808:


//--------------------- .text._ZN5flash24flash_fwd_splitkv_kernelI23Flash_fwd_kernel_traitsILi256ELi64ELi64ELi4ELb0ELb0EN7cutlass6half_tE19Flash_kernel_traitsILi256ELi64ELi64ELi4ES3_EELb1ELb0ELb0ELb0ELb1ELb0ELb1ELb0EEEvNS_16Flash_fwd_paramsE --------------------------
	.section	.text._ZN5flash24flash_fwd_splitkv_kernelI23Flash_fwd_kernel_traitsILi256ELi64ELi64ELi4ELb0ELb0EN7cutlass6half_tE19Flash_kernel_traitsILi256ELi64ELi64ELi4ES3_EELb1ELb0ELb0ELb0ELb1ELb0ELb1ELb0EEEvNS_16Flash_fwd_paramsE,"ax",@progbits
	.sectioninfo	@"SHI_REGISTERS=254"
	.align	128
        .global         _ZN5flash24flash_fwd_splitkv_kernelI23Flash_fwd_kernel_traitsILi256ELi64ELi64ELi4ELb0ELb0EN7cutlass6half_tE19Flash_kernel_traitsILi256ELi64ELi64ELi4ES3_EELb1ELb0ELb0ELb0ELb1ELb0ELb1ELb0EEEvNS_16Flash_fwd_paramsE
        .type           _ZN5flash24flash_fwd_splitkv_kernelI23Flash_fwd_kernel_traitsILi256ELi64ELi64ELi4ELb0ELb0EN7cutlass6half_tE19Flash_kernel_traitsILi256ELi64ELi64ELi4ES3_EELb1ELb0ELb0ELb0ELb1ELb0ELb1ELb0EEEvNS_16Flash_fwd_paramsE,@function
        .size           _ZN5flash24flash_fwd_splitkv_kernelI23Flash_fwd_kernel_traitsILi256ELi64ELi64ELi4ELb0ELb0EN7cutlass6half_tE19Flash_kernel_traitsILi256ELi64ELi64ELi4ES3_EELb1ELb0ELb0ELb0ELb1ELb0ELb1ELb0EEEvNS_16Flash_fwd_paramsE,(.L_x_4845 - _ZN5flash24flash_fwd_splitkv_kernelI23Flash_fwd_kernel_traitsILi256ELi64ELi64ELi4ELb0ELb0EN7cutlass6half_tE19Flash_kernel_traitsILi256ELi64ELi64ELi4ES3_EELb1ELb0ELb0ELb0ELb1ELb0ELb1ELb0EEEvNS_16Flash_fwd_paramsE)
        .other          _ZN5flash24flash_fwd_splitkv_kernelI23Flash_fwd_kernel_traitsILi256ELi64ELi64ELi4ELb0ELb0EN7cutlass6half_tE19Flash_kernel_traitsILi256ELi64ELi64ELi4ES3_EELb1ELb0ELb0ELb0ELb1ELb0ELb1ELb0EEEvNS_16Flash_fwd_paramsE,@"STO_CUDA_ENTRY STV_DEFAULT"
_ZN5flash24flash_fwd_splitkv_kernelI23Flash_fwd_kernel_traitsILi256ELi64ELi64ELi4ELb0ELb0EN7cutlass6half_tE19Flash_kernel_traitsILi256ELi64ELi64ELi4ES3_EELb1ELb0ELb0ELb0ELb1ELb0ELb1ELb0EEEvNS_16Flash_fwd_paramsE:
.text._ZN5flash24flash_fwd_splitkv_kernelI23Flash_fwd_kernel_traitsILi256ELi64ELi64ELi4ELb0ELb0EN7cutlass6half_tE19Flash_kernel_traitsILi256ELi64ELi64ELi4ES3_EELb1ELb0ELb0ELb0ELb1ELb0ELb1ELb0EEEvNS_16Flash_fwd_paramsE:
[----:B------:R-:W-:Y:S02]  /*0000*/  MOV R1, c[0x0][0x28] ;  /* 0x00000a0000017a02 */ /* 0x000fe40000000f00 */
[----:B------:R-:W1:Y:S01]  /*0010*/  I2F.U32.RP R4, c[0x0][0x1c0] ;  /* 0x0000700000047b06 */ /* 0x000e620000209000 */
[----:B------:R-:W2:Y:S01]  /*0020*/  S2R R11, SR_CTAID.Z ;  /* 0x00000000000b7919 */ /* 0x000ea20000002700 */
[----:B------:R-:W-:Y:S01]  /*0030*/  IMAD.MOV.U32 R2, RZ, RZ, RZ ;  /* 0x000000ffff027224 */ /* 0x000fe200078e00ff */
[----:B------:R-:W-:Y:S01]  /*0040*/  ISETP.NE.U32.AND P1, PT, RZ, c[0x0][0x1c0], PT ;  /* 0x00007000ff007a0c */ /* 0x000fe20003f25070 */
[----:B------:R-:W-:Y:S01]  /*0050*/  IMAD.MOV.U32 R15, RZ, RZ, -0x1 ;  /* 0xffffffffff0f7424 */ /* 0x000fe200078e00ff */
[----:B------:R-:W-:-:S03]  /*0060*/  ULDC.64 UR10, c[0x0][0x118] ;  /* 0x00004600000a7ab9 */ /* 0x000fc60000000a00 */
[----:B-1----:R-:W1:Y:S02]  /*0070*/  MUFU.RCP R3, R4 ;  /* 0x0000000400037308 */ /* 0x002e640000001000 */
[----:B-1----:R-:W-:-:S06]  /*0080*/  IADD3 R3, R3, 0xffffffe, RZ ;  /* 0x0ffffffe03037810 */ /* 0x002fcc0007ffe0ff */
[----:B------:R-:W1:Y:S02]  /*0090*/  F2I.FTZ.U32.TRUNC.NTZ R3, R3 ;  /* 0x0000000300037305 */ /* 0x000e64000021f000 */
[----:B-1----:R-:W-:-:S04]  /*00a0*/  IMAD.MOV R0, RZ, RZ, -R3 ;  /* 0x000000ffff007224 */ /* 0x002fc800078e0a03 */
[----:B------:R-:W-:Y:S02]  /*00b0*/  IMAD R5, R0, c[0x0][0x1c0], RZ ;  /* 0x0000700000057a24 */ /* 0x000fe400078e02ff */
[----:B------:R-:W1:Y:S02]  /*00c0*/  LDC.U8 R0, c[0x0][0x312] ;  /* 0x0000c480ff007b82 */ /* 0x000e640000000000 */
[----:B------:R-:W-:-:S04]  /*00d0*/  IMAD.HI.U32 R2, R3, R5, R2 ;  /* 0x0000000503027227 */ /* 0x000fc800078e0002 */
[----:B------:R-:W-:Y:S02]  /*00e0*/  IMAD.MOV.U32 R5, RZ, RZ, 0x4 ;  /* 0x00000004ff057424 */ /* 0x000fe400078e00ff */
[----:B--2---:R-:W-:-:S04]  /*00f0*/  IMAD.HI.U32 R240, R2, R11, RZ ;  /* 0x0000000b02f07227 */ /* 0x004fc800078e00ff */
[----:B------:R-:W-:-:S04]  /*0100*/  IMAD.MOV R2, RZ, RZ, -R240 ;  /* 0x000000ffff027224 */ /* 0x000fc800078e0af0 */
[----:B------:R-:W-:-:S05]  /*0110*/  IMAD R2, R2, c[0x0][0x1c0], R11 ;  /* 0x0000700002027a24 */ /* 0x000fca00078e020b */
[----:B------:R-:W-:Y:S02]  /*0120*/  ISETP.GE.U32.AND P2, PT, R2, c[0x0][0x1c0], PT ;  /* 0x0000700002007a0c */ /* 0x000fe40003f46070 */
[----:B-1----:R-:W-:-:S11]  /*0130*/  ISETP.NE.AND P3, PT, R0, RZ, PT ;  /* 0x000000ff0000720c */ /* 0x002fd60003f65270 */
[----:B------:R-:W-:Y:S02]  /*0140*/  @P2 IADD3 R2, R2, -c[0x0][0x1c0], RZ ;  /* 0x8000700002022a10 */ /* 0x000fe40007ffe0ff */
[----:B------:R-:W-:Y:S02]  /*0150*/  @P2 IADD3 R240, R240, 0x1, RZ ;  /* 0x00000001f0f02810 */ /* 0x000fe40007ffe0ff */
[----:B------:R-:W-:Y:S02]  /*0160*/  ISETP.GE.U32.AND P0, PT, R2, c[0x0][0x1c0], PT ;  /* 0x0000700002007a0c */ /* 0x000fe40003f06070 */
[----:B------:R-:W-:-:S04]  /*0170*/  ISETP.NE.U32.AND P2, PT, RZ, c[0x0][0x240], PT ;  /* 0x00009000ff007a0c */ /* 0x000fc80003f45070 */
[----:B------:R-:W-:-:S07]  /*0180*/  ISETP.NE.AND.EX P2, PT, RZ, c[0x0][0x244], PT, P2 ;  /* 0x00009100ff007a0c */ /* 0x000fce0003f45320 */
[----:B------:R-:W-:Y:S02]  /*0190*/  @P0 IADD3 R240, R240, 0x1, RZ ;  /* 0x00000001f0f00810 */ /* 0x000fe40007ffe0ff */
[----:B------:R-:W-:Y:S02]  /*01a0*/  @!P1 LOP3.LUT R240, RZ, c[0x0][0x1c0], RZ, 0x33, !PT ;  /* 0x00007000fff09a12 */ /* 0x000fe400078e33ff */
[----:B------:R-:W-:Y:S01]  /*01b0*/  ISETP.EQ.U32.AND P1, PT, RZ, c[0x0][0x248], PT ;  /* 0x00009200ff007a0c */ /* 0x000fe20003f22070 */
[----:B------:R-:W-:Y:S01]  /*01c0*/  IMAD.MOV.U32 R3, RZ, RZ, -0x1 ;  /* 0xffffffffff037424 */ /* 0x000fe200078e00ff */
[----:B------:R-:W-:Y:S01]  /*01d0*/  ISETP.NE.U32.AND P0, PT, RZ, c[0x0][0x250], PT ;  /* 0x00009400ff007a0c */ /* 0x000fe20003f05070 */
[CC--:B------:R-:W-:Y:S01]  /*01e0*/  IMAD.WIDE R16, R240.reuse, R5.reuse, c[0x0][0x240] ;  /* 0x00009000f0107625 */ /* 0x0c0fe200078e0205 */
[----:B------:R-:W-:Y:S02]  /*01f0*/  ISETP.EQ.OR.EX P1, PT, RZ, c[0x0][0x24c], !P3, P1 ;  /* 0x00009300ff007a0c */ /* 0x000fe40005f22710 */
[----:B------:R-:W-:Y:S01]  /*0200*/  ISETP.NE.AND.EX P0, PT, RZ, c[0x0][0x254], PT, P0 ;  /* 0x00009500ff007a0c */ /* 0x000fe20003f05300 */
[----:B------:R-:W-:Y:S01]  /*0210*/  IMAD.WIDE R8, R240, R5, c[0x0][0x248] ;  /* 0x00009200f0087625 */ /* 0x000fe200078e0205 */
[----:B------:R-:W2:Y:S04]  /*0220*/  @P2 LDG.E R15, [R16.64] ;  /* 0x0000000a100f2981 */ /* 0x000ea8000c1e1900 */
[----:B------:R-:W2:Y:S01]  /*0230*/  @P2 LDG.E R92, [R16.64+0x4] ;  /* 0x0000040a105c2981 */ /* 0x000ea2000c1e1900 */
[----:B------:R-:W-:-:S04]  /*0240*/  MOV R6, RZ ;  /* 0x000000ff00067202 */ /* 0x000fc80000000f00 */
[----:B------:R1:W5:Y:S02]  /*0250*/  @!P1 LDG.E R3, [R8.64] ;  /* 0x0000000a08039981 */ /* 0x000364000c1e1900 */
[----:B------:R-:W-:Y:S02]  /*0260*/  @P0 IMAD.WIDE R12, R240, R5, c[0x0][0x250] ;  /* 0x00009400f00c0625 */ /* 0x000fe400078e0205 */
[----:B------:R-:W3:Y:S04]  /*0270*/  S2R R35, SR_CTAID.X ;  /* 0x0000000000237919 */ /* 0x000ee80000002500 */
[----:B------:R1:W5:Y:S01]  /*0280*/  @P0 LDG.E R6, [R12.64] ;  /* 0x0000000a0c060981 */ /* 0x000362000c1e1900 */
[----:B------:R-:W-:-:S03]  /*0290*/  ISETP.NE.U32.AND P0, PT, RZ, c[0x0][0x248], PT ;  /* 0x00009200ff007a0c */ /* 0x000fc60003f05070 */
[----:B------:R-:W4:Y:S04]  /*02a0*/  S2R R7, SR_CTAID.Y ;  /* 0x0000000000077919 */ /* 0x000f280000002600 */
[----:B------:R-:W1:Y:S01]  /*02b0*/  S2R R4, SR_TID.X ;  /* 0x0000000000047919 */ /* 0x000e620000002100 */
[----:B------:R-:W-:Y:S01]  /*02c0*/  ISETP.NE.AND.EX P0, PT, RZ, c[0x0][0x24c], PT, P0 ;  /* 0x00009300ff007a0c */ /* 0x000fe20003f05300 */
[----:B------:R-:W-:-:S04]  /*02d0*/  IMAD.MOV R18, RZ, RZ, -R240 ;  /* 0x000000ffff127224 */ /* 0x000fc800078e0af0 */
[----:B------:R-:W-:Y:S01]  /*02e0*/  IMAD R18, R18, c[0x0][0x1c0], R11 ;  /* 0x0000700012127a24 */ /* 0x000fe200078e020b */
[----:B--2---:R-:W-:Y:S01]  /*02f0*/  @P2 IADD3 R92, R92, -R15, RZ ;  /* 0x8000000f5c5c2210 */ /* 0x004fe20007ffe0ff */
[----:B------:R-:W-:-:S06]  /*0300*/  @!P2 IMAD.MOV.U32 R92, RZ, RZ, c[0x0][0x214] ;  /* 0x00008500ff5ca624 */ /* 0x000fcc00078e00ff */
[----:B------:R-:W-:Y:S05]  /*0310*/  @!P0 BRA `(.L_x_3544) ;  /* 0x0000004000008947 */ /* 0x000fea0003800000 */
[----:B-1-34-:R-:W2:Y:S02]  /*0320*/  @P3 LDG.E R0, [R8.64+0x4] ;  /* 0x0000040a08003981 */ /* 0x01aea4000c1e1900 */
[----:B--2--5:R-:W-:-:S06]  /*0330*/  @P3 IADD3 R0, R0, -R3, RZ ;  /* 0x8000000300003210 */ /* 0x024fcc0007ffe0ff */
[----:B------:R1:W5:Y:S01]  /*0340*/  @!P3 LDG.E R0, [R8.64] ;  /* 0x0000000a0800b981 */ /* 0x000362000c1e1900 */
[----:B------:R-:W-:Y:S05]  /*0350*/  BRA `(.L_x_3545) ;  /* 0x0000001000007947 */ /* 0x000fea0003800000 */
.L_x_3544:
[----:B-1-34-:R-:W-:Y:S02]  /*0360*/  MOV R0, c[0x0][0x218] ;  /* 0x0000860000007a02 */ /* 0x01afe40000000f00 */
.L_x_3545:
[----:B------:R-:W-:-:S04]  /*0370*/  ISETP.NE.U32.AND P2, PT, RZ, c[0x0][0x258], PT ;  /* 0x00009600ff007a0c */ /* 0x000fc80003f45070 */
[----:B------:R-:W-:-:S13]  /*0380*/  ISETP.NE.AND.EX P2, PT, RZ, c[0x0][0x25c], PT, P2 ;  /* 0x00009700ff007a0c */ /* 0x000fda0003f45320 */
[----:B------:R-:W-:-:S06]  /*0390*/  @P2 IMAD.WIDE R10, R240, R5, c[0x0][0x258] ;  /* 0x00009600f00a2625 */ /* 0x000fcc00078e0205 */
[----:B------:R-:W2:Y:S01]  /*03a0*/  @P2 LDG.E R11, [R10.64] ;  /* 0x0000000a0a0b2981 */ /* 0x000ea2000c1e1900 */
[----:B------:R-:W-:Y:S01]  /*03b0*/  IMAD.SHL.U32 R93, R35, 0x40, RZ ;  /* 0x00000040235d7824 */ /* 0x000fe200078e00ff */
[----:B------:R-:W-:-:S04]  /*03c0*/  @!P2 ISETP.NE.U32.AND P1, PT, RZ, c[0x0][0x268], PT ;  /* 0x00009a00ff00aa0c */ /* 0x000fc80003f25070 */
[----:B------:R-:W-:Y:S02]  /*03d0*/  ISETP.GT.AND P0, PT, R92, R93, PT ;  /* 0x0000005d5c00720c */ /* 0x000fe40003f04270 */
[----:B------:R-:W-:-:S04]  /*03e0*/  @!P2 ISETP.NE.AND.EX P1, PT, RZ, c[0x0][0x26c], PT, P1 ;  /* 0x00009b00ff00aa0c */ /* 0x000fc80003f25310 */
[----:B-1----:R-:W-:Y:S01]  /*03f0*/  @!P2 SEL R9, RZ, c[0x0][0x21c], !P1 ;  /* 0x00008700ff09aa07 */ /* 0x002fe20004800000 */
[----:B--2--5:R-:W-:-:S03]  /*0400*/  @P2 IMAD.IADD R88, R11, 0x1, -R6 ;  /* 0x000000010b582824 */ /* 0x024fc600078e0a06 */
[----:B------:R-:W-:-:S03]  /*0410*/  @!P2 IADD3 R88, R9, R0, -R6 ;  /* 0x000000000958a210 */ /* 0x000fc60007ffe806 */
[----:B------:R-:W-:Y:S05]  /*0420*/  @!P0 EXIT ;  /* 0x000000000000894d */ /* 0x000fea0003800000 */
[----:B------:R-:W-:Y:S01]  /*0430*/  IABS R8, c[0x0][0x10] ;  /* 0x0000040000087a13 */ /* 0x000fe20000000000 */
[----:B------:R-:W-:-:S03]  /*0440*/  IMAD.MOV.U32 R0, RZ, RZ, c[0x0][0x218] ;  /* 0x00008600ff007624 */ /* 0x000fc600078e00ff */
[----:B------:R-:W1:Y:S02]  /*0450*/  I2F.RP R2, R8 ;  /* 0x0000000800027306 */ /* 0x000e640000209400 */
[----:B------:R-:W-:-:S04]  /*0460*/  IADD3 R0, R0, 0x3f, RZ ;  /* 0x0000003f00007810 */ /* 0x000fc80007ffe0ff */
[----:B------:R-:W-:-:S04]  /*0470*/  SHF.R.S32.HI R9, RZ, 0x1f, R0 ;  /* 0x0000001fff097819 */ /* 0x000fc80000011400 */
[----:B------:R-:W-:-:S04]  /*0480*/  LEA.HI R9, R9, R0, RZ, 0x6 ;  /* 0x0000000009097211 */ /* 0x000fc800078f30ff */
[----:B------:R-:W-:Y:S01]  /*0490*/  LEA.HI.SX32 R9, R9, c[0x0][0x10], 0x1a ;  /* 0x0000040009097a11 */ /* 0x000fe200078fd2ff */
[----:B-1----:R-:W1:Y:S03]  /*04a0*/  MUFU.RCP R10, R2 ;  /* 0x00000002000a7308 */ /* 0x002e660000001000 */
[----:B------:R-:W-:-:S04]  /*04b0*/  IADD3 R9, R9, -0x1, RZ ;  /* 0xffffffff09097810 */ /* 0x000fc80007ffe0ff */
[----:B------:R-:W-:Y:S02]  /*04c0*/  IABS R0, R9 ;  /* 0x0000000900007213 */ /* 0x000fe40000000000 */
[----:B------:R-:W-:-:S04]  /*04d0*/  LOP3.LUT R9, R9, c[0x0][0x10], RZ, 0x3c, !PT ;  /* 0x0000040009097a12 */ /* 0x000fc800078e3cff */
[----:B------:R-:W-:Y:S02]  /*04e0*/  ISETP.GE.AND P0, PT, R9, RZ, PT ;  /* 0x000000ff0900720c */ /* 0x000fe40003f06270 */
[----:B------:R-:W-:Y:S02]  /*04f0*/  IADD3 R9, -R92, 0x7f, R93 ;  /* 0x0000007f5c097810 */ /* 0x000fe40007ffe15d */
[----:B-1----:R-:W-:Y:S02]  /*0500*/  IADD3 R10, R10, 0xffffffe, RZ ;  /* 0x0ffffffe0a0a7810 */ /* 0x002fe40007ffe0ff */
[----:B------:R-:W-:Y:S02]  /*0510*/  IADD3 R9, R9, c[0x0][0x2e8], R88 ;  /* 0x0000ba0009097a10 */ /* 0x000fe40007ffe058 */
[----:B------:R-:W1:Y:S02]  /*0520*/  F2I.FTZ.U32.TRUNC.NTZ R11, R10 ;  /* 0x0000000a000b7305 */ /* 0x000e64000021f000 */
[----:B-1----:R-:W-:-:S02]  /*0530*/  IMAD.MOV R13, RZ, RZ, -R11 ;  /* 0x000000ffff0d7224 */ /* 0x002fc400078e0a0b */
[----:B------:R-:W-:Y:S02]  /*0540*/  IMAD.MOV.U32 R10, RZ, RZ, RZ ;  /* 0x000000ffff0a7224 */ /* 0x000fe400078e00ff */
[----:B------:R-:W-:-:S04]  /*0550*/  IMAD R2, R13, R8, RZ ;  /* 0x000000080d027224 */ /* 0x000fc800078e02ff */
[----:B------:R-:W-:-:S06]  /*0560*/  IMAD.HI.U32 R11, R11, R2, R10 ;  /* 0x000000020b0b7227 */ /* 0x000fcc00078e000a */
[----:B------:R-:W-:-:S04]  /*0570*/  IMAD.HI.U32 R2, R11, R0, RZ ;  /* 0x000000000b027227 */ /* 0x000fc800078e00ff */
[----:B------:R-:W-:-:S04]  /*0580*/  IMAD.MOV R11, RZ, RZ, -R2 ;  /* 0x000000ffff0b7224 */ /* 0x000fc800078e0a02 */
[----:B------:R-:W-:Y:S01]  /*0590*/  IMAD R11, R8, R11, R0 ;  /* 0x0000000b080b7224 */ /* 0x000fe200078e0200 */
[----:B------:R-:W-:-:S04]  /*05a0*/  SHF.R.S32.HI R0, RZ, 0x1f, R9 ;  /* 0x0000001fff007819 */ /* 0x000fc80000011409 */
[----:B------:R-:W-:Y:S02]  /*05b0*/  ISETP.GT.U32.AND P1, PT, R8, R11, PT ;  /* 0x0000000b0800720c */ /* 0x000fe40003f24070 */
[----:B------:R-:W-:-:S04]  /*05c0*/  LEA.HI R0, R0, R9, RZ, 0x6 ;  /* 0x0000000900007211 */ /* 0x000fc800078f30ff */
[----:B------:R-:W-:-:S07]  /*05d0*/  SHF.R.S32.HI R0, RZ, 0x6, R0 ;  /* 0x00000006ff007819 */ /* 0x000fce0000011400 */
[----:B------:R-:W-:Y:S01]  /*05e0*/  @!P1 IMAD.IADD R11, R11, 0x1, -R8 ;  /* 0x000000010b0b9824 */ /* 0x000fe200078e0a08 */
[----:B------:R-:W-:Y:S02]  /*05f0*/  @!P1 IADD3 R2, R2, 0x1, RZ ;  /* 0x0000000102029810 */ /* 0x000fe40007ffe0ff */
[----:B------:R-:W-:Y:S02]  /*0600*/  ISETP.NE.AND P1, PT, RZ, c[0x0][0x10], PT ;  /* 0x00000400ff007a0c */ /* 0x000fe40003f25270 */
[----:B------:R-:W-:Y:S02]  /*0610*/  ISETP.GE.U32.AND P2, PT, R11, R8, PT ;  /* 0x000000080b00720c */ /* 0x000fe40003f46070 */
[----:B------:R-:W-:-:S11]  /*0620*/  IADD3 R11, R88, 0x3f, RZ ;  /* 0x0000003f580b7810 */ /* 0x000fd60007ffe0ff */
[----:B------:R-:W-:-:S05]  /*0630*/  @P2 IADD3 R2, R2, 0x1, RZ ;  /* 0x0000000102022810 */ /* 0x000fca0007ffe0ff */
[----:B------:R-:W-:Y:S01]  /*0640*/  IMAD.MOV.U32 R8, RZ, RZ, R2 ;  /* 0x000000ffff087224 */ /* 0x000fe200078e0002 */
[----:B------:R-:W-:-:S03]  /*0650*/  SHF.R.S32.HI R2, RZ, 0x1f, R11 ;  /* 0x0000001fff027819 */ /* 0x000fc6000001140b */
[----:B------:R-:W-:Y:S01]  /*0660*/  @!P0 IMAD.MOV R8, RZ, RZ, -R8 ;  /* 0x000000ffff088224 */ /* 0x000fe200078e0a08 */
[----:B------:R-:W-:Y:S02]  /*0670*/  @!P1 LOP3.LUT R8, RZ, c[0x0][0x10], RZ, 0x33, !PT ;  /* 0x00000400ff089a12 */ /* 0x000fe400078e33ff */
[----:B------:R-:W-:-:S03]  /*0680*/  LEA.HI R2, R2, R11, RZ, 0x6 ;  /* 0x0000000b02027211 */ /* 0x000fc600078f30ff */
[----:B------:R-:W-:Y:S01]  /*0690*/  IMAD R236, R8, R7, RZ ;  /* 0x0000000708ec7224 */ /* 0x000fe200078e02ff */
[----:B------:R-:W-:-:S03]  /*06a0*/  SHF.R.S32.HI R2, RZ, 0x6, R2 ;  /* 0x00000006ff027819 */ /* 0x000fc60000011402 */
[----:B------:R-:W-:-:S05]  /*06b0*/  IMAD.IADD R9, R8, 0x1, R236 ;  /* 0x0000000108097824 */ /* 0x000fca00078e02ec */
[----:B------:R-:W-:-:S04]  /*06c0*/  IMNMX R9, R2, R9, PT ;  /* 0x0000000902097217 */ /* 0x000fc80003800200 */
[----:B------:R-:W-:-:S04]  /*06d0*/  IMNMX R33, R9, R0, PT ;  /* 0x0000000009217217 */ /* 0x000fc80003800200 */
[----:B------:R-:W-:-:S13]  /*06e0*/  ISETP.GE.AND P0, PT, R236, R33, PT ;  /* 0x00000021ec00720c */ /* 0x000fda0003f06270 */
[----:B------:R-:W-:Y:S05]  /*06f0*/  @!P0 BRA `(.L_x_3546) ;  /* 0x0000060000008947 */ /* 0x000fea0003800000 */
[----:B------:R-:W-:Y:S01]  /*0700*/  SHF.R.S32.HI R3, RZ, 0x1f, R4 ;  /* 0x0000001fff037819 */ /* 0x000fe20000011404 */
[----:B------:R-:W-:Y:S01]  /*0710*/  IMAD R7, R7, c[0x0][0x210], R240 ;  /* 0x0000840007077a24 */ /* 0x000fe200078e02f0 */
[----:B------:R-:W-:Y:S02]  /*0720*/  LOP3.LUT P6, RZ, R4, 0xf, RZ, 0xc0, !PT ;  /* 0x0000000f04ff7812 */ /* 0x000fe400078cc0ff */
[----:B------:R-:W-:Y:S01]  /*0730*/  LEA.HI R0, R3, R4, RZ, 0x4 ;  /* 0x0000000403007211 */ /* 0x000fe200078f20ff */
[----:B------:R-:W-:-:S03]  /*0740*/  IMAD R18, R7, c[0x0][0x1c0], R18 ;  /* 0x0000700007127a24 */ /* 0x000fc600078e0212 */
[----:B------:R-:W-:Y:S02]  /*0750*/  LOP3.LUT R3, R0, 0x3ffffff0, RZ, 0xc0, !PT ;  /* 0x3ffffff000037812 */ /* 0x000fe400078ec0ff */
[----:B------:R-:W-:-:S03]  /*0760*/  SHF.R.S32.HI R0, RZ, 0x4, R0 ;  /* 0x00000004ff007819 */ /* 0x000fc60000011400 */
[----:B------:R-:W-:Y:S01]  /*0770*/  IMAD.IADD R3, R4, 0x1, -R3 ;  /* 0x0000000104037824 */ /* 0x000fe200078e0a03 */
[C---:B------:R-:W-:Y:S02]  /*0780*/  IADD3 R4, R0.reuse, 0x8, RZ ;  /* 0x0000000800047810 */ /* 0x040fe40007ffe0ff */
[C---:B------:R-:W-:Y:S01]  /*0790*/  IADD3 R12, R0.reuse, 0x18, RZ ;  /* 0x00000018000c7810 */ /* 0x040fe20007ffe0ff */
[----:B------:R-:W-:Y:S01]  /*07a0*/  IMAD.SHL.U32 R6, R3, 0x4, RZ ;  /* 0x0000000403067824 */ /* 0x000fe200078e00ff */
[----:B------:R-:W-:Y:S01]  /*07b0*/  IADD3 R10, R0, 0x20, RZ ;  /* 0x00000020000a7810 */ /* 0x000fe20007ffe0ff */
[--C-:B------:R-:W-:Y:S01]  /*07c0*/  IMAD R3, R18, c[0x0][0x214], R93.reuse ;  /* 0x0000850012037a24 */ /* 0x100fe200078e025d */
[----:B------:R-:W-:Y:S01]  /*07d0*/  IADD3 R8, R0, 0x28, RZ ;  /* 0x0000002800087810 */ /* 0x000fe20007ffe0ff */
[----:B------:R-:W-:Y:S01]  /*07e0*/  IMAD.IADD R93, R92, 0x1, -R93 ;  /* 0x000000015c5d7824 */ /* 0x000fe200078e0a5d */
[----:B------:R-:W-:Y:S01]  /*07f0*/  SHF.R.S32.HI R7, RZ, 0x1f, R6 ;  /* 0x0000001fff077819 */ /* 0x000fe20000011406 */
[----:B------:R-:W-:-:S03]  /*0800*/  IMAD R5, R3, c[0x0][0x22c], RZ ;  /* 0x00008b0003057a24 */ /* 0x000fc600078e02ff */
[CC--:B------:R-:W-:Y:S01]  /*0810*/  ISETP.GE.AND P3, PT, R0.reuse, R93.reuse, PT ;  /* 0x0000005d0000720c */ /* 0x0c0fe20003f66270 */
[----:B------:R-:W-:Y:S01]  /*0820*/  IMAD.WIDE R6, R0, 0x100, R6 ;  /* 0x0000010000067825 */ /* 0x000fe200078e0206 */
[CC--:B------:R-:W-:Y:S02]  /*0830*/  ISETP.GE.AND P2, PT, R4.reuse, R93.reuse, PT ;  /* 0x0000005d0400720c */ /* 0x0c0fe40003f46270 */
[----:B------:R-:W-:Y:S02]  /*0840*/  ISETP.GE.OR P5, PT, R4, R93, P6 ;  /* 0x0000005d0400720c */ /* 0x000fe400037a6670 */
[C---:B------:R-:W-:Y:S02]  /*0850*/  IADD3 R2, P0, R5.reuse, R6, RZ ;  /* 0x0000000605027210 */ /* 0x040fe40007f1e0ff */
[----:B------:R-:W-:Y:S02]  /*0860*/  IADD3 R6, R0, 0x10, RZ ;  /* 0x0000001000067810 */ /* 0x000fe40007ffe0ff */
[----:B------:R-:W-:-:S02]  /*0870*/  LEA.HI.X.SX32 R5, R5, R7, 0x1, P0 ;  /* 0x0000000705057211 */ /* 0x000fc400000f0eff */
[----:B------:R-:W-:Y:S02]  /*0880*/  LEA R14, P0, R2, c[0x0][0x1d8], 0x2 ;  /* 0x00007600020e7a11 */ /* 0x000fe400078010ff */
[-C--:B------:R-:W-:Y:S02]  /*0890*/  ISETP.GE.AND P1, PT, R6, R93.reuse, PT ;  /* 0x0000005d0600720c */ /* 0x080fe40003f26270 */
[----:B------:R-:W-:Y:S02]  /*08a0*/  LEA.HI.X R15, R2, c[0x0][0x1dc], R5, 0x2, P0 ;  /* 0x00007700020f7a11 */ /* 0x000fe400000f1405 */
[----:B------:R-:W-:Y:S02]  /*08b0*/  ISETP.GE.OR P4, PT, R6, R93, P6 ;  /* 0x0000005d0600720c */ /* 0x000fe40003786670 */
[C---:B------:R-:W-:Y:S01]  /*08c0*/  IADD3 R6, R0.reuse, 0x30, RZ ;  /* 0x0000003000067810 */ /* 0x040fe20007ffe0ff */
[----:B------:R1:W-:Y:S01]  /*08d0*/  @!P3 STG.E.128 [R14.64], RZ ;  /* 0x000000ff0e00b986 */ /* 0x0003e2000c101d0a */
[----:B------:R-:W-:-:S02]  /*08e0*/  IADD3 R4, R0, 0x38, RZ ;  /* 0x0000003800047810 */ /* 0x000fc40007ffe0ff */
[----:B------:R-:W-:Y:S01]  /*08f0*/  SHF.R.S32.HI R5, RZ, 0x1f, R3 ;  /* 0x0000001fff057819 */ /* 0x000fe20000011403 */
[----:B------:R1:W-:Y:S01]  /*0900*/  @!P3 STG.E.128 [R14.64+0x100], RZ ;  /* 0x000100ff0e00b986 */ /* 0x0003e2000c101d0a */
[----:B------:R-:W-:-:S03]  /*0910*/  IADD3 R3, P0, R3, R0, RZ ;  /* 0x0000000003037210 */ /* 0x000fc60007f1e0ff */
[----:B------:R1:W-:Y:S01]  /*0920*/  @!P3 STG.E.128 [R14.64+0x200], RZ ;  /* 0x000200ff0e00b986 */ /* 0x0003e2000c101d0a */
[----:B------:R-:W-:Y:S01]  /*0930*/  LEA.HI.X.SX32 R2, R0, R5, 0x1, P0 ;  /* 0x0000000500027211 */ /* 0x000fe200000f0eff */
[----:B------:R-:W-:Y:S01]  /*0940*/  @!P4 IMAD.MOV.U32 R19, RZ, RZ, -0x800000 ;  /* 0xff800000ff13c424 */ /* 0x000fe200078e00ff */
[C---:B------:R-:W-:Y:S01]  /*0950*/  LEA R16, P0, R3.reuse, c[0x0][0x208], 0x2 ;  /* 0x0000820003107a11 */ /* 0x040fe200078010ff */
[----:B------:R1:W-:Y:S01]  /*0960*/  @!P3 STG.E.128 [R14.64+0x300], RZ ;  /* 0x000300ff0e00b986 */ /* 0x0003e2000c101d0a */
[-C--:B------:R-:W-:Y:S02]  /*0970*/  ISETP.GE.AND P3, PT, R12, R93.reuse, PT ;  /* 0x0000005d0c00720c */ /* 0x080fe40003f66270 */
[----:B------:R-:W-:Y:S01]  /*0980*/  LEA.HI.X R17, R3, c[0x0][0x20c], R2, 0x2, P0 ;  /* 0x0000830003117a11 */ /* 0x000fe200000f1402 */
[----:B------:R1:W-:Y:S01]  /*0990*/  @!P2 STG.E.128 [R14.64+0x2000], RZ ;  /* 0x002000ff0e00a986 */ /* 0x0003e2000c101d0a */
[----:B------:R-:W-:Y:S01]  /*09a0*/  @!P5 IMAD.MOV.U32 R3, RZ, RZ, -0x800000 ;  /* 0xff800000ff03d424 */ /* 0x000fe200078e00ff */
[----:B------:R-:W-:-:S02]  /*09b0*/  ISETP.GE.OR P0, PT, R6, R93, P6 ;  /* 0x0000005d0600720c */ /* 0x000fc40003706670 */
[----:B------:R1:W-:Y:S04]  /*09c0*/  @!P2 STG.E.128 [R14.64+0x2100], RZ ;  /* 0x002100ff0e00a986 */ /* 0x0003e8000c101d0a */
[----:B------:R1:W-:Y:S04]  /*09d0*/  @!P2 STG.E.128 [R14.64+0x2200], RZ ;  /* 0x002200ff0e00a986 */ /* 0x0003e8000c101d0a */
[----:B------:R1:W-:Y:S01]  /*09e0*/  @!P2 STG.E.128 [R14.64+0x2300], RZ ;  /* 0x002300ff0e00a986 */ /* 0x0003e2000c101d0a */
[-C--:B------:R-:W-:Y:S02]  /*09f0*/  ISETP.GE.AND P2, PT, R10, R93.reuse, PT ;  /* 0x0000005d0a00720c */ /* 0x080fe40003f46270 */
[----:B------:R-:W-:Y:S01]  /*0a00*/  @!P0 IMAD.MOV.U32 R5, RZ, RZ, -0x800000 ;  /* 0xff800000ff058424 */ /* 0x000fe200078e00ff */
[----:B------:R1:W-:Y:S04]  /*0a10*/  @!P1 STG.E.128 [R14.64+0x4000], RZ ;  /* 0x004000ff0e009986 */ /* 0x0003e8000c101d0a */
[----:B------:R1:W-:Y:S04]  /*0a20*/  @!P1 STG.E.128 [R14.64+0x4100], RZ ;  /* 0x004100ff0e009986 */ /* 0x0003e8000c101d0a */
[----:B------:R1:W-:Y:S04]  /*0a30*/  @!P1 STG.E.128 [R14.64+0x4200], RZ ;  /* 0x004200ff0e009986 */ /* 0x0003e8000c101d0a */
[----:B------:R1:W-:Y:S01]  /*0a40*/  @!P1 STG.E.128 [R14.64+0x4300], RZ ;  /* 0x004300ff0e009986 */ /* 0x0003e2000c101d0a */
[----:B------:R-:W-:-:S03]  /*0a50*/  ISETP.GE.AND P1, PT, R8, R93, PT ;  /* 0x0000005d0800720c */ /* 0x000fc60003f26270 */
        /* <DEDUP_REMOVED lines=14> */
[----:B------:R-:W-:-:S03]  /*0b40*/  ISETP.GE.OR P1, PT, R10, R93, P6 ;  /* 0x0000005d0a00720c */ /* 0x000fc60003726670 */
[----:B------:R1:W-:Y:S04]  /*0b50*/  @!P3 STG.E.128 [R14.64+0xc000], RZ ;  /* 0x00c000ff0e00b986 */ /* 0x0003e8000c101d0a */
[----:B------:R1:W-:Y:S04]  /*0b60*/  @!P3 STG.E.128 [R14.64+0xc100], RZ ;  /* 0x00c100ff0e00b986 */ /* 0x0003e8000c101d0a */
[----:B------:R1:W-:Y:S02]  /*0b70*/  @!P3 STG.E.128 [R14.64+0xc200], RZ ;  /* 0x00c200ff0e00b986 */ /* 0x0003e4000c101d0a */
[----:B------:R-:W-:-:S02]  /*0b80*/  @!P1 IMAD.MOV.U32 R9, RZ, RZ, -0x800000 ;  /* 0xff800000ff099424 */ /* 0x000fc400078e00ff */
        /* <DEDUP_REMOVED lines=8> */
[----:B------:R1:W-:Y:S01]  /*0c10*/  @!P5 STG.E [R16.64+0x20], R3 ;  /* 0x000020031000d986 */ /* 0x0003e2000c10190a */
[-C--:B------:R-:W-:Y:S02]  /*0c20*/  ISETP.GE.OR P5, PT, R0, R93.reuse, P6 ;  /* 0x0000005d0000720c */ /* 0x080fe400037a6670 */
[----:B------:R-:W-:Y:S01]  /*0c30*/  ISETP.GE.OR P6, PT, R4, R93, P6 ;  /* 0x0000005d0400720c */ /* 0x000fe200037c6670 */
[----:B------:R1:W-:Y:S04]  /*0c40*/  @!P4 STG.E [R16.64+0x40], R19 ;  /* 0x000040131000c986 */ /* 0x0003e8000c10190a */
[----:B------:R1:W-:Y:S02]  /*0c50*/  @!P3 STG.E [R16.64+0x60], R11 ;  /* 0x0000600b1000b986 */ /* 0x0003e4000c10190a */
[----:B------:R-:W-:-:S02]  /*0c60*/  @!P2 IMAD.MOV.U32 R7, RZ, RZ, -0x800000 ;  /* 0xff800000ff07a424 */ /* 0x000fc400078e00ff */
[----:B------:R1:W-:Y:S02]  /*0c70*/  @!P1 STG.E [R16.64+0x80], R9 ;  /* 0x0000800910009986 */ /* 0x0003e4000c10190a */
[----:B------:R-:W-:Y:S02]  /*0c80*/  @!P5 IMAD.MOV.U32 R13, RZ, RZ, -0x800000 ;  /* 0xff800000ff0dd424 */ /* 0x000fe400078e00ff */
[----:B------:R1:W-:Y:S04]  /*0c90*/  @!P2 STG.E [R16.64+0xa0], R7 ;  /* 0x0000a0071000a986 */ /* 0x0003e8000c10190a */
[----:B------:R1:W-:Y:S04]  /*0ca0*/  @!P0 STG.E [R16.64+0xc0], R5 ;  /* 0x0000c00510008986 */ /* 0x0003e8000c10190a */
[----:B------:R1:W-:Y:S01]  /*0cb0*/  @!P5 STG.E [R16.64], R13 ;  /* 0x0000000d1000d986 */ /* 0x0003e2000c10190a */
[----:B------:R-:W-:Y:S05]  /*0cc0*/  @P6 EXIT ;  /* 0x000000000000694d */ /* 0x000fea0003800000 */
[----:B-1----:R-:W-:-:S05]  /*0cd0*/  MOV R3, 0xff800000 ;  /* 0xff80000000037802 */ /* 0x002fca0000000f00 */
[----:B------:R-:W-:Y:S01]  /*0ce0*/  STG.E [R16.64+0xe0], R3 ;  /* 0x0000e00310007986 */ /* 0x000fe2000c10190a */
[----:B------:R-:W-:Y:S05]  /*0cf0*/  EXIT ;  /* 0x000000000000794d */ /* 0x000fea0003800000 */
.L_x_3546:
        /* <DEDUP_REMOVED lines=10> */
[----:B------:R-:W-:Y:S01]  /*0da0*/  IABS R2, c[0x0][0x2d0] ;  /* 0x0000b40000027a13 */ /* 0x000fe20000000000 */
[----:B------:R-:W-:Y:S01]  /*0db0*/  @P2 IMAD R5, R5, c[0x0][0x2c8], RZ ;  /* 0x0000b20005052a24 */ /* 0x000fe200078e02ff */
[----:B------:R-:W-:Y:S02]  /*0dc0*/  @P2 LEA R244, P0, R8, c[0x0][0x2c0], 0x2 ;  /* 0x0000b00008f42a11 */ /* 0x000fe400078010ff */
[----:B------:R1:W2:Y:S01]  /*0dd0*/  R2UR UR6, R2 ;  /* 0x00000000020673c2 */ /* 0x0002a200000e0000 */
[----:B------:R-:W-:Y:S01]  /*0de0*/  @P2 IMAD R5, R240, c[0x0][0x2cc], R5 ;  /* 0x0000b300f0052a24 */ /* 0x000fe200078e0205 */
[----:B------:R-:W-:-:S03]  /*0df0*/  @P2 ISETP.NE.U32.AND P1, PT, R244, RZ, PT ;  /* 0x000000fff400220c */ /* 0x000fc60003f25070 */
[----:B------:R-:W-:-:S05]  /*0e00*/  @P2 IMAD.IADD R5, R9, 0x1, R5 ;  /* 0x0000000109052824 */ /* 0x000fca00078e0205 */
[----:B------:R-:W-:-:S04]  /*0e10*/  @P2 SHF.L.U64.HI R5, R8, 0x2, R5 ;  /* 0x0000000208052819 */ /* 0x000fc80000010205 */
[----:B------:R-:W-:Y:S02]  /*0e20*/  @P2 IADD3.X R245, R5, c[0x0][0x2c4], RZ, P0, !PT ;  /* 0x0000b10005f52a10 */ /* 0x000fe400007fe4ff */
[----:B------:R-:W-:Y:S02]  /*0e30*/  PLOP3.LUT P0, PT, PT, PT, PT, 0x8, 0x0 ;  /* 0x000000000000781c */ /* 0x000fe40003f0e170 */
[----:B------:R-:W-:-:S13]  /*0e40*/  @P2 ISETP.NE.AND.EX P0, PT, R245, RZ, PT, P1 ;  /* 0x000000fff500220c */ /* 0x000fda0003f05310 */
[----:B-12---:R-:W-:Y:S05]  /*0e50*/  @!P0 BRA `(.L_x_3547) ;  /* 0x0000048000008947 */ /* 0x006fea0003800000 */
[----:B------:R-:W1:Y:S01]  /*0e60*/  I2F.RP R5, UR6 ;  /* 0x0000000600057d06 */ /* 0x000e620008209400 */
[----:B------:R-:W-:-:S04]  /*0e70*/  LEA R29, R33, 0xffffffc0, 0x6 ;  /* 0xffffffc0211d7811 */ /* 0x000fc800078e30ff */
[----:B-----5:R-:W-:-:S04]  /*0e80*/  IABS R0, R29 ;  /* 0x0000001d00007213 */ /* 0x020fc80000000000 */
[----:B------:R-:W-:Y:S01]  /*0e90*/  MOV R3, R0 ;  /* 0x0000000000037202 */ /* 0x000fe20000000f00 */
[----:B-1----:R-:W1:Y:S02]  /*0ea0*/  MUFU.RCP R6, R5 ;  /* 0x0000000500067308 */ /* 0x002e640000001000 */
[----:B-1----:R-:W-:-:S06]  /*0eb0*/  IADD3 R6, R6, 0xffffffe, RZ ;  /* 0x0ffffffe06067810 */ /* 0x002fcc0007ffe0ff */
[----:B------:R-:W1:Y:S02]  /*0ec0*/  F2I.FTZ.U32.TRUNC.NTZ R7, R6 ;  /* 0x0000000600077305 */ /* 0x000e64000021f000 */
[----:B-1----:R-:W-:Y:S02]  /*0ed0*/  IMAD.MOV R2, RZ, RZ, -R7 ;  /* 0x000000ffff027224 */ /* 0x002fe400078e0a07 */
[----:B------:R-:W-:Y:S02]  /*0ee0*/  IMAD.MOV.U32 R6, RZ, RZ, RZ ;  /* 0x000000ffff067224 */ /* 0x000fe400078e00ff */
[----:B------:R-:W-:-:S04]  /*0ef0*/  IMAD R2, R2, UR6, RZ ;  /* 0x0000000602027c24 */ /* 0x000fc8000f8e02ff */
[----:B------:R-:W-:-:S06]  /*0f00*/  IMAD.HI.U32 R2, R7, R2, R6 ;  /* 0x0000000207027227 */ /* 0x000fcc00078e0006 */
[----:B------:R-:W-:-:S04]  /*0f10*/  IMAD.HI.U32 R2, R2, R3, RZ ;  /* 0x0000000302027227 */ /* 0x000fc800078e00ff */
[----:B------:R-:W-:-:S04]  /*0f20*/  IMAD.MOV R0, RZ, RZ, -R2 ;  /* 0x000000ffff007224 */ /* 0x000fc800078e0a02 */
[----:B------:R-:W-:-:S05]  /*0f30*/  IMAD R0, R0, UR6, R3 ;  /* 0x0000000600007c24 */ /* 0x000fca000f8e0203 */
[----:B------:R-:W-:-:S13]  /*0f40*/  ISETP.LT.U32.AND P2, PT, R0, UR6, PT ;  /* 0x0000000600007c0c */ /* 0x000fda000bf41070 */
[----:B------:R-:W-:Y:S02]  /*0f50*/  @!P2 IADD3 R0, R0, -UR6, RZ ;  /* 0x800000060000ac10 */ /* 0x000fe4000fffe0ff */
[----:B------:R-:W-:Y:S02]  /*0f60*/  @!P2 IADD3 R2, R2, 0x1, RZ ;  /* 0x000000010202a810 */ /* 0x000fe40007ffe0ff */
[----:B------:R-:W-:Y:S02]  /*0f70*/  ISETP.GE.U32.AND P3, PT, R0, UR6, PT ;  /* 0x0000000600007c0c */ /* 0x000fe4000bf66070 */
[----:B------:R-:W-:Y:S02]  /*0f80*/  LOP3.LUT R0, R29, c[0x0][0x2d0], RZ, 0x3c, !PT ;  /* 0x0000b4001d007a12 */ /* 0x000fe400078e3cff */
[----:B------:R-:W-:Y:S02]  /*0f90*/  ISETP.NE.AND P2, PT, RZ, c[0x0][0x2d0], PT ;  /* 0x0000b400ff007a0c */ /* 0x000fe40003f45270 */
[----:B------:R-:W-:-:S07]  /*0fa0*/  ISETP.GE.AND P1, PT, R0, RZ, PT ;  /* 0x000000ff0000720c */ /* 0x000fce0003f26270 */
[----:B------:R-:W-:-:S05]  /*0fb0*/  @P3 IADD3 R2, R2, 0x1, RZ ;  /* 0x0000000102023810 */ /* 0x000fca0007ffe0ff */
[----:B------:R-:W-:-:S05]  /*0fc0*/  IMAD.MOV.U32 R3, RZ, RZ, R2 ;  /* 0x000000ffff037224 */ /* 0x000fca00078e0002 */
[----:B------:R-:W-:Y:S02]  /*0fd0*/  @!P1 IADD3 R3, -R3, RZ, RZ ;  /* 0x000000ff03039210 */ /* 0x000fe40007ffe1ff */
        /* <DEDUP_REMOVED lines=12> */
[----:B------:R-:W-:-:S06]  /*10a0*/  IMAD.HI.U32 R5, R7, R5, R6 ;  /* 0x0000000507057227 */ /* 0x000fcc00078e0006 */
[----:B------:R-:W-:-:S04]  /*10b0*/  IMAD.HI.U32 R9, R5, R2, RZ ;  /* 0x0000000205097227 */ /* 0x000fc800078e00ff */
[----:B------:R-:W-:-:S04]  /*10c0*/  IMAD.MOV R5, RZ, RZ, -R9 ;  /* 0x000000ffff057224 */ /* 0x000fc800078e0a09 */
[----:B------:R-:W-:Y:S01]  /*10d0*/  IMAD R5, R0, R5, R2 ;  /* 0x0000000500057224 */ /* 0x000fe200078e0202 */
[----:B------:R-:W-:-:S04]  /*10e0*/  LOP3.LUT R2, R18, c[0x0][0x1c8], RZ, 0x3c, !PT ;  /* 0x0000720012027a12 */ /* 0x000fc800078e3cff */
[----:B------:R-:W-:-:S13]  /*10f0*/  ISETP.GT.U32.AND P1, PT, R0, R5, PT ;  /* 0x000000050000720c */ /* 0x000fda0003f24070 */
[-C--:B------:R-:W-:Y:S02]  /*1100*/  @!P1 IADD3 R5, R5, -R0.reuse, RZ ;  /* 0x8000000005059210 */ /* 0x080fe40007ffe0ff */
[----:B------:R-:W-:Y:S02]  /*1110*/  @!P1 IADD3 R9, R9, 0x1, RZ ;  /* 0x0000000109099810 */ /* 0x000fe40007ffe0ff */
[----:B------:R-:W-:Y:S01]  /*1120*/  ISETP.GE.U32.AND P2, PT, R5, R0, PT ;  /* 0x000000000500720c */ /* 0x000fe20003f46070 */
[----:B------:R-:W-:Y:S01]  /*1130*/  IMAD.MOV R0, RZ, RZ, -R3 ;  /* 0x000000ffff007224 */ /* 0x000fe200078e0a03 */
[----:B------:R-:W-:-:S03]  /*1140*/  ISETP.GE.AND P1, PT, R2, RZ, PT ;  /* 0x000000ff0200720c */ /* 0x000fc60003f26270 */
[----:B------:R-:W-:-:S05]  /*1150*/  IMAD R29, R0, c[0x0][0x2d0], R29 ;  /* 0x0000b400001d7a24 */ /* 0x000fca00078e021d */
[----:B------:R-:W-:-:S03]  /*1160*/  SHF.R.S32.HI R5, RZ, 0x1f, R29 ;  /* 0x0000001fff057819 */ /* 0x000fc6000001141d */
[----:B------:R-:W-:Y:S02]  /*1170*/  @P2 IADD3 R9, R9, 0x1, RZ ;  /* 0x0000000109092810 */ /* 0x000fe40007ffe0ff */
[----:B------:R-:W-:Y:S01]  /*1180*/  ISETP.NE.AND P2, PT, RZ, c[0x0][0x1c8], PT ;  /* 0x00007200ff007a0c */ /* 0x000fe20003f45270 */
[----:B------:R-:W-:Y:S01]  /*1190*/  IMAD R0, R5, c[0x0][0x198], RZ ;  /* 0x0000660005007a24 */ /* 0x000fe200078e02ff */
[----:B------:R-:W-:-:S11]  /*11a0*/  @!P1 IADD3 R9, -R9, RZ, RZ ;  /* 0x000000ff09099210 */ /* 0x000fd60007ffe1ff */
[----:B------:R-:W-:Y:S02]  /*11b0*/  @!P2 LOP3.LUT R9, RZ, c[0x0][0x1c8], RZ, 0x33, !PT ;  /* 0x00007200ff09aa12 */ /* 0x000fe400078e33ff */
[----:B--2---:R-:W-:Y:S01]  /*11c0*/  SHF.R.S32.HI R3, RZ, 0x1f, R20 ;  /* 0x0000001fff037819 */ /* 0x004fe20000011414 */
[----:B------:R-:W-:-:S04]  /*11d0*/  IMAD.WIDE.U32 R6, R20, c[0x0][0x180], RZ ;  /* 0x0000600014067a25 */ /* 0x000fc800078e00ff */
[C---:B------:R-:W-:Y:S02]  /*11e0*/  IMAD R11, R3.reuse, c[0x0][0x180], RZ ;  /* 0x00006000030b7a24 */ /* 0x040fe400078e02ff */
[----:B------:R-:W-:Y:S02]  /*11f0*/  IMAD R3, R3, c[0x0][0x188], RZ ;  /* 0x0000620003037a24 */ /* 0x000fe400078e02ff */
[C---:B------:R-:W-:Y:S02]  /*1200*/  IMAD R2, R20.reuse, c[0x0][0x184], R11 ;  /* 0x0000610014027a24 */ /* 0x040fe400078e020b */
[----:B------:R-:W-:Y:S02]  /*1210*/  IMAD R11, R29, c[0x0][0x19c], R0 ;  /* 0x000067001d0b7a24 */ /* 0x000fe400078e0200 */
[----:B------:R-:W-:Y:S02]  /*1220*/  IMAD.IADD R7, R7, 0x1, R2 ;  /* 0x0000000107077824 */ /* 0x000fe400078e0202 */
[----:B------:R-:W-:-:S02]  /*1230*/  IMAD R3, R20, c[0x0][0x18c], R3 ;  /* 0x0000630014037a24 */ /* 0x000fc400078e0203 */
[----:B------:R-:W-:Y:S01]  /*1240*/  IMAD.WIDE.U32 R30, R29, c[0x0][0x198], R6 ;  /* 0x000066001d1e7a25 */ /* 0x000fe200078e0006 */
[----:B------:R-:W-:-:S03]  /*1250*/  SHF.R.S32.HI R7, RZ, 0x1f, R9 ;  /* 0x0000001fff077819 */ /* 0x000fc60000011409 */
[----:B------:R-:W-:Y:S01]  /*1260*/  IMAD.WIDE.U32 R20, R20, c[0x0][0x188], RZ ;  /* 0x0000620014147a25 */ /* 0x000fe200078e00ff */
[----:B------:R-:W-:-:S03]  /*1270*/  IADD3 R31, R31, R11, RZ ;  /* 0x0000000b1f1f7210 */ /* 0x000fc60007ffe0ff */
[----:B------:R-:W-:Y:S02]  /*1280*/  IMAD R2, R7, c[0x0][0x1b0], RZ ;  /* 0x00006c0007027a24 */ /* 0x000fe400078e02ff */
[----:B------:R-:W-:-:S04]  /*1290*/  IMAD.WIDE.U32 R30, R9, c[0x0][0x1b0], R30 ;  /* 0x00006c00091e7a25 */ /* 0x000fc800078e001e */
[----:B------:R-:W-:Y:S02]  /*12a0*/  IMAD R2, R9, c[0x0][0x1b4], R2 ;  /* 0x00006d0009027a24 */ /* 0x000fe400078e0202 */
[----:B------:R-:W-:-:S03]  /*12b0*/  IMAD.IADD R3, R21, 0x1, R3 ;  /* 0x0000000115037824 */ /* 0x000fc600078e0203 */
[----:B------:R-:W-:Y:S01]  /*12c0*/  IADD3 R2, R31, R2, RZ ;  /* 0x000000021f027210 */ /* 0x000fe20007ffe0ff */
[----:B------:R-:W-:Y:S05]  /*12d0*/  BRA `(.L_x_3548) ;  /* 0x0000043000007947 */ /* 0x000fea0003800000 */
.L_x_3547:
[----:B------:R-:W-:-:S13]  /*12e0*/  ISETP.NE.AND P4, PT, R3, -0x1, PT ;  /* 0xffffffff0300780c */ /* 0x000fda0003f85270 */
        /* <DEDUP_REMOVED lines=14> */
.L_x_3549:
[----:B------:R-:W-:Y:S01]  /*13d0*/  IABS R9, c[0x0][0x1c8] ;  /* 0x0000720000097a13 */ /* 0x000fe20000000000 */
[----:B------:R-:W-:Y:S01]  /*13e0*/  IMAD.MOV.U32 R10, RZ, RZ, RZ ;  /* 0x000000ffff0a7224 */ /* 0x000fe200078e00ff */
[----:B------:R-:W-:Y:S01]  /*13f0*/  LEA R29, R33, 0xffffffc0, 0x6 ;  /* 0xffffffc0211d7811 */ /* 0x000fe200078e30ff */
[----:B------:R-:W-:Y:S01]  /*1400*/  @P4 IMAD.IADD R3, R6, 0x1, R3 ;  /* 0x0000000106034824 */ /* 0x000fe200078e0203 */
[----:B------:R-:W1:Y:S03]  /*1410*/  I2F.RP R12, R9 ;  /* 0x00000009000c7306 */ /* 0x000e660000209400 */
[----:B------:R-:W-:-:S04]  /*1420*/  @P4 IMAD.WIDE.U32 R20, R3, c[0x0][0x1a0], RZ ;  /* 0x0000680003144a25 */ /* 0x000fc800078e00ff */
[----:B------:R-:W-:Y:S01]  /*1430*/  @P4 IMAD R3, R3, c[0x0][0x1a4], R21 ;  /* 0x0000690003034a24 */ /* 0x000fe200078e0215 */
[----:B-1----:R-:W1:Y:S02]  /*1440*/  MUFU.RCP R11, R12 ;  /* 0x0000000c000b7308 */ /* 0x002e640000001000 */
[----:B-1----:R-:W-:-:S06]  /*1450*/  IADD3 R11, R11, 0xffffffe, RZ ;  /* 0x0ffffffe0b0b7810 */ /* 0x002fcc0007ffe0ff */
[----:B------:R-:W1:Y:S02]  /*1460*/  F2I.FTZ.U32.TRUNC.NTZ R11, R11 ;  /* 0x0000000b000b7305 */ /* 0x000e64000021f000 */
[----:B-1----:R-:W-:-:S04]  /*1470*/  IMAD.MOV R2, RZ, RZ, -R11 ;  /* 0x000000ffff027224 */ /* 0x002fc800078e0a0b */
[----:B------:R-:W-:Y:S01]  /*1480*/  IMAD R5, R2, R9, RZ ;  /* 0x0000000902057224 */ /* 0x000fe200078e02ff */
[----:B------:R-:W-:-:S03]  /*1490*/  IABS R2, R18 ;  /* 0x0000001200027213 */ /* 0x000fc60000000000 */
[----:B------:R-:W-:Y:S01]  /*14a0*/  IMAD.HI.U32 R10, R11, R5, R10 ;  /* 0x000000050b0a7227 */ /* 0x000fe200078e000a */
[----:B------:R-:W-:Y:S02]  /*14b0*/  MOV R5, R2 ;  /* 0x0000000200057202 */ /* 0x000fe40000000f00 */
[----:B------:R-:W-:-:S03]  /*14c0*/  MOV R11, R7 ;  /* 0x00000007000b7202 */ /* 0x000fc60000000f00 */
[----:B------:R-:W-:-:S04]  /*14d0*/  IMAD.HI.U32 R2, R10, R5, RZ ;  /* 0x000000050a027227 */ /* 0x000fc800078e00ff */
[----:B------:R-:W-:-:S04]  /*14e0*/  IMAD.MOV R10, RZ, RZ, -R2 ;  /* 0x000000ffff0a7224 */ /* 0x000fc800078e0a02 */
[----:B------:R-:W-:Y:S01]  /*14f0*/  IMAD R10, R9, R10, R5 ;  /* 0x0000000a090a7224 */ /* 0x000fe200078e0205 */
[----:B------:R-:W-:-:S04]  /*1500*/  LOP3.LUT R5, R18, c[0x0][0x1c8], RZ, 0x3c, !PT ;  /* 0x0000720012057a12 */ /* 0x000fc800078e3cff */
[----:B------:R-:W-:Y:S02]  /*1510*/  ISETP.GT.U32.AND P1, PT, R9, R10, PT ;  /* 0x0000000a0900720c */ /* 0x000fe40003f24070 */
[----:B------:R-:W-:Y:S02]  /*1520*/  ISETP.GE.AND P2, PT, R5, RZ, PT ;  /* 0x000000ff0500720c */ /* 0x000fe40003f46270 */
[----:B------:R-:W-:-:S09]  /*1530*/  SHF.R.S32.HI R5, RZ, 0x1f, R29 ;  /* 0x0000001fff057819 */ /* 0x000fd2000001141d */
[-C--:B------:R-:W-:Y:S02]  /*1540*/  @!P1 IADD3 R10, R10, -R9.reuse, RZ ;  /* 0x800000090a0a9210 */ /* 0x080fe40007ffe0ff */
[----:B------:R-:W-:Y:S02]  /*1550*/  @!P1 IADD3 R2, R2, 0x1, RZ ;  /* 0x0000000102029810 */ /* 0x000fe40007ffe0ff */
[----:B------:R-:W-:Y:S01]  /*1560*/  ISETP.GE.U32.AND P3, PT, R10, R9, PT ;  /* 0x000000090a00720c */ /* 0x000fe20003f66070 */
[----:B------:R-:W-:Y:S01]  /*1570*/  IMAD.MOV.U32 R10, RZ, RZ, R8 ;  /* 0x000000ffff0a7224 */ /* 0x000fe200078e0008 */
[----:B------:R-:W-:-:S03]  /*1580*/  ISETP.NE.AND P1, PT, RZ, c[0x0][0x1c8], PT ;  /* 0x00007200ff007a0c */ /* 0x000fc60003f25270 */
[----:B------:R-:W-:-:S08]  /*1590*/  IMAD.WIDE.U32 R10, R29, c[0x0][0x198], R10 ;  /* 0x000066001d0a7a25 */ /* 0x000fd000078e000a */
[----:B------:R-:W-:-:S05]  /*15a0*/  @P3 IADD3 R2, R2, 0x1, RZ ;  /* 0x0000000102023810 */ /* 0x000fca0007ffe0ff */
[----:B------:R-:W-:Y:S02]  /*15b0*/  IMAD.MOV.U32 R9, RZ, RZ, R2 ;  /* 0x000000ffff097224 */ /* 0x000fe400078e0002 */
[----:B------:R-:W-:-:S03]  /*15c0*/  IMAD R2, R5, c[0x0][0x198], RZ ;  /* 0x0000660005027a24 */ /* 0x000fc600078e02ff */
[----:B------:R-:W-:Y:S01]  /*15d0*/  @!P2 IADD3 R9, -R9, RZ, RZ ;  /* 0x000000ff0909a210 */ /* 0x000fe20007ffe1ff */
[----:B------:R-:W-:Y:S01]  /*15e0*/  IMAD R13, R29, c[0x0][0x19c], R2 ;  /* 0x000067001d0d7a24 */ /* 0x000fe200078e0202 */
[----:B------:R-:W-:-:S04]  /*15f0*/  @!P1 LOP3.LUT R9, RZ, c[0x0][0x1c8], RZ, 0x33, !PT ;  /* 0x00007200ff099a12 */ /* 0x000fc800078e33ff */
[----:B------:R-:W-:Y:S02]  /*1600*/  SHF.R.S32.HI R7, RZ, 0x1f, R9 ;  /* 0x0000001fff077819 */ /* 0x000fe40000011409 */
[----:B------:R-:W-:-:S03]  /*1610*/  IADD3 R11, R11, R13, RZ ;  /* 0x0000000d0b0b7210 */ /* 0x000fc60007ffe0ff */
[----:B------:R-:W-:Y:S02]  /*1620*/  IMAD R2, R7, c[0x0][0x1b0], RZ ;  /* 0x00006c0007027a24 */ /* 0x000fe400078e02ff */
[----:B------:R-:W-:-:S04]  /*1630*/  IMAD.WIDE.U32 R30, R9, c[0x0][0x1b0], R10 ;  /* 0x00006c00091e7a25 */ /* 0x000fc800078e000a */
        /* <DEDUP_REMOVED lines=13> */
.L_x_3548:
[----:B------:R-:W-:Y:S01]  /*1710*/  ISETP.NE.AND P1, PT, R15, -0x1, PT ;  /* 0xffffffff0f00780c */ /* 0x000fe20003f25270 */
[----:B------:R-:W-:Y:S01]  /*1720*/  IMAD.IADD R235, R92, 0x1, -R93 ;  /* 0x000000015ceb7824 */ /* 0x000fe200078e0a5d */
[----:B------:R-:W-:Y:S01]  /*1730*/  SHF.R.S32.HI R91, RZ, 0x1f, R4 ;  /* 0x0000001fff5b7819 */ /* 0x000fe20000011404 */
[----:B------:R-:W-:Y:S01]  /*1740*/  ULDC UR8, c[0x0][0x198] ;  /* 0x0000660000087ab9 */ /* 0x000fe20000000800 */
[----:B------:R-:W-:Y:S01]  /*1750*/  SHF.R.S32.HI R19, RZ, 0x1f, R18 ;  /* 0x0000001fff137819 */ /* 0x000fe20000011412 */
[----:B------:R-:W-:Y:S01]  /*1760*/  UIMAD.WIDE.U32 UR4, UR8, 0x20, URZ ;  /* 0x00000020080478a5 */ /* 0x000fe2000f8e003f */
[----:B------:R-:W-:Y:S02]  /*1770*/  LEA.HI R11, R91, R4, RZ, 0x3 ;  /* 0x000000045b0b7211 */ /* 0x000fe400078f18ff */
[----:B------:R-:W-:Y:S01]  /*1780*/  IADD3 R241, R33, -0x1, RZ ;  /* 0xffffffff21f17810 */ /* 0x000fe20007ffe0ff */
[----:B------:R-:W-:Y:S01]  /*1790*/  IMAD R19, R19, c[0x0][0x1a8], RZ ;  /* 0x00006a0013137a24 */ /* 0x000fe200078e02ff */
[----:B------:R-:W-:-:S02]  /*17a0*/  SHF.R.S32.HI R16, RZ, 0x3, R11 ;  /* 0x00000003ff107819 */ /* 0x000fc4000001140b */
[----:B------:R-:W-:Y:S01]  /*17b0*/  LOP3.LUT R11, R11, 0xfffffff8, RZ, 0xc0, !PT ;  /* 0xfffffff80b0b7812 */ /* 0x000fe200078ec0ff */
[C---:B------:R-:W-:Y:S01]  /*17c0*/  @P1 IMAD.WIDE.U32 R22, R15.reuse, c[0x0][0x190], RZ ;  /* 0x000064000f161a25 */ /* 0x040fe200078e00ff */
[----:B------:R-:W-:Y:S02]  /*17d0*/  @!P1 SHF.R.S32.HI R13, RZ, 0x1f, R240 ;  /* 0x0000001fff0d9819 */ /* 0x000fe400000114f0 */
[----:B------:R-:W-:Y:S01]  /*17e0*/  SHF.R.S32.HI R17, RZ, 0x1f, R16 ;  /* 0x0000001fff117819 */ /* 0x000fe20000011410 */
[----:B------:R-:W-:Y:S01]  /*17f0*/  @P1 IMAD R23, R15, c[0x0][0x194], R23 ;  /* 0x000065000f171a24 */ /* 0x000fe200078e0217 */
[----:B------:R-:W-:Y:S01]  /*1800*/  ISETP.GE.AND P6, PT, R16, R235, PT ;  /* 0x000000eb1000720c */ /* 0x000fe20003fc6270 */
[----:B------:R-:W-:Y:S02]  /*1810*/  @!P1 IMAD R13, R13, c[0x0][0x178], RZ ;  /* 0x00005e000d0d9a24 */ /* 0x000fe400078e02ff */
[----:B------:R-:W-:-:S04]  /*1820*/  @!P1 IMAD.WIDE.U32 R14, R240, c[0x0][0x178], RZ ;  /* 0x00005e00f00e9a25 */ /* 0x000fc800078e00ff */
[----:B-----5:R-:W-:Y:S01]  /*1830*/  @!P1 IMAD R0, R240, c[0x0][0x17c], R13 ;  /* 0x00005f00f0009a24 */ /* 0x020fe200078e020d */
[C---:B------:R-:W-:Y:S01]  /*1840*/  IADD3 R13, R16.reuse, 0x20, RZ ;  /* 0x00000020100d7810 */ /* 0x040fe20007ffe0ff */
[----:B------:R-:W-:Y:S02]  /*1850*/  @!P1 IMAD.MOV.U32 R22, RZ, RZ, R14 ;  /* 0x000000ffff169224 */ /* 0x000fe400078e000e */
[----:B------:R-:W-:Y:S01]  /*1860*/  @!P1 IMAD.IADD R23, R15, 0x1, R0 ;  /* 0x000000010f179824 */ /* 0x000fe200078e0200 */
[----:B------:R-:W-:Y:S01]  /*1870*/  IADD3 R15, R16, 0x10, RZ ;  /* 0x00000010100f7810 */ /* 0x000fe20007ffe0ff */
[----:B------:R-:W-:Y:S01]  /*1880*/  IMAD.IADD R0, R4, 0x1, -R11 ;  /* 0x0000000104007824 */ /* 0x000fe200078e0a0b */
[C---:B------:R-:W-:Y:S01]  /*1890*/  IADD3 R11, R16.reuse, 0x30, RZ ;  /* 0x00000030100b7810 */ /* 0x040fe20007ffe0ff */
[----:B------:R-:W-:Y:S01]  /*18a0*/  IMAD.SHL.U32 R14, R16, 0x40, RZ ;  /* 0x00000040100e7824 */ /* 0x000fe200078e00ff */
[-C--:B------:R-:W-:Y:S01]  /*18b0*/  ISETP.GE.AND P5, PT, R15, R235.reuse, PT ;  /* 0x000000eb0f00720c */ /* 0x080fe20003fa6270 */
[----:B------:R-:W-:Y:S01]  /*18c0*/  IMAD.SHL.U32 R21, R0, 0x8, RZ ;  /* 0x0000000800157824 */ /* 0x000fe200078e00ff */
[----:B------:R-:W-:Y:S01]  /*18d0*/  ISETP.GE.AND P2, PT, R11, R235, PT ;  /* 0x000000eb0b00720c */ /* 0x000fe20003f46270 */
[----:B------:R-:W-:Y:S01]  /*18e0*/  IMAD.WIDE R34, R35, 0x40, R16 ;  /* 0x0000004023227825 */ /* 0x000fe200078e0210 */
[----:B------:R-:W-:-:S02]  /*18f0*/  LOP3.LUT R14, R14, 0x1c0, RZ, 0xc0, !PT ;  /* 0x000001c00e0e7812 */ /* 0x000fc400078ec0ff */
[----:B------:R-:W-:Y:S01]  /*1900*/  IADD3 R22, P1, R21, R22, RZ ;  /* 0x0000001615167210 */ /* 0x000fe20007f3e0ff */
[----:B------:R-:W-:Y:S01]  /*1910*/  IMAD R24, R18, c[0x0][0x1ac], R19 ;  /* 0x00006b0012187a24 */ /* 0x000fe200078e0213 */
[----:B------:R-:W-:Y:S01]  /*1920*/  SHF.R.S32.HI R6, RZ, 0x1f, R21 ;  /* 0x0000001fff067819 */ /* 0x000fe20000011415 */
[----:B------:R-:W-:Y:S01]  /*1930*/  IMAD R165, R17, c[0x0][0x198], RZ ;  /* 0x0000660011a57a24 */ /* 0x000fe200078e02ff */
[----:B------:R-:W-:Y:S02]  /*1940*/  ISETP.GE.AND P4, PT, R13, R235, PT ;  /* 0x000000eb0d00720c */ /* 0x000fe40003f86270 */
[C---:B------:R-:W-:Y:S01]  /*1950*/  IADD3 R20, P3, R21.reuse, R20, RZ ;  /* 0x0000001415147210 */ /* 0x040fe20007f7e0ff */
[----:B------:R-:W-:Y:S01]  /*1960*/  IMAD.X R23, R6, 0x1, R23, P1 ;  /* 0x0000000106177824 */ /* 0x000fe200008e0617 */
[----:B------:R-:W-:Y:S01]  /*1970*/  IADD3 R30, P1, R21, R30, RZ ;  /* 0x0000001e151e7210 */ /* 0x000fe20007f3e0ff */
[----:B------:R-:W-:Y:S01]  /*1980*/  IMAD R165, R16, c[0x0][0x19c], R165 ;  /* 0x0000670010a57a24 */ /* 0x000fe200078e02a5 */
[----:B------:R-:W-:Y:S01]  /*1990*/  LOP3.LUT R21, R14, 0x38, R21, 0xf8, !PT ;  /* 0x000000380e157812 */ /* 0x000fe200078ef815 */
[----:B------:R-:W-:Y:S01]  /*19a0*/  IMAD.WIDE.U32 R18, R18, c[0x0][0x1a8], R22 ;  /* 0x00006a0012127a25 */ /* 0x000fe200078e0016 */
[----:B------:R-:W-:-:S03]  /*19b0*/  SHF.R.U32.HI R14, RZ, 0x3, R14 ;  /* 0x00000003ff0e7819 */ /* 0x000fc6000001160e */
[----:B------:R-:W-:Y:S01]  /*19c0*/  IMAD.X R31, R6, 0x1, R2, P1 ;  /* 0x00000001061f7824 */ /* 0x000fe200008e0602 */
[----:B------:R-:W-:Y:S01]  /*19d0*/  @!P5 IADD3 R36, P1, R34, 0x10, RZ ;  /* 0x000000102224d810 */ /* 0x000fe20007f3e0ff */
[----:B------:R-:W-:Y:S01]  /*19e0*/  IMAD.IADD R25, R19, 0x1, R24 ;  /* 0x0000000113197824 */ /* 0x000fe200078e0218 */
[----:B------:R-:W-:Y:S01]  /*19f0*/  LOP3.LUT R14, R21, R14, RZ, 0x3c, !PT ;  /* 0x0000000e150e7212 */ /* 0x000fe200078e3cff */
[----:B------:R-:W-:Y:S01]  /*1a00*/  IMAD.X R21, R6, 0x1, R3, P3 ;  /* 0x0000000106157824 */ /* 0x000fe200018e0603 */
[C---:B------:R-:W-:Y:S01]  /*1a10*/  @!P4 IADD3 R22, P3, R34.reuse, 0x20, RZ ;  /* 0x000000202216c810 */ /* 0x040fe20007f7e0ff */
[----:B------:R-:W-:Y:S01]  /*1a20*/  @!P5 IMAD.X R3, RZ, RZ, R35, P1 ;  /* 0x000000ffff03d224 */ /* 0x000fe200008e0623 */
[----:B------:R-:W-:Y:S01]  /*1a30*/  @!P2 IADD3 R12, P1, R34, 0x30, RZ ;  /* 0x00000030220ca810 */ /* 0x000fe20007f3e0ff */
[----:B------:R-:W-:Y:S02]  /*1a40*/  @!P6 IMAD R6, R35, c[0x0][0x190], RZ ;  /* 0x000064002306ea24 */ /* 0x000fe400078e02ff */
[----:B------:R-:W-:-:S02]  /*1a50*/  @!P6 IMAD.MOV.U32 R24, RZ, RZ, R18 ;  /* 0x000000ffff18e224 */ /* 0x000fc400078e0012 */
[--C-:B------:R-:W-:Y:S02]  /*1a60*/  @!P5 IMAD.MOV.U32 R39, RZ, RZ, R25.reuse ;  /* 0x000000ffff27d224 */ /* 0x100fe400078e0019 */
[--C-:B------:R-:W-:Y:S02]  /*1a70*/  @!P4 IMAD.MOV.U32 R27, RZ, RZ, R25.reuse ;  /* 0x000000ffff1bc224 */ /* 0x100fe400078e0019 */
[----:B------:R-:W-:Y:S02]  /*1a80*/  @!P2 IMAD.MOV.U32 R19, RZ, RZ, R25 ;  /* 0x000000ffff13a224 */ /* 0x000fe400078e0019 */
[C---:B------:R-:W-:Y:S02]  /*1a90*/  @!P6 IMAD R6, R34.reuse, c[0x0][0x194], R6 ;  /* 0x000065002206ea24 */ /* 0x040fe400078e0206 */
[----:B------:R-:W-:Y:S02]  /*1aa0*/  @!P2 IMAD.X R8, RZ, RZ, R35, P1 ;  /* 0x000000ffff08a224 */ /* 0x000fe400008e0623 */
[----:B------:R-:W-:Y:S01]  /*1ab0*/  @!P6 IMAD.WIDE.U32 R24, R34, c[0x0][0x190], R24 ;  /* 0x000064002218ea25 */ /* 0x000fe200078e0018 */
[----:B------:R-:W-:-:S03]  /*1ac0*/  IADD3 R34, P1, R16, R29, RZ ;  /* 0x0000001d10227210 */ /* 0x000fc60007f3e0ff */
[----:B------:R-:W-:Y:S02]  /*1ad0*/  @!P4 IMAD.X R23, RZ, RZ, R35, P3 ;  /* 0x000000ffff17c224 */ /* 0x000fe400018e0623 */
[----:B------:R-:W-:Y:S02]  /*1ae0*/  @!P5 IMAD R3, R3, c[0x0][0x190], RZ ;  /* 0x000064000303da24 */ /* 0x000fe400078e02ff */
[----:B------:R-:W-:Y:S02]  /*1af0*/  @!P5 IMAD.MOV.U32 R38, RZ, RZ, R18 ;  /* 0x000000ffff26d224 */ /* 0x000fe400078e0012 */
[----:B------:R-:W-:Y:S02]  /*1b00*/  @!P5 IMAD R2, R36, c[0x0][0x194], R3 ;  /* 0x000065002402da24 */ /* 0x000fe400078e0203 */
[----:B------:R-:W-:Y:S02]  /*1b10*/  @!P4 IMAD R23, R23, c[0x0][0x190], RZ ;  /* 0x000064001717ca24 */ /* 0x000fe400078e02ff */
[----:B------:R-:W-:Y:S01]  /*1b20*/  IMAD.X R5, R17, 0x1, R5, P1 ;  /* 0x0000000111057824 */ /* 0x000fe200008e0605 */
[----:B------:R-:W-:Y:S01]  /*1b30*/  @!P6 LEA R28, P1, R24, c[0x0][0x160], 0x1 ;  /* 0x00005800181cea11 */ /* 0x000fe200078208ff */
[----:B------:R-:W-:-:S02]  /*1b40*/  @!P6 IMAD.IADD R6, R25, 0x1, R6 ;  /* 0x000000011906e824 */ /* 0x000fc400078e0206 */
[----:B------:R-:W-:Y:S02]  /*1b50*/  @!P4 IMAD.MOV.U32 R26, RZ, RZ, R18 ;  /* 0x000000ffff1ac224 */ /* 0x000fe400078e0012 */
[----:B------:R-:W-:Y:S01]  /*1b60*/  @!P5 IMAD.WIDE.U32 R36, R36, c[0x0][0x190], R38 ;  /* 0x000064002424da25 */ /* 0x000fe200078e0026 */
[----:B------:R-:W-:-:S03]  /*1b70*/  @!P6 LEA.HI.X R29, R24, c[0x0][0x164], R6, 0x1, P1 ;  /* 0x00005900181dea11 */ /* 0x000fc600008f0c06 */
[----:B------:R-:W-:Y:S02]  /*1b80*/  IMAD.SHL.U32 R3, R241, 0x40, RZ ;  /* 0x00000040f1037824 */ /* 0x000fe400078e00ff */
[C---:B------:R-:W-:Y:S02]  /*1b90*/  @!P4 IMAD R10, R22.reuse, c[0x0][0x194], R23 ;  /* 0x00006500160aca24 */ /* 0x040fe400078e0217 */
[----:B------:R-:W-:Y:S01]  /*1ba0*/  @!P4 IMAD.WIDE.U32 R22, R22, c[0x0][0x190], R26 ;  /* 0x000064001616ca25 */ /* 0x000fe200078e001a */
[----:B------:R-:W-:-:S03]  /*1bb0*/  @!P5 LEA R26, P3, R36, c[0x0][0x160], 0x1 ;  /* 0x00005800241ada11 */ /* 0x000fc600078608ff */
[----:B------:R-:W-:Y:S01]  /*1bc0*/  @!P5 IMAD.IADD R2, R37, 0x1, R2 ;  /* 0x000000012502d824 */ /* 0x000fe200078e0202 */
[----:B------:R-:W-:Y:S01]  /*1bd0*/  @!P4 LEA R24, P1, R22, c[0x0][0x160], 0x1 ;  /* 0x000058001618ca11 */ /* 0x000fe200078208ff */
[----:B------:R-:W-:Y:S02]  /*1be0*/  IMAD.IADD R6, R88, 0x1, -R3 ;  /* 0x0000000158067824 */ /* 0x000fe400078e0a03 */
[----:B------:R-:W-:Y:S01]  /*1bf0*/  @!P2 IMAD R17, R8, c[0x0][0x190], RZ ;  /* 0x000064000811aa24 */ /* 0x000fe200078e02ff */
[----:B------:R-:W-:Y:S01]  /*1c00*/  @!P5 LEA.HI.X R27, R36, c[0x0][0x164], R2, 0x1, P3 ;  /* 0x00005900241bda11 */ /* 0x000fe200018f0c02 */
[----:B------:R-:W-:Y:S01]  /*1c10*/  @!P4 IMAD.IADD R10, R23, 0x1, R10 ;  /* 0x00000001170ac824 */ /* 0x000fe200078e020a */
[----:B------:R-:W-:Y:S01]  /*1c20*/  ISETP.GE.AND P3, PT, R15, R6, PT ;  /* 0x000000060f00720c */ /* 0x000fe20003f66270 */
[C---:B------:R-:W-:Y:S01]  /*1c30*/  @!P2 IMAD R8, R12.reuse, c[0x0][0x194], R17 ;  /* 0x000065000c08aa24 */ /* 0x040fe200078e0211 */
[----:B------:R-:W-:Y:S01]  /*1c40*/  LEA.HI R17, R91, R4, RZ, 0x6 ;  /* 0x000000045b117211 */ /* 0x000fe200078f30ff */
[----:B------:R-:W-:Y:S01]  /*1c50*/  @!P2 IMAD.WIDE.U32 R18, R12, c[0x0][0x190], R18 ;  /* 0x000064000c12aa25 */ /* 0x000fe200078e0012 */
[----:B------:R-:W-:-:S03]  /*1c60*/  @!P4 LEA.HI.X R25, R22, c[0x0][0x164], R10, 0x1, P1 ;  /* 0x000059001619ca11 */ /* 0x000fc600008f0c0a */
[----:B------:R-:W-:Y:S01]  /*1c70*/  IMAD.WIDE.U32 R30, R16, c[0x0][0x198], R30 ;  /* 0x00006600101e7a25 */ /* 0x000fe200078e001e */
[----:B------:R-:W-:-:S03]  /*1c80*/  @!P2 LEA R22, P1, R18, c[0x0][0x160], 0x1 ;  /* 0x000058001216aa11 */ /* 0x000fc600078208ff */
[----:B------:R-:W-:Y:S02]  /*1c90*/  @!P2 IMAD.IADD R8, R19, 0x1, R8 ;  /* 0x000000011308a824 */ /* 0x000fe400078e0208 */
[----:B------:R-:W-:Y:S02]  /*1ca0*/  IMAD.MOV.U32 R2, RZ, RZ, R30 ;  /* 0x000000ffff027224 */ /* 0x000fe400078e001e */
[----:B------:R-:W-:Y:S01]  /*1cb0*/  IMAD.U32 R19, RZ, RZ, UR8 ;  /* 0x00000008ff137e24 */ /* 0x000fe2000f8e00ff */
[----:B------:R-:W-:Y:S01]  /*1cc0*/  @!P2 LEA.HI.X R23, R18, c[0x0][0x164], R8, 0x1, P1 ;  /* 0x000059001217aa11 */ /* 0x000fe200008f0c08 */
[----:B------:R-:W-:Y:S02]  /*1cd0*/  IMAD.SHL.U32 R17, R17, 0x8, RZ ;  /* 0x0000000811117824 */ /* 0x000fe400078e00ff */
[----:B------:R-:W-:Y:S01]  /*1ce0*/  IMAD.IADD R165, R31, 0x1, R165 ;  /* 0x000000011fa57824 */ /* 0x000fe200078e02a5 */
[----:B------:R-:W-:Y:S01]  /*1cf0*/  @!P3 LEA R10, P1, R19, R2, 0x4 ;  /* 0x00000002130ab211 */ /* 0x000fe200078220ff */
[----:B------:R-:W-:Y:S01]  /*1d00*/  IMAD.MOV.U32 R8, RZ, RZ, c[0x0][0x19c] ;  /* 0x00006700ff087624 */ /* 0x000fe200078e00ff */
[----:B------:R-:W-:Y:S01]  /*1d10*/  LOP3.LUT R14, R14, 0xfffffe00, R17, 0xf8, !PT ;  /* 0xfffffe000e0e7812 */ /* 0x000fe200078ef811 */
[----:B------:R-:W-:-:S02]  /*1d20*/  IMAD.U32 R12, RZ, RZ, UR8 ;  /* 0x00000008ff0c7e24 */ /* 0x000fc4000f8e00ff */
[----:B------:R-:W-:-:S03]  /*1d30*/  IMAD.WIDE.U32 R20, R9, c[0x0][0x1b8], R20 ;  /* 0x00006e0009147a25 */ /* 0x000fc600078e0014 */
[----:B------:R-:W-:Y:S01]  /*1d40*/  @!P3 LEA.HI.X R17, R12, R165, R8, 0x4, P1 ;  /* 0x000000a50c11b211 */ /* 0x000fe200008f2408 */
[----:B------:R-:W-:Y:S01]  /*1d50*/  IMAD.SHL.U32 R243, R14, 0x2, RZ ;  /* 0x000000020ef37824 */ /* 0x000fe200078e00ff */
[C---:B------:R-:W-:Y:S01]  /*1d60*/  @!P3 LEA R18, P1, R10.reuse, c[0x0][0x168], 0x1 ;  /* 0x00005a000a12ba11 */ /* 0x040fe200078208ff */
[----:B------:R-:W-:Y:S01]  /*1d70*/  IMAD R5, R5, c[0x0][0x1a0], RZ ;  /* 0x0000680005057a24 */ /* 0x000fe200078e02ff */
[----:B------:R-:W-:Y:S02]  /*1d80*/  LEA.HI R14, R91, R4, RZ, 0x4 ;  /* 0x000000045b0e7211 */ /* 0x000fe400078f20ff */
[----:B------:R-:W-:Y:S01]  /*1d90*/  @!P3 LEA.HI.X R19, R10, c[0x0][0x16c], R17, 0x1, P1 ;  /* 0x00005b000a13ba11 */ /* 0x000fe200008f0c11 */
[----:B------:R-:W-:Y:S01]  /*1da0*/  @!PT LDS RZ, [RZ] ;  /* 0x00000000fffff984 */ /* 0x000fe20000000800 */
[----:B------:R-:W-:Y:S01]  /*1db0*/  @!PT LDS RZ, [RZ] ;  /* 0x00000000fffff984 */ /* 0x000fe20000000800 */
[----:B------:R-:W-:Y:S01]  /*1dc0*/  @!PT LDS RZ, [RZ] ;  /* 0x00000000fffff984 */ /* 0x000fe20000000800 */
[----:B------:R1:W-:Y:S01]  /*1dd0*/  @!P6 LDGSTS.E.BYPASS.LTC128B.128 [R243], [R28.64] ;  /* 0x000000001cf3efae */ /* 0x0003e2000b901d4a */
[----:B------:R-:W-:Y:S01]  /*1de0*/  ISETP.GE.AND P1, PT, R13, R6, PT ;  /* 0x000000060d00720c */ /* 0x000fe20003f26270 */
[----:B------:R-:W-:Y:S01]  /*1df0*/  IMAD.SHL.U32 R10, R8, 0x20, RZ ;  /* 0x00000020080a7824 */ /* 0x000fe200078e00ff */
[----:B------:R-:W-:Y:S01]  /*1e00*/  LEA.HI R91, R91, R4, RZ, 0x5 ;  /* 0x000000045b5b7211 */ /* 0x000fe200078f28ff */
[----:B------:R1:W-:Y:S03]  /*1e10*/  @!P6 LDGSTS.E.BYPASS.LTC128B.128 [R243+0x2000], [R28.64+0x80] ;  /* 0x020000801cf3efae */ /* 0x0003e6000b901d4a */
[----:B------:R-:W-:Y:S01]  /*1e20*/  SHF.R.S32.HI R90, RZ, 0x5, R91 ;  /* 0x00000005ff5a7819 */ /* 0x000fe2000001145b */
[----:B------:R1:W-:Y:S01]  /*1e30*/  @!P6 LDGSTS.E.BYPASS.LTC128B.128 [R243+0x4000], [R28.64+0x100] ;  /* 0x040001001cf3efae */ /* 0x0003e2000b901d4a */
[----:B------:R-:W-:-:S03]  /*1e40*/  LOP3.LUT R91, R91, 0xffffffe0, RZ, 0xc0, !PT ;  /* 0xffffffe05b5b7812 */ /* 0x000fc600078ec0ff */
[----:B------:R1:W-:Y:S01]  /*1e50*/  @!P6 LDGSTS.E.BYPASS.LTC128B.128 [R243+0x6000], [R28.64+0x180] ;  /* 0x060001801cf3efae */ /* 0x0003e2000b901d4a */
[----:B------:R-:W-:-:S03]  /*1e60*/  ISETP.GE.AND P6, PT, R16, R6, PT ;  /* 0x000000061000720c */ /* 0x000fc60003fc6270 */
[----:B------:R2:W-:Y:S04]  /*1e70*/  @!P5 LDGSTS.E.BYPASS.LTC128B.128 [R243+0x800], [R26.64] ;  /* 0x008000001af3dfae */ /* 0x0005e8000b901d4a */
[----:B------:R2:W-:Y:S04]  /*1e80*/  @!P5 LDGSTS.E.BYPASS.LTC128B.128 [R243+0x2800], [R26.64+0x80] ;  /* 0x028000801af3dfae */ /* 0x0005e8000b901d4a */
[----:B------:R2:W-:Y:S04]  /*1e90*/  @!P5 LDGSTS.E.BYPASS.LTC128B.128 [R243+0x4800], [R26.64+0x100] ;  /* 0x048001001af3dfae */ /* 0x0005e8000b901d4a */
[----:B------:R2:W-:Y:S04]  /*1ea0*/  @!P5 LDGSTS.E.BYPASS.LTC128B.128 [R243+0x6800], [R26.64+0x180] ;  /* 0x068001801af3dfae */ /* 0x0005e8000b901d4a */
[----:B------:R3:W-:Y:S04]  /*1eb0*/  @!P4 LDGSTS.E.BYPASS.LTC128B.128 [R243+0x1000], [R24.64] ;  /* 0x0100000018f3cfae */ /* 0x0007e8000b901d4a */
[----:B------:R3:W-:Y:S01]  /*1ec0*/  @!P4 LDGSTS.E.BYPASS.LTC128B.128 [R243+0x3000], [R24.64+0x80] ;  /* 0x0300008018f3cfae */ /* 0x0007e2000b901d4a */
[----:B-1----:R-:W-:-:S03]  /*1ed0*/  @!P6 LEA R28, P5, R2, c[0x0][0x168], 0x1 ;  /* 0x00005a00021cea11 */ /* 0x002fc600078a08ff */
[----:B------:R3:W-:Y:S01]  /*1ee0*/  @!P4 LDGSTS.E.BYPASS.LTC128B.128 [R243+0x5000], [R24.64+0x100] ;  /* 0x0500010018f3cfae */ /* 0x0007e2000b901d4a */
[----:B------:R-:W-:-:S03]  /*1ef0*/  @!P6 LEA.HI.X R29, R2, c[0x0][0x16c], R165, 0x1, P5 ;  /* 0x00005b00021dea11 */ /* 0x000fc600028f0ca5 */
[----:B------:R3:W-:Y:S01]  /*1f00*/  @!P4 LDGSTS.E.BYPASS.LTC128B.128 [R243+0x7000], [R24.64+0x180] ;  /* 0x0700018018f3cfae */ /* 0x0007e2000b901d4a */
[----:B------:R-:W-:Y:S02]  /*1f10*/  @!P1 IADD3 R12, P4, R2, UR4, RZ ;  /* 0x00000004020c9c10 */ /* 0x000fe4000ff9e0ff */
[-C--:B------:R-:W-:Y:S01]  /*1f20*/  ISETP.GE.AND P5, PT, R15, R6.reuse, PT ;  /* 0x000000060f00720c */ /* 0x080fe20003fa6270 */
[----:B------:R1:W-:Y:S01]  /*1f30*/  @!P2 LDGSTS.E.BYPASS.LTC128B.128 [R243+0x1800], [R22.64] ;  /* 0x0180000016f3afae */ /* 0x0003e2000b901d4a */
[----:B------:R-:W-:Y:S02]  /*1f40*/  @!P1 IADD3.X R17, R165, UR5, R10, P4, !PT ;  /* 0x00000005a5119c10 */ /* 0x000fe4000a7fe40a */
[----:B------:R-:W-:Y:S01]  /*1f50*/  SHF.R.S32.HI R10, RZ, 0x4, R14 ;  /* 0x00000004ff0a7819 */ /* 0x000fe2000001140e */
[----:B------:R1:W-:Y:S01]  /*1f60*/  @!P2 LDGSTS.E.BYPASS.LTC128B.128 [R243+0x3800], [R22.64+0x80] ;  /* 0x0380008016f3afae */ /* 0x0003e2000b901d4a */
[----:B------:R-:W-:-:S03]  /*1f70*/  ISETP.GE.AND P4, PT, R13, R6, PT ;  /* 0x000000060d00720c */ /* 0x000fc60003f86270 */
[----:B------:R1:W-:Y:S04]  /*1f80*/  @!P2 LDGSTS.E.BYPASS.LTC128B.128 [R243+0x5800], [R22.64+0x100] ;  /* 0x0580010016f3afae */ /* 0x0003e8000b901d4a */
[----:B------:R1:W-:Y:S01]  /*1f90*/  @!P2 LDGSTS.E.BYPASS.LTC128B.128 [R243+0x7800], [R22.64+0x180] ;  /* 0x0780018016f3afae */ /* 0x0003e2000b901d4a */
[----:B--2---:R-:W-:-:S03]  /*1fa0*/  @!P1 LEA R26, P2, R12, c[0x0][0x168], 0x1 ;  /* 0x00005a000c1a9a11 */ /* 0x004fc600078408ff */
[----:B------:R2:W-:Y:S01]  /*1fb0*/  @!P6 LDGSTS.E.BYPASS.LTC128B.128 [R243+0x8000], [R28.64] ;  /* 0x080000001cf3efae */ /* 0x0005e2000b901d4a */
[----:B------:R-:W-:Y:S02]  /*1fc0*/  @!P1 LEA.HI.X R27, R12, c[0x0][0x16c], R17, 0x1, P2 ;  /* 0x00005b000c1b9a11 */ /* 0x000fe400010f0c11 */
[----:B------:R-:W-:Y:S01]  /*1fd0*/  ISETP.GE.AND P2, PT, R11, R6, PT ;  /* 0x000000060b00720c */ /* 0x000fe20003f46270 */
[----:B------:R2:W-:Y:S01]  /*1fe0*/  @!P6 LDGSTS.E.BYPASS.LTC128B.128 [R243+0xa000], [R28.64+0x80] ;  /* 0x0a0000801cf3efae */ /* 0x0005e2000b901d4a */
[----:B------:R-:W-:-:S03]  /*1ff0*/  LEA.HI R12, R10, R10, RZ, 0x1 ;  /* 0x0000000a0a0c7211 */ /* 0x000fc600078f08ff */
[----:B------:R2:W-:Y:S01]  /*2000*/  @!P6 LDGSTS.E.BYPASS.LTC128B.128 [R243+0xc000], [R28.64+0x100] ;  /* 0x0c0001001cf3efae */ /* 0x0005e2000b901d4a */
[----:B------:R-:W-:Y:S01]  /*2010*/  LOP3.LUT R13, R12, 0xfffffffe, RZ, 0xc0, !PT ;  /* 0xfffffffe0c0d7812 */ /* 0x000fe200078ec0ff */
[----:B------:R-:W-:Y:S01]  /*2020*/  IMAD R12, R7, c[0x0][0x1b8], RZ ;  /* 0x00006e00070c7a24 */ /* 0x000fe200078e02ff */
[----:B------:R-:W-:Y:S01]  /*2030*/  LOP3.LUT R7, R14, 0xfffffff0, RZ, 0xc0, !PT ;  /* 0xfffffff00e077812 */ /* 0x000fe200078ec0ff */
[----:B------:R2:W-:Y:S01]  /*2040*/  @!P6 LDGSTS.E.BYPASS.LTC128B.128 [R243+0xe000], [R28.64+0x180] ;  /* 0x0e0001801cf3efae */ /* 0x0005e2000b901d4a */
[----:B------:R-:W-:Y:S01]  /*2050*/  ISETP.GE.AND P6, PT, R16, R6, PT ;  /* 0x000000061000720c */ /* 0x000fe20003fc6270 */
[----:B------:R-:W-:Y:S02]  /*2060*/  IMAD.IADD R10, R10, 0x1, -R13 ;  /* 0x000000010a0a7824 */ /* 0x000fe400078e0a0d */
[----:B------:R4:W-:Y:S01]  /*2070*/  @!P3 LDGSTS.E.BYPASS.LTC128B.128 [R243+0x8800], [R18.64] ;  /* 0x0880000012f3bfae */ /* 0x0009e2000b901d4a */
[----:B------:R-:W-:Y:S02]  /*2080*/  @!P2 IMAD.MOV.U32 R164, RZ, RZ, R2 ;  /* 0x000000ffffa4a224 */ /* 0x000fe400078e0002 */
[----:B------:R-:W-:Y:S01]  /*2090*/  IMAD R12, R9, c[0x0][0x1bc], R12 ;  /* 0x00006f00090c7a24 */ /* 0x000fe200078e020c */
[----:B------:R4:W-:Y:S01]  /*20a0*/  @!P3 LDGSTS.E.BYPASS.LTC128B.128 [R243+0xa800], [R18.64+0x80] ;  /* 0x0a80008012f3bfae */ /* 0x0009e2000b901d4a */
[----:B------:R-:W-:-:S02]  /*20b0*/  @!P2 IMAD R13, R8, 0x30, RZ ;  /* 0x00000030080da824 */ /* 0x000fc400078e02ff */
[----:B------:R-:W-:Y:S01]  /*20c0*/  IMAD.IADD R21, R21, 0x1, R12 ;  /* 0x0000000115157824 */ /* 0x000fe200078e020c */
[----:B------:R4:W-:Y:S01]  /*20d0*/  @!P3 LDGSTS.E.BYPASS.LTC128B.128 [R243+0xc800], [R18.64+0x100] ;  /* 0x0c80010012f3bfae */ /* 0x0009e2000b901d4a */
[----:B------:R-:W-:Y:S02]  /*20e0*/  IMAD.IADD R7, R4, 0x1, -R7 ;  /* 0x0000000104077824 */ /* 0x000fe400078e0a07 */
[----:B------:R-:W-:Y:S01]  /*20f0*/  IMAD.SHL.U32 R9, R0, 0x40, RZ ;  /* 0x0000004000097824 */ /* 0x000fe200078e00ff */
[----:B------:R4:W-:Y:S01]  /*2100*/  @!P3 LDGSTS.E.BYPASS.LTC128B.128 [R243+0xe800], [R18.64+0x180] ;  /* 0x0e80018012f3bfae */ /* 0x0009e2000b901d4a */
[----:B------:R-:W-:Y:S01]  /*2110*/  ISETP.GE.AND P3, PT, R11, R6, PT ;  /* 0x000000060b00720c */ /* 0x000fe20003f66270 */
[----:B------:R-:W-:Y:S02]  /*2120*/  IMAD.U32 R6, RZ, RZ, UR8 ;  /* 0x00000008ff067e24 */ /* 0x000fe4000f8e00ff */
[----:B------:R3:W-:Y:S01]  /*2130*/  @!P1 LDGSTS.E.BYPASS.LTC128B.128 [R243+0x9000], [R26.64] ;  /* 0x090000001af39fae */ /* 0x0007e2000b901d4a */
[----:B------:R-:W-:Y:S01]  /*2140*/  LOP3.LUT R11, R9, 0x1c0, RZ, 0xc0, !PT ;  /* 0x000001c0090b7812 */ /* 0x000fe200078ec0ff */
[----:B------:R-:W-:Y:S01]  /*2150*/  @!P2 IMAD.WIDE.U32 R14, R6, 0x30, R164 ;  /* 0x00000030060ea825 */ /* 0x000fe200078e00a4 */
[----:B------:R-:W-:Y:S01]  /*2160*/  SHF.R.S32.HI R6, RZ, 0x1f, R7 ;  /* 0x0000001fff067819 */ /* 0x000fe20000011407 */
[----:B------:R3:W-:Y:S02]  /*2170*/  @!P1 LDGSTS.E.BYPASS.LTC128B.128 [R243+0xb000], [R26.64+0x80] ;  /* 0x0b0000801af39fae */ /* 0x0007e4000b901d4a */
[----:B------:R-:W-:Y:S01]  /*2180*/  @!P2 IMAD.IADD R13, R15, 0x1, R13 ;  /* 0x000000010f0da824 */ /* 0x000fe200078e020d */
[----:B------:R-:W-:Y:S01]  /*2190*/  LEA.HI R9, R6, R7, RZ, 0x3 ;  /* 0x0000000706097211 */ /* 0x000fe200078f18ff */
[----:B------:R3:W-:Y:S01]  /*21a0*/  @!P1 LDGSTS.E.BYPASS.LTC128B.128 [R243+0xd000], [R26.64+0x100] ;  /* 0x0d0001001af39fae */ /* 0x0007e2000b901d4a */
[----:B------:R-:W-:-:S02]  /*21b0*/  IMAD.SHL.U32 R16, R16, 0x8, RZ ;  /* 0x0000000810107824 */ /* 0x000fc400078e00ff */
[----:B------:R-:W-:Y:S01]  /*21c0*/  LOP3.LUT R6, R9, 0xfffffff8, RZ, 0xc0, !PT ;  /* 0xfffffff809067812 */ /* 0x000fe200078ec0ff */
[----:B------:R3:W-:Y:S01]  /*21d0*/  @!P1 LDGSTS.E.BYPASS.LTC128B.128 [R243+0xf000], [R26.64+0x180] ;  /* 0x0f0001801af39fae */ /* 0x0007e2000b901d4a */
[----:B------:R-:W-:Y:S01]  /*21e0*/  @!P2 LEA R12, P1, R14, c[0x0][0x168], 0x1 ;  /* 0x00005a000e0caa11 */ /* 0x000fe200078208ff */
[C---:B------:R-:W-:Y:S01]  /*21f0*/  IMAD R15, R34.reuse, c[0x0][0x1a4], R5 ;  /* 0x00006900220f7a24 */ /* 0x040fe200078e0205 */
[----:B------:R-:W-:Y:S01]  /*2200*/  LOP3.LUT R16, R11, 0x8, R16, 0xf8, !PT ;  /* 0x000000080b107812 */ /* 0x000fe200078ef810 */
[----:B------:R-:W-:Y:S01]  /*2210*/  IMAD.WIDE.U32 R34, R34, c[0x0][0x1a0], R20 ;  /* 0x0000680022227a25 */ /* 0x000fe200078e0014 */
[----:B------:R-:W-:Y:S02]  /*2220*/  @!P2 LEA.HI.X R13, R14, c[0x0][0x16c], R13, 0x1, P1 ;  /* 0x00005b000e0daa11 */ /* 0x000fe400008f0c0d */
[----:B------:R-:W-:Y:S01]  /*2230*/  SHF.R.U32.HI R11, RZ, 0x3, R11 ;  /* 0x00000003ff0b7819 */ /* 0x000fe2000001160b */
[----:B------:R-:W-:Y:S01]  /*2240*/  IMAD.IADD R7, R7, 0x1, -R6 ;  /* 0x0000000107077824 */ /* 0x000fe200078e0a06 */
[----:B------:R-:W-:Y:S01]  /*2250*/  LEA R238, P1, R34, c[0x0][0x170], 0x1 ;  /* 0x00005c0022ee7a11 */ /* 0x000fe200078208ff */
[----:B------:R1:W-:Y:S01]  /*2260*/  @!P2 LDGSTS.E.BYPASS.LTC128B.128 [R243+0x9800], [R12.64] ;  /* 0x098000000cf3afae */ /* 0x0003e2000b901d4a */
[----:B------:R-:W-:Y:S01]  /*2270*/  LOP3.LUT R11, R16, R11, RZ, 0x3c, !PT ;  /* 0x0000000b100b7212 */ /* 0x000fe200078e3cff */
[----:B------:R-:W-:-:S02]  /*2280*/  IMAD.IADD R32, R35, 0x1, R15 ;  /* 0x0000000123207824 */ /* 0x000fc400078e020f */
[----:B------:R1:W-:Y:S01]  /*2290*/  @!P2 LDGSTS.E.BYPASS.LTC128B.128 [R243+0xb800], [R12.64+0x80] ;  /* 0x0b8000800cf3afae */ /* 0x0003e2000b901d4a */
[----:B------:R-:W-:Y:S02]  /*22a0*/  IMAD.SHL.U32 R6, R7, 0x40, RZ ;  /* 0x0000004007067824 */ /* 0x000fe400078e00ff */
[C---:B------:R-:W-:Y:S01]  /*22b0*/  IMAD R233, R10.reuse, 0x200, R11 ;  /* 0x000002000ae97824 */ /* 0x040fe200078e020b */
[----:B------:R1:W-:Y:S01]  /*22c0*/  @!P2 LDGSTS.E.BYPASS.LTC128B.128 [R243+0xd800], [R12.64+0x100] ;  /* 0x0d8001000cf3afae */ /* 0x0003e2000b901d4a */
[----:B------:R-:W-:Y:S01]  /*22d0*/  IMAD.SHL.U32 R11, R10, 0x8, RZ ;  /* 0x000000080a0b7824 */ /* 0x000fe200078e00ff */
[----:B------:R-:W-:Y:S01]  /*22e0*/  LEA.HI.X R237, R34, c[0x0][0x174], R32, 0x1, P1 ;  /* 0x00005d0022ed7a11 */ /* 0x000fe200008f0c20 */
[----:B------:R-:W-:Y:S01]  /*22f0*/  IMAD.MOV.U32 R5, RZ, RZ, 0x20 ;  /* 0x00000020ff057424 */ /* 0x000fe200078e00ff */
[----:B------:R1:W-:Y:S01]  /*2300*/  @!P2 LDGSTS.E.BYPASS.LTC128B.128 [R243+0xf800], [R12.64+0x180] ;  /* 0x0f8001800cf3afae */ /* 0x0003e2000b901d4a */
[----:B------:R-:W-:Y:S01]  /*2310*/  LOP3.LUT R6, R6, 0x1c0, RZ, 0xc0, !PT ;  /* 0x000001c006067812 */ /* 0x000fe200078ec0ff */
[----:B----4-:R-:W-:-:S02]  /*2320*/  @!P3 IMAD.MOV.U32 R18, RZ, RZ, c[0x0][0x1a0] ;  /* 0x00006800ff12b624 */ /* 0x010fc400078e00ff */
[----:B------:R-:W0:Y:S01]  /*2330*/  LDGDEPBAR ;  /* 0x00000000000079af */ /* 0x000e220000000000 */
[----:B------:R-:W-:Y:S01]  /*2340*/  LOP3.LUT R11, R6, 0x8, R11, 0xf8, !PT ;  /* 0x00000008060b7812 */ /* 0x000fe200078ef80b */
[----:B------:R-:W-:Y:S01]  /*2350*/  @!P3 IMAD.MOV.U32 R239, RZ, RZ, R237 ;  /* 0x000000ffffefb224 */ /* 0x000fe200078e00ed */
[----:B------:R-:W-:Y:S01]  /*2360*/  SHF.R.U32.HI R6, RZ, 0x3, R6 ;  /* 0x00000003ff067819 */ /* 0x000fe20000011606 */
[----:B------:R-:W-:-:S03]  /*2370*/  IMAD.WIDE.U32 R14, R5, c[0x0][0x1a0], RZ ;  /* 0x00006800050e7a25 */ /* 0x000fc600078e00ff */
[----:B------:R-:W-:Y:S01]  /*2380*/  LOP3.LUT R6, R11, R6, RZ, 0x3c, !PT ;  /* 0x000000060b067212 */ /* 0x000fe200078e3cff */
[----:B------:R-:W-:Y:S01]  /*2390*/  @!P3 IMAD.WIDE.U32 R18, R18, 0x60, R238 ;  /* 0x000000601212b825 */ /* 0x000fe200078e00ee */
[----:B------:R-:W-:-:S03]  /*23a0*/  @!P5 IADD3 R16, P2, R238, R14, RZ ;  /* 0x0000000eee10d210 */ /* 0x000fc60007f5e0ff */
[----:B------:R-:W-:Y:S02]  /*23b0*/  IMAD R10, R5, c[0x0][0x1a4], RZ ;  /* 0x00006900050a7a24 */ /* 0x000fe400078e02ff */
[----:B------:R-:W-:Y:S02]  /*23c0*/  @!P6 IMAD.MOV.U32 R239, RZ, RZ, R237 ;  /* 0x000000ffffefe224 */ /* 0x000fe400078e00ed */
[----:B------:R-:W-:Y:S01]  /*23d0*/  @!P4 IMAD.MOV.U32 R11, RZ, RZ, c[0x0][0x1a0] ;  /* 0x00006800ff0bc624 */ /* 0x000fe200078e00ff */
[----:B------:R-:W-:Y:S01]  /*23e0*/  @!P5 IADD3.X R17, R237, R15, R10, P2, !PT ;  /* 0x0000000fed11d210 */ /* 0x000fe200017fe40a */
[----:B------:R-:W-:Y:S02]  /*23f0*/  IMAD.SHL.U32 R89, R9, 0x40, RZ ;  /* 0x0000004009597824 */ /* 0x000fe400078e00ff */
[----:B------:R-:W-:Y:S01]  /*2400*/  @!P4 IMAD.MOV.U32 R8, RZ, RZ, c[0x0][0x1a4] ;  /* 0x00006900ff08c624 */ /* 0x000fe200078e00ff */
[----:B------:R-:W-:Y:S01]  /*2410*/  @!P4 LEA R14, P1, R11, R238, 0x6 ;  /* 0x000000ee0b0ec211 */ /* 0x000fe200078230ff */
[----:B------:R-:W-:Y:S01]  /*2420*/  IMAD.SHL.U32 R233, R233, 0x2, RZ ;  /* 0x00000002e9e97824 */ /* 0x000fe200078e00ff */
[----:B------:R-:W-:Y:S01]  /*2430*/  LOP3.LUT R89, R89, 0xfffffe00, RZ, 0xc0, !PT ;  /* 0xfffffe0059597812 */ /* 0x000fe200078ec0ff */
[----:B------:R-:W-:-:S04]  /*2440*/  DEPBAR.LE SB0, 0x0 ;  /* 0x000080000000791a */ /* 0x000fc80000000000 */
[----:B------:R-:W-:Y:S01]  /*2450*/  BAR.SYNC.DEFER_BLOCKING 0x0 ;  /* 0x0000000000007b1d */ /* 0x000fe20000010000 */
[----:B-1----:R-:W-:Y:S01]  /*2460*/  @!P3 IMAD.MOV.U32 R12, RZ, RZ, c[0x0][0x1a4] ;  /* 0x00006900ff0cb624 */ /* 0x002fe200078e00ff */
[----:B------:R-:W-:Y:S01]  /*2470*/  @!P4 LEA.HI.X R15, R11, R237, R8, 0x6, P1 ;  /* 0x000000ed0b0fc211 */ /* 0x000fe200008f3408 */
[----:B------:R-:W-:Y:S01]  /*2480*/  IMAD R9, R90, 0x400, R89 ;  /* 0x000004005a097824 */ /* 0x000fe200078e0259 */
[----:B------:R-:W-:Y:S01]  /*2490*/  IADD3 R231, R233, 0x8020, RZ ;  /* 0x00008020e9e77810 */ /* 0x000fe20007ffe0ff */
[----:B------:R-:W-:Y:S01]  /*24a0*/  @!P3 IMAD R12, R12, 0x60, RZ ;  /* 0x000000600c0cb824 */ /* 0x000fe200078e02ff */
[----:B------:R-:W-:Y:S01]  /*24b0*/  R2P PR, R7, 0x6 ;  /* 0x0000000607007804 */ /* 0x000fe20000000000 */
[----:B------:R-:W-:Y:S02]  /*24c0*/  IMAD.IADD R234, R6, 0x1, R9 ;  /* 0x0000000106ea7824 */ /* 0x000fe400078e0209 */
[----:B------:R-:W-:Y:S02]  /*24d0*/  @!P3 IMAD.IADD R13, R19, 0x1, R12 ;  /* 0x00000001130db824 */ /* 0x000fe400078e020c */
[----:B------:R-:W-:Y:S01]  /*24e0*/  @!P3 IMAD.MOV.U32 R12, RZ, RZ, R18 ;  /* 0x000000ffff0cb224 */ /* 0x000fe200078e0012 */
[----:B------:R-:W-:Y:S01]  /*24f0*/  SEL R5, R5, 0xffffffe0, !P2 ;  /* 0xffffffe005057807 */ /* 0x000fe20005000000 */
[----:B------:R-:W-:-:S02]  /*2500*/  IMAD.SHL.U32 R234, R234, 0x2, RZ ;  /* 0x00000002eaea7824 */ /* 0x000fc400078e00ff */
[----:B------:R-:W-:Y:S02]  /*2510*/  IMAD.MOV.U32 R7, RZ, RZ, 0x10 ;  /* 0x00000010ff077424 */ /* 0x000fe400078e00ff */
[--C-:B------:R-:W-:Y:S02]  /*2520*/  IMAD R230, R5, 0x2, R234.reuse ;  /* 0x0000000205e67824 */ /* 0x100fe400078e02ea */
[----:B------:R-:W-:Y:S01]  /*2530*/  IMAD R90, R90, 0x10, R93 ;  /* 0x000000105a5a7824 */ /* 0x000fe200078e025d */
[----:B------:R-:W-:Y:S02]  /*2540*/  SEL R7, R7, 0xfffffff0, !P1 ;  /* 0xfffffff007077807 */ /* 0x000fe40004800000 */
[----:B------:R-:W-:Y:S01]  /*2550*/  R2P PR, R0, 0x6 ;  /* 0x0000000600007804 */ /* 0x000fe20000000000 */
[----:B------:R-:W-:Y:S01]  /*2560*/  @P6 STS.128 [R243+0x10000], RZ ;  /* 0x010000fff3006388 */ /* 0x000fe20000000c00 */
[----:B------:R-:W-:Y:S01]  /*2570*/  IADD3 R0, R233, 0x8000, RZ ;  /* 0x00008000e9007810 */ /* 0x000fe20007ffe0ff */
[----:B------:R-:W-:-:S02]  /*2580*/  IMAD R232, R7, 0x2, R234 ;  /* 0x0000000207e87824 */ /* 0x000fc400078e02ea */
[----:B------:R-:W-:Y:S02]  /*2590*/  @P6 STS.128 [R243+0x12000], RZ ;  /* 0x012000fff3006388 */ /* 0x000fe40000000c00 */
[----:B------:R-:W-:Y:S02]  /*25a0*/  IMAD R229, R5, 0x2, R232 ;  /* 0x0000000205e57824 */ /* 0x000fe400078e02e8 */
[----:B------:R-:W-:Y:S04]  /*25b0*/  @P6 STS.128 [R243+0x14000], RZ ;  /* 0x014000fff3006388 */ /* 0x000fe80000000c00 */
[----:B------:R-:W-:Y:S01]  /*25c0*/  @P1 IADD3 R231, R0, -0x20, RZ ;  /* 0xffffffe000e71810 */ /* 0x000fe20007ffe0ff */
[----:B------:R-:W-:Y:S01]  /*25d0*/  @P6 STS.128 [R243+0x16000], RZ ;  /* 0x016000fff3006388 */ /* 0x000fe20000000c00 */
[----:B------:R-:W-:-:S02]  /*25e0*/  IMAD.MOV.U32 R0, RZ, RZ, 0x40 ;  /* 0x00000040ff007424 */ /* 0x000fc400078e00ff */
[C---:B------:R-:W-:Y:S01]  /*25f0*/  IADD3 R223, R231.reuse, 0x800, RZ ;  /* 0x00000800e7df7810 */ /* 0x040fe20007ffe0ff */
[----:B------:R-:W-:Y:S01]  /*2600*/  @!PT LDS RZ, [RZ] ;  /* 0x00000000fffff984 */ /* 0x000fe20000000800 */
[----:B------:R-:W-:Y:S01]  /*2610*/  @!PT LDS RZ, [RZ] ;  /* 0x00000000fffff984 */ /* 0x000fe20000000800 */
[----:B------:R-:W-:Y:S01]  /*2620*/  @!PT LDS RZ, [RZ] ;  /* 0x00000000fffff984 */ /* 0x000fe20000000800 */
[----:B------:R1:W-:Y:S01]  /*2630*/  @!P6 LDGSTS.E.BYPASS.LTC128B.128 [R243+0x10000], [R238.64] ;  /* 0x10000000eef3efae */ /* 0x0003e2000b901d4a */
[----:B------:R-:W-:Y:S02]  /*2640*/  IADD3 R222, R231, 0x1000, RZ ;  /* 0x00001000e7de7810 */ /* 0x000fe40007ffe0ff */
[----:B------:R-:W-:Y:S01]  /*2650*/  SEL R0, R0, 0xffffffc0, !P2 ;  /* 0xffffffc000007807 */ /* 0x000fe20005000000 */
[----:B------:R1:W-:Y:S01]  /*2660*/  @!P6 LDGSTS.E.BYPASS.LTC128B.128 [R243+0x12000], [R238.64+0x80] ;  /* 0x12000080eef3efae */ /* 0x0003e2000b901d4a */
[----:B------:R-:W-:Y:S02]  /*2670*/  ISETP.GT.AND P2, PT, R241, R236, PT ;  /* 0x000000ecf100720c */ /* 0x000fe40003f44270 */
[----:B------:R-:W-:Y:S01]  /*2680*/  IADD3 R221, R231, 0x1800, RZ ;  /* 0x00001800e7dd7810 */ /* 0x000fe20007ffe0ff */
[----:B------:R1:W-:Y:S01]  /*2690*/  @!P6 LDGSTS.E.BYPASS.LTC128B.128 [R243+0x14000], [R238.64+0x100] ;  /* 0x14000100eef3efae */ /* 0x0003e2000b901d4a */
[----:B------:R-:W-:Y:S01]  /*26a0*/  IMAD.IADD R227, R233, 0x1, R0 ;  /* 0x00000001e9e37824 */ /* 0x000fe200078e0200 */
[C---:B------:R-:W-:Y:S01]  /*26b0*/  IADD3 R219, R231.reuse, 0x2000, RZ ;  /* 0x00002000e7db7810 */ /* 0x040fe20007ffe0ff */
[----:B------:R-:W-:Y:S01]  /*26c0*/  IMAD.IADD R220, R0, 0x1, R231 ;  /* 0x0000000100dc7824 */ /* 0x000fe200078e02e7 */
[----:B------:R1:W-:Y:S01]  /*26d0*/  @!P6 LDGSTS.E.BYPASS.LTC128B.128 [R243+0x16000], [R238.64+0x180] ;  /* 0x16000180eef3efae */ /* 0x0003e2000b901d4a */
[----:B------:R-:W-:Y:S01]  /*26e0*/  IMAD.IADD R0, R4, 0x1, -R91 ;  /* 0x0000000104007824 */ /* 0x000fe200078e0a5b */
[----:B------:R-:W-:-:S02]  /*26f0*/  IADD3 R218, R231, 0x2800, RZ ;  /* 0x00002800e7da7810 */ /* 0x000fc40007ffe0ff */
[----:B------:R-:W-:Y:S01]  /*2700*/  @P5 STS.128 [R243+0x10800], RZ ;  /* 0x010800fff3005388 */ /* 0x000fe20000000c00 */
[C---:B------:R-:W-:Y:S02]  /*2710*/  IADD3 R217, R231.reuse, 0x3000, RZ ;  /* 0x00003000e7d97810 */ /* 0x040fe40007ffe0ff */
[C---:B------:R-:W-:Y:S01]  /*2720*/  @!P2 LEA R246, P1, R2.reuse, c[0x0][0x168], 0x1 ;  /* 0x00005a0002f6aa11 */ /* 0x040fe200078208ff */
[----:B------:R-:W-:Y:S01]  /*2730*/  @P5 STS.128 [R243+0x12800], RZ ;  /* 0x012800fff3005388 */ /* 0x000fe20000000c00 */
[C---:B------:R-:W-:Y:S02]  /*2740*/  IADD3 R216, R231.reuse, 0x3800, RZ ;  /* 0x00003800e7d87810 */ /* 0x040fe40007ffe0ff */
[----:B------:R-:W-:Y:S01]  /*2750*/  @!P2 LEA.HI.X R247, R2, c[0x0][0x16c], R165, 0x1, P1 ;  /* 0x00005b0002f7aa11 */ /* 0x000fe200008f0ca5 */
        /* <DEDUP_REMOVED lines=11> */
[C---:B------:R-:W-:Y:S01]  /*2810*/  IADD3 R210, R231.reuse, 0x6800, RZ ;  /* 0x00006800e7d27810 */ /* 0x040fe20007ffe0ff */
[----:B------:R4:W-:Y:S01]  /*2820*/  @!P5 LDGSTS.E.BYPASS.LTC128B.128 [R243+0x12800], [R16.64+0x80] ;  /* 0x1280008010f3dfae */ /* 0x0009e2000b901d4a */
[C---:B------:R-:W-:Y:S02]  /*2830*/  IADD3 R209, R231.reuse, 0x7000, RZ ;  /* 0x00007000e7d17810 */ /* 0x040fe40007ffe0ff */
[----:B------:R-:W-:Y:S01]  /*2840*/  IADD3 R208, R231, 0x7800, RZ ;  /* 0x00007800e7d07810 */ /* 0x000fe20007ffe0ff */
        /* <DEDUP_REMOVED lines=25> */
[----:B------:R-:W1:Y:S04]  /*29e0*/  LDSM.16.M88.4 R64, [R233+0x8800] ;  /* 0x00880000e940783b */ /* 0x000e680000000200 */
[----:B----4-:R-:W4:Y:S04]  /*29f0*/  LDSM.16.M88.4 R16, [R233+0x8000] ;  /* 0x00800000e910783b */ /* 0x010f280000000200 */
[----:B------:R-:W4:Y:S04]  /*2a00*/  LDSM.16.M88.4 R56, [R233+0x9000] ;  /* 0x00900000e938783b */ /* 0x000f280000000200 */
[----:B--2---:R-:W2:Y:S04]  /*2a10*/  LDSM.16.M88.4 R28, [R233+0x9800] ;  /* 0x00980000e91c783b */ /* 0x004ea80000000200 */
[----:B------:R-:W-:Y:S04]  /*2a20*/  LDSM.16.M88.4 R36, [R232] ;  /* 0x00000000e824783b */ /* 0x000fe80000000200 */
[----:B---3--:R-:W3:Y:S04]  /*2a30*/  LDSM.16.M88.4 R24, [R231+0x800] ;  /* 0x00080000e718783b */ /* 0x008ee80000000200 */
[----:B------:R-:W2:Y:S04]  /*2a40*/  LDSM.16.M88.4 R40, [R231] ;  /* 0x00000000e728783b */ /* 0x000ea80000000200 */
[----:B-1----:R-:W1:Y:S04]  /*2a50*/  LDSM.16.M88.4 R12, [R231+0x1000] ;  /* 0x00100000e70c783b */ /* 0x002e680000000200 */
[----:B------:R-:W1:Y:S04]  /*2a60*/  LDSM.16.M88.4 R76, [R231+0x1800] ;  /* 0x00180000e74c783b */ /* 0x000e680000000200 */
[----:B------:R-:W-:Y:S01]  /*2a70*/  LDSM.16.M88.4 R48, [R230] ;  /* 0x00000000e630783b */ /* 0x000fe20000000200 */
[C---:B------:R-:W-:Y:S03]  /*2a80*/  HMMA.16816.F32 R68, R8.reuse, R64, RZ ;  /* 0x000000400844723c */ /* 0x040fe600000018ff */
[----:B------:R-:W-:Y:S04]  /*2a90*/  LDSM.16.M88.4 R72, [R227+0x8800] ;  /* 0x00880000e348783b */ /* 0x000fe80000000200 */
[----:B------:R-:W-:Y:S01]  /*2aa0*/  LDSM.16.M88.4 R44, [R227+0x9000] ;  /* 0x00900000e32c783b */ /* 0x000fe20000000200 */
[C---:B------:R-:W-:Y:S03]  /*2ab0*/  HMMA.16816.F32 R64, R8.reuse, R66, RZ ;  /* 0x000000420840723c */ /* 0x040fe600000018ff */
[----:B------:R-:W-:Y:S04]  /*2ac0*/  LDSM.16.M88.4 R84, [R234+0x2000] ;  /* 0x00200000ea54783b */ /* 0x000fe80000000200 */
[----:B------:R-:W-:Y:S01]  /*2ad0*/  LDSM.16.M88.4 R80, [R233+0xa800] ;  /* 0x00a80000e950783b */ /* 0x000fe20000000200 */
[C---:B----4-:R-:W-:Y:S03]  /*2ae0*/  HMMA.16816.F32 R20, R8.reuse, R16, RZ ;  /* 0x000000100814723c */ /* 0x050fe600000018ff */
[----:B------:R-:W0:Y:S05]  /*2af0*/  LDGDEPBAR ;  /* 0x00000000000079af */ /* 0x000e2a0000000000 */
[C---:B------:R-:W-:Y:S08]  /*2b00*/  HMMA.16816.F32 R60, R8.reuse, R56, RZ ;  /* 0x00000038083c723c */ /* 0x040ff000000018ff */
[C---:B------:R-:W-:Y:S08]  /*2b10*/  HMMA.16816.F32 R16, R8.reuse, R18, RZ ;  /* 0x000000120810723c */ /* 0x040ff000000018ff */
[C---:B------:R-:W-:Y:S08]  /*2b20*/  HMMA.16816.F32 R56, R8.reuse, R58, RZ ;  /* 0x0000003a0838723c */ /* 0x040ff000000018ff */
[C---:B--2---:R-:W-:Y:S08]  /*2b30*/  HMMA.16816.F32 R52, R8.reuse, R28, RZ ;  /* 0x0000001c0834723c */ /* 0x044ff000000018ff */
[----:B------:R-:W-:Y:S01]  /*2b40*/  HMMA.16816.F32 R8, R8, R30, RZ ;  /* 0x0000001e0808723c */ /* 0x000fe200000018ff */
[----:B------:R-:W2:Y:S07]  /*2b50*/  LDSM.16.M88.4 R28, [R227+0x8000] ;  /* 0x00800000e31c783b */ /* 0x000eae0000000200 */
[C---:B---3--:R-:W-:Y:S08]  /*2b60*/  HMMA.16816.F32 R68, R36.reuse, R24, R68 ;  /* 0x000000182444723c */ /* 0x048ff00000001844 */
[C---:B------:R-:W-:Y:S01]  /*2b70*/  HMMA.16816.F32 R64, R36.reuse, R26, R64 ;  /* 0x0000001a2440723c */ /* 0x040fe20000001840 */
[----:B------:R-:W3:Y:S07]  /*2b80*/  LDSM.16.M88.4 R24, [R227+0x9800] ;  /* 0x00980000e318783b */ /* 0x000eee0000000200 */
[C---:B------:R-:W-:Y:S08]  /*2b90*/  HMMA.16816.F32 R20, R36.reuse, R40, R20 ;  /* 0x000000282414723c */ /* 0x040ff00000001814 */
[C---:B------:R-:W-:Y:S01]  /*2ba0*/  HMMA.16816.F32 R16, R36.reuse, R42, R16 ;  /* 0x0000002a2410723c */ /* 0x040fe20000001810 */
[----:B------:R-:W-:Y:S07]  /*2bb0*/  LDSM.16.M88.4 R40, [R220] ;  /* 0x00000000dc28783b */ /* 0x000fee0000000200 */
[C---:B-1----:R-:W-:Y:S08]  /*2bc0*/  HMMA.16816.F32 R60, R36.reuse, R12, R60 ;  /* 0x0000000c243c723c */ /* 0x042ff0000000183c */
[C---:B------:R-:W-:Y:S01]  /*2bd0*/  HMMA.16816.F32 R56, R36.reuse, R14, R56 ;  /* 0x0000000e2438723c */ /* 0x040fe20000001838 */
[----:B------:R-:W1:Y:S07]  /*2be0*/  LDSM.16.M88.4 R12, [R229] ;  /* 0x00000000e50c783b */ /* 0x000e6e0000000200 */
[C---:B------:R-:W-:Y:S08]  /*2bf0*/  HMMA.16816.F32 R52, R36.reuse, R76, R52 ;  /* 0x0000004c2434723c */ /* 0x040ff00000001834 */
        /* <DEDUP_REMOVED lines=14> */
[----:B------:R-:W3:Y:S04]  /*2ce0*/  LDSM.16.M88.4 R24, [R220+0x1800] ;  /* 0x00180000dc18783b */ /* 0x000ee80000000200 */
[----:B------:R-:W3:Y:S03]  /*2cf0*/  LDSM.16.M88.4 R8, [R233+0xa000] ;  /* 0x00a00000e908783b */ /* 0x000ee60000000200 */
[C---:B-1----:R-:W-:Y:S08]  /*2d00*/  HMMA.16816.F32 R20, R12.reuse, R40, R20 ;  /* 0x000000280c14723c */ /* 0x042ff00000001814 */
[C---:B------:R-:W-:Y:S01]  /*2d10*/  HMMA.16816.F32 R16, R12.reuse, R42, R16 ;  /* 0x0000002a0c10723c */ /* 0x040fe20000001810 */
[----:B------:R-:W1:Y:S07]  /*2d20*/  LDSM.16.M88.4 R40, [R231+0x2000] ;  /* 0x00200000e728783b */ /* 0x000e6e0000000200 */
[C---:B----4-:R-:W-:Y:S08]  /*2d30*/  HMMA.16816.F32 R68, R12.reuse, R36, R68 ;  /* 0x000000240c44723c */ /* 0x050ff00000001844 */
[C---:B------:R-:W-:Y:S01]  /*2d40*/  HMMA.16816.F32 R64, R12.reuse, R38, R64 ;  /* 0x000000260c40723c */ /* 0x040fe20000001840 */
[----:B------:R-:W4:Y:S07]  /*2d50*/  LDSM.16.M88.4 R36, [R231+0x2800] ;  /* 0x00280000e724783b */ /* 0x000f2e0000000200 */
[C---:B--2---:R-:W-:Y:S08]  /*2d60*/  HMMA.16816.F32 R60, R12.reuse, R28, R60 ;  /* 0x0000001c0c3c723c */ /* 0x044ff0000000183c */
[C---:B---3--:R-:W-:Y:S08]  /*2d70*/  HMMA.16816.F32 R52, R12.reuse, R24, R52 ;  /* 0x000000180c34723c */ /* 0x048ff00000001834 */
[C---:B------:R-:W-:Y:S01]  /*2d80*/  HMMA.16816.F32 R48, R12.reuse, R26, R48 ;  /* 0x0000001a0c30723c */ /* 0x040fe20000001830 */
[----:B------:R-:W2:Y:S07]  /*2d90*/  LDSM.16.M88.4 R24, [R231+0x3800] ;  /* 0x00380000e718783b */ /* 0x000eae0000000200 */
[----:B------:R-:W-:Y:S01]  /*2da0*/  HMMA.16816.F32 R56, R12, R30, R56 ;  /* 0x0000001e0c38723c */ /* 0x000fe20000001838 */
[----:B------:R-:W3:Y:S04]  /*2db0*/  LDSM.16.M88.4 R28, [R231+0x3000] ;  /* 0x00300000e71c783b */ /* 0x000ee80000000200 */
[----:B------:R-:W-:Y:S03]  /*2dc0*/  LDSM.16.M88.4 R12, [R230+0x2000] ;  /* 0x00200000e60c783b */ /* 0x000fe60000000200 */
[C---:B------:R-:W-:Y:S08]  /*2dd0*/  HMMA.16816.F32 R20, R84.reuse, R8, R20 ;  /* 0x000000085414723c */ /* 0x040ff00000001814 */
[C---:B------:R-:W-:Y:S01]  /*2de0*/  HMMA.16816.F32 R16, R84.reuse, R10, R16 ;  /* 0x0000000a5410723c */ /* 0x040fe20000001810 */
[----:B------:R-:W1:Y:S07]  /*2df0*/  LDSM.16.M88.4 R8, [R227+0xa000] ;  /* 0x00a00000e308783b */ /* 0x000e6e0000000200 */
[C---:B------:R-:W-:Y:S08]  /*2e00*/  HMMA.16816.F32 R68, R84.reuse, R80, R68 ;  /* 0x000000505444723c */ /* 0x040ff00000001844 */
[C---:B------:R-:W-:Y:S08]  /*2e10*/  HMMA.16816.F32 R64, R84.reuse, R82, R64 ;  /* 0x000000525440723c */ /* 0x040ff00000001840 */
[C---:B------:R-:W-:Y:S08]  /*2e20*/  HMMA.16816.F32 R52, R84.reuse, R72, R52 ;  /* 0x000000485434723c */ /* 0x040ff00000001834 */
[C---:B------:R-:W-:Y:S01]  /*2e30*/  HMMA.16816.F32 R48, R84.reuse, R74, R48 ;  /* 0x0000004a5430723c */ /* 0x040fe20000001830 */
[----:B------:R-:W2:Y:S07]  /*2e40*/  LDSM.16.M88.4 R72, [R227+0xa800] ;  /* 0x00a80000e348783b */ /* 0x000eae0000000200 */
[C---:B------:R-:W-:Y:S08]  /*2e50*/  HMMA.16816.F32 R60, R84.reuse, R76, R60 ;  /* 0x0000004c543c723c */ /* 0x040ff0000000183c */
[----:B------:R-:W-:Y:S08]  /*2e60*/  HMMA.16816.F32 R56, R84, R78, R56 ;  /* 0x0000004e5438723c */ /* 0x000ff00000001838 */
[C---:B-1----:R-:W-:Y:S08]  /*2e70*/  HMMA.16816.F32 R20, R44.reuse, R40, R20 ;  /* 0x000000282c14723c */ /* 0x042ff00000001814 */
[C---:B------:R-:W-:Y:S01]  /*2e80*/  HMMA.16816.F32 R16, R44.reuse, R42, R16 ;  /* 0x0000002a2c10723c */ /* 0x040fe20000001810 */
[----:B------:R-:W1:Y:S07]  /*2e90*/  LDSM.16.M88.4 R40, [R227+0xb000] ;  /* 0x00b00000e328783b */ /* 0x000e6e0000000200 */
[C---:B----4-:R-:W-:Y:S08]  /*2ea0*/  HMMA.16816.F32 R68, R44.reuse, R36, R68 ;  /* 0x000000242c44723c */ /* 0x050ff00000001844 */
        /* <DEDUP_REMOVED lines=14> */
[----:B------:R-:W4:Y:S07]  /*2f90*/  LDSM.16.M88.4 R72, [R220+0x3800] ;  /* 0x00380000dc48783b */ /* 0x000f2e0000000200 */
[C---:B-1----:R-:W-:Y:S08]  /*2fa0*/  HMMA.16816.F32 R60, R12.reuse, R40, R60 ;  /* 0x000000280c3c723c */ /* 0x042ff0000000183c */
[C---:B------:R-:W-:Y:S01]  /*2fb0*/  HMMA.16816.F32 R76, R12.reuse, R42, R56 ;  /* 0x0000002a0c4c723c */ /* 0x040fe20000001838 */
[----:B------:R-:W-:Y:S04]  /*2fc0*/  LDSM.16.M88.4 R56, [R234+0x4000] ;  /* 0x00400000ea38783b */ /* 0x000fe80000000200 */
[----:B------:R-:W1:Y:S03]  /*2fd0*/  LDSM.16.M88.4 R40, [R233+0xc000] ;  /* 0x00c00000e928783b */ /* 0x000e660000000200 */
[C---:B--2---:R-:W-:Y:S08]  /*2fe0*/  HMMA.16816.F32 R52, R12.reuse, R24, R52 ;  /* 0x000000180c34723c */ /* 0x044ff00000001834 */
[----:B------:R-:W-:Y:S01]  /*2ff0*/  HMMA.16816.F32 R48, R12, R26, R48 ;  /* 0x0000001a0c30723c */ /* 0x000fe20000001830 */
[----:B------:R-:W2:Y:S04]  /*3000*/  LDSM.16.M88.4 R12, [R233+0xc800] ;  /* 0x00c80000e90c783b */ /* 0x000ea80000000200 */
[----:B------:R-:W-:Y:S03]  /*3010*/  LDSM.16.M88.4 R24, [R231+0x4000] ;  /* 0x00400000e718783b */ /* 0x000fe60000000200 */
[C---:B---3--:R-:W-:Y:S08]  /*3020*/  HMMA.16816.F32 R20, R36.reuse, R28, R20 ;  /* 0x0000001c2414723c */ /* 0x048ff00000001814 */
[C---:B------:R-:W-:Y:S01]  /*3030*/  HMMA.16816.F32 R16, R36.reuse, R30, R16 ;  /* 0x0000001e2410723c */ /* 0x040fe20000001810 */
[----:B------:R-:W-:Y:S07]  /*3040*/  LDSM.16.M88.4 R28, [R232+0x4000] ;  /* 0x00400000e81c783b */ /* 0x000fee0000000200 */
        /* <DEDUP_REMOVED lines=21> */
[----:B------:R-:W-:Y:S03]  /*31a0*/  LDSM.16.M88.4 R56, [R229+0x4000] ;  /* 0x00400000e538783b */ /* 0x000fe60000000200 */
[C---:B------:R-:W-:Y:S08]  /*31b0*/  HMMA.16816.F32 R20, R28.reuse, R24, R20 ;  /* 0x000000181c14723c */ /* 0x040ff00000001814 */
[C---:B------:R-:W-:Y:S01]  /*31c0*/  HMMA.16816.F32 R16, R28.reuse, R26, R16 ;  /* 0x0000001a1c10723c */ /* 0x040fe20000001810 */
[----:B------:R-:W3:Y:S07]  /*31d0*/  LDSM.16.M88.4 R24, [R230+0x4000] ;  /* 0x00400000e618783b */ /* 0x000eee0000000200 */
[C---:B------:R-:W-:Y:S08]  /*31e0*/  HMMA.16816.F32 R68, R28.reuse, R44, R68 ;  /* 0x0000002c1c44723c */ /* 0x040ff00000001844 */
[C---:B------:R-:W-:Y:S01]  /*31f0*/  HMMA.16816.F32 R64, R28.reuse, R46, R64 ;  /* 0x0000002e1c40723c */ /* 0x040fe20000001840 */
[----:B------:R-:W4:Y:S07]  /*3200*/  LDSM.16.M88.4 R44, [R227+0xc800] ;  /* 0x00c80000e32c783b */ /* 0x000f2e0000000200 */
[C---:B-1----:R-:W-:Y:S08]  /*3210*/  HMMA.16816.F32 R60, R28.reuse, R40, R60 ;  /* 0x000000281c3c723c */ /* 0x042ff0000000183c */
[C---:B------:R-:W-:Y:S01]  /*3220*/  HMMA.16816.F32 R76, R28.reuse, R42, R76 ;  /* 0x0000002a1c4c723c */ /* 0x040fe2000000184c */
[----:B------:R-:W1:Y:S07]  /*3230*/  LDSM.16.M88.4 R40, [R227+0xd800] ;  /* 0x00d80000e328783b */ /* 0x000e6e0000000200 */
[C---:B--2---:R-:W-:Y:S01]  /*3240*/  HMMA.16816.F32 R72, R28.reuse, R12, R52 ;  /* 0x0000000c1c48723c */ /* 0x044fe20000001834 */
[----:B------:R-:W2:Y:S07]  /*3250*/  LDSM.16.M88.4 R52, [R220+0x4000] ;  /* 0x00400000dc34783b */ /* 0x000eae0000000200 */
[----:B------:R-:W-:Y:S01]  /*3260*/  HMMA.16816.F32 R48, R28, R14, R48 ;  /* 0x0000000e1c30723c */ /* 0x000fe20000001830 */
[----:B------:R-:W1:Y:S04]  /*3270*/  LDSM.16.M88.4 R12, [R220+0x4800] ;  /* 0x00480000dc0c783b */ /* 0x000e680000000200 */
[----:B------:R-:W-:Y:S03]  /*3280*/  LDSM.16.M88.4 R28, [R220+0x5800] ;  /* 0x00580000dc1c783b */ /* 0x000fe60000000200 */
[C---:B---3--:R-:W-:Y:S08]  /*3290*/  HMMA.16816.F32 R20, R24.reuse, R8, R20 ;  /* 0x000000081814723c */ /* 0x048ff00000001814 */
[C---:B------:R-:W-:Y:S01]  /*32a0*/  HMMA.16816.F32 R16, R24.reuse, R10, R16 ;  /* 0x0000000a1810723c */ /* 0x040fe20000001810 */
[----:B------:R-:W3:Y:S07]  /*32b0*/  LDSM.16.M88.4 R8, [R220+0x5000] ;  /* 0x00500000dc08783b */ /* 0x000eee0000000200 */
[C---:B----4-:R-:W-:Y:S08]  /*32c0*/  HMMA.16816.F32 R68, R24.reuse, R44, R68 ;  /* 0x0000002c1844723c */ /* 0x050ff00000001844 */
        /* <DEDUP_REMOVED lines=11> */
[----:B------:R-:W-:Y:S07]  /*3380*/  LDSM.16.M88.4 R52, [R232+0x6000] ;  /* 0x00600000e834783b */ /* 0x000fee0000000200 */
[C---:B------:R-:W-:Y:S08]  /*3390*/  HMMA.16816.F32 R68, R56.reuse, R12, R68 ;  /* 0x0000000c3844723c */ /* 0x040ff00000001844 */
        /* <DEDUP_REMOVED lines=10> */
[----:B------:R-:W4:Y:S04]  /*3440*/  LDSM.16.M88.4 R28, [R231+0x6800] ;  /* 0x00680000e71c783b */ /* 0x000f280000000200 */
        /* <DEDUP_REMOVED lines=25> */
[----:B------:R-:W-:Y:S07]  /*35e0*/  LDSM.16.M88.4 R52, [R220+0x6800] ;  /* 0x00680000dc34783b */ /* 0x000fee0000000200 */
[C---:B---3--:R-:W-:Y:S08]  /*35f0*/  HMMA.16816.F32 R68, R40.reuse, R8, R68 ;  /* 0x000000082844723c */ /* 0x048ff00000001844 */
[----:B------:R-:W-:Y:S01]  /*3600*/  HMMA.16816.F32 R64, R40, R10, R64 ;  /* 0x0000000a2840723c */ /* 0x000fe20000001840 */
[----:B------:R-:W3:Y:S01]  /*3610*/  LDSM.16.M88.4 R8, [R220+0x7800] ;  /* 0x00780000dc08783b */ /* 0x000ee20000000200 */
[----:B------:R-:W-:-:S06]  /*3620*/  DEPBAR.LE SB0, 0x0 ;  /* 0x000080000000791a */ /* 0x000fcc0000000000 */
[C---:B-1----:R-:W-:Y:S07]  /*3630*/  HMMA.16816.F32 R60, R40.reuse, R24, R60 ;  /* 0x00000018283c723c */ /* 0x042fee000000183c */
[----:B------:R-:W-:Y:S01]  /*3640*/  SHF.R.S32.HI R25, RZ, 0x1f, R0 ;  /* 0x0000001fff197819 */ /* 0x000fe20000011400 */
[----:B------:R-:W-:Y:S03]  /*3650*/  HMMA.16816.F32 R72, R40, R44, R72 ;  /* 0x0000002c2848723c */ /* 0x000fe60000001848 */
[----:B------:R-:W-:-:S05]  /*3660*/  LEA.HI R0, R25, R0, RZ, 0x2 ;  /* 0x0000000019007211 */ /* 0x000fca00078f10ff */
[C---:B------:R-:W-:Y:S08]  /*3670*/  HMMA.16816.F32 R76, R40.reuse, R26, R76 ;  /* 0x0000001a284c723c */ /* 0x040ff0000000184c */
[----:B------:R-:W-:Y:S08]  /*3680*/  HMMA.16816.F32 R48, R40, R46, R48 ;  /* 0x0000002e2830723c */ /* 0x000ff00000001830 */
[C---:B--2---:R-:W-:Y:S07]  /*3690*/  HMMA.16816.F32 R60, R28.reuse, R12, R60 ;  /* 0x0000000c1c3c723c */ /* 0x044fee000000183c */
[----:B------:R-:W-:Y:S01]  /*36a0*/  SHF.R.S32.HI R13, RZ, 0x2, R0 ;  /* 0x00000002ff0d7819 */ /* 0x000fe20000011400 */
[----:B---3--:R-:W-:Y:S01]  /*36b0*/  HMMA.16816.F32 R72, R28, R8, R72 ;  /* 0x000000081c48723c */ /* 0x008fe20000001848 */
[----:B------:R-:W-:-:S02]  /*36c0*/  LOP3.LUT R0, R6, R89, RZ, 0xfc, !PT ;  /* 0x0000005906007212 */ /* 0x000fc400078efcff */
[----:B------:R-:W-:-:S04]  /*36d0*/  IADD3 R13, R90, 0x1, R13 ;  /* 0x000000015a0d7810 */ /* 0x000fc80007ffe00d */
[----:B------:R-:W-:Y:S01]  /*36e0*/  IADD3 R13, R88, R13, -R92 ;  /* 0x0000000d580d7210 */ /* 0x000fe20007ffe85c */
[----:B------:R-:W-:Y:S03]  /*36f0*/  HMMA.16816.F32 R20, R28, R36, R20 ;  /* 0x000000241c14723c */ /* 0x000fe60000001814 */
[----:B------:R-:W-:-:S04]  /*3700*/  IADD3 R167, R13, c[0x0][0x2e8], RZ ;  /* 0x0000ba000da77a10 */ /* 0x000fc80007ffe0ff */
[C---:B------:R-:W-:Y:S01]  /*3710*/  IADD3 R9, R167.reuse, 0x8, RZ ;  /* 0x00000008a7097810 */ /* 0x040fe20007ffe0ff */
[----:B------:R-:W-:Y:S01]  /*3720*/  HMMA.16816.F32 R16, R28, R38, R16 ;  /* 0x000000261c10723c */ /* 0x000fe20000001810 */
[-C--:B------:R-:W-:Y:S02]  /*3730*/  IMNMX R167, R167, R88.reuse, PT ;  /* 0x00000058a7a77217 */ /* 0x080fe40003800200 */
[----:B------:R-:W-:-:S05]  /*3740*/  IMNMX R166, R9, R88, PT ;  /* 0x0000005809a67217 */ /* 0x000fca0003800200 */
[C---:B------:R-:W-:Y:S08]  /*3750*/  HMMA.16816.F32 R68, R28.reuse, R52, R68 ;  /* 0x000000341c44723c */ /* 0x040ff00000001844 */
[C---:B------:R-:W-:Y:S08]  /*3760*/  HMMA.16816.F32 R64, R28.reuse, R54, R64 ;  /* 0x000000361c40723c */ /* 0x040ff00000001840 */
[C---:B------:R-:W-:Y:S08]  /*3770*/  HMMA.16816.F32 R76, R28.reuse, R14, R76 ;  /* 0x0000000e1c4c723c */ /* 0x040ff0000000184c */
[----:B------:R-:W-:Y:S01]  /*3780*/  HMMA.16816.F32 R48, R28, R10, R48 ;  /* 0x0000000a1c30723c */ /* 0x000fe20000001830 */
[----:B------:R-:W-:Y:S06]  /*3790*/  BAR.SYNC.DEFER_BLOCKING 0x0 ;  /* 0x0000000000007b1d */ /* 0x000fec0000010000 */
[----:B------:R-:W-:Y:S01]  /*37a0*/  @!UPT UIADD3 URZ, URZ, URZ, URZ ;  /* 0x0000003f3f3ff290 */ /* 0x000fe2000fffe03f */
[----:B------:R-:W-:Y:S11]  /*37b0*/  @!P2 BRA `(.L_x_3550) ;  /* 0x000006000000a947 */ /* 0x000ff60003800000 */
[----:B------:R-:W-:Y:S05]  /*37c0*/  @!P0 BRA `(.L_x_3551) ;  /* 0x0000039000008947 */ /* 0x000fea0003800000 */
[----:B------:R-:W1:Y:S01]  /*37d0*/  I2F.RP R6, UR6 ;  /* 0x0000000600067d06 */ /* 0x000e620008209400 */
[----:B------:R-:W-:-:S02]  /*37e0*/  IADD3 R12, R3, -0x40, RZ ;  /* 0xffffffc0030c7810 */ /* 0x000fc40007ffe0ff */
[----:B------:R-:W-:Y:S02]  /*37f0*/  IABS R11, R3 ;  /* 0x00000003000b7213 */ /* 0x000fe40000000000 */
[----:B------:R-:W-:Y:S02]  /*3800*/  IABS R9, R12 ;  /* 0x0000000c00097213 */ /* 0x000fe40000000000 */
[----:B------:R-:W-:-:S04]  /*3810*/  LOP3.LUT R12, R12, c[0x0][0x2d0], RZ, 0x3c, !PT ;  /* 0x0000b4000c0c7a12 */ /* 0x000fc800078e3cff */
[----:B------:R-:W-:Y:S01]  /*3820*/  ISETP.GE.AND P1, PT, R12, RZ, PT ;  /* 0x000000ff0c00720c */ /* 0x000fe20003f26270 */
        /* <DEDUP_REMOVED lines=8> */
[----:B------:R-:W-:-:S04]  /*38b0*/  IMAD.HI.U32 R10, R10, R9, RZ ;  /* 0x000000090a0a7227 */ /* 0x000fc800078e00ff */
[----:B------:R-:W-:Y:S02]  /*38c0*/  IMAD.MOV R6, RZ, RZ, -R10 ;  /* 0x000000ffff067224 */ /* 0x000fe400078e0a0a */
        /* <DEDUP_REMOVED lines=9> */
[----:B------:R-:W-:Y:S02]  /*3960*/  LOP3.LUT R6, R3, c[0x0][0x2d0], RZ, 0x3c, !PT ;  /* 0x0000b40003067a12 */ /* 0x000fe400078e3cff */
[----:B------:R-:W-:-:S02]  /*3970*/  @!P2 IADD3 R10, R10, 0x1, RZ ;  /* 0x000000010a0aa810 */ /* 0x000fc40007ffe0ff */
[----:B------:R-:W-:Y:S02]  /*3980*/  ISETP.GE.AND P3, PT, R6, RZ, PT ;  /* 0x000000ff0600720c */ /* 0x000fe40003f66270 */
[----:B------:R-:W-:Y:S02]  /*3990*/  @!P4 IADD3 R13, R13, 0x1, RZ ;  /* 0x000000010d0dc810 */ /* 0x000fe40007ffe0ff */
[----:B------:R-:W-:Y:S02]  /*39a0*/  ISETP.NE.AND P2, PT, RZ, c[0x0][0x2d0], PT ;  /* 0x0000b400ff007a0c */ /* 0x000fe40003f45270 */
[----:B------:R-:W-:Y:S02]  /*39b0*/  @P5 IADD3 R10, R10, 0x1, RZ ;  /* 0x000000010a0a5810 */ /* 0x000fe40007ffe0ff */
[----:B------:R-:W-:Y:S02]  /*39c0*/  @P6 IADD3 R13, R13, 0x1, RZ ;  /* 0x000000010d0d6810 */ /* 0x000fe40007ffe0ff */
[----:B------:R-:W-:Y:S01]  /*39d0*/  LOP3.LUT R6, RZ, c[0x0][0x2d0], RZ, 0x33, !PT ;  /* 0x0000b400ff067a12 */ /* 0x000fe200078e33ff */
[----:B------:R-:W-:-:S02]  /*39e0*/  @!P1 IMAD.MOV R10, RZ, RZ, -R10 ;  /* 0x000000ffff0a9224 */ /* 0x000fc400078e0a0a */
[----:B------:R-:W-:-:S04]  /*39f0*/  @!P3 IADD3 R13, -R13, RZ, RZ ;  /* 0x000000ff0d0db210 */ /* 0x000fc80007ffe1ff */
[C---:B------:R-:W-:Y:S02]  /*3a00*/  SEL R9, R6.reuse, R13, !P2 ;  /* 0x0000000d06097207 */ /* 0x040fe40005000000 */
[----:B------:R-:W-:-:S03]  /*3a10*/  SEL R6, R6, R10, !P2 ;  /* 0x0000000a06067207 */ /* 0x000fc60005000000 */
[----:B------:R-:W-:-:S04]  /*3a20*/  IMAD.WIDE R24, R9, 0x4, R244 ;  /* 0x0000000409187825 */ /* 0x000fc800078e02f4 */
[----:B------:R-:W-:Y:S01]  /*3a30*/  IMAD.WIDE R14, R6, 0x4, R244 ;  /* 0x00000004060e7825 */ /* 0x000fe200078e02f4 */
[----:B------:R-:W2:Y:S04]  /*3a40*/  LDG.E R11, [R24.64] ;  /* 0x0000000a180b7981 */ /* 0x000ea8000c1e1900 */
[----:B------:R-:W2:Y:S01]  /*3a50*/  LDG.E R10, [R14.64] ;  /* 0x0000000a0e0a7981 */ /* 0x000ea2000c1e1900 */
[----:B------:R-:W-:Y:S01]  /*3a60*/  IMAD.IADD R6, R9, 0x1, -R6 ;  /* 0x0000000109067824 */ /* 0x000fe200078e0a06 */
[----:B------:R-:W-:-:S05]  /*3a70*/  MOV R9, 0x40 ;  /* 0x0000004000097802 */ /* 0x000fca0000000f00 */
[----:B------:R-:W-:-:S04]  /*3a80*/  IMAD R9, R6, c[0x0][0x2d0], -R9 ;  /* 0x0000b40006097a24 */ /* 0x000fc800078e0a09 */
[----:B------:R-:W-:Y:S01]  /*3a90*/  IMAD.WIDE.U32 R12, R9, c[0x0][0x198], RZ ;  /* 0x00006600090c7a25 */ /* 0x000fe200078e00ff */
[----:B------:R-:W-:-:S05]  /*3aa0*/  SHF.R.S32.HI R6, RZ, 0x1f, R9 ;  /* 0x0000001fff067819 */ /* 0x000fca0000011409 */
[----:B------:R-:W-:-:S04]  /*3ab0*/  IMAD R6, R6, c[0x0][0x198], RZ ;  /* 0x0000660006067a24 */ /* 0x000fc800078e02ff */
[----:B------:R-:W-:-:S04]  /*3ac0*/  IMAD R6, R9, c[0x0][0x19c], R6 ;  /* 0x0000670009067a24 */ /* 0x000fc800078e0206 */
[----:B------:R-:W-:Y:S02]  /*3ad0*/  IMAD.IADD R13, R13, 0x1, R6 ;  /* 0x000000010d0d7824 */ /* 0x000fe400078e0206 */
[----:B--2---:R-:W-:-:S05]  /*3ae0*/  IMAD.IADD R10, R10, 0x1, -R11 ;  /* 0x000000010a0a7824 */ /* 0x004fca00078e0a0b */
[----:B------:R-:W-:-:S05]  /*3af0*/  SHF.R.S32.HI R8, RZ, 0x1f, R10 ;  /* 0x0000001fff087819 */ /* 0x000fca000001140a */
[----:B------:R-:W-:-:S04]  /*3b00*/  IMAD R9, R8, c[0x0][0x180], RZ ;  /* 0x0000600008097a24 */ /* 0x000fc800078e02ff */
[C---:B------:R-:W-:Y:S02]  /*3b10*/  IMAD R9, R10.reuse, c[0x0][0x184], R9 ;  /* 0x000061000a097a24 */ /* 0x040fe400078e0209 */
[----:B------:R-:W-:-:S04]  /*3b20*/  IMAD.WIDE.U32 R10, R10, c[0x0][0x180], R12 ;  /* 0x000060000a0a7a25 */ /* 0x000fc800078e000c */
[----:B------:R-:W-:Y:S01]  /*3b30*/  IMAD.MOV.U32 R8, RZ, RZ, R10 ;  /* 0x000000ffff087224 */ /* 0x000fe200078e000a */
[----:B------:R-:W-:Y:S01]  /*3b40*/  IADD3 R6, R11, R9, RZ ;  /* 0x000000090b067210 */ /* 0x000fe20007ffe0ff */
[----:B------:R-:W-:Y:S05]  /*3b50*/  BRA `(.L_x_3552) ;  /* 0x0000004000007947 */ /* 0x000fea0003800000 */
.L_x_3551:
[----:B------:R-:W-:-:S04]  /*3b60*/  ULEA UR4, -UR8, URZ, 0x6 ;  /* 0x0000003f08047291 */ /* 0x000fc8000f8e313f */
[----:B------:R-:W-:Y:S02]  /*3b70*/  USHF.R.S32.HI UR5, URZ, 0x1f, UR4 ;  /* 0x0000001f3f057899 */ /* 0x000fe40008011404 */
[----:B------:R-:W-:-:S04]  /*3b80*/  MOV R8, UR4 ;  /* 0x0000000400087c02 */ /* 0x000fc80008000f00 */
[----:B------:R-:W-:Y:S02]  /*3b90*/  MOV R6, UR5 ;  /* 0x0000000500067c02 */ /* 0x000fe40008000f00 */
.L_x_3552:
        /* <DEDUP_REMOVED lines=34> */
.L_x_3550:
[----:B------:R-:W-:Y:S02]  /*3dc0*/  IMAD.SHL.U32 R200, R4, 0x2, RZ ;  /* 0x0000000204c87824 */ /* 0x000fe400078e00ff */
[----:B------:R-:W-:-:S03]  /*3dd0*/  IMAD.SHL.U32 R228, R0, 0x2, RZ ;  /* 0x0000000200e47824 */ /* 0x000fc600078e00ff */
[----:B------:R-:W-:Y:S01]  /*3de0*/  LOP3.LUT R200, R200, 0x6, RZ, 0xc0, !PT ;  /* 0x00000006c8c87812 */ /* 0x000fe200078ec0ff */
[--C-:B------:R-:W-:Y:S01]  /*3df0*/  IMAD R226, R7, 0x2, R228.reuse ;  /* 0x0000000207e27824 */ /* 0x100fe200078e02e4 */
[----:B------:R-:W-:Y:S01]  /*3e00*/  LDSM.16.MT88.4 R100, [R228+0x14000] ;  /* 0x01400000e464783b */ /* 0x000fe20000004200 */
[----:B------:R-:W-:Y:S02]  /*3e10*/  IMAD R225, R5, 0x2, R228 ;  /* 0x0000000205e17824 */ /* 0x000fe400078e02e4 */
[----:B------:R-:W-:Y:S01]  /*3e20*/  IMAD.IADD R3, R3, 0x1, R200 ;  /* 0x0000000103037824 */ /* 0x000fe200078e02c8 */
[----:B------:R-:W-:Y:S01]  /*3e30*/  LDSM.16.MT88.4 R108, [R226+0x14000] ;  /* 0x01400000e26c783b */ /* 0x000fe20000004200 */
[----:B------:R-:W-:-:S03]  /*3e40*/  IMAD R224, R5, 0x2, R226 ;  /* 0x0000000205e07824 */ /* 0x000fc600078e02e2 */
[C---:B------:R-:W-:Y:S01]  /*3e50*/  IADD3 R6, R3.reuse, 0x1, RZ ;  /* 0x0000000103067810 */ /* 0x040fe20007ffe0ff */
[----:B------:R-:W-:Y:S01]  /*3e60*/  LDSM.16.MT88.4 R52, [R225+0x10000] ;  /* 0x01000000e134783b */ /* 0x000fe20000004200 */
[C---:B------:R-:W-:Y:S02]  /*3e70*/  IADD3 R4, R3.reuse, 0x8, RZ ;  /* 0x0000000803047810 */ /* 0x040fe40007ffe0ff */
[CC--:B------:R-:W-:Y:S01]  /*3e80*/  ISETP.GE.AND P2, PT, R6.reuse, R167.reuse, PT ;  /* 0x000000a70600720c */ /* 0x0c0fe20003f46270 */
[----:B------:R-:W-:Y:S01]  /*3e90*/  LDSM.16.MT88.4 R84, [R225+0x12000] ;  /* 0x01200000e154783b */ /* 0x000fe20000004200 */
[----:B------:R-:W-:Y:S02]  /*3ea0*/  ISETP.GE.AND P5, PT, R6, R166, PT ;  /* 0x000000a60600720c */ /* 0x000fe40003fa6270 */
[----:B------:R-:W-:Y:S01]  /*3eb0*/  IADD3 R6, R3, 0x9, RZ ;  /* 0x0000000903067810 */ /* 0x000fe20007ffe0ff */
[----:B------:R-:W-:Y:S01]  /*3ec0*/  LDSM.16.MT88.4 R92, [R224+0x12000] ;  /* 0x01200000e05c783b */ /* 0x000fe20000004200 */
[----:B------:R-:W-:-:S02]  /*3ed0*/  ISETP.GE.AND P1, PT, R4, R167, PT ;  /* 0x000000a70400720c */ /* 0x000fc40003f26270 */
[C---:B------:R-:W-:Y:S01]  /*3ee0*/  ISETP.GE.AND P6, PT, R6.reuse, R167, PT ;  /* 0x000000a70600720c */ /* 0x040fe20003fc6270 */
[----:B------:R-:W-:Y:S01]  /*3ef0*/  LDSM.16.MT88.4 R116, [R225+0x14000] ;  /* 0x01400000e174783b */ /* 0x000fe20000004200 */
[-C--:B------:R-:W-:Y:S02]  /*3f00*/  ISETP.GE.AND P4, PT, R6, R166.reuse, PT ;  /* 0x000000a60600720c */ /* 0x080fe40003f86270 */
[C---:B------:R-:W-:Y:S01]  /*3f10*/  IADD3 R6, R3.reuse, 0x11, RZ ;  /* 0x0000001103067810 */ /* 0x040fe20007ffe0ff */
        /* <DEDUP_REMOVED lines=9> */
[----:B------:R-:W-:Y:S01]  /*3fb0*/  LDSM.16.MT88.4 R144, [R225+0x16000] ;  /* 0x01600000e190783b */ /* 0x000fe20000004200 */
[C---:B------:R-:W-:Y:S02]  /*3fc0*/  ISETP.GE.AND P1, PT, R4.reuse, R167, PT ;  /* 0x000000a70400720c */ /* 0x040fe40003f26270 */
[----:B------:R-:W-:Y:S02]  /*3fd0*/  ISETP.GE.AND P3, PT, R4, R166, PT ;  /* 0x000000a60400720c */ /* 0x000fe40003f66270 */
[----:B------:R-:W-:-:S02]  /*3fe0*/  IADD3 R4, R3, 0x18, RZ ;  /* 0x0000001803047810 */ /* 0x000fc40007ffe0ff */
[----:B------:R-:W-:Y:S02]  /*3ff0*/  FSEL R25, R69, -INF , !P6 ;  /* 0xff80000045197808 */ /* 0x000fe40007000000 */
[----:B------:R-:W-:Y:S02]  /*4000*/  ISETP.GE.AND P6, PT, R3, R167, PT ;  /* 0x000000a70300720c */ /* 0x000fe40003fc6270 */
[----:B------:R-:W-:Y:S02]  /*4010*/  FSEL R41, R19, -INF , !P4 ;  /* 0xff80000013297808 */ /* 0x000fe40006000000 */
[----:B------:R-:W-:Y:S02]  /*4020*/  FSEL R27, R68, -INF , !P1 ;  /* 0xff800000441b7808 */ /* 0x000fe40004800000 */
[----:B-1----:R-:W-:Y:S02]  /*4030*/  FSEL R13, R70, -INF , !P3 ;  /* 0xff800000460d7808 */ /* 0x002fe40005800000 */
        /* <DEDUP_REMOVED lines=8> */
[----:B------:R-:W-:Y:S01]  /*40c0*/  FSEL R19, R64, -INF , !P1 ;  /* 0xff80000040137808 */ /* 0x000fe20004800000 */
[----:B------:R-:W-:Y:S01]  /*40d0*/  LDSM.16.MT88.4 R68, [R228+0x12000] ;  /* 0x01200000e444783b */ /* 0x000fe20000004200 */
[----:B------:R-:W-:Y:S02]  /*40e0*/  FSEL R9, R66, -INF , !P3 ;  /* 0xff80000042097808 */ /* 0x000fe40005800000 */
[-C--:B------:R-:W-:Y:S02]  /*40f0*/  ISETP.GE.AND P4, PT, R4, R166.reuse, PT ;  /* 0x000000a60400720c */ /* 0x080fe40003f86270 */
[C---:B------:R-:W-:Y:S02]  /*4100*/  ISETP.GE.AND P1, PT, R6.reuse, R167, PT ;  /* 0x000000a70600720c */ /* 0x040fe40003f26270 */
[----:B------:R-:W-:-:S02]  /*4110*/  ISETP.GE.AND P3, PT, R6, R166, PT ;  /* 0x000000a60600720c */ /* 0x000fc40003f66270 */
[----:B------:R-:W-:Y:S02]  /*4120*/  FMNMX.FTZ R6, R20, R21, !PT ;  /* 0x0000001514067209 */ /* 0x000fe40007810000 */
[----:B------:R-:W-:Y:S02]  /*4130*/  FSEL R17, R67, -INF , !P4 ;  /* 0xff80000043117808 */ /* 0x000fe40006000000 */
[----:B------:R-:W-:Y:S02]  /*4140*/  FMNMX.FTZ R6, R39, R6, !PT ;  /* 0x0000000627067209 */ /* 0x000fe40007810000 */
[----:B------:R-:W-:Y:S02]  /*4150*/  ISETP.GE.AND P4, PT, R3, R166, PT ;  /* 0x000000a60300720c */ /* 0x000fe40003f86270 */
[----:B------:R-:W-:Y:S02]  /*4160*/  FSEL R23, R23, -INF , !P5 ;  /* 0xff80000017177808 */ /* 0x000fe40006800000 */
[----:B------:R-:W-:-:S02]  /*4170*/  FMNMX.FTZ R12, R37, R6, !PT ;  /* 0x00000006250c7209 */ /* 0x000fc40007810000 */
[----:B------:R-:W-:Y:S02]  /*4180*/  FSEL R22, R22, -INF , !P4 ;  /* 0xff80000016167808 */ /* 0x000fe40006000000 */
[----:B------:R-:W-:Y:S02]  /*4190*/  FMNMX.FTZ R12, R27, R12, !PT ;  /* 0x0000000c1b0c7209 */ /* 0x000fe40007810000 */
[----:B------:R-:W-:Y:S02]  /*41a0*/  FMNMX.FTZ R10, R22, R23, !PT ;  /* 0x00000017160a7209 */ /* 0x000fe40007810000 */
[----:B------:R-:W-:Y:S02]  /*41b0*/  ISETP.GE.AND P2, PT, R4, R167, PT ;  /* 0x000000a70400720c */ /* 0x000fe40003f46270 */
[----:B------:R-:W-:Y:S02]  /*41c0*/  FMNMX.FTZ R12, R25, R12, !PT ;  /* 0x0000000c190c7209 */ /* 0x000fe40007810000 */
[----:B------:R-:W-:-:S02]  /*41d0*/  FMNMX.FTZ R10, R43, R10, !PT ;  /* 0x0000000a2b0a7209 */ /* 0x000fc40007810000 */
[----:B------:R-:W-:Y:S02]  /*41e0*/  IADD3 R4, R3, 0x21, RZ ;  /* 0x0000002103047810 */ /* 0x000fe40007ffe0ff */
[----:B------:R-:W-:Y:S02]  /*41f0*/  FSEL R15, R65, -INF , !P2 ;  /* 0xff800000410f7808 */ /* 0x000fe40005000000 */
[----:B------:R-:W-:Y:S02]  /*4200*/  FMNMX.FTZ R12, R19, R12, !PT ;  /* 0x0000000c130c7209 */ /* 0x000fe40007810000 */
[----:B------:R-:W-:Y:S02]  /*4210*/  FMNMX.FTZ R10, R41, R10, !PT ;  /* 0x0000000a290a7209 */ /* 0x000fe40007810000 */
[C---:B------:R-:W-:Y:S02]  /*4220*/  ISETP.GE.AND P6, PT, R4.reuse, R167, PT ;  /* 0x000000a70400720c */ /* 0x040fe40003fc6270 */
[----:B------:R-:W-:-:S02]  /*4230*/  ISETP.GE.AND P2, PT, R4, R166, PT ;  /* 0x000000a60400720c */ /* 0x000fc40003f46270 */
        /* <DEDUP_REMOVED lines=12> */
[----:B------:R-:W-:Y:S02]  /*4300*/  IADD3 R8, R3, 0x30, RZ ;  /* 0x0000003003087810 */ /* 0x000fe40007ffe0ff */
[----:B------:R-:W-:Y:S02]  /*4310*/  FSEL R239, R76, -INF , !P5 ;  /* 0xff8000004cef7808 */ /* 0x000fe40006800000 */
[----:B------:R-:W-:Y:S02]  /*4320*/  FMNMX.FTZ R12, R185, R12, !PT ;  /* 0x0000000cb90c7209 */ /* 0x000fe40007810000 */
[----:B------:R-:W-:Y:S02]  /*4330*/  FMNMX.FTZ R10, R9, R10, !PT ;  /* 0x0000000a090a7209 */ /* 0x000fe40007810000 */
[----:B------:R-:W-:Y:S02]  /*4340*/  FSEL R189, R63, -INF , !P2 ;  /* 0xff8000003fbd7808 */ /* 0x000fe40005000000 */
[----:B------:R-:W-:Y:S01]  /*4350*/  IADD3 R6, R3, 0x31, RZ ;  /* 0x0000003103067810 */ /* 0x000fe20007ffe0ff */
[----:B------:R-:W-:Y:S01]  /*4360*/  LDSM.16.MT88.4 R60, [R224+0x10000] ;  /* 0x01000000e03c783b */ /* 0x000fe20000004200 */
[----:B------:R-:W-:-:S02]  /*4370*/  ISETP.GE.AND P2, PT, R8, R167, PT ;  /* 0x000000a70800720c */ /* 0x000fc40003f46270 */
[----:B------:R-:W-:Y:S02]  /*4380*/  FSEL R187, R77, -INF , !P3 ;  /* 0xff8000004dbb7808 */ /* 0x000fe40005800000 */
[----:B------:R-:W-:Y:S02]  /*4390*/  FMNMX.FTZ R12, R239, R12, !PT ;  /* 0x0000000cef0c7209 */ /* 0x000fe40007810000 */
[----:B------:R-:W-:Y:S02]  /*43a0*/  FMNMX.FTZ R10, R17, R10, !PT ;  /* 0x0000000a110a7209 */ /* 0x000fe40007810000 */
[----:B------:R-:W-:Y:S02]  /*43b0*/  ISETP.GE.AND P4, PT, R4, R166, PT ;  /* 0x000000a60400720c */ /* 0x000fe40003f86270 */
        /* <DEDUP_REMOVED lines=9> */
[----:B------:R-:W-:Y:S02]  /*4450*/  FSEL R205, R78, -INF , !P1 ;  /* 0xff8000004ecd7808 */ /* 0x000fe40004800000 */
[----:B------:R-:W-:Y:S02]  /*4460*/  FMNMX.FTZ R10, R189, R10, !PT ;  /* 0x0000000abd0a7209 */ /* 0x000fe40007810000 */
[----:B------:R-:W-:Y:S02]  /*4470*/  ISETP.GE.AND P3, PT, R3, R167, PT ;  /* 0x000000a70300720c */ /* 0x000fe40003f66270 */
[----:B------:R-:W-:Y:S02]  /*4480*/  FSEL R199, R48, -INF , !P2 ;  /* 0xff80000030c77808 */ /* 0x000fe40005000000 */
[----:B------:R-:W-:-:S02]  /*4490*/  FMNMX.FTZ R12, R201, R12, !PT ;  /* 0x0000000cc90c7209 */ /* 0x000fc40007810000 */
[----:B------:R-:W-:Y:S02]  /*44a0*/  ISETP.GE.AND P1, PT, R8, R166, PT ;  /* 0x000000a60800720c */ /* 0x000fe40003f26270 */
[----:B------:R-:W-:Y:S02]  /*44b0*/  FSEL R191, R79, -INF , !P4 ;  /* 0xff8000004fbf7808 */ /* 0x000fe40006000000 */
[----:B------:R-:W-:Y:S01]  /*44c0*/  FMNMX.FTZ R10, R205, R10, !PT ;  /* 0x0000000acd0a7209 */ /* 0x000fe20007810000 */
[----:B------:R-:W-:Y:S01]  /*44d0*/  LDSM.16.MT88.4 R76, [R226+0x12000] ;  /* 0x01200000e24c783b */ /* 0x000fe20000004200 */
[----:B------:R-:W-:Y:S02]  /*44e0*/  FSEL R197, R49, -INF , !P3 ;  /* 0xff80000031c57808 */ /* 0x000fe40005800000 */
[----:B------:R-:W-:Y:S02]  /*44f0*/  FMNMX.FTZ R12, R199, R12, !PT ;  /* 0x0000000cc70c7209 */ /* 0x000fe40007810000 */
[----:B------:R-:W-:-:S02]  /*4500*/  ISETP.GE.AND P2, PT, R6, R166, PT ;  /* 0x000000a60600720c */ /* 0x000fc40003f46270 */
        /* <DEDUP_REMOVED lines=11> */
[----:B------:R-:W-:Y:S02]  /*45c0*/  FMNMX.FTZ R10, R31, R10, !PT ;  /* 0x0000000a1f0a7209 */ /* 0x000fe40007810000 */
[----:B------:R-:W-:-:S02]  /*45d0*/  ISETP.GT.AND P4, PT, R241, R236, PT ;  /* 0x000000ecf100720c */ /* 0x000fc40003f84270 */
        /* <DEDUP_REMOVED lines=9> */
[----:B------:R-:W-:-:S05]  /*4670*/  FMUL.FTZ R30, R164, c[0x0][0x23c] ;  /* 0x00008f00a41e7a20 */ /* 0x000fca0000410000 */
[----:B------:R-:W-:-:S05]  /*4680*/  FSEL R30, R30, RZ, P1 ;  /* 0x000000ff1e1e7208 */ /* 0x000fca0000800000 */
[--C-:B------:R-:W-:Y:S02]  /*4690*/  FFMA.FTZ R176, R39, c[0x0][0x23c], -R30.reuse ;  /* 0x00008f0027b07a23 */ /* 0x100fe4000001081e */
[--C-:B------:R-:W-:Y:S02]  /*46a0*/  FFMA.FTZ R173, R37, c[0x0][0x23c], -R30.reuse ;  /* 0x00008f0025ad7a23 */ /* 0x100fe4000001081e */
[----:B------:R-:W1:Y:S01]  /*46b0*/  LDSM.16.MT88.4 R36, [R228+0x10000] ;  /* 0x01000000e424783b */ /* 0x000e620000004200 */
[----:B--2---:R-:W-:Y:S01]  /*46c0*/  FMNMX.FTZ R3, R4, R3, !PT ;  /* 0x0000000304037209 */ /* 0x004fe20007810000 */
[--C-:B------:R-:W-:Y:S01]  /*46d0*/  FFMA.FTZ R179, R20, c[0x0][0x23c], -R30.reuse ;  /* 0x00008f0014b37a23 */ /* 0x100fe2000001081e */
[----:B------:R-:W-:Y:S01]  /*46e0*/  MUFU.EX2 R176, R176 ;  /* 0x000000b000b07308 */ /* 0x000fe20000000800 */
[--C-:B------:R-:W-:Y:S01]  /*46f0*/  FFMA.FTZ R178, R21, c[0x0][0x23c], -R30.reuse ;  /* 0x00008f0015b27a23 */ /* 0x100fe2000001081e */
[C---:B------:R-:W-:Y:S01]  /*4700*/  FSETP.NEU.FTZ.AND P1, PT, R3.reuse, -INF , PT ;  /* 0xff8000000300780b */ /* 0x040fe20003f3d000 */
[----:B------:R-:W-:Y:S01]  /*4710*/  FMUL.FTZ R28, R3, c[0x0][0x23c] ;  /* 0x00008f00031c7a20 */ /* 0x000fe20000410000 */
[----:B------:R-:W2:Y:S01]  /*4720*/  LDSM.16.MT88.4 R4, [R224+0x16000] ;  /* 0x01600000e004783b */ /* 0x000ea20000004200 */
[----:B------:R-:W-:-:S02]  /*4730*/  FFMA.FTZ R168, R15, c[0x0][0x23c], -R30 ;  /* 0x00008f000fa87a23 */ /* 0x000fc4000001081e */
[--C-:B------:R-:W-:Y:S01]  /*4740*/  FFMA.FTZ R177, R27, c[0x0][0x23c], -R30.reuse ;  /* 0x00008f001bb17a23 */ /* 0x100fe2000001081e */
[----:B------:R-:W-:Y:S01]  /*4750*/  FSEL R28, R28, RZ, P1 ;  /* 0x000000ff1c1c7208 */ /* 0x000fe20000800000 */
[----:B------:R-:W-:Y:S01]  /*4760*/  MUFU.EX2 R179, R179 ;  /* 0x000000b300b37308 */ /* 0x000fe20000000800 */
[--C-:B------:R-:W-:Y:S02]  /*4770*/  FFMA.FTZ R172, R25, c[0x0][0x23c], -R30.reuse ;  /* 0x00008f0019ac7a23 */ /* 0x100fe4000001081e */
[----:B------:R-:W-:Y:S01]  /*4780*/  FFMA.FTZ R171, R19, c[0x0][0x23c], -R30 ;  /* 0x00008f0013ab7a23 */ /* 0x000fe2000001081e */
[----:B------:R-:W-:Y:S01]  /*4790*/  LDSM.16.MT88.4 R24, [R228+0x12800] ;  /* 0x01280000e418783b */ /* 0x000fe20000004200 */
[--C-:B------:R-:W-:Y:S02]  /*47a0*/  FFMA.FTZ R181, R22, c[0x0][0x23c], -R28.reuse ;  /* 0x00008f0016b57a23 */ /* 0x100fe4000001081c */
[--C-:B------:R-:W-:Y:S01]  /*47b0*/  FFMA.FTZ R180, R23, c[0x0][0x23c], -R28.reuse ;  /* 0x00008f0017b47a23 */ /* 0x100fe2000001081c */
[----:B------:R-:W3:Y:S01]  /*47c0*/  MUFU.EX2 R178, R178 ;  /* 0x000000b200b27308 */ /* 0x000ee20000000800 */
[--C-:B------:R-:W-:Y:S01]  /*47d0*/  FFMA.FTZ R183, R43, c[0x0][0x23c], -R28.reuse ;  /* 0x00008f002bb77a23 */ /* 0x100fe2000001081c */
[----:B------:R-:W-:Y:S01]  /*47e0*/  LDSM.16.MT88.4 R20, [R225+0x10800] ;  /* 0x01080000e114783b */ /* 0x000fe20000004200 */
[----:B------:R-:W-:-:S02]  /*47f0*/  FFMA.FTZ R174, R41, c[0x0][0x23c], -R28 ;  /* 0x00008f0029ae7a23 */ /* 0x000fc4000001081c */
[--C-:B------:R-:W-:Y:S02]  /*4800*/  FFMA.FTZ R175, R13, c[0x0][0x23c], -R28.reuse ;  /* 0x00008f000daf7a23 */ /* 0x100fe4000001081c */
[----:B------:R-:W4:Y:S01]  /*4810*/  LDSM.16.MT88.4 R12, [R228+0x10800] ;  /* 0x01080000e40c783b */ /* 0x000f220000004200 */
[----:B------:R-:W5:Y:S01]  /*4820*/  MUFU.EX2 R173, R173 ;  /* 0x000000ad00ad7308 */ /* 0x000f620000000800 */
[--C-:B------:R-:W-:Y:S02]  /*4830*/  FFMA.FTZ R170, R11, c[0x0][0x23c], -R28.reuse ;  /* 0x00008f000baa7a23 */ /* 0x100fe4000001081c */
[--C-:B------:R-:W-:Y:S02]  /*4840*/  FFMA.FTZ R169, R9, c[0x0][0x23c], -R28.reuse ;  /* 0x00008f0009a97a23 */ /* 0x100fe4000001081c */
[----:B------:R-:W1:Y:S01]  /*4850*/  LDSM.16.MT88.4 R8, [R226+0x10800] ;  /* 0x01080000e208783b */ /* 0x000e620000004200 */
[----:B------:R-:W-:Y:S02]  /*4860*/  FFMA.FTZ R0, R17, c[0x0][0x23c], -R28 ;  /* 0x00008f0011007a23 */ /* 0x000fe4000001081c */
[----:B------:R-:W-:Y:S01]  /*4870*/  MUFU.EX2 R181, R181 ;  /* 0x000000b500b57308 */ /* 0x000fe20000000800 */
[----:B---3--:R-:W-:Y:S01]  /*4880*/  F2FP.PACK_AB R148, R178, R179 ;  /* 0x000000b3b294723e */ /* 0x008fe200000000ff */
[----:B------:R-:W3:Y:S01]  /*4890*/  LDSM.16.MT88.4 R16, [R224+0x10800] ;  /* 0x01080000e010783b */ /* 0x000ee20000004200 */
[----:B------:R-:W-:-:S02]  /*48a0*/  FFMA.FTZ R182, R249, c[0x0][0x23c], -R30 ;  /* 0x00008f00f9b67a23 */ /* 0x000fc4000001081e */
[--C-:B------:R-:W-:Y:S02]  /*48b0*/  FFMA.FTZ R185, R185, c[0x0][0x23c], -R30.reuse ;  /* 0x00008f00b9b97a23 */ /* 0x100fe4000001081e */
[--C-:B------:R-:W-:Y:S01]  /*48c0*/  FFMA.FTZ R184, R239, c[0x0][0x23c], -R30.reuse ;  /* 0x00008f00efb87a23 */ /* 0x100fe2000001081e */
[----:B------:R-:W2:Y:S01]  /*48d0*/  MUFU.EX2 R180, R180 ;  /* 0x000000b400b47308 */ /* 0x000ea20000000800 */
[----:B-----5:R-:W-:Y:S01]  /*48e0*/  F2FP.PACK_AB R150, R173, R176 ;  /* 0x000000b0ad96723e */ /* 0x020fe200000000ff */
[----:B------:R-:W-:Y:S02]  /*48f0*/  FFMA.FTZ R187, R187, c[0x0][0x23c], -R30 ;  /* 0x00008f00bbbb7a23 */ /* 0x000fe4000001081e */
[--C-:B------:R-:W-:Y:S02]  /*4900*/  FFMA.FTZ R186, R207, c[0x0][0x23c], -R28.reuse ;  /* 0x00008f00cfba7a23 */ /* 0x100fe4000001081c */
[--C-:B------:R-:W-:Y:S02]  /*4910*/  FFMA.FTZ R189, R189, c[0x0][0x23c], -R28.reuse ;  /* 0x00008f00bdbd7a23 */ /* 0x100fe4000001081c */
[----:B------:R-:W-:Y:S01]  /*4920*/  MUFU.EX2 R183, R183 ;  /* 0x000000b700b77308 */ /* 0x000fe20000000800 */
[----:B------:R-:W-:-:S02]  /*4930*/  FFMA.FTZ R188, R205, c[0x0][0x23c], -R28 ;  /* 0x00008f00cdbc7a23 */ /* 0x000fc4000001081c */
[--C-:B------:R-:W-:Y:S02]  /*4940*/  FFMA.FTZ R191, R191, c[0x0][0x23c], -R28.reuse ;  /* 0x00008f00bfbf7a23 */ /* 0x100fe4000001081c */
[----:B------:R-:W-:Y:S02]  /*4950*/  FFMA.FTZ R194, R195, c[0x0][0x23c], -R28 ;  /* 0x00008f00c3c27a23 */ /* 0x000fe4000001081c */
[--C-:B------:R-:W-:Y:S01]  /*4960*/  FFMA.FTZ R190, R203, c[0x0][0x23c], -R30.reuse ;  /* 0x00008f00cbbe7a23 */ /* 0x100fe2000001081e */
[----:B------:R-:W5:Y:S01]  /*4970*/  MUFU.EX2 R174, R174 ;  /* 0x000000ae00ae7308 */ /* 0x000f620000000800 */
[----:B--2---:R-:W-:Y:S01]  /*4980*/  F2FP.PACK_AB R149, R180, R181 ;  /* 0x000000b5b495723e */ /* 0x004fe200000000ff */
[--C-:B------:R-:W-:Y:S02]  /*4990*/  FFMA.FTZ R201, R201, c[0x0][0x23c], -R30.reuse ;  /* 0x00008f00c9c97a23 */ /* 0x100fe4000001081e */
[--C-:B------:R-:W-:Y:S02]  /*49a0*/  FFMA.FTZ R192, R199, c[0x0][0x23c], -R30.reuse ;  /* 0x00008f00c7c07a23 */ /* 0x100fe4000001081e */
[----:B------:R-:W-:-:S02]  /*49b0*/  FFMA.FTZ R251, R197, c[0x0][0x23c], -R30 ;  /* 0x00008f00c5fb7a23 */ /* 0x000fc4000001081e */
[----:B------:R-:W-:Y:S01]  /*49c0*/  MUFU.EX2 R177, R177 ;  /* 0x000000b100b17308 */ /* 0x000fe20000000800 */
[--C-:B------:R-:W-:Y:S02]  /*49d0*/  FFMA.FTZ R193, R193, c[0x0][0x23c], -R28.reuse ;  /* 0x00008f00c1c17a23 */ /* 0x100fe4000001081c */
[--C-:B------:R-:W-:Y:S02]  /*49e0*/  FFMA.FTZ R195, R31, c[0x0][0x23c], -R28.reuse ;  /* 0x00008f001fc37a23 */ /* 0x100fe4000001081c */
[----:B------:R-:W-:Y:S02]  /*49f0*/  FFMA.FTZ R196, R29, c[0x0][0x23c], -R28 ;  /* 0x00008f001dc47a23 */ /* 0x000fe4000001081c */
[----:B------:R-:W-:Y:S01]  /*4a00*/  LDSM.16.MT88.4 R28, [R225+0x11800] ;  /* 0x01180000e11c783b */ /* 0x000fe20000004200 */
[----:B-----5:R-:W-:Y:S01]  /*4a10*/  F2FP.PACK_AB R151, R174, R183 ;  /* 0x000000b7ae97723e */ /* 0x020fe200000000ff */
[----:B------:R-:W2:Y:S01]  /*4a20*/  MUFU.EX2 R172, R172 ;  /* 0x000000ac00ac7308 */ /* 0x000ea20000000800 */
[----:B------:R-:W-:-:S02]  /*4a30*/  FADD.FTZ R179, R179, R178 ;  /* 0x000000b2b3b37221 */ /* 0x000fc40000010000 */
[----:B------:R-:W-:Y:S02]  /*4a40*/  FADD.FTZ R180, R181, R180 ;  /* 0x000000b4b5b47221 */ /* 0x000fe40000010000 */
[----:B------:R-:W-:Y:S01]  /*4a50*/  FADD.FTZ R176, R176, R179 ;  /* 0x000000b3b0b07221 */ /* 0x000fe20000010000 */
[----:B-1----:R-:W-:Y:S01]  /*4a60*/  HMMA.16816.F32 R160, R148, R36, RZ ;  /* 0x0000002494a0723c */ /* 0x002fe200000018ff */
[----:B------:R-:W-:Y:S01]  /*4a70*/  FADD.FTZ R183, R183, R180 ;  /* 0x000000b4b7b77221 */ /* 0x000fe20000010000 */
[----:B------:R-:W-:Y:S01]  /*4a80*/  MUFU.EX2 R171, R171 ;  /* 0x000000ab00ab7308 */ /* 0x000fe20000000800 */
[----:B------:R-:W-:Y:S02]  /*4a90*/  FADD.FTZ R176, R173, R176 ;  /* 0x000000b0adb07221 */ /* 0x000fe40000010000 */
[----:B------:R-:W-:-:S03]  /*4aa0*/  FADD.FTZ R174, R174, R183 ;  /* 0x000000b7aeae7221 */ /* 0x000fc60000010000 */
        /* <DEDUP_REMOVED lines=72> */
[----:B------:R-:W-:Y:S07]  /*4f30*/  LDSM.16.MT88.4 R20, [R224+0x12800] ;  /* 0x01280000e014783b */ /* 0x000fee0000004200 */
[C---:B---3--:R-:W-:Y:S08]  /*4f40*/  HMMA.16816.F32 R56, R4.reuse, R16, R56 ;  /* 0x000000100438723c */ /* 0x048ff00000001838 */
[C---:B-1----:R-:W-:Y:S08]  /*4f50*/  HMMA.16816.F32 R72, R4.reuse, R12, R72 ;  /* 0x0000000c0448723c */ /* 0x042ff00000001848 */
[C---:B------:R-:W-:Y:S01]  /*4f60*/  HMMA.16816.F32 R76, R4.reuse, R14, R76 ;  /* 0x0000000e044c723c */ /* 0x040fe2000000184c */
[----:B------:R-:W1:Y:S07]  /*4f70*/  LDSM.16.MT88.4 R12, [R225+0x14800] ;  /* 0x01480000e10c783b */ /* 0x000e6e0000004200 */
[C---:B--2---:R-:W-:Y:S08]  /*4f80*/  HMMA.16816.F32 R80, R4.reuse, R8, R80 ;  /* 0x000000080450723c */ /* 0x044ff00000001850 */
[C---:B------:R-:W-:Y:S01]  /*4f90*/  HMMA.16816.F32 R84, R4.reuse, R10, R84 ;  /* 0x0000000a0454723c */ /* 0x040fe20000001854 */
[----:B------:R-:W2:Y:S07]  /*4fa0*/  LDSM.16.MT88.4 R8, [R224+0x14800] ;  /* 0x01480000e008783b */ /* 0x000eae0000004200 */
        /* <DEDUP_REMOVED lines=29> */
[C---:B---3--:R-:W-:Y:S08]  /*5180*/  HMMA.16816.F32 R136, R4.reuse, R16, R136 ;  /* 0x000000100488723c */ /* 0x048ff00000001888 */
[----:B------:R-:W-:Y:S01]  /*5190*/  HMMA.16816.F32 R156, R4, R18, R156 ;  /* 0x00000012049c723c */ /* 0x000fe2000000189c */
[----:B------:R-:W3:Y:S06]  /*51a0*/  LDSM.16.MT88.4 R16, [R228+0x11000] ;  /* 0x01100000e410783b */ /* 0x000eec0000004200 */
        /* <DEDUP_REMOVED lines=102> */
[C---:B----4-:R-:W-:Y:S08]  /*5810*/  HMMA.16816.F32 R96, R4.reuse, R28, R96 ;  /* 0x0000001c0460723c */ /* 0x050ff00000001860 */
        /* <DEDUP_REMOVED lines=9> */
[C---:B--2---:R-:W-:Y:S08]  /*58b0*/  HMMA.16816.F32 R152, R4.reuse, R8, R152 ;  /* 0x000000080498723c */ /* 0x044ff00000001898 */
[----:B------:R-:W-:Y:S01]  /*58c0*/  HMMA.16816.F32 R148, R4, R10, R148 ;  /* 0x0000000a0494723c */ /* 0x000fe20000001894 */
[----:B------:R-:W-:Y:S07]  /*58d0*/  @!UPT UIADD3 URZ, URZ, URZ, URZ ;  /* 0x0000003f3f3ff290 */ /* 0x000fee000fffe03f */
[----:B------:R-:W-:Y:S11]  /*58e0*/  @!P4 BRA `(.L_x_3553) ;  /* 0x00003eb00000c947 */ /* 0x000ff60003800000 */
[----:B------:R-:W-:-:S04]  /*58f0*/  DEPBAR.LE SB0, 0x0 ;  /* 0x000080000000791a */ /* 0x000fc80000000000 */
[----:B------:R-:W-:Y:S01]  /*5900*/  IADD3 R241, R33, -0x2, RZ ;  /* 0xfffffffe21f17810 */ /* 0x000fe20007ffe0ff */
[----:B------:R-:W-:Y:S06]  /*5910*/  BAR.SYNC.DEFER_BLOCKING 0x0 ;  /* 0x0000000000007b1d */ /* 0x000fec0000010000 */
[----:B------:R-:W-:Y:S05]  /*5920*/  @!P0 BRA `(.L_x_3554) ;  /* 0x0000047000008947 */ /* 0x000fea0003800000 */
        /* <DEDUP_REMOVED lines=71> */
.L_x_3554:
[----:B------:R-:W-:Y:S02]  /*5da0*/  ULDC UR14, c[0x0][0x1a0] ;  /* 0x00006800000e7ab9 */ /* 0x000fe40000000800 */
[----:B------:R-:W-:-:S04]  /*5db0*/  ULEA UR14, -UR14, URZ, 0x6 ;  /* 0x0000003f0e0e7291 */ /* 0x000fc8000f8e313f */
[----:B------:R-:W-:Y:S02]  /*5dc0*/  USHF.R.S32.HI UR12, URZ, 0x1f, UR14 ;  /* 0x0000001f3f0c7899 */ /* 0x000fe4000801140e */
.L_x_3555:
        /* <DEDUP_REMOVED lines=16> */
[----:B------:R-:W-:Y:S01]  /*5ed0*/  IMAD.MOV.U32 R239, RZ, RZ, R237 ;  /* 0x000000ffffef7224 */ /* 0x000fe200078e00ed */
[----:B------:R-:W-:-:S02]  /*5ee0*/  LEA.HI.X R7, R7, c[0x0][0x174], R4, 0x1, P2 ;  /* 0x00005d0007077a11 */ /* 0x000fc400010f0c04 */
[----:B------:R-:W-:Y:S02]  /*5ef0*/  LEA R8, P1, R34, c[0x0][0x170], 0x1 ;  /* 0x00005c0022087a11 */ /* 0x000fe400078208ff */
[----:B------:R-:W-:Y:S01]  /*5f00*/  IADD3 R4, P2, R238, UR9, RZ ;  /* 0x00000009ee047c10 */ /* 0x000fe2000ff5e0ff */
[----:B------:R-:W-:Y:S01]  /*5f10*/  @!PT LDS RZ, [RZ] ;  /* 0x00000000fffff984 */ /* 0x000fe20000000800 */
[----:B------:R-:W-:Y:S01]  /*5f20*/  @!PT LDS RZ, [RZ] ;  /* 0x00000000fffff984 */ /* 0x000fe20000000800 */
[----:B------:R-:W-:Y:S01]  /*5f30*/  @!PT LDS RZ, [RZ] ;  /* 0x00000000fffff984 */ /* 0x000fe20000000800 */
[----:B------:R1:W-:Y:S01]  /*5f40*/  LDGSTS.E.BYPASS.LTC128B.128 [R243+0x10000], [R238.64] ;  /* 0x10000000eef37fae */ /* 0x0003e2000b901d4a */
        /* <DEDUP_REMOVED lines=8> */
[----:B------:R2:W-:Y:S01]  /*5fd0*/  LDGSTS.E.BYPASS.LTC128B.128 [R243+0x16000], [R6.64+0x180] ;  /* 0x1600018006f37fae */ /* 0x0005e2000b901d4a */
[----:B------:R-:W-:Y:S02]  /*5fe0*/  IADD3.X R25, R9, UR4, RZ, P1, !PT ;  /* 0x0000000409197c10 */ /* 0x000fe40008ffe4ff */
[----:B------:R-:W-:Y:S01]  /*5ff0*/  IADD3 R18, P1, R24, UR9, RZ ;  /* 0x0000000918127c10 */ /* 0x000fe2000ff3e0ff */
[----:B------:R2:W-:Y:S01]  /*6000*/  LDGSTS.E.BYPASS.LTC128B.128 [R243+0x10800], [R4.64] ;  /* 0x1080000004f37fae */ /* 0x0005e2000b901d4a */
[----:B------:R-:W-:Y:S02]  /*6010*/  IADD3.X R17, R11, UR4, RZ, P2, !PT ;  /* 0x000000040b117c10 */ /* 0x000fe400097fe4ff */
[----:B------:R-:W-:Y:S01]  /*6020*/  IADD3.X R19, R25, UR4, RZ, P1, !PT ;  /* 0x0000000419137c10 */ /* 0x000fe20008ffe4ff */
[----:B------:R3:W-:Y:S01]  /*6030*/  LDGSTS.E.BYPASS.LTC128B.128 [R243+0x12800], [R8.64+0x80] ;  /* 0x1280008008f37fae */ /* 0x0007e2000b901d4a */
[----:B------:R-:W-:-:S02]  /*6040*/  ISETP.GE.AND P5, PT, R0, R167, PT ;  /* 0x000000a70000720c */ /* 0x000fc40003fa6270 */
[----:B------:R-:W-:Y:S01]  /*6050*/  ISETP.GE.AND P4, PT, R0, R166, PT ;  /* 0x000000a60000720c */ /* 0x000fe20003f86270 */
        /* <DEDUP_REMOVED lines=208> */
[C---:B------:R-:W-:Y:S07]  /*6d60*/  HMMA.16816.F32 R8, R192.reuse, R196, R8 ;  /* 0x000000c4c008723c */ /* 0x040fee0000001808 */
[C---:B------:R-:W-:Y:S01]  /*6d70*/  IADD3 R197, R0.reuse, 0x9, RZ ;  /* 0x0000000900c57810 */ /* 0x040fe20007ffe0ff */
[----:B------:R-:W-:Y:S01]  /*6d80*/  HMMA.16816.F32 R4, R192, R198, R4 ;  /* 0x000000c6c004723c */ /* 0x000fe20000001804 */
[----:B------:R-:W-:Y:S02]  /*6d90*/  IADD3 R196, R0, 0x10, RZ ;  /* 0x0000001000c47810 */ /* 0x000fe40007ffe0ff */
[----:B------:R-:W-:-:S02]  /*6da0*/  ISETP.GE.AND P1, PT, R197, R167, PT ;  /* 0x000000a7c500720c */ /* 0x000fc40003f26270 */
[----:B------:R-:W-:-:S03]  /*6db0*/  ISETP.GE.AND P6, PT, R196, R167, PT ;  /* 0x000000a7c400720c */ /* 0x000fc60003fc6270 */
[----:B-----5:R-:W-:Y:S07]  /*6dc0*/  HMMA.16816.F32 R184, R192, R188, R184 ;  /* 0x000000bcc0b8723c */ /* 0x020fee00000018b8 */
[C---:B------:R-:W-:Y:S01]  /*6dd0*/  IADD3 R188, R0.reuse, 0x20, RZ ;  /* 0x0000002000bc7810 */ /* 0x040fe20007ffe0ff */
[C---:B-1----:R-:W-:Y:S07]  /*6de0*/  HMMA.16816.F32 R24, R176.reuse, R172, R24 ;  /* 0x000000acb018723c */ /* 0x042fee0000001818 */
[C---:B------:R-:W-:Y:S01]  /*6df0*/  IADD3 R172, R0.reuse, 0x28, RZ ;  /* 0x0000002800ac7810 */ /* 0x040fe20007ffe0ff */
[C---:B------:R-:W-:Y:S07]  /*6e00*/  HMMA.16816.F32 R20, R176.reuse, R174, R20 ;  /* 0x000000aeb014723c */ /* 0x040fee0000001814 */
[C---:B------:R-:W-:Y:S01]  /*6e10*/  IADD3 R174, R0.reuse, 0x21, RZ ;  /* 0x0000002100ae7810 */ /* 0x040fe20007ffe0ff */
[C---:B--2---:R-:W-:Y:S07]  /*6e20*/  HMMA.16816.F32 R12, R176.reuse, R170, R12 ;  /* 0x000000aab00c723c */ /* 0x044fee000000180c */
[----:B------:R-:W-:Y:S01]  /*6e30*/  IADD3 R170, R0, 0x29, RZ ;  /* 0x0000002900aa7810 */ /* 0x000fe20007ffe0ff */
[----:B----4-:R-:W-:Y:S01]  /*6e40*/  HMMA.16816.F32 R8, R176, R32, R8 ;  /* 0x00000020b008723c */ /* 0x010fe20000001808 */
[----:B------:R-:W-:-:S06]  /*6e50*/  FSEL R173, R24, -INF , !P5 ;  /* 0xff80000018ad7808 */ /* 0x000fcc0006800000 */
[C---:B------:R-:W-:Y:S01]  /*6e60*/  IADD3 R33, R0.reuse, 0x1, RZ ;  /* 0x0000000100217810 */ /* 0x040fe20007ffe0ff */
[C---:B------:R-:W-:Y:S01]  /*6e70*/  HMMA.16816.F32 R4, R176.reuse, R34, R4 ;  /* 0x00000022b004723c */ /* 0x040fe20000001804 */
[----:B------:R-:W-:Y:S01]  /*6e80*/  IADD3 R32, R0, 0x8, RZ ;  /* 0x0000000800207810 */ /* 0x000fe20007ffe0ff */
[----:B------:R-:W-:Y:S01]  /*6e90*/  BAR.SYNC.DEFER_BLOCKING 0x0 ;  /* 0x0000000000007b1d */ /* 0x000fe20000010000 */
[-C--:B------:R-:W-:Y:S02]  /*6ea0*/  ISETP.GE.AND P3, PT, R33, R167.reuse, PT ;  /* 0x000000a72100720c */ /* 0x080fe40003f66270 */
[----:B------:R-:W-:Y:S02]  /*6eb0*/  ISETP.GE.AND P2, PT, R32, R167, PT ;  /* 0x000000a72000720c */ /* 0x000fe40003f46270 */
[----:B------:R-:W-:Y:S01]  /*6ec0*/  FSEL R171, R25, -INF , !P3 ;  /* 0xff80000019ab7808 */ /* 0x000fe20005800000 */
[----:B---3--:R-:W-:Y:S01]  /*6ed0*/  HMMA.16816.F32 R184, R176, R28, R184 ;  /* 0x0000001cb0b8723c */ /* 0x008fe200000018b8 */
[----:B------:R-:W-:-:S02]  /*6ee0*/  FSEL R175, R20, -INF , !P2 ;  /* 0xff80000014af7808 */ /* 0x000fc40005000000 */
[----:B------:R-:W-:-:S04]  /*6ef0*/  IADD3 R34, R0, 0x31, RZ ;  /* 0x0000003100227810 */ /* 0x000fc80007ffe0ff */
[C---:B------:R-:W-:Y:S01]  /*6f00*/  IADD3 R28, R0.reuse, 0x38, RZ ;  /* 0x00000038001c7810 */ /* 0x040fe20007ffe0ff */
[----:B------:R-:W-:Y:S07]  /*6f10*/  HMMA.16816.F32 R16, R176, R168, R16 ;  /* 0x000000a8b010723c */ /* 0x000fee0000001810 */
[----:B------:R-:W-:Y:S01]  /*6f20*/  IADD3 R168, R0, 0x30, RZ ;  /* 0x0000003000a87810 */ /* 0x000fe20007ffe0ff */
[----:B------:R-:W-:Y:S01]  /*6f30*/  HMMA.16816.F32 R180, R192, R190, R180 ;  /* 0x000000bec0b4723c */ /* 0x000fe200000018b4 */
[----:B------:R-:W-:-:S02]  /*6f40*/  FSEL R169, R21, -INF , !P1 ;  /* 0xff80000015a97808 */ /* 0x000fc40004800000 */
[----:B------:R-:W-:-:S04]  /*6f50*/  ISETP.GE.AND P1, PT, R188, R167, PT ;  /* 0x000000a7bc00720c */ /* 0x000fc80003f26270 */
[C---:B------:R-:W-:Y:S02]  /*6f60*/  IADD3 R192, R0.reuse, 0x18, RZ ;  /* 0x0000001800c07810 */ /* 0x040fe40007ffe0ff */
[----:B------:R-:W-:Y:S02]  /*6f70*/  IADD3 R190, R0, 0x19, RZ ;  /* 0x0000001900be7810 */ /* 0x000fe40007ffe0ff */
[-C--:B------:R-:W-:Y:S02]  /*6f80*/  ISETP.GE.AND P3, PT, R192, R167.reuse, PT ;  /* 0x000000a7c000720c */ /* 0x080fe40003f66270 */
[----:B------:R-:W-:Y:S02]  /*6f90*/  ISETP.GE.AND P2, PT, R190, R167, PT ;  /* 0x000000a7be00720c */ /* 0x000fe40003f46270 */
[----:B------:R-:W-:Y:S02]  /*6fa0*/  IADD3 R194, R0, 0x11, RZ ;  /* 0x0000001100c27810 */ /* 0x000fe40007ffe0ff */
[----:B------:R-:W-:-:S02]  /*6fb0*/  FSEL R25, R12, -INF , !P3 ;  /* 0xff8000000c197808 */ /* 0x000fc40005800000 */
[-C--:B------:R-:W-:Y:S02]  /*6fc0*/  ISETP.GE.AND P3, PT, R170, R167.reuse, PT ;  /* 0x000000a7aa00720c */ /* 0x080fe40003f66270 */
[----:B------:R-:W-:Y:S02]  /*6fd0*/  FSEL R21, R13, -INF , !P2 ;  /* 0xff8000000d157808 */ /* 0x000fe40005000000 */
[-C--:B------:R-:W-:Y:S01]  /*6fe0*/  ISETP.GE.AND P2, PT, R168, R167.reuse, PT ;  /* 0x000000a7a800720c */ /* 0x080fe20003f46270 */
[----:B------:R-:W-:Y:S01]  /*6ff0*/  HMMA.16816.F32 R176, R176, R30, R180 ;  /* 0x0000001eb0b0723c */ /* 0x000fe200000018b4 */
[-C--:B------:R-:W-:Y:S02]  /*7000*/  ISETP.GE.AND P5, PT, R194, R167.reuse, PT ;  /* 0x000000a7c200720c */ /* 0x080fe40003fa6270 */
[----:B------:R-:W-:Y:S02]  /*7010*/  FSEL R195, R8, -INF , !P1 ;  /* 0xff80000008c37808 */ /* 0x000fe40004800000 */
[----:B------:R-:W-:-:S02]  /*7020*/  ISETP.GE.AND P1, PT, R34, R167, PT ;  /* 0x000000a72200720c */ /* 0x000fc40003f26270 */
[----:B------:R-:W-:Y:S02]  /*7030*/  FSEL R35, R5, -INF , !P3 ;  /* 0xff80000005237808 */ /* 0x000fe40005800000 */
[-C--:B------:R-:W-:Y:S02]  /*7040*/  ISETP.GE.AND P3, PT, R33, R166.reuse, PT ;  /* 0x000000a62100720c */ /* 0x080fe40003f66270 */
[----:B------:R-:W-:Y:S02]  /*7050*/  FSEL R33, R184, -INF , !P2 ;  /* 0xff800000b8217808 */ /* 0x000fe40005000000 */
[----:B------:R-:W-:Y:S02]  /*7060*/  FSEL R29, R17, -INF , !P5 ;  /* 0xff800000111d7808 */ /* 0x000fe40006800000 */
[----:B------:R-:W-:Y:S02]  /*7070*/  ISETP.GE.AND P2, PT, R32, R166, PT ;  /* 0x000000a62000720c */ /* 0x000fe40003f46270 */
[----:B------:R-:W-:-:S02]  /*7080*/  ISETP.GE.AND P5, PT, R172, R167, PT ;  /* 0x000000a7ac00720c */ /* 0x000fc40003fa6270 */
[----:B------:R-:W-:Y:S02]  /*7090*/  FSEL R32, R185, -INF , !P1 ;  /* 0xff800000b9207808 */ /* 0x000fe40004800000 */
[----:B------:R-:W-:Y:S02]  /*70a0*/  FSEL R189, R16, -INF , !P6 ;  /* 0xff80000010bd7808 */ /* 0x000fe40007000000 */
[-C--:B------:R-:W-:Y:S02]  /*70b0*/  ISETP.GE.AND P1, PT, R197, R166.reuse, PT ;  /* 0x000000a6c500720c */ /* 0x080fe40003f26270 */
[----:B------:R-:W-:Y:S02]  /*70c0*/  FSEL R16, R26, -INF , !P4 ;  /* 0xff8000001a107808 */ /* 0x000fe40006000000 */
[----:B------:R-:W-:Y:S02]  /*70d0*/  ISETP.GE.AND P4, PT, R196, R166, PT ;  /* 0x000000a6c400720c */ /* 0x000fe40003f86270 */
[----:B------:R-:W-:-:S02]  /*70e0*/  FSEL R12, R27, -INF , !P3 ;  /* 0xff8000001b0c7808 */ /* 0x000fc40005800000 */
[----:B------:R-:W-:Y:S02]  /*70f0*/  FSEL R191, R4, -INF , !P5 ;  /* 0xff80000004bf7808 */ /* 0x000fe40006800000 */
[-C--:B------:R-:W-:Y:S02]  /*7100*/  ISETP.GE.AND P3, PT, R194, R166.reuse, PT ;  /* 0x000000a6c200720c */ /* 0x080fe40003f66270 */
[----:B------:R-:W-:Y:S02]  /*7110*/  FSEL R8, R22, -INF , !P2 ;  /* 0xff80000016087808 */ /* 0x000fe40005000000 */
[----:B------:R-:W-:Y:S02]  /*7120*/  FSEL R4, R23, -INF , !P1 ;  /* 0xff80000017047808 */ /* 0x000fe40004800000 */
[-C--:B------:R-:W-:Y:S02]  /*7130*/  ISETP.GE.AND P2, PT, R192, R166.reuse, PT ;  /* 0x000000a6c000720c */ /* 0x080fe40003f46270 */
[----:B------:R-:W-:-:S02]  /*7140*/  ISETP.GE.AND P1, PT, R190, R166, PT ;  /* 0x000000a6be00720c */ /* 0x000fc40003f26270 */
[----:B------:R-:W-:Y:S02]  /*7150*/  FSEL R24, R18, -INF , !P4 ;  /* 0xff80000012187808 */ /* 0x000fe40006000000 */
[-C--:B------:R-:W-:Y:S02]  /*7160*/  ISETP.GE.AND P4, PT, R188, R166.reuse, PT ;  /* 0x000000a6bc00720c */ /* 0x080fe40003f86270 */
[----:B------:R-:W-:Y:S02]  /*7170*/  FSEL R26, R19, -INF , !P3 ;  /* 0xff800000131a7808 */ /* 0x000fe40005800000 */
[----:B------:R-:W-:Y:S02]  /*7180*/  ISETP.GE.AND P3, PT, R174, R166, PT ;  /* 0x000000a6ae00720c */ /* 0x000fe40003f66270 */
[----:B------:R-:W-:Y:S02]  /*7190*/  FSEL R22, R14, -INF , !P2 ;  /* 0xff8000000e167808 */ /* 0x000fe40005000000 */
[----:B------:R-:W-:-:S02]  /*71a0*/  FSEL R20, R15, -INF , !P1 ;  /* 0xff8000000f147808 */ /* 0x000fc40004800000 */
[-C--:B------:R-:W-:Y:S02]  /*71b0*/  ISETP.GE.AND P2, PT, R172, R166.reuse, PT ;  /* 0x000000a6ac00720c */ /* 0x080fe40003f46270 */
[-C--:B------:R-:W-:Y:S02]  /*71c0*/  ISETP.GE.AND P1, PT, R170, R166.reuse, PT ;  /* 0x000000a6aa00720c */ /* 0x080fe40003f26270 */
[----:B------:R-:W-:Y:S02]  /*71d0*/  IADD3 R0, R0, 0x39, RZ ;  /* 0x0000003900007810 */ /* 0x000fe40007ffe0ff */
[----:B------:R-:W-:Y:S02]  /*71e0*/  FSEL R196, R10, -INF , !P4 ;  /* 0xff8000000ac47808 */ /* 0x000fe40006000000 */
[----:B------:R-:W-:Y:S02]  /*71f0*/  ISETP.GE.AND P4, PT, R168, R166, PT ;  /* 0x000000a6a800720c */ /* 0x000fe40003f86270 */
[----:B------:R-:W-:-:S02]  /*7200*/  FSEL R194, R11, -INF , !P3 ;  /* 0xff8000000bc27808 */ /* 0x000fc40005800000 */
[-C--:B------:R-:W-:Y:S02]  /*7210*/  ISETP.GE.AND P3, PT, R34, R166.reuse, PT ;  /* 0x000000a62200720c */ /* 0x080fe40003f66270 */
[----:B------:R-:W-:Y:S02]  /*7220*/  FSEL R34, R6, -INF , !P2 ;  /* 0xff80000006227808 */ /* 0x000fe40005000000 */
[----:B------:R-:W-:Y:S02]  /*7230*/  FSEL R192, R7, -INF , !P1 ;  /* 0xff80000007c07808 */ /* 0x000fe40004800000 */
[-C--:B------:R-:W-:Y:S02]  /*7240*/  ISETP.GE.AND P2, PT, R28, R166.reuse, PT ;  /* 0x000000a61c00720c */ /* 0x080fe40003f46270 */
[----:B------:R-:W-:Y:S02]  /*7250*/  ISETP.GE.AND P1, PT, R0, R166, PT ;  /* 0x000000a60000720c */ /* 0x000fe40003f26270 */
[----:B------:R-:W-:-:S02]  /*7260*/  FSEL R166, R186, -INF , !P4 ;  /* 0xff800000baa67808 */ /* 0x000fc40006000000 */
[----:B------:R-:W-:Y:S02]  /*7270*/  ISETP.GT.AND P4, PT, R241, R236, PT ;  /* 0x000000ecf100720c */ /* 0x000fe40003f84270 */
[-C--:B------:R-:W-:Y:S02]  /*7280*/  ISETP.GE.AND P6, PT, R174, R167.reuse, PT ;  /* 0x000000a7ae00720c */ /* 0x080fe40003fc6270 */
[-C--:B------:R-:W-:Y:S02]  /*7290*/  ISETP.GE.AND P5, PT, R0, R167.reuse, PT ;  /* 0x000000a70000720c */ /* 0x080fe40003fa6270 */
[----:B------:R-:W-:Y:S02]  /*72a0*/  FSEL R193, R9, -INF , !P6 ;  /* 0xff80000009c17808 */ /* 0x000fe40007000000 */
[----:B------:R-:W-:Y:S02]  /*72b0*/  ISETP.GE.AND P6, PT, R28, R167, PT ;  /* 0x000000a71c00720c */ /* 0x000fe40003fc6270 */
[----:B------:R-:W-:-:S02]  /*72c0*/  FSEL R167, R177, -INF , !P5 ;  /* 0xff800000b1a77808 */ /* 0x000fc40006800000 */
        /* <DEDUP_REMOVED lines=35> */
[----:B------:R-:W-:-:S02]  /*7500*/  ISETP.GE.AND P1, PT, R11, RZ, PT ;  /* 0x000000ff0b00720c */ /* 0x000fc40003f26270 */
[----:B------:R-:W-:Y:S02]  /*7510*/  @!P2 IADD3 R9, R9, 0x1, RZ ;  /* 0x000000010909a810 */ /* 0x000fe40007ffe0ff */
[----:B------:R-:W-:-:S03]  /*7520*/  ISETP.NE.AND P2, PT, RZ, c[0x0][0x2d0], PT ;  /* 0x0000b400ff007a0c */ /* 0x000fc60003f45270 */
        /* <DEDUP_REMOVED lines=25> */
.L_x_3557:
[----:B------:R-:W-:-:S04]  /*76c0*/  ULEA UR5, -UR8, URZ, 0x6 ;  /* 0x0000003f08057291 */ /* 0x000fc8000f8e313f */
[----:B------:R-:W-:Y:S02]  /*76d0*/  USHF.R.S32.HI UR4, URZ, 0x1f, UR5 ;  /* 0x0000001f3f047899 */ /* 0x000fe40008011405 */
[----:B------:R-:W-:-:S04]  /*76e0*/  MOV R6, UR5 ;  /* 0x0000000500067c02 */ /* 0x000fc80008000f00 */
[----:B------:R-:W-:Y:S02]  /*76f0*/  MOV R0, UR4 ;  /* 0x0000000400007c02 */ /* 0x000fe40008000f00 */
.L_x_3558:
        /* <DEDUP_REMOVED lines=33> */
.L_x_3556:
        /* <DEDUP_REMOVED lines=24> */
[----:B-1----:R-:W-:Y:S02]  /*7a90*/  FMNMX.FTZ R7, R33, R0, !PT ;  /* 0x0000000021077209 */ /* 0x002fe40007810000 */
        /* <DEDUP_REMOVED lines=36> */
[----:B------:R-:W-:Y:S01]  /*7ce0*/  FFMA.FTZ R0, R8, c[0x0][0x23c], -R179 ;  /* 0x00008f0008007a23 */ /* 0x000fe200000108b3 */
[----:B------:R-:W-:Y:S01]  /*7cf0*/  MUFU.EX2 R170, R170 ;  /* 0x000000aa00aa7308 */ /* 0x000fe20000000800 */
[----:B------:R-:W-:Y:S01]  /*7d00*/  FADD.FTZ R4, R3, -R4 ;  /* 0x8000000403047221 */ /* 0x000fe20000010000 */
[----:B------:R-:W3:Y:S01]  /*7d10*/  LDSM.16.MT88.4 R16, [R226+0x10000] ;  /* 0x01000000e210783b */ /* 0x000ee20000004200 */
[----:B------:R-:W-:-:S02]  /*7d20*/  FFMA.FTZ R186, R21, c[0x0][0x23c], -R182 ;  /* 0x00008f0015ba7a23 */ /* 0x000fc400000108b6 */
[----:B------:R-:W-:Y:S01]  /*7d30*/  FMUL.FTZ R3, R4, c[0x0][0x23c] ;  /* 0x00008f0004037a20 */ /* 0x000fe20000410000 */
[----:B------:R-:W4:Y:S01]  /*7d40*/  LDSM.16.MT88.4 R8, [R225+0x10000] ;  /* 0x01000000e108783b */ /* 0x000f220000004200 */
[----:B-1----:R-:W-:Y:S01]  /*7d50*/  F2FP.PACK_AB R4, R171, R172 ;  /* 0x000000acab04723e */ /* 0x002fe200000000ff */
[----:B------:R-:W1:Y:S01]  /*7d60*/  MUFU.EX2 R169, R169 ;  /* 0x000000a900a97308 */ /* 0x000e620000000800 */
[--C-:B------:R-:W-:Y:S02]  /*7d70*/  FFMA.FTZ R188, R22, c[0x0][0x23c], -R179.reuse ;  /* 0x00008f0016bc7a23 */ /* 0x100fe400000108b3 */
[--C-:B------:R-:W-:Y:S02]  /*7d80*/  FFMA.FTZ R189, R20, c[0x0][0x23c], -R179.reuse ;  /* 0x00008f0014bd7a23 */ /* 0x100fe400000108b3 */
[----:B------:R-:W-:Y:S01]  /*7d90*/  LDSM.16.MT88.4 R20, [R228+0x12800] ;  /* 0x01280000e414783b */ /* 0x000fe20000004200 */
[--C-:B------:R-:W-:Y:S02]  /*7da0*/  FFMA.FTZ R184, R29, c[0x0][0x23c], -R182.reuse ;  /* 0x00008f001db87a23 */ /* 0x100fe400000108b6 */
[----:B------:R-:W-:Y:S01]  /*7db0*/  MUFU.EX2 R168, R168 ;  /* 0x000000a800a87308 */ /* 0x000fe20000000800 */
[----:B------:R-:W-:Y:S01]  /*7dc0*/  FFMA.FTZ R185, R25, c[0x0][0x23c], -R182 ;  /* 0x00008f0019b97a23 */ /* 0x000fe200000108b6 */
[----:B------:R-:W-:Y:S01]  /*7dd0*/  LDSM.16.MT88.4 R28, [R226+0x10800] ;  /* 0x01080000e21c783b */ /* 0x000fe20000004200 */
[----:B------:R-:W-:-:S02]  /*7de0*/  FFMA.FTZ R187, R24, c[0x0][0x23c], -R179 ;  /* 0x00008f0018bb7a23 */ /* 0x000fc400000108b3 */
[--C-:B------:R-:W-:Y:S02]  /*7df0*/  FFMA.FTZ R190, R26, c[0x0][0x23c], -R179.reuse ;  /* 0x00008f001abe7a23 */ /* 0x100fe400000108b3 */
[----:B------:R-:W-:Y:S01]  /*7e00*/  LDSM.16.MT88.4 R24, [R225+0x10800] ;  /* 0x01080000e118783b */ /* 0x000fe20000004200 */
[----:B------:R-:W5:Y:S01]  /*7e10*/  MUFU.EX2 R2, R2 ;  /* 0x0000000200027308 */ /* 0x000f620000000800 */
[----:B-1----:R-:W-:Y:S01]  /*7e20*/  F2FP.PACK_AB R6, R169, R170 ;  /* 0x000000aaa906723e */ /* 0x002fe200000000ff */
[--C-:B------:R-:W-:Y:S02]  /*7e30*/  FFMA.FTZ R198, R193, c[0x0][0x23c], -R182.reuse ;  /* 0x00008f00c1c67a23 */ /* 0x100fe400000108b6 */
[----:B------:R-:W-:Y:S02]  /*7e40*/  FFMA.FTZ R193, R196, c[0x0][0x23c], -R179 ;  /* 0x00008f00c4c17a23 */ /* 0x000fe400000108b3 */
[--C-:B------:R-:W-:Y:S02]  /*7e50*/  FFMA.FTZ R195, R195, c[0x0][0x23c], -R182.reuse ;  /* 0x00008f00c3c37a23 */ /* 0x100fe400000108b6 */
[----:B------:R-:W-:Y:S01]  /*7e60*/  MUFU.EX2 R0, R0 ;  /* 0x0000000000007308 */ /* 0x000fe20000000800 */
[----:B------:R-:W-:-:S02]  /*7e70*/  FFMA.FTZ R191, R191, c[0x0][0x23c], -R182 ;  /* 0x00008f00bfbf7a23 */ /* 0x000fc400000108b6 */
[--C-:B------:R-:W-:Y:S02]  /*7e80*/  FFMA.FTZ R200, R35, c[0x0][0x23c], -R182.reuse ;  /* 0x00008f0023c87a23 */ /* 0x100fe400000108b6 */
[--C-:B------:R-:W-:Y:S02]  /*7e90*/  FFMA.FTZ R194, R194, c[0x0][0x23c], -R179.reuse ;  /* 0x00008f00c2c27a23 */ /* 0x100fe400000108b3 */
[--C-:B------:R-:W-:Y:S01]  /*7ea0*/  FFMA.FTZ R196, R34, c[0x0][0x23c], -R179.reuse ;  /* 0x00008f0022c47a23 */ /* 0x100fe200000108b3 */
[----:B------:R-:W1:Y:S01]  /*7eb0*/  MUFU.EX2 R175, R175 ;  /* 0x000000af00af7308 */ /* 0x000e620000000800 */
[----:B-----5:R-:W-:Y:S01]  /*7ec0*/  F2FP.PACK_AB R5, R2, R168 ;  /* 0x000000a80205723e */ /* 0x020fe200000000ff */
[----:B------:R-:W-:Y:S02]  /*7ed0*/  FFMA.FTZ R197, R192, c[0x0][0x23c], -R179 ;  /* 0x00008f00c0c57a23 */ /* 0x000fe400000108b3 */
[--C-:B------:R-:W-:Y:S02]  /*7ee0*/  FFMA.FTZ R192, R33, c[0x0][0x23c], -R182.reuse ;  /* 0x00008f0021c07a23 */ /* 0x100fe400000108b6 */
[----:B------:R-:W-:-:S02]  /*7ef0*/  FFMA.FTZ R199, R32, c[0x0][0x23c], -R182 ;  /* 0x00008f0020c77a23 */ /* 0x000fc400000108b6 */
[----:B------:R-:W5:Y:S01]  /*7f00*/  MUFU.EX2 R176, R176 ;  /* 0x000000b000b07308 */ /* 0x000f620000000800 */
[----:B------:R-:W-:Y:S01]  /*7f10*/  LDSM.16.MT88.4 R32, [R224+0x17000] ;  /* 0x01700000e020783b */ /* 0x000fe20000004200 */
[--C-:B------:R-:W-:Y:S02]  /*7f20*/  FFMA.FTZ R181, R181, c[0x0][0x23c], -R182.reuse ;  /* 0x00008f00b5b57a23 */ /* 0x100fe400000108b6 */
[----:B------:R-:W-:Y:S02]  /*7f30*/  FFMA.FTZ R182, R167, c[0x0][0x23c], -R182 ;  /* 0x00008f00a7b67a23 */ /* 0x000fe400000108b6 */
[--C-:B------:R-:W-:Y:S02]  /*7f40*/  FFMA.FTZ R201, R166, c[0x0][0x23c], -R179.reuse ;  /* 0x00008f00a6c97a23 */ /* 0x100fe400000108b3 */
[----:B------:R-:W2:Y:S01]  /*7f50*/  MUFU.EX2 R3, R3 ;  /* 0x0000000300037308 */ /* 0x000ea20000000800 */
[----:B-1----:R-:W-:Y:S01]  /*7f60*/  F2FP.PACK_AB R7, R175, R0 ;  /* 0x00000000af07723e */ /* 0x002fe200000000ff */
[--C-:B------:R-:W-:Y:S01]  /*7f70*/  FFMA.FTZ R180, R180, c[0x0][0x23c], -R179.reuse ;  /* 0x00008f00b4b47a23 */ /* 0x100fe200000108b3 */
[----:B------:R-:W-:Y:S01]  /*7f80*/  LDSM.16.MT88.4 R164, [R228+0x11800] ;  /* 0x01180000e4a4783b */ /* 0x000fe20000004200 */
[----:B------:R-:W-:-:S02]  /*7f90*/  FFMA.FTZ R178, R178, c[0x0][0x23c], -R179 ;  /* 0x00008f00b2b27a23 */ /* 0x000fc400000108b3 */
[----:B------:R-:W-:Y:S02]  /*7fa0*/  FFMA.FTZ R177, R177, c[0x0][0x23c], -R179 ;  /* 0x00008f00b1b17a23 */ /* 0x000fe400000108b3 */
[-C--:B-----5:R-:W-:Y:S01]  /*7fb0*/  FMUL.FTZ R160, R160, R176.reuse ;  /* 0x000000b0a0a07220 */ /* 0x0a0fe20000410000 */
[----:B------:R-:W-:Y:S01]  /*7fc0*/  MUFU.EX2 R183, R183 ;  /* 0x000000b700b77308 */ /* 0x000fe20000000800 */
[-C--:B------:R-:W-:Y:S02]  /*7fd0*/  FMUL.FTZ R161, R161, R176.reuse ;  /* 0x000000b0a1a17220 */ /* 0x080fe40000410000 */
[-C--:B------:R-:W-:Y:S02]  /*7fe0*/  FMUL.FTZ R36, R36, R176.reuse ;  /* 0x000000b024247220 */ /* 0x080fe40000410000 */
[----:B------:R-:W-:Y:S02]  /*7ff0*/  FMUL.FTZ R37, R37, R176 ;  /* 0x000000b025257220 */ /* 0x000fe40000410000 */
[-C--:B--2---:R-:W-:Y:S01]  /*8000*/  FMUL.FTZ R162, R162, R3.reuse ;  /* 0x00000003a2a27220 */ /* 0x084fe20000410000 */
[----:B------:R-:W-:Y:S01]  /*8010*/  MUFU.EX2 R184, R184 ;  /* 0x000000b800b87308 */ /* 0x000fe20000000800 */
[----:B------:R-:W-:-:S02]  /*8020*/  FMUL.FTZ R163, R163, R3 ;  /* 0x00000003a3a37220 */ /* 0x000fc40000410000 */
[-C--:B------:R-:W-:Y:S02]  /*8030*/  FMUL.FTZ R38, R38, R3.reuse ;  /* 0x0000000326267220 */ /* 0x080fe40000410000 */
[-C--:B------:R-:W-:Y:S02]  /*8040*/  FMUL.FTZ R39, R39, R3.reuse ;  /* 0x0000000327277220 */ /* 0x080fe40000410000 */
[-C--:B------:R-:W-:Y:S01]  /*8050*/  FMUL.FTZ R40, R40, R176.reuse ;  /* 0x000000b028287220 */ /* 0x080fe20000410000 */
[----:B------:R-:W-:Y:S01]  /*8060*/  HMMA.16816.F32 R160, R4, R12, R160 ;  /* 0x0000000c04a0723c */ /* 0x000fe200000018a0 */
[----:B------:R-:W-:Y:S01]  /*8070*/  FMUL.FTZ R41, R41, R176 ;  /* 0x000000b029297220 */ /* 0x000fe20000410000 */
[----:B------:R-:W-:Y:S01]  /*8080*/  MUFU.EX2 R185, R185 ;  /* 0x000000b900b97308 */ /* 0x000fe20000000800 */
[-C--:B------:R-:W-:Y:S02]  /*8090*/  FMUL.FTZ R42, R42, R3.reuse ;  /* 0x000000032a2a7220 */ /* 0x080fe40000410000 */
[----:B------:R-:W-:-:S02]  /*80a0*/  FMUL.FTZ R43, R43, R3 ;  /* 0x000000032b2b7220 */ /* 0x000fc40000410000 */
[-C--:B------:R-:W-:Y:S01]  /*80b0*/  FMUL.FTZ R44, R44, R176.reuse ;  /* 0x000000b02c2c7220 */ /* 0x080fe20000410000 */
[C---:B------:R-:W-:Y:S01]  /*80c0*/  HMMA.16816.F32 R36, R4.reuse, R14, R36 ;  /* 0x0000000e0424723c */ /* 0x040fe20000001824 */
[----:B------:R-:W1:Y:S01]  /*80d0*/  LDSM.16.MT88.4 R12, [R224+0x10000] ;  /* 0x01000000e00c783b */ /* 0x000e620000004200 */
[-C--:B------:R-:W-:Y:S01]  /*80e0*/  FMUL.FTZ R45, R45, R176.reuse ;  /* 0x000000b02d2d7220 */ /* 0x080fe20000410000 */
[----:B------:R-:W-:Y:S01]  /*80f0*/  MUFU.EX2 R186, R186 ;  /* 0x000000ba00ba7308 */ /* 0x000fe20000000800 */
[-C--:B------:R-:W-:Y:S02]  /*8100*/  FMUL.FTZ R46, R46, R3.reuse ;  /* 0x000000032e2e7220 */ /* 0x080fe40000410000 */
[-C--:B------:R-:W-:Y:S02]  /*8110*/  FMUL.FTZ R47, R47, R3.reuse ;  /* 0x000000032f2f7220 */ /* 0x080fe40000410000 */
[-C--:B------:R-:W-:Y:S01]  /*8120*/  FMUL.FTZ R48, R48, R176.reuse ;  /* 0x000000b030307220 */ /* 0x080fe20000410000 */
[----:B---3--:R-:W-:Y:S01]  /*8130*/  HMMA.16816.F32 R40, R4, R16, R40 ;  /* 0x000000100428723c */ /* 0x008fe20000001828 */
[----:B------:R-:W-:Y:S01]  /*8140*/  FMUL.FTZ R49, R49, R176 ;  /* 0x000000b031317220 */ /* 0x000fe20000410000 */
[----:B------:R-:W2:Y:S01]  /*8150*/  MUFU.EX2 R187, R187 ;  /* 0x000000bb00bb7308 */ /* 0x000ea20000000800 */
[----:B------:R-:W-:-:S02]  /*8160*/  FMUL.FTZ R50, R50, R3 ;  /* 0x0000000332327220 */ /* 0x000fc40000410000 */
[-C--:B------:R-:W-:Y:S02]  /*8170*/  FMUL.FTZ R51, R51, R3.reuse ;  /* 0x0000000333337220 */ /* 0x080fe40000410000 */
[-C--:B------:R-:W-:Y:S01]  /*8180*/  FMUL.FTZ R52, R52, R176.reuse ;  /* 0x000000b034347220 */ /* 0x080fe20000410000 */
[C---:B------:R-:W-:Y:S01]  /*8190*/  HMMA.16816.F32 R44, R4.reuse, R18, R44 ;  /* 0x00000012042c723c */ /* 0x040fe2000000182c */
[-C--:B------:R-:W-:Y:S01]  /*81a0*/  FMUL.FTZ R53, R53, R176.reuse ;  /* 0x000000b035357220 */ /* 0x080fe20000410000 */
[----:B------:R-:W3:Y:S01]  /*81b0*/  LDSM.16.MT88.4 R16, [R228+0x12000] ;  /* 0x01200000e410783b */ /* 0x000ee20000004200 */
[-C--:B------:R-:W-:Y:S01]  /*81c0*/  FMUL.FTZ R54, R54, R3.reuse ;  /* 0x0000000336367220 */ /* 0x080fe20000410000 */
[----:B------:R-:W5:Y:S01]  /*81d0*/  MUFU.EX2 R190, R190 ;  /* 0x000000be00be7308 */ /* 0x000f620000000800 */
[----:B------:R-:W-:Y:S02]  /*81e0*/  FMUL.FTZ R55, R55, R3 ;  /* 0x0000000337377220 */ /* 0x000fe40000410000 */
[-C--:B------:R-:W-:Y:S01]  /*81f0*/  FMUL.FTZ R56, R56, R176.reuse ;  /* 0x000000b038387220 */ /* 0x080fe20000410000 */
[----:B----4-:R-:W-:Y:S01]  /*8200*/  HMMA.16816.F32 R48, R4, R8, R48 ;  /* 0x000000080430723c */ /* 0x010fe20000001830 */
[----:B------:R-:W-:-:S02]  /*8210*/  FMUL.FTZ R57, R57, R176 ;  /* 0x000000b039397220 */ /* 0x000fc40000410000 */
[-C--:B------:R-:W-:Y:S01]  /*8220*/  FMUL.FTZ R58, R58, R3.reuse ;  /* 0x000000033a3a7220 */ /* 0x080fe20000410000 */
[----:B------:R-:W-:Y:S01]  /*8230*/  MUFU.EX2 R188, R188 ;  /* 0x000000bc00bc7308 */ /* 0x000fe20000000800 */
[-C--:B------:R-:W-:Y:S02]  /*8240*/  FMUL.FTZ R59, R59, R3.reuse ;  /* 0x000000033b3b7220 */ /* 0x080fe40000410000 */
[-C--:B------:R-:W-:Y:S01]  /*8250*/  FMUL.FTZ R60, R60, R176.reuse ;  /* 0x000000b03c3c7220 */ /* 0x080fe20000410000 */
[----:B------:R-:W-:Y:S01]  /*8260*/  HMMA.16816.F32 R52, R4, R10, R52 ;  /* 0x0000000a0434723c */ /* 0x000fe20000001834 */
[----:B------:R-:W-:Y:S01]  /*8270*/  FMUL.FTZ R61, R61, R176 ;  /* 0x000000b03d3d7220 */ /* 0x000fe20000410000 */
[----:B------:R-:W4:Y:S01]  /*8280*/  LDSM.16.MT88.4 R8, [R226+0x12000] ;  /* 0x01200000e208783b */ /* 0x000f220000004200 */
        /* <DEDUP_REMOVED lines=18> */
[----:B---3--:R-:W-:Y:S01]  /*83b0*/  HMMA.16816.F32 R64, R4, R16, R64 ;  /* 0x000000100440723c */ /* 0x008fe20000001840 */
[-C--:B------:R-:W-:Y:S01]  /*83c0*/  FMUL.FTZ R74, R74, R3.reuse ;  /* 0x000000034a4a7220 */ /* 0x080fe20000410000 */
[----:B------:R-:W-:Y:S01]  /*83d0*/  MUFU.EX2 R191, R191 ;  /* 0x000000bf00bf7308 */ /* 0x000fe20000000800 */
        /* <DEDUP_REMOVED lines=8> */
[-C--:B------:R-:W-:Y:S02]  /*8460*/  FMUL.FTZ R80, R80, R176.reuse ;  /* 0x000000b050507220 */ /* 0x080fe40000410000 */
[----:B------:R-:W-:Y:S01]  /*8470*/  FMUL.FTZ R81, R81, R176 ;  /* 0x000000b051517220 */ /* 0x000fe20000410000 */
[----:B----4-:R-:W-:Y:S01]  /*8480*/  HMMA.16816.F32 R72, R4, R8, R72 ;  /* 0x000000080448723c */ /* 0x010fe20000001848 */
[----:B------:R-:W-:-:S02]  /*8490*/  FMUL.FTZ R82, R82, R3 ;  /* 0x0000000352527220 */ /* 0x000fc40000410000 */
[-C--:B------:R-:W-:Y:S01]  /*84a0*/  FMUL.FTZ R83, R83, R3.reuse ;  /* 0x0000000353537220 */ /* 0x080fe20000410000 */
[----:B------:R-:W4:Y:S01]  /*84b0*/  MUFU.EX2 R193, R193 ;  /* 0x000000c100c17308 */ /* 0x000f220000000800 */
        /* <DEDUP_REMOVED lines=12> */
[----:B------:R-:W1:Y:S01]  /*8580*/  MUFU.EX2 R196, R196 ;  /* 0x000000c400c47308 */ /* 0x000e620000000800 */
        /* <DEDUP_REMOVED lines=92> */
[----:B------:R-:W-:Y:S01]  /*8b50*/  LDSM.16.MT88.4 R16, [R224+0x10800] ;  /* 0x01080000e010783b */ /* 0x000fe20000004200 */
        /* <DEDUP_REMOVED lines=19> */
[----:B------:R-:W1:Y:S01]  /*8c90*/  LDSM.16.MT88.4 R12, [R226+0x12800] ;  /* 0x01280000e20c783b */ /* 0x000e620000004200 */
[----:B------:R-:W-:-:S04]  /*8ca0*/  FADD.FTZ R2, R175, R2 ;  /* 0x00000002af027221 */ /* 0x000fc80000010000 */
[----:B------:R-:W-:Y:S01]  /*8cb0*/  FADD.FTZ R3, R187, R2 ;  /* 0x00000002bb037221 */ /* 0x000fe20000010000 */
[----:B------:R-:W-:Y:S01]  /*8cc0*/  F2FP.PACK_AB R4, R184, R183 ;  /* 0x000000b7b804723e */ /* 0x000fe200000000ff */
[----:B------:R-:W-:Y:S01]  /*8cd0*/  FADD.FTZ R183, R183, R0 ;  /* 0x00000000b7b77221 */ /* 0x000fe20000010000 */
[C---:B-----5:R-:W-:Y:S01]  /*8ce0*/  F2FP.PACK_AB R5, R190.reuse, R187 ;  /* 0x000000bbbe05723e */ /* 0x060fe200000000ff */
[----:B------:R-:W-:Y:S01]  /*8cf0*/  FADD.FTZ R3, R190, R3 ;  /* 0x00000003be037221 */ /* 0x000fe20000010000 */
[----:B------:R-:W-:Y:S01]  /*8d00*/  F2FP.PACK_AB R6, R186, R185 ;  /* 0x000000b9ba06723e */ /* 0x000fe200000000ff */
[----:B------:R-:W-:Y:S01]  /*8d10*/  FADD.FTZ R184, R184, R183 ;  /* 0x000000b7b8b87221 */ /* 0x000fe20000010000 */
[----:B------:R-:W-:Y:S01]  /*8d20*/  F2FP.PACK_AB R7, R189, R188 ;  /* 0x000000bcbd07723e */ /* 0x000fe200000000ff */
[----:B------:R-:W-:Y:S02]  /*8d30*/  FADD.FTZ R0, R188, R3 ;  /* 0x00000003bc007221 */ /* 0x000fe40000010000 */
[----:B------:R-:W-:-:S02]  /*8d40*/  FADD.FTZ R185, R185, R184 ;  /* 0x000000b8b9b97221 */ /* 0x000fc40000010000 */
[----:B------:R-:W-:Y:S02]  /*8d50*/  FADD.FTZ R0, R189, R0 ;  /* 0x00000000bd007221 */ /* 0x000fe40000010000 */
[----:B------:R-:W-:Y:S01]  /*8d60*/  HMMA.16816.F32 R64, R4, R20, R64 ;  /* 0x000000140440723c */ /* 0x000fe20000001840 */
[----:B------:R-:W-:Y:S02]  /*8d70*/  FADD.FTZ R186, R186, R185 ;  /* 0x000000b9baba7221 */ /* 0x000fe40000010000 */
[----:B----4-:R-:W-:-:S04]  /*8d80*/  FADD.FTZ R3, R193, R0 ;  /* 0x00000000c1037221 */ /* 0x010fc80000010000 */
[----:B------:R-:W-:Y:S01]  /*8d90*/  FADD.FTZ R3, R194, R3 ;  /* 0x00000003c2037221 */ /* 0x000fe20000010000 */
[----:B------:R-:W-:Y:S01]  /*8da0*/  HMMA.16816.F32 R68, R4, R22, R68 ;  /* 0x000000160444723c */ /* 0x000fe20000001844 */
[----:B------:R-:W3:Y:S02]  /*8db0*/  LDSM.16.MT88.4 R20, [R225+0x14800] ;  /* 0x01480000e114783b */ /* 0x000ee40000004200 */
[----:B------:R-:W-:-:S04]  /*8dc0*/  FADD.FTZ R0, R196, R3 ;  /* 0x00000003c4007221 */ /* 0x000fc80000010000 */
[----:B------:R-:W-:Y:S01]  /*8dd0*/  FADD.FTZ R0, R197, R0 ;  /* 0x00000000c5007221 */ /* 0x000fe20000010000 */
[C---:B--2---:R-:W-:Y:S08]  /*8de0*/  HMMA.16816.F32 R160, R4.reuse, R8, R160 ;  /* 0x0000000804a0723c */ /* 0x044ff000000018a0 */
[C---:B------:R-:W-:Y:S01]  /*8df0*/  HMMA.16816.F32 R36, R4.reuse, R10, R36 ;  /* 0x0000000a0424723c */ /* 0x040fe20000001824 */
[----:B------:R-:W2:Y:S07]  /*8e00*/  LDSM.16.MT88.4 R8, [R225+0x12800] ;  /* 0x01280000e108783b */ /* 0x000eae0000004200 */
[C---:B------:R-:W-:Y:S08]  /*8e10*/  HMMA.16816.F32 R56, R4.reuse, R16, R56 ;  /* 0x000000100438723c */ /* 0x040ff00000001838 */
        /* <DEDUP_REMOVED lines=35> */
[C---:B----4-:R-:W-:Y:S08]  /*9050*/  HMMA.16816.F32 R136, R4.reuse, R16, R136 ;  /* 0x000000100488723c */ /* 0x050ff00000001888 */
[C---:B------:R-:W-:Y:S01]  /*9060*/  HMMA.16816.F32 R156, R4.reuse, R18, R156 ;  /* 0x00000012049c723c */ /* 0x040fe2000000189c */
[----:B------:R-:W-:Y:S07]  /*9070*/  LDSM.16.MT88.4 R16, [R228+0x13000] ;  /* 0x01300000e410783b */ /* 0x000fee0000004200 */
[C---:B-1----:R-:W-:Y:S08]  /*9080*/  HMMA.16816.F32 R152, R4.reuse, R12, R152 ;  /* 0x0000000c0498723c */ /* 0x042ff00000001898 */
[----:B------:R-:W-:Y:S01]  /*9090*/  HMMA.16816.F32 R148, R4, R14, R148 ;  /* 0x0000000e0494723c */ /* 0x000fe20000001894 */
[----:B------:R-:W1:Y:S06]  /*90a0*/  LDSM.16.MT88.4 R12, [R226+0x13000] ;  /* 0x01300000e20c783b */ /* 0x000e6c0000004200 */
[----:B------:R-:W-:Y:S01]  /*90b0*/  F2FP.PACK_AB R4, R198, R195 ;  /* 0x000000c3c604723e */ /* 0x000fe200000000ff */
[----:B------:R-:W-:Y:S01]  /*90c0*/  FADD.FTZ R195, R195, R186 ;  /* 0x000000bac3c37221 */ /* 0x000fe20000010000 */
[----:B------:R-:W-:-:S02]  /*90d0*/  F2FP.PACK_AB R5, R194, R193 ;  /* 0x000000c1c205723e */ /* 0x000fc400000000ff */
[----:B------:R-:W-:Y:S01]  /*90e0*/  F2FP.PACK_AB R6, R200, R191 ;  /* 0x000000bfc806723e */ /* 0x000fe200000000ff */
[----:B------:R-:W-:Y:S01]  /*90f0*/  FADD.FTZ R198, R198, R195 ;  /* 0x000000c3c6c67221 */ /* 0x000fe20000010000 */
[----:B------:R-:W-:-:S03]  /*9100*/  F2FP.PACK_AB R7, R197, R196 ;  /* 0x000000c4c507723e */ /* 0x000fc600000000ff */
[----:B------:R-:W-:-:S04]  /*9110*/  FADD.FTZ R191, R191, R198 ;  /* 0x000000c6bfbf7221 */ /* 0x000fc80000010000 */
[----:B---3--:R-:W-:Y:S01]  /*9120*/  HMMA.16816.F32 R56, R4, R20, R56 ;  /* 0x000000140438723c */ /* 0x008fe20000001838 */
        /* <DEDUP_REMOVED lines=29> */
[----:B------:R-:W-:Y:S07]  /*9300*/  LDSM.16.MT88.4 R12, [R226+0x13800] ;  /* 0x01380000e20c783b */ /* 0x000fee0000004200 */
[C---:B---3--:R-:W-:Y:S08]  /*9310*/  HMMA.16816.F32 R140, R4.reuse, R20, R140 ;  /* 0x00000014048c723c */ /* 0x048ff0000000188c */
        /* <DEDUP_REMOVED lines=70> */
[----:B------:R-:W-:Y:S11]  /*9780*/  MOV R164, R174 ;  /* 0x000000ae00a47202 */ /* 0x000ff60000000f00 */
[----:B------:R-:W-:Y:S01]  /*9790*/  @!UPT UIADD3 URZ, URZ, URZ, URZ ;  /* 0x0000003f3f3ff290 */ /* 0x000fe2000fffe03f */
.L_x_3553:
[----:B------:R-:W-:Y:S05]  /*97a0*/  @!P4 BRA `(.L_x_3559) ;  /* 0x000038400000c947 */ /* 0x000fea0003800000 */
[----:B------:R-:W-:Y:S01]  /*97b0*/  ULDC.64 UR4, c[0x0][0x1a0] ;  /* 0x0000680000047ab9 */ /* 0x000fe20000000a00 */
[----:B------:R-:W-:Y:S01]  /*97c0*/  IMAD.MOV.U32 R0, RZ, RZ, R3 ;  /* 0x000000ffff007224 */ /* 0x000fe200078e0003 */
[----:B------:R-:W-:Y:S01]  /*97d0*/  ULEA UR7, -UR4, URZ, 0x6 ;  /* 0x0000003f04077291 */ /* 0x000fe2000f8e313f */
[----:B------:R-:W-:Y:S01]  /*97e0*/  IMAD.MOV.U32 R165, RZ, RZ, R164 ;  /* 0x000000ffffa57224 */ /* 0x000fe200078e00a4 */
[----:B------:R-:W-:-:S02]  /*97f0*/  UMOV UR6, 0x5 ;  /* 0x0000000500067882 */ /* 0x000fc40000000000 */
[----:B------:R-:W-:Y:S02]  /*9800*/  USHF.R.S32.HI UR15, URZ, 0x1f, UR7 ;  /* 0x0000001f3f0f7899 */ /* 0x000fe40008011407 */
[----:B------:R-:W-:Y:S01]  /*9810*/  ULEA UR14, -UR8, URZ, 0x6 ;  /* 0x0000003f080e7291 */ /* 0x000fe2000f8e313f */
[----:B------:R-:W-:Y:S01]  /*9820*/  MOV R248, UR7 ;  /* 0x0000000700f87c02 */ /* 0x000fe20008000f00 */
[----:B------:R-:W-:Y:S02]  /*9830*/  USHF.L.U64.HI UR5, UR4, UR6, UR5 ;  /* 0x0000000604057299 */ /* 0x000fe40008010205 */
[----:B------:R-:W-:Y:S01]  /*9840*/  USHF.L.U32 UR12, UR4, 0x5, URZ ;  /* 0x00000005040c7899 */ /* 0x000fe2000800063f */
[----:B------:R-:W-:Y:S01]  /*9850*/  MOV R242, UR15 ;  /* 0x0000000f00f27c02 */ /* 0x000fe20008000f00 */
[----:B------:R-:W-:Y:S02]  /*9860*/  USHF.L.U32 UR9, UR8, 0x5, URZ ;  /* 0x0000000508097899 */ /* 0x000fe4000800063f */
[----:B------:R-:W-:-:S02]  /*9870*/  ULDC UR4, c[0x0][0x19c] ;  /* 0x0000670000047ab9 */ /* 0x000fc40000000800 */
[----:B------:R-:W-:Y:S02]  /*9880*/  USHF.R.S32.HI UR13, URZ, 0x1f, UR14 ;  /* 0x0000001f3f0d7899 */ /* 0x000fe4000801140e */
[----:B------:R-:W-:Y:S02]  /*9890*/  USHF.L.U64.HI UR4, UR8, UR6, UR4 ;  /* 0x0000000608047299 */ /* 0x000fe40008010204 */
.L_x_3563:
[----:B------:R-:W-:Y:S01]  /*98a0*/  IADD3 R241, R241, -0x1, RZ ;  /* 0xfffffffff1f17810 */ /* 0x000fe20007ffe0ff */
[----:B------:R-:W-:Y:S04]  /*98b0*/  DEPBAR.LE SB0, 0x0 ;  /* 0x000080000000791a */ /* 0x000fe80000000000 */
[----:B------:R-:W-:Y:S01]  /*98c0*/  BAR.SYNC.DEFER_BLOCKING 0x0 ;  /* 0x0000000000007b1d */ /* 0x000fe20000010000 */
[----:B------:R-:W-:Y:S01]  /*98d0*/  MOV R3, R242 ;  /* 0x000000f200037202 */ /* 0x000fe20000000f00 */
[----:B------:R-:W-:Y:S04]  /*98e0*/  IMAD.MOV.U32 R6, RZ, RZ, R248 ;  /* 0x000000ffff067224 */ /* 0x000fe800078e00f8 */
[----:B------:R-:W-:-:S05]  /*98f0*/  @!P0 BRA `(.L_x_3560) ;  /* 0x000003b000008947 */ /* 0x000fca0003800000 */
[----:B------:R-:W-:Y:S04]  /*9900*/  IABS R2, c[0x0][0x2d0] ;  /* 0x0000b40000027a13 */ /* 0x000fe80000000000 */
[----:B------:R-:W1:Y:S10]  /*9910*/  I2F.RP R7, R2 ;  /* 0x0000000200077306 */ /* 0x000e740000209400 */
[----:B-1----:R-:W1:Y:S02]  /*9920*/  MUFU.RCP R3, R7 ;  /* 0x0000000700037308 */ /* 0x002e640000001000 */
[----:B-1----:R-:W-:Y:S01]  /*9930*/  IADD3 R8, R3, 0xffffffe, RZ ;  /* 0x0ffffffe03087810 */ /* 0x002fe20007ffe0ff */
[----:B------:R-:W-:Y:S07]  /*9940*/  IMAD.SHL.U32 R3, R241, 0x40, RZ ;  /* 0x00000040f1037824 */ /* 0x000fee00078e00ff */
[----:B------:R-:W1:Y:S01]  /*9950*/  F2I.FTZ.U32.TRUNC.NTZ R9, R8 ;  /* 0x0000000800097305 */ /* 0x000e62000021f000 */
[----:B------:R-:W-:Y:S02]  /*9960*/  IABS R4, R3 ;  /* 0x0000000300047213 */ /* 0x000fe40000000000 */
[C---:B------:R-:W-:Y:S02]  /*9970*/  IADD3 R10, R3.reuse, 0x40, RZ ;  /* 0x00000040030a7810 */ /* 0x040fe40007ffe0ff */
[----:B------:R-:W-:Y:S02]  /*9980*/  LOP3.LUT R3, R3, c[0x0][0x2d0], RZ, 0x3c, !PT ;  /* 0x0000b40003037a12 */ /* 0x000fe400078e3cff */
[----:B------:R-:W-:Y:S02]  /*9990*/  IABS R6, R10 ;  /* 0x0000000a00067213 */ /* 0x000fe40000000000 */
[----:B------:R-:W-:Y:S02]  /*99a0*/  LOP3.LUT R10, R10, c[0x0][0x2d0], RZ, 0x3c, !PT ;  /* 0x0000b4000a0a7a12 */ /* 0x000fe400078e3cff */
[----:B------:R-:W-:Y:S02]  /*99b0*/  ISETP.GE.AND P1, PT, R3, RZ, PT ;  /* 0x000000ff0300720c */ /* 0x000fe40003f26270 */
        /* <DEDUP_REMOVED lines=47> */
.L_x_3560:
        /* <DEDUP_REMOVED lines=15> */
[----:B------:R-:W-:Y:S01]  /*9da0*/  ISETP.GT.AND P1, PT, R241, R236, PT ;  /* 0x000000ecf100720c */ /* 0x000fe20003f24270 */
        /* <DEDUP_REMOVED lines=14> */
[----:B------:R-:W3:Y:S04]  /*9e90*/  LDSM.16.M88.4 R172, [R233+0x8000] ;  /* 0x00800000e9ac783b */ /* 0x000ee80000000200 */
[----:B------:R-:W4:Y:S04]  /*9ea0*/  LDSM.16.M88.4 R176, [R233+0x8800] ;  /* 0x00880000e9b0783b */ /* 0x000f280000000200 */
[----:B------:R-:W2:Y:S04]  /*9eb0*/  LDSM.16.M88.4 R180, [R233+0x9000] ;  /* 0x00900000e9b4783b */ /* 0x000ea80000000200 */
[----:B------:R-:W0:Y:S04]  /*9ec0*/  LDGDEPBAR ;  /* 0x00000000000079af */ /* 0x000e280000000000 */
[----:B------:R-:W5:Y:S04]  /*9ed0*/  LDSM.16.M88.4 R184, [R233+0x9800] ;  /* 0x00980000e9b8783b */ /* 0x000f680000000200 */
[----:B------:R-:W-:Y:S04]  /*9ee0*/  LDSM.16.M88.4 R188, [R232] ;  /* 0x00000000e8bc783b */ /* 0x000fe80000000200 */
[----:B------:R-:W1:Y:S04]  /*9ef0*/  LDSM.16.M88.4 R192, [R231] ;  /* 0x00000000e7c0783b */ /* 0x000e680000000200 */
[----:B------:R-:W1:Y:S04]  /*9f00*/  LDSM.16.M88.4 R196, [R223] ;  /* 0x00000000dfc4783b */ /* 0x000e680000000200 */
[----:B------:R-:W1:Y:S04]  /*9f10*/  LDSM.16.M88.4 R200, [R222] ;  /* 0x00000000dec8783b */ /* 0x000e680000000200 */
[----:B------:R-:W1:Y:S01]  /*9f20*/  LDSM.16.M88.4 R204, [R221] ;  /* 0x00000000ddcc783b */ /* 0x000e620000000200 */
[C---:B---3--:R-:W-:Y:S08]  /*9f30*/  HMMA.16816.F32 R4, R168.reuse, R172, RZ ;  /* 0x000000aca804723c */ /* 0x048ff000000018ff */
[C---:B------:R-:W-:Y:S01]  /*9f40*/  HMMA.16816.F32 R8, R168.reuse, R174, RZ ;  /* 0x000000aea808723c */ /* 0x040fe200000018ff */
[----:B------:R-:W-:Y:S07]  /*9f50*/  LDSM.16.M88.4 R172, [R230] ;  /* 0x00000000e6ac783b */ /* 0x000fee0000000200 */
[C---:B----4-:R-:W-:Y:S08]  /*9f60*/  HMMA.16816.F32 R12, R168.reuse, R176, RZ ;  /* 0x000000b0a80c723c */ /* 0x050ff000000018ff */
[C---:B------:R-:W-:Y:S01]  /*9f70*/  HMMA.16816.F32 R16, R168.reuse, R178, RZ ;  /* 0x000000b2a810723c */ /* 0x040fe200000018ff */
[----:B------:R-:W3:Y:S07]  /*9f80*/  LDSM.16.M88.4 R176, [R227+0x8000] ;  /* 0x00800000e3b0783b */ /* 0x000eee0000000200 */
[C---:B--2---:R-:W-:Y:S08]  /*9f90*/  HMMA.16816.F32 R20, R168.reuse, R180, RZ ;  /* 0x000000b4a814723c */ /* 0x044ff000000018ff */
[C---:B------:R-:W-:Y:S01]  /*9fa0*/  HMMA.16816.F32 R24, R168.reuse, R182, RZ ;  /* 0x000000b6a818723c */ /* 0x040fe200000018ff */
[----:B------:R-:W2:Y:S07]  /*9fb0*/  LDSM.16.M88.4 R180, [R227+0x8800] ;  /* 0x00880000e3b4783b */ /* 0x000eae0000000200 */
        /* <DEDUP_REMOVED lines=17> */
[C---:B---3--:R-:W-:Y:S08]  /*a0d0*/  HMMA.16816.F32 R4, R172.reuse, R176, R4 ;  /* 0x000000b0ac04723c */ /* 0x048ff00000001804 */
[C---:B------:R-:W-:Y:S01]  /*a0e0*/  HMMA.16816.F32 R8, R172.reuse, R178, R8 ;  /* 0x000000b2ac08723c */ /* 0x040fe20000001808 */
[----:B------:R-:W-:Y:S07]  /*a0f0*/  LDSM.16.M88.4 R176, [R233+0xa000] ;  /* 0x00a00000e9b0783b */ /* 0x000fee0000000200 */
[C---:B--2---:R-:W-:Y:S08]  /*a100*/  HMMA.16816.F32 R12, R172.reuse, R180, R12 ;  /* 0x000000b4ac0c723c */ /* 0x044ff0000000180c */
        /* <DEDUP_REMOVED lines=175> */
[----:B------:R-:W-:Y:S04]  /*ac00*/  IABS R2, c[0x0][0x2d0] ;  /* 0x0000b40000027a13 */ /* 0x000fe80000000000 */
[----:B------:R-:W1:Y:S10]  /*ac10*/  I2F.RP R167, R2 ;  /* 0x0000000200a77306 */ /* 0x000e740000209400 */
[----:B-1----:R-:W1:Y:S02]  /*ac20*/  MUFU.RCP R3, R167 ;  /* 0x000000a700037308 */ /* 0x002e640000001000 */
[----:B-1----:R-:W-:Y:S01]  /*ac30*/  IADD3 R168, R3, 0xffffffe, RZ ;  /* 0x0ffffffe03a87810 */ /* 0x002fe20007ffe0ff */
[----:B------:R-:W-:Y:S07]  /*ac40*/  IMAD.SHL.U32 R3, R241, 0x40, RZ ;  /* 0x00000040f1037824 */ /* 0x000fee00078e00ff */
[----:B------:R-:W1:Y:S01]  /*ac50*/  F2I.FTZ.U32.TRUNC.NTZ R169, R168 ;  /* 0x000000a800a97305 */ /* 0x000e62000021f000 */
[C---:B------:R-:W-:Y:S02]  /*ac60*/  IADD3 R170, R3.reuse, -0x40, RZ ;  /* 0xffffffc003aa7810 */ /* 0x040fe40007ffe0ff */
[----:B------:R-:W-:Y:S02]  /*ac70*/  IABS R166, R3 ;  /* 0x0000000300a67213 */ /* 0x000fe40000000000 */
[----:B------:R-:W-:Y:S02]  /*ac80*/  IABS R164, R170 ;  /* 0x000000aa00a47213 */ /* 0x000fe40000000000 */
[----:B------:R-:W-:Y:S02]  /*ac90*/  LOP3.LUT R3, R3, c[0x0][0x2d0], RZ, 0x3c, !PT ;  /* 0x0000b40003037a12 */ /* 0x000fe400078e3cff */
        /* <DEDUP_REMOVED lines=30> */
[----:B------:R-:W-:Y:S01]  /*ae80*/  LEA R172, P2, R3, R244, 0x2 ;  /* 0x000000f403ac7211 */ /* 0x000fe200078410ff */
[C---:B------:R-:W-:Y:S01]  /*ae90*/  IMAD.IADD R2, R171.reuse, 0x1, -R3 ;  /* 0x00000001ab027824 */ /* 0x040fe200078e0a03 */
[-C--:B------:R-:W-:Y:S02]  /*aea0*/  LEA.HI.X.SX32 R167, R171, R245.reuse, 0x2, P1 ;  /* 0x000000f5aba77211 */ /* 0x080fe400008f16ff */
[----:B------:R-:W-:Y:S01]  /*aeb0*/  LEA.HI.X.SX32 R173, R3, R245, 0x2, P2 ;  /* 0x000000f503ad7211 */ /* 0x000fe200010f16ff */
[----:B------:R-:W-:Y:S03]  /*aec0*/  IMAD.MOV.U32 R3, RZ, RZ, 0x40 ;  /* 0x00000040ff037424 */ /* 0x000fe600078e00ff */
[----:B------:R-:W2:Y:S01]  /*aed0*/  LDG.E R167, [R166.64] ;  /* 0x0000000aa6a77981 */ /* 0x000ea2000c1e1900 */
[----:B------:R-:W-:Y:S03]  /*aee0*/  IMAD R3, R2, c[0x0][0x2d0], -R3 ;  /* 0x0000b40002037a24 */ /* 0x000fe600078e0a03 */
[----:B------:R-:W2:Y:S01]  /*aef0*/  LDG.E R164, [R172.64] ;  /* 0x0000000aaca47981 */ /* 0x000ea2000c1e1900 */
        /* <DEDUP_REMOVED lines=11> */
.L_x_3562:
        /* <DEDUP_REMOVED lines=28> */
.L_x_3561:
        /* <DEDUP_REMOVED lines=60> */
[----:B------:R-:W-:Y:S01]  /*b530*/  ISETP.GT.AND P1, PT, R241, R236, PT ;  /* 0x000000ecf100720c */ /* 0x000fe20003f24270 */
        /* <DEDUP_REMOVED lines=163> */
[----:B------:R-:W-:Y:S03]  /*bf70*/  FMUL.FTZ R133, R2, R133 ;  /* 0x0000008502857220 */ /* 0x000fe60000410000 */
[C---:B-1----:R-:W-:Y:S03]  /*bf80*/  HMMA.16816.F32 R128, R160.reuse, R168, R128 ;  /* 0x000000a8a080723c */ /* 0x042fe60000001880 */
[C---:B------:R-:W-:Y:S02]  /*bf90*/  FMUL.FTZ R134, R0.reuse, R134 ;  /* 0x0000008600867220 */ /* 0x040fe40000410000 */
[----:B------:R-:W-:Y:S02]  /*bfa0*/  FMUL.FTZ R135, R0, R135 ;  /* 0x0000008700877220 */ /* 0x000fe40000410000 */
[--C-:B------:R-:W-:Y:S02]  /*bfb0*/  FFMA.FTZ R198, R13, c[0x0][0x23c], -R196.reuse ;  /* 0x00008f000dc67a23 */ /* 0x100fe400000108c4 */
[----:B------:R-:W-:Y:S03]  /*bfc0*/  FMUL.FTZ R13, R2, R157 ;  /* 0x0000009d020d7220 */ /* 0x000fe60000410000 */
[C---:B------:R-:W-:Y:S01]  /*bfd0*/  HMMA.16816.F32 R132, R160.reuse, R170, R132 ;  /* 0x000000aaa084723c */ /* 0x040fe20000001884 */
[----:B------:R-:W-:Y:S01]  /*bfe0*/  LDSM.16.MT88.4 R168, [R228+0x10800] ;  /* 0x01080000e4a8783b */ /* 0x000fe20000004200 */
[----:B------:R-:W1:Y:S01]  /*bff0*/  MUFU.EX2 R198, R198 ;  /* 0x000000c600c67308 */ /* 0x000e620000000800 */
[--C-:B------:R-:W-:Y:S02]  /*c000*/  FFMA.FTZ R199, R14, c[0x0][0x23c], -R195.reuse ;  /* 0x00008f000ec77a23 */ /* 0x100fe400000108c3 */
[C---:B------:R-:W-:Y:S02]  /*c010*/  FMUL.FTZ R14, R0.reuse, R158 ;  /* 0x0000009e000e7220 */ /* 0x040fe40000410000 */
[--C-:B------:R-:W-:Y:S02]  /*c020*/  FFMA.FTZ R200, R15, c[0x0][0x23c], -R195.reuse ;  /* 0x00008f000fc87a23 */ /* 0x100fe400000108c3 */
[----:B------:R-:W-:Y:S02]  /*c030*/  FMUL.FTZ R15, R0, R159 ;  /* 0x0000009f000f7220 */ /* 0x000fe40000410000 */
[----:B------:R-:W4:Y:S01]  /*c040*/  LDSM.16.MT88.4 R156, [R224+0x16000] ;  /* 0x01600000e09c783b */ /* 0x000f220000004200 */
[C---:B------:R-:W-:Y:S01]  /*c050*/  FMUL.FTZ R136, R2.reuse, R136 ;  /* 0x0000008802887220 */ /* 0x040fe20000410000 */
[----:B------:R-:W-:Y:S01]  /*c060*/  MUFU.EX2 R199, R199 ;  /* 0x000000c700c77308 */ /* 0x000fe20000000800 */
[----:B------:R-:W-:Y:S02]  /*c070*/  FMUL.FTZ R137, R2, R137 ;  /* 0x0000008902897220 */ /* 0x000fe40000410000 */
[C---:B------:R-:W-:Y:S02]  /*c080*/  FMUL.FTZ R138, R0.reuse, R138 ;  /* 0x0000008a008a7220 */ /* 0x040fe40000410000 */
[----:B------:R-:W-:Y:S02]  /*c090*/  FMUL.FTZ R139, R0, R139 ;  /* 0x0000008b008b7220 */ /* 0x000fe40000410000 */
[C---:B------:R-:W-:Y:S02]  /*c0a0*/  FMUL.FTZ R140, R2.reuse, R140 ;  /* 0x0000008c028c7220 */ /* 0x040fe40000410000 */
[----:B------:R-:W-:Y:S01]  /*c0b0*/  FMUL.FTZ R141, R2, R141 ;  /* 0x0000008d028d7220 */ /* 0x000fe20000410000 */
[----:B------:R-:W5:Y:S01]  /*c0c0*/  MUFU.EX2 R200, R200 ;  /* 0x000000c800c87308 */ /* 0x000f620000000800 */
[C---:B------:R-:W-:Y:S01]  /*c0d0*/  FMUL.FTZ R142, R0.reuse, R142 ;  /* 0x0000008e008e7220 */ /* 0x040fe20000410000 */
[C---:B--2---:R-:W-:Y:S03]  /*c0e0*/  HMMA.16816.F32 R136, R160.reuse, R172, R136 ;  /* 0x000000aca088723c */ /* 0x044fe60000001888 */
[----:B------:R-:W-:Y:S02]  /*c0f0*/  FMUL.FTZ R143, R0, R143 ;  /* 0x0000008f008f7220 */ /* 0x000fe40000410000 */
[--C-:B------:R-:W-:Y:S02]  /*c100*/  FFMA.FTZ R201, R16, c[0x0][0x23c], -R196.reuse ;  /* 0x00008f0010c97a23 */ /* 0x100fe400000108c4 */
[----:B------:R-:W-:Y:S01]  /*c110*/  FFMA.FTZ R202, R17, c[0x0][0x23c], -R196 ;  /* 0x00008f0011ca7a23 */ /* 0x000fe200000108c4 */
[C---:B------:R-:W-:Y:S01]  /*c120*/  HMMA.16816.F32 R12, R160.reuse, R174, R12 ;  /* 0x000000aea00c723c */ /* 0x040fe2000000180c */
[----:B------:R-:W2:Y:S02]  /*c130*/  LDSM.16.MT88.4 R172, [R226+0x10800] ;  /* 0x01080000e2ac783b */ /* 0x000ea40000004200 */
[----:B------:R-:W-:Y:S01]  /*c140*/  MUFU.EX2 R201, R201 ;  /* 0x000000c900c97308 */ /* 0x000fe20000000800 */
[--C-:B------:R-:W-:Y:S02]  /*c150*/  FFMA.FTZ R203, R18, c[0x0][0x23c], -R195.reuse ;  /* 0x00008f0012cb7a23 */ /* 0x100fe400000108c3 */
[----:B------:R-:W-:Y:S02]  /*c160*/  FFMA.FTZ R204, R19, c[0x0][0x23c], -R195 ;  /* 0x00008f0013cc7a23 */ /* 0x000fe400000108c3 */
[C---:B---3--:R-:W-:Y:S04]  /*c170*/  HMMA.16816.F32 R140, R160.reuse, R176, R140 ;  /* 0x000000b0a08c723c */ /* 0x048fe8000000188c */
[C---:B------:R-:W-:Y:S01]  /*c180*/  FMUL.FTZ R144, R2.reuse, R144 ;  /* 0x0000009002907220 */ /* 0x040fe20000410000 */
[----:B------:R-:W3:Y:S01]  /*c190*/  MUFU.EX2 R202, R202 ;  /* 0x000000ca00ca7308 */ /* 0x000ee20000000800 */
[----:B------:R-:W-:Y:S02]  /*c1a0*/  FMUL.FTZ R145, R2, R145 ;  /* 0x0000009102917220 */ /* 0x000fe40000410000 */
[C---:B------:R-:W-:Y:S04]  /*c1b0*/  FMUL.FTZ R146, R0.reuse, R146 ;  /* 0x0000009200927220 */ /* 0x040fe80000410000 */
[----:B------:R-:W-:Y:S02]  /*c1c0*/  FMUL.FTZ R147, R0, R147 ;  /* 0x0000009300937220 */ /* 0x000fe40000410000 */
[----:B------:R-:W-:Y:S01]  /*c1d0*/  FMUL.FTZ R16, R2, R152 ;  /* 0x0000009802107220 */ /* 0x000fe20000410000 */
[----:B------:R-:W-:Y:S01]  /*c1e0*/  MUFU.EX2 R203, R203 ;  /* 0x000000cb00cb7308 */ /* 0x000fe20000000800 */
[----:B-1----:R-:W-:Y:S01]  /*c1f0*/  F2FP.PACK_AB R152, R198, R197 ;  /* 0x000000c5c698723e */ /* 0x002fe200000000ff */
[----:B------:R-:W-:Y:S01]  /*c200*/  FMUL.FTZ R17, R2, R153 ;  /* 0x0000009902117220 */ /* 0x000fe20000410000 */
[----:B-----5:R-:W-:Y:S01]  /*c210*/  F2FP.PACK_AB R153, R200, R199 ;  /* 0x000000c7c899723e */ /* 0x020fe200000000ff */
[C---:B------:R-:W-:Y:S01]  /*c220*/  HMMA.16816.F32 R144, R160.reuse, R178, R144 ;  /* 0x000000b2a090723c */ /* 0x040fe20000001890 */
[----:B------:R-:W1:Y:S02]  /*c230*/  LDSM.16.MT88.4 R176, [R225+0x10800] ;  /* 0x01080000e1b0783b */ /* 0x000e640000004200 */
[C---:B------:R-:W-:Y:S02]  /*c240*/  FMUL.FTZ R18, R0.reuse, R154 ;  /* 0x0000009a00127220 */ /* 0x040fe40000410000 */
[----:B------:R-:W-:Y:S01]  /*c250*/  FMUL.FTZ R19, R0, R155 ;  /* 0x0000009b00137220 */ /* 0x000fe20000410000 */
[----:B------:R-:W5:Y:S01]  /*c260*/  MUFU.EX2 R204, R204 ;  /* 0x000000cc00cc7308 */ /* 0x000f620000000800 */
[C---:B------:R-:W-:Y:S02]  /*c270*/  FMUL.FTZ R148, R2.reuse, R148 ;  /* 0x0000009402947220 */ /* 0x040fe40000410000 */
[----:B------:R-:W-:Y:S03]  /*c280*/  FMUL.FTZ R149, R2, R149 ;  /* 0x0000009502957220 */ /* 0x000fe60000410000 */
[C---:B----4-:R-:W-:Y:S03]  /*c290*/  HMMA.16816.F32 R16, R160.reuse, R156, R16 ;  /* 0x0000009ca010723c */ /* 0x050fe60000001810 */
[----:B------:R-:W-:Y:S01]  /*c2a0*/  FMUL.FTZ R150, R0, R150 ;  /* 0x0000009600967220 */ /* 0x000fe20000410000 */
[----:B---3--:R-:W-:Y:S01]  /*c2b0*/  F2FP.PACK_AB R154, R202, R201 ;  /* 0x000000c9ca9a723e */ /* 0x008fe200000000ff */
[----:B------:R-:W-:Y:S02]  /*c2c0*/  FMUL.FTZ R151, R0, R151 ;  /* 0x0000009700977220 */ /* 0x000fe40000410000 */
[----:B------:R-:W-:Y:S02]  /*c2d0*/  FFMA.FTZ R166, R2, R251, R166 ;  /* 0x000000fb02a67223 */ /* 0x000fe400000100a6 */
[----:B------:R-:W-:Y:S03]  /*c2e0*/  FFMA.FTZ R6, R0, R249, R6 ;  /* 0x000000f900067223 */ /* 0x000fe60000010006 */
[----:B------:R-:W-:Y:S01]  /*c2f0*/  HMMA.16816.F32 R148, R160, R158, R148 ;  /* 0x0000009ea094723c */ /* 0x000fe20000001894 */
[----:B------:R-:W3:Y:S02]  /*c300*/  LDSM.16.MT88.4 R156, [R224+0x10800] ;  /* 0x01080000e09c783b */ /* 0x000ee40000004200 */
        /* <DEDUP_REMOVED lines=24> */
[----:B------:R-:W-:Y:S03]  /*c490*/  LDSM.16.MT88.4 R176, [R224+0x15800] ;  /* 0x01580000e0b0783b */ /* 0x000fe60000004200 */
[----:B------:R-:W-:Y:S04]  /*c4a0*/  FADD.FTZ R7, R204, R7 ;  /* 0x00000007cc077221 */ /* 0x000fe80000010000 */
[C---:B---3--:R-:W-:Y:S08]  /*c4b0*/  HMMA.16816.F32 R56, R152.reuse, R156, R56 ;  /* 0x0000009c9838723c */ /* 0x048ff00000001838 */
[C---:B------:R-:W-:Y:S01]  /*c4c0*/  HMMA.16816.F32 R60, R152.reuse, R158, R60 ;  /* 0x0000009e983c723c */ /* 0x040fe2000000183c */
[----:B------:R-:W1:Y:S07]  /*c4d0*/  LDSM.16.MT88.4 R156, [R225+0x14800] ;  /* 0x01480000e19c783b */ /* 0x000e6e0000004200 */
[C---:B----4-:R-:W-:Y:S08]  /*c4e0*/  HMMA.16816.F32 R64, R152.reuse, R160, R64 ;  /* 0x000000a09840723c */ /* 0x050ff00000001840 */
[C---:B------:R-:W-:Y:S01]  /*c4f0*/  HMMA.16816.F32 R68, R152.reuse, R162, R68 ;  /* 0x000000a29844723c */ /* 0x040fe20000001844 */
[----:B------:R-:W3:Y:S07]  /*c500*/  LDSM.16.MT88.4 R160, [R224+0x14800] ;  /* 0x01480000e0a0783b */ /* 0x000eee0000004200 */
        /* <DEDUP_REMOVED lines=12> */
[--C-:B------:R-:W-:Y:S03]  /*c5d0*/  FFMA.FTZ R185, R25, c[0x0][0x23c], -R196.reuse ;  /* 0x00008f0019b97a23 */ /* 0x100fe600000108c4 */
[--C-:B------:R-:W-:Y:S01]  /*c5e0*/  FFMA.FTZ R186, R26, c[0x0][0x23c], -R195.reuse ;  /* 0x00008f001aba7a23 */ /* 0x100fe200000108c3 */
[C---:B-----5:R-:W-:Y:S03]  /*c5f0*/  HMMA.16816.F32 R88, R152.reuse, R168, R88 ;  /* 0x000000a89858723c */ /* 0x060fe60000001858 */
[----:B------:R-:W-:Y:S01]  /*c600*/  MUFU.EX2 R182, R182 ;  /* 0x000000b600b67308 */ /* 0x000fe20000000800 */
[--C-:B------:R-:W-:Y:S02]  /*c610*/  FFMA.FTZ R187, R27, c[0x0][0x23c], -R195.reuse ;  /* 0x00008f001bbb7a23 */ /* 0x100fe400000108c3 */
[----:B------:R-:W-:Y:S02]  /*c620*/  LDSM.16.MT88.4 R24, [R226+0x11000] ;  /* 0x01100000e218783b */ /* 0x000fe40000004200 */
[C---:B------:R-:W-:Y:S05]  /*c630*/  HMMA.16816.F32 R92, R152.reuse, R170, R92 ;  /* 0x000000aa985c723c */ /* 0x040fea000000185c */
[----:B------:R-:W5:Y:S01]  /*c640*/  MUFU.EX2 R183, R183 ;  /* 0x000000b700b77308 */ /* 0x000f620000000800 */
[----:B------:R-:W3:Y:S02]  /*c650*/  LDSM.16.MT88.4 R168, [R228+0x16800] ;  /* 0x01680000e4a8783b */ /* 0x000ee40000004200 */
[C---:B--2---:R-:W-:Y:S07]  /*c660*/  HMMA.16816.F32 R96, R152.reuse, R172, R96 ;  /* 0x000000ac9860723c */ /* 0x044fee0000001860 */
[----:B------:R-:W-:Y:S01]  /*c670*/  MUFU.EX2 R184, R184 ;  /* 0x000000b800b87308 */ /* 0x000fe20000000800 */
[C---:B------:R-:W-:Y:S01]  /*c680*/  HMMA.16816.F32 R100, R152.reuse, R174, R100 ;  /* 0x000000ae9864723c */ /* 0x040fe20000001864 */
[----:B------:R-:W2:Y:S07]  /*c690*/  LDSM.16.MT88.4 R172, [R226+0x16800] ;  /* 0x01680000e2ac783b */ /* 0x000eae0000004200 */
[C---:B------:R-:W-:Y:S01]  /*c6a0*/  HMMA.16816.F32 R104, R152.reuse, R188, R104 ;  /* 0x000000bc9868723c */ /* 0x040fe20000001868 */
[----:B------:R-:W2:Y:S06]  /*c6b0*/  MUFU.EX2 R185, R185 ;  /* 0x000000b900b97308 */ /* 0x000eac0000000800 */
[--C-:B------:R-:W-:Y:S01]  /*c6c0*/  FFMA.FTZ R188, R28, c[0x0][0x23c], -R196.reuse ;  /* 0x00008f001cbc7a23 */ /* 0x100fe200000108c4 */
[C---:B------:R-:W-:Y:S03]  /*c6d0*/  HMMA.16816.F32 R108, R152.reuse, R190, R108 ;  /* 0x000000be986c723c */ /* 0x040fe6000000186c */
[----:B------:R-:W-:Y:S01]  /*c6e0*/  MUFU.EX2 R186, R186 ;  /* 0x000000ba00ba7308 */ /* 0x000fe20000000800 */
[--C-:B------:R-:W-:Y:S02]  /*c6f0*/  FFMA.FTZ R189, R29, c[0x0][0x23c], -R196.reuse ;  /* 0x00008f001dbd7a23 */ /* 0x100fe400000108c4 */
[----:B------:R-:W-:Y:S02]  /*c700*/  FFMA.FTZ R196, R33, c[0x0][0x23c], -R196 ;  /* 0x00008f0021c47a23 */ /* 0x000fe400000108c4 */
[C---:B-1----:R-:W-:Y:S04]  /*c710*/  HMMA.16816.F32 R112, R152.reuse, R156, R112 ;  /* 0x0000009c9870723c */ /* 0x042fe80000001870 */
[--C-:B------:R-:W-:Y:S01]  /*c720*/  FFMA.FTZ R190, R30, c[0x0][0x23c], -R195.reuse ;  /* 0x00008f001ebe7a23 */ /* 0x100fe200000108c3 */
[----:B------:R-:W1:Y:S01]  /*c730*/  MUFU.EX2 R187, R187 ;  /* 0x000000bb00bb7308 */ /* 0x000e620000000800 */
[--C-:B------:R-:W-:Y:S02]  /*c740*/  FFMA.FTZ R191, R31, c[0x0][0x23c], -R195.reuse ;  /* 0x00008f001fbf7a23 */ /* 0x100fe400000108c3 */
[C---:B------:R-:W-:Y:S01]  /*c750*/  HMMA.16816.F32 R116, R152.reuse, R158, R116 ;  /* 0x0000009e9874723c */ /* 0x040fe20000001874 */
[----:B------:R-:W1:Y:S03]  /*c760*/  LDSM.16.MT88.4 R156, [R224+0x16800] ;  /* 0x01680000e09c783b */ /* 0x000e660000004200 */
[----:B------:R-:W-:Y:S03]  /*c770*/  FFMA.FTZ R195, R35, c[0x0][0x23c], -R195 ;  /* 0x00008f0023c37a23 */ /* 0x000fe600000108c3 */
[----:B------:R-:W-:Y:S01]  /*c780*/  MUFU.EX2 R188, R188 ;  /* 0x000000bc00bc7308 */ /* 0x000fe20000000800 */
[C---:B---3--:R-:W-:Y:S01]  /*c790*/  HMMA.16816.F32 R120, R152.reuse, R160, R120 ;  /* 0x000000a09878723c */ /* 0x048fe20000001878 */
[----:B------:R-:W-:Y:S07]  /*c7a0*/  LDSM.16.MT88.4 R28, [R225+0x17000] ;  /* 0x01700000e11c783b */ /* 0x000fee0000004200 */
[C---:B------:R-:W-:Y:S01]  /*c7b0*/  HMMA.16816.F32 R124, R152.reuse, R162, R124 ;  /* 0x000000a2987c723c */ /* 0x040fe2000000187c */
[----:B------:R-:W3:Y:S01]  /*c7c0*/  LDSM.16.MT88.4 R160, [R228+0x11000] ;  /* 0x01100000e4a0783b */ /* 0x000ee20000004200 */
[----:B------:R-:W1:Y:S06]  /*c7d0*/  MUFU.EX2 R189, R189 ;  /* 0x000000bd00bd7308 */ /* 0x000e6c0000000800 */
[C---:B------:R-:W-:Y:S01]  /*c7e0*/  HMMA.16816.F32 R128, R152.reuse, R168, R128 ;  /* 0x000000a89880723c */ /* 0x040fe20000001880 */
[----:B------:R-:W-:Y:S03]  /*c7f0*/  LDSM.16.MT88.4 R32, [R226+0x11800] ;  /* 0x01180000e220783b */ /* 0x000fe60000004200 */
[----:B------:R-:W-:Y:S04]  /*c800*/  MUFU.EX2 R190, R190 ;  /* 0x000000be00be7308 */ /* 0x000fe80000000800 */
[C---:B------:R-:W-:Y:S01]  /*c810*/  HMMA.16816.F32 R132, R152.reuse, R170, R132 ;  /* 0x000000aa9884723c */ /* 0x040fe20000001884 */
[----:B------:R-:W3:Y:S05]  /*c820*/  LDSM.16.MT88.4 R168, [R225+0x11000] ;  /* 0x01100000e1a8783b */ /* 0x000eea0000004200 */
[----:B------:R-:W1:Y:S02]  /*c830*/  MUFU.EX2 R191, R191 ;  /* 0x000000bf00bf7308 */ /* 0x000e640000000800 */
[C---:B--2---:R-:W-:Y:S08]  /*c840*/  HMMA.16816.F32 R136, R152.reuse, R172, R136 ;  /* 0x000000ac9888723c */ /* 0x044ff00000001888 */
[C---:B------:R-:W-:Y:S01]  /*c850*/  HMMA.16816.F32 R12, R152.reuse, R174, R12 ;  /* 0x000000ae980c723c */ /* 0x040fe2000000180c */
[----:B------:R-:W2:Y:S01]  /*c860*/  LDSM.16.MT88.4 R172, [R224+0x11000] ;  /* 0x01100000e0ac783b */ /* 0x000ea20000004200 */
[----:B------:R-:W2:Y:S06]  /*c870*/  MUFU.EX2 R196, R196 ;  /* 0x000000c400c47308 */ /* 0x000eac0000000800 */
[C---:B------:R-:W-:Y:S04]  /*c880*/  HMMA.16816.F32 R140, R152.reuse, R20, R140 ;  /* 0x00000014988c723c */ /* 0x040fe8000000188c */
[----:B------:R-:W2:Y:S03]  /*c890*/  MUFU.EX2 R195, R195 ;  /* 0x000000c300c37308 */ /* 0x000ea60000000800 */
[----:B----4-:R-:W-:Y:S01]  /*c8a0*/  F2FP.PACK_AB R20, R181, R180 ;  /* 0x000000b4b514723e */ /* 0x010fe200000000ff */
[C---:B------:R-:W-:Y:S04]  /*c8b0*/  HMMA.16816.F32 R144, R152.reuse, R22, R144 ;  /* 0x000000169890723c */ /* 0x040fe80000001890 */
[----:B-----5:R-:W-:Y:S01]  /*c8c0*/  F2FP.PACK_AB R21, R183, R182 ;  /* 0x000000b6b715723e */ /* 0x020fe200000000ff */
[----:B------:R-:W-:Y:S02]  /*c8d0*/  FADD.FTZ R180, R180, R5 ;  /* 0x00000005b4b47221 */ /* 0x000fe40000010000 */
[----:B------:R-:W-:Y:S01]  /*c8e0*/  F2FP.PACK_AB R22, R185, R184 ;  /* 0x000000b8b916723e */ /* 0x000fe200000000ff */
[C---:B-1----:R-:W-:Y:S04]  /*c8f0*/  HMMA.16816.F32 R16, R152.reuse, R156, R16 ;  /* 0x0000009c9810723c */ /* 0x042fe80000001810 */
[----:B------:R-:W-:Y:S01]  /*c900*/  F2FP.PACK_AB R23, R187, R186 ;  /* 0x000000babb17723e */ /* 0x000fe200000000ff */
[----:B------:R-:W-:Y:S02]  /*c910*/  FADD.FTZ R182, R182, R7 ;  /* 0x00000007b6b67221 */ /* 0x000fe40000010000 */
[----:B------:R-:W-:Y:S01]  /*c920*/  FADD.FTZ R181, R181, R180 ;  /* 0x000000b4b5b57221 */ /* 0x000fe20000010000 */
[----:B------:R-:W-:Y:S01]  /*c930*/  HMMA.16816.F32 R148, R152, R158, R148 ;  /* 0x0000009e9894723c */ /* 0x000fe20000001894 */
[----:B------:R-:W1:Y:S03]  /*c940*/  LDSM.16.MT88.4 R152, [R228+0x13000] ;  /* 0x01300000e498783b */ /* 0x000e660000004200 */
[----:B------:R-:W-:Y:S02]  /*c950*/  FADD.FTZ R183, R183, R182 ;  /* 0x000000b6b7b77221 */ /* 0x000fe40000010000 */
[----:B------:R-:W-:Y:S02]  /*c960*/  FADD.FTZ R184, R184, R181 ;  /* 0x000000b5b8b87221 */ /* 0x000fe40000010000 */
[C---:B---3--:R-:W-:Y:S01]  /*c970*/  HMMA.16816.F32 R8, R20.reuse, R160, R8 ;  /* 0x000000a01408723c */ /* 0x048fe20000001808 */
[----:B------:R-:W3:Y:S04]  /*c980*/  LDSM.16.MT88.4 R156, [R226+0x13000] ;  /* 0x01300000e29c783b */ /* 0x000ee80000004200 */
[----:B------:R-:W-:Y:S02]  /*c990*/  FADD.FTZ R186, R186, R183 ;  /* 0x000000b7baba7221 */ /* 0x000fe40000010000 */
[----:B------:R-:W-:Y:S01]  /*c9a0*/  FADD.FTZ R185, R185, R184 ;  /* 0x000000b8b9b97221 */ /* 0x000fe20000010000 */
[C---:B------:R-:W-:Y:S01]  /*c9b0*/  HMMA.16816.F32 R36, R20.reuse, R162, R36 ;  /* 0x000000a21424723c */ /* 0x040fe20000001824 */
[----:B------:R-:W4:Y:S03]  /*c9c0*/  LDSM.16.MT88.4 R160, [R225+0x13000] ;  /* 0x01300000e1a0783b */ /* 0x000f260000004200 */
[----:B------:R-:W-:Y:S04]  /*c9d0*/  FADD.FTZ R187, R187, R186 ;  /* 0x000000babbbb7221 */ /* 0x000fe80000010000 */
        /* <DEDUP_REMOVED lines=26> */
[----:B------:R-:W-:Y:S07]  /*cb80*/  LDSM.16.MT88.4 R172, [R225+0x15800] ;  /* 0x01580000e1ac783b */ /* 0x000fee0000004200 */
[C---:B-1----:R-:W-:Y:S08]  /*cb90*/  HMMA.16816.F32 R112, R20.reuse, R152, R112 ;  /* 0x000000981470723c */ /* 0x042ff00000001870 */
[C---:B------:R-:W-:Y:S01]  /*cba0*/  HMMA.16816.F32 R116, R20.reuse, R154, R116 ;  /* 0x0000009a1474723c */ /* 0x040fe20000001874 */
[----:B------:R-:W1:Y:S07]  /*cbb0*/  LDSM.16.MT88.4 R152, [R224+0x17000] ;  /* 0x01700000e098783b */ /* 0x000e6e0000004200 */
[C---:B---3--:R-:W-:Y:S08]  /*cbc0*/  HMMA.16816.F32 R120, R20.reuse, R156, R120 ;  /* 0x0000009c1478723c */ /* 0x048ff00000001878 */
[C---:B------:R-:W-:Y:S01]  /*cbd0*/  HMMA.16816.F32 R124, R20.reuse, R158, R124 ;  /* 0x0000009e147c723c */ /* 0x040fe2000000187c */
[----:B------:R-:W-:Y:S07]  /*cbe0*/  LDSM.16.MT88.4 R156, [R225+0x11800] ;  /* 0x01180000e19c783b */ /* 0x000fee0000004200 */
[C---:B----4-:R-:W-:Y:S08]  /*cbf0*/  HMMA.16816.F32 R128, R20.reuse, R24, R128 ;  /* 0x000000181480723c */ /* 0x050ff00000001880 */
[C---:B------:R-:W-:Y:S01]  /*cc00*/  HMMA.16816.F32 R132, R20.reuse, R26, R132 ;  /* 0x0000001a1484723c */ /* 0x040fe20000001884 */
[----:B------:R-:W2:Y:S07]  /*cc10*/  LDSM.16.MT88.4 R24, [R228+0x11800] ;  /* 0x01180000e418783b */ /* 0x000eae0000004200 */
[C---:B------:R-:W-:Y:S08]  /*cc20*/  HMMA.16816.F32 R136, R20.reuse, R160, R136 ;  /* 0x000000a01488723c */ /* 0x040ff00000001888 */
[C---:B------:R-:W-:Y:S08]  /*cc30*/  HMMA.16816.F32 R12, R20.reuse, R162, R12 ;  /* 0x000000a2140c723c */ /* 0x040ff0000000180c */
[C---:B------:R-:W-:Y:S08]  /*cc40*/  HMMA.16816.F32 R140, R20.reuse, R28, R140 ;  /* 0x0000001c148c723c */ /* 0x040ff0000000188c */
[C---:B------:R-:W-:Y:S01]  /*cc50*/  HMMA.16816.F32 R144, R20.reuse, R30, R144 ;  /* 0x0000001e1490723c */ /* 0x040fe20000001890 */
[----:B------:R-:W3:Y:S07]  /*cc60*/  LDSM.16.MT88.4 R28, [R224+0x11800] ;  /* 0x01180000e01c783b */ /* 0x000eee0000004200 */
[C---:B-1----:R-:W-:Y:S08]  /*cc70*/  HMMA.16816.F32 R16, R20.reuse, R152, R16 ;  /* 0x000000981410723c */ /* 0x042ff00000001810 */
[----:B------:R-:W-:Y:S01]  /*cc80*/  HMMA.16816.F32 R148, R20, R154, R148 ;  /* 0x0000009a1494723c */ /* 0x000fe20000001894 */
[----:B------:R-:W-:Y:S06]  /*cc90*/  LDSM.16.MT88.4 R152, [R224+0x13800] ;  /* 0x01380000e098783b */ /* 0x000fec0000004200 */
        /* <DEDUP_REMOVED lines=41> */
[C---:B------:R-:W-:Y:S08]  /*cf30*/  HMMA.16816.F32 R120, R20.reuse, R176, R120 ;  /* 0x000000b01478723c */ /* 0x040ff00000001878 */
[C---:B------:R-:W-:Y:S08]  /*cf40*/  HMMA.16816.F32 R124, R20.reuse, R178, R124 ;  /* 0x000000b2147c723c */ /* 0x040ff0000000187c */
[C---:B---3--:R-:W-:Y:S08]  /*cf50*/  HMMA.16816.F32 R128, R20.reuse, R28, R128 ;  /* 0x0000001c1480723c */ /* 0x048ff00000001880 */
        /* <DEDUP_REMOVED lines=9> */
.L_x_3559:
[----:B------:R-:W1:Y:S01]  /*cff0*/  SHFL.BFLY PT, R0, R249, 0x2, 0x1f ;  /* 0x0c401f00f9007f89 */ /* 0x000e6200000e0000 */
[----:B------:R-:W-:Y:S01]  /*d000*/  MOV R7, 0x3f800000 ;  /* 0x3f80000000077802 */ /* 0x000fe20000000f00 */
[----:B------:R-:W-:Y:S01]  /*d010*/  BSSY B0, `(.L_x_3564) ;  /* 0x000014a000007945 */ /* 0x000fe20003800000 */
[----:B------:R-:W-:Y:S01]  /*d020*/  MOV R6, 0x3f800000 ;  /* 0x3f80000000067802 */ /* 0x000fe20000000f00 */
[----:B------:R-:W2:Y:S04]  /*d030*/  SHFL.BFLY PT, R2, R251, 0x2, 0x1f ;  /* 0x0c401f00fb027f89 */ /* 0x000ea800000e0000 */
[----:B------:R-:W-:Y:S01]  /*d040*/  BAR.SYNC.DEFER_BLOCKING 0x0 ;  /* 0x0000000000007b1d */ /* 0x000fe20000010000 */
[----:B-1----:R-:W-:-:S05]  /*d050*/  FADD.FTZ R5, R0, R249 ;  /* 0x000000f900057221 */ /* 0x002fca0000010000 */
[----:B------:R-:W1:Y:S01]  /*d060*/  S2R R0, SR_TID.X ;  /* 0x0000000000007919 */ /* 0x000e620000002100 */
[----:B--2---:R-:W-:-:S03]  /*d070*/  FADD.FTZ R11, R2, R251 ;  /* 0x000000fb020b7221 */ /* 0x004fc60000010000 */
[----:B------:R-:W2:Y:S04]  /*d080*/  SHFL.BFLY PT, R2, R5, 0x1, 0x1f ;  /* 0x0c201f0005027f89 */ /* 0x000ea800000e0000 */
[----:B------:R-:W3:Y:S01]  /*d090*/  SHFL.BFLY PT, R4, R11, 0x1, 0x1f ;  /* 0x0c201f000b047f89 */ /* 0x000ee200000e0000 */
[----:B-1----:R-:W-:-:S04]  /*d0a0*/  SHF.R.S32.HI R9, RZ, 0x1f, R0 ;  /* 0x0000001fff097819 */ /* 0x002fc80000011400 */
        /* <DEDUP_REMOVED lines=10> */
[----:B------:R-:W-:Y:S02]  /*d150*/  LOP3.LUT R17, R8, 0x1ffffffc, RZ, 0xc0, !PT ;  /* 0x1ffffffc08117812 */ /* 0x000fe400078ec0ff */
[----:B------:R-:W-:Y:S02]  /*d160*/  IADD3 R5, R10, -R5, RZ ;  /* 0x800000050a057210 */ /* 0x000fe40007ffe0ff */
[----:B------:R-:W1:Y:S01]  /*d170*/  S2R R10, SR_TID.X ;  /* 0x00000000000a7919 */ /* 0x000e620000002100 */
[----:B------:R-:W-:Y:S01]  /*d180*/  IADD3 R14, -R17, R0, RZ ;  /* 0x00000000110e7210 */ /* 0x000fe20007ffe1ff */
[----:B------:R-:W2:Y:S01]  /*d190*/  @P3 MUFU.RCP R6, R2 ;  /* 0x0000000200063308 */ /* 0x000ea20000001000 */
[----:B------:R-:W-:-:S02]  /*d1a0*/  LOP3.LUT R16, R5, 0x1, RZ, 0xc0, !PT ;  /* 0x0000000105107812 */ /* 0x000fc400078ec0ff */
[----:B------:R-:W-:Y:S02]  /*d1b0*/  SHF.L.U32 R19, R5, 0x6, RZ ;  /* 0x0000000605137819 */ /* 0x000fe400000006ff */
[----:B------:R-:W-:Y:S02]  /*d1c0*/  ISETP.NE.U32.AND P0, PT, R16, 0x1, PT ;  /* 0x000000011000780c */ /* 0x000fe40003f05070 */
[----:B------:R-:W-:Y:S01]  /*d1d0*/  LOP3.LUT R19, R19, 0x1c0, RZ, 0xc0, !PT ;  /* 0x000001c013137812 */ /* 0x000fe200078ec0ff */
[----:B------:R-:W3:Y:S01]  /*d1e0*/  @P4 MUFU.RCP R7, R4 ;  /* 0x0000000400074308 */ /* 0x000ee20000001000 */
[----:B------:R-:W-:Y:S02]  /*d1f0*/  R2P PR, R5, 0x6 ;  /* 0x0000000605007804 */ /* 0x000fe40000000000 */
[----:B------:R-:W-:Y:S01]  /*d200*/  LEA.HI R19, R19, R19, RZ, 0x1d ;  /* 0x0000001313137211 */ /* 0x000fe200078fe8ff */
[----:B--2---:R-:W-:-:S04]  /*d210*/  FMUL.FTZ R163, R6, R163 ;  /* 0x000000a306a37220 */ /* 0x004fc80000410000 */
[----:B------:R-:W2:Y:S01]  /*d220*/  @P4 MUFU.LG2 R4, R4 ;  /* 0x0000000400044308 */ /* 0x000ea20000000c00 */
[C---:B------:R-:W-:Y:S02]  /*d230*/  FMUL.FTZ R162, R6.reuse, R162 ;  /* 0x000000a206a27220 */ /* 0x040fe40000410000 */
[C---:B------:R-:W-:Y:S01]  /*d240*/  FMUL.FTZ R39, R6.reuse, R39 ;  /* 0x0000002706277220 */ /* 0x040fe20000410000 */
[----:B-1----:R-:W-:Y:S01]  /*d250*/  SHF.R.S32.HI R11, RZ, 0x1f, R10 ;  /* 0x0000001fff0b7819 */ /* 0x002fe2000001140a */
[----:B------:R-:W-:Y:S02]  /*d260*/  FMUL.FTZ R38, R6, R38 ;  /* 0x0000002606267220 */ /* 0x000fe40000410000 */
[----:B---3--:R-:W-:Y:S01]  /*d270*/  FMUL.FTZ R160, R7, R160 ;  /* 0x000000a007a07220 */ /* 0x008fe20000410000 */
[-C--:B------:R-:W-:Y:S01]  /*d280*/  LEA.HI R13, R11, R10.reuse, RZ, 0x4 ;  /* 0x0000000a0b0d7211 */ /* 0x080fe200078f20ff */
[----:B------:R-:W-:Y:S01]  /*d290*/  FMUL.FTZ R161, R7, R161 ;  /* 0x000000a107a17220 */ /* 0x000fe20000410000 */
[----:B------:R-:W-:Y:S01]  /*d2a0*/  LEA.HI R11, R11, R10, RZ, 0x5 ;  /* 0x0000000a0b0b7211 */ /* 0x000fe200078f28ff */
[----:B------:R-:W-:Y:S01]  /*d2b0*/  FMUL.FTZ R36, R7, R36 ;  /* 0x0000002407247220 */ /* 0x000fe20000410000 */
[----:B------:R-:W-:Y:S01]  /*d2c0*/  LOP3.LUT R15, R13, 0xfffffff0, RZ, 0xc0, !PT ;  /* 0xfffffff00d0f7812 */ /* 0x000fe200078ec0ff */
[C---:B------:R-:W-:Y:S01]  /*d2d0*/  FMUL.FTZ R37, R7.reuse, R37 ;  /* 0x0000002507257220 */ /* 0x040fe20000410000 */
[----:B------:R-:W-:Y:S01]  /*d2e0*/  SHF.R.S32.HI R12, RZ, 0x4, R13 ;  /* 0x00000004ff0c7819 */ /* 0x000fe2000001140d */
[----:B------:R-:W-:Y:S01]  /*d2f0*/  FMUL.FTZ R40, R7, R40 ;  /* 0x0000002807287220 */ /* 0x000fe20000410000 */
[----:B------:R-:W-:Y:S01]  /*d300*/  IADD3 R8, -R15, R10, RZ ;  /* 0x0000000a0f087210 */ /* 0x000fe20007ffe1ff */
[----:B------:R-:W-:Y:S01]  /*d310*/  FMUL.FTZ R41, R7, R41 ;  /* 0x0000002907297220 */ /* 0x000fe20000410000 */
[----:B------:R-:W-:Y:S01]  /*d320*/  SHF.L.U32 R15, R12, 0x6, RZ ;  /* 0x000000060c0f7819 */ /* 0x000fe200000006ff */
[----:B------:R-:W-:Y:S01]  /*d330*/  FMUL.FTZ R43, R6, R43 ;  /* 0x0000002b062b7220 */ /* 0x000fe20000410000 */
[----:B------:R-:W-:Y:S01]  /*d340*/  LEA.HI R17, R8, R8, RZ, 0x1 ;  /* 0x0000000808117211 */ /* 0x000fe200078f08ff */
[C---:B------:R-:W-:Y:S01]  /*d350*/  FMUL.FTZ R42, R6.reuse, R42 ;  /* 0x0000002a062a7220 */ /* 0x040fe20000410000 */
[----:B------:R-:W-:Y:S01]  /*d360*/  LOP3.LUT R15, R15, 0x1c0, RZ, 0xc0, !PT ;  /* 0x000001c00f0f7812 */ /* 0x000fe200078ec0ff */
[----:B------:R-:W-:Y:S01]  /*d370*/  FMUL.FTZ R44, R7, R44 ;  /* 0x0000002c072c7220 */ /* 0x000fe20000410000 */
[----:B------:R-:W-:Y:S01]  /*d380*/  SHF.L.U32 R16, R17, 0x2, RZ ;  /* 0x0000000211107819 */ /* 0x000fe200000006ff */
[----:B------:R-:W-:Y:S01]  /*d390*/  FMUL.FTZ R45, R7, R45 ;  /* 0x0000002d072d7220 */ /* 0x000fe20000410000 */
[----:B------:R-:W-:Y:S01]  /*d3a0*/  SHF.R.S32.HI R13, RZ, 0x5, R9 ;  /* 0x00000005ff0d7819 */ /* 0x000fe20000011409 */
[C---:B------:R-:W-:Y:S01]  /*d3b0*/  FMUL.FTZ R47, R6.reuse, R47 ;  /* 0x0000002f062f7220 */ /* 0x040fe20000410000 */
[----:B------:R-:W-:Y:S01]  /*d3c0*/  LOP3.LUT R16, R15, 0x38, R16, 0xf8, !PT ;  /* 0x000000380f107812 */ /* 0x000fe200078ef810 */
[C---:B------:R-:W-:Y:S01]  /*d3d0*/  FMUL.FTZ R46, R6.reuse, R46 ;  /* 0x0000002e062e7220 */ /* 0x040fe20000410000 */
[----:B------:R-:W-:Y:S01]  /*d3e0*/  LEA R14, R13, R14, 0x9 ;  /* 0x0000000e0d0e7211 */ /* 0x000fe200078e48ff */
[C---:B------:R-:W-:Y:S01]  /*d3f0*/  FMUL.FTZ R48, R7.reuse, R48 ;  /* 0x0000003007307220 */ /* 0x040fe20000410000 */
[----:B------:R-:W-:Y:S01]  /*d400*/  SHF.R.U32.HI R15, RZ, 0x3, R15 ;  /* 0x00000003ff0f7819 */ /* 0x000fe2000001160f */
[----:B------:R-:W-:Y:S01]  /*d410*/  FMUL.FTZ R49, R7, R49 ;  /* 0x0000003107317220 */ /* 0x000fe20000410000 */
[----:B------:R-:W-:Y:S01]  /*d420*/  LOP3.LUT R17, R17, 0xffffffe, RZ, 0xc0, !PT ;  /* 0x0ffffffe11117812 */ /* 0x000fe200078ec0ff */
[----:B------:R-:W-:Y:S01]  /*d430*/  FMUL.FTZ R51, R6, R51 ;  /* 0x0000003306337220 */ /* 0x000fe20000410000 */
[----:B------:R-:W-:Y:S01]  /*d440*/  LEA R14, R14, R19, 0x1 ;  /* 0x000000130e0e7211 */ /* 0x000fe200078e08ff */
[----:B------:R-:W-:Y:S01]  /*d450*/  FMUL.FTZ R50, R6, R50 ;  /* 0x0000003206327220 */ /* 0x000fe20000410000 */
[----:B------:R-:W-:Y:S01]  /*d460*/  LOP3.LUT R15, R16, R15, RZ, 0x3c, !PT ;  /* 0x0000000f100f7212 */ /* 0x000fe200078e3cff */
[C---:B------:R-:W-:Y:S01]  /*d470*/  FMUL.FTZ R52, R7.reuse, R52 ;  /* 0x0000003407347220 */ /* 0x040fe20000410000 */
[----:B------:R-:W-:Y:S01]  /*d480*/  IADD3 R16, R8, -R17, RZ ;  /* 0x8000001108107210 */ /* 0x000fe20007ffe0ff */
[C---:B------:R-:W-:Y:S01]  /*d490*/  FMUL.FTZ R53, R7.reuse, R53 ;  /* 0x0000003507357220 */ /* 0x040fe20000410000 */
[----:B------:R-:W-:Y:S01]  /*d4a0*/  STS.64 [R14.X4], R160 ;  /* 0x000000a00e007388 */ /* 0x000fe20000004a00 */
[----:B------:R-:W-:Y:S01]  /*d4b0*/  FMUL.FTZ R55, R6, R55 ;  /* 0x0000003706377220 */ /* 0x000fe20000410000 */
[----:B------:R-:W-:Y:S01]  /*d4c0*/  LEA R5, R16, R15, 0x2 ;  /* 0x0000000f10057211 */ /* 0x000fe200078e10ff */
[C---:B------:R-:W-:Y:S01]  /*d4d0*/  FMUL.FTZ R54, R6.reuse, R54 ;  /* 0x0000003606367220 */ /* 0x040fe20000410000 */
[----:B------:R-:W-:Y:S01]  /*d4e0*/  MOV R15, 0x80 ;  /* 0x00000080000f7802 */ /* 0x000fe20000000f00 */
[C---:B------:R-:W-:Y:S01]  /*d4f0*/  FMUL.FTZ R56, R7.reuse, R56 ;  /* 0x0000003807387220 */ /* 0x040fe20000410000 */
[----:B------:R-:W-:Y:S01]  /*d500*/  STS.64 [R14.X4+0x800], R162 ;  /* 0x000800a20e007388 */ /* 0x000fe20000004a00 */
[----:B------:R-:W-:Y:S01]  /*d510*/  FMUL.FTZ R57, R7, R57 ;  /* 0x0000003907397220 */ /* 0x000fe20000410000 */
[----:B------:R-:W-:Y:S01]  /*d520*/  SEL R15, R15, 0xffffff80, !P2 ;  /* 0xffffff800f0f7807 */ /* 0x000fe20005000000 */
[C---:B------:R-:W-:Y:S01]  /*d530*/  FMUL.FTZ R59, R6.reuse, R59 ;  /* 0x0000003b063b7220 */ /* 0x040fe20000410000 */
[----:B------:R-:W-:Y:S01]  /*d540*/  LOP3.LUT R9, R9, 0xffffffe0, RZ, 0xc0, !PT ;  /* 0xffffffe009097812 */ /* 0x000fe200078ec0ff */
[----:B------:R-:W-:Y:S01]  /*d550*/  FMUL.FTZ R58, R6, R58 ;  /* 0x0000003a063a7220 */ /* 0x000fe20000410000 */
[----:B------:R-:W-:Y:S01]  /*d560*/  LOP3.LUT R11, R11, 0xffffffe0, RZ, 0xc0, !PT ;  /* 0xffffffe00b0b7812 */ /* 0x000fe200078ec0ff */
[C---:B------:R-:W-:Y:S01]  /*d570*/  FMUL.FTZ R60, R7.reuse, R60 ;  /* 0x0000003c073c7220 */ /* 0x040fe20000410000 */
[----:B------:R-:W1:Y:S01]  /*d580*/  @P3 MUFU.LG2 R2, R2 ;  /* 0x0000000200023308 */ /* 0x000e620000000c00 */
[----:B------:R-:W-:Y:S01]  /*d590*/  FMUL.FTZ R61, R7, R61 ;  /* 0x0000003d073d7220 */ /* 0x000fe20000410000 */
[----:B------:R-:W-:Y:S01]  /*d5a0*/  IADD3 R9, R0, -R9, RZ ;  /* 0x8000000900097210 */ /* 0x000fe20007ffe0ff */
[----:B------:R-:W-:Y:S01]  /*d5b0*/  FMUL.FTZ R63, R6, R63 ;  /* 0x0000003f063f7220 */ /* 0x000fe20000410000 */
[----:B------:R-:W-:Y:S01]  /*d5c0*/  IADD3 R11, R10, -R11, RZ ;  /* 0x8000000b0a0b7210 */ /* 0x000fe20007ffe0ff */
[----:B------:R-:W-:-:S02]  /*d5d0*/  FMUL.FTZ R62, R6, R62 ;  /* 0x0000003e063e7220 */ /* 0x000fc40000410000 */
[C---:B------:R-:W-:Y:S01]  /*d5e0*/  FMUL.FTZ R64, R7.reuse, R64 ;  /* 0x0000004007407220 */ /* 0x040fe20000410000 */
[----:B------:R-:W-:Y:S01]  /*d5f0*/  SHF.R.S32.HI R0, RZ, 0x1f, R11 ;  /* 0x0000001fff007819 */ /* 0x000fe2000001140b */
[C---:B------:R-:W-:Y:S02]  /*d600*/  FMUL.FTZ R65, R7.reuse, R65 ;  /* 0x0000004107417220 */ /* 0x040fe40000410000 */
[----:B------:R-:W-:Y:S01]  /*d610*/  FMUL.FTZ R67, R6, R67 ;  /* 0x0000004306437220 */ /* 0x000fe20000410000 */
[----:B------:R-:W-:Y:S01]  /*d620*/  LEA.HI R0, R0, R11, RZ, 0x2 ;  /* 0x0000000b00007211 */ /* 0x000fe200078f10ff */
[----:B------:R-:W-:Y:S02]  /*d630*/  FMUL.FTZ R66, R6, R66 ;  /* 0x0000004206427220 */ /* 0x000fe40000410000 */
[C---:B------:R-:W-:Y:S02]  /*d640*/  FMUL.FTZ R68, R7.reuse, R68 ;  /* 0x0000004407447220 */ /* 0x040fe40000410000 */
[----:B------:R-:W-:-:S02]  /*d650*/  FMUL.FTZ R69, R7, R69 ;  /* 0x0000004507457220 */ /* 0x000fc40000410000 */
[C---:B------:R-:W-:Y:S02]  /*d660*/  FMUL.FTZ R71, R6.reuse, R71 ;  /* 0x0000004706477220 */ /* 0x040fe40000410000 */
[C---:B------:R-:W-:Y:S02]  /*d670*/  FMUL.FTZ R70, R6.reuse, R70 ;  /* 0x0000004606467220 */ /* 0x040fe40000410000 */
[C---:B------:R-:W-:Y:S02]  /*d680*/  FMUL.FTZ R72, R7.reuse, R72 ;  /* 0x0000004807487220 */ /* 0x040fe40000410000 */
        /* <DEDUP_REMOVED lines=84> */
[----:B------:R-:W-:Y:S01]  /*dbd0*/  FMUL.FTZ R149, R7, R149 ;  /* 0x0000009507957220 */ /* 0x000fe20000410000 */
[----:B------:R-:W-:Y:S01]  /*dbe0*/  MOV R7, 0x40 ;  /* 0x0000004000077802 */ /* 0x000fe20000000f00 */
[C---:B------:R-:W-:Y:S02]  /*dbf0*/  FMUL.FTZ R151, R6.reuse, R151 ;  /* 0x0000009706977220 */ /* 0x040fe40000410000 */
[----:B------:R-:W-:Y:S01]  /*dc00*/  FMUL.FTZ R150, R6, R150 ;  /* 0x0000009606967220 */ /* 0x000fe20000410000 */
[----:B------:R-:W-:Y:S01]  /*dc10*/  SHF.L.U32 R6, R14, 0x2, RZ ;  /* 0x000000020e067819 */ /* 0x000fe200000006ff */
[----:B--2---:R-:W-:Y:S01]  /*dc20*/  @P4 FMUL.FTZ R11, R4, 0.69314718246459960938 ;  /* 0x3f317218040b4820 */ /* 0x004fe20000410000 */
[----:B------:R-:W-:Y:S01]  /*dc30*/  SEL R7, R7, 0xffffffc0, !P1 ;  /* 0xffffffc007077807 */ /* 0x000fe20004800000 */
[----:B-1----:R-:W-:Y:S01]  /*dc40*/  @P3 FMUL.FTZ R2, R2, 0.69314718246459960938 ;  /* 0x3f31721802023820 */ /* 0x002fe20000410000 */
[----:B------:R-:W-:-:S02]  /*dc50*/  IADD3 R17, R6, -0x20, RZ ;  /* 0xffffffe006117810 */ /* 0x000fc40007ffe0ff */
[C---:B------:R-:W-:Y:S02]  /*dc60*/  @P0 IADD3 R17, R6.reuse, 0x20, RZ ;  /* 0x0000002006110810 */ /* 0x040fe40007ffe0ff */
[C---:B------:R-:W-:Y:S02]  /*dc70*/  IADD3 R16, R6.reuse, R7, RZ ;  /* 0x0000000706107210 */ /* 0x040fe40007ffe0ff */
[----:B------:R-:W-:Y:S01]  /*dc80*/  IADD3 R18, R7, R17, RZ ;  /* 0x0000001107127210 */ /* 0x000fe20007ffe0ff */
[----:B------:R-:W-:Y:S01]  /*dc90*/  STS.64 [R17], R36 ;  /* 0x0000002411007388 */ /* 0x000fe20000000a00 */
[----:B------:R-:W-:Y:S02]  /*dca0*/  IADD3 R19, R6, R15, RZ ;  /* 0x0000000f06137210 */ /* 0x000fe40007ffe0ff */
[----:B------:R-:W-:Y:S01]  /*dcb0*/  IADD3 R20, R15, R17, RZ ;  /* 0x000000110f147210 */ /* 0x000fe20007ffe0ff */
[----:B------:R-:W-:Y:S01]  /*dcc0*/  STS.64 [R17+0x800], R38 ;  /* 0x0008002611007388 */ /* 0x000fe20000000a00 */
[----:B------:R-:W-:-:S02]  /*dcd0*/  IADD3 R21, R16, R15, RZ ;  /* 0x0000000f10157210 */ /* 0x000fc40007ffe0ff */
[----:B------:R-:W-:Y:S01]  /*dce0*/  IADD3 R15, R18, R15, RZ ;  /* 0x0000000f120f7210 */ /* 0x000fe20007ffe0ff */
[----:B------:R-:W-:Y:S01]  /*dcf0*/  STS.64 [R16], R40 ;  /* 0x0000002810007388 */ /* 0x000fe20000000a00 */
[----:B------:R-:W-:Y:S02]  /*dd00*/  LOP3.LUT P0, RZ, R9, 0x3, RZ, 0xc0, !PT ;  /* 0x0000000309ff7812 */ /* 0x000fe4000780c0ff */
[----:B------:R-:W-:Y:S01]  /*dd10*/  MOV R9, 0xff800000 ;  /* 0xff80000000097802 */ /* 0x000fe20000000f00 */
[----:B------:R-:W-:Y:S01]  /*dd20*/  STS.64 [R16+0x800], R42 ;  /* 0x0008002a10007388 */ /* 0x000fe20000000a00 */
[----:B------:R-:W-:-:S03]  /*dd30*/  @P3 FFMA.FTZ R9, R3, c[0x0][0x238], R2 ;  /* 0x00008e0003093a23 */ /* 0x000fc60000010002 */
        /* <DEDUP_REMOVED lines=43> */
[----:B------:R1:W-:Y:S04]  /*dff0*/  STS.64 [R14.X4+0xc800], R130 ;  /* 0x00c800820e007388 */ /* 0x0003e80000004a00 */
[----:B------:R-:W2:Y:S04]  /*e000*/  S2R R6, SR_CTAID.Z ;  /* 0x0000000000067919 */ /* 0x000ea80000002700 */
[----:B------:R-:W3:Y:S04]  /*e010*/  S2R R7, SR_CTAID.Y ;  /* 0x0000000000077919 */ /* 0x000ee80000002600 */
[----:B------:R-:W-:Y:S04]  /*e020*/  STS.64 [R17+0xc000], R132 ;  /* 0x00c0008411007388 */ /* 0x000fe80000000a00 */
[----:B------:R-:W-:Y:S04]  /*e030*/  STS.64 [R17+0xc800], R134 ;  /* 0x00c8008611007388 */ /* 0x000fe80000000a00 */
[----:B------:R-:W-:Y:S04]  /*e040*/  STS.64 [R16+0xc000], R136 ;  /* 0x00c0008810007388 */ /* 0x000fe80000000a00 */
[----:B------:R-:W-:Y:S04]  /*e050*/  STS.64 [R16+0xc800], R138 ;  /* 0x00c8008a10007388 */ /* 0x000fe80000000a00 */
[----:B------:R-:W-:Y:S04]  /*e060*/  STS.64 [R18+0xc000], R156 ;  /* 0x00c0009c12007388 */ /* 0x000fe80000000a00 */
[----:B------:R-:W-:Y:S01]  /*e070*/  STS.64 [R18+0xc800], R158 ;  /* 0x00c8009e12007388 */ /* 0x000fe20000000a00 */
[----:B---3--:R-:W-:-:S03]  /*e080*/  IMAD R7, R7, c[0x0][0x210], R240 ;  /* 0x0000840007077a24 */ /* 0x008fc600078e02f0 */
[----:B------:R-:W-:Y:S04]  /*e090*/  STS.64 [R19+0xc000], R140 ;  /* 0x00c0008c13007388 */ /* 0x000fe80000000a00 */
[----:B------:R-:W-:Y:S04]  /*e0a0*/  STS.64 [R19+0xc800], R142 ;  /* 0x00c8008e13007388 */ /* 0x000fe80000000a00 */
[----:B------:R3:W-:Y:S04]  /*e0b0*/  STS.64 [R20+0xc000], R144 ;  /* 0x00c0009014007388 */ /* 0x0007e80000000a00 */
[----:B------:R-:W-:Y:S04]  /*e0c0*/  STS.64 [R20+0xc800], R146 ;  /* 0x00c8009214007388 */ /* 0x000fe80000000a00 */
[----:B-1----:R-:W1:Y:S04]  /*e0d0*/  S2R R14, SR_CTAID.X ;  /* 0x00000000000e7919 */ /* 0x002e680000002500 */
[----:B------:R-:W-:Y:S04]  /*e0e0*/  STS.64 [R21+0xc000], R152 ;  /* 0x00c0009815007388 */ /* 0x000fe80000000a00 */
[----:B------:R-:W-:Y:S04]  /*e0f0*/  STS.64 [R21+0xc800], R154 ;  /* 0x00c8009a15007388 */ /* 0x000fe80000000a00 */
[----:B------:R-:W-:Y:S04]  /*e100*/  STS.64 [R15+0xc000], R148 ;  /* 0x00c000940f007388 */ /* 0x000fe80000000a00 */
[----:B------:R4:W-:Y:S01]  /*e110*/  STS.64 [R15+0xc800], R150 ;  /* 0x00c800960f007388 */ /* 0x0009e20000000a00 */
[----:B---3--:R-:W-:-:S03]  /*e120*/  SHF.R.S32.HI R144, RZ, 0x1f, R13 ;  /* 0x0000001fff907819 */ /* 0x008fc6000001140d */
[----:B------:R-:W-:Y:S01]  /*e130*/  BAR.SYNC.DEFER_BLOCKING 0x0 ;  /* 0x0000000000007b1d */ /* 0x000fe20000010000 */
[----:B------:R-:W-:-:S04]  /*e140*/  LEA.HI R144, R144, R13, RZ, 0x2 ;  /* 0x0000000d90907211 */ /* 0x000fc800078f10ff */
[----:B------:R-:W-:-:S04]  /*e150*/  LOP3.LUT R144, R144, 0xffffffc, RZ, 0xc0, !PT ;  /* 0x0ffffffc90907812 */ /* 0x000fc800078ec0ff */
[----:B------:R-:W-:Y:S02]  /*e160*/  IADD3 R144, R13, -R144, RZ ;  /* 0x800000900d907210 */ /* 0x000fe40007ffe0ff */
[----:B------:R-:W-:-:S04]  /*e170*/  SHF.R.S32.HI R13, RZ, 0x2, R0 ;  /* 0x00000002ff0d7819 */ /* 0x000fc80000011400 */
[----:B------:R-:W-:Y:S02]  /*e180*/  LEA R13, R144, R13, 0x4 ;  /* 0x0000000d900d7211 */ /* 0x000fe400078e20ff */
[----:B----4-:R-:W-:Y:S01]  /*e190*/  IADD3 R15, -R240, RZ, RZ ;  /* 0x000000fff00f7210 */ /* 0x010fe20007ffe1ff */
[----:B------:R-:W3:Y:S04]  /*e1a0*/  LDS.128 R136, [R5.X4] ;  /* 0x0000000005887984 */ /* 0x000ee80000004c00 */
[----:B--2---:R-:W-:Y:S01]  /*e1b0*/  IMAD R6, R15, c[0x0][0x1c0], R6 ;  /* 0x000070000f067a24 */ /* 0x004fe200078e0206 */
[----:B------:R-:W2:Y:S03]  /*e1c0*/  LDS.128 R132, [R5.X4+0x800] ;  /* 0x0008000005847984 */ /* 0x000ea60000004c00 */
[----:B------:R-:W-:Y:S01]  /*e1d0*/  IMAD R6, R7, c[0x0][0x1c0], R6 ;  /* 0x0000700007067a24 */ /* 0x000fe200078e0206 */
[----:B-1----:R-:W-:Y:S01]  /*e1e0*/  SHF.L.U32 R7, R14, 0x6, RZ ;  /* 0x000000060e077819 */ /* 0x002fe200000006ff */
[----:B------:R-:W1:Y:S04]  /*e1f0*/  LDS.128 R128, [R5.X4+0x1000] ;  /* 0x0010000005807984 */ /* 0x000e680000004c00 */
[----:B------:R-:W4:Y:S01]  /*e200*/  LDS.128 R124, [R5.X4+0x1800] ;  /* 0x00180000057c7984 */ /* 0x000f220000004c00 */
[----:B------:R-:W-:-:S03]  /*e210*/  IMAD R6, R6, c[0x0][0x214], R7 ;  /* 0x0000850006067a24 */ /* 0x000fc600078e0207 */
        /* <DEDUP_REMOVED lines=31> */
[----:B--234-:R-:W-:Y:S02]  /*e410*/  IADD3 R2, R13, 0x8, RZ ;  /* 0x000000080d027810 */ /* 0x01cfe40007ffe0ff */
[----:B------:R-:W-:-:S02]  /*e420*/  SHF.R.S32.HI R3, RZ, 0x1f, R13 ;  /* 0x0000001fff037819 */ /* 0x000fc4000001140d */
[----:B------:R-:W-:Y:S02]  /*e430*/  IADD3 R0, P0, R6, R13, RZ ;  /* 0x0000000d06007210 */ /* 0x000fe40007f1e0ff */
[-C--:B------:R-:W-:Y:S02]  /*e440*/  ISETP.GE.AND P2, PT, R13, R235.reuse, PT ;  /* 0x000000eb0d00720c */ /* 0x080fe40003f46270 */
[----:B------:R-:W-:Y:S02]  /*e450*/  ISETP.GE.AND P1, PT, R2, R235, PT ;  /* 0x000000eb0200720c */ /* 0x000fe40003f26270 */
[----:B------:R-:W-:Y:S02]  /*e460*/  LEA.HI.X.SX32 R3, R6, R3, 0x1, P0 ;  /* 0x0000000306037211 */ /* 0x000fe400000f0eff */
[----:B------:R-:W-:-:S04]  /*e470*/  LEA R2, P0, R0, c[0x0][0x208], 0x2 ;  /* 0x0000820000027a11 */ /* 0x000fc800078010ff */
[----:B------:R-:W-:-:S05]  /*e480*/  LEA.HI.X R3, R0, c[0x0][0x20c], R3, 0x2, P0 ;  /* 0x0000830000037a11 */ /* 0x000fca00000f1403 */
[----:B------:R2:W-:Y:S04]  /*e490*/  @!P2 STG.E [R2.64], R5 ;  /* 0x000000050200a986 */ /* 0x0005e8000c10190a */
[----:B------:R2:W-:Y:S02]  /*e4a0*/  @!P1 STG.E [R2.64+0x20], R9 ;  /* 0x0000200902009986 */ /* 0x0005e4000c10190a */
.L_x_3565:
[----:B--234-:R-:W-:Y:S05]  /*e4b0*/  BSYNC B0 ;  /* 0x0000000000007941 */ /* 0x01cfea0003800000 */
.L_x_3564:
[----:B------:R-:W-:Y:S01]  /*e4c0*/  IMAD.SHL.U32 R4, R8, 0x4, RZ ;  /* 0x0000000408047824 */ /* 0x000fe200078e00ff */
[----:B------:R-:W-:Y:S01]  /*e4d0*/  IADD3 R0, R12, 0x10, RZ ;  /* 0x000000100c007810 */ /* 0x000fe20007ffe0ff */
[----:B------:R-:W-:Y:S01]  /*e4e0*/  IMAD R6, R6, c[0x0][0x22c], RZ ;  /* 0x00008b0006067a24 */ /* 0x000fe200078e02ff */
[----:B------:R-:W-:Y:S02]  /*e4f0*/  IADD3 R2, R12, 0x8, RZ ;  /* 0x000000080c027810 */ /* 0x000fe40007ffe0ff */
[----:B------:R-:W-:Y:S02]  /*e500*/  SHF.R.S32.HI R5, RZ, 0x1f, R4 ;  /* 0x0000001fff057819 */ /* 0x000fe40000011404 */
[----:B------:R-:W-:-:S02]  /*e510*/  ISETP.GE.AND P4, PT, R0, R235, PT ;  /* 0x000000eb0000720c */ /* 0x000fc40003f86270 */
[C---:B------:R-:W-:Y:S01]  /*e520*/  IADD3 R0, R12.reuse, 0x30, RZ ;  /* 0x000000300c007810 */ /* 0x040fe20007ffe0ff */
[----:B------:R-:W-:Y:S01]  /*e530*/  IMAD.WIDE R4, R12, 0x100, R4 ;  /* 0x000001000c047825 */ /* 0x000fe200078e0204 */
[-C--:B------:R-:W-:Y:S02]  /*e540*/  ISETP.GE.AND P5, PT, R2, R235.reuse, PT ;  /* 0x000000eb0200720c */ /* 0x080fe40003fa6270 */
[----:B------:R-:W-:Y:S02]  /*e550*/  ISETP.GE.AND P6, PT, R12, R235, PT ;  /* 0x000000eb0c00720c */ /* 0x000fe40003fc6270 */
[----:B------:R-:W-:Y:S02]  /*e560*/  IADD3 R3, P0, R6, R4, RZ ;  /* 0x0000000406037210 */ /* 0x000fe40007f1e0ff */
[----:B------:R-:W-:Y:S02]  /*e570*/  IADD3 R4, R12, 0x20, RZ ;  /* 0x000000200c047810 */ /* 0x000fe40007ffe0ff */
[----:B------:R-:W-:-:S02]  /*e580*/  LEA.HI.X.SX32 R6, R6, R5, 0x1, P0 ;  /* 0x0000000506067211 */ /* 0x000fc400000f0eff */
[C---:B------:R-:W-:Y:S02]  /*e590*/  LEA R8, P0, R3.reuse, c[0x0][0x1d8], 0x2 ;  /* 0x0000760003087a11 */ /* 0x040fe400078010ff */
[----:B------:R-:W-:Y:S02]  /*e5a0*/  IADD3 R2, R12, 0x28, RZ ;  /* 0x000000280c027810 */ /* 0x000fe40007ffe0ff */
[----:B------:R-:W-:Y:S02]  /*e5b0*/  LEA.HI.X R9, R3, c[0x0][0x1dc], R6, 0x2, P0 ;  /* 0x0000770003097a11 */ /* 0x000fe400000f1406 */
[----:B------:R-:W-:Y:S02]  /*e5c0*/  ISETP.GE.AND P0, PT, R0, R235, PT ;  /* 0x000000eb0000720c */ /* 0x000fe40003f06270 */
[C---:B------:R-:W-:Y:S01]  /*e5d0*/  IADD3 R6, R12.reuse, 0x18, RZ ;  /* 0x000000180c067810 */ /* 0x040fe20007ffe0ff */
[----:B-1----:R1:W-:Y:S01]  /*e5e0*/  @!P6 STG.E.128 [R8.64+0x100], R104 ;  /* 0x000100680800e986 */ /* 0x0023e2000c101d0a */
[----:B------:R-:W-:-:S02]  /*e5f0*/  IADD3 R12, R12, 0x38, RZ ;  /* 0x000000380c0c7810 */ /* 0x000fc40007ffe0ff */
[-C--:B------:R-:W-:Y:S01]  /*e600*/  ISETP.GE.AND P3, PT, R6, R235.reuse, PT ;  /* 0x000000eb0600720c */ /* 0x080fe20003f66270 */
[----:B------:R1:W-:Y:S01]  /*e610*/  @!P6 STG.E.128 [R8.64+0x200], R72 ;  /* 0x000200480800e986 */ /* 0x0003e2000c101d0a */
[-C--:B------:R-:W-:Y:S02]  /*e620*/  ISETP.GE.AND P2, PT, R4, R235.reuse, PT ;  /* 0x000000eb0400720c */ /* 0x080fe40003f46270 */
[-C--:B------:R-:W-:Y:S01]  /*e630*/  ISETP.GE.AND P1, PT, R2, R235.reuse, PT ;  /* 0x000000eb0200720c */ /* 0x080fe20003f26270 */
[----:B------:R1:W-:Y:S04]  /*e640*/  @!P6 STG.E.128 [R8.64+0x300], R40 ;  /* 0x000300280800e986 */ /* 0x0003e8000c101d0a */
[----:B------:R1:W-:Y:S04]  /*e650*/  @!P0 STG.E.128 [R8.64+0xc000], R112 ;  /* 0x00c0007008008986 */ /* 0x0003e8000c101d0a */
[----:B------:R1:W-:Y:S04]  /*e660*/  @!P0 STG.E.128 [R8.64+0xc100], R80 ;  /* 0x00c1005008008986 */ /* 0x0003e8000c101d0a */
[----:B------:R1:W-:Y:S04]  /*e670*/  @!P0 STG.E.128 [R8.64+0xc200], R48 ;  /* 0x00c2003008008986 */ /* 0x0003e8000c101d0a */
[----:B------:R1:W-:Y:S01]  /*e680*/  @!P0 STG.E.128 [R8.64+0xc300], R16 ;  /* 0x00c3001008008986 */ /* 0x0003e2000c101d0a */
[----:B------:R-:W-:-:S03]  /*e690*/  ISETP.GE.AND P0, PT, R12, R235, PT ;  /* 0x000000eb0c00720c */ /* 0x000fc60003f06270 */
[----:B------:R1:W-:Y:S04]  /*e6a0*/  @!P5 STG.E.128 [R8.64+0x2000], R132 ;  /* 0x002000840800d986 */ /* 0x0003e8000c101d0a */
        /* <DEDUP_REMOVED lines=19> */
[----:B------:R1:W-:Y:S04]  /*e7e0*/  @!P6 STG.E.64 [R8.64], R136 ;  /* 0x000000880800e986 */ /* 0x0003e8000c101b0a */
[----:B------:R1:W-:Y:S01]  /*e7f0*/  @!P6 STG.E.64 [R8.64+0x8], R138 ;  /* 0x0000088a0800e986 */ /* 0x0003e2000c101b0a */
[----:B------:R-:W-:Y:S05]  /*e800*/  @P0 EXIT ;  /* 0x000000000000094d */ /* 0x000fea0003800000 */
[----:B------:R-:W-:Y:S04]  /*e810*/  STG.E.128 [R8.64+0xe000], R108 ;  /* 0x00e0006c08007986 */ /* 0x000fe8000c101d0a */
[----:B------:R-:W-:Y:S04]  /*e820*/  STG.E.128 [R8.64+0xe100], R76 ;  /* 0x00e1004c08007986 */ /* 0x000fe8000c101d0a */
[----:B------:R-:W-:Y:S04]  /*e830*/  STG.E.128 [R8.64+0xe200], R44 ;  /* 0x00e2002c08007986 */ /* 0x000fe8000c101d0a */
[----:B------:R-:W-:Y:S01]  /*e840*/  STG.E.128 [R8.64+0xe300], R140 ;  /* 0x00e3008c08007986 */ /* 0x000fe2000c101d0a */
[----:B------:R-:W-:Y:S05]  /*e850*/  EXIT ;  /* 0x000000000000794d */ /* 0x000fea0003800000 */
.L_x_3566:
        /* <DEDUP_REMOVED lines=10> */
.L_x_4845:


//--------------------- .text._ZN5flash24flash_fwd_splitkv_kernelI23Flash_fwd_kernel_traitsILi256ELi64ELi64ELi4ELb0ELb0EN7cutlass6half_tE19Flash_kernel_traitsILi256ELi64ELi64ELi4ES3_EELb1ELb0ELb0ELb0ELb1ELb1ELb1ELb0EEEvNS_16Flash_fwd_paramsE --------------------------
	.section	.text._ZN5flash24flash_fwd_splitkv_kernelI23Flash_fwd_kernel_traitsILi256ELi64ELi64ELi4ELb0ELb0EN7cutlass6half_tE19Flash_kernel_traitsILi256ELi64ELi64ELi4ES3_EELb1ELb0ELb0ELb0ELb1ELb1ELb1ELb0EEEvNS_16Flash_fwd_paramsE,"ax",@progbits
	.sectioninfo	@"SHI_REGISTERS=253"
	.align	128
        .global         _ZN5flash24flash_fwd_splitkv_kernelI23Flash_fwd_kernel_traitsILi256ELi64ELi64ELi4ELb0ELb0EN7cutlass6half_tE19Flash_kernel_traitsILi256ELi64ELi64ELi4ES3_EELb1ELb0ELb0ELb0ELb1ELb1ELb1ELb0EEEvNS_16Flash_fwd_paramsE
        .type           _ZN5flash24flash_fwd_splitkv_kernelI23Flash_fwd_kernel_traitsILi256ELi64ELi64ELi4ELb0ELb0EN7cutlass6half_tE19Flash_kernel_traitsILi256ELi64ELi64ELi4ES3_EELb1ELb0ELb0ELb0ELb1ELb1ELb1ELb0EEEvNS_16Flash_fwd_paramsE,@function
        .size           _ZN5flash24flash_fwd_splitkv_kernelI23Flash_fwd_kernel_traitsILi256ELi64ELi64ELi4ELb0ELb0EN7cutlass6half_tE19Flash_kernel_traitsILi256ELi64ELi64ELi4ES3_EELb1ELb0ELb0ELb0ELb1ELb1ELb1ELb0EEEvNS_16Flash_fwd_paramsE,(.L_x_4846 - _ZN5flash24flash_fwd_splitkv_kernelI23Flash_fwd_kernel_traitsILi256ELi64ELi64ELi4ELb0ELb0EN7cutlass6half_tE19Flash_kernel_traitsILi256ELi64ELi64ELi4ES3_EELb1ELb0ELb0ELb0ELb1ELb1ELb1ELb0EEEvNS_16Flash_fwd_paramsE)
        .other          _ZN5flash24flash_fwd_splitkv_kernelI23Flash_fwd_kernel_traitsILi256ELi64ELi64ELi4ELb0ELb0EN7cutlass6half_tE19Flash_kernel_traitsILi256ELi64ELi64ELi4ES3_EELb1ELb0ELb0ELb0ELb1ELb1ELb1ELb0EEEvNS_16Flash_fwd_paramsE,@"STO_CUDA_ENTRY STV_DEFAULT"
_ZN5flash24flash_fwd_splitkv_kernelI23Flash_fwd_kernel_traitsILi256ELi64ELi64ELi4ELb0ELb0EN7cutlass6half_tE19Flash_kernel_traitsILi256ELi64ELi64ELi4ES3_EELb1ELb0ELb0ELb0ELb1ELb1ELb1ELb0EEEvNS_16Flash_fwd_paramsE:
.text._ZN5flash24flash_fwd_splitkv_kernelI23Flash_fwd_kernel_traitsILi256ELi64ELi64ELi4ELb0ELb0EN7cutlass6half_tE19Flash_kernel_traitsILi256ELi64ELi64ELi4ES3_EELb1ELb0ELb0ELb0ELb1ELb1ELb1ELb0EEEvNS_16Flash_fwd_paramsE:
[----:B------:R-:W-:Y:S02]  /*0000*/  MOV R1, c[0x0][0x28] ;  /* 0x00000a0000017a02 */ /* 0x000fe40000000f00 */
[----:B------:R-:W1:Y:S01]  /*0010*/  I2F.U32.RP R2, c[0x0][0x1c0] ;  /* 0x0000700000027b06 */ /* 0x000e620000209000 */
[----:B------:R-:W2:Y:S01]  /*0020*/  S2R R4, SR_CTAID.Z ;  /* 0x0000000000047919 */ /* 0x000ea20000002700 */
[----:B------:R-:W-:Y:S01]  /*0030*/  ISETP.NE.U32.AND P1, PT, RZ, c[0x0][0x1c0], PT ;  /* 0x00007000ff007a0c */ /* 0x000fe20003f25070 */
[----:B------:R-:W-:Y:S01]  /*0040*/  IMAD.MOV.U32 R14, RZ, RZ, -0x1 ;  /* 0xffffffffff0e7424 */ /* 0x000fe200078e00ff */
[----:B------:R-:W-:-:S04]  /*0050*/  ULDC.64 UR10, c[0x0][0x118] ;  /* 0x00004600000a7ab9 */ /* 0x000fc80000000a00 */
[----:B-1----:R-:W1:Y:S02]  /*0060*/  MUFU.RCP R2, R2 ;  /* 0x0000000200027308 */ /* 0x002e640000001000 */
[----:B-1----:R-:W-:-:S06]  /*0070*/  IADD3 R2, R2, 0xffffffe, RZ ;  /* 0x0ffffffe02027810 */ /* 0x002fcc0007ffe0ff */
[----:B------:R-:W1:Y:S02]  /*0080*/  F2I.FTZ.U32.TRUNC.NTZ R3, R2 ;  /* 0x0000000200037305 */ /* 0x000e64000021f000 */
[----:B-1----:R-:W-:Y:S02]  /*0090*/  IMAD.MOV R0, RZ, RZ, -R3 ;  /* 0x000000ffff007224 */ /* 0x002fe400078e0a03 */
[----:B------:R-:W-:Y:S02]  /*00a0*/  IMAD.MOV.U32 R2, RZ, RZ, RZ ;  /* 0x000000ffff027224 */ /* 0x000fe400078e00ff */
[----:B------:R-:W-:-:S04]  /*00b0*/  IMAD R0, R0, c[0x0][0x1c0], RZ ;  /* 0x0000700000007a24 */ /* 0x000fc800078e02ff */
[----:B------:R-:W-:-:S06]  /*00c0*/  IMAD.HI.U32 R0, R3, R0, R2 ;  /* 0x0000000003007227 */ /* 0x000fcc00078e0002 */
[----:B--2---:R-:W-:Y:S02]  /*00d0*/  IMAD.HI.U32 R242, R0, R4, RZ ;  /* 0x0000000400f27227 */ /* 0x004fe400078e00ff */
[----:B------:R-:W1:Y:S02]  /*00e0*/  LDC.U8 R0, c[0x0][0x312] ;  /* 0x0000c480ff007b82 */ /* 0x000e640000000000 */
[----:B------:R-:W-:-:S04]  /*00f0*/  IMAD.MOV R2, RZ, RZ, -R242 ;  /* 0x000000ffff027224 */ /* 0x000fc800078e0af2 */
[----:B------:R-:W-:-:S05]  /*0100*/  IMAD R2, R2, c[0x0][0x1c0], R4 ;  /* 0x0000700002027a24 */ /* 0x000fca00078e0204 */
[----:B------:R-:W-:-:S13]  /*0110*/  ISETP.GE.U32.AND P2, PT, R2, c[0x0][0x1c0], PT ;  /* 0x0000700002007a0c */ /* 0x000fda0003f46070 */
[----:B------:R-:W-:Y:S02]  /*0120*/  @P2 IADD3 R2, R2, -c[0x0][0x1c0], RZ ;  /* 0x8000700002022a10 */ /* 0x000fe40007ffe0ff */
[----:B------:R-:W-:Y:S02]  /*0130*/  @P2 IADD3 R242, R242, 0x1, RZ ;  /* 0x00000001f2f22810 */ /* 0x000fe40007ffe0ff */
[----:B------:R-:W-:Y:S01]  /*0140*/  ISETP.GE.U32.AND P0, PT, R2, c[0x0][0x1c0], PT ;  /* 0x0000700002007a0c */ /* 0x000fe20003f06070 */
[----:B------:R-:W-:Y:S01]  /*0150*/  IMAD.MOV.U32 R2, RZ, RZ, 0x4 ;  /* 0x00000004ff027424 */ /* 0x000fe200078e00ff */
[----:B------:R-:W-:Y:S02]  /*0160*/  ISETP.NE.U32.AND P2, PT, RZ, c[0x0][0x240], PT ;  /* 0x00009000ff007a0c */ /* 0x000fe40003f45070 */
[----:B-1----:R-:W-:Y:S02]  /*0170*/  ISETP.NE.AND P3, PT, R0, RZ, PT ;  /* 0x000000ff0000720c */ /* 0x002fe40003f65270 */
        /* <DEDUP_REMOVED lines=9> */
[CC--:B------:R-:W-:Y:S01]  /*0210*/  IMAD.WIDE R6, R242.reuse, R2.reuse, c[0x0][0x248] ;  /* 0x00009200f2067625 */ /* 0x0c0fe200078e0202 */
[----:B------:R1:W2:Y:S09]  /*0220*/  @P2 LDG.E R14, [R104.64] ;  /* 0x0000000a680e2981 */ /* 0x0002b2000c1e1900 */
[----:B------:R3:W5:Y:S04]  /*0230*/  @!P1 LDG.E R13, [R6.64] ;  /* 0x0000000a060d9981 */ /* 0x000768000c1e1900 */
[----:B-1----:R-:W2:Y:S01]  /*0240*/  @P2 LDG.E R104, [R104.64+0x4] ;  /* 0x0000040a68682981 */ /* 0x002ea2000c1e1900 */
[----:B------:R-:W-:Y:S01]  /*0250*/  MOV R3, RZ ;  /* 0x000000ff00037202 */ /* 0x000fe20000000f00 */
[----:B------:R-:W-:-:S02]  /*0260*/  @P0 IMAD.WIDE R8, R242, R2, c[0x0][0x250] ;  /* 0x00009400f2080625 */ /* 0x000fc400078e0202 */
[----:B------:R-:W1:Y:S04]  /*0270*/  S2R R28, SR_CTAID.X ;  /* 0x00000000001c7919 */ /* 0x000e680000002500 */
        /* <DEDUP_REMOVED lines=14> */
.L_x_3567:
[----:B-1-34-:R-:W-:Y:S02]  /*0360*/  MOV R5, c[0x0][0x218] ;  /* 0x0000860000057a02 */ /* 0x01afe40000000f00 */
.L_x_3568:
        /* <DEDUP_REMOVED lines=12> */
[----:B-1----:R-:W-:Y:S01]  /*0430*/  IABS R6, c[0x0][0x10] ;  /* 0x0000040000067a13 */ /* 0x002fe20000000000 */
        /* <DEDUP_REMOVED lines=11> */
[----:B-1----:R-:W-:-:S04]  /*04f0*/  IADD3 R8, R8, 0xffffffe, RZ ;  /* 0x0ffffffe08087810 */ /* 0x002fc80007ffe0ff */
[----:B------:R-:W1:Y:S02]  /*0500*/  F2I.FTZ.U32.TRUNC.NTZ R9, R8 ;  /* 0x0000000800097305 */ /* 0x000e64000021f000 */
[----:B-1----:R-:W-:Y:S02]  /*0510*/  IMAD.MOV R5, RZ, RZ, -R9 ;  /* 0x000000ffff057224 */ /* 0x002fe400078e0a09 */
[----:B------:R-:W-:Y:S02]  /*0520*/  IMAD.MOV.U32 R8, RZ, RZ, RZ ;  /* 0x000000ffff087224 */ /* 0x000fe400078e00ff */
[----:B------:R-:W-:-:S04]  /*0530*/  IMAD R5, R5, R6, RZ ;  /* 0x0000000605057224 */ /* 0x000fc800078e02ff */
[----:B------:R-:W-:-:S04]  /*0540*/  IMAD.HI.U32 R8, R9, R5, R8 ;  /* 0x0000000509087227 */ /* 0x000fc800078e0008 */
[----:B------:R-:W-:-:S04]  /*0550*/  IMAD.MOV.U32 R5, RZ, RZ, R4 ;  /* 0x000000ffff057224 */ /* 0x000fc800078e0004 */
[----:B------:R-:W-:-:S04]  /*0560*/  IMAD.HI.U32 R8, R8, R5, RZ ;  /* 0x0000000508087227 */ /* 0x000fc800078e00ff */
[----:B------:R-:W-:-:S04]  /*0570*/  IMAD.MOV R4, RZ, RZ, -R8 ;  /* 0x000000ffff047224 */ /* 0x000fc800078e0a08 */
[----:B------:R-:W-:Y:S01]  /*0580*/  IMAD R4, R6, R4, R5 ;  /* 0x0000000406047224 */ /* 0x000fe200078e0205 */
[----:B------:R-:W-:-:S04]  /*0590*/  IADD3 R5, -R104, 0x7f, R103 ;  /* 0x0000007f68057810 */ /* 0x000fc80007ffe167 */
[----:B------:R-:W-:Y:S02]  /*05a0*/  ISETP.GT.U32.AND P1, PT, R6, R4, PT ;  /* 0x000000040600720c */ /* 0x000fe40003f24070 */
[----:B------:R-:W-:-:S11]  /*05b0*/  IADD3 R5, R5, c[0x0][0x2e8], R100 ;  /* 0x0000ba0005057a10 */ /* 0x000fd60007ffe064 */
[----:B------:R-:W-:Y:S01]  /*05c0*/  @!P1 IMAD.IADD R4, R4, 0x1, -R6 ;  /* 0x0000000104049824 */ /* 0x000fe200078e0a06 */
[----:B------:R-:W-:Y:S02]  /*05d0*/  @!P1 IADD3 R8, R8, 0x1, RZ ;  /* 0x0000000108089810 */ /* 0x000fe40007ffe0ff */
[----:B------:R-:W-:Y:S02]  /*05e0*/  ISETP.NE.AND P1, PT, RZ, c[0x0][0x10], PT ;  /* 0x00000400ff007a0c */ /* 0x000fe40003f25270 */
[----:B------:R-:W-:Y:S02]  /*05f0*/  ISETP.GE.U32.AND P2, PT, R4, R6, PT ;  /* 0x000000060400720c */ /* 0x000fe40003f46070 */
[----:B------:R-:W-:-:S04]  /*0600*/  IADD3 R4, R100, 0x3f, RZ ;  /* 0x0000003f64047810 */ /* 0x000fc80007ffe0ff */
[----:B------:R-:W-:-:S04]  /*0610*/  SHF.R.S32.HI R6, RZ, 0x1f, R4 ;  /* 0x0000001fff067819 */ /* 0x000fc80000011404 */
[----:B------:R-:W-:Y:S02]  /*0620*/  LEA.HI R6, R6, R4, RZ, 0x6 ;  /* 0x0000000406067211 */ /* 0x000fe400078f30ff */
[----:B------:R-:W-:Y:S02]  /*0630*/  SHF.R.S32.HI R4, RZ, 0x1f, R5 ;  /* 0x0000001fff047819 */ /* 0x000fe40000011405 */
[----:B------:R-:W-:Y:S02]  /*0640*/  @P2 IADD3 R8, R8, 0x1, RZ ;  /* 0x0000000108082810 */ /* 0x000fe40007ffe0ff */
[----:B------:R-:W-:Y:S02]  /*0650*/  LEA.HI R4, R4, R5, RZ, 0x6 ;  /* 0x0000000504047211 */ /* 0x000fe400078f30ff */
[----:B------:R-:W-:Y:S01]  /*0660*/  SHF.R.S32.HI R6, RZ, 0x6, R6 ;  /* 0x00000006ff067819 */ /* 0x000fe20000011406 */
[----:B------:R-:W-:Y:S01]  /*0670*/  IMAD.MOV.U32 R7, RZ, RZ, R8 ;  /* 0x000000ffff077224 */ /* 0x000fe200078e0008 */
[----:B------:R-:W-:-:S03]  /*0680*/  SHF.R.S32.HI R4, RZ, 0x6, R4 ;  /* 0x00000006ff047819 */ /* 0x000fc60000011404 */
[----:B------:R-:W-:Y:S01]  /*0690*/  @!P0 IMAD.MOV R7, RZ, RZ, -R7 ;  /* 0x000000ffff078224 */ /* 0x000fe200078e0a07 */
[----:B------:R-:W-:-:S05]  /*06a0*/  @!P1 LOP3.LUT R7, RZ, c[0x0][0x10], RZ, 0x33, !PT ;  /* 0x00000400ff079a12 */ /* 0x000fca00078e33ff */
[----:B------:R-:W-:-:S04]  /*06b0*/  IMAD R236, R7, R0, RZ ;  /* 0x0000000007ec7224 */ /* 0x000fc800078e02ff */
        /* <DEDUP_REMOVED lines=8> */
[----:B------:R-:W-:-:S04]  /*0740*/  LEA.HI R2, R2, R97, RZ, 0x4 ;  /* 0x0000006102027211 */ /* 0x000fc800078f20ff */
[----:B------:R-:W-:-:S05]  /*0750*/  LOP3.LUT R3, R2, 0x3ffffff0, RZ, 0xc0, !PT ;  /* 0x3ffffff002037812 */ /* 0x000fca00078ec0ff */
[----:B------:R-:W-:Y:S02]  /*0760*/  IMAD.IADD R6, R97, 0x1, -R3 ;  /* 0x0000000161067824 */ /* 0x000fe400078e0a03 */
[----:B------:R-:W-:Y:S01]  /*0770*/  IMAD R3, R0, c[0x0][0x1c0], R19 ;  /* 0x0000700000037a24 */ /* 0x000fe200078e0213 */
[----:B------:R-:W-:Y:S01]  /*0780*/  SHF.R.S32.HI R0, RZ, 0x4, R2 ;  /* 0x00000004ff007819 */ /* 0x000fe20000011402 */
[----:B------:R-:W-:Y:S02]  /*0790*/  IMAD.SHL.U32 R6, R6, 0x4, RZ ;  /* 0x0000000406067824 */ /* 0x000fe400078e00ff */
[--C-:B------:R-:W-:Y:S01]  /*07a0*/  IMAD R3, R3, c[0x0][0x214], R103.reuse ;  /* 0x0000850003037a24 */ /* 0x100fe200078e0267 */
[----:B------:R-:W-:Y:S01]  /*07b0*/  IADD3 R5, R0, 0x8, RZ ;  /* 0x0000000800057810 */ /* 0x000fe20007ffe0ff */
[----:B------:R-:W-:Y:S01]  /*07c0*/  IMAD.IADD R103, R104, 0x1, -R103 ;  /* 0x0000000168677824 */ /* 0x000fe200078e0a67 */
[----:B------:R-:W-:Y:S01]  /*07d0*/  SHF.R.S32.HI R7, RZ, 0x1f, R6 ;  /* 0x0000001fff077819 */ /* 0x000fe20000011406 */
[----:B------:R-:W-:Y:S01]  /*07e0*/  IMAD R4, R3, c[0x0][0x22c], RZ ;  /* 0x00008b0003047a24 */ /* 0x000fe200078e02ff */
[----:B------:R-:W-:-:S02]  /*07f0*/  IADD3 R8, R0, 0x18, RZ ;  /* 0x0000001800087810 */ /* 0x000fc40007ffe0ff */
[CC--:B------:R-:W-:Y:S01]  /*0800*/  ISETP.GE.AND P3, PT, R0.reuse, R103.reuse, PT ;  /* 0x000000670000720c */ /* 0x0c0fe20003f66270 */
[----:B------:R-:W-:Y:S01]  /*0810*/  IMAD.WIDE R6, R0, 0x100, R6 ;  /* 0x0000010000067825 */ /* 0x000fe200078e0206 */
[CC--:B------:R-:W-:Y:S02]  /*0820*/  ISETP.GE.AND P2, PT, R5.reuse, R103.reuse, PT ;  /* 0x000000670500720c */ /* 0x0c0fe40003f46270 */
[----:B------:R-:W-:Y:S02]  /*0830*/  ISETP.GE.OR P5, PT, R5, R103, P6 ;  /* 0x000000670500720c */ /* 0x000fe400037a6670 */
[----:B------:R-:W-:Y:S02]  /*0840*/  IADD3 R2, P0, R4, R6, RZ ;  /* 0x0000000604027210 */ /* 0x000fe40007f1e0ff */
[----:B------:R-:W-:Y:S02]  /*0850*/  IADD3 R6, R0, 0x10, RZ ;  /* 0x0000001000067810 */ /* 0x000fe40007ffe0ff */
[----:B------:R-:W-:-:S02]  /*0860*/  LEA.HI.X.SX32 R4, R4, R7, 0x1, P0 ;  /* 0x0000000704047211 */ /* 0x000fc400000f0eff */
[----:B------:R-:W-:Y:S02]  /*0870*/  LEA R10, P0, R2, c[0x0][0x1d8], 0x2 ;  /* 0x00007600020a7a11 */ /* 0x000fe400078010ff */
[----:B------:R-:W-:Y:S02]  /*0880*/  IADD3 R7, R0, 0x20, RZ ;  /* 0x0000002000077810 */ /* 0x000fe40007ffe0ff */
[----:B------:R-:W-:Y:S02]  /*0890*/  LEA.HI.X R11, R2, c[0x0][0x1dc], R4, 0x2, P0 ;  /* 0x00007700020b7a11 */ /* 0x000fe400000f1404 */
[CC--:B------:R-:W-:Y:S02]  /*08a0*/  ISETP.GE.AND P1, PT, R6.reuse, R103.reuse, PT ;  /* 0x000000670600720c */ /* 0x0c0fe40003f26270 */
[----:B------:R-:W-:Y:S01]  /*08b0*/  ISETP.GE.OR P4, PT, R6, R103, P6 ;  /* 0x000000670600720c */ /* 0x000fe20003786670 */
[----:B------:R-:W-:Y:S01]  /*08c0*/  @!P3 STG.E.128 [R10.64], RZ ;  /* 0x000000ff0a00b986 */ /* 0x000fe2000c101d0a */
[----:B------:R-:W-:-:S02]  /*08d0*/  IADD3 R6, R0, 0x28, RZ ;  /* 0x0000002800067810 */ /* 0x000fc40007ffe0ff */
[C---:B------:R-:W-:Y:S01]  /*08e0*/  IADD3 R5, R0.reuse, 0x30, RZ ;  /* 0x0000003000057810 */ /* 0x040fe20007ffe0ff */
[----:B------:R-:W-:Y:S01]  /*08f0*/  @!P3 STG.E.128 [R10.64+0x100], RZ ;  /* 0x000100ff0a00b986 */ /* 0x000fe2000c101d0a */
[----:B------:R-:W-:Y:S02]  /*0900*/  IADD3 R4, R0, 0x38, RZ ;  /* 0x0000003800047810 */ /* 0x000fe40007ffe0ff */
[----:B------:R-:W-:Y:S01]  /*0910*/  SHF.R.S32.HI R2, RZ, 0x1f, R3 ;  /* 0x0000001fff027819 */ /* 0x000fe20000011403 */
[----:B------:R-:W-:Y:S01]  /*0920*/  @!P3 STG.E.128 [R10.64+0x200], RZ ;  /* 0x000200ff0a00b986 */ /* 0x000fe2000c101d0a */
[----:B------:R-:W-:-:S03]  /*0930*/  IADD3 R3, P0, R3, R0, RZ ;  /* 0x0000000003037210 */ /* 0x000fc60007f1e0ff */
[----:B------:R-:W-:Y:S01]  /*0940*/  @!P3 STG.E.128 [R10.64+0x300], RZ ;  /* 0x000300ff0a00b986 */ /* 0x000fe2000c101d0a */
[----:B------:R-:W-:Y:S02]  /*0950*/  ISETP.GE.AND P3, PT, R8, R103, PT ;  /* 0x000000670800720c */ /* 0x000fe40003f66270 */
[----:B------:R-:W-:Y:S01]  /*0960*/  LEA.HI.X.SX32 R2, R0, R2, 0x1, P0 ;  /* 0x0000000200027211 */ /* 0x000fe200000f0eff */
[----:B------:R-:W-:Y:S01]  /*0970*/  @!P2 STG.E.128 [R10.64+0x2000], RZ ;  /* 0x002000ff0a00a986 */ /* 0x000fe2000c101d0a */
[----:B------:R-:W-:-:S03]  /*0980*/  LEA R12, P0, R3, c[0x0][0x208], 0x2 ;  /* 0x00008200030c7a11 */ /* 0x000fc600078010ff */
[----:B------:R-:W-:Y:S01]  /*0990*/  @!P2 STG.E.128 [R10.64+0x2100], RZ ;  /* 0x002100ff0a00a986 */ /* 0x000fe2000c101d0a */
[----:B------:R-:W-:Y:S01]  /*09a0*/  LEA.HI.X R13, R3, c[0x0][0x20c], R2, 0x2, P0 ;  /* 0x00008300030d7a11 */ /* 0x000fe200000f1402 */
[----:B------:R-:W-:Y:S01]  /*09b0*/  @!P5 IMAD.MOV.U32 R2, RZ, RZ, -0x800000 ;  /* 0xff800000ff02d424 */ /* 0x000fe200078e00ff */
[-C--:B------:R-:W-:Y:S01]  /*09c0*/  ISETP.GE.OR P0, PT, R5, R103.reuse, P6 ;  /* 0x000000670500720c */ /* 0x080fe20003706670 */
[----:B------:R-:W-:Y:S04]  /*09d0*/  @!P2 STG.E.128 [R10.64+0x2200], RZ ;  /* 0x002200ff0a00a986 */ /* 0x000fe8000c101d0a */
[----:B------:R-:W-:Y:S01]  /*09e0*/  @!P2 STG.E.128 [R10.64+0x2300], RZ ;  /* 0x002300ff0a00a986 */ /* 0x000fe2000c101d0a */
[----:B------:R-:W-:-:S03]  /*09f0*/  ISETP.GE.AND P2, PT, R7, R103, PT ;  /* 0x000000670700720c */ /* 0x000fc60003f46270 */
[----:B------:R-:W-:Y:S04]  /*0a00*/  @!P1 STG.E.128 [R10.64+0x4000], RZ ;  /* 0x004000ff0a009986 */ /* 0x000fe8000c101d0a */
[----:B------:R-:W-:Y:S04]  /*0a10*/  @!P1 STG.E.128 [R10.64+0x4100], RZ ;  /* 0x004100ff0a009986 */ /* 0x000fe8000c101d0a */
        /* <DEDUP_REMOVED lines=17> */
[----:B------:R-:W-:-:S03]  /*0b30*/  ISETP.GE.OR P1, PT, R7, R103, P6 ;  /* 0x000000670700720c */ /* 0x000fc60003726670 */
[----:B------:R-:W-:Y:S04]  /*0b40*/  @!P3 STG.E.128 [R10.64+0xc000], RZ ;  /* 0x00c000ff0a00b986 */ /* 0x000fe8000c101d0a */
[----:B------:R-:W-:Y:S04]  /*0b50*/  @!P3 STG.E.128 [R10.64+0xc100], RZ ;  /* 0x00c100ff0a00b986 */ /* 0x000fe8000c101d0a */
[----:B------:R-:W-:Y:S02]  /*0b60*/  @!P3 STG.E.128 [R10.64+0xc200], RZ ;  /* 0x00c200ff0a00b986 */ /* 0x000fe4000c101d0a */
[----:B------:R-:W-:-:S02]  /*0b70*/  @!P1 IMAD.MOV.U32 R3, RZ, RZ, -0x800000 ;  /* 0xff800000ff039424 */ /* 0x000fc400078e00ff */
        /* <DEDUP_REMOVED lines=8> */
[----:B------:R1:W-:Y:S01]  /*0c00*/  @!P5 STG.E [R12.64+0x20], R2 ;  /* 0x000020020c00d986 */ /* 0x0003e2000c10190a */
[-C--:B------:R-:W-:Y:S01]  /*0c10*/  ISETP.GE.OR P5, PT, R0, R103.reuse, P6 ;  /* 0x000000670000720c */ /* 0x080fe200037a6670 */
[----:B------:R-:W-:Y:S01]  /*0c20*/  @!P4 IMAD.MOV.U32 R0, RZ, RZ, -0x800000 ;  /* 0xff800000ff00c424 */ /* 0x000fe200078e00ff */
[----:B------:R-:W-:Y:S01]  /*0c30*/  ISETP.GE.OR P6, PT, R4, R103, P6 ;  /* 0x000000670400720c */ /* 0x000fe200037c6670 */
[----:B------:R-:W-:Y:S04]  /*0c40*/  @!P3 STG.E [R12.64+0x60], R5 ;  /* 0x000060050c00b986 */ /* 0x000fe8000c10190a */
[----:B------:R2:W-:Y:S04]  /*0c50*/  @!P4 STG.E [R12.64+0x40], R0 ;  /* 0x000040000c00c986 */ /* 0x0005e8000c10190a */
[----:B------:R3:W-:Y:S02]  /*0c60*/  @!P1 STG.E [R12.64+0x80], R3 ;  /* 0x000080030c009986 */ /* 0x0007e4000c10190a */
[----:B------:R-:W-:-:S05]  /*0c70*/  @!P5 IMAD.MOV.U32 R6, RZ, RZ, -0x800000 ;  /* 0xff800000ff06d424 */ /* 0x000fca00078e00ff */
[----:B------:R3:W-:Y:S01]  /*0c80*/  @!P5 STG.E [R12.64], R6 ;  /* 0x000000060c00d986 */ /* 0x0007e2000c10190a */
[----:B-1----:R-:W-:-:S05]  /*0c90*/  @!P2 IMAD.MOV.U32 R2, RZ, RZ, -0x800000 ;  /* 0xff800000ff02a424 */ /* 0x002fca00078e00ff */
[----:B------:R3:W-:Y:S01]  /*0ca0*/  @!P2 STG.E [R12.64+0xa0], R2 ;  /* 0x0000a0020c00a986 */ /* 0x0007e2000c10190a */
[----:B--2---:R-:W-:-:S05]  /*0cb0*/  @!P0 IMAD.MOV.U32 R0, RZ, RZ, -0x800000 ;  /* 0xff800000ff008424 */ /* 0x004fca00078e00ff */
[----:B------:R3:W-:Y:S01]  /*0cc0*/  @!P0 STG.E [R12.64+0xc0], R0 ;  /* 0x0000c0000c008986 */ /* 0x0007e2000c10190a */
[----:B------:R-:W-:Y:S05]  /*0cd0*/  @P6 EXIT ;  /* 0x000000000000694d */ /* 0x000fea0003800000 */
[----:B---3--:R-:W-:-:S05]  /*0ce0*/  MOV R0, 0xff800000 ;  /* 0xff80000000007802 */ /* 0x008fca0000000f00 */
[----:B------:R-:W-:Y:S01]  /*0cf0*/  STG.E [R12.64+0xe0], R0 ;  /* 0x0000e0000c007986 */ /* 0x000fe2000c10190a */
[----:B------:R-:W-:Y:S05]  /*0d00*/  EXIT ;  /* 0x000000000000794d */ /* 0x000fea0003800000 */
.L_x_3569:
[----:B------:R-:W-:Y:S01]  /*0d10*/  ISETP.NE.U32.AND P0, PT, RZ, c[0x0][0x2b8], PT ;  /* 0x0000ae00ff007a0c */ /* 0x000fe20003f05070 */
[----:B------:R-:W-:Y:S01]  /*0d20*/  IMAD.MOV.U32 R0, RZ, RZ, R242 ;  /* 0x000000ffff007224 */ /* 0x000fe200078e00f2 */
[----:B------:R-:W-:Y:S02]  /*0d30*/  ISETP.NE.U32.AND P1, PT, RZ, c[0x0][0x2c0], PT ;  /* 0x0000b000ff007a0c */ /* 0x000fe40003f25070 */
[----:B------:R-:W-:Y:S02]  /*0d40*/  ISETP.NE.AND.EX P0, PT, RZ, c[0x0][0x2bc], PT, P0 ;  /* 0x0000af00ff007a0c */ /* 0x000fe40003f05300 */
[----:B------:R-:W-:-:S11]  /*0d50*/  ISETP.NE.AND.EX P1, PT, RZ, c[0x0][0x2c4], PT, P1 ;  /* 0x0000b100ff007a0c */ /* 0x000fd60003f25310 */
[----:B------:R-:W-:-:S05]  /*0d60*/  @P0 IMAD.WIDE R4, R242, R2, c[0x0][0x2b8] ;  /* 0x0000ae00f2040625 */ /* 0x000fca00078e0202 */
[----:B------:R1:W5:Y:S01]  /*0d70*/  @P0 LDG.E R0, [R4.64] ;  /* 0x0000000a04000981 */ /* 0x000362000c1e1900 */
[----:B------:R-:W-:Y:S01]  /*0d80*/  @P1 IMAD.WIDE.U32 R6, R242, c[0x0][0x2c8], RZ ;  /* 0x0000b200f2061a25 */ /* 0x000fe200078e00ff */
[----:B------:R-:W-:Y:S01]  /*0d90*/  CS2R R244, SRZ ;  /* 0x0000000000f47805 */ /* 0x000fe2000001ff00 */
[----:B------:R-:W-:Y:S02]  /*0da0*/  PLOP3.LUT P6, PT, PT, PT, PT, 0x8, 0x0 ;  /* 0x000000000000781c */ /* 0x000fe40003fce170 */
[----:B------:R-:W-:Y:S02]  /*0db0*/  IABS R2, c[0x0][0x2d0] ;  /* 0x0000b40000027a13 */ /* 0x000fe40000000000 */
[----:B------:R-:W-:Y:S02]  /*0dc0*/  @P1 LEA R244, P0, R6, c[0x0][0x2c0], 0x2 ;  /* 0x0000b00006f41a11 */ /* 0x000fe400078010ff */
[----:B------:R2:W3:Y:S01]  /*0dd0*/  R2UR UR6, R2 ;  /* 0x00000000020673c2 */ /* 0x0004e200000e0000 */
[----:B-1----:R-:W-:-:S05]  /*0de0*/  @P1 SHF.R.S32.HI R4, RZ, 0x1f, R242 ;  /* 0x0000001fff041819 */ /* 0x002fca00000114f2 */
[----:B------:R-:W-:-:S04]  /*0df0*/  @P1 IMAD R4, R4, c[0x0][0x2c8], RZ ;  /* 0x0000b20004041a24 */ /* 0x000fc800078e02ff */
[----:B------:R-:W-:-:S04]  /*0e00*/  @P1 IMAD R4, R242, c[0x0][0x2cc], R4 ;  /* 0x0000b300f2041a24 */ /* 0x000fc800078e0204 */
[----:B------:R-:W-:-:S05]  /*0e10*/  @P1 IMAD.IADD R4, R7, 0x1, R4 ;  /* 0x0000000107041824 */ /* 0x000fca00078e0204 */
[----:B------:R-:W-:-:S04]  /*0e20*/  @P1 SHF.L.U64.HI R4, R6, 0x2, R4 ;  /* 0x0000000206041819 */ /* 0x000fc80000010204 */
[----:B------:R-:W-:Y:S02]  /*0e30*/  @P1 IADD3.X R245, R4, c[0x0][0x2c4], RZ, P0, !PT ;  /* 0x0000b10004f51a10 */ /* 0x000fe400007fe4ff */
[----:B------:R-:W-:-:S04]  /*0e40*/  @P1 ISETP.NE.U32.AND P0, PT, R244, RZ, PT ;  /* 0x000000fff400120c */ /* 0x000fc80003f05070 */
[----:B------:R-:W-:-:S13]  /*0e50*/  @P1 ISETP.NE.AND.EX P6, PT, R245, RZ, PT, P0 ;  /* 0x000000fff500120c */ /* 0x000fda0003fc5300 */
[----:B--23--:R-:W-:Y:S05]  /*0e60*/  @!P6 BRA `(.L_x_3570) ;  /* 0x000004b00000e947 */ /* 0x00cfea0003800000 */
[----:B------:R-:W1:Y:S01]  /*0e70*/  I2F.RP R4, UR6 ;  /* 0x0000000600047d06 */ /* 0x000e620008209400 */
[----:B------:R-:W-:-:S04]  /*0e80*/  LEA R34, R33, 0xffffffc0, 0x6 ;  /* 0xffffffc021227811 */ /* 0x000fc800078e30ff */
[----:B-----5:R-:W-:-:S03]  /*0e90*/  IABS R0, R34 ;  /* 0x0000002200007213 */ /* 0x020fc60000000000 */
[----:B-1----:R-:W1:Y:S02]  /*0ea0*/  MUFU.RCP R4, R4 ;  /* 0x0000000400047308 */ /* 0x002e640000001000 */
[----:B-1----:R-:W-:-:S06]  /*0eb0*/  IADD3 R4, R4, 0xffffffe, RZ ;  /* 0x0ffffffe04047810 */ /* 0x002fcc0007ffe0ff */
[----:B------:R-:W1:Y:S02]  /*0ec0*/  F2I.FTZ.U32.TRUNC.NTZ R5, R4 ;  /* 0x0000000400057305 */ /* 0x000e64000021f000 */
[----:B-1----:R-:W-:Y:S02]  /*0ed0*/  IMAD.MOV R2, RZ, RZ, -R5 ;  /* 0x000000ffff027224 */ /* 0x002fe400078e0a05 */
[----:B------:R-:W-:Y:S02]  /*0ee0*/  IMAD.MOV.U32 R4, RZ, RZ, RZ ;  /* 0x000000ffff047224 */ /* 0x000fe400078e00ff */
[----:B------:R-:W-:-:S04]  /*0ef0*/  IMAD R2, R2, UR6, RZ ;  /* 0x0000000602027c24 */ /* 0x000fc8000f8e02ff */
[----:B------:R-:W-:Y:S01]  /*0f00*/  IMAD.HI.U32 R3, R5, R2, R4 ;  /* 0x0000000205037227 */ /* 0x000fe200078e0004 */
[----:B------:R-:W-:-:S05]  /*0f10*/  MOV R2, R0 ;  /* 0x0000000000027202 */ /* 0x000fca0000000f00 */
        /* <DEDUP_REMOVED lines=10> */
[----:B------:R-:W-:-:S04]  /*0fc0*/  @P2 IADD3 R3, R3, 0x1, RZ ;  /* 0x0000000103032810 */ /* 0x000fc80007ffe0ff */
[----:B------:R-:W-:-:S05]  /*0fd0*/  MOV R2, R3 ;  /* 0x0000000300027202 */ /* 0x000fca0000000f00 */
[----:B------:R-:W-:Y:S01]  /*0fe0*/  @!P0 IMAD.MOV R2, RZ, RZ, -R2 ;  /* 0x000000ffff028224 */ /* 0x000fe200078e0a02 */
[----:B------:R-:W-:-:S05]  /*0ff0*/  @!P1 LOP3.LUT R2, RZ, c[0x0][0x2d0], RZ, 0x33, !PT ;  /* 0x0000b400ff029a12 */ /* 0x000fca00078e33ff */
[----:B------:R-:W-:-:S06]  /*1000*/  IMAD.WIDE R4, R2, 0x4, R244 ;  /* 0x0000000402047825 */ /* 0x000fcc00078e02f4 */
[----:B------:R1:W2:Y:S01]  /*1010*/  LDG.E R4, [R4.64] ;  /* 0x0000000a04047981 */ /* 0x0002a2000c1e1900 */
[----:B------:R-:W-:Y:S01]  /*1020*/  IABS R0, c[0x0][0x1c8] ;  /* 0x0000720000007a13 */ /* 0x000fe20000000000 */
[----:B------:R-:W-:-:S03]  /*1030*/  IMAD.MOV R2, RZ, RZ, -R2 ;  /* 0x000000ffff027224 */ /* 0x000fc600078e0a02 */
[----:B------:R-:W3:Y:S01]  /*1040*/  I2F.RP R6, R0 ;  /* 0x0000000000067306 */ /* 0x000ee20000209400 */
[----:B------:R-:W-:-:S07]  /*1050*/  IMAD R34, R2, c[0x0][0x2d0], R34 ;  /* 0x0000b40002227a24 */ /* 0x000fce00078e0222 */
[----:B---3--:R-:W3:Y:S02]  /*1060*/  MUFU.RCP R6, R6 ;  /* 0x0000000600067308 */ /* 0x008ee40000001000 */
[----:B---3--:R-:W-:-:S06]  /*1070*/  IADD3 R6, R6, 0xffffffe, RZ ;  /* 0x0ffffffe06067810 */ /* 0x008fcc0007ffe0ff */
[----:B------:R-:W3:Y:S02]  /*1080*/  F2I.FTZ.U32.TRUNC.NTZ R7, R6 ;  /* 0x0000000600077305 */ /* 0x000ee4000021f000 */
[----:B---3--:R-:W-:Y:S01]  /*1090*/  IADD3 R3, RZ, -R7, RZ ;  /* 0x80000007ff037210 */ /* 0x008fe20007ffe0ff */
[----:B------:R-:W-:-:S04]  /*10a0*/  IMAD.MOV.U32 R6, RZ, RZ, RZ ;  /* 0x000000ffff067224 */ /* 0x000fc800078e00ff */
[----:B-1----:R-:W-:Y:S01]  /*10b0*/  IMAD R5, R3, R0, RZ ;  /* 0x0000000003057224 */ /* 0x002fe200078e02ff */
[----:B------:R-:W-:-:S03]  /*10c0*/  IABS R3, R19 ;  /* 0x0000001300037213 */ /* 0x000fc60000000000 */
[----:B------:R-:W-:Y:S01]  /*10d0*/  IMAD.HI.U32 R6, R7, R5, R6 ;  /* 0x0000000507067227 */ /* 0x000fe200078e0006 */
[----:B------:R-:W-:Y:S02]  /*10e0*/  MOV R5, R3 ;  /* 0x0000000300057202 */ /* 0x000fe40000000f00 */
[----:B------:R-:W-:-:S03]  /*10f0*/  SHF.R.S32.HI R7, RZ, 0x1f, R34 ;  /* 0x0000001fff077819 */ /* 0x000fc60000011422 */
        /* <DEDUP_REMOVED lines=8> */
[----:B------:R-:W-:Y:S01]  /*1180*/  ISETP.GE.AND P0, PT, R0, RZ, PT ;  /* 0x000000ff0000720c */ /* 0x000fe20003f06270 */
[----:B------:R-:W-:-:S04]  /*1190*/  IMAD R0, R7, c[0x0][0x198], RZ ;  /* 0x0000660007007a24 */ /* 0x000fc800078e02ff */
[----:B------:R-:W-:Y:S02]  /*11a0*/  IMAD R0, R34, c[0x0][0x19c], R0 ;  /* 0x0000670022007a24 */ /* 0x000fe400078e0200 */
[----:B------:R-:W-:Y:S02]  /*11b0*/  @P1 IADD3 R6, R6, 0x1, RZ ;  /* 0x0000000106061810 */ /* 0x000fe40007ffe0ff */
        /* <DEDUP_REMOVED lines=10> */
[----:B------:R-:W-:Y:S01]  /*1260*/  MOV R2, R8 ;  /* 0x0000000800027202 */ /* 0x000fe20000000f00 */
[----:B------:R-:W-:-:S04]  /*1270*/  IMAD.WIDE.U32 R4, R4, c[0x0][0x188], RZ ;  /* 0x0000620004047a25 */ /* 0x000fc800078e00ff */
[----:B------:R-:W-:Y:S01]  /*1280*/  IMAD.WIDE.U32 R26, R34, c[0x0][0x198], R2 ;  /* 0x00006600221a7a25 */ /* 0x000fe200078e0002 */
[----:B------:R-:W-:Y:S02]  /*1290*/  SHF.R.S32.HI R2, RZ, 0x1f, R6 ;  /* 0x0000001fff027819 */ /* 0x000fe40000011406 */
[----:B------:R-:W-:Y:S01]  /*12a0*/  MOV R12, R4 ;  /* 0x00000004000c7202 */ /* 0x000fe20000000f00 */
[----:B------:R-:W-:Y:S02]  /*12b0*/  IMAD.IADD R27, R27, 0x1, R0 ;  /* 0x000000011b1b7824 */ /* 0x000fe400078e0200 */
[----:B------:R-:W-:Y:S02]  /*12c0*/  IMAD R11, R2, c[0x0][0x1b0], RZ ;  /* 0x00006c00020b7a24 */ /* 0x000fe400078e02ff */
[----:B------:R-:W-:-:S04]  /*12d0*/  IMAD.WIDE.U32 R26, R6, c[0x0][0x1b0], R26 ;  /* 0x00006c00061a7a25 */ /* 0x000fc800078e001a */
[----:B------:R-:W-:Y:S02]  /*12e0*/  IMAD R11, R6, c[0x0][0x1b4], R11 ;  /* 0x00006d00060b7a24 */ /* 0x000fe400078e020b */
[----:B------:R-:W-:-:S03]  /*12f0*/  IMAD.IADD R13, R5, 0x1, R13 ;  /* 0x00000001050d7824 */ /* 0x000fc600078e020d */
[----:B------:R-:W-:Y:S01]  /*1300*/  IADD3 R11, R27, R11, RZ ;  /* 0x0000000b1b0b7210 */ /* 0x000fe20007ffe0ff */
[----:B------:R-:W-:Y:S05]  /*1310*/  BRA `(.L_x_3571) ;  /* 0x0000045000007947 */ /* 0x000fea0003800000 */
.L_x_3570:
        /* <DEDUP_REMOVED lines=16> */
.L_x_3572:
[----:B------:R-:W-:Y:S01]  /*1420*/  IABS R7, c[0x0][0x1c8] ;  /* 0x0000720000077a13 */ /* 0x000fe20000000000 */
[----:B------:R-:W-:Y:S01]  /*1430*/  @P3 IMAD.IADD R13, R3, 0x1, R13 ;  /* 0x00000001030d3824 */ /* 0x000fe200078e020d */
[----:B------:R-:W-:Y:S02]  /*1440*/  LEA R34, R33, 0xffffffc0, 0x6 ;  /* 0xffffffc021227811 */ /* 0x000fe400078e30ff */
[----:B------:R-:W1:Y:S08]  /*1450*/  I2F.RP R8, R7 ;  /* 0x0000000700087306 */ /* 0x000e700000209400 */
        /* <DEDUP_REMOVED lines=18> */
[----:B------:R-:W-:-:S02]  /*1580*/  ISETP.GE.AND P1, PT, R5, RZ, PT ;  /* 0x000000ff0500720c */ /* 0x000fc40003f26270 */
[----:B------:R-:W-:Y:S02]  /*1590*/  SHF.R.S32.HI R7, RZ, 0x1f, R34 ;  /* 0x0000001fff077819 */ /* 0x000fe40000011422 */
[----:B------:R-:W-:-:S03]  /*15a0*/  MOV R5, R2 ;  /* 0x0000000200057202 */ /* 0x000fc60000000f00 */
[----:B------:R-:W-:Y:S01]  /*15b0*/  @P2 IADD3 R6, R6, 0x1, RZ ;  /* 0x0000000106062810 */ /* 0x000fe20007ffe0ff */
[----:B------:R-:W-:Y:S02]  /*15c0*/  IMAD R8, R7, c[0x0][0x198], RZ ;  /* 0x0000660007087a24 */ /* 0x000fe400078e02ff */
[----:B------:R-:W-:-:S04]  /*15d0*/  IMAD.WIDE.U32 R4, R34, c[0x0][0x198], R4 ;  /* 0x0000660022047a25 */ /* 0x000fc800078e0004 */
[----:B------:R-:W-:Y:S01]  /*15e0*/  @!P1 IMAD.MOV R6, RZ, RZ, -R6 ;  /* 0x000000ffff069224 */ /* 0x000fe200078e0a06 */
[----:B------:R-:W-:Y:S01]  /*15f0*/  @!P0 LOP3.LUT R6, RZ, c[0x0][0x1c8], RZ, 0x33, !PT ;  /* 0x00007200ff068a12 */ /* 0x000fe200078e33ff */
[----:B------:R-:W-:-:S03]  /*1600*/  IMAD R8, R34, c[0x0][0x19c], R8 ;  /* 0x0000670022087a24 */ /* 0x000fc600078e0208 */
[----:B------:R-:W-:Y:S02]  /*1610*/  SHF.R.S32.HI R2, RZ, 0x1f, R6 ;  /* 0x0000001fff027819 */ /* 0x000fe40000011406 */
[----:B------:R-:W-:Y:S01]  /*1620*/  IADD3 R5, R5, R8, RZ ;  /* 0x0000000805057210 */ /* 0x000fe20007ffe0ff */
[----:B------:R-:W-:-:S04]  /*1630*/  @P3 IMAD.WIDE.U32 R8, R13, c[0x0][0x1a0], RZ ;  /* 0x000068000d083a25 */ /* 0x000fc800078e00ff */
[----:B------:R-:W-:Y:S02]  /*1640*/  IMAD R11, R2, c[0x0][0x1b0], RZ ;  /* 0x00006c00020b7a24 */ /* 0x000fe400078e02ff */
[----:B------:R-:W-:-:S04]  /*1650*/  IMAD.WIDE.U32 R4, R6, c[0x0][0x1b0], R4 ;  /* 0x00006c0006047a25 */ /* 0x000fc800078e0004 */
[----:B------:R-:W-:Y:S01]  /*1660*/  IMAD R11, R6, c[0x0][0x1b4], R11 ;  /* 0x00006d00060b7a24 */ /* 0x000fe200078e020b */
[----:B------:R-:W-:Y:S01]  /*1670*/  MOV R26, R4 ;  /* 0x00000004001a7202 */ /* 0x000fe20000000f00 */
[----:B------:R-:W-:Y:S02]  /*1680*/  @P3 IMAD R13, R13, c[0x0][0x1a4], R9 ;  /* 0x000069000d0d3a24 */ /* 0x000fe400078e0209 */
[----:B------:R-:W-:Y:S02]  /*1690*/  @P3 IMAD.MOV.U32 R12, RZ, RZ, R8 ;  /* 0x000000ffff0c3224 */ /* 0x000fe400078e0008 */
        /* <DEDUP_REMOVED lines=13> */
.L_x_3571:
[----:B------:R-:W-:Y:S01]  /*1770*/  ISETP.NE.AND P0, PT, R14, -0x1, PT ;  /* 0xffffffff0e00780c */ /* 0x000fe20003f05270 */
[----:B------:R-:W-:Y:S01]  /*1780*/  IMAD.IADD R235, R104, 0x1, -R103 ;  /* 0x0000000168eb7824 */ /* 0x000fe200078e0a67 */
[----:B------:R-:W-:Y:S01]  /*1790*/  SHF.R.S32.HI R102, RZ, 0x1f, R97 ;  /* 0x0000001fff667819 */ /* 0x000fe20000011461 */
[----:B------:R-:W-:Y:S01]  /*17a0*/  ULDC UR8, c[0x0][0x198] ;  /* 0x0000660000087ab9 */ /* 0x000fe20000000800 */
[----:B------:R-:W-:Y:S01]  /*17b0*/  IADD3 R240, R33, -0x1, RZ ;  /* 0xffffffff21f07810 */ /* 0x000fe20007ffe0ff */
[----:B------:R-:W-:Y:S01]  /*17c0*/  UIMAD.WIDE.U32 UR4, UR8, 0x20, URZ ;  /* 0x00000020080478a5 */ /* 0x000fe2000f8e003f */
[CC--:B------:R-:W-:Y:S02]  /*17d0*/  LEA.HI R3, R102.reuse, R97.reuse, RZ, 0x3 ;  /* 0x0000006166037211 */ /* 0x0c0fe400078f18ff */
[----:B------:R-:W-:Y:S01]  /*17e0*/  LEA.HI R17, R102, R97, RZ, 0x6 ;  /* 0x0000006166117211 */ /* 0x000fe200078f30ff */
[----:B------:R-:W-:Y:S01]  /*17f0*/  IMAD.SHL.U32 R96, R240, 0x40, RZ ;  /* 0x00000040f0607824 */ /* 0x000fe200078e00ff */
[----:B------:R-:W-:-:S02]  /*1800*/  SHF.R.S32.HI R4, RZ, 0x3, R3 ;  /* 0x00000003ff047819 */ /* 0x000fc40000011403 */
[----:B------:R-:W-:Y:S01]  /*1810*/  LOP3.LUT R3, R3, 0xfffffff8, RZ, 0xc0, !PT ;  /* 0xfffffff803037812 */ /* 0x000fe200078ec0ff */
[----:B------:R-:W-:Y:S01]  /*1820*/  @!P0 IMAD.WIDE.U32 R8, R242, c[0x0][0x178], RZ ;  /* 0x00005e00f2088a25 */ /* 0x000fe200078e00ff */
[----:B-----5:R-:W-:Y:S02]  /*1830*/  @!P0 SHF.R.S32.HI R0, RZ, 0x1f, R242 ;  /* 0x0000001fff008819 */ /* 0x020fe400000114f2 */
[----:B------:R-:W-:Y:S01]  /*1840*/  IADD3 R10, R4, 0x10, RZ ;  /* 0x00000010040a7810 */ /* 0x000fe20007ffe0ff */
[----:B------:R-:W-:Y:S01]  /*1850*/  IMAD.IADD R3, R97, 0x1, -R3 ;  /* 0x0000000161037824 */ /* 0x000fe200078e0a03 */
[----:B------:R-:W-:Y:S01]  /*1860*/  SHF.R.S32.HI R5, RZ, 0x1f, R4 ;  /* 0x0000001fff057819 */ /* 0x000fe20000011404 */
[----:B------:R-:W-:Y:S01]  /*1870*/  @!P0 IMAD R0, R0, c[0x0][0x178], RZ ;  /* 0x00005e0000008a24 */ /* 0x000fe200078e02ff */
[----:B------:R-:W-:Y:S01]  /*1880*/  ISETP.GE.AND P3, PT, R4, R235, PT ;  /* 0x000000eb0400720c */ /* 0x000fe20003f66270 */
[----:B------:R-:W-:-:S04]  /*1890*/  @P0 IMAD.WIDE.U32 R20, R14, c[0x0][0x190], RZ ;  /* 0x000064000e140a25 */ /* 0x000fc800078e00ff */
[----:B------:R-:W-:Y:S02]  /*18a0*/  @!P0 IMAD R0, R242, c[0x0][0x17c], R0 ;  /* 0x00005f00f2008a24 */ /* 0x000fe400078e0200 */
[----:B------:R-:W-:Y:S01]  /*18b0*/  @!P0 IMAD.MOV.U32 R20, RZ, RZ, R8 ;  /* 0x000000ffff148224 */ /* 0x000fe200078e0008 */
[----:B------:R-:W-:Y:S01]  /*18c0*/  IADD3 R8, R4, 0x30, RZ ;  /* 0x0000003004087810 */ /* 0x000fe20007ffe0ff */
[----:B------:R-:W-:Y:S02]  /*18d0*/  IMAD.SHL.U32 R18, R3, 0x8, RZ ;  /* 0x0000000803127824 */ /* 0x000fe400078e00ff */
[----:B------:R-:W-:Y:S02]  /*18e0*/  @P0 IMAD R14, R14, c[0x0][0x194], R21 ;  /* 0x000065000e0e0a24 */ /* 0x000fe400078e0215 */
[----:B------:R-:W-:Y:S01]  /*18f0*/  @!P0 IMAD.IADD R14, R9, 0x1, R0 ;  /* 0x00000001090e8824 */ /* 0x000fe200078e0200 */
[----:B------:R-:W-:Y:S01]  /*1900*/  ISETP.GE.AND P0, PT, R10, R235, PT ;  /* 0x000000eb0a00720c */ /* 0x000fe20003f06270 */
[C---:B------:R-:W-:Y:S01]  /*1910*/  IMAD.SHL.U32 R16, R4.reuse, 0x40, RZ ;  /* 0x0000004004107824 */ /* 0x040fe200078e00ff */
[----:B------:R-:W-:Y:S01]  /*1920*/  IADD3 R9, R4, 0x20, RZ ;  /* 0x0000002004097810 */ /* 0x000fe20007ffe0ff */
[----:B------:R-:W-:Y:S01]  /*1930*/  IMAD.WIDE R28, R28, 0x40, R4 ;  /* 0x000000401c1c7825 */ /* 0x000fe200078e0204 */
[----:B------:R-:W-:-:S02]  /*1940*/  IADD3 R20, P4, R18, R20, RZ ;  /* 0x0000001412147210 */ /* 0x000fc40007f9e0ff */
[----:B------:R-:W-:Y:S01]  /*1950*/  SHF.R.S32.HI R15, RZ, 0x1f, R18 ;  /* 0x0000001fff0f7819 */ /* 0x000fe20000011412 */
[----:B------:R-:W-:Y:S01]  /*1960*/  IMAD.SHL.U32 R17, R17, 0x8, RZ ;  /* 0x0000000811117824 */ /* 0x000fe200078e00ff */
[----:B------:R-:W-:Y:S01]  /*1970*/  LOP3.LUT R16, R16, 0x1c0, RZ, 0xc0, !PT ;  /* 0x000001c010107812 */ /* 0x000fe200078ec0ff */
[----:B------:R-:W-:Y:S01]  /*1980*/  IMAD.SHL.U32 R233, R3, 0x40, RZ ;  /* 0x0000004003e97824 */ /* 0x000fe200078e00ff */
[-C--:B------:R-:W-:Y:S02]  /*1990*/  ISETP.GE.AND P5, PT, R9, R235.reuse, PT ;  /* 0x000000eb0900720c */ /* 0x080fe40003fa6270 */
[----:B------:R-:W-:Y:S01]  /*19a0*/  IADD3.X R21, R15, R14, RZ, P4, !PT ;  /* 0x0000000e0f157210 */ /* 0x000fe200027fe4ff */
[----:B------:R-:W-:Y:S01]  /*19b0*/  IMAD R14, R5, c[0x0][0x198], RZ ;  /* 0x00006600050e7a24 */ /* 0x000fe200078e02ff */
[----:B------:R-:W-:Y:S02]  /*19c0*/  ISETP.GE.AND P4, PT, R8, R235, PT ;  /* 0x000000eb0800720c */ /* 0x000fe40003f86270 */
[----:B------:R-:W-:Y:S01]  /*19d0*/  SHF.R.S32.HI R0, RZ, 0x1f, R19 ;  /* 0x0000001fff007819 */ /* 0x000fe20000011413 */
[----:B------:R-:W-:Y:S01]  /*19e0*/  IMAD.WIDE.U32 R20, R19, c[0x0][0x1a8], R20 ;  /* 0x00006a0013147a25 */ /* 0x000fe200078e0014 */
[----:B------:R-:W-:-:S02]  /*19f0*/  IADD3 R12, P1, R18, R12, RZ ;  /* 0x0000000c120c7210 */ /* 0x000fc40007f3e0ff */
[----:B------:R-:W-:Y:S01]  /*1a00*/  IADD3 R26, P2, R18, R26, RZ ;  /* 0x0000001a121a7210 */ /* 0x000fe20007f5e0ff */
[----:B------:R-:W-:Y:S01]  /*1a10*/  IMAD R0, R0, c[0x0][0x1a8], RZ ;  /* 0x00006a0000007a24 */ /* 0x000fe200078e02ff */
[----:B------:R-:W-:Y:S01]  /*1a20*/  LOP3.LUT R18, R16, 0x38, R18, 0xf8, !PT ;  /* 0x0000003810127812 */ /* 0x000fe200078ef812 */
[----:B------:R-:W-:Y:S01]  /*1a30*/  IMAD.X R13, R15, 0x1, R13, P1 ;  /* 0x000000010f0d7824 */ /* 0x000fe200008e060d */
[----:B------:R-:W-:Y:S01]  /*1a40*/  SHF.R.U32.HI R16, RZ, 0x3, R16 ;  /* 0x00000003ff107819 */ /* 0x000fe20000011610 */
[----:B------:R-:W-:Y:S01]  /*1a50*/  IMAD R0, R19, c[0x0][0x1ac], R0 ;  /* 0x00006b0013007a24 */ /* 0x000fe200078e0200 */
[----:B------:R-:W-:Y:S01]  /*1a60*/  @!P0 IADD3 R22, P1, R28, 0x10, RZ ;  /* 0x000000101c168810 */ /* 0x000fe20007f3e0ff */
[----:B------:R-:W-:Y:S01]  /*1a70*/  IMAD.X R27, R15, 0x1, R11, P2 ;  /* 0x000000010f1b7824 */ /* 0x000fe200010e060b */
[----:B------:R-:W-:Y:S01]  /*1a80*/  LOP3.LUT R16, R18, R16, RZ, 0x3c, !PT ;  /* 0x0000001012107212 */ /* 0x000fe200078e3cff */
[----:B------:R-:W-:Y:S01]  /*1a90*/  IMAD.IADD R37, R21, 0x1, R0 ;  /* 0x0000000115257824 */ /* 0x000fe200078e0200 */
[----:B------:R-:W-:Y:S01]  /*1aa0*/  @!P3 MOV R36, R20 ;  /* 0x000000140024b202 */ /* 0x000fe20000000f00 */
[----:B------:R-:W-:Y:S01]  /*1ab0*/  @!P0 IMAD.X R11, RZ, RZ, R29, P1 ;  /* 0x000000ffff0b8224 */ /* 0x000fe200008e061d */
[----:B------:R-:W-:Y:S01]  /*1ac0*/  LOP3.LUT R241, R16, 0xfffffe00, R17, 0xf8, !PT ;  /* 0xfffffe0010f17812 */ /* 0x000fe200078ef811 */
[----:B------:R-:W-:Y:S01]  /*1ad0*/  @!P3 IMAD R0, R29, c[0x0][0x190], RZ ;  /* 0x000064001d00ba24 */ /* 0x000fe200078e02ff */
[C---:B------:R-:W-:Y:S01]  /*1ae0*/  @!P5 IADD3 R17, P2, R28.reuse, 0x20, RZ ;  /* 0x000000201c11d810 */ /* 0x040fe20007f5e0ff */
[----:B------:R-:W-:Y:S01]  /*1af0*/  @!P5 IMAD.MOV.U32 R24, RZ, RZ, R20 ;  /* 0x000000ffff18d224 */ /* 0x000fe200078e0014 */
[C---:B------:R-:W-:Y:S01]  /*1b00*/  @!P4 IADD3 R16, P1, R28.reuse, 0x30, RZ ;  /* 0x000000301c10c810 */ /* 0x040fe20007f3e0ff */
[----:B------:R-:W-:Y:S01]  /*1b10*/  @!P3 IMAD R0, R28, c[0x0][0x194], R0 ;  /* 0x000065001c00ba24 */ /* 0x000fe200078e0200 */
[----:B------:R-:W-:Y:S01]  /*1b20*/  @!P5 IADD3.X R19, RZ, R29, RZ, P2, !PT ;  /* 0x0000001dff13d210 */ /* 0x000fe200017fe4ff */
[----:B------:R-:W-:Y:S01]  /*1b30*/  @!P5 IMAD.MOV.U32 R25, RZ, RZ, R37 ;  /* 0x000000ffff19d224 */ /* 0x000fe200078e0025 */
[----:B------:R-:W-:Y:S01]  /*1b40*/  LOP3.LUT R233, R233, 0x1c0, RZ, 0xc0, !PT ;  /* 0x000001c0e9e97812 */ /* 0x000fe200078ec0ff */
[----:B------:R-:W-:Y:S01]  /*1b50*/  @!P4 IMAD.X R15, RZ, RZ, R29, P1 ;  /* 0x000000ffff0fc224 */ /* 0x000fe200008e061d */
[----:B------:R-:W-:Y:S01]  /*1b60*/  IADD3 R34, P1, R4, R34, RZ ;  /* 0x0000002204227210 */ /* 0x000fe20007f3e0ff */
[----:B------:R-:W-:-:S04]  /*1b70*/  @!P3 IMAD.WIDE.U32 R28, R28, c[0x0][0x190], R36 ;  /* 0x000064001c1cba25 */ /* 0x000fc800078e0024 */
[----:B------:R-:W-:Y:S02]  /*1b80*/  @!P5 IMAD R19, R19, c[0x0][0x190], RZ ;  /* 0x000064001313da24 */ /* 0x000fe400078e02ff */
[----:B------:R-:W-:Y:S02]  /*1b90*/  @!P0 IMAD R11, R11, c[0x0][0x190], RZ ;  /* 0x000064000b0b8a24 */ /* 0x000fe400078e02ff */
[----:B------:R-:W-:Y:S02]  /*1ba0*/  @!P0 IMAD.MOV.U32 R30, RZ, RZ, R20 ;  /* 0x000000ffff1e8224 */ /* 0x000fe400078e0014 */
[----:B------:R-:W-:Y:S02]  /*1bb0*/  @!P0 IMAD.MOV.U32 R31, RZ, RZ, R37 ;  /* 0x000000ffff1f8224 */ /* 0x000fe400078e0025 */
[----:B------:R-:W-:Y:S01]  /*1bc0*/  IMAD.X R7, R5, 0x1, R7, P1 ;  /* 0x0000000105077824 */ /* 0x000fe200008e0607 */
[----:B------:R-:W-:Y:S01]  /*1bd0*/  @!P3 LEA R18, P1, R28, c[0x0][0x160], 0x1 ;  /* 0x000058001c12ba11 */ /* 0x000fe200078208ff */
[----:B------:R-:W-:-:S02]  /*1be0*/  @!P3 IMAD.IADD R0, R29, 0x1, R0 ;  /* 0x000000011d00b824 */ /* 0x000fc400078e0200 */
[C---:B------:R-:W-:Y:S02]  /*1bf0*/  @!P5 IMAD R5, R17.reuse, c[0x0][0x194], R19 ;  /* 0x000065001105da24 */ /* 0x040fe400078e0213 */
[----:B------:R-:W-:Y:S01]  /*1c00*/  @!P5 IMAD.WIDE.U32 R24, R17, c[0x0][0x190], R24 ;  /* 0x000064001118da25 */ /* 0x000fe200078e0018 */
[----:B------:R-:W-:-:S03]  /*1c10*/  @!P3 LEA.HI.X R19, R28, c[0x0][0x164], R0, 0x1, P1 ;  /* 0x000059001c13ba11 */ /* 0x000fc600008f0c00 */
[----:B------:R-:W-:Y:S01]  /*1c20*/  @!P0 IMAD R11, R22, c[0x0][0x194], R11 ;  /* 0x00006500160b8a24 */ /* 0x000fe200078e020b */
[----:B------:R-:W-:Y:S01]  /*1c30*/  @!P5 LEA R28, P1, R24, c[0x0][0x160], 0x1 ;  /* 0x00005800181cda11 */ /* 0x000fe200078208ff */
[----:B------:R-:W-:-:S04]  /*1c40*/  @!P0 IMAD.WIDE.U32 R22, R22, c[0x0][0x190], R30 ;  /* 0x0000640016168a25 */ /* 0x000fc800078e001e */
[----:B------:R-:W-:Y:S01]  /*1c50*/  @!P5 IMAD.IADD R5, R25, 0x1, R5 ;  /* 0x000000011905d824 */ /* 0x000fe200078e0205 */
[----:B------:R-:W-:Y:S01]  /*1c60*/  @!P0 IADD3 R11, R23, R11, RZ ;  /* 0x0000000b170b8210 */ /* 0x000fe20007ffe0ff */
[----:B------:R-:W-:Y:S01]  /*1c70*/  IMAD.IADD R0, R100, 0x1, -R96 ;  /* 0x0000000164007824 */ /* 0x000fe200078e0a60 */
[----:B------:R-:W-:Y:S01]  /*1c80*/  @!P0 LEA R30, P2, R22, c[0x0][0x160], 0x1 ;  /* 0x00005800161e8a11 */ /* 0x000fe200078408ff */
[----:B------:R-:W-:Y:S01]  /*1c90*/  IMAD.SHL.U32 R241, R241, 0x2, RZ ;  /* 0x00000002f1f17824 */ /* 0x000fe200078e00ff */
[----:B------:R-:W-:Y:S01]  /*1ca0*/  @!P5 LEA.HI.X R29, R24, c[0x0][0x164], R5, 0x1, P1 ;  /* 0x00005900181dda11 */ /* 0x000fe200008f0c05 */
[----:B------:R-:W-:Y:S01]  /*1cb0*/  @!P4 IMAD.MOV.U32 R21, RZ, RZ, R37 ;  /* 0x000000ffff15c224 */ /* 0x000fe200078e0025 */
[----:B------:R-:W-:Y:S01]  /*1cc0*/  ISETP.GE.AND P1, PT, R10, R0, PT ;  /* 0x000000000a00720c */ /* 0x000fe20003f26270 */
[----:B------:R-:W-:Y:S01]  /*1cd0*/  @!P4 IMAD R15, R15, c[0x0][0x190], RZ ;  /* 0x000064000f0fca24 */ /* 0x000fe200078e02ff */
[----:B------:R-:W-:Y:S01]  /*1ce0*/  @!P0 LEA.HI.X R31, R22, c[0x0][0x164], R11, 0x1, P2 ;  /* 0x00005900161f8a11 */ /* 0x000fe200010f0c0b */
[----:B------:R-:W-:Y:S01]  /*1cf0*/  @!P4 IMAD.WIDE.U32 R20, R16, c[0x0][0x190], R20 ;  /* 0x000064001014ca25 */ /* 0x000fe200078e0014 */
[----:B------:R-:W-:Y:S01]  /*1d00*/  @!PT LDS RZ, [RZ] ;  /* 0x00000000fffff984 */ /* 0x000fe20000000800 */
[----:B------:R-:W-:Y:S01]  /*1d10*/  @!PT LDS RZ, [RZ] ;  /* 0x00000000fffff984 */ /* 0x000fe20000000800 */
[----:B------:R-:W-:Y:S01]  /*1d20*/  @!PT LDS RZ, [RZ] ;  /* 0x00000000fffff984 */ /* 0x000fe20000000800 */
[----:B------:R1:W-:Y:S01]  /*1d30*/  @!P3 LDGSTS.E.BYPASS.LTC128B.128 [R241], [R18.64] ;  /* 0x0000000012f1bfae */ /* 0x0003e2000b901d4a */
[----:B------:R-:W-:-:S02]  /*1d40*/  MOV R5, UR8 ;  /* 0x0000000800057c02 */ /* 0x000fc40008000f00 */
[----:B------:R-:W-:Y:S01]  /*1d50*/  @!P4 IMAD R15, R16, c[0x0][0x194], R15 ;  /* 0x00006500100fca24 */ /* 0x000fe200078e020f */
[----:B------:R1:W-:Y:S01]  /*1d60*/  @!P3 LDGSTS.E.BYPASS.LTC128B.128 [R241+0x2000], [R18.64+0x80] ;  /* 0x0200008012f1bfae */ /* 0x0003e2000b901d4a */
[----:B------:R-:W-:Y:S01]  /*1d70*/  IMAD.WIDE.U32 R26, R4, c[0x0][0x198], R26 ;  /* 0x00006600041a7a25 */ /* 0x000fe200078e001a */
[----:B------:R-:W-:Y:S02]  /*1d80*/  @!P4 LEA R16, P2, R20, c[0x0][0x160], 0x1 ;  /* 0x000058001410ca11 */ /* 0x000fe400078408ff */
[----:B------:R1:W-:Y:S01]  /*1d90*/  @!P3 LDGSTS.E.BYPASS.LTC128B.128 [R241+0x4000], [R18.64+0x100] ;  /* 0x0400010012f1bfae */ /* 0x0003e2000b901d4a */
[C---:B------:R-:W-:Y:S02]  /*1da0*/  IMAD R14, R4.reuse, c[0x0][0x19c], R14 ;  /* 0x00006700040e7a24 */ /* 0x040fe400078e020e */
[----:B------:R-:W-:Y:S01]  /*1db0*/  @!P4 IMAD.IADD R15, R21, 0x1, R15 ;  /* 0x00000001150fc824 */ /* 0x000fe200078e020f */
[----:B------:R1:W-:Y:S01]  /*1dc0*/  @!P3 LDGSTS.E.BYPASS.LTC128B.128 [R241+0x6000], [R18.64+0x180] ;  /* 0x0600018012f1bfae */ /* 0x0003e2000b901d4a */
[----:B------:R-:W-:Y:S01]  /*1dd0*/  IMAD.MOV.U32 R166, RZ, RZ, R26 ;  /* 0x000000ffffa67224 */ /* 0x000fe200078e001a */
[----:B------:R-:W-:Y:S01]  /*1de0*/  ISETP.GE.AND P3, PT, R4, R0, PT ;  /* 0x000000000400720c */ /* 0x000fe20003f66270 */
[----:B------:R-:W-:Y:S01]  /*1df0*/  IMAD.IADD R165, R27, 0x1, R14 ;  /* 0x000000011ba57824 */ /* 0x000fe200078e020e */
[----:B------:R2:W-:Y:S01]  /*1e00*/  @!P0 LDGSTS.E.BYPASS.LTC128B.128 [R241+0x800], [R30.64] ;  /* 0x008000001ef18fae */ /* 0x0005e2000b901d4a */
[----:B------:R-:W-:Y:S01]  /*1e10*/  @!P4 LEA.HI.X R17, R20, c[0x0][0x164], R15, 0x1, P2 ;  /* 0x000059001411ca11 */ /* 0x000fe200010f0c0f */
[----:B------:R-:W-:Y:S01]  /*1e20*/  IMAD.MOV.U32 R14, RZ, RZ, c[0x0][0x19c] ;  /* 0x00006700ff0e7624 */ /* 0x000fe200078e00ff */
[----:B------:R-:W-:Y:S01]  /*1e30*/  @!P1 LEA R5, P2, R5, R166, 0x4 ;  /* 0x000000a605059211 */ /* 0x000fe200078420ff */
[----:B------:R2:W-:Y:S01]  /*1e40*/  @!P0 LDGSTS.E.BYPASS.LTC128B.128 [R241+0x2800], [R30.64+0x80] ;  /* 0x028000801ef18fae */ /* 0x0005e2000b901d4a */
[----:B------:R-:W-:-:S02]  /*1e50*/  IMAD.U32 R11, RZ, RZ, UR8 ;  /* 0x00000008ff0b7e24 */ /* 0x000fc4000f8e00ff */
[----:B------:R-:W-:Y:S01]  /*1e60*/  IMAD.WIDE.U32 R12, R6, c[0x0][0x1b8], R12 ;  /* 0x00006e00060c7a25 */ /* 0x000fe200078e000c */
[----:B------:R2:W-:Y:S02]  /*1e70*/  @!P0 LDGSTS.E.BYPASS.LTC128B.128 [R241+0x4800], [R30.64+0x100] ;  /* 0x048001001ef18fae */ /* 0x0005e4000b901d4a */
[----:B------:R-:W-:Y:S01]  /*1e80*/  @!P1 LEA.HI.X R11, R11, R165, R14, 0x4, P2 ;  /* 0x000000a50b0b9211 */ /* 0x000fe200010f240e */
[----:B------:R-:W-:Y:S01]  /*1e90*/  IMAD R7, R7, c[0x0][0x1a0], RZ ;  /* 0x0000680007077a24 */ /* 0x000fe200078e02ff */
[----:B------:R2:W-:Y:S01]  /*1ea0*/  @!P0 LDGSTS.E.BYPASS.LTC128B.128 [R241+0x6800], [R30.64+0x180] ;  /* 0x068001801ef18fae */ /* 0x0005e2000b901d4a */
[----:B------:R-:W-:Y:S02]  /*1eb0*/  ISETP.GE.AND P0, PT, R9, R0, PT ;  /* 0x000000000900720c */ /* 0x000fe40003f06270 */
[----:B------:R-:W-:Y:S01]  /*1ec0*/  IMAD R32, R34, c[0x0][0x1a4], R7 ;  /* 0x0000690022207a24 */ /* 0x000fe200078e0207 */
[----:B------:R2:W-:Y:S04]  /*1ed0*/  @!P5 LDGSTS.E.BYPASS.LTC128B.128 [R241+0x1000], [R28.64] ;  /* 0x010000001cf1dfae */ /* 0x0005e8000b901d4a */
[----:B------:R2:W-:Y:S01]  /*1ee0*/  @!P5 LDGSTS.E.BYPASS.LTC128B.128 [R241+0x3000], [R28.64+0x80] ;  /* 0x030000801cf1dfae */ /* 0x0005e2000b901d4a */
[----:B-1----:R-:W-:-:S03]  /*1ef0*/  @!P1 LEA R18, P2, R5, c[0x0][0x168], 0x1 ;  /* 0x00005a0005129a11 */ /* 0x002fc600078408ff */
[----:B------:R2:W-:Y:S01]  /*1f00*/  @!P5 LDGSTS.E.BYPASS.LTC128B.128 [R241+0x5000], [R28.64+0x100] ;  /* 0x050001001cf1dfae */ /* 0x0005e2000b901d4a */
[----:B------:R-:W-:Y:S01]  /*1f10*/  @!P1 LEA.HI.X R19, R5, c[0x0][0x16c], R11, 0x1, P2 ;  /* 0x00005b0005139a11 */ /* 0x000fe200010f0c0b */
[----:B------:R-:W-:Y:S01]  /*1f20*/  IMAD.SHL.U32 R5, R14, 0x20, RZ ;  /* 0x000000200e057824 */ /* 0x000fe200078e00ff */
[C---:B------:R-:W-:Y:S01]  /*1f30*/  @!P0 IADD3 R11, P2, R166.reuse, UR4, RZ ;  /* 0x00000004a60b8c10 */ /* 0x040fe2000ff5e0ff */
[----:B------:R2:W-:Y:S01]  /*1f40*/  @!P5 LDGSTS.E.BYPASS.LTC128B.128 [R241+0x7000], [R28.64+0x180] ;  /* 0x070001801cf1dfae */ /* 0x0005e2000b901d4a */
[C---:B------:R-:W-:Y:S02]  /*1f50*/  @!P3 LEA R22, P5, R166.reuse, c[0x0][0x168], 0x1 ;  /* 0x00005a00a616ba11 */ /* 0x040fe400078a08ff */
[----:B------:R-:W-:Y:S01]  /*1f60*/  @!P0 IADD3.X R5, R165, UR5, R5, P2, !PT ;  /* 0x00000005a5058c10 */ /* 0x000fe200097fe405 */
[----:B------:R1:W-:Y:S01]  /*1f70*/  @!P4 LDGSTS.E.BYPASS.LTC128B.128 [R241+0x1800], [R16.64] ;  /* 0x0180000010f1cfae */ /* 0x0003e2000b901d4a */
[C---:B------:R-:W-:Y:S02]  /*1f80*/  @!P0 LEA R20, P2, R11.reuse, c[0x0][0x168], 0x1 ;  /* 0x00005a000b148a11 */ /* 0x040fe400078408ff */
[----:B------:R-:W-:Y:S01]  /*1f90*/  @!P3 LEA.HI.X R23, R166, c[0x0][0x16c], R165, 0x1, P5 ;  /* 0x00005b00a617ba11 */ /* 0x000fe200028f0ca5 */
[----:B------:R1:W-:Y:S01]  /*1fa0*/  @!P4 LDGSTS.E.BYPASS.LTC128B.128 [R241+0x3800], [R16.64+0x80] ;  /* 0x0380008010f1cfae */ /* 0x0003e2000b901d4a */
[----:B------:R-:W-:Y:S01]  /*1fb0*/  @!P0 LEA.HI.X R21, R11, c[0x0][0x16c], R5, 0x1, P2 ;  /* 0x00005b000b158a11 */ /* 0x000fe200010f0c05 */
[----:B------:R-:W-:Y:S01]  /*1fc0*/  IMAD R5, R2, c[0x0][0x1b8], RZ ;  /* 0x00006e0002057a24 */ /* 0x000fe200078e02ff */
[-C--:B------:R-:W-:Y:S01]  /*1fd0*/  ISETP.GE.AND P2, PT, R8, R0.reuse, PT ;  /* 0x000000000800720c */ /* 0x080fe20003f46270 */
[----:B------:R1:W-:Y:S01]  /*1fe0*/  @!P4 LDGSTS.E.BYPASS.LTC128B.128 [R241+0x5800], [R16.64+0x100] ;  /* 0x0580010010f1cfae */ /* 0x0003e2000b901d4a */
[----:B------:R-:W-:-:S02]  /*1ff0*/  ISETP.GE.AND P5, PT, R10, R0, PT ;  /* 0x000000000a00720c */ /* 0x000fc40003fa6270 */
[-C--:B------:R-:W-:Y:S01]  /*2000*/  LEA.HI R2, R102, R97.reuse, RZ, 0x4 ;  /* 0x0000006166027211 */ /* 0x080fe200078f20ff */
[----:B------:R1:W-:Y:S01]  /*2010*/  @!P4 LDGSTS.E.BYPASS.LTC128B.128 [R241+0x7800], [R16.64+0x180] ;  /* 0x0780018010f1cfae */ /* 0x0003e2000b901d4a */
[----:B------:R-:W-:Y:S02]  /*2020*/  ISETP.GE.AND P4, PT, R9, R0, PT ;  /* 0x000000000900720c */ /* 0x000fe40003f86270 */
[----:B------:R-:W-:Y:S01]  /*2030*/  LOP3.LUT R98, R2, 0xfffffff0, RZ, 0xc0, !PT ;  /* 0xfffffff002627812 */ /* 0x000fe200078ec0ff */
[----:B------:R3:W-:Y:S01]  /*2040*/  @!P3 LDGSTS.E.BYPASS.LTC128B.128 [R241+0x8000], [R22.64] ;  /* 0x0800000016f1bfae */ /* 0x0007e2000b901d4a */
[-C--:B------:R-:W-:Y:S02]  /*2050*/  LEA.HI R102, R102, R97.reuse, RZ, 0x5 ;  /* 0x0000006166667211 */ /* 0x080fe400078f28ff */
[----:B------:R-:W-:Y:S01]  /*2060*/  IADD3 R98, -R98, R97, RZ ;  /* 0x0000006162627210 */ /* 0x000fe20007ffe1ff */
[----:B------:R3:W-:Y:S01]  /*2070*/  @!P3 LDGSTS.E.BYPASS.LTC128B.128 [R241+0xa000], [R22.64+0x80] ;  /* 0x0a00008016f1bfae */ /* 0x0007e2000b901d4a */
[----:B------:R-:W-:Y:S01]  /*2080*/  @!P2 MOV R11, R165 ;  /* 0x000000a5000ba202 */ /* 0x000fe20000000f00 */
[----:B------:R-:W-:Y:S01]  /*2090*/  @!P2 IMAD.MOV.U32 R10, RZ, RZ, R166 ;  /* 0x000000ffff0aa224 */ /* 0x000fe200078e00a6 */
[----:B------:R-:W-:Y:S01]  /*20a0*/  SHF.R.S32.HI R99, RZ, 0x1f, R98 ;  /* 0x0000001fff637819 */ /* 0x000fe20000011462 */
[----:B------:R3:W-:Y:S01]  /*20b0*/  @!P3 LDGSTS.E.BYPASS.LTC128B.128 [R241+0xc000], [R22.64+0x100] ;  /* 0x0c00010016f1bfae */ /* 0x0007e2000b901d4a */
[----:B------:R-:W-:Y:S01]  /*20c0*/  @!P2 IMAD R14, R14, 0x30, RZ ;  /* 0x000000300e0ea824 */ /* 0x000fe200078e02ff */
[----:B------:R-:W-:-:S02]  /*20d0*/  SHF.R.S32.HI R101, RZ, 0x5, R102 ;  /* 0x00000005ff657819 */ /* 0x000fc40000011466 */
[----:B------:R3:W-:Y:S01]  /*20e0*/  @!P3 LDGSTS.E.BYPASS.LTC128B.128 [R241+0xe000], [R22.64+0x180] ;  /* 0x0e00018016f1bfae */ /* 0x0007e2000b901d4a */
[----:B------:R-:W-:Y:S01]  /*20f0*/  ISETP.GE.AND P3, PT, R8, R0, PT ;  /* 0x000000000800720c */ /* 0x000fe20003f66270 */
[----:B------:R-:W-:Y:S01]  /*2100*/  IMAD R8, R6, c[0x0][0x1bc], R5 ;  /* 0x00006f0006087a24 */ /* 0x000fe200078e0205 */
[----:B------:R-:W-:Y:S01]  /*2110*/  SHF.R.S32.HI R5, RZ, 0x4, R2 ;  /* 0x00000004ff057819 */ /* 0x000fe20000011402 */
[----:B------:R4:W-:Y:S01]  /*2120*/  @!P1 LDGSTS.E.BYPASS.LTC128B.128 [R241+0x8800], [R18.64] ;  /* 0x0880000012f19fae */ /* 0x0009e2000b901d4a */
[----:B------:R-:W-:Y:S01]  /*2130*/  LEA.HI R99, R99, R98, RZ, 0x3 ;  /* 0x0000006263637211 */ /* 0x000fe200078f18ff */
[----:B------:R-:W-:Y:S01]  /*2140*/  IMAD.IADD R9, R13, 0x1, R8 ;  /* 0x000000010d097824 */ /* 0x000fe200078e0208 */
[----:B------:R-:W-:Y:S01]  /*2150*/  LOP3.LUT R102, R102, 0xffffffe0, RZ, 0xc0, !PT ;  /* 0xffffffe066667812 */ /* 0x000fe200078ec0ff */
[----:B------:R4:W-:Y:S01]  /*2160*/  @!P1 LDGSTS.E.BYPASS.LTC128B.128 [R241+0xa800], [R18.64+0x80] ;  /* 0x0a80008012f19fae */ /* 0x0009e2000b901d4a */
[----:B------:R-:W-:-:S03]  /*2170*/  IMAD.MOV.U32 R8, RZ, RZ, R12 ;  /* 0x000000ffff087224 */ /* 0x000fc600078e000c */
[----:B------:R4:W-:Y:S01]  /*2180*/  @!P1 LDGSTS.E.BYPASS.LTC128B.128 [R241+0xc800], [R18.64+0x100] ;  /* 0x0c80010012f19fae */ /* 0x0009e2000b901d4a */
[----:B------:R-:W-:-:S03]  /*2190*/  IMAD.WIDE.U32 R34, R34, c[0x0][0x1a0], R8 ;  /* 0x0000680022227a25 */ /* 0x000fc600078e0008 */
[----:B------:R4:W-:Y:S01]  /*21a0*/  @!P1 LDGSTS.E.BYPASS.LTC128B.128 [R241+0xe800], [R18.64+0x180] ;  /* 0x0e80018012f19fae */ /* 0x0009e2000b901d4a */
[----:B------:R-:W-:Y:S01]  /*21b0*/  ISETP.GE.AND P1, PT, R4, R0, PT ;  /* 0x000000000400720c */ /* 0x000fe20003f26270 */
[----:B------:R-:W-:Y:S02]  /*21c0*/  IMAD.U32 R0, RZ, RZ, UR8 ;  /* 0x00000008ff007e24 */ /* 0x000fe4000f8e00ff */
[----:B------:R3:W-:Y:S01]  /*21d0*/  @!P0 LDGSTS.E.BYPASS.LTC128B.128 [R241+0x9000], [R20.64] ;  /* 0x0900000014f18fae */ /* 0x0007e2000b901d4a */
[----:B------:R-:W-:Y:S02]  /*21e0*/  IMAD.IADD R32, R35, 0x1, R32 ;  /* 0x0000000123207824 */ /* 0x000fe400078e0220 */
[----:B------:R-:W-:Y:S01]  /*21f0*/  @!P2 IMAD.WIDE.U32 R10, R0, 0x30, R10 ;  /* 0x00000030000aa825 */ /* 0x000fe200078e000a */
[----:B------:R3:W-:Y:S01]  /*2200*/  @!P0 LDGSTS.E.BYPASS.LTC128B.128 [R241+0xb000], [R20.64+0x80] ;  /* 0x0b00008014f18fae */ /* 0x0007e2000b901d4a */
[----:B------:R-:W-:Y:S02]  /*2210*/  LEA.HI R0, R5, R5, RZ, 0x1 ;  /* 0x0000000505007211 */ /* 0x000fe400078f08ff */
[----:B------:R-:W-:Y:S01]  /*2220*/  @!P2 IMAD.IADD R14, R11, 0x1, R14 ;  /* 0x000000010b0ea824 */ /* 0x000fe200078e020e */
[----:B------:R3:W-:Y:S01]  /*2230*/  @!P0 LDGSTS.E.BYPASS.LTC128B.128 [R241+0xd000], [R20.64+0x100] ;  /* 0x0d00010014f18fae */ /* 0x0007e2000b901d4a */
[----:B------:R-:W-:Y:S01]  /*2240*/  LOP3.LUT R0, R0, 0xfffffffe, RZ, 0xc0, !PT ;  /* 0xfffffffe00007812 */ /* 0x000fe200078ec0ff */
[----:B------:R-:W-:-:S02]  /*2250*/  IMAD.SHL.U32 R4, R4, 0x8, RZ ;  /* 0x0000000804047824 */ /* 0x000fc400078e00ff */
[----:B------:R3:W-:Y:S01]  /*2260*/  @!P0 LDGSTS.E.BYPASS.LTC128B.128 [R241+0xf000], [R20.64+0x180] ;  /* 0x0f00018014f18fae */ /* 0x0007e2000b901d4a */
[C---:B-1----:R-:W-:Y:S01]  /*2270*/  @!P2 LEA R16, P0, R10.reuse, c[0x0][0x168], 0x1 ;  /* 0x00005a000a10aa11 */ /* 0x042fe200078008ff */
[----:B------:R-:W-:Y:S01]  /*2280*/  IMAD.IADD R6, R5, 0x1, -R0 ;  /* 0x0000000105067824 */ /* 0x000fe200078e0a00 */
[----:B------:R-:W-:Y:S01]  /*2290*/  LOP3.LUT R5, R99, 0xfffffff8, RZ, 0xc0, !PT ;  /* 0xfffffff863057812 */ /* 0x000fe200078ec0ff */
[----:B------:R-:W-:Y:S01]  /*22a0*/  IMAD.MOV.U32 R0, RZ, RZ, 0x20 ;  /* 0x00000020ff007424 */ /* 0x000fe200078e00ff */
[----:B------:R-:W-:Y:S01]  /*22b0*/  @!P2 LEA.HI.X R17, R10, c[0x0][0x16c], R14, 0x1, P0 ;  /* 0x00005b000a11aa11 */ /* 0x000fe200000f0c0e */
[----:B------:R-:W-:Y:S01]  /*22c0*/  @!P3 IMAD.MOV.U32 R12, RZ, RZ, c[0x0][0x1a0] ;  /* 0x00006800ff0cb624 */ /* 0x000fe200078e00ff */
[----:B------:R-:W-:Y:S01]  /*22d0*/  LEA R238, P0, R34, c[0x0][0x170], 0x1 ;  /* 0x00005c0022ee7a11 */ /* 0x000fe200078008ff */
[----:B------:R-:W-:Y:S01]  /*22e0*/  IMAD.WIDE.U32 R8, R0, c[0x0][0x1a0], RZ ;  /* 0x0000680000087a25 */ /* 0x000fe200078e00ff */
[----:B------:R-:W-:Y:S01]  /*22f0*/  LOP3.LUT R4, R233, 0x8, R4, 0xf8, !PT ;  /* 0x00000008e9047812 */ /* 0x000fe200078ef804 */
[----:B------:R4:W-:Y:S01]  /*2300*/  @!P2 LDGSTS.E.BYPASS.LTC128B.128 [R241+0x9800], [R16.64] ;  /* 0x0980000010f1afae */ /* 0x0009e2000b901d4a */
[----:B------:R-:W-:Y:S01]  /*2310*/  LEA.HI.X R237, R34, c[0x0][0x174], R32, 0x1, P0 ;  /* 0x00005d0022ed7a11 */ /* 0x000fe200000f0c20 */
[----:B------:R-:W-:Y:S01]  /*2320*/  IMAD.IADD R98, R98, 0x1, -R5 ;  /* 0x0000000162627824 */ /* 0x000fe200078e0a05 */
[----:B------:R-:W-:Y:S01]  /*2330*/  @!P5 IADD3 R10, P0, R238, R8, RZ ;  /* 0x00000008ee0ad210 */ /* 0x000fe20007f1e0ff */
[----:B------:R4:W-:Y:S01]  /*2340*/  @!P2 LDGSTS.E.BYPASS.LTC128B.128 [R241+0xb800], [R16.64+0x80] ;  /* 0x0b80008010f1afae */ /* 0x0009e2000b901d4a */
[----:B------:R-:W-:Y:S01]  /*2350*/  SHF.R.U32.HI R233, RZ, 0x3, R233 ;  /* 0x00000003ffe97819 */ /* 0x000fe200000116e9 */
[----:B------:R-:W-:-:S02]  /*2360*/  @!P1 IMAD.MOV.U32 R239, RZ, RZ, R237 ;  /* 0x000000ffffef9224 */ /* 0x000fc400078e00ed */
[----:B------:R4:W-:Y:S01]  /*2370*/  @!P2 LDGSTS.E.BYPASS.LTC128B.128 [R241+0xd800], [R16.64+0x100] ;  /* 0x0d80010010f1afae */ /* 0x0009e2000b901d4a */
[----:B------:R-:W-:Y:S01]  /*2380*/  LOP3.LUT R233, R4, R233, RZ, 0x3c, !PT ;  /* 0x000000e904e97212 */ /* 0x000fe200078e3cff */
[----:B------:R-:W-:Y:S01]  /*2390*/  @!P3 IMAD.MOV.U32 R5, RZ, RZ, R237 ;  /* 0x000000ffff05b224 */ /* 0x000fe200078e00ed */
[----:B------:R-:W-:Y:S01]  /*23a0*/  @!P3 MOV R4, R238 ;  /* 0x000000ee0004b202 */ /* 0x000fe20000000f00 */
[----:B------:R4:W-:Y:S01]  /*23b0*/  @!P2 LDGSTS.E.BYPASS.LTC128B.128 [R241+0xf800], [R16.64+0x180] ;  /* 0x0f80018010f1afae */ /* 0x0009e2000b901d4a */
[----:B------:R-:W-:Y:S01]  /*23c0*/  IMAD R2, R0, c[0x0][0x1a4], RZ ;  /* 0x0000690000027a24 */ /* 0x000fe200078e02ff */
[C---:B------:R-:W-:Y:S01]  /*23d0*/  LEA R233, R6.reuse, R233, 0x9 ;  /* 0x000000e906e97211 */ /* 0x040fe200078e48ff */
[----:B------:R-:W-:Y:S01]  /*23e0*/  IMAD.SHL.U32 R6, R6, 0x8, RZ ;  /* 0x0000000806067824 */ /* 0x000fe200078e00ff */
[----:B------:R-:W0:Y:S01]  /*23f0*/  LDGDEPBAR ;  /* 0x00000000000079af */ /* 0x000e220000000000 */
[----:B------:R-:W-:Y:S01]  /*2400*/  @!P3 IMAD.WIDE.U32 R12, R12, 0x60, R4 ;  /* 0x000000600c0cb825 */ /* 0x000fe200078e0004 */
[----:B------:R-:W-:-:S03]  /*2410*/  @!P5 IADD3.X R11, R237, R9, R2, P0, !PT ;  /* 0x00000009ed0bd210 */ /* 0x000fc600007fe402 */
[----:B------:R-:W-:Y:S02]  /*2420*/  @!P4 IMAD.MOV.U32 R4, RZ, RZ, c[0x0][0x1a0] ;  /* 0x00006800ff04c624 */ /* 0x000fe400078e00ff */
[----:B------:R-:W-:Y:S02]  /*2430*/  IMAD.SHL.U32 R99, R99, 0x40, RZ ;  /* 0x0000004063637824 */ /* 0x000fe400078e00ff */
[----:B------:R-:W-:Y:S02]  /*2440*/  @!P4 IMAD.MOV.U32 R2, RZ, RZ, c[0x0][0x1a4] ;  /* 0x00006900ff02c624 */ /* 0x000fe400078e00ff */
[----:B------:R-:W-:Y:S01]  /*2450*/  @!P3 IMAD.MOV.U32 R5, RZ, RZ, c[0x0][0x1a4] ;  /* 0x00006900ff05b624 */ /* 0x000fe200078e00ff */
[----:B------:R-:W-:Y:S01]  /*2460*/  LOP3.LUT R99, R99, 0xfffffe00, RZ, 0xc0, !PT ;  /* 0xfffffe0063637812 */ /* 0x000fe200078ec0ff */
[----:B------:R-:W-:Y:S02]  /*2470*/  IMAD.SHL.U32 R233, R233, 0x2, RZ ;  /* 0x00000002e9e97824 */ /* 0x000fe400078e00ff */
[----:B------:R-:W-:-:S02]  /*2480*/  @!P3 IMAD R5, R5, 0x60, RZ ;  /* 0x000000600505b824 */ /* 0x000fc400078e02ff */
[----:B------:R-:W-:Y:S01]  /*2490*/  IMAD R234, R101, 0x400, R99 ;  /* 0x0000040065ea7824 */ /* 0x000fe200078e0263 */
[----:B------:R-:W-:Y:S01]  /*24a0*/  IADD3 R231, R233, 0x8020, RZ ;  /* 0x00008020e9e77810 */ /* 0x000fe20007ffe0ff */
[----:B------:R-:W-:Y:S02]  /*24b0*/  @!P3 IMAD.IADD R5, R13, 0x1, R5 ;  /* 0x000000010d05b824 */ /* 0x000fe400078e0205 */
[----:B------:R-:W-:Y:S02]  /*24c0*/  IMAD.IADD R102, R97, 0x1, -R102 ;  /* 0x0000000161667824 */ /* 0x000fe400078e0a66 */
[----:B------:R-:W-:Y:S01]  /*24d0*/  IMAD R101, R101, 0x10, R103 ;  /* 0x0000001065657824 */ /* 0x000fe200078e0267 */
        /* <DEDUP_REMOVED lines=19> */
[----:B------:R-:W-:Y:S01]  /*2610*/  @P5 STS.128 [R241+0x12800], RZ ;  /* 0x012800fff1005388 */ /* 0x000fe20000000c00 */
[----:B------:R-:W-:Y:S02]  /*2620*/  @!P4 LEA.HI.X R9, R4, R237, R2, 0x6, P0 ;  /* 0x000000ed0409c211 */ /* 0x000fe400000f3402 */
[----:B------:R-:W-:Y:S01]  /*2630*/  LOP3.LUT R6, R98, 0x8, R6, 0xf8, !PT ;  /* 0x0000000862067812 */ /* 0x000fe200078ef806 */
[----:B------:R-:W-:Y:S01]  /*2640*/  @P5 STS.128 [R241+0x14800], RZ ;  /* 0x014800fff1005388 */ /* 0x000fe20000000c00 */
[----:B------:R-:W-:Y:S02]  /*2650*/  SHF.R.U32.HI R98, RZ, 0x3, R98 ;  /* 0x00000003ff627819 */ /* 0x000fe40000011662 */
[----:B------:R-:W-:Y:S01]  /*2660*/  @!P3 MOV R4, R12 ;  /* 0x0000000c0004b202 */ /* 0x000fe20000000f00 */
[----:B------:R-:W-:Y:S01]  /*2670*/  @P5 STS.128 [R241+0x16800], RZ ;  /* 0x016800fff1005388 */ /* 0x000fe20000000c00 */
[----:B------:R-:W-:-:S02]  /*2680*/  LOP3.LUT R98, R6, R98, RZ, 0x3c, !PT ;  /* 0x0000006206627212 */ /* 0x000fc400078e3cff */
[----:B------:R-:W-:Y:S01]  /*2690*/  MOV R2, 0x10 ;  /* 0x0000001000027802 */ /* 0x000fe20000000f00 */
[----:B------:R-:W-:Y:S01]  /*26a0*/  @!PT LDS RZ, [RZ] ;  /* 0x00000000fffff984 */ /* 0x000fe20000000800 */
[----:B------:R-:W-:Y:S01]  /*26b0*/  @!PT LDS RZ, [RZ] ;  /* 0x00000000fffff984 */ /* 0x000fe20000000800 */
[----:B------:R-:W-:Y:S01]  /*26c0*/  @!PT LDS RZ, [RZ] ;  /* 0x00000000fffff984 */ /* 0x000fe20000000800 */
[----:B------:R1:W-:Y:S01]  /*26d0*/  @!P5 LDGSTS.E.BYPASS.LTC128B.128 [R241+0x10800], [R10.64] ;  /* 0x108000000af1dfae */ /* 0x0003e2000b901d4a */
[C---:B------:R-:W-:Y:S01]  /*26e0*/  LOP3.LUT R228, R98.reuse, R99, RZ, 0xfc, !PT ;  /* 0x0000006362e47212 */ /* 0x040fe200078efcff */
[----:B------:R-:W-:Y:S01]  /*26f0*/  IMAD.IADD R234, R98, 0x1, R234 ;  /* 0x0000000162ea7824 */ /* 0x000fe200078e02ea */
[----:B------:R-:W-:Y:S01]  /*2700*/  SEL R2, R2, 0xfffffff0, !P1 ;  /* 0xfffffff002027807 */ /* 0x000fe20004800000 */
[----:B------:R1:W-:Y:S01]  /*2710*/  @!P5 LDGSTS.E.BYPASS.LTC128B.128 [R241+0x12800], [R10.64+0x80] ;  /* 0x128000800af1dfae */ /* 0x0003e2000b901d4a */
[----:B------:R-:W-:Y:S01]  /*2720*/  R2P PR, R3, 0x6 ;  /* 0x0000000603007804 */ /* 0x000fe20000000000 */
[----:B------:R-:W-:Y:S01]  /*2730*/  IMAD.SHL.U32 R234, R234, 0x2, RZ ;  /* 0x00000002eaea7824 */ /* 0x000fe200078e00ff */
[----:B------:R-:W-:Y:S01]  /*2740*/  IADD3 R3, R233, 0x8000, RZ ;  /* 0x00008000e9037810 */ /* 0x000fe20007ffe0ff */
[----:B------:R1:W-:Y:S02]  /*2750*/  @!P5 LDGSTS.E.BYPASS.LTC128B.128 [R241+0x14800], [R10.64+0x100] ;  /* 0x148001000af1dfae */ /* 0x0003e4000b901d4a */
[----:B------:R-:W-:-:S02]  /*2760*/  IMAD R232, R2, 0x2, R234 ;  /* 0x0000000202e87824 */ /* 0x000fc400078e02ea */
[----:B------:R1:W-:Y:S01]  /*2770*/  @!P5 LDGSTS.E.BYPASS.LTC128B.128 [R241+0x16800], [R10.64+0x180] ;  /* 0x168001800af1dfae */ /* 0x0003e2000b901d4a */
[C---:B------:R-:W-:Y:S02]  /*2780*/  IMAD R230, R0.reuse, 0x2, R234 ;  /* 0x0000000200e67824 */ /* 0x040fe400078e02ea */
[----:B------:R-:W-:Y:S01]  /*2790*/  IMAD R229, R0, 0x2, R232 ;  /* 0x0000000200e57824 */ /* 0x000fe200078e02e8 */
[----:B------:R-:W-:Y:S02]  /*27a0*/  @P4 STS.128 [R241+0x11000], RZ ;  /* 0x011000fff1004388 */ /* 0x000fe40000000c00 */
[----:B------:R-:W-:Y:S01]  /*27b0*/  @P1 IADD3 R231, R3, -0x20, RZ ;  /* 0xffffffe003e71810 */ /* 0x000fe20007ffe0ff */
[----:B------:R-:W-:Y:S01]  /*27c0*/  IMAD.MOV.U32 R3, RZ, RZ, 0x40 ;  /* 0x00000040ff037424 */ /* 0x000fe200078e00ff */
[----:B------:R-:W-:Y:S01]  /*27d0*/  @P4 STS.128 [R241+0x13000], RZ ;  /* 0x013000fff1004388 */ /* 0x000fe20000000c00 */
[----:B------:R-:W-:Y:S02]  /*27e0*/  ISETP.GT.AND P1, PT, R240, R236, PT ;  /* 0x000000ecf000720c */ /* 0x000fe40003f24270 */
[----:B------:R-:W-:Y:S01]  /*27f0*/  IADD3 R223, R231, 0x800, RZ ;  /* 0x00000800e7df7810 */ /* 0x000fe20007ffe0ff */
[----:B------:R-:W-:Y:S01]  /*2800*/  @P4 STS.128 [R241+0x15000], RZ ;  /* 0x015000fff1004388 */ /* 0x000fe20000000c00 */
[----:B------:R-:W-:-:S02]  /*2810*/  SEL R3, R3, 0xffffffc0, !P2 ;  /* 0xffffffc003037807 */ /* 0x000fc40005000000 */
[----:B------:R-:W-:Y:S01]  /*2820*/  IADD3 R222, R231, 0x1000, RZ ;  /* 0x00001000e7de7810 */ /* 0x000fe20007ffe0ff */
[----:B------:R-:W-:Y:S01]  /*2830*/  @P4 STS.128 [R241+0x17000], RZ ;  /* 0x017000fff1004388 */ /* 0x000fe20000000c00 */
[----:B------:R-:W-:Y:S01]  /*2840*/  IADD3 R220, R3, R231, RZ ;  /* 0x000000e703dc7210 */ /* 0x000fe20007ffe0ff */
[----:B------:R-:W-:Y:S01]  /*2850*/  IMAD.IADD R227, R233, 0x1, R3 ;  /* 0x00000001e9e37824 */ /* 0x000fe200078e0203 */
[C---:B------:R-:W-:Y:S01]  /*2860*/  IADD3 R221, R231.reuse, 0x1800, RZ ;  /* 0x00001800e7dd7810 */ /* 0x040fe20007ffe0ff */
[----:B------:R-:W-:Y:S01]  /*2870*/  @!PT LDS RZ, [RZ] ;  /* 0x00000000fffff984 */ /* 0x000fe20000000800 */
[----:B------:R-:W-:Y:S01]  /*2880*/  @!PT LDS RZ, [RZ] ;  /* 0x00000000fffff984 */ /* 0x000fe20000000800 */
[----:B------:R-:W-:Y:S01]  /*2890*/  @!PT LDS RZ, [RZ] ;  /* 0x00000000fffff984 */ /* 0x000fe20000000800 */
[----:B------:R1:W-:Y:S01]  /*28a0*/  @!P4 LDGSTS.E.BYPASS.LTC128B.128 [R241+0x11000], [R8.64] ;  /* 0x1100000008f1cfae */ /* 0x0003e2000b901d4a */
[C---:B------:R-:W-:Y:S02]  /*28b0*/  IADD3 R219, R231.reuse, 0x2000, RZ ;  /* 0x00002000e7db7810 */ /* 0x040fe40007ffe0ff */
[----:B------:R-:W-:Y:S01]  /*28c0*/  @!P1 LEA R246, P0, R166, c[0x0][0x168], 0x1 ;  /* 0x00005a00a6f69a11 */ /* 0x000fe200078008ff */
[----:B------:R1:W-:Y:S01]  /*28d0*/  @!P4 LDGSTS.E.BYPASS.LTC128B.128 [R241+0x13000], [R8.64+0x80] ;  /* 0x1300008008f1cfae */ /* 0x0003e2000b901d4a */
[----:B------:R-:W-:-:S02]  /*28e0*/  IADD3 R218, R231, 0x2800, RZ ;  /* 0x00002800e7da7810 */ /* 0x000fc40007ffe0ff */
[----:B------:R-:W-:Y:S01]  /*28f0*/  @!P1 LEA.HI.X R247, R166, c[0x0][0x16c], R165, 0x1, P0 ;  /* 0x00005b00a6f79a11 */ /* 0x000fe200000f0ca5 */
        /* <DEDUP_REMOVED lines=14> */
[----:B------:R-:W-:Y:S01]  /*29e0*/  IADD3 R208, R231, 0x7800, RZ ;  /* 0x00007800e7d07810 */ /* 0x000fe20007ffe0ff */
        /* <DEDUP_REMOVED lines=8> */
[----:B------:R-:W-:Y:S04]  /*2a70*/  LDSM.16.M88.4 R12, [R233+0x8000] ;  /* 0x00800000e90c783b */ /* 0x000fe80000000200 */
[----:B---3--:R-:W-:Y:S04]  /*2a80*/  LDSM.16.M88.4 R20, [R232] ;  /* 0x00000000e814783b */ /* 0x008fe80000000200 */
[----:B------:R-:W-:Y:S04]  /*2a90*/  LDSM.16.M88.4 R84, [R231] ;  /* 0x00000000e754783b */ /* 0x000fe80000000200 */
[----:B------:R-:W-:Y:S04]  /*2aa0*/  LDSM.16.M88.4 R44, [R233+0x8800] ;  /* 0x00880000e92c783b */ /* 0x000fe80000000200 */
[----:B------:R-:W-:Y:S04]  /*2ab0*/  LDSM.16.M88.4 R60, [R233+0x9000] ;  /* 0x00900000e93c783b */ /* 0x000fe80000000200 */
[----:B-1----:R-:W-:Y:S04]  /*2ac0*/  LDSM.16.M88.4 R8, [R233+0x9800] ;  /* 0x00980000e908783b */ /* 0x002fe80000000200 */
[----:B--2---:R-:W4:Y:S04]  /*2ad0*/  LDSM.16.M88.4 R4, [R234] ;  /* 0x00000000ea04783b */ /* 0x004f280000000200 */
[----:B------:R-:W-:Y:S04]  /*2ae0*/  LDSM.16.M88.4 R80, [R230] ;  /* 0x00000000e650783b */ /* 0x000fe80000000200 */
[----:B------:R-:W1:Y:S04]  /*2af0*/  LDSM.16.M88.4 R76, [R227+0x8000] ;  /* 0x00800000e34c783b */ /* 0x000e680000000200 */
[----:B------:R-:W2:Y:S04]  /*2b00*/  LDSM.16.M88.4 R48, [R231+0x800] ;  /* 0x00080000e730783b */ /* 0x000ea80000000200 */
[----:B------:R-:W3:Y:S04]  /*2b10*/  LDSM.16.M88.4 R40, [R231+0x1000] ;  /* 0x00100000e728783b */ /* 0x000ee80000000200 */
[----:B------:R-:W1:Y:S04]  /*2b20*/  LDSM.16.M88.4 R24, [R231+0x1800] ;  /* 0x00180000e718783b */ /* 0x000e680000000200 */
[----:B------:R-:W-:Y:S04]  /*2b30*/  LDSM.16.M88.4 R72, [R220] ;  /* 0x00000000dc48783b */ /* 0x000fe80000000200 */
[----:B------:R-:W-:Y:S04]  /*2b40*/  LDSM.16.M88.4 R68, [R227+0x8800] ;  /* 0x00880000e344783b */ /* 0x000fe80000000200 */
[----:B------:R-:W-:Y:S04]  /*2b50*/  LDSM.16.M88.4 R52, [R227+0x9000] ;  /* 0x00900000e334783b */ /* 0x000fe80000000200 */
[----:B------:R-:W-:Y:S01]  /*2b60*/  LDSM.16.M88.4 R36, [R227+0x9800] ;  /* 0x00980000e324783b */ /* 0x000fe20000000200 */
[C---:B----4-:R-:W-:Y:S03]  /*2b70*/  HMMA.16816.F32 R16, R4.reuse, R12, RZ ;  /* 0x0000000c0410723c */ /* 0x050fe600000018ff */
[----:B------:R-:W-:Y:S04]  /*2b80*/  LDSM.16.M88.4 R92, [R227+0xd800] ;  /* 0x00d80000e35c783b */ /* 0x000fe80000000200 */
[----:B------:R-:W-:Y:S01]  /*2b90*/  LDSM.16.M88.4 R88, [R233+0xe800] ;  /* 0x00e80000e958783b */ /* 0x000fe20000000200 */
[C---:B------:R-:W-:Y:S03]  /*2ba0*/  HMMA.16816.F32 R12, R4.reuse, R14, RZ ;  /* 0x0000000e040c723c */ /* 0x040fe600000018ff */
[----:B------:R-:W0:Y:S05]  /*2bb0*/  LDGDEPBAR ;  /* 0x00000000000079af */ /* 0x000e2a0000000000 */
[----:B------:R-:W-:Y:S08]  /*2bc0*/  HMMA.16816.F32 R28, R4, R44, RZ ;  /* 0x0000002c041c723c */ /* 0x000ff000000018ff */
[----:B------:R-:W-:Y:S08]  /*2bd0*/  HMMA.16816.F32 R16, R20, R84, R16 ;  /* 0x000000541410723c */ /* 0x000ff00000001810 */
[C---:B------:R-:W-:Y:S08]  /*2be0*/  HMMA.16816.F32 R64, R4.reuse, R60, RZ ;  /* 0x0000003c0440723c */ /* 0x040ff000000018ff */
[C---:B------:R-:W-:Y:S08]  /*2bf0*/  HMMA.16816.F32 R44, R4.reuse, R46, RZ ;  /* 0x0000002e042c723c */ /* 0x040ff000000018ff */
[C---:B------:R-:W-:Y:S08]  /*2c00*/  HMMA.16816.F32 R60, R4.reuse, R62, RZ ;  /* 0x0000003e043c723c */ /* 0x040ff000000018ff */
[C---:B------:R-:W-:Y:S08]  /*2c10*/  HMMA.16816.F32 R56, R4.reuse, R8, RZ ;  /* 0x000000080438723c */ /* 0x040ff000000018ff */
[----:B------:R-:W-:Y:S01]  /*2c20*/  HMMA.16816.F32 R4, R4, R10, RZ ;  /* 0x0000000a0404723c */ /* 0x000fe200000018ff */
[----:B------:R-:W4:Y:S07]  /*2c30*/  LDSM.16.M88.4 R8, [R229] ;  /* 0x00000000e508783b */ /* 0x000f2e0000000200 */
[----:B------:R-:W-:Y:S01]  /*2c40*/  HMMA.16816.F32 R12, R20, R86, R12 ;  /* 0x00000056140c723c */ /* 0x000fe2000000180c */
[----:B------:R-:W-:Y:S07]  /*2c50*/  LDSM.16.M88.4 R84, [R233+0xa000] ;  /* 0x00a00000e954783b */ /* 0x000fee0000000200 */
[----:B-1----:R-:W-:Y:S08]  /*2c60*/  HMMA.16816.F32 R16, R80, R76, R16 ;  /* 0x0000004c5010723c */ /* 0x002ff00000001810 */
[C---:B--2---:R-:W-:Y:S08]  /*2c70*/  HMMA.16816.F32 R28, R20.reuse, R48, R28 ;  /* 0x00000030141c723c */ /* 0x044ff0000000181c */
[C---:B------:R-:W-:Y:S01]  /*2c80*/  HMMA.16816.F32 R44, R20.reuse, R50, R44 ;  /* 0x00000032142c723c */ /* 0x040fe2000000182c */
[----:B------:R-:W-:Y:S07]  /*2c90*/  LDSM.16.M88.4 R48, [R220+0x800] ;  /* 0x00080000dc30783b */ /* 0x000fee0000000200 */
[C---:B---3--:R-:W-:Y:S08]  /*2ca0*/  HMMA.16816.F32 R64, R20.reuse, R40, R64 ;  /* 0x000000281440723c */ /* 0x048ff00000001840 */
[C---:B------:R-:W-:Y:S01]  /*2cb0*/  HMMA.16816.F32 R60, R20.reuse, R42, R60 ;  /* 0x0000002a143c723c */ /* 0x040fe2000000183c */
[----:B------:R-:W-:Y:S07]  /*2cc0*/  LDSM.16.M88.4 R40, [R220+0x1000] ;  /* 0x00100000dc28783b */ /* 0x000fee0000000200 */
[C---:B------:R-:W-:Y:S08]  /*2cd0*/  HMMA.16816.F32 R56, R20.reuse, R24, R56 ;  /* 0x000000181438723c */ /* 0x040ff00000001838 */
[----:B------:R-:W-:Y:S01]  /*2ce0*/  HMMA.16816.F32 R20, R20, R26, R4 ;  /* 0x0000001a1414723c */ /* 0x000fe20000001804 */
[----:B------:R-:W1:Y:S04]  /*2cf0*/  LDSM.16.M88.4 R4, [R234+0x2000] ;  /* 0x00200000ea04783b */ /* 0x000e680000000200 */
[----:B------:R-:W2:Y:S03]  /*2d00*/  LDSM.16.M88.4 R24, [R220+0x1800] ;  /* 0x00180000dc18783b */ /* 0x000ea60000000200 */
[----:B------:R-:W-:Y:S01]  /*2d10*/  HMMA.16816.F32 R12, R80, R78, R12 ;  /* 0x0000004e500c723c */ /* 0x000fe2000000180c */
[----:B------:R-:W-:Y:S07]  /*2d20*/  LDSM.16.M88.4 R76, [R231+0x2000] ;  /* 0x00200000e74c783b */ /* 0x000fee0000000200 */
[----:B----4-:R-:W-:Y:S08]  /*2d30*/  HMMA.16816.F32 R16, R8, R72, R16 ;  /* 0x000000480810723c */ /* 0x010ff00000001810 */
        /* <DEDUP_REMOVED lines=10> */
[----:B------:R-:W-:Y:S01]  /*2de0*/  HMMA.16816.F32 R12, R8, R74, R12 ;  /* 0x0000004a080c723c */ /* 0x000fe2000000180c */
[----:B------:R-:W-:Y:S07]  /*2df0*/  LDSM.16.M88.4 R72, [R227+0xa000] ;  /* 0x00a00000e348783b */ /* 0x000fee0000000200 */
[----:B-1----:R-:W-:Y:S08]  /*2e00*/  HMMA.16816.F32 R16, R4, R84, R16 ;  /* 0x000000540410723c */ /* 0x002ff00000001810 */
        /* <DEDUP_REMOVED lines=10> */
[----:B------:R-:W-:Y:S01]  /*2eb0*/  HMMA.16816.F32 R12, R4, R86, R12 ;  /* 0x00000056040c723c */ /* 0x000fe2000000180c */
[----:B------:R-:W-:Y:S07]  /*2ec0*/  LDSM.16.M88.4 R84, [R220+0x2000] ;  /* 0x00200000dc54783b */ /* 0x000fee0000000200 */
[----:B---3--:R-:W-:Y:S08]  /*2ed0*/  HMMA.16816.F32 R16, R20, R76, R16 ;  /* 0x0000004c1410723c */ /* 0x008ff00000001810 */
        /* <DEDUP_REMOVED lines=55> */
[C---:B----4-:R-:W-:Y:S08]  /*3250*/  HMMA.16816.F32 R64, R24.reuse, R36, R64 ;  /* 0x000000241840723c */ /* 0x050ff00000001840 */
[C---:B------:R-:W-:Y:S01]  /*3260*/  HMMA.16816.F32 R60, R24.reuse, R38, R60 ;  /* 0x00000026183c723c */ /* 0x040fe2000000183c */
[----:B------:R-:W-:Y:S07]  /*3270*/  LDSM.16.M88.4 R36, [R227+0xc800] ;  /* 0x00c80000e324783b */ /* 0x000fee0000000200 */
[C---:B------:R-:W-:Y:S08]  /*3280*/  HMMA.16816.F32 R56, R24.reuse, R68, R56 ;  /* 0x000000441838723c */ /* 0x040ff00000001838 */
[----:B------:R-:W-:Y:S01]  /*3290*/  HMMA.16816.F32 R80, R24, R70, R80 ;  /* 0x000000461850723c */ /* 0x000fe20000001850 */
[----:B------:R-:W3:Y:S04]  /*32a0*/  LDSM.16.M88.4 R24, [R220+0x4000] ;  /* 0x00400000dc18783b */ /* 0x000ee80000000200 */
[----:B------:R-:W-:Y:S03]  /*32b0*/  LDSM.16.M88.4 R68, [R220+0x5800] ;  /* 0x00580000dc44783b */ /* 0x000fe60000000200 */
[----:B------:R-:W-:Y:S01]  /*32c0*/  HMMA.16816.F32 R12, R8, R54, R12 ;  /* 0x00000036080c723c */ /* 0x000fe2000000180c */
[----:B------:R-:W-:Y:S07]  /*32d0*/  LDSM.16.M88.4 R52, [R234+0x6000] ;  /* 0x00600000ea34783b */ /* 0x000fee0000000200 */
[----:B-1----:R-:W-:Y:S08]  /*32e0*/  HMMA.16816.F32 R16, R84, R4, R16 ;  /* 0x000000045410723c */ /* 0x002ff00000001810 */
        /* <DEDUP_REMOVED lines=8> */
[----:B------:R-:W1:Y:S04]  /*3370*/  LDSM.16.M88.4 R8, [R233+0xe000] ;  /* 0x00e00000e908783b */ /* 0x000e680000000200 */
[----:B------:R-:W2:Y:S03]  /*3380*/  LDSM.16.M88.4 R40, [R232+0x6000] ;  /* 0x00600000e828783b */ /* 0x000ea60000000200 */
[----:B------:R-:W-:Y:S01]  /*3390*/  HMMA.16816.F32 R12, R84, R6, R12 ;  /* 0x00000006540c723c */ /* 0x000fe2000000180c */
[----:B------:R-:W4:Y:S07]  /*33a0*/  LDSM.16.M88.4 R4, [R220+0x4800] ;  /* 0x00480000dc04783b */ /* 0x000f2e0000000200 */
[----:B---3--:R-:W-:Y:S08]  /*33b0*/  HMMA.16816.F32 R16, R76, R24, R16 ;  /* 0x000000184c10723c */ /* 0x008ff00000001810 */
[----:B------:R-:W-:Y:S08]  /*33c0*/  HMMA.16816.F32 R28, R84, R36, R28 ;  /* 0x00000024541c723c */ /* 0x000ff0000000181c */
[----:B------:R-:W-:Y:S01]  /*33d0*/  HMMA.16816.F32 R12, R76, R26, R12 ;  /* 0x0000001a4c0c723c */ /* 0x000fe2000000180c */
[----:B------:R-:W-:Y:S07]  /*33e0*/  LDSM.16.M88.4 R24, [R230+0x6000] ;  /* 0x00600000e618783b */ /* 0x000fee0000000200 */
[----:B------:R-:W-:Y:S01]  /*33f0*/  HMMA.16816.F32 R44, R84, R38, R44 ;  /* 0x00000026542c723c */ /* 0x000fe2000000182c */
[----:B------:R-:W-:Y:S07]  /*3400*/  LDSM.16.M88.4 R36, [R231+0x6800] ;  /* 0x00680000e724783b */ /* 0x000fee0000000200 */
[----:B-1----:R-:W-:Y:S08]  /*3410*/  HMMA.16816.F32 R16, R52, R8, R16 ;  /* 0x000000083410723c */ /* 0x002ff00000001810 */
[C---:B------:R-:W-:Y:S08]  /*3420*/  HMMA.16816.F32 R64, R84.reuse, R20, R64 ;  /* 0x000000145440723c */ /* 0x040ff00000001840 */
[----:B------:R-:W-:Y:S01]  /*3430*/  HMMA.16816.F32 R60, R84, R22, R60 ;  /* 0x00000016543c723c */ /* 0x000fe2000000183c */
[----:B------:R-:W1:Y:S07]  /*3440*/  LDSM.16.M88.4 R20, [R227+0xe000] ;  /* 0x00e00000e314783b */ /* 0x000e6e0000000200 */
[----:B------:R-:W-:Y:S01]  /*3450*/  HMMA.16816.F32 R12, R52, R10, R12 ;  /* 0x0000000a340c723c */ /* 0x000fe2000000180c */
[----:B------:R-:W-:Y:S07]  /*3460*/  LDSM.16.M88.4 R8, [R229+0x6000] ;  /* 0x00600000e508783b */ /* 0x000fee0000000200 */
[----:B--2---:R-:W-:Y:S08]  /*3470*/  HMMA.16816.F32 R16, R40, R48, R16 ;  /* 0x000000302810723c */ /* 0x004ff00000001810 */
[C---:B----4-:R-:W-:Y:S08]  /*3480*/  HMMA.16816.F32 R28, R76.reuse, R4, R28 ;  /* 0x000000044c1c723c */ /* 0x050ff0000000181c */
[----:B------:R-:W-:Y:S01]  /*3490*/  HMMA.16816.F32 R44, R76, R6, R44 ;  /* 0x000000064c2c723c */ /* 0x000fe2000000182c */
[----:B------:R-:W2:Y:S07]  /*34a0*/  LDSM.16.M88.4 R4, [R220+0x6000] ;  /* 0x00600000dc04783b */ /* 0x000eae0000000200 */
[----:B------:R-:W-:Y:S01]  /*34b0*/  HMMA.16816.F32 R12, R40, R50, R12 ;  /* 0x00000032280c723c */ /* 0x000fe2000000180c */
[----:B------:R-:W3:Y:S07]  /*34c0*/  LDSM.16.M88.4 R48, [R233+0xf000] ;  /* 0x00f00000e930783b */ /* 0x000eee0000000200 */
[----:B-1----:R-:W-:Y:S08]  /*34d0*/  HMMA.16816.F32 R16, R24, R20, R16 ;  /* 0x000000141810723c */ /* 0x002ff00000001810 */
[----:B------:R-:W-:Y:S08]  /*34e0*/  HMMA.16816.F32 R64, R76, R72, R64 ;  /* 0x000000484c40723c */ /* 0x000ff00000001840 */
[----:B------:R-:W-:Y:S01]  /*34f0*/  HMMA.16816.F32 R12, R24, R22, R12 ;  /* 0x00000016180c723c */ /* 0x000fe2000000180c */
[----:B------:R-:W1:Y:S07]  /*3500*/  LDSM.16.M88.4 R20, [R231+0x7000] ;  /* 0x00700000e714783b */ /* 0x000e6e0000000200 */
[C---:B------:R-:W-:Y:S08]  /*3510*/  HMMA.16816.F32 R56, R84.reuse, R92, R56 ;  /* 0x0000005c5438723c */ /* 0x040ff00000001838 */
[----:B------:R-:W-:Y:S01]  /*3520*/  HMMA.16816.F32 R84, R84, R94, R80 ;  /* 0x0000005e5454723c */ /* 0x000fe20000001850 */
[----:B------:R-:W-:Y:S07]  /*3530*/  LDSM.16.M88.4 R80, [R227+0xe800] ;  /* 0x00e80000e350783b */ /* 0x000fee0000000200 */
[----:B--2---:R-:W-:Y:S08]  /*3540*/  HMMA.16816.F32 R16, R8, R4, R16 ;  /* 0x000000040810723c */ /* 0x004ff00000001810 */
[----:B------:R-:W-:Y:S08]  /*3550*/  HMMA.16816.F32 R60, R76, R74, R60 ;  /* 0x0000004a4c3c723c */ /* 0x000ff0000000183c */
[C---:B---3--:R-:W-:Y:S08]  /*3560*/  HMMA.16816.F32 R64, R52.reuse, R48, R64 ;  /* 0x000000303440723c */ /* 0x048ff00000001840 */
[----:B------:R-:W-:Y:S01]  /*3570*/  HMMA.16816.F32 R28, R52, R88, R28 ;  /* 0x00000058341c723c */ /* 0x000fe2000000181c */
[----:B------:R-:W-:-:S02]  /*3580*/  FMUL.FTZ R17, R17, c[0x0][0x2ec] ;  /* 0x0000bb0011117a20 */ /* 0x000fc40000410000 */
[----:B------:R-:W-:Y:S02]  /*3590*/  FMUL.FTZ R18, R18, c[0x0][0x2ec] ;  /* 0x0000bb0012127a20 */ /* 0x000fe40000410000 */
[----:B------:R-:W-:Y:S01]  /*35a0*/  FMUL.FTZ R3, R16, c[0x0][0x2ec] ;  /* 0x0000bb0010037a20 */ /* 0x000fe20000410000 */
[----:B------:R-:W2:Y:S02]  /*35b0*/  MUFU.TANH R48, R17 ;  /* 0x0000001100307308 */ /* 0x000ea40000002400 */
[----:B------:R-:W-:Y:S01]  /*35c0*/  HMMA.16816.F32 R44, R52, R90, R44 ;  /* 0x0000005a342c723c */ /* 0x000fe2000000182c */
[----:B------:R-:W3:Y:S05]  /*35d0*/  LDSM.16.M88.4 R88, [R233+0xf800] ;  /* 0x00f80000e958783b */ /* 0x000eea0000000200 */
[----:B------:R-:W4:Y:S02]  /*35e0*/  MUFU.TANH R3, R3 ;  /* 0x0000000300037308 */ /* 0x000f240000002400 */
[C---:B------:R-:W-:Y:S01]  /*35f0*/  HMMA.16816.F32 R72, R76.reuse, R68, R56 ;  /* 0x000000444c48723c */ /* 0x040fe20000001838 */
[----:B------:R-:W-:Y:S07]  /*3600*/  LDSM.16.M88.4 R56, [R220+0x6800] ;  /* 0x00680000dc38783b */ /* 0x000fee0000000200 */
[----:B------:R-:W-:Y:S08]  /*3610*/  HMMA.16816.F32 R84, R76, R70, R84 ;  /* 0x000000464c54723c */ /* 0x000ff00000001854 */
[----:B------:R-:W-:Y:S01]  /*3620*/  HMMA.16816.F32 R12, R8, R6, R12 ;  /* 0x00000006080c723c */ /* 0x000fe2000000180c */
[----:B------:R-:W2:Y:S07]  /*3630*/  LDSM.16.M88.4 R4, [R227+0xf000] ;  /* 0x00f00000e304783b */ /* 0x000eae0000000200 */
[----:B------:R-:W-:Y:S08]  /*3640*/  HMMA.16816.F32 R60, R52, R50, R60 ;  /* 0x00000032343c723c */ /* 0x000ff0000000183c */
[----:B-1----:R-:W-:Y:S01]  /*3650*/  HMMA.16816.F32 R64, R40, R20, R64 ;  /* 0x000000142840723c */ /* 0x002fe20000001840 */
[----:B------:R1:W1:Y:S06]  /*3660*/  MUFU.TANH R20, R18 ;  /* 0x0000001200147308 */ /* 0x00026c0000002400 */
[----:B------:R-:W-:Y:S01]  /*3670*/  FMUL.FTZ R21, R19, c[0x0][0x2ec] ;  /* 0x0000bb0013157a20 */ /* 0x000fe20000410000 */
[----:B---3--:R-:W-:Y:S01]  /*3680*/  HMMA.16816.F32 R72, R52, R88, R72 ;  /* 0x000000583448723c */ /* 0x008fe20000001848 */
[----:B------:R-:W-:-:S02]  /*3690*/  FMUL.FTZ R12, R12, c[0x0][0x2ec] ;  /* 0x0000bb000c0c7a20 */ /* 0x000fc40000410000 */
[----:B------:R-:W-:Y:S02]  /*36a0*/  FMUL.FTZ R13, R13, c[0x0][0x2ec] ;  /* 0x0000bb000d0d7a20 */ /* 0x000fe40000410000 */
[----:B------:R-:W-:Y:S01]  /*36b0*/  FMUL.FTZ R14, R14, c[0x0][0x2ec] ;  /* 0x0000bb000e0e7a20 */ /* 0x000fe20000410000 */
[----:B------:R-:W3:Y:S01]  /*36c0*/  MUFU.TANH R49, R12 ;  /* 0x0000000c00317308 */ /* 0x000ee20000002400 */
[----:B------:R-:W-:Y:S01]  /*36d0*/  FMUL.FTZ R15, R15, c[0x0][0x2ec] ;  /* 0x0000bb000f0f7a20 */ /* 0x000fe20000410000 */
[----:B------:R-:W-:Y:S01]  /*36e0*/  HMMA.16816.F32 R84, R52, R90, R84 ;  /* 0x0000005a3454723c */ /* 0x000fe20000001854 */
[----:B-1----:R-:W1:Y:S05]  /*36f0*/  LDSM.16.M88.4 R16, [R231+0x7800] ;  /* 0x00780000e710783b */ /* 0x002e6a0000000200 */
[----:B------:R-:W1:Y:S02]  /*3700*/  MUFU.TANH R50, R13 ;  /* 0x0000000d00327308 */ /* 0x000e640000002400 */
[C---:B------:R-:W-:Y:S06]  /*3710*/  HMMA.16816.F32 R60, R40.reuse, R22, R60 ;  /* 0x00000016283c723c */ /* 0x040fec000000183c */
[----:B------:R-:W1:Y:S02]  /*3720*/  MUFU.TANH R22, R14 ;  /* 0x0000000e00167308 */ /* 0x000e640000002400 */
[C---:B------:R-:W-:Y:S06]  /*3730*/  HMMA.16816.F32 R28, R40.reuse, R36, R28 ;  /* 0x00000024281c723c */ /* 0x040fec000000181c */
[----:B------:R3:W1:Y:S02]  /*3740*/  MUFU.TANH R23, R15 ;  /* 0x0000000f00177308 */ /* 0x0006640000002400 */
[----:B------:R-:W-:Y:S01]  /*3750*/  HMMA.16816.F32 R44, R40, R38, R44 ;  /* 0x00000026282c723c */ /* 0x000fe2000000182c */
[----:B------:R-:W-:Y:S05]  /*3760*/  LDSM.16.M88.4 R36, [R220+0x7000] ;  /* 0x00700000dc24783b */ /* 0x000fea0000000200 */
[----:B------:R-:W1:Y:S02]  /*3770*/  MUFU.TANH R21, R21 ;  /* 0x0000001500157308 */ /* 0x000e640000002400 */
[C---:B--2---:R-:W-:Y:S01]  /*3780*/  HMMA.16816.F32 R64, R24.reuse, R4, R64 ;  /* 0x000000041840723c */ /* 0x044fe20000001840 */
[----:B---3--:R-:W2:Y:S07]  /*3790*/  LDSM.16.M88.4 R12, [R227+0xf800] ;  /* 0x00f80000e30c783b */ /* 0x008eae0000000200 */
[----:B------:R-:W-:Y:S01]  /*37a0*/  HMMA.16816.F32 R60, R24, R6, R60 ;  /* 0x00000006183c723c */ /* 0x000fe2000000183c */
[----:B------:R-:W3:Y:S01]  /*37b0*/  LDSM.16.M88.4 R4, [R220+0x7800] ;  /* 0x00780000dc04783b */ /* 0x000ee20000000200 */
[----:B------:R-:W-:-:S06]  /*37c0*/  DEPBAR.LE SB0, 0x0 ;  /* 0x000080000000791a */ /* 0x000fcc0000000000 */
[C---:B-1----:R-:W-:Y:S08]  /*37d0*/  HMMA.16816.F32 R72, R40.reuse, R16, R72 ;  /* 0x000000102848723c */ /* 0x042ff00000001848 */
[----:B------:R-:W-:Y:S08]  /*37e0*/  HMMA.16816.F32 R84, R40, R18, R84 ;  /* 0x000000122854723c */ /* 0x000ff00000001854 */
[C---:B------:R-:W-:Y:S08]  /*37f0*/  HMMA.16816.F32 R28, R24.reuse, R80, R28 ;  /* 0x00000050181c723c */ /* 0x040ff0000000181c */
[C---:B------:R-:W-:Y:S08]  /*3800*/  HMMA.16816.F32 R44, R24.reuse, R82, R44 ;  /* 0x00000052182c723c */ /* 0x040ff0000000182c */
[C---:B--2---:R-:W-:Y:S08]  /*3810*/  HMMA.16816.F32 R72, R24.reuse, R12, R72 ;  /* 0x0000000c1848723c */ /* 0x044ff00000001848 */
[----:B------:R-:W-:Y:S08]  /*3820*/  HMMA.16816.F32 R84, R24, R14, R84 ;  /* 0x0000000e1854723c */ /* 0x000ff00000001854 */
[C---:B------:R-:W-:Y:S08]  /*3830*/  HMMA.16816.F32 R28, R8.reuse, R56, R28 ;  /* 0x00000038081c723c */ /* 0x040ff0000000181c */
[C---:B------:R-:W-:Y:S08]  /*3840*/  HMMA.16816.F32 R44, R8.reuse, R58, R44 ;  /* 0x0000003a082c723c */ /* 0x040ff0000000182c */
[C---:B---3--:R-:W-:Y:S07]  /*3850*/  HMMA.16816.F32 R72, R8.reuse, R4, R72 ;  /* 0x000000040848723c */ /* 0x048fee0000001848 */
[----:B------:R-:W-:Y:S01]  /*3860*/  SHF.R.S32.HI R4, RZ, 0x1f, R102 ;  /* 0x0000001fff047819 */ /* 0x000fe20000011466 */
[----:B------:R-:W-:Y:S01]  /*3870*/  HMMA.16816.F32 R84, R8, R6, R84 ;  /* 0x000000060854723c */ /* 0x000fe20000001854 */
[----:B------:R-:W-:-:S02]  /*3880*/  FMUL.FTZ R16, R30, c[0x0][0x2ec] ;  /* 0x0000bb001e107a20 */ /* 0x000fc40000410000 */
[----:B------:R-:W-:Y:S01]  /*3890*/  LEA.HI R4, R4, R102, RZ, 0x2 ;  /* 0x0000006604047211 */ /* 0x000fe200078f10ff */
[----:B------:R-:W-:Y:S02]  /*38a0*/  FMUL.FTZ R17, R31, c[0x0][0x2ec] ;  /* 0x0000bb001f117a20 */ /* 0x000fe40000410000 */
[----:B------:R-:W-:Y:S01]  /*38b0*/  FMUL.FTZ R28, R28, c[0x0][0x2ec] ;  /* 0x0000bb001c1c7a20 */ /* 0x000fe20000410000 */
[----:B------:R-:W-:Y:S01]  /*38c0*/  SHF.R.S32.HI R4, RZ, 0x2, R4 ;  /* 0x00000002ff047819 */ /* 0x000fe20000011404 */
[----:B------:R-:W-:Y:S01]  /*38d0*/  HMMA.16816.F32 R64, R8, R36, R64 ;  /* 0x000000240840723c */ /* 0x000fe20000001840 */
[----:B------:R-:W-:Y:S01]  /*38e0*/  FMUL.FTZ R29, R29, c[0x0][0x2ec] ;  /* 0x0000bb001d1d7a20 */ /* 0x000fe20000410000 */
[----:B------:R-:W1:Y:S01]  /*38f0*/  MUFU.TANH R16, R16 ;  /* 0x0000001000107308 */ /* 0x000e620000002400 */
[----:B------:R-:W-:Y:S01]  /*3900*/  FMUL.FTZ R30, R44, c[0x0][0x2ec] ;  /* 0x0000bb002c1e7a20 */ /* 0x000fe20000410000 */
[----:B------:R-:W-:Y:S01]  /*3910*/  IADD3 R4, R101, 0x1, R4 ;  /* 0x0000000165047810 */ /* 0x000fe20007ffe004 */
[----:B------:R-:W-:-:S02]  /*3920*/  FMUL.FTZ R31, R45, c[0x0][0x2ec] ;  /* 0x0000bb002d1f7a20 */ /* 0x000fc40000410000 */
[----:B------:R-:W-:Y:S01]  /*3930*/  FMUL.FTZ R36, R46, c[0x0][0x2ec] ;  /* 0x0000bb002e247a20 */ /* 0x000fe20000410000 */
[----:B------:R-:W-:Y:S01]  /*3940*/  HMMA.16816.F32 R60, R8, R38, R60 ;  /* 0x00000026083c723c */ /* 0x000fe2000000183c */
[----:B------:R-:W-:Y:S01]  /*3950*/  FMUL.FTZ R13, R47, c[0x0][0x2ec] ;  /* 0x0000bb002f0d7a20 */ /* 0x000fe20000410000 */
[----:B------:R-:W2:Y:S01]  /*3960*/  MUFU.TANH R28, R28 ;  /* 0x0000001c001c7308 */ /* 0x000ea20000002400 */
[----:B------:R-:W-:Y:S01]  /*3970*/  FMUL.FTZ R6, R75, c[0x0][0x2ec] ;  /* 0x0000bb004b067a20 */ /* 0x000fe20000410000 */
[----:B------:R-:W-:Y:S01]  /*3980*/  IADD3 R4, R100, R4, -R104 ;  /* 0x0000000464047210 */ /* 0x000fe20007ffe868 */
[----:B------:R-:W-:Y:S02]  /*3990*/  FMUL.FTZ R72, R72, c[0x0][0x2ec] ;  /* 0x0000bb0048487a20 */ /* 0x000fe40000410000 */
[----:B------:R-:W-:Y:S01]  /*39a0*/  FMUL.FTZ R73, R73, c[0x0][0x2ec] ;  /* 0x0000bb0049497a20 */ /* 0x000fe20000410000 */
[----:B------:R-:W-:Y:S01]  /*39b0*/  IADD3 R200, R4, c[0x0][0x2e8], RZ ;  /* 0x0000ba0004c87a10 */ /* 0x000fe20007ffe0ff */
[----:B------:R-:W-:Y:S01]  /*39c0*/  FMUL.FTZ R14, R86, c[0x0][0x2ec] ;  /* 0x0000bb00560e7a20 */ /* 0x000fe20000410000 */
[----:B------:R-:W3:Y:S01]  /*39d0*/  MUFU.TANH R29, R29 ;  /* 0x0000001d001d7308 */ /* 0x000ee20000002400 */
[----:B------:R-:W-:Y:S01]  /*39e0*/  FMUL.FTZ R7, R87, c[0x0][0x2ec] ;  /* 0x0000bb0057077a20 */ /* 0x000fe20000410000 */
[----:B------:R-:W-:Y:S01]  /*39f0*/  IADD3 R167, R200, 0x8, RZ ;  /* 0x00000008c8a77810 */ /* 0x000fe20007ffe0ff */
[----:B------:R-:W-:Y:S01]  /*3a00*/  FMUL.FTZ R74, R74, c[0x0][0x2ec] ;  /* 0x0000bb004a4a7a20 */ /* 0x000fe20000410000 */
[-C--:B------:R-:W-:Y:S01]  /*3a10*/  IMNMX R200, R200, R100.reuse, PT ;  /* 0x00000064c8c87217 */ /* 0x080fe20003800200 */
[----:B------:R-:W-:Y:S01]  /*3a20*/  FMUL.FTZ R84, R84, c[0x0][0x2ec] ;  /* 0x0000bb0054547a20 */ /* 0x000fe20000410000 */
[----:B------:R-:W-:Y:S01]  /*3a30*/  IMNMX R167, R167, R100, PT ;  /* 0x00000064a7a77217 */ /* 0x000fe20003800200 */
        /* <DEDUP_REMOVED lines=29> */
[----:B------:R-:W1:Y:S01]  /*3c10*/  MUFU.TANH R7, R7 ;  /* 0x0000000700077308 */ /* 0x000e620000002400 */
[----:B------:R-:W-:Y:S06]  /*3c20*/  BAR.SYNC.DEFER_BLOCKING 0x0 ;  /* 0x0000000000007b1d */ /* 0x000fec0000010000 */
[----:B------:R-:W-:Y:S05]  /*3c30*/  @!P1 BRA `(.L_x_3573) ;  /* 0x0000064000009947 */ /* 0x000fea0003800000 */
[----:B--234-:R-:W-:Y:S05]  /*3c40*/  @!P6 BRA `(.L_x_3574) ;  /* 0x000003a00000e947 */ /* 0x01cfea0003800000 */
[----:B------:R-:W2:Y:S01]  /*3c50*/  I2F.RP R18, UR6 ;  /* 0x0000000600127d06 */ /* 0x000ea20008209400 */
[----:B------:R-:W-:-:S02]  /*3c60*/  IADD3 R11, R96, -0x40, RZ ;  /* 0xffffffc0600b7810 */ /* 0x000fc40007ffe0ff */
[----:B------:R-:W-:Y:S02]  /*3c70*/  IABS R9, R96 ;  /* 0x0000006000097213 */ /* 0x000fe40000000000 */
[----:B------:R-:W-:Y:S02]  /*3c80*/  IABS R5, R11 ;  /* 0x0000000b00057213 */ /* 0x000fe40000000000 */
[----:B------:R-:W-:-:S04]  /*3c90*/  LOP3.LUT R11, R11, c[0x0][0x2d0], RZ, 0x3c, !PT ;  /* 0x0000b4000b0b7a12 */ /* 0x000fc800078e3cff */
[----:B------:R-:W-:Y:S01]  /*3ca0*/  ISETP.GE.AND P0, PT, R11, RZ, PT ;  /* 0x000000ff0b00720c */ /* 0x000fe20003f06270 */
[----:B--2---:R-:W2:Y:S02]  /*3cb0*/  MUFU.RCP R18, R18 ;  /* 0x0000001200127308 */ /* 0x004ea40000001000 */
[----:B--2---:R-:W-:-:S06]  /*3cc0*/  IADD3 R18, R18, 0xffffffe, RZ ;  /* 0x0ffffffe12127810 */ /* 0x004fcc0007ffe0ff */
[----:B------:R-:W2:Y:S02]  /*3cd0*/  F2I.FTZ.U32.TRUNC.NTZ R19, R18 ;  /* 0x0000001200137305 */ /* 0x000ea4000021f000 */
[----:B--2---:R-:W-:Y:S02]  /*3ce0*/  IMAD.MOV R10, RZ, RZ, -R19 ;  /* 0x000000ffff0a7224 */ /* 0x004fe400078e0a13 */
        /* <DEDUP_REMOVED lines=22> */
[----:B------:R-:W-:-:S02]  /*3e50*/  MOV R4, R12 ;  /* 0x0000000c00047202 */ /* 0x000fc40000000f00 */
[----:B------:R-:W-:Y:S01]  /*3e60*/  LOP3.LUT R8, RZ, c[0x0][0x2d0], RZ, 0x33, !PT ;  /* 0x0000b400ff087a12 */ /* 0x000fe200078e33ff */
        /* <DEDUP_REMOVED lines=8> */
[----:B------:R-:W-:Y:S01]  /*3ef0*/  IMAD.IADD R4, R4, 0x1, -R8 ;  /* 0x0000000104047824 */ /* 0x000fe200078e0a08 */
[----:B------:R-:W-:-:S05]  /*3f00*/  MOV R8, 0x40 ;  /* 0x0000004000087802 */ /* 0x000fca0000000f00 */
[----:B------:R-:W-:-:S05]  /*3f10*/  IMAD R8, R4, c[0x0][0x2d0], -R8 ;  /* 0x0000b40004087a24 */ /* 0x000fca00078e0a08 */
[----:B------:R-:W-:-:S05]  /*3f20*/  SHF.R.S32.HI R4, RZ, 0x1f, R8 ;  /* 0x0000001fff047819 */ /* 0x000fca0000011408 */
[----:B------:R-:W-:-:S04]  /*3f30*/  IMAD R4, R4, c[0x0][0x198], RZ ;  /* 0x0000660004047a24 */ /* 0x000fc800078e02ff */
[C---:B------:R-:W-:Y:S02]  /*3f40*/  IMAD R4, R8.reuse, c[0x0][0x19c], R4 ;  /* 0x0000670008047a24 */ /* 0x040fe400078e0204 */
[----:B---3--:R-:W-:-:S04]  /*3f50*/  IMAD.WIDE.U32 R10, R8, c[0x0][0x198], RZ ;  /* 0x00006600080a7a25 */ /* 0x008fc800078e00ff */
[----:B------:R-:W-:Y:S02]  /*3f60*/  IMAD.IADD R11, R11, 0x1, R4 ;  /* 0x000000010b0b7824 */ /* 0x000fe400078e0204 */
[----:B--2---:R-:W-:-:S04]  /*3f70*/  IMAD.IADD R9, R9, 0x1, -R5 ;  /* 0x0000000109097824 */ /* 0x004fc800078e0a05 */
[----:B------:R-:W-:Y:S01]  /*3f80*/  IMAD.WIDE.U32 R10, R9, c[0x0][0x180], R10 ;  /* 0x00006000090a7a25 */ /* 0x000fe200078e000a */
[----:B------:R-:W-:-:S03]  /*3f90*/  SHF.R.S32.HI R5, RZ, 0x1f, R9 ;  /* 0x0000001fff057819 */ /* 0x000fc60000011409 */
[----:B------:R-:W-:Y:S02]  /*3fa0*/  IMAD.MOV.U32 R4, RZ, RZ, R10 ;  /* 0x000000ffff047224 */ /* 0x000fe400078e000a */
[----:B------:R-:W-:-:S04]  /*3fb0*/  IMAD R5, R5, c[0x0][0x180], RZ ;  /* 0x0000600005057a24 */ /* 0x000fc800078e02ff */
[----:B------:R-:W-:-:S05]  /*3fc0*/  IMAD R5, R9, c[0x0][0x184], R5 ;  /* 0x0000610009057a24 */ /* 0x000fca00078e0205 */
[----:B------:R-:W-:Y:S01]  /*3fd0*/  IADD3 R5, R11, R5, RZ ;  /* 0x000000050b057210 */ /* 0x000fe20007ffe0ff */
[----:B------:R-:W-:Y:S05]  /*3fe0*/  BRA `(.L_x_3575) ;  /* 0x0000004000007947 */ /* 0x000fea0003800000 */
.L_x_3574:
[----:B------:R-:W-:-:S04]  /*3ff0*/  ULEA UR4, -UR8, URZ, 0x6 ;  /* 0x0000003f08047291 */ /* 0x000fc8000f8e313f */
[----:B------:R-:W-:Y:S02]  /*4000*/  USHF.R.S32.HI UR5, URZ, 0x1f, UR4 ;  /* 0x0000001f3f057899 */ /* 0x000fe40008011404 */
[----:B------:R-:W-:-:S04]  /*4010*/  MOV R4, UR4 ;  /* 0x0000000400047c02 */ /* 0x000fc80008000f00 */
[----:B------:R-:W-:Y:S02]  /*4020*/  MOV R5, UR5 ;  /* 0x0000000500057c02 */ /* 0x000fe40008000f00 */
.L_x_3575:
        /* <DEDUP_REMOVED lines=37> */
.L_x_3573:
[----:B--234-:R-:W-:Y:S02]  /*4280*/  IMAD.SHL.U32 R201, R97, 0x2, RZ ;  /* 0x0000000261c97824 */ /* 0x01cfe400078e00ff */
        /* <DEDUP_REMOVED lines=10> */
[----:B------:R-:W-:Y:S02]  /*4330*/  IADD3 R5, R96, 0x8, RZ ;  /* 0x0000000860057810 */ /* 0x000fe40007ffe0ff */
[CC--:B------:R-:W-:Y:S01]  /*4340*/  ISETP.GE.AND P4, PT, R4.reuse, R200.reuse, PT ;  /* 0x000000c80400720c */ /* 0x0c0fe20003f86270 */
[----:B------:R-:W-:Y:S01]  /*4350*/  LDSM.16.MT88.4 R132, [R224+0x10000] ;  /* 0x01000000e084783b */ /* 0x000fe20000004200 */
[----:B------:R-:W-:Y:S02]  /*4360*/  ISETP.GE.AND P1, PT, R4, R167, PT ;  /* 0x000000a70400720c */ /* 0x000fe40003f26270 */
[----:B------:R-:W-:Y:S01]  /*4370*/  IADD3 R4, R96, 0x9, RZ ;  /* 0x0000000960047810 */ /* 0x000fe20007ffe0ff */
[----:B------:R-:W-:Y:S01]  /*4380*/  LDSM.16.MT88.4 R40, [R228+0x12000] ;  /* 0x01200000e428783b */ /* 0x000fe20000004200 */
[----:B------:R-:W-:-:S02]  /*4390*/  ISETP.GE.AND P5, PT, R5, R200, PT ;  /* 0x000000c80500720c */ /* 0x000fc40003fa6270 */
[-C--:B------:R-:W-:Y:S01]  /*43a0*/  ISETP.GE.AND P0, PT, R5, R167.reuse, PT ;  /* 0x000000a70500720c */ /* 0x080fe20003f06270 */
[----:B------:R-:W-:Y:S01]  /*43b0*/  LDSM.16.MT88.4 R56, [R225+0x12000] ;  /* 0x01200000e138783b */ /* 0x000fe20000004200 */
[----:B------:R-:W-:Y:S02]  /*43c0*/  IADD3 R5, R96, 0x10, RZ ;  /* 0x0000001060057810 */ /* 0x000fe40007ffe0ff */
[C---:B------:R-:W-:Y:S01]  /*43d0*/  ISETP.GE.AND P3, PT, R4.reuse, R200, PT ;  /* 0x000000c80400720c */ /* 0x040fe20003f66270 */
[----:B-1----:R-:W-:Y:S01]  /*43e0*/  LDSM.16.MT88.4 R64, [R224+0x12000] ;  /* 0x01200000e040783b */ /* 0x002fe20000004200 */
        /* <DEDUP_REMOVED lines=13> */
[CC--:B------:R-:W-:Y:S01]  /*44c0*/  ISETP.GE.AND P5, PT, R4.reuse, R200.reuse, PT ;  /* 0x000000c80400720c */ /* 0x0c0fe20003fa6270 */
        /* <DEDUP_REMOVED lines=8> */
[-C--:B------:R-:W-:Y:S02]  /*4550*/  ISETP.GE.AND P2, PT, R5, R167.reuse, PT ;  /* 0x000000a70500720c */ /* 0x080fe40003f46270 */
[----:B------:R-:W-:Y:S02]  /*4560*/  FSEL R5, R28, -INF , !P4 ;  /* 0xff8000001c057808 */ /* 0x000fe40006000000 */
[----:B------:R-:W-:Y:S02]  /*4570*/  FSEL R10, R16, -INF , !P1 ;  /* 0xff800000100a7808 */ /* 0x000fe40004800000 */
[C---:B------:R-:W-:Y:S02]  /*4580*/  ISETP.GE.AND P4, PT, R4.reuse, R200, PT ;  /* 0x000000c80400720c */ /* 0x040fe40003f86270 */
[----:B------:R-:W-:Y:S02]  /*4590*/  ISETP.GE.AND P1, PT, R4, R167, PT ;  /* 0x000000a70400720c */ /* 0x000fe40003f26270 */
[----:B------:R-:W-:-:S02]  /*45a0*/  FSEL R4, R29, -INF , !P5 ;  /* 0xff8000001d047808 */ /* 0x000fc40006800000 */
[C---:B------:R-:W-:Y:S02]  /*45b0*/  ISETP.GE.AND P5, PT, R96.reuse, R200, PT ;  /* 0x000000c86000720c */ /* 0x040fe40003fa6270 */
[----:B------:R-:W-:Y:S02]  /*45c0*/  IADD3 R8, R96, 0x20, RZ ;  /* 0x0000002060087810 */ /* 0x000fe40007ffe0ff */
[----:B------:R-:W-:Y:S02]  /*45d0*/  FSEL R3, R3, -INF , !P5 ;  /* 0xff80000003037808 */ /* 0x000fe40006800000 */
[----:B------:R-:W-:Y:S02]  /*45e0*/  FSEL R9, R17, -INF , !P0 ;  /* 0xff80000011097808 */ /* 0x000fe40004000000 */
[----:B------:R-:W-:Y:S02]  /*45f0*/  FMNMX.FTZ R16, R3, R48, !PT ;  /* 0x0000003003107209 */ /* 0x000fe40007810000 */
[----:B------:R-:W-:-:S02]  /*4600*/  ISETP.GE.AND P0, PT, R8, R200, PT ;  /* 0x000000c80800720c */ /* 0x000fc40003f06270 */
[----:B------:R-:W-:Y:S02]  /*4610*/  FMNMX.FTZ R19, R49, R16, !PT ;  /* 0x0000001031137209 */ /* 0x000fe40007810000 */
[----:B------:R-:W-:Y:S02]  /*4620*/  FSEL R182, R182, -INF , !P0 ;  /* 0xff800000b6b67808 */ /* 0x000fe40004000000 */
[----:B------:R-:W-:Y:S02]  /*4630*/  FMNMX.FTZ R19, R50, R19, !PT ;  /* 0x0000001332137209 */ /* 0x000fe40007810000 */
[----:B------:R-:W-:Y:S02]  /*4640*/  ISETP.GE.AND P0, PT, R96, R167, PT ;  /* 0x000000a76000720c */ /* 0x000fe40003f06270 */
[----:B------:R-:W-:Y:S02]  /*4650*/  FMNMX.FTZ R19, R5, R19, !PT ;  /* 0x0000001305137209 */ /* 0x000fe40007810000 */
[----:B------:R-:W-:-:S02]  /*4660*/  FSEL R20, R20, -INF , !P0 ;  /* 0xff80000014147808 */ /* 0x000fc40004000000 */
[----:B------:R-:W-:Y:S02]  /*4670*/  IADD3 R11, R96, 0x21, RZ ;  /* 0x00000021600b7810 */ /* 0x000fe40007ffe0ff */
[----:B------:R-:W-:Y:S02]  /*4680*/  FSEL R12, R30, -INF , !P3 ;  /* 0xff8000001e0c7808 */ /* 0x000fe40005800000 */
[----:B------:R-:W-:Y:S02]  /*4690*/  FMNMX.FTZ R19, R4, R19, !PT ;  /* 0x0000001304137209 */ /* 0x000fe40007810000 */
[----:B------:R-:W-:Y:S02]  /*46a0*/  FMNMX.FTZ R18, R20, R21, !PT ;  /* 0x0000001514127209 */ /* 0x000fe40007810000 */
[----:B------:R-:W-:Y:S02]  /*46b0*/  ISETP.GE.AND P3, PT, R8, R167, PT ;  /* 0x000000a70800720c */ /* 0x000fe40003f66270 */
[----:B------:R-:W-:-:S02]  /*46c0*/  FSEL R8, R36, -INF , !P2 ;  /* 0xff80000024087808 */ /* 0x000fc40005000000 */
[C---:B------:R-:W-:Y:S02]  /*46d0*/  ISETP.GE.AND P5, PT, R11.reuse, R200, PT ;  /* 0x000000c80b00720c */ /* 0x040fe40003fa6270 */
[----:B------:R-:W-:Y:S02]  /*46e0*/  ISETP.GE.AND P2, PT, R11, R167, PT ;  /* 0x000000a70b00720c */ /* 0x000fe40003f46270 */
[----:B------:R-:W-:Y:S02]  /*46f0*/  FSEL R11, R31, -INF , !P4 ;  /* 0xff8000001f0b7808 */ /* 0x000fe40006000000 */
[----:B------:R-:W-:Y:S02]  /*4700*/  FMNMX.FTZ R19, R12, R19, !PT ;  /* 0x000000130c137209 */ /* 0x000fe40007810000 */
[----:B------:R-:W-:Y:S02]  /*4710*/  FMNMX.FTZ R18, R22, R18, !PT ;  /* 0x0000001216127209 */ /* 0x000fe40007810000 */
[----:B------:R-:W-:-:S02]  /*4720*/  IADD3 R15, R96, 0x28, RZ ;  /* 0x00000028600f7810 */ /* 0x000fc40007ffe0ff */
        /* <DEDUP_REMOVED lines=30> */
[----:B------:R-:W-:Y:S02]  /*4910*/  FSEL R187, R187, -INF , !P2 ;  /* 0xff800000bbbb7808 */ /* 0x000fe40005000000 */
[----:B------:R-:W-:Y:S02]  /*4920*/  FMNMX.FTZ R18, R186, R18, !PT ;  /* 0x00000012ba127209 */ /* 0x000fe40007810000 */
[----:B------:R-:W-:Y:S02]  /*4930*/  ISETP.GE.AND P5, PT, R96, R200, PT ;  /* 0x000000c86000720c */ /* 0x000fe40003fa6270 */
[----:B------:R-:W-:Y:S02]  /*4940*/  FSEL R193, R193, -INF , !P3 ;  /* 0xff800000c1c17808 */ /* 0x000fe40005800000 */
[----:B------:R-:W-:Y:S02]  /*4950*/  FMNMX.FTZ R19, R194, R19, !PT ;  /* 0x00000013c2137209 */ /* 0x000fe40007810000 */
[----:B------:R-:W-:-:S02]  /*4960*/  FSEL R188, R188, -INF , !P1 ;  /* 0xff800000bcbc7808 */ /* 0x000fc40004800000 */
[----:B------:R-:W-:Y:S02]  /*4970*/  FMNMX.FTZ R18, R187, R18, !PT ;  /* 0x00000012bb127209 */ /* 0x000fe40007810000 */
[----:B------:R-:W-:Y:S02]  /*4980*/  FSEL R192, R192, -INF , !P5 ;  /* 0xff800000c0c07808 */ /* 0x000fe40006800000 */
[----:B------:R-:W-:Y:S02]  /*4990*/  FMNMX.FTZ R19, R193, R19, !PT ;  /* 0x00000013c1137209 */ /* 0x000fe40007810000 */
[----:B------:R-:W-:Y:S02]  /*49a0*/  ISETP.GE.AND P1, PT, R17, R167, PT ;  /* 0x000000a71100720c */ /* 0x000fe40003f26270 */
[----:B------:R-:W-:Y:S02]  /*49b0*/  FSEL R189, R189, -INF , !P0 ;  /* 0xff800000bdbd7808 */ /* 0x000fe40004000000 */
[----:B------:R-:W-:-:S02]  /*49c0*/  FMNMX.FTZ R18, R188, R18, !PT ;  /* 0x00000012bc127209 */ /* 0x000fc40007810000 */
[----:B------:R-:W-:Y:S02]  /*49d0*/  FMNMX.FTZ R17, R192, R19, !PT ;  /* 0x00000013c0117209 */ /* 0x000fe40007810000 */
[-C--:B------:R-:W-:Y:S02]  /*49e0*/  ISETP.GE.AND P0, PT, R15, R167.reuse, PT ;  /* 0x000000a70f00720c */ /* 0x080fe40003f06270 */
[----:B------:R-:W-:Y:S01]  /*49f0*/  FSEL R190, R190, -INF , !P1 ;  /* 0xff800000bebe7808 */ /* 0x000fe20004800000 */
[----:B------:R-:W1:Y:S01]  /*4a00*/  SHFL.BFLY PT, R15, R17, 0x2, 0x1f ;  /* 0x0c401f00110f7f89 */ /* 0x000e6200000e0000 */
[----:B------:R-:W-:Y:S02]  /*4a10*/  FMNMX.FTZ R18, R189, R18, !PT ;  /* 0x00000012bd127209 */ /* 0x000fe40007810000 */
[----:B------:R-:W-:Y:S02]  /*4a20*/  ISETP.GE.AND P1, PT, R13, R167, PT ;  /* 0x000000a70d00720c */ /* 0x000fe40003f26270 */
[----:B------:R-:W-:-:S02]  /*4a30*/  FSEL R31, R6, -INF , !P0 ;  /* 0xff800000061f7808 */ /* 0x000fc40004000000 */
[----:B------:R-:W-:Y:S02]  /*4a40*/  FMNMX.FTZ R18, R190, R18, !PT ;  /* 0x00000012be127209 */ /* 0x000fe40007810000 */
[----:B------:R-:W-:Y:S02]  /*4a50*/  ISETP.GE.AND P0, PT, R96, R167, PT ;  /* 0x000000a76000720c */ /* 0x000fe40003f06270 */
[----:B------:R-:W-:Y:S01]  /*4a60*/  FSEL R30, R14, -INF , !P1 ;  /* 0xff8000000e1e7808 */ /* 0x000fe20004800000 */
[----:B------:R-:W-:Y:S01]  /*4a70*/  LDSM.16.MT88.4 R96, [R224+0x14000] ;  /* 0x01400000e060783b */ /* 0x000fe20000004200 */
[----:B------:R-:W-:Y:S02]  /*4a80*/  FMNMX.FTZ R18, R31, R18, !PT ;  /* 0x000000121f127209 */ /* 0x000fe40007810000 */
[----:B------:R-:W-:Y:S02]  /*4a90*/  FSEL R29, R7, -INF , !P0 ;  /* 0xff800000071d7808 */ /* 0x000fe40004000000 */
[----:B------:R-:W-:-:S02]  /*4aa0*/  FMNMX.FTZ R6, R30, R18, !PT ;  /* 0x000000121e067209 */ /* 0x000fc40007810000 */
[----:B------:R-:W-:Y:S02]  /*4ab0*/  ISETP.GT.AND P3, PT, R240, R236, PT ;  /* 0x000000ecf000720c */ /* 0x000fe40003f64270 */
        /* <DEDUP_REMOVED lines=15> */
[----:B------:R-:W2:Y:S01]  /*4bb0*/  LDSM.16.MT88.4 R48, [R226+0x12000] ;  /* 0x01200000e230783b */ /* 0x000ea20000004200 */
[--C-:B------:R-:W-:Y:S01]  /*4bc0*/  FFMA.FTZ R175, R5, c[0x0][0x23c], -R191.reuse ;  /* 0x00008f0005af7a23 */ /* 0x100fe200000108bf */
[----:B-1----:R-:W-:Y:S01]  /*4bd0*/  FMNMX.FTZ R3, R7, R6, !PT ;  /* 0x0000000607037209 */ /* 0x002fe20007810000 */
[----:B------:R-:W-:-:S02]  /*4be0*/  FFMA.FTZ R171, R4, c[0x0][0x23c], -R191 ;  /* 0x00008f0004ab7a23 */ /* 0x000fc400000108bf */
[----:B------:R-:W1:Y:S01]  /*4bf0*/  LDSM.16.MT88.4 R4, [R224+0x16000] ;  /* 0x01600000e004783b */ /* 0x000e620000004200 */
[C---:B------:R-:W-:Y:S01]  /*4c00*/  FSETP.NEU.FTZ.AND P0, PT, R3.reuse, -INF , PT ;  /* 0xff8000000300780b */ /* 0x040fe20003f1d000 */
[----:B------:R-:W-:Y:S01]  /*4c10*/  FMUL.FTZ R28, R3, c[0x0][0x23c] ;  /* 0x00008f00031c7a20 */ /* 0x000fe20000410000 */
[----:B------:R-:W3:Y:S01]  /*4c20*/  MUFU.EX2 R177, R177 ;  /* 0x000000b100b17308 */ /* 0x000ee20000000800 */
[--C-:B------:R-:W-:Y:S02]  /*4c30*/  FFMA.FTZ R170, R12, c[0x0][0x23c], -R191.reuse ;  /* 0x00008f000caa7a23 */ /* 0x100fe400000108bf */
[----:B------:R-:W4:Y:S01]  /*4c40*/  LDSM.16.MT88.4 R12, [R228+0x10800] ;  /* 0x01080000e40c783b */ /* 0x000f220000004200 */
[----:B------:R-:W-:Y:S01]  /*4c50*/  FSEL R28, R28, RZ, P0 ;  /* 0x000000ff1c1c7208 */ /* 0x000fe20000000000 */
[--C-:B------:R-:W-:Y:S02]  /*4c60*/  FFMA.FTZ R2, R11, c[0x0][0x23c], -R191.reuse ;  /* 0x00008f000b027a23 */ /* 0x100fe400000108bf */
[----:B------:R-:W-:Y:S01]  /*4c70*/  FFMA.FTZ R182, R182, c[0x0][0x23c], -R191 ;  /* 0x00008f00b6b67a23 */ /* 0x000fe200000108bf */
[----:B------:R-:W-:Y:S01]  /*4c80*/  MUFU.EX2 R176, R176 ;  /* 0x000000b000b07308 */ /* 0x000fe20000000800 */
[----:B------:R-:W-:-:S02]  /*4c90*/  FFMA.FTZ R180, R20, c[0x0][0x23c], -R28 ;  /* 0x00008f0014b47a23 */ /* 0x000fc4000001081c */
[--C-:B------:R-:W-:Y:S02]  /*4ca0*/  FFMA.FTZ R179, R21, c[0x0][0x23c], -R28.reuse ;  /* 0x00008f0015b37a23 */ /* 0x100fe4000001081c */
[--C-:B------:R-:W-:Y:S02]  /*4cb0*/  FFMA.FTZ R181, R22, c[0x0][0x23c], -R28.reuse ;  /* 0x00008f0016b57a23 */ /* 0x100fe4000001081c */
[--C-:B------:R-:W-:Y:S01]  /*4cc0*/  FFMA.FTZ R174, R23, c[0x0][0x23c], -R28.reuse ;  /* 0x00008f0017ae7a23 */ /* 0x100fe2000001081c */
[----:B------:R-:W5:Y:S01]  /*4cd0*/  MUFU.EX2 R172, R172 ;  /* 0x000000ac00ac7308 */ /* 0x000f620000000800 */
[--C-:B------:R-:W-:Y:S01]  /*4ce0*/  FFMA.FTZ R173, R10, c[0x0][0x23c], -R28.reuse ;  /* 0x00008f000aad7a23 */ /* 0x100fe2000001081c */
[----:B---3--:R-:W-:Y:S01]  /*4cf0*/  F2FP.PACK_AB R128, R177, R178 ;  /* 0x000000b2b180723e */ /* 0x008fe200000000ff */
[--C-:B------:R-:W-:Y:S01]  /*4d00*/  FFMA.FTZ R169, R9, c[0x0][0x23c], -R28.reuse ;  /* 0x00008f0009a97a23 */ /* 0x100fe2000001081c */
[----:B------:R-:W-:Y:S01]  /*4d10*/  LDSM.16.MT88.4 R20, [R225+0x10800] ;  /* 0x01080000e114783b */ /* 0x000fe20000004200 */
[----:B------:R-:W-:-:S02]  /*4d20*/  FFMA.FTZ R168, R8, c[0x0][0x23c], -R28 ;  /* 0x00008f0008a87a23 */ /* 0x000fc4000001081c */
[--C-:B------:R-:W-:Y:S01]  /*4d30*/  FFMA.FTZ R0, R16, c[0x0][0x23c], -R28.reuse ;  /* 0x00008f0010007a23 */ /* 0x100fe2000001081c */
[----:B------:R-:W-:Y:S01]  /*4d40*/  MUFU.EX2 R180, R180 ;  /* 0x000000b400b47308 */ /* 0x000fe20000000800 */
[----:B------:R-:W3:Y:S01]  /*4d50*/  LDSM.16.MT88.4 R8, [R226+0x10800] ;  /* 0x01080000e208783b */ /* 0x000ee20000004200 */
[--C-:B------:R-:W-:Y:S02]  /*4d60*/  FFMA.FTZ R183, R183, c[0x0][0x23c], -R191.reuse ;  /* 0x00008f00b7b77a23 */ /* 0x100fe400000108bf */
[--C-:B------:R-:W-:Y:S01]  /*4d70*/  FFMA.FTZ R184, R184, c[0x0][0x23c], -R191.reuse ;  /* 0x00008f00b8b87a23 */ /* 0x100fe200000108bf */
[----:B------:R-:W1:Y:S01]  /*4d80*/  LDSM.16.MT88.4 R16, [R224+0x10800] ;  /* 0x01080000e010783b */ /* 0x000e620000004200 */
[----:B------:R-:W-:Y:S02]  /*4d90*/  FFMA.FTZ R185, R185, c[0x0][0x23c], -R191 ;  /* 0x00008f00b9b97a23 */ /* 0x000fe400000108bf */
[----:B------:R-:W2:Y:S01]  /*4da0*/  MUFU.EX2 R179, R179 ;  /* 0x000000b300b37308 */ /* 0x000ea20000000800 */
[----:B-----5:R-:W-:Y:S01]  /*4db0*/  F2FP.PACK_AB R130, R172, R176 ;  /* 0x000000b0ac82723e */ /* 0x020fe200000000ff */
[----:B------:R-:W-:-:S02]  /*4dc0*/  FFMA.FTZ R186, R186, c[0x0][0x23c], -R28 ;  /* 0x00008f00baba7a23 */ /* 0x000fc4000001081c */
[--C-:B------:R-:W-:Y:S02]  /*4dd0*/  FFMA.FTZ R187, R187, c[0x0][0x23c], -R28.reuse ;  /* 0x00008f00bbbb7a23 */ /* 0x100fe4000001081c */
[--C-:B------:R-:W-:Y:S02]  /*4de0*/  FFMA.FTZ R188, R188, c[0x0][0x23c], -R28.reuse ;  /* 0x00008f00bcbc7a23 */ /* 0x100fe4000001081c */
[----:B------:R-:W-:Y:S01]  /*4df0*/  MUFU.EX2 R181, R181 ;  /* 0x000000b500b57308 */ /* 0x000fe20000000800 */
[----:B------:R-:W-:Y:S02]  /*4e00*/  FFMA.FTZ R189, R189, c[0x0][0x23c], -R28 ;  /* 0x00008f00bdbd7a23 */ /* 0x000fe4000001081c */
[--C-:B------:R-:W-:Y:S02]  /*4e10*/  FFMA.FTZ R195, R195, c[0x0][0x23c], -R191.reuse ;  /* 0x00008f00c3c37a23 */ /* 0x100fe400000108bf */
[--C-:B------:R-:W-:Y:S02]  /*4e20*/  FFMA.FTZ R194, R194, c[0x0][0x23c], -R191.reuse ;  /* 0x00008f00c2c27a23 */ /* 0x100fe400000108bf */
[--C-:B------:R-:W-:Y:S01]  /*4e30*/  FFMA.FTZ R193, R193, c[0x0][0x23c], -R191.reuse ;  /* 0x00008f00c1c17a23 */ /* 0x100fe200000108bf */
[----:B------:R-:W5:Y:S01]  /*4e40*/  MUFU.EX2 R174, R174 ;  /* 0x000000ae00ae7308 */ /* 0x000f620000000800 */
[----:B--2---:R-:W-:Y:S01]  /*4e50*/  F2FP.PACK_AB R129, R179, R180 ;  /* 0x000000b4b381723e */ /* 0x004fe200000000ff */
[----:B------:R-:W-:-:S02]  /*4e60*/  FFMA.FTZ R250, R192, c[0x0][0x23c], -R191 ;  /* 0x00008f00c0fa7a23 */ /* 0x000fc400000108bf */
[--C-:B------:R-:W-:Y:S02]  /*4e70*/  FFMA.FTZ R190, R190, c[0x0][0x23c], -R28.reuse ;  /* 0x00008f00bebe7a23 */ /* 0x100fe4000001081c */
[--C-:B------:R-:W-:Y:S02]  /*4e80*/  FFMA.FTZ R191, R31, c[0x0][0x23c], -R28.reuse ;  /* 0x00008f001fbf7a23 */ /* 0x100fe4000001081c */
[----:B------:R-:W-:Y:S01]  /*4e90*/  MUFU.EX2 R175, R175 ;  /* 0x000000af00af7308 */ /* 0x000fe20000000800 */
[--C-:B------:R-:W-:Y:S02]  /*4ea0*/  FFMA.FTZ R192, R30, c[0x0][0x23c], -R28.reuse ;  /* 0x00008f001ec07a23 */ /* 0x100fe4000001081c */
[----:B------:R-:W-:Y:S02]  /*4eb0*/  FFMA.FTZ R249, R29, c[0x0][0x23c], -R28 ;  /* 0x00008f001df97a23 */ /* 0x000fe4000001081c */
[----:B------:R-:W-:Y:S01]  /*4ec0*/  LDSM.16.MT88.4 R28, [R225+0x11800] ;  /* 0x01180000e11c783b */ /* 0x000fe20000004200 */
[----:B------:R-:W-:Y:S01]  /*4ed0*/  FADD.FTZ R177, R178, R177 ;  /* 0x000000b1b2b17221 */ /* 0x000fe20000010000 */
[----:B-----5:R-:W-:Y:S01]  /*4ee0*/  F2FP.PACK_AB R131, R174, R181 ;  /* 0x000000b5ae83723e */ /* 0x020fe200000000ff */
[----:B------:R-:W2:Y:S01]  /*4ef0*/  MUFU.EX2 R171, R171 ;  /* 0x000000ab00ab7308 */ /* 0x000ea20000000800 */
[----:B------:R-:W-:-:S02]  /*4f00*/  FADD.FTZ R179, R180, R179 ;  /* 0x000000b3b4b37221 */ /* 0x000fc40000010000 */
[----:B------:R-:W-:Y:S02]  /*4f10*/  FADD.FTZ R176, R176, R177 ;  /* 0x000000b1b0b07221 */ /* 0x000fe40000010000 */
[----:B------:R-:W-:Y:S01]  /*4f20*/  FADD.FTZ R181, R181, R179 ;  /* 0x000000b3b5b57221 */ /* 0x000fe20000010000 */
[----:B------:R-:W-:Y:S01]  /*4f30*/  HMMA.16816.F32 R160, R128, R156, RZ ;  /* 0x0000009c80a0723c */ /* 0x000fe200000018ff */
[----:B------:R-:W-:Y:S01]  /*4f40*/  FADD.FTZ R176, R172, R176 ;  /* 0x000000b0acb07221 */ /* 0x000fe20000010000 */
[----:B------:R-:W-:Y:S01]  /*4f50*/  MUFU.EX2 R170, R170 ;  /* 0x000000aa00aa7308 */ /* 0x000fe20000000800 */
[----:B------:R-:W-:-:S05]  /*4f60*/  FADD.FTZ R181, R174, R181 ;  /* 0x000000b5aeb57221 */ /* 0x000fca0000010000 */
        /* <DEDUP_REMOVED lines=132> */
[----:B--2---:R-:W-:Y:S01]  /*57b0*/  HMMA.16816.F32 R136, R4, R8, R136 ;  /* 0x000000080488723c */ /* 0x004fe20000001888 */
        /* <DEDUP_REMOVED lines=170> */
.L_x_3577:
[----:B------:R-:W-:Y:S02]  /*6260*/  ULDC UR14, c[0x0][0x1a0] ;  /* 0x00006800000e7ab9 */ /* 0x000fe40000000800 */
[----:B------:R-:W-:-:S04]  /*6270*/  ULEA UR14, -UR14, URZ, 0x6 ;  /* 0x0000003f0e0e7291 */ /* 0x000fc8000f8e313f */
[----:B------:R-:W-:-:S04]  /*6280*/  USHF.R.S32.HI UR12, URZ, 0x1f, UR14 ;  /* 0x0000001f3f0c7899 */ /* 0x000fc8000801140e */
.L_x_3578:
        /* <DEDUP_REMOVED lines=33> */
[----:B------:R3:W-:Y:S04]  /*64a0*/  LDGSTS.E.BYPASS.LTC128B.128 [R241+0x10800], [R4.64] ;  /* 0x1080000004f17fae */ /* 0x0007e8000b901d4a */
        /* <DEDUP_REMOVED lines=230> */
[----:B------:R-:W-:Y:S05]  /*7310*/  MUFU.TANH R179, R179 ;  /* 0x000000b300b37308 */ /* 0x000fea0000002400 */
[----:B------:R-:W-:Y:S01]  /*7320*/  FMUL.FTZ R23, R182, c[0x0][0x2ec] ;  /* 0x0000bb00b6177a20 */ /* 0x000fe20000410000 */
[C---:B----4-:R-:W-:Y:S01]  /*7330*/  HMMA.16816.F32 R172, R24.reuse, R12, R172 ;  /* 0x0000000c18ac723c */ /* 0x050fe200000018ac */
[----:B------:R-:W-:Y:S01]  /*7340*/  FMUL.FTZ R22, R183, c[0x0][0x2ec] ;  /* 0x0000bb00b7167a20 */ /* 0x000fe20000410000 */
[----:B--2---:R-:W2:Y:S01]  /*7350*/  LDSM.16.M88.4 R8, [R220+0x7000] ;  /* 0x00700000dc08783b */ /* 0x004ea20000000200 */
[----:B------:R-:W3:Y:S05]  /*7360*/  MUFU.TANH R0, R0 ;  /* 0x0000000000007308 */ /* 0x000eea0000002400 */
        /* <DEDUP_REMOVED lines=8> */
[----:B------:R-:W-:Y:S06]  /*73f0*/  HMMA.16816.F32 R28, R24, R6, R28 ;  /* 0x00000006181c723c */ /* 0x000fec000000181c */
[----:B------:R-:W1:Y:S01]  /*7400*/  MUFU.TANH R2, R2 ;  /* 0x0000000200027308 */ /* 0x000e620000002400 */
[----:B------:R-:W-:Y:S01]  /*7410*/  IMAD R7, R240, 0x40, R201 ;  /* 0x00000040f0077824 */ /* 0x000fe200078e02c9 */
[----:B--2---:R-:W-:Y:S04]  /*7420*/  HMMA.16816.F32 R172, R16, R8, R172 ;  /* 0x0000000810ac723c */ /* 0x004fe800000018ac */
[----:B------:R-:W-:-:S02]  /*7430*/  IADD3 R6, R7, 0x20, RZ ;  /* 0x0000002007067810 */ /* 0x000fc40007ffe0ff */
[----:B------:R-:W-:Y:S01]  /*7440*/  MUFU.TANH R22, R22 ;  /* 0x0000001600167308 */ /* 0x000fe20000002400 */
[----:B------:R-:W-:Y:S01]  /*7450*/  ISETP.GE.AND P5, PT, R7, R200, PT ;  /* 0x000000c80700720c */ /* 0x000fe20003fa6270 */
[----:B------:R-:W-:Y:S01]  /*7460*/  FMUL.FTZ R8, R189, c[0x0][0x2ec] ;  /* 0x0000bb00bd087a20 */ /* 0x000fe20000410000 */
[----:B----4-:R-:W-:Y:S01]  /*7470*/  HMMA.16816.F32 R32, R16, R12, R32 ;  /* 0x0000000c1020723c */ /* 0x010fe20000001820 */
[----:B------:R-:W-:Y:S01]  /*7480*/  FMUL.FTZ R9, R188, c[0x0][0x2ec] ;  /* 0x0000bb00bc097a20 */ /* 0x000fe20000410000 */
[----:B---3--:R-:W-:-:S03]  /*7490*/  FSEL R0, R0, -INF , !P5 ;  /* 0xff80000000007808 */ /* 0x008fc60006800000 */
[----:B------:R-:W-:Y:S01]  /*74a0*/  MUFU.TANH R21, R21 ;  /* 0x0000001500157308 */ /* 0x000fe20000002400 */
[C---:B------:R-:W-:Y:S02]  /*74b0*/  ISETP.GE.AND P4, PT, R7.reuse, R167, PT ;  /* 0x000000a70700720c */ /* 0x040fe40003f86270 */
[C---:B------:R-:W-:Y:S01]  /*74c0*/  IADD3 R12, R7.reuse, 0x30, RZ ;  /* 0x00000030070c7810 */ /* 0x040fe20007ffe0ff */
[C---:B------:R-:W-:Y:S01]  /*74d0*/  HMMA.16816.F32 R28, R16.reuse, R14, R28 ;  /* 0x0000000e101c723c */ /* 0x040fe2000000181c */
[C---:B------:R-:W-:Y:S02]  /*74e0*/  IADD3 R13, R7.reuse, 0x29, RZ ;  /* 0x00000029070d7810 */ /* 0x040fe40007ffe0ff */
[----:B-1----:R-:W-:Y:S01]  /*74f0*/  FSEL R2, R2, -INF , !P4 ;  /* 0xff80000002027808 */ /* 0x002fe20006000000 */
[----:B------:R-:W-:Y:S03]  /*7500*/  MUFU.TANH R8, R8 ;  /* 0x0000000800087308 */ /* 0x000fe60000002400 */
[----:B------:R-:W-:Y:S01]  /*7510*/  IADD3 R15, R7, 0x21, RZ ;  /* 0x00000021070f7810 */ /* 0x000fe20007ffe0ff */
[----:B------:R-:W-:Y:S01]  /*7520*/  HMMA.16816.F32 R168, R16, R10, R168 ;  /* 0x0000000a10a8723c */ /* 0x000fe200000018a8 */
[----:B------:R-:W-:Y:S01]  /*7530*/  FMUL.FTZ R173, R173, c[0x0][0x2ec] ;  /* 0x0000bb00adad7a20 */ /* 0x000fe20000410000 */
[----:B------:R-:W-:Y:S01]  /*7540*/  IADD3 R14, R7, 0x28, RZ ;  /* 0x00000028070e7810 */ /* 0x000fe20007ffe0ff */
[----:B------:R-:W-:Y:S01]  /*7550*/  FMUL.FTZ R172, R172, c[0x0][0x2ec] ;  /* 0x0000bb00acac7a20 */ /* 0x000fe20000410000 */
[----:B------:R-:W-:Y:S01]  /*7560*/  MUFU.TANH R9, R9 ;  /* 0x0000000900097308 */ /* 0x000fe20000002400 */
[----:B------:R-:W-:-:S02]  /*7570*/  FMUL.FTZ R174, R174, c[0x0][0x2ec] ;  /* 0x0000bb00aeae7a20 */ /* 0x000fc40000410000 */
[C---:B------:R-:W-:Y:S01]  /*7580*/  IADD3 R19, R7.reuse, 0x10, RZ ;  /* 0x0000001007137810 */ /* 0x040fe20007ffe0ff */
[----:B------:R-:W-:Y:S01]  /*7590*/  FMUL.FTZ R32, R32, c[0x0][0x2ec] ;  /* 0x0000bb0020207a20 */ /* 0x000fe20000410000 */
[----:B------:R-:W-:Y:S01]  /*75a0*/  IADD3 R16, R7, 0x19, RZ ;  /* 0x0000001907107810 */ /* 0x000fe20007ffe0ff */
[----:B------:R-:W-:Y:S01]  /*75b0*/  FMUL.FTZ R33, R33, c[0x0][0x2ec] ;  /* 0x0000bb0021217a20 */ /* 0x000fe20000410000 */
[-C--:B------:R-:W-:Y:S01]  /*75c0*/  ISETP.GE.AND P3, PT, R19, R200.reuse, PT ;  /* 0x000000c81300720c */ /* 0x080fe20003f66270 */
[----:B------:R-:W1:Y:S01]  /*75d0*/  MUFU.TANH R195, R173 ;  /* 0x000000ad00c37308 */ /* 0x000e620000002400 */
[----:B------:R-:W-:Y:S01]  /*75e0*/  IADD3 R10, R7, 0x38, RZ ;  /* 0x00000038070a7810 */ /* 0x000fe20007ffe0ff */
[----:B------:R-:W-:Y:S01]  /*75f0*/  FMUL.FTZ R175, R175, c[0x0][0x2ec] ;  /* 0x0000bb00afaf7a20 */ /* 0x000fe20000410000 */
[----:B------:R-:W-:Y:S01]  /*7600*/  FSEL R27, R179, -INF , !P3 ;  /* 0xff800000b31b7808 */ /* 0x000fe20005800000 */
[----:B------:R-:W-:Y:S01]  /*7610*/  FMUL.FTZ R28, R28, c[0x0][0x2ec] ;  /* 0x0000bb001c1c7a20 */ /* 0x000fe20000410000 */
[-C--:B------:R-:W-:Y:S01]  /*7620*/  ISETP.GE.AND P3, PT, R15, R200.reuse, PT ;  /* 0x000000c80f00720c */ /* 0x080fe20003f66270 */
[----:B------:R-:W-:Y:S01]  /*7630*/  FMUL.FTZ R29, R29, c[0x0][0x2ec] ;  /* 0x0000bb001d1d7a20 */ /* 0x000fe20000410000 */
[C---:B------:R-:W-:Y:S01]  /*7640*/  IADD3 R17, R7.reuse, 0x18, RZ ;  /* 0x0000001807117810 */ /* 0x040fe20007ffe0ff */
[----:B------:R-:W-:Y:S01]  /*7650*/  MUFU.TANH R196, R172 ;  /* 0x000000ac00c47308 */ /* 0x000fe20000002400 */
[----:B------:R-:W-:Y:S01]  /*7660*/  IADD3 R11, R7, 0x31, RZ ;  /* 0x00000031070b7810 */ /* 0x000fe20007ffe0ff */
[----:B------:R-:W-:Y:S01]  /*7670*/  FMUL.FTZ R35, R35, c[0x0][0x2ec] ;  /* 0x0000bb0023237a20 */ /* 0x000fe20000410000 */
[----:B------:R-:W-:Y:S01]  /*7680*/  IADD3 R18, R7, 0x11, RZ ;  /* 0x0000001107127810 */ /* 0x000fe20007ffe0ff */
[----:B------:R-:W-:Y:S01]  /*7690*/  FMUL.FTZ R168, R168, c[0x0][0x2ec] ;  /* 0x0000bb00a8a87a20 */ /* 0x000fe20000410000 */
[----:B------:R-:W-:Y:S01]  /*76a0*/  ISETP.GE.AND P4, PT, R17, R167, PT ;  /* 0x000000a71100720c */ /* 0x000fe20003f86270 */
[----:B------:R-:W-:Y:S01]  /*76b0*/  FMUL.FTZ R193, R169, c[0x0][0x2ec] ;  /* 0x0000bb00a9c17a20 */ /* 0x000fe20000410000 */
[C---:B------:R-:W-:Y:S01]  /*76c0*/  IADD3 R169, R7.reuse, 0x8, RZ ;  /* 0x0000000807a97810 */ /* 0x040fe20007ffe0ff */
[----:B------:R-:W2:Y:S01]  /*76d0*/  MUFU.TANH R182, R28 ;  /* 0x0000001c00b67308 */ /* 0x000ea20000002400 */
[----:B------:R-:W-:Y:S01]  /*76e0*/  FMUL.FTZ R5, R170, c[0x0][0x2ec] ;  /* 0x0000bb00aa057a20 */ /* 0x000fe20000410000 */
[----:B------:R-:W-:Y:S01]  /*76f0*/  IADD3 R170, R7, 0x1, RZ ;  /* 0x0000000107aa7810 */ /* 0x000fe20007ffe0ff */
[----:B------:R-:W-:Y:S01]  /*7700*/  FMUL.FTZ R171, R171, c[0x0][0x2ec] ;  /* 0x0000bb00abab7a20 */ /* 0x000fe20000410000 */
[-C--:B------:R-:W-:Y:S01]  /*7710*/  ISETP.GE.AND P1, PT, R169, R200.reuse, PT ;  /* 0x000000c8a900720c */ /* 0x080fe20003f26270 */
[----:B------:R-:W-:Y:S01]  /*7720*/  FMUL.FTZ R30, R30, c[0x0][0x2ec] ;  /* 0x0000bb001e1e7a20 */ /* 0x000fe20000410000 */
[----:B------:R-:W-:Y:S01]  /*7730*/  ISETP.GE.AND P2, PT, R170, R200, PT ;  /* 0x000000c8aa00720c */ /* 0x000fe20003f46270 */
[----:B------:R-:W-:Y:S01]  /*7740*/  FMUL.FTZ R31, R31, c[0x0][0x2ec] ;  /* 0x0000bb001f1f7a20 */ /* 0x000fe20000410000 */
[----:B------:R3:W-:Y:S01]  /*7750*/  MUFU.TANH R194, R168 ;  /* 0x000000a800c27308 */ /* 0x0007e20000002400 */
[----:B------:R-:W-:-:S02]  /*7760*/  FSEL R176, R176, -INF , !P1 ;  /* 0xff800000b0b07808 */ /* 0x000fc40004800000 */
[-C--:B------:R-:W-:Y:S02]  /*7770*/  ISETP.GE.AND P1, PT, R16, R200.reuse, PT ;  /* 0x000000c81000720c */ /* 0x080fe40003f26270 */
[----:B-1----:R-:W-:Y:S02]  /*7780*/  FSEL R195, R195, -INF , !P3 ;  /* 0xff800000c3c37808 */ /* 0x002fe40005800000 */
[-C--:B------:R-:W-:Y:S01]  /*7790*/  ISETP.GE.AND P3, PT, R10, R200.reuse, PT ;  /* 0x000000c80a00720c */ /* 0x080fe20003f66270 */
[----:B------:R-:W1:Y:S01]  /*77a0*/  MUFU.TANH R32, R32 ;  /* 0x0000002000207308 */ /* 0x000e620000002400 */
[----:B------:R-:W-:Y:S02]  /*77b0*/  FSEL R24, R8, -INF , !P1 ;  /* 0xff80000008187808 */ /* 0x000fe40004800000 */
[----:B------:R-:W-:Y:S02]  /*77c0*/  FSEL R185, R185, -INF , !P2 ;  /* 0xff800000b9b97808 */ /* 0x000fe40005000000 */
[----:B------:R-:W-:-:S02]  /*77d0*/  ISETP.GE.AND P1, PT, R12, R200, PT ;  /* 0x000000c80c00720c */ /* 0x000fc40003f26270 */
[-C--:B------:R-:W-:Y:S01]  /*77e0*/  ISETP.GE.AND P2, PT, R17, R200.reuse, PT ;  /* 0x000000c81100720c */ /* 0x080fe20003f46270 */
[----:B------:R1:W4:Y:S01]  /*77f0*/  MUFU.TANH R172, R33 ;  /* 0x0000002100ac7308 */ /* 0x0003220000002400 */
[----:B---3--:R-:W-:Y:S02]  /*7800*/  IADD3 R168, R7, 0x9, RZ ;  /* 0x0000000907a87810 */ /* 0x008fe40007ffe0ff */
[----:B--2---:R-:W-:Y:S02]  /*7810*/  FSEL R182, R182, -INF , !P3 ;  /* 0xff800000b6b67808 */ /* 0x004fe40005800000 */
[----:B------:R-:W-:Y:S02]  /*7820*/  ISETP.GE.AND P0, PT, R168, R200, PT ;  /* 0x000000c8a800720c */ /* 0x000fe40003f06270 */
[----:B------:R-:W-:Y:S01]  /*7830*/  ISETP.GE.AND P3, PT, R19, R167, PT ;  /* 0x000000a71300720c */ /* 0x000fe20003f66270 */
[----:B------:R-:W-:Y:S01]  /*7840*/  MUFU.TANH R5, R5 ;  /* 0x0000000500057308 */ /* 0x000fe20000002400 */
[----:B------:R-:W-:-:S02]  /*7850*/  FSEL R186, R186, -INF , !P0 ;  /* 0xff800000baba7808 */ /* 0x000fc40004000000 */
[-C--:B------:R-:W-:Y:S02]  /*7860*/  ISETP.GE.AND P0, PT, R6, R200.reuse, PT ;  /* 0x000000c80600720c */ /* 0x080fe40003f06270 */
[-C--:B------:R-:W-:Y:S02]  /*7870*/  ISETP.GE.AND P5, PT, R18, R200.reuse, PT ;  /* 0x000000c81200720c */ /* 0x080fe40003fa6270 */
[----:B------:R-:W-:Y:S01]  /*7880*/  FSEL R196, R196, -INF , !P0 ;  /* 0xff800000c4c47808 */ /* 0x000fe20004000000 */
[----:B------:R-:W2:Y:S01]  /*7890*/  MUFU.TANH R193, R193 ;  /* 0x000000c100c17308 */ /* 0x000ea20000002400 */
[----:B------:R-:W-:Y:S02]  /*78a0*/  ISETP.GE.AND P0, PT, R11, R200, PT ;  /* 0x000000c80b00720c */ /* 0x000fe40003f06270 */
[----:B-1----:R-:W-:Y:S02]  /*78b0*/  FSEL R33, R32, -INF , !P1 ;  /* 0xff80000020217808 */ /* 0x002fe40004800000 */
[----:B------:R-:W-:Y:S01]  /*78c0*/  FSEL R25, R9, -INF , !P2 ;  /* 0xff80000009197808 */ /* 0x000fe20005000000 */
[----:B------:R-:W-:Y:S01]  /*78d0*/  FMUL.FTZ R9, R34, c[0x0][0x2ec] ;  /* 0x0000bb0022097a20 */ /* 0x000fe20000410000 */
[----:B------:R-:W-:Y:S01]  /*78e0*/  ISETP.GE.AND P1, PT, R169, R167, PT ;  /* 0x000000a7a900720c */ /* 0x000fe20003f26270 */
[----:B------:R-:W1:Y:S01]  /*78f0*/  MUFU.TANH R181, R29 ;  /* 0x0000001d00b57308 */ /* 0x000e620000002400 */
[----:B----4-:R-:W-:-:S02]  /*7900*/  FSEL R32, R172, -INF , !P0 ;  /* 0xff800000ac207808 */ /* 0x010fc40004000000 */
[-C--:B------:R-:W-:Y:S02]  /*7910*/  ISETP.GE.AND P0, PT, R168, R167.reuse, PT ;  /* 0x000000a7a800720c */ /* 0x080fe40003f06270 */
[----:B------:R-:W-:Y:S02]  /*7920*/  FSEL R23, R23, -INF , !P3 ;  /* 0xff80000017177808 */ /* 0x000fe40005800000 */
[----:B------:R-:W-:Y:S01]  /*7930*/  FSEL R26, R20, -INF , !P5 ;  /* 0xff800000141a7808 */ /* 0x000fe20006800000 */
[----:B------:R-:W3:Y:S01]  /*7940*/  MUFU.TANH R4, R4 ;  /* 0x0000000400047308 */ /* 0x000ee20000002400 */
[C---:B------:R-:W-:Y:S02]  /*7950*/  ISETP.GE.AND P3, PT, R14.reuse, R167, PT ;  /* 0x000000a70e00720c */ /* 0x040fe40003f66270 */
[-C--:B------:R-:W-:Y:S02]  /*7960*/  ISETP.GE.AND P5, PT, R14, R200.reuse, PT ;  /* 0x000000c80e00720c */ /* 0x080fe40003fa6270 */
[----:B------:R-:W-:-:S02]  /*7970*/  ISETP.GE.AND P2, PT, R13, R200, PT ;  /* 0x000000c80d00720c */ /* 0x000fc40003f46270 */
[----:B------:R-:W-:Y:S01]  /*7980*/  FSEL R8, R177, -INF , !P1 ;  /* 0xff800000b1087808 */ /* 0x000fe20004800000 */
[----:B------:R-:W4:Y:S01]  /*7990*/  MUFU.TANH R192, R174 ;  /* 0x000000ae00c07308 */ /* 0x000f220000002400 */
[----:B------:R-:W-:Y:S02]  /*79a0*/  IADD3 R7, R7, 0x39, RZ ;  /* 0x0000003907077810 */ /* 0x000fe40007ffe0ff */
[----:B------:R-:W-:Y:S02]  /*79b0*/  ISETP.GE.AND P1, PT, R6, R167, PT ;  /* 0x000000a70600720c */ /* 0x000fe40003f26270 */
[----:B------:R-:W-:Y:S02]  /*79c0*/  FSEL R6, R178, -INF , !P0 ;  /* 0xff800000b2067808 */ /* 0x000fe40004000000 */
[----:B------:R-:W-:Y:S01]  /*79d0*/  FSEL R194, R194, -INF , !P5 ;  /* 0xff800000c2c27808 */ /* 0x000fe20006800000 */
[----:B------:R-:W5:Y:S01]  /*79e0*/  MUFU.TANH R191, R175 ;  /* 0x000000af00bf7308 */ /* 0x000f620000002400 */
[----:B--2---:R-:W-:-:S02]  /*79f0*/  FSEL R193, R193, -INF , !P2 ;  /* 0xff800000c1c17808 */ /* 0x004fc40005000000 */
[----:B------:R-:W-:Y:S02]  /*7a00*/  ISETP.GE.AND P5, PT, R7, R200, PT ;  /* 0x000000c80700720c */ /* 0x000fe40003fa6270 */
[-C--:B------:R-:W-:Y:S02]  /*7a10*/  ISETP.GE.AND P2, PT, R170, R167.reuse, PT ;  /* 0x000000a7aa00720c */ /* 0x080fe40003f46270 */
[----:B-1----:R-:W-:Y:S01]  /*7a20*/  FSEL R181, R181, -INF , !P5 ;  /* 0xff800000b5b57808 */ /* 0x002fe20006800000 */
[----:B------:R1:W-:Y:S01]  /*7a30*/  MUFU.TANH R180, R35 ;  /* 0x0000002300b47308 */ /* 0x0003e20000002400 */
[----:B------:R-:W-:Y:S02]  /*7a40*/  FSEL R184, R184, -INF , !P2 ;  /* 0xff800000b8b87808 */ /* 0x000fe40005000000 */
[-C--:B------:R-:W-:Y:S02]  /*7a50*/  ISETP.GE.AND P5, PT, R18, R167.reuse, PT ;  /* 0x000000a71200720c */ /* 0x080fe40003fa6270 */
[----:B------:R-:W-:-:S02]  /*7a60*/  ISETP.GE.AND P2, PT, R16, R167, PT ;  /* 0x000000a71000720c */ /* 0x000fc40003f46270 */
[----:B------:R-:W-:Y:S01]  /*7a70*/  ISETP.GE.AND P0, PT, R15, R167, PT ;  /* 0x000000a70f00720c */ /* 0x000fe20003f06270 */
[----:B------:R-:W2:Y:S01]  /*7a80*/  MUFU.TANH R171, R171 ;  /* 0x000000ab00ab7308 */ /* 0x000ea20000002400 */
[----:B------:R-:W-:Y:S02]  /*7a90*/  FSEL R22, R22, -INF , !P5 ;  /* 0xff80000016167808 */ /* 0x000fe40006800000 */
[----:B------:R-:W-:Y:S02]  /*7aa0*/  FSEL R21, R21, -INF , !P4 ;  /* 0xff80000015157808 */ /* 0x000fe40006000000 */
[----:B---3--:R-:W-:Y:S02]  /*7ab0*/  FSEL R20, R4, -INF , !P2 ;  /* 0xff80000004147808 */ /* 0x008fe40005000000 */
[----:B----4-:R-:W-:Y:S01]  /*7ac0*/  FSEL R192, R192, -INF , !P1 ;  /* 0xff800000c0c07808 */ /* 0x010fe20004800000 */
[----:B------:R-:W3:Y:S01]  /*7ad0*/  MUFU.TANH R9, R9 ;  /* 0x0000000900097308 */ /* 0x000ee20000002400 */
[----:B-1----:R-:W-:-:S02]  /*7ae0*/  FSEL R35, R5, -INF , !P3 ;  /* 0xff80000005237808 */ /* 0x002fc40005800000 */
[----:B------:R-:W-:Y:S02]  /*7af0*/  ISETP.GT.AND P3, PT, R240, R236, PT ;  /* 0x000000ecf000720c */ /* 0x000fe40003f64270 */
[----:B-----5:R-:W-:Y:S01]  /*7b00*/  FSEL R191, R191, -INF , !P0 ;  /* 0xff800000bfbf7808 */ /* 0x020fe20004000000 */
[----:B------:R-:W-:Y:S01]  /*7b10*/  BAR.SYNC.DEFER_BLOCKING 0x0 ;  /* 0x0000000000007b1d */ /* 0x000fe20000010000 */
[-C--:B------:R-:W-:Y:S02]  /*7b20*/  ISETP.GE.AND P5, PT, R13, R167.reuse, PT ;  /* 0x000000a70d00720c */ /* 0x080fe40003fa6270 */
[-C--:B------:R-:W-:Y:S02]  /*7b30*/  ISETP.GE.AND P4, PT, R12, R167.reuse, PT ;  /* 0x000000a70c00720c */ /* 0x080fe40003f86270 */
[-C--:B------:R-:W-:Y:S01]  /*7b40*/  ISETP.GE.AND P2, PT, R11, R167.reuse, PT ;  /* 0x000000a70b00720c */ /* 0x080fe20003f46270 */
[----:B------:R-:W1:Y:S01]  /*7b50*/  MUFU.TANH R178, R30 ;  /* 0x0000001e00b27308 */ /* 0x000e620000002400 */
[----:B------:R-:W-:-:S02]  /*7b60*/  ISETP.GE.AND P1, PT, R10, R167, PT ;  /* 0x000000a70a00720c */ /* 0x000fc40003f26270 */
[----:B------:R-:W-:Y:S02]  /*7b70*/  ISETP.GE.AND P0, PT, R7, R167, PT ;  /* 0x000000a70700720c */ /* 0x000fe40003f06270 */
[----:B--2---:R-:W-:Y:S02]  /*7b80*/  FSEL R34, R171, -INF , !P5 ;  /* 0xff800000ab227808 */ /* 0x004fe40006800000 */
[----:B---3--:R-:W-:Y:S01]  /*7b90*/  FSEL R167, R9, -INF , !P4 ;  /* 0xff80000009a77808 */ /* 0x008fe20006000000 */
[----:B------:R-:W2:Y:S01]  /*7ba0*/  MUFU.TANH R177, R31 ;  /* 0x0000001f00b17308 */ /* 0x000ea20000002400 */
[----:B------:R-:W-:Y:S02]  /*7bb0*/  FSEL R180, R180, -INF , !P2 ;  /* 0xff800000b4b47808 */ /* 0x000fe40005000000 */
[----:B-1----:R-:W-:Y:S02]  /*7bc0*/  FSEL R178, R178, -INF , !P1 ;  /* 0xff800000b2b27808 */ /* 0x002fe40004800000 */
[----:B--2---:R-:W-:Y:S01]  /*7bd0*/  FSEL R177, R177, -INF , !P0 ;  /* 0xff800000b1b17808 */ /* 0x004fe20004000000 */
        /* <DEDUP_REMOVED lines=11> */
[----:B-1----:R-:W-:-:S05]  /*7c90*/  IADD3 R14, R14, 0xffffffe, RZ ;  /* 0x0ffffffe0e0e7810 */ /* 0x002fca0007ffe0ff */
        /* <DEDUP_REMOVED lines=48> */
.L_x_3580:
[----:B------:R-:W-:-:S04]  /*7fa0*/  ULEA UR5, -UR8, URZ, 0x6 ;  /* 0x0000003f08057291 */ /* 0x000fc8000f8e313f */
[----:B------:R-:W-:Y:S02]  /*7fb0*/  USHF.R.S32.HI UR4, URZ, 0x1f, UR5 ;  /* 0x0000001f3f047899 */ /* 0x000fe40008011405 */
[----:B------:R-:W-:-:S04]  /*7fc0*/  MOV R10, UR5 ;  /* 0x00000005000a7c02 */ /* 0x000fc80008000f00 */
[----:B------:R-:W-:Y:S02]  /*7fd0*/  MOV R5, UR4 ;  /* 0x0000000400057c02 */ /* 0x000fe40008000f00 */
.L_x_3581:
        /* <DEDUP_REMOVED lines=36> */
.L_x_3579:
        /* <DEDUP_REMOVED lines=53> */
[----:B------:R-:W-:Y:S02]  /*8570*/  FFMA.FTZ R172, R0, c[0x0][0x23c], -R165 ;  /* 0x00008f0000ac7a23 */ /* 0x000fe400000108a5 */
[----:B------:R-:W-:Y:S02]  /*8580*/  FFMA.FTZ R168, R2, c[0x0][0x23c], -R179 ;  /* 0x00008f0002a87a23 */ /* 0x000fe400000108b3 */
[--C-:B------:R-:W-:Y:S02]  /*8590*/  FFMA.FTZ R171, R185, c[0x0][0x23c], -R165.reuse ;  /* 0x00008f00b9ab7a23 */ /* 0x100fe400000108a5 */
[--C-:B------:R-:W-:Y:S01]  /*85a0*/  FFMA.FTZ R170, R176, c[0x0][0x23c], -R165.reuse ;  /* 0x00008f00b0aa7a23 */ /* 0x100fe200000108a5 */
[----:B------:R-:W-:Y:S01]  /*85b0*/  MUFU.EX2 R172, R172 ;  /* 0x000000ac00ac7308 */ /* 0x000fe20000000800 */
[----:B------:R-:W-:Y:S02]  /*85c0*/  FFMA.FTZ R169, R186, c[0x0][0x23c], -R165 ;  /* 0x00008f00baa97a23 */ /* 0x000fe400000108a5 */
[----:B------:R-:W-:-:S02]  /*85d0*/  FFMA.FTZ R2, R184, c[0x0][0x23c], -R179 ;  /* 0x00008f00b8027a23 */ /* 0x000fc400000108b3 */
[--C-:B------:R-:W-:Y:S02]  /*85e0*/  FFMA.FTZ R0, R8, c[0x0][0x23c], -R179.reuse ;  /* 0x00008f0008007a23 */ /* 0x100fe400000108b3 */
[--C-:B------:R-:W-:Y:S01]  /*85f0*/  FFMA.FTZ R175, R6, c[0x0][0x23c], -R179.reuse ;  /* 0x00008f0006af7a23 */ /* 0x100fe200000108b3 */
[----:B------:R-:W-:Y:S01]  /*8600*/  MUFU.EX2 R171, R171 ;  /* 0x000000ab00ab7308 */ /* 0x000fe20000000800 */
[----:B------:R-:W-:Y:S01]  /*8610*/  FMUL.FTZ R3, R5, c[0x0][0x23c] ;  /* 0x00008f0005037a20 */ /* 0x000fe20000410000 */
[----:B------:R-:W1:Y:S01]  /*8620*/  LDSM.16.MT88.4 R8, [R225+0x10000] ;  /* 0x01000000e108783b */ /* 0x000e620000004200 */
[----:B------:R-:W-:Y:S02]  /*8630*/  FMUL.FTZ R4, R4, c[0x0][0x23c] ;  /* 0x00008f0004047a20 */ /* 0x000fe40000410000 */
[--C-:B------:R-:W-:Y:S02]  /*8640*/  FFMA.FTZ R187, R23, c[0x0][0x23c], -R179.reuse ;  /* 0x00008f0017bb7a23 */ /* 0x100fe400000108b3 */
[--C-:B------:R-:W-:Y:S01]  /*8650*/  FFMA.FTZ R189, R22, c[0x0][0x23c], -R179.reuse ;  /* 0x00008f0016bd7a23 */ /* 0x100fe200000108b3 */
[----:B------:R-:W-:Y:S01]  /*8660*/  MUFU.EX2 R170, R170 ;  /* 0x000000aa00aa7308 */ /* 0x000fe20000000800 */
[----:B------:R-:W-:-:S02]  /*8670*/  FFMA.FTZ R188, R21, c[0x0][0x23c], -R179 ;  /* 0x00008f0015bc7a23 */ /* 0x000fc400000108b3 */
[----:B------:R-:W-:Y:S02]  /*8680*/  FFMA.FTZ R190, R20, c[0x0][0x23c], -R179 ;  /* 0x00008f0014be7a23 */ /* 0x000fe400000108b3 */
[----:B------:R-:W-:Y:S01]  /*8690*/  LDSM.16.MT88.4 R20, [R228+0x12800] ;  /* 0x01280000e414783b */ /* 0x000fe20000004200 */
[--C-:B------:R-:W-:Y:S02]  /*86a0*/  FFMA.FTZ R183, R27, c[0x0][0x23c], -R165.reuse ;  /* 0x00008f001bb77a23 */ /* 0x100fe400000108a5 */
[----:B------:R-:W2:Y:S01]  /*86b0*/  MUFU.EX2 R169, R169 ;  /* 0x000000a900a97308 */ /* 0x000ea20000000800 */
[--C-:B------:R-:W-:Y:S02]  /*86c0*/  FFMA.FTZ R184, R26, c[0x0][0x23c], -R165.reuse ;  /* 0x00008f001ab87a23 */ /* 0x100fe400000108a5 */
[--C-:B------:R-:W-:Y:S02]  /*86d0*/  FFMA.FTZ R185, R25, c[0x0][0x23c], -R165.reuse ;  /* 0x00008f0019b97a23 */ /* 0x100fe400000108a5 */
[----:B------:R-:W-:-:S02]  /*86e0*/  FFMA.FTZ R186, R24, c[0x0][0x23c], -R165 ;  /* 0x00008f0018ba7a23 */ /* 0x000fc400000108a5 */
[----:B------:R-:W-:Y:S01]  /*86f0*/  LDSM.16.MT88.4 R24, [R225+0x10800] ;  /* 0x01080000e118783b */ /* 0x000fe20000004200 */
[----:B------:R-:W-:Y:S01]  /*8700*/  MUFU.EX2 R168, R168 ;  /* 0x000000a800a87308 */ /* 0x000fe20000000800 */
[--C-:B------:R-:W-:Y:S02]  /*8710*/  FFMA.FTZ R196, R196, c[0x0][0x23c], -R165.reuse ;  /* 0x00008f00c4c47a23 */ /* 0x100fe400000108a5 */
[--C-:B------:R-:W-:Y:S02]  /*8720*/  FFMA.FTZ R195, R195, c[0x0][0x23c], -R165.reuse ;  /* 0x00008f00c3c37a23 */ /* 0x100fe400000108a5 */
[--C-:B------:R-:W-:Y:S02]  /*8730*/  FFMA.FTZ R194, R194, c[0x0][0x23c], -R165.reuse ;  /* 0x00008f00c2c27a23 */ /* 0x100fe400000108a5 */
[----:B------:R-:W-:Y:S01]  /*8740*/  FFMA.FTZ R193, R193, c[0x0][0x23c], -R165 ;  /* 0x00008f00c1c17a23 */ /* 0x000fe200000108a5 */
[----:B------:R-:W3:Y:S01]  /*8750*/  MUFU.EX2 R2, R2 ;  /* 0x0000000200027308 */ /* 0x000ee20000000800 */
[----:B--2---:R-:W-:Y:S01]  /*8760*/  F2FP.PACK_AB R6, R169, R170 ;  /* 0x000000aaa906723e */ /* 0x004fe200000000ff */
[----:B------:R-:W-:-:S02]  /*8770*/  FFMA.FTZ R192, R192, c[0x0][0x23c], -R179 ;  /* 0x00008f00c0c07a23 */ /* 0x000fc400000108b3 */
[--C-:B------:R-:W-:Y:S02]  /*8780*/  FFMA.FTZ R191, R191, c[0x0][0x23c], -R179.reuse ;  /* 0x00008f00bfbf7a23 */ /* 0x100fe400000108b3 */
[--C-:B------:R-:W-:Y:S02]  /*8790*/  FFMA.FTZ R197, R35, c[0x0][0x23c], -R179.reuse ;  /* 0x00008f0023c57a23 */ /* 0x100fe400000108b3 */
[----:B------:R-:W-:Y:S01]  /*87a0*/  MUFU.EX2 R0, R0 ;  /* 0x0000000000007308 */ /* 0x000fe20000000800 */
[----:B------:R-:W-:Y:S02]  /*87b0*/  FFMA.FTZ R198, R34, c[0x0][0x23c], -R179 ;  /* 0x00008f0022c67a23 */ /* 0x000fe400000108b3 */
[--C-:B------:R-:W-:Y:S02]  /*87c0*/  FFMA.FTZ R199, R33, c[0x0][0x23c], -R165.reuse ;  /* 0x00008f0021c77a23 */ /* 0x100fe400000108a5 */
[--C-:B------:R-:W-:Y:S02]  /*87d0*/  FFMA.FTZ R200, R32, c[0x0][0x23c], -R165.reuse ;  /* 0x00008f0020c87a23 */ /* 0x100fe400000108a5 */
[----:B------:R-:W-:Y:S01]  /*87e0*/  LDSM.16.MT88.4 R32, [R224+0x17000] ;  /* 0x01700000e020783b */ /* 0x000fe20000004200 */
[----:B------:R-:W2:Y:S01]  /*87f0*/  MUFU.EX2 R175, R175 ;  /* 0x000000af00af7308 */ /* 0x000ea20000000800 */
[----:B---3--:R-:W-:Y:S01]  /*8800*/  F2FP.PACK_AB R5, R2, R168 ;  /* 0x000000a80205723e */ /* 0x008fe200000000ff */
[----:B------:R-:W-:-:S02]  /*8810*/  FFMA.FTZ R182, R182, c[0x0][0x23c], -R165 ;  /* 0x00008f00b6b67a23 */ /* 0x000fc400000108a5 */
[----:B------:R-:W-:Y:S02]  /*8820*/  FFMA.FTZ R181, R181, c[0x0][0x23c], -R165 ;  /* 0x00008f00b5b57a23 */ /* 0x000fe400000108a5 */
[--C-:B------:R-:W-:Y:S02]  /*8830*/  FFMA.FTZ R201, R167, c[0x0][0x23c], -R179.reuse ;  /* 0x00008f00a7c97a23 */ /* 0x100fe400000108b3 */
[----:B------:R3:W4:Y:S01]  /*8840*/  MUFU.EX2 R176, R4 ;  /* 0x0000000400b07308 */ /* 0x0007220000000800 */
[--C-:B------:R-:W-:Y:S01]  /*8850*/  FFMA.FTZ R180, R180, c[0x0][0x23c], -R179.reuse ;  /* 0x00008f00b4b47a23 */ /* 0x100fe200000108b3 */
[----:B------:R-:W-:Y:S01]  /*8860*/  LDSM.16.MT88.4 R164, [R228+0x11800] ;  /* 0x01180000e4a4783b */ /* 0x000fe20000004200 */
[--C-:B------:R-:W-:Y:S02]  /*8870*/  FFMA.FTZ R178, R178, c[0x0][0x23c], -R179.reuse ;  /* 0x00008f00b2b27a23 */ /* 0x100fe400000108b3 */
[----:B------:R-:W-:-:S03]  /*8880*/  FFMA.FTZ R177, R177, c[0x0][0x23c], -R179 ;  /* 0x00008f00b1b17a23 */ /* 0x000fc600000108b3 */
        /* <DEDUP_REMOVED lines=210> */
[----:B------:R-:W2:Y:S01]  /*95b0*/  LDSM.16.MT88.4 R12, [R226+0x12800] ;  /* 0x01280000e20c783b */ /* 0x000ea20000004200 */
        /* <DEDUP_REMOVED lines=32> */
[----:B------:R-:W2:Y:S07]  /*97c0*/  LDSM.16.MT88.4 R28, [R228+0x14800] ;  /* 0x01480000e41c783b */ /* 0x000eae0000004200 */
[C---:B------:R-:W-:Y:S08]  /*97d0*/  HMMA.16816.F32 R144, R4.reuse, R24, R144 ;  /* 0x000000180490723c */ /* 0x040ff00000001890 */
        /* <DEDUP_REMOVED lines=26> */
[C---:B--2---:R-:W-:Y:S08]  /*9980*/  HMMA.16816.F32 R124, R4.reuse, R12, R124 ;  /* 0x0000000c047c723c */ /* 0x044ff0000000187c */
[----:B------:R-:W-:Y:S01]  /*9990*/  HMMA.16816.F32 R128, R4, R14, R128 ;  /* 0x0000000e0480723c */ /* 0x000fe20000001880 */
[----:B------:R-:W2:Y:S06]  /*99a0*/  LDSM.16.MT88.4 R12, [R226+0x13000] ;  /* 0x01300000e20c783b */ /* 0x000eac0000004200 */
        /* <DEDUP_REMOVED lines=10> */
[C---:B---3--:R-:W-:Y:S01]  /*9a50*/  HMMA.16816.F32 R136, R4.reuse, R20, R136 ;  /* 0x000000140488723c */ /* 0x048fe20000001888 */
[----:B-----5:R-:W-:Y:S02]  /*9a60*/  FADD.FTZ R193, R199, R193 ;  /* 0x000000c1c7c17221 */ /* 0x020fe40000010000 */
        /* <DEDUP_REMOVED lines=35> */
[----:B------:R-:W-:Y:S07]  /*9ca0*/  LDSM.16.MT88.4 R12, [R226+0x13800] ;  /* 0x01380000e20c783b */ /* 0x000fee0000004200 */
[C---:B---3--:R-:W-:Y:S08]  /*9cb0*/  HMMA.16816.F32 R116, R4.reuse, R20, R116 ;  /* 0x000000140474723c */ /* 0x048ff00000001874 */
[C---:B------:R-:W-:Y:S01]  /*9cc0*/  HMMA.16816.F32 R120, R4.reuse, R22, R120 ;  /* 0x000000160478723c */ /* 0x040fe20000001878 */
[----:B------:R-:W2:Y:S07]  /*9cd0*/  LDSM.16.MT88.4 R20, [R224+0x11800] ;  /* 0x01180000e014783b */ /* 0x000eae0000004200 */
        /* <DEDUP_REMOVED lines=9> */
[C---:B----4-:R-:W-:Y:S08]  /*9d70*/  HMMA.16816.F32 R108, R4.reuse, R28, R108 ;  /* 0x0000001c046c723c */ /* 0x050ff0000000186c */
[C---:B------:R-:W-:Y:S01]  /*9d80*/  HMMA.16816.F32 R112, R4.reuse, R30, R112 ;  /* 0x0000001e0470723c */ /* 0x040fe20000001870 */
[----:B------:R-:W1:Y:S07]  /*9d90*/  LDSM.16.MT88.4 R28, [R226+0x11800] ;  /* 0x01180000e21c783b */ /* 0x000e6e0000004200 */
[C---:B------:R-:W-:Y:S08]  /*9da0*/  HMMA.16816.F32 R124, R4.reuse, R32, R124 ;  /* 0x00000020047c723c */ /* 0x040ff0000000187c */
[----:B------:R-:W-:Y:S01]  /*9db0*/  HMMA.16816.F32 R128, R4, R34, R128 ;  /* 0x000000220480723c */ /* 0x000fe20000001880 */
[----:B------:R-:W-:Y:S06]  /*9dc0*/  LDSM.16.MT88.4 R32, [R224+0x13800] ;  /* 0x01380000e020783b */ /* 0x000fec0000004200 */
[----:B------:R-:W-:-:S02]  /*9dd0*/  F2FP.PACK_AB R4, R200, R199 ;  /* 0x000000c7c804723e */ /* 0x000fc400000000ff */
[----:B------:R-:W-:Y:S02]  /*9de0*/  F2FP.PACK_AB R5, R180, R201 ;  /* 0x000000c9b405723e */ /* 0x000fe400000000ff */
[----:B------:R-:W-:Y:S02]  /*9df0*/  F2FP.PACK_AB R6, R181, R182 ;  /* 0x000000b6b506723e */ /* 0x000fe400000000ff */
[----:B------:R-:W-:-:S07]  /*9e00*/  F2FP.PACK_AB R7, R177, R178 ;  /* 0x000000b2b107723e */ /* 0x000fce00000000ff */
[C---:B--2---:R-:W-:Y:S08]  /*9e10*/  HMMA.16816.F32 R136, R4.reuse, R20, R136 ;  /* 0x000000140488723c */ /* 0x044ff00000001888 */
        /* <DEDUP_REMOVED lines=26> */
[C---:B-1----:R-:W-:Y:S08]  /*9fc0*/  HMMA.16816.F32 R76, R4.reuse, R28, R76 ;  /* 0x0000001c044c723c */ /* 0x042ff0000000184c */
[C---:B------:R-:W-:Y:S08]  /*9fd0*/  HMMA.16816.F32 R80, R4.reuse, R30, R80 ;  /* 0x0000001e0450723c */ /* 0x040ff00000001850 */
[C---:B----4-:R-:W-:Y:S08]  /*9fe0*/  HMMA.16816.F32 R84, R4.reuse, R24, R84 ;  /* 0x000000180454723c */ /* 0x050ff00000001854 */
[C---:B------:R-:W-:Y:S08]  /*9ff0*/  HMMA.16816.F32 R88, R4.reuse, R26, R88 ;  /* 0x0000001a0458723c */ /* 0x040ff00000001858 */
[C---:B-----5:R-:W-:Y:S08]  /*a000*/  HMMA.16816.F32 R92, R4.reuse, R16, R92 ;  /* 0x00000010045c723c */ /* 0x060ff0000000185c */
[C---:B------:R-:W-:Y:S08]  /*a010*/  HMMA.16816.F32 R96, R4.reuse, R18, R96 ;  /* 0x000000120460723c */ /* 0x040ff00000001860 */
[C---:B------:R-:W-:Y:S08]  /*a020*/  HMMA.16816.F32 R108, R4.reuse, R8, R108 ;  /* 0x00000008046c723c */ /* 0x040ff0000000186c */
[C---:B------:R-:W-:Y:S08]  /*a030*/  HMMA.16816.F32 R112, R4.reuse, R10, R112 ;  /* 0x0000000a0470723c */ /* 0x040ff00000001870 */
[C---:B--2---:R-:W-:Y:S08]  /*a040*/  HMMA.16816.F32 R116, R4.reuse, R20, R116 ;  /* 0x000000140474723c */ /* 0x044ff00000001874 */
[C---:B------:R-:W-:Y:S08]  /*a050*/  HMMA.16816.F32 R120, R4.reuse, R22, R120 ;  /* 0x000000160478723c */ /* 0x040ff00000001878 */
[C---:B---3--:R-:W-:Y:S08]  /*a060*/  HMMA.16816.F32 R124, R4.reuse, R12, R124 ;  /* 0x0000000c047c723c */ /* 0x048ff0000000187c */
[C---:B------:R-:W-:Y:S08]  /*a070*/  HMMA.16816.F32 R128, R4.reuse, R14, R128 ;  /* 0x0000000e0480723c */ /* 0x040ff00000001880 */
[----:B------:R-:W-:Y:S07]  /*a080*/  HMMA.16816.F32 R160, R4, R164, R160 ;  /* 0x000000a404a0723c */ /* 0x000fee00000018a0 */
[----:B------:R-:W-:Y:S11]  /*a090*/  MOV R164, R174 ;  /* 0x000000ae00a47202 */ /* 0x000ff60000000f00 */
[----:B------:R-:W-:Y:S01]  /*a0a0*/  @!UPT UIADD3 URZ, URZ, URZ, URZ ;  /* 0x0000003f3f3ff290 */ /* 0x000fe2000fffe03f */
.L_x_3576:
        /* <DEDUP_REMOVED lines=16> */
.L_x_3586:
[----:B------:R-:W-:Y:S01]  /*a1b0*/  IADD3 R240, R240, -0x1, RZ ;  /* 0xfffffffff0f07810 */ /* 0x000fe20007ffe0ff */
[----:B------:R-:W-:Y:S04]  /*a1c0*/  DEPBAR.LE SB0, 0x0 ;  /* 0x000080000000791a */ /* 0x000fe80000000000 */
[----:B------:R-:W-:Y:S01]  /*a1d0*/  BAR.SYNC.DEFER_BLOCKING 0x0 ;  /* 0x0000000000007b1d */ /* 0x000fe20000010000 */
[----:B------:R-:W-:Y:S01]  /*a1e0*/  MOV R4, R243 ;  /* 0x000000f300047202 */ /* 0x000fe20000000f00 */
[----:B------:R-:W-:Y:S04]  /*a1f0*/  IMAD.MOV.U32 R8, RZ, RZ, R248 ;  /* 0x000000ffff087224 */ /* 0x000fe800078e00f8 */
[----:B------:R-:W-:-:S05]  /*a200*/  @!P6 BRA `(.L_x_3583) ;  /* 0x000003b00000e947 */ /* 0x000fca0003800000 */
[----:B------:R-:W-:Y:S01]  /*a210*/  IMAD.SHL.U32 R4, R240, 0x40, RZ ;  /* 0x00000040f0047824 */ /* 0x000fe200078e00ff */
[----:B------:R-:W-:Y:S04]  /*a220*/  IABS R3, c[0x0][0x2d0] ;  /* 0x0000b40000037a13 */ /* 0x000fe80000000000 */
[----:B------:R-:W1:Y:S01]  /*a230*/  I2F.RP R12, R3 ;  /* 0x00000003000c7306 */ /* 0x000e620000209400 */
[C---:B------:R-:W-:Y:S02]  /*a240*/  IADD3 R11, R4.reuse, 0x40, RZ ;  /* 0x00000040040b7810 */ /* 0x040fe40007ffe0ff */
        /* <DEDUP_REMOVED lines=55> */
.L_x_3583:
        /* <DEDUP_REMOVED lines=14> */
[----:B------:R-:W-:Y:S01]  /*a6a0*/  ISETP.GT.AND P0, PT, R240, R236, PT ;  /* 0x000000ecf000720c */ /* 0x000fe20003f04270 */
        /* <DEDUP_REMOVED lines=33> */
[----:B------:R-:W-:Y:S01]  /*a8c0*/  LDSM.16.M88.4 R200, [R229] ;  /* 0x00000000e5c8783b */ /* 0x000fe20000000200 */
[C---:B------:R-:W-:Y:S05]  /*a8d0*/  HMMA.16816.F32 R24, R32.reuse, R26, RZ ;  /* 0x0000001a2018723c */ /* 0x040fea00000018ff */
[----:B------:R-:W-:Y:S03]  /*a8e0*/  LDSM.16.M88.4 R204, [R220] ;  /* 0x00000000dccc783b */ /* 0x000fe60000000200 */
[C---:B-----5:R-:W-:Y:S08]  /*a8f0*/  HMMA.16816.F32 R28, R32.reuse, R164, RZ ;  /* 0x000000a4201c723c */ /* 0x060ff000000018ff */
[----:B------:R-:W-:Y:S01]  /*a900*/  HMMA.16816.F32 R32, R32, R166, RZ ;  /* 0x000000a62020723c */ /* 0x000fe200000018ff */
[----:B------:R-:W4:Y:S07]  /*a910*/  LDSM.16.M88.4 R164, [R227+0x8800] ;  /* 0x00880000e3a4783b */ /* 0x000f2e0000000200 */
        /* <DEDUP_REMOVED lines=11> */
[----:B------:R-:W3:Y:S06]  /*a9d0*/  LDSM.16.M88.4 R168, [R220+0x800] ;  /* 0x00080000dca8783b */ /* 0x000eec0000000200 */
[----:B------:R-:W-:Y:S01]  /*a9e0*/  LDSM.16.M88.4 R184, [R234+0x2000] ;  /* 0x00200000eab8783b */ /* 0x000fe20000000200 */
[C---:B--2---:R-:W-:Y:S08]  /*a9f0*/  HMMA.16816.F32 R4, R188.reuse, R192, R4 ;  /* 0x000000c0bc04723c */ /* 0x044ff00000001804 */
[C---:B------:R-:W-:Y:S01]  /*aa00*/  HMMA.16816.F32 R8, R188.reuse, R194, R8 ;  /* 0x000000c2bc08723c */ /* 0x040fe20000001808 */
[----:B------:R-:W2:Y:S07]  /*aa10*/  LDSM.16.M88.4 R192, [R233+0xa000] ;  /* 0x00a00000e9c0783b */ /* 0x000eae0000000200 */
[C---:B----4-:R-:W-:Y:S08]  /*aa20*/  HMMA.16816.F32 R12, R188.reuse, R164, R12 ;  /* 0x000000a4bc0c723c */ /* 0x050ff0000000180c */
[C---:B------:R-:W-:Y:S01]  /*aa30*/  HMMA.16816.F32 R16, R188.reuse, R166, R16 ;  /* 0x000000a6bc10723c */ /* 0x040fe20000001810 */
[----:B------:R-:W4:Y:S07]  /*aa40*/  LDSM.16.M88.4 R164, [R233+0xa800] ;  /* 0x00a80000e9a4783b */ /* 0x000f2e0000000200 */
[C---:B------:R-:W-:Y:S08]  /*aa50*/  HMMA.16816.F32 R20, R188.reuse, R196, R20 ;  /* 0x000000c4bc14723c */ /* 0x040ff00000001814 */
[C---:B------:R-:W-:Y:S01]  /*aa60*/  HMMA.16816.F32 R24, R188.reuse, R198, R24 ;  /* 0x000000c6bc18723c */ /* 0x040fe20000001818 */
[----:B------:R-:W-:Y:S07]  /*aa70*/  LDSM.16.M88.4 R196, [R232+0x2000] ;  /* 0x00200000e8c4783b */ /* 0x000fee0000000200 */
[C---:B-1----:R-:W-:Y:S08]  /*aa80*/  HMMA.16816.F32 R28, R188.reuse, R172, R28 ;  /* 0x000000acbc1c723c */ /* 0x042ff0000000181c */
[----:B------:R-:W-:Y:S01]  /*aa90*/  HMMA.16816.F32 R32, R188, R174, R32 ;  /* 0x000000aebc20723c */ /* 0x000fe20000001820 */
[----:B------:R-:W1:Y:S06]  /*aaa0*/  LDSM.16.M88.4 R172, [R233+0xb000] ;  /* 0x00b00000e9ac783b */ /* 0x000e6c0000000200 */
[----:B------:R-:W5:Y:S01]  /*aab0*/  LDSM.16.M88.4 R188, [R233+0xb800] ;  /* 0x00b80000e9bc783b */ /* 0x000f620000000200 */
[C---:B------:R-:W-:Y:S08]  /*aac0*/  HMMA.16816.F32 R4, R200.reuse, R204, R4 ;  /* 0x000000ccc804723c */ /* 0x040ff00000001804 */
[C---:B------:R-:W-:Y:S01]  /*aad0*/  HMMA.16816.F32 R8, R200.reuse, R206, R8 ;  /* 0x000000cec808723c */ /* 0x040fe20000001808 */
[----:B------:R-:W1:Y:S07]  /*aae0*/  LDSM.16.M88.4 R204, [R219] ;  /* 0x00000000dbcc783b */ /* 0x000e6e0000000200 */
[C---:B---3--:R-:W-:Y:S08]  /*aaf0*/  HMMA.16816.F32 R12, R200.reuse, R168, R12 ;  /* 0x000000a8c80c723c */ /* 0x048ff0000000180c */
[C---:B------:R-:W-:Y:S01]  /*ab00*/  HMMA.16816.F32 R16, R200.reuse, R170, R16 ;  /* 0x000000aac810723c */ /* 0x040fe20000001810 */
[----:B------:R-:W3:Y:S07]  /*ab10*/  LDSM.16.M88.4 R168, [R218] ;  /* 0x00000000daa8783b */ /* 0x000eee0000000200 */
[C---:B------:R-:W-:Y:S08]  /*ab20*/  HMMA.16816.F32 R20, R200.reuse, R176, R20 ;  /* 0x000000b0c814723c */ /* 0x040ff00000001814 */
[C---:B------:R-:W-:Y:S01]  /*ab30*/  HMMA.16816.F32 R24, R200.reuse, R178, R24 ;  /* 0x000000b2c818723c */ /* 0x040fe20000001818 */
[----:B------:R-:W1:Y:S07]  /*ab40*/  LDSM.16.M88.4 R176, [R217] ;  /* 0x00000000d9b0783b */ /* 0x000e6e0000000200 */
[C---:B------:R-:W-:Y:S08]  /*ab50*/  HMMA.16816.F32 R28, R200.reuse, R180, R28 ;  /* 0x000000b4c81c723c */ /* 0x040ff0000000181c */
[----:B------:R-:W-:Y:S01]  /*ab60*/  HMMA.16816.F32 R32, R200, R182, R32 ;  /* 0x000000b6c820723c */ /* 0x000fe20000001820 */
[----:B------:R-:W3:Y:S06]  /*ab70*/  LDSM.16.M88.4 R180, [R216] ;  /* 0x00000000d8b4783b */ /* 0x000eec0000000200 */
[----:B------:R-:W-:Y:S01]  /*ab80*/  LDSM.16.M88.4 R200, [R227+0xa000] ;  /* 0x00a00000e3c8783b */ /* 0x000fe20000000200 */
[C---:B--2---:R-:W-:Y:S08]  /*ab90*/  HMMA.16816.F32 R4, R184.reuse, R192, R4 ;  /* 0x000000c0b804723c */ /* 0x044ff00000001804 */
[C---:B------:R-:W-:Y:S01]  /*aba0*/  HMMA.16816.F32 R8, R184.reuse, R194, R8 ;  /* 0x000000c2b808723c */ /* 0x040fe20000001808 */
[----:B------:R-:W2:Y:S07]  /*abb0*/  LDSM.16.M88.4 R192, [R230+0x2000] ;  /* 0x00200000e6c0783b */ /* 0x000eae0000000200 */
[C---:B----4-:R-:W-:Y:S08]  /*abc0*/  HMMA.16816.F32 R12, R184.reuse, R164, R12 ;  /* 0x000000a4b80c723c */ /* 0x050ff0000000180c */
[C---:B------:R-:W-:Y:S01]  /*abd0*/  HMMA.16816.F32 R16, R184.reuse, R166, R16 ;  /* 0x000000a6b810723c */ /* 0x040fe20000001810 */
[----:B------:R-:W4:Y:S07]  /*abe0*/  LDSM.16.M88.4 R164, [R227+0xa800] ;  /* 0x00a80000e3a4783b */ /* 0x000f2e0000000200 */
[C---:B-1----:R-:W-:Y:S08]  /*abf0*/  HMMA.16816.F32 R20, R184.reuse, R172, R20 ;  /* 0x000000acb814723c */ /* 0x042ff00000001814 */
[C---:B------:R-:W-:Y:S01]  /*ac00*/  HMMA.16816.F32 R24, R184.reuse, R174, R24 ;  /* 0x000000aeb818723c */ /* 0x040fe20000001818 */
[----:B------:R-:W1:Y:S07]  /*ac10*/  LDSM.16.M88.4 R172, [R227+0xb000] ;  /* 0x00b00000e3ac783b */ /* 0x000e6e0000000200 */
[C---:B-----5:R-:W-:Y:S08]  /*ac20*/  HMMA.16816.F32 R28, R184.reuse, R188, R28 ;  /* 0x000000bcb81c723c */ /* 0x060ff0000000181c */
[----:B------:R-:W-:Y:S01]  /*ac30*/  HMMA.16816.F32 R32, R184, R190, R32 ;  /* 0x000000beb820723c */ /* 0x000fe20000001820 */
[----:B------:R-:W5:Y:S06]  /*ac40*/  LDSM.16.M88.4 R184, [R227+0xb800] ;  /* 0x00b80000e3b8783b */ /* 0x000f6c0000000200 */
[----:B------:R-:W-:Y:S01]  /*ac50*/  LDSM.16.M88.4 R188, [R229+0x2000] ;  /* 0x00200000e5bc783b */ /* 0x000fe20000000200 */
[C---:B------:R-:W-:Y:S08]  /*ac60*/  HMMA.16816.F32 R4, R196.reuse, R204, R4 ;  /* 0x000000ccc404723c */ /* 0x040ff00000001804 */
[C---:B------:R-:W-:Y:S01]  /*ac70*/  HMMA.16816.F32 R8, R196.reuse, R206, R8 ;  /* 0x000000cec408723c */ /* 0x040fe20000001808 */
[----:B------:R-:W1:Y:S07]  /*ac80*/  LDSM.16.M88.4 R204, [R220+0x2000] ;  /* 0x00200000dccc783b */ /* 0x000e6e0000000200 */
        /* <DEDUP_REMOVED lines=105> */
[C---:B------:R-:W-:Y:S08]  /*b320*/  HMMA.16816.F32 R16, R188.reuse, R170, R16 ;  /* 0x000000aabc10723c */ /* 0x040ff00000001810 */
[C---:B------:R-:W-:Y:S08]  /*b330*/  HMMA.16816.F32 R20, R188.reuse, R176, R20 ;  /* 0x000000b0bc14723c */ /* 0x040ff00000001814 */
[C---:B------:R-:W-:Y:S08]  /*b340*/  HMMA.16816.F32 R24, R188.reuse, R178, R24 ;  /* 0x000000b2bc18723c */ /* 0x040ff00000001818 */
[C---:B------:R-:W-:Y:S08]  /*b350*/  HMMA.16816.F32 R28, R188.reuse, R180, R28 ;  /* 0x000000b4bc1c723c */ /* 0x040ff0000000181c */
[----:B------:R-:W-:Y:S08]  /*b360*/  HMMA.16816.F32 R32, R188, R182, R32 ;  /* 0x000000b6bc20723c */ /* 0x000ff00000001820 */
[C---:B--2---:R-:W-:Y:S08]  /*b370*/  HMMA.16816.F32 R4, R196.reuse, R200, R4 ;  /* 0x000000c8c404723c */ /* 0x044ff00000001804 */
[C---:B------:R-:W-:Y:S08]  /*b380*/  HMMA.16816.F32 R8, R196.reuse, R202, R8 ;  /* 0x000000cac408723c */ /* 0x040ff00000001808 */
[C---:B----4-:R-:W-:Y:S08]  /*b390*/  HMMA.16816.F32 R12, R196.reuse, R164, R12 ;  /* 0x000000a4c40c723c */ /* 0x050ff0000000180c */
[C---:B------:R-:W-:Y:S01]  /*b3a0*/  HMMA.16816.F32 R16, R196.reuse, R166, R16 ;  /* 0x000000a6c410723c */ /* 0x040fe20000001810 */
[----:B------:R-:W2:Y:S07]  /*b3b0*/  LDSM.16.M88.4 R164, [R220+0x6800] ;  /* 0x00680000dca4783b */ /* 0x000eae0000000200 */
[C---:B-1----:R-:W-:Y:S08]  /*b3c0*/  HMMA.16816.F32 R20, R196.reuse, R172, R20 ;  /* 0x000000acc414723c */ /* 0x042ff00000001814 */
[C---:B------:R-:W-:Y:S08]  /*b3d0*/  HMMA.16816.F32 R24, R196.reuse, R174, R24 ;  /* 0x000000aec418723c */ /* 0x040ff00000001818 */
[C---:B-----5:R-:W-:Y:S08]  /*b3e0*/  HMMA.16816.F32 R28, R196.reuse, R184, R28 ;  /* 0x000000b8c41c723c */ /* 0x060ff0000000181c */
[----:B------:R-:W-:Y:S08]  /*b3f0*/  HMMA.16816.F32 R32, R196, R186, R32 ;  /* 0x000000bac420723c */ /* 0x000ff00000001820 */
[C---:B------:R-:W-:Y:S08]  /*b400*/  HMMA.16816.F32 R4, R192.reuse, R204, R4 ;  /* 0x000000ccc004723c */ /* 0x040ff00000001804 */
[C---:B------:R-:W-:Y:S08]  /*b410*/  HMMA.16816.F32 R8, R192.reuse, R206, R8 ;  /* 0x000000cec008723c */ /* 0x040ff00000001808 */
[C---:B--2---:R-:W-:Y:S08]  /*b420*/  HMMA.16816.F32 R12, R192.reuse, R164, R12 ;  /* 0x000000a4c00c723c */ /* 0x044ff0000000180c */
        /* <DEDUP_REMOVED lines=136> */
.L_x_3585:
        /* <DEDUP_REMOVED lines=28> */
.L_x_3584:
        /* <DEDUP_REMOVED lines=56> */
[----:B------:R-:W-:Y:S01]  /*c1f0*/  ISETP.GT.AND P0, PT, R240, R236, PT ;  /* 0x000000ecf000720c */ /* 0x000fe20003f04270 */
        /* <DEDUP_REMOVED lines=50> */
[--C-:B------:R-:W-:Y:S02]  /*c520*/  FFMA.FTZ R239, R178, c[0x0][0x23c], -R187.reuse ;  /* 0x00008f00b2ef7a23 */ /* 0x100fe400000108bb */
[----:B------:R-:W-:Y:S01]  /*c530*/  LDSM.16.MT88.4 R168, [R224+0x12800] ;  /* 0x01280000e0a8783b */ /* 0x000fe20000004200 */
[C---:B------:R-:W-:Y:S02]  /*c540*/  FMUL.FTZ R36, R2.reuse, R36 ;  /* 0x0000002402247220 */ /* 0x040fe40000410000 */
[----:B------:R-:W-:Y:S02]  /*c550*/  FMUL.FTZ R37, R2, R37 ;  /* 0x0000002502257220 */ /* 0x000fe40000410000 */
        /* <DEDUP_REMOVED lines=25> */
[----:B------:R-:W2:Y:S03]  /*c6f0*/  MUFU.EX2 R194, R194 ;  /* 0x000000c200c27308 */ /* 0x000ea60000000800 */
[----:B------:R-:W-:Y:S02]  /*c700*/  FMUL.FTZ R13, R2, R153 ;  /* 0x00000099020d7220 */ /* 0x000fe40000410000 */
[C---:B------:R-:W-:Y:S02]  /*c710*/  FMUL.FTZ R54, R0.reuse, R54 ;  /* 0x0000003600367220 */ /* 0x040fe40000410000 */
[C---:B------:R-:W-:Y:S03]  /*c720*/  FMUL.FTZ R14, R0.reuse, R154 ;  /* 0x0000009a000e7220 */ /* 0x040fe60000410000 */
[----:B------:R-:W-:Y:S01]  /*c730*/  MUFU.EX2 R196, R196 ;  /* 0x000000c400c47308 */ /* 0x000fe20000000800 */
[C---:B------:R-:W-:Y:S02]  /*c740*/  FMUL.FTZ R15, R0.reuse, R155 ;  /* 0x0000009b000f7220 */ /* 0x040fe40000410000 */
[----:B------:R-:W3:Y:S01]  /*c750*/  LDSM.16.MT88.4 R152, [R224+0x10000] ;  /* 0x01000000e098783b */ /* 0x000ee20000004200 */
[----:B------:R-:W-:Y:S02]  /*c760*/  FMUL.FTZ R55, R0, R55 ;  /* 0x0000003700377220 */ /* 0x000fe40000410000 */
[C---:B------:R-:W-:Y:S02]  /*c770*/  FMUL.FTZ R56, R2.reuse, R56 ;  /* 0x0000003802387220 */ /* 0x040fe40000410000 */
[C---:B------:R-:W-:Y:S02]  /*c780*/  HMMA.16816.F32 R12, R160.reuse, R20, R12 ;  /* 0x00000014a00c723c */ /* 0x040fe4000000180c */
[----:B------:R-:W4:Y:S01]  /*c790*/  MUFU.EX2 R195, R195 ;  /* 0x000000c300c37308 */ /* 0x000f220000000800 */
[----:B------:R-:W-:Y:S02]  /*c7a0*/  FMUL.FTZ R57, R2, R57 ;  /* 0x0000003902397220 */ /* 0x000fe40000410000 */
[----:B------:R-:W-:Y:S02]  /*c7b0*/  FMUL.FTZ R58, R0, R58 ;  /* 0x0000003a003a7220 */ /* 0x000fe40000410000 */
[C---:B------:R-:W-:Y:S01]  /*c7c0*/  FMUL.FTZ R20, R2.reuse, R144 ;  /* 0x0000009002147220 */ /* 0x040fe20000410000 */
[C---:B------:R-:W-:Y:S04]  /*c7d0*/  HMMA.16816.F32 R16, R160.reuse, R22, R16 ;  /* 0x00000016a010723c */ /* 0x040fe80000001810 */
[----:B------:R-:W-:Y:S01]  /*c7e0*/  FMUL.FTZ R21, R2, R145 ;  /* 0x0000009102157220 */ /* 0x000fe20000410000 */
[----:B------:R-:W-:Y:S01]  /*c7f0*/  MUFU.EX2 R197, R197 ;  /* 0x000000c500c57308 */ /* 0x000fe20000000800 */
[C---:B------:R-:W-:Y:S02]  /*c800*/  FMUL.FTZ R59, R0.reuse, R59 ;  /* 0x0000003b003b7220 */ /* 0x040fe40000410000 */
[C---:B------:R-:W-:Y:S04]  /*c810*/  FMUL.FTZ R22, R0.reuse, R146 ;  /* 0x0000009200167220 */ /* 0x040fe80000410000 */
[----:B------:R-:W-:Y:S02]  /*c820*/  FMUL.FTZ R23, R0, R147 ;  /* 0x0000009300177220 */ /* 0x000fe40000410000 */
[----:B------:R-:W5:Y:S01]  /*c830*/  LDSM.16.MT88.4 R144, [R228+0x12000] ;  /* 0x01200000e490783b */ /* 0x000f620000004200 */
[C---:B------:R-:W-:Y:S01]  /*c840*/  FMUL.FTZ R60, R2.reuse, R60 ;  /* 0x0000003c023c7220 */ /* 0x040fe20000410000 */
[----:B------:R-:W1:Y:S01]  /*c850*/  MUFU.EX2 R198, R198 ;  /* 0x000000c600c67308 */ /* 0x000e620000000800 */
[----:B------:R-:W-:Y:S02]  /*c860*/  FMUL.FTZ R61, R2, R61 ;  /* 0x0000003d023d7220 */ /* 0x000fe40000410000 */
[C---:B------:R-:W-:Y:S03]  /*c870*/  HMMA.16816.F32 R20, R160.reuse, R28, R20 ;  /* 0x0000001ca014723c */ /* 0x040fe60000001814 */
[C---:B------:R-:W-:Y:S02]  /*c880*/  FMUL.FTZ R62, R0.reuse, R62 ;  /* 0x0000003e003e7220 */ /* 0x040fe40000410000 */
        /* <DEDUP_REMOVED lines=9> */
[----:B------:R-:W1:Y:S01]  /*c920*/  LDSM.16.MT88.4 R136, [R226+0x12000] ;  /* 0x01200000e288783b */ /* 0x000e620000004200 */
[----:B------:R-:W-:Y:S02]  /*c930*/  FMUL.FTZ R65, R2, R65 ;  /* 0x0000004102417220 */ /* 0x000fe40000410000 */
[C---:B------:R-:W-:Y:S02]  /*c940*/  FMUL.FTZ R66, R0.reuse, R66 ;  /* 0x0000004200427220 */ /* 0x040fe40000410000 */
[C---:B---3--:R-:W-:Y:S03]  /*c950*/  HMMA.16816.F32 R28, R160.reuse, R152, R28 ;  /* 0x00000098a01c723c */ /* 0x048fe6000000181c */
[----:B------:R-:W-:Y:S02]  /*c960*/  FMUL.FTZ R67, R0, R67 ;  /* 0x0000004300437220 */ /* 0x000fe40000410000 */
[C---:B------:R-:W-:Y:S02]  /*c970*/  FMUL.FTZ R68, R2.reuse, R68 ;  /* 0x0000004402447220 */ /* 0x040fe40000410000 */
[----:B------:R-:W-:Y:S01]  /*c980*/  FMUL.FTZ R69, R2, R69 ;  /* 0x0000004502457220 */ /* 0x000fe20000410000 */
[C---:B------:R-:W-:Y:S01]  /*c990*/  HMMA.16816.F32 R32, R160.reuse, R154, R32 ;  /* 0x0000009aa020723c */ /* 0x040fe20000001820 */
[----:B------:R-:W-:Y:S03]  /*c9a0*/  LDSM.16.MT88.4 R152, [R228+0x12800] ;  /* 0x01280000e498783b */ /* 0x000fe60000004200 */
[C---:B------:R-:W-:Y:S02]  /*c9b0*/  FMUL.FTZ R70, R0.reuse, R70 ;  /* 0x0000004600467220 */ /* 0x040fe40000410000 */
[----:B------:R-:W-:Y:S02]  /*c9c0*/  FMUL.FTZ R71, R0, R71 ;  /* 0x0000004700477220 */ /* 0x000fe40000410000 */
[C---:B-----5:R-:W-:Y:S04]  /*c9d0*/  HMMA.16816.F32 R36, R160.reuse, R144, R36 ;  /* 0x00000090a024723c */ /* 0x060fe80000001824 */
        /* <DEDUP_REMOVED lines=71> */
[C---:B------:R-:W-:Y:S04]  /*ce50*/  FMUL.FTZ R116, R2.reuse, R116 ;  /* 0x0000007402747220 */ /* 0x040fe80000410000 */
[----:B------:R-:W-:Y:S01]  /*ce60*/  FMUL.FTZ R117, R2, R117 ;  /* 0x0000007502757220 */ /* 0x000fe20000410000 */
        /* <DEDUP_REMOVED lines=25> */
[----:B------:R-:W3:Y:S01]  /*d000*/  MUFU.EX2 R206, R206 ;  /* 0x000000ce00ce7308 */ /* 0x000ee20000000800 */
[----:B------:R-:W-:Y:S02]  /*d010*/  FFMA.FTZ R205, R205, c[0x0][0x23c], -R187 ;  /* 0x00008f00cdcd7a23 */ /* 0x000fe400000108bb */
[--C-:B------:R-:W-:Y:S02]  /*d020*/  FFMA.FTZ R204, R204, c[0x0][0x23c], -R177.reuse ;  /* 0x00008f00cccc7a23 */ /* 0x100fe400000108b1 */
[----:B----4-:R-:W-:Y:S01]  /*d030*/  F2FP.PACK_AB R134, R195, R196 ;  /* 0x000000c4c386723e */ /* 0x010fe200000000ff */
[----:B------:R-:W-:Y:S01]  /*d040*/  FFMA.FTZ R203, R203, c[0x0][0x23c], -R177 ;  /* 0x00008f00cbcb7a23 */ /* 0x000fe200000108b1 */
[----:B------:R-:W-:Y:S03]  /*d050*/  F2FP.PACK_AB R135, R198, R197 ;  /* 0x000000c5c687723e */ /* 0x000fe600000000ff */
[--C-:B------:R-:W-:Y:S01]  /*d060*/  FFMA.FTZ R202, R202, c[0x0][0x23c], -R187.reuse ;  /* 0x00008f00caca7a23 */ /* 0x100fe200000108bb */
[----:B------:R-:W-:Y:S01]  /*d070*/  MUFU.EX2 R205, R205 ;  /* 0x000000cd00cd7308 */ /* 0x000fe20000000800 */
[----:B------:R-:W-:Y:S02]  /*d080*/  FFMA.FTZ R201, R201, c[0x0][0x23c], -R187 ;  /* 0x00008f00c9c97a23 */ /* 0x000fe400000108bb */
[C---:B-----5:R-:W-:Y:S05]  /*d090*/  HMMA.16816.F32 R4, R132.reuse, R140, R4 ;  /* 0x0000008c8404723c */ /* 0x060fea0000001804 */
[--C-:B------:R-:W-:Y:S02]  /*d0a0*/  FFMA.FTZ R200, R200, c[0x0][0x23c], -R177.reuse ;  /* 0x00008f00c8c87a23 */ /* 0x100fe400000108b1 */
[----:B------:R-:W-:Y:S01]  /*d0b0*/  FFMA.FTZ R199, R199, c[0x0][0x23c], -R177 ;  /* 0x00008f00c7c77a23 */ /* 0x000fe200000108b1 */
[C---:B------:R-:W-:Y:S01]  /*d0c0*/  HMMA.16816.F32 R8, R132.reuse, R142, R8 ;  /* 0x0000008e8408723c */ /* 0x040fe20000001808 */
[----:B------:R-:W4:Y:S01]  /*d0d0*/  LDSM.16.MT88.4 R140, [R226+0x14800] ;  /* 0x01480000e28c783b */ /* 0x000f220000004200 */
[----:B------:R-:W5:Y:S02]  /*d0e0*/  MUFU.EX2 R204, R204 ;  /* 0x000000cc00cc7308 */ /* 0x000f640000000800 */
[--C-:B------:R-:W-:Y:S02]  /*d0f0*/  FFMA.FTZ R189, R189, c[0x0][0x23c], -R187.reuse ;  /* 0x00008f00bdbd7a23 */ /* 0x100fe400000108bb */
[--C-:B------:R-:W-:Y:S02]  /*d100*/  FFMA.FTZ R190, R190, c[0x0][0x23c], -R187.reuse ;  /* 0x00008f00bebe7a23 */ /* 0x100fe400000108bb */
[C---:B-1----:R-:W-:Y:S04]  /*d110*/  HMMA.16816.F32 R12, R132.reuse, R136, R12 ;  /* 0x00000088840c723c */ /* 0x042fe8000000180c */
[----:B------:R-:W-:Y:S01]  /*d120*/  FFMA.FTZ R187, R176, c[0x0][0x23c], -R187 ;  /* 0x00008f00b0bb7a23 */ /* 0x000fe200000108bb */
[----:B------:R-:W1:Y:S01]  /*d130*/  MUFU.EX2 R203, R203 ;  /* 0x000000cb00cb7308 */ /* 0x000e620000000800 */
[--C-:B------:R-:W-:Y:S02]  /*d140*/  FFMA.FTZ R188, R188, c[0x0][0x23c], -R177.reuse ;  /* 0x00008f00bcbc7a23 */ /* 0x100fe400000108b1 */
[C---:B------:R-:W-:Y:S01]  /*d150*/  HMMA.16816.F32 R16, R132.reuse, R138, R16 ;  /* 0x0000008a8410723c */ /* 0x040fe20000001810 */
[----:B------:R-:W1:Y:S03]  /*d160*/  LDSM.16.MT88.4 R136, [R225+0x14800] ;  /* 0x01480000e188783b */ /* 0x000e660000004200 */
[--C-:B------:R-:W-:Y:S02]  /*d170*/  FFMA.FTZ R166, R166, c[0x0][0x23c], -R177.reuse ;  /* 0x00008f00a6a67a23 */ /* 0x100fe400000108b1 */
[----:B------:R-:W-:Y:S01]  /*d180*/  FFMA.FTZ R177, R165, c[0x0][0x23c], -R177 ;  /* 0x00008f00a5b17a23 */ /* 0x000fe200000108b1 */
[----:B------:R-:W-:Y:S01]  /*d190*/  MUFU.EX2 R202, R202 ;  /* 0x000000ca00ca7308 */ /* 0x000fe20000000800 */
[C---:B------:R-:W-:Y:S04]  /*d1a0*/  HMMA.16816.F32 R20, R132.reuse, R144, R20 ;  /* 0x000000908414723c */ /* 0x040fe80000001814 */
[----:B------:R-:W-:Y:S01]  /*d1b0*/  FFMA.FTZ R186, R2, R250, R186 ;  /* 0x000000fa02ba7223 */ /* 0x000fe200000100ba */
[----:B------:R-:W-:Y:S01]  /*d1c0*/  MOV R2, R164 ;  /* 0x000000a400027202 */ /* 0x000fe20000000f00 */
[----:B------:R-:W-:Y:S01]  /*d1d0*/  FFMA.FTZ R182, R0, R249, R182 ;  /* 0x000000f900b67223 */ /* 0x000fe200000100b6 */
[----:B------:R-:W-:Y:S01]  /*d1e0*/  MOV R0, R3 ;  /* 0x0000000300007202 */ /* 0x000fe20000000f00 */
[C---:B------:R-:W-:Y:S01]  /*d1f0*/  HMMA.16816.F32 R24, R132.reuse, R146, R24 ;  /* 0x000000928418723c */ /* 0x040fe20000001818 */
[----:B------:R-:W1:Y:S01]  /*d200*/  LDSM.16.MT88.4 R144, [R224+0x14800] ;  /* 0x01480000e090783b */ /* 0x000e620000004200 */
[----:B------:R2:W-:Y:S02]  /*d210*/  MUFU.EX2 R165, R177 ;  /* 0x000000b100a57308 */ /* 0x0005e40000000800 */
[----:B------:R-:W-:Y:S02]  /*d220*/  FADD.FTZ R186, R185, R186 ;  /* 0x000000bab9ba7221 */ /* 0x000fe40000010000 */
[----:B------:R-:W-:Y:S02]  /*d230*/  FADD.FTZ R182, R181, R182 ;  /* 0x000000b6b5b67221 */ /* 0x000fe40000010000 */
[C---:B------:R-:W-:Y:S04]  /*d240*/  HMMA.16816.F32 R28, R132.reuse, R148, R28 ;  /* 0x00000094841c723c */ /* 0x040fe8000000181c */
[----:B------:R-:W1:Y:S01]  /*d250*/  MUFU.EX2 R201, R201 ;  /* 0x000000c900c97308 */ /* 0x000e620000000800 */
[----:B------:R-:W-:Y:S02]  /*d260*/  FADD.FTZ R186, R184, R186 ;  /* 0x000000bab8ba7221 */ /* 0x000fe40000010000 */
[----:B------:R-:W-:Y:S01]  /*d270*/  FADD.FTZ R182, R180, R182 ;  /* 0x000000b6b4b67221 */ /* 0x000fe20000010000 */
[C---:B------:R-:W-:Y:S01]  /*d280*/  HMMA.16816.F32 R32, R132.reuse, R150, R32 ;  /* 0x000000968420723c */ /* 0x040fe20000001820 */
[----:B------:R-:W1:Y:S03]  /*d290*/  LDSM.16.MT88.4 R148, [R228+0x16800] ;  /* 0x01680000e494783b */ /* 0x000e660000004200 */
[----:B------:R-:W-:Y:S02]  /*d2a0*/  FADD.FTZ R183, R183, R186 ;  /* 0x000000bab7b77221 */ /* 0x000fe40000010000 */
        /* <DEDUP_REMOVED lines=12> */
[----:B------:R-:W1:Y:S01]  /*d370*/  MUFU.EX2 R189, R189 ;  /* 0x000000bd00bd7308 */ /* 0x000e620000000800 */
        /* <DEDUP_REMOVED lines=8> */
[----:B---3--:R-:W-:Y:S02]  /*d400*/  FADD.FTZ R195, R206, R195 ;  /* 0x000000c3cec37221 */ /* 0x008fe40000010000 */
[----:B-----5:R-:W-:Y:S01]  /*d410*/  FADD.FTZ R198, R204, R198 ;  /* 0x000000c6ccc67221 */ /* 0x020fe20000010000 */
[----:B------:R-:W3:Y:S01]  /*d420*/  MUFU.EX2 R188, R188 ;  /* 0x000000bc00bc7308 */ /* 0x000ee20000000800 */
[C---:B------:R-:W-:Y:S01]  /*d430*/  HMMA.16816.F32 R56, R132.reuse, R162, R56 ;  /* 0x000000a28438723c */ /* 0x040fe20000001838 */
[----:B------:R-:W-:Y:S07]  /*d440*/  LDSM.16.MT88.4 R160, [R225+0x13000] ;  /* 0x01300000e1a0783b */ /* 0x000fee0000004200 */
[C---:B------:R-:W-:Y:S01]  /*d450*/  HMMA.16816.F32 R60, R132.reuse, R168, R60 ;  /* 0x000000a8843c723c */ /* 0x040fe2000000183c */
[----:B------:R-:W-:Y:S07]  /*d460*/  MUFU.EX2 R187, R187 ;  /* 0x000000bb00bb7308 */ /* 0x000fee0000000800 */
[C---:B------:R-:W-:Y:S01]  /*d470*/  HMMA.16816.F32 R64, R132.reuse, R170, R64 ;  /* 0x000000aa8440723c */ /* 0x040fe20000001840 */
[----:B------:R-:W-:Y:S02]  /*d480*/  LDSM.16.MT88.4 R168, [R224+0x13000] ;  /* 0x01300000e0a8783b */ /* 0x000fe40000004200 */
[----:B------:R-:W5:Y:S05]  /*d490*/  MUFU.EX2 R166, R166 ;  /* 0x000000a600a67308 */ /* 0x000f6a0000000800 */
[C---:B------:R-:W-:Y:S08]  /*d4a0*/  HMMA.16816.F32 R68, R132.reuse, R172, R68 ;  /* 0x000000ac8444723c */ /* 0x040ff00000001844 */
[C---:B------:R-:W-:Y:S01]  /*d4b0*/  HMMA.16816.F32 R72, R132.reuse, R174, R72 ;  /* 0x000000ae8448723c */ /* 0x040fe20000001848 */
[----:B------:R-:W-:Y:S07]  /*d4c0*/  LDSM.16.MT88.4 R172, [R228+0x15000] ;  /* 0x01500000e4ac783b */ /* 0x000fee0000004200 */
        /* <DEDUP_REMOVED lines=18> */
[C---:B--2---:R-:W-:Y:S08]  /*d5f0*/  HMMA.16816.F32 R124, R132.reuse, R144, R124 ;  /* 0x00000090847c723c */ /* 0x044ff0000000187c */
[----:B------:R-:W-:Y:S01]  /*d600*/  HMMA.16816.F32 R128, R132, R146, R128 ;  /* 0x000000928480723c */ /* 0x000fe20000001880 */
[----:B------:R-:W2:Y:S06]  /*d610*/  LDSM.16.MT88.4 R144, [R228+0x13000] ;  /* 0x01300000e490783b */ /* 0x000eac0000004200 */
[C---:B------:R-:W-:Y:S01]  /*d620*/  F2FP.PACK_AB R132, R205.reuse, R206 ;  /* 0x000000cecd84723e */ /* 0x040fe200000000ff */
        /* <DEDUP_REMOVED lines=11> */
[----:B---3--:R-:W-:Y:S01]  /*d6e0*/  FADD.FTZ R199, R188, R199 ;  /* 0x000000c7bcc77221 */ /* 0x008fe20000010000 */
[C---:B------:R-:W-:Y:S01]  /*d6f0*/  HMMA.16816.F32 R8, R132.reuse, R142, R8 ;  /* 0x0000008e8408723c */ /* 0x040fe20000001808 */
[----:B------:R-:W3:Y:S03]  /*d700*/  LDSM.16.MT88.4 R140, [R226+0x15000] ;  /* 0x01500000e28c783b */ /* 0x000ee60000004200 */
[----:B------:R-:W-:Y:S02]  /*d710*/  FADD.FTZ R201, R190, R201 ;  /* 0x000000c9bec97221 */ /* 0x000fe40000010000 */
[----:B------:R-:W-:Y:S02]  /*d720*/  FADD.FTZ R199, R207, R199 ;  /* 0x000000c7cfc77221 */ /* 0x000fe40000010000 */
[C---:B-1----:R-:W-:Y:S04]  /*d730*/  HMMA.16816.F32 R12, R132.reuse, R136, R12 ;  /* 0x00000088840c723c */ /* 0x042fe8000000180c */
[----:B------:R-:W-:Y:S02]  /*d740*/  FADD.FTZ R201, R239, R201 ;  /* 0x000000c9efc97221 */ /* 0x000fe40000010000 */
[----:B-----5:R-:W-:Y:S02]  /*d750*/  FADD.FTZ R199, R166, R199 ;  /* 0x000000c7a6c77221 */ /* 0x020fe40000010000 */
[C---:B------:R-:W-:Y:S01]  /*d760*/  HMMA.16816.F32 R16, R132.reuse, R138, R16 ;  /* 0x0000008a8410723c */ /* 0x040fe20000001810 */
[----:B------:R-:W1:Y:S03]  /*d770*/  LDSM.16.MT88.4 R136, [R225+0x15000] ;  /* 0x01500000e188783b */ /* 0x000e660000004200 */
[----:B------:R-:W-:Y:S02]  /*d780*/  FADD.FTZ R250, R187, R201 ;  /* 0x000000c9bbfa7221 */ /* 0x000fe40000010000 */
[----:B------:R-:W-:Y:S02]  /*d790*/  FADD.FTZ R249, R165, R199 ;  /* 0x000000c7a5f97221 */ /* 0x000fe40000010000 */
        /* <DEDUP_REMOVED lines=16> */
[----:B------:R-:W-:Y:S03]  /*d8a0*/  F2FP.PACK_AB R169, R207, R188 ;  /* 0x000000bccfa9723e */ /* 0x000fe600000000ff */
[----:B------:R-:W-:Y:S01]  /*d8b0*/  F2FP.PACK_AB R170, R187, R239 ;  /* 0x000000efbbaa723e */ /* 0x000fe200000000ff */
[C---:B------:R-:W-:Y:S04]  /*d8c0*/  HMMA.16816.F32 R68, R132.reuse, R172, R68 ;  /* 0x000000ac8444723c */ /* 0x040fe80000001844 */
[----:B------:R-:W-:Y:S04]  /*d8d0*/  F2FP.PACK_AB R171, R165, R166 ;  /* 0x000000a6a5ab723e */ /* 0x000fe800000000ff */
[C---:B------:R-:W-:Y:S01]  /*d8e0*/  HMMA.16816.F32 R72, R132.reuse, R174, R72 ;  /* 0x000000ae8448723c */ /* 0x040fe20000001848 */
[----:B------:R-:W-:Y:S07]  /*d8f0*/  LDSM.16.MT88.4 R172, [R224+0x11800] ;  /* 0x01180000e0ac783b */ /* 0x000fee0000004200 */
        /* <DEDUP_REMOVED lines=16> */
[C---:B------:R-:W-:Y:S08]  /*da00*/  HMMA.16816.F32 R120, R132.reuse, R138, R120 ;  /* 0x0000008a8478723c */ /* 0x040ff00000001878 */
[C---:B--2---:R-:W-:Y:S08]  /*da10*/  HMMA.16816.F32 R124, R132.reuse, R144, R124 ;  /* 0x00000090847c723c */ /* 0x044ff0000000187c */
[----:B------:R-:W-:Y:S08]  /*da20*/  HMMA.16816.F32 R128, R132, R146, R128 ;  /* 0x000000928480723c */ /* 0x000ff00000001880 */
[C---:B------:R-:W-:Y:S01]  /*da30*/  HMMA.16816.F32 R160, R168.reuse, R156, R4 ;  /* 0x0000009ca8a0723c */ /* 0x040fe20000001804 */
[----:B------:R-:W1:Y:S07]  /*da40*/  LDSM.16.MT88.4 R4, [R228+0x13800] ;  /* 0x01380000e404783b */ /* 0x000e6e0000004200 */
[C---:B------:R-:W-:Y:S01]  /*da50*/  HMMA.16816.F32 R156, R168.reuse, R158, R8 ;  /* 0x0000009ea89c723c */ /* 0x040fe20000001808 */
[----:B------:R-:W2:Y:S07]  /*da60*/  LDSM.16.MT88.4 R8, [R226+0x13800] ;  /* 0x01380000e208783b */ /* 0x000eae0000004200 */
[C---:B----4-:R-:W-:Y:S01]  /*da70*/  HMMA.16816.F32 R152, R168.reuse, R148, R12 ;  /* 0x00000094a898723c */ /* 0x050fe2000000180c */
[----:B------:R-:W4:Y:S07]  /*da80*/  LDSM.16.MT88.4 R12, [R225+0x13800] ;  /* 0x01380000e10c783b */ /* 0x000f2e0000004200 */
[C---:B------:R-:W-:Y:S01]  /*da90*/  HMMA.16816.F32 R148, R168.reuse, R150, R16 ;  /* 0x00000096a894723c */ /* 0x040fe20000001810 */
[----:B------:R-:W5:Y:S07]  /*daa0*/  LDSM.16.MT88.4 R16, [R224+0x13800] ;  /* 0x01380000e010783b */ /* 0x000f6e0000004200 */
[C---:B---3--:R-:W-:Y:S01]  /*dab0*/  HMMA.16816.F32 R144, R168.reuse, R140, R20 ;  /* 0x0000008ca890723c */ /* 0x048fe20000001814 */
[----:B------:R-:W3:Y:S07]  /*dac0*/  LDSM.16.MT88.4 R20, [R228+0x15800] ;  /* 0x01580000e414783b */ /* 0x000eee0000004200 */
[C---:B------:R-:W-:Y:S01]  /*dad0*/  HMMA.16816.F32 R140, R168.reuse, R142, R24 ;  /* 0x0000008ea88c723c */ /* 0x040fe20000001818 */
[----:B------:R-:W3:Y:S07]  /*dae0*/  LDSM.16.MT88.4 R24, [R226+0x15800] ;  /* 0x01580000e218783b */ /* 0x000eee0000004200 */
[C---:B------:R-:W-:Y:S01]  /*daf0*/  HMMA.16816.F32 R136, R168.reuse, R172, R28 ;  /* 0x000000aca888723c */ /* 0x040fe2000000181c */
[----:B------:R-:W3:Y:S07]  /*db00*/  LDSM.16.MT88.4 R28, [R225+0x15800] ;  /* 0x01580000e11c783b */ /* 0x000eee0000004200 */
        /* <DEDUP_REMOVED lines=11> */
[C---:B-----5:R-:W-:Y:S08]  /*dbc0*/  HMMA.16816.F32 R60, R168.reuse, R16, R60 ;  /* 0x00000010a83c723c */ /* 0x060ff0000000183c */
[C---:B------:R-:W-:Y:S08]  /*dbd0*/  HMMA.16816.F32 R64, R168.reuse, R18, R64 ;  /* 0x00000012a840723c */ /* 0x040ff00000001840 */
        /* <DEDUP_REMOVED lines=14> */
[C---:B----4-:R-:W-:Y:S08]  /*dcc0*/  HMMA.16816.F32 R124, R168.reuse, R12, R124 ;  /* 0x0000000ca87c723c */ /* 0x050ff0000000187c */
[----:B------:R-:W-:Y:S01]  /*dcd0*/  HMMA.16816.F32 R128, R168, R14, R128 ;  /* 0x0000000ea880723c */ /* 0x000fe20000001880 */
[----:B------:R-:W-:-:S07]  /*dce0*/  @P0 BRA `(.L_x_3586) ;  /* 0xffffc4c000000947 */ /* 0x000fce000383ffff */
.L_x_3582:
        /* <DEDUP_REMOVED lines=12> */
[CC--:B------:R-:W-:Y:S01]  /*ddb0*/  LEA.HI R9, R8.reuse, R0.reuse, RZ, 0x2 ;  /* 0x0000000008097211 */ /* 0x0c0fe200078f10ff */
[----:B--2---:R-:W-:Y:S01]  /*ddc0*/  FADD.FTZ R2, R249, R2 ;  /* 0x00000002f9027221 */ /* 0x004fe20000010000 */
[----:B------:R-:W-:Y:S02]  /*ddd0*/  LEA.HI R8, R8, R0, RZ, 0x5 ;  /* 0x0000000008087211 */ /* 0x000fe400078f28ff */
[--C-:B------:R-:W-:Y:S01]  /*dde0*/  SHF.R.S32.HI R10, RZ, 0x2, R9.reuse ;  /* 0x00000002ff0a7819 */ /* 0x100fe20000011409 */
        /* <DEDUP_REMOVED lines=9> */
[----:B------:R-:W2:Y:S01]  /*de80*/  @P3 MUFU.RCP R6, R2 ;  /* 0x0000000200063308 */ /* 0x000ea20000001000 */
[----:B------:R-:W-:-:S02]  /*de90*/  LOP3.LUT R16, R5, 0x1, RZ, 0xc0, !PT ;  /* 0x0000000105107812 */ /* 0x000fc400078ec0ff */
[C---:B------:R-:W-:Y:S02]  /*dea0*/  SHF.L.U32 R18, R5.reuse, 0x6, RZ ;  /* 0x0000000605127819 */ /* 0x040fe400000006ff */
[----:B------:R-:W-:Y:S02]  /*deb0*/  ISETP.NE.U32.AND P0, PT, R16, 0x1, PT ;  /* 0x000000011000780c */ /* 0x000fe40003f05070 */
[----:B------:R-:W-:Y:S01]  /*dec0*/  IADD3 R14, -R14, R0, RZ ;  /* 0x000000000e0e7210 */ /* 0x000fe20007ffe1ff */
[----:B------:R-:W3:Y:S01]  /*ded0*/  @P4 MUFU.RCP R7, R4 ;  /* 0x0000000400074308 */ /* 0x000ee20000001000 */
[----:B------:R-:W-:Y:S02]  /*dee0*/  LOP3.LUT R18, R18, 0x1c0, RZ, 0xc0, !PT ;  /* 0x000001c012127812 */ /* 0x000fe400078ec0ff */
[----:B------:R-:W-:Y:S02]  /*def0*/  R2P PR, R5, 0x6 ;  /* 0x0000000605007804 */ /* 0x000fe40000000000 */
[----:B------:R-:W-:Y:S01]  /*df00*/  LEA.HI R18, R18, R18, RZ, 0x1d ;  /* 0x0000001212127211 */ /* 0x000fe200078fe8ff */
[----:B--2---:R-:W-:-:S02]  /*df10*/  FMUL.FTZ R163, R6, R163 ;  /* 0x000000a306a37220 */ /* 0x004fc40000410000 */
[----:B------:R-:W2:Y:S01]  /*df20*/  @P4 MUFU.LG2 R4, R4 ;  /* 0x0000000400044308 */ /* 0x000ea20000000c00 */
[C---:B------:R-:W-:Y:S02]  /*df30*/  FMUL.FTZ R162, R6.reuse, R162 ;  /* 0x000000a206a27220 */ /* 0x040fe40000410000 */
[C---:B------:R-:W-:Y:S02]  /*df40*/  FMUL.FTZ R159, R6.reuse, R159 ;  /* 0x0000009f069f7220 */ /* 0x040fe40000410000 */
[C---:B------:R-:W-:Y:S01]  /*df50*/  FMUL.FTZ R158, R6.reuse, R158 ;  /* 0x0000009e069e7220 */ /* 0x040fe20000410000 */
[----:B-1----:R-:W-:Y:S01]  /*df60*/  SHF.R.S32.HI R11, RZ, 0x1f, R10 ;  /* 0x0000001fff0b7819 */ /* 0x002fe2000001140a */
[C---:B---3--:R-:W-:Y:S01]  /*df70*/  FMUL.FTZ R160, R7.reuse, R160 ;  /* 0x000000a007a07220 */ /* 0x048fe20000410000 */
[----:B------:R-:W1:Y:S01]  /*df80*/  @P3 MUFU.LG2 R2, R2 ;  /* 0x0000000200023308 */ /* 0x000e620000000c00 */
[----:B------:R-:W-:Y:S01]  /*df90*/  FMUL.FTZ R161, R7, R161 ;  /* 0x000000a107a17220 */ /* 0x000fe20000410000 */
[----:B------:R-:W-:Y:S01]  /*dfa0*/  LEA.HI R13, R11, R10, RZ, 0x4 ;  /* 0x0000000a0b0d7211 */ /* 0x000fe200078f20ff */
        /* <DEDUP_REMOVED lines=10> */
[C---:B------:R-:W-:Y:S01]  /*e050*/  FMUL.FTZ R154, R6.reuse, R154 ;  /* 0x0000009a069a7220 */ /* 0x040fe20000410000 */
[----:B------:R-:W-:Y:S01]  /*e060*/  LEA.HI R17, R9, R9, RZ, 0x1 ;  /* 0x0000000909117211 */ /* 0x000fe200078f08ff */
[C---:B------:R-:W-:Y:S01]  /*e070*/  FMUL.FTZ R148, R7.reuse, R148 ;  /* 0x0000009407947220 */ /* 0x040fe20000410000 */
[----:B------:R-:W-:Y:S01]  /*e080*/  SHF.R.S32.HI R13, RZ, 0x5, R8 ;  /* 0x00000005ff0d7819 */ /* 0x000fe20000011408 */
[----:B------:R-:W-:Y:S01]  /*e090*/  FMUL.FTZ R149, R7, R149 ;  /* 0x0000009507957220 */ /* 0x000fe20000410000 */
[----:B------:R-:W-:Y:S01]  /*e0a0*/  LOP3.LUT R15, R15, 0x1c0, RZ, 0xc0, !PT ;  /* 0x000001c00f0f7812 */ /* 0x000fe200078ec0ff */
[C---:B------:R-:W-:Y:S01]  /*e0b0*/  FMUL.FTZ R151, R6.reuse, R151 ;  /* 0x0000009706977220 */ /* 0x040fe20000410000 */
[----:B------:R-:W-:Y:S01]  /*e0c0*/  SHF.L.U32 R16, R17, 0x2, RZ ;  /* 0x0000000211107819 */ /* 0x000fe200000006ff */
[C---:B------:R-:W-:Y:S01]  /*e0d0*/  FMUL.FTZ R150, R6.reuse, R150 ;  /* 0x0000009606967220 */ /* 0x040fe20000410000 */
[----:B------:R-:W-:Y:S01]  /*e0e0*/  LEA R14, R13, R14, 0x9 ;  /* 0x0000000e0d0e7211 */ /* 0x000fe200078e48ff */
[----:B------:R-:W-:Y:S01]  /*e0f0*/  FMUL.FTZ R144, R7, R144 ;  /* 0x0000009007907220 */ /* 0x000fe20000410000 */
[----:B------:R-:W-:Y:S01]  /*e100*/  LOP3.LUT R16, R15, 0x38, R16, 0xf8, !PT ;  /* 0x000000380f107812 */ /* 0x000fe200078ef810 */
[----:B------:R-:W-:Y:S01]  /*e110*/  FMUL.FTZ R145, R7, R145 ;  /* 0x0000009107917220 */ /* 0x000fe20000410000 */
[----:B------:R-:W-:Y:S01]  /*e120*/  SHF.R.U32.HI R15, RZ, 0x3, R15 ;  /* 0x00000003ff0f7819 */ /* 0x000fe2000001160f */
[C---:B------:R-:W-:Y:S01]  /*e130*/  FMUL.FTZ R147, R6.reuse, R147 ;  /* 0x0000009306937220 */ /* 0x040fe20000410000 */
[----:B------:R-:W-:Y:S01]  /*e140*/  LOP3.LUT R17, R17, 0xffffffe, RZ, 0xc0, !PT ;  /* 0x0ffffffe11117812 */ /* 0x000fe200078ec0ff */
[----:B------:R-:W-:Y:S01]  /*e150*/  FMUL.FTZ R146, R6, R146 ;  /* 0x0000009206927220 */ /* 0x000fe20000410000 */
[----:B------:R-:W-:Y:S01]  /*e160*/  LEA R14, R14, R18, 0x1 ;  /* 0x000000120e0e7211 */ /* 0x000fe200078e08ff */
[C---:B------:R-:W-:Y:S01]  /*e170*/  FMUL.FTZ R140, R7.reuse, R140 ;  /* 0x0000008c078c7220 */ /* 0x040fe20000410000 */
[----:B------:R-:W-:Y:S01]  /*e180*/  LOP3.LUT R15, R16, R15, RZ, 0x3c, !PT ;  /* 0x0000000f100f7212 */ /* 0x000fe200078e3cff */
[----:B------:R-:W-:Y:S01]  /*e190*/  FMUL.FTZ R141, R7, R141 ;  /* 0x0000008d078d7220 */ /* 0x000fe20000410000 */
[----:B------:R-:W-:Y:S01]  /*e1a0*/  IADD3 R17, R9, -R17, RZ ;  /* 0x8000001109117210 */ /* 0x000fe20007ffe0ff */
[C---:B------:R-:W-:Y:S01]  /*e1b0*/  FMUL.FTZ R143, R6.reuse, R143 ;  /* 0x0000008f068f7220 */ /* 0x040fe20000410000 */
[----:B------:R-:W-:Y:S01]  /*e1c0*/  STS.64 [R14.X4], R160 ;  /* 0x000000a00e007388 */ /* 0x000fe20000004a00 */
[C---:B------:R-:W-:Y:S01]  /*e1d0*/  FMUL.FTZ R142, R6.reuse, R142 ;  /* 0x0000008e068e7220 */ /* 0x040fe20000410000 */
[----:B------:R-:W-:Y:S01]  /*e1e0*/  LEA R5, R17, R15, 0x2 ;  /* 0x0000000f11057211 */ /* 0x000fe200078e10ff */
[C---:B------:R-:W-:Y:S01]  /*e1f0*/  FMUL.FTZ R136, R7.reuse, R136 ;  /* 0x0000008807887220 */ /* 0x040fe20000410000 */
[----:B------:R-:W-:Y:S01]  /*e200*/  MOV R15, 0x80 ;  /* 0x00000080000f7802 */ /* 0x000fe20000000f00 */
[----:B------:R-:W-:Y:S01]  /*e210*/  FMUL.FTZ R137, R7, R137 ;  /* 0x0000008907897220 */ /* 0x000fe20000410000 */
[----:B------:R-:W-:Y:S01]  /*e220*/  STS.64 [R14.X4+0x800], R162 ;  /* 0x000800a20e007388 */ /* 0x000fe20000004a00 */
[C---:B------:R-:W-:Y:S01]  /*e230*/  FMUL.FTZ R139, R6.reuse, R139 ;  /* 0x0000008b068b7220 */ /* 0x040fe20000410000 */
[----:B------:R-:W-:Y:S01]  /*e240*/  SEL R15, R15, 0xffffff80, !P2 ;  /* 0xffffff800f0f7807 */ /* 0x000fe20005000000 */
[----:B------:R-:W-:Y:S01]  /*e250*/  FMUL.FTZ R138, R6, R138 ;  /* 0x0000008a068a7220 */ /* 0x000fe20000410000 */
[----:B------:R-:W-:Y:S01]  /*e260*/  LOP3.LUT R8, R8, 0xffffffe0, RZ, 0xc0, !PT ;  /* 0xffffffe008087812 */ /* 0x000fe200078ec0ff */
[----:B------:R-:W-:Y:S01]  /*e270*/  FMUL.FTZ R132, R7, R132 ;  /* 0x0000008407847220 */ /* 0x000fe20000410000 */
[----:B------:R-:W-:Y:S01]  /*e280*/  LOP3.LUT R11, R11, 0xffffffe0, RZ, 0xc0, !PT ;  /* 0xffffffe00b0b7812 */ /* 0x000fe200078ec0ff */
        /* <DEDUP_REMOVED lines=11> */
[C---:B------:R-:W-:Y:S01]  /*e340*/  FMUL.FTZ R40, R7.reuse, R40 ;  /* 0x0000002807287220 */ /* 0x040fe20000410000 */
[----:B------:R-:W-:Y:S01]  /*e350*/  SHF.R.S32.HI R0, RZ, 0x2, R0 ;  /* 0x00000002ff007819 */ /* 0x000fe20000011400 */
        /* <DEDUP_REMOVED lines=99> */
[-C--:B------:R-:W-:Y:S01]  /*e990*/  IADD3 R7, R7, R16.reuse, RZ ;  /* 0x0000001007077210 */ /* 0x080fe20007ffe0ff */
[----:B------:R-:W-:Y:S01]  /*e9a0*/  STS.64 [R16], R156 ;  /* 0x0000009c10007388 */ /* 0x000fe20000000a00 */
[-C--:B------:R-:W-:Y:S02]  /*e9b0*/  IADD3 R6, R6, R15.reuse, RZ ;  /* 0x0000000f06067210 */ /* 0x080fe40007ffe0ff */
        /* <DEDUP_REMOVED lines=64> */
[----:B------:R-:W-:Y:S04]  /*edc0*/  STS.64 [R19+0xc800], R126 ;  /* 0x00c8007e13007388 */ /* 0x000fe80000000a00 */
[----:B------:R-:W-:Y:S04]  /*edd0*/  STS.64 [R15+0xc000], R128 ;  /* 0x00c000800f007388 */ /* 0x000fe80000000a00 */
[----:B------:R-:W-:Y:S04]  /*ede0*/  STS.64 [R15+0xc800], R130 ;  /* 0x00c800820f007388 */ /* 0x000fe80000000a00 */
[----:B------:R-:W-:Y:S06]  /*edf0*/  BAR.SYNC.DEFER_BLOCKING 0x0 ;  /* 0x0000000000007b1d */ /* 0x000fec0000010000 */
[----:B-1----:R-:W1:Y:S04]  /*ee00*/  S2R R7, SR_CTAID.Z ;  /* 0x0000000000077919 */ /* 0x002e680000002700 */
[----:B--2---:R-:W2:Y:S04]  /*ee10*/  S2R R6, SR_CTAID.Y ;  /* 0x0000000000067919 */ /* 0x004ea80000002600 */
[----:B------:R-:W3:Y:S04]  /*ee20*/  S2R R14, SR_CTAID.X ;  /* 0x00000000000e7919 */ /* 0x000ee80000002500 */
[----:B------:R-:W4:Y:S04]  /*ee30*/  LDS.128 R136, [R5.X4] ;  /* 0x0000000005887984 */ /* 0x000f280000004c00 */
[----:B------:R-:W1:Y:S04]  /*ee40*/  LDS.128 R132, [R5.X4+0x800] ;  /* 0x0008000005847984 */ /* 0x000e680000004c00 */
[----:B------:R-:W1:Y:S01]  /*ee50*/  LDS.128 R128, [R5.X4+0x1000] ;  /* 0x0010000005807984 */ /* 0x000e620000004c00 */
[----:B--2---:R-:W-:-:S03]  /*ee60*/  IMAD R6, R6, c[0x0][0x210], R242 ;  /* 0x0000840006067a24 */ /* 0x004fc600078e02f2 */
[----:B------:R-:W2:Y:S01]  /*ee70*/  LDS.128 R124, [R5.X4+0x1800] ;  /* 0x00180000057c7984 */ /* 0x000ea20000004c00 */
[----:B---3--:R-:W-:-:S03]  /*ee80*/  SHF.L.U32 R14, R14, 0x6, RZ ;  /* 0x000000060e0e7819 */ /* 0x008fc600000006ff */
        /* <DEDUP_REMOVED lines=25> */
[----:B------:R-:W2:Y:S04]  /*f020*/  LDS.128 R20, [R5.X4+0xe800] ;  /* 0x00e8000005147984 */ /* 0x000ea80000004c00 */
[----:B------:R-:W2:Y:S04]  /*f030*/  LDS.128 R16, [R5.X4+0xf000] ;  /* 0x00f0000005107984 */ /* 0x000ea80000004c00 */
[----:B------:R5:W2:Y:S02]  /*f040*/  LDS.128 R140, [R5.X4+0xf800] ;  /* 0x00f80000058c7984 */ /* 0x000aa40000004c00 */
[----:B-----5:R-:W-:-:S05]  /*f050*/  IADD3 R5, -R242, RZ, RZ ;  /* 0x000000fff2057210 */ /* 0x020fca0007ffe1ff */
[----:B-1----:R-:W-:Y:S01]  /*f060*/  IMAD R5, R5, c[0x0][0x1c0], R7 ;  /* 0x0000700005057a24 */ /* 0x002fe200078e0207 */
[----:B------:R-:W-:-:S03]  /*f070*/  SHF.R.S32.HI R7, RZ, 0x1f, R13 ;  /* 0x0000001fff077819 */ /* 0x000fc6000001140d */
[----:B------:R-:W-:Y:S01]  /*f080*/  IMAD R5, R6, c[0x0][0x1c0], R5 ;  /* 0x0000700006057a24 */ /* 0x000fe200078e0205 */
[----:B------:R-:W-:Y:S02]  /*f090*/  LEA.HI R7, R7, R13, RZ, 0x2 ;  /* 0x0000000d07077211 */ /* 0x000fe400078f10ff */
[----:B------:R-:W-:Y:S01]  /*f0a0*/  MOV R6, 0xff800000 ;  /* 0xff80000000067802 */ /* 0x000fe20000000f00 */
[----:B------:R-:W-:Y:S01]  /*f0b0*/  IMAD R5, R5, c[0x0][0x214], R14 ;  /* 0x0000850005057a24 */ /* 0x000fe200078e020e */
[----:B------:R-:W-:Y:S01]  /*f0c0*/  LOP3.LUT R7, R7, 0xffffffc, RZ, 0xc0, !PT ;  /* 0x0ffffffc07077812 */ /* 0x000fe200078ec0ff */
[----:B------:R-:W-:-:S03]  /*f0d0*/  @P4 FFMA.FTZ R6, R164, c[0x0][0x238], R4 ;  /* 0x00008e00a4064a23 */ /* 0x000fc60000010004 */
[----:B------:R-:W-:-:S04]  /*f0e0*/  IADD3 R7, R13, -R7, RZ ;  /* 0x800000070d077210 */ /* 0x000fc80007ffe0ff */
[----:B------:R-:W-:Y:S01]  /*f0f0*/  LEA R7, R7, R0, 0x4 ;  /* 0x0000000007077211 */ /* 0x000fe200078e20ff */
[----:B------:R-:W-:Y:S05]  /*f100*/  @P0 BRA `(.L_x_3588) ;  /* 0x000000a000000947 */ /* 0x000fea0003800000 */
[----:B--234-:R-:W-:Y:S02]  /*f110*/  IADD3 R3, R7, 0x8, RZ ;  /* 0x0000000807037810 */ /* 0x01cfe40007ffe0ff */
[----:B------:R-:W-:Y:S02]  /*f120*/  SHF.R.S32.HI R2, RZ, 0x1f, R7 ;  /* 0x0000001fff027819 */ /* 0x000fe40000011407 */
[----:B------:R-:W-:Y:S02]  /*f130*/  IADD3 R0, P0, R5, R7, RZ ;  /* 0x0000000705007210 */ /* 0x000fe40007f1e0ff */
[-C--:B------:R-:W-:Y:S02]  /*f140*/  ISETP.GE.AND P2, PT, R7, R235.reuse, PT ;  /* 0x000000eb0700720c */ /* 0x080fe40003f46270 */
[----:B------:R-:W-:Y:S02]  /*f150*/  ISETP.GE.AND P1, PT, R3, R235, PT ;  /* 0x000000eb0300720c */ /* 0x000fe40003f26270 */
[----:B------:R-:W-:-:S02]  /*f160*/  LEA.HI.X.SX32 R2, R5, R2, 0x1, P0 ;  /* 0x0000000205027211 */ /* 0x000fc400000f0eff */
[----:B------:R-:W-:-:S04]  /*f170*/  LEA R10, P0, R0, c[0x0][0x208], 0x2 ;  /* 0x00008200000a7a11 */ /* 0x000fc800078010ff */
[----:B------:R-:W-:-:S05]  /*f180*/  LEA.HI.X R11, R0, c[0x0][0x20c], R2, 0x2, P0 ;  /* 0x00008300000b7a11 */ /* 0x000fca00000f1402 */
[----:B------:R1:W-:Y:S04]  /*f190*/  @!P2 STG.E [R10.64], R6 ;  /* 0x000000060a00a986 */ /* 0x0003e8000c10190a */
[----:B------:R1:W-:Y:S02]  /*f1a0*/  @!P1 STG.E [R10.64+0x20], R8 ;  /* 0x000020080a009986 */ /* 0x0003e4000c10190a */
.L_x_3588:
[----:B--234-:R-:W-:Y:S05]  /*f1b0*/  BSYNC B0 ;  /* 0x0000000000007941 */ /* 0x01cfea0003800000 */
.L_x_3587:
[----:B-1----:R-:W-:Y:S01]  /*f1c0*/  IMAD.SHL.U32 R6, R9, 0x4, RZ ;  /* 0x0000000409067824 */ /* 0x002fe200078e00ff */
[C---:B------:R-:W-:Y:S01]  /*f1d0*/  IADD3 R0, R12.reuse, 0x10, RZ ;  /* 0x000000100c007810 */ /* 0x040fe20007ffe0ff */
[----:B------:R-:W-:Y:S01]  /*f1e0*/  IMAD R5, R5, c[0x0][0x22c], RZ ;  /* 0x00008b0005057a24 */ /* 0x000fe200078e02ff */
[----:B------:R-:W-:Y:S02]  /*f1f0*/  IADD3 R2, R12, 0x8, RZ ;  /* 0x000000080c027810 */ /* 0x000fe40007ffe0ff */
[----:B------:R-:W-:Y:S02]  /*f200*/  SHF.R.S32.HI R7, RZ, 0x1f, R6 ;  /* 0x0000001fff077819 */ /* 0x000fe40000011406 */
[----:B------:R-:W-:-:S02]  /*f210*/  ISETP.GE.AND P4, PT, R0, R235, PT ;  /* 0x000000eb0000720c */ /* 0x000fc40003f86270 */
[C---:B------:R-:W-:Y:S01]  /*f220*/  IADD3 R0, R12.reuse, 0x30, RZ ;  /* 0x000000300c007810 */ /* 0x040fe20007ffe0ff */
[----:B------:R-:W-:Y:S01]  /*f230*/  IMAD.WIDE R6, R12, 0x100, R6 ;  /* 0x000001000c067825 */ /* 0x000fe200078e0206 */
[-C--:B------:R-:W-:Y:S02]  /*f240*/  ISETP.GE.AND P5, PT, R2, R235.reuse, PT ;  /* 0x000000eb0200720c */ /* 0x080fe40003fa6270 */
[C---:B------:R-:W-:Y:S02]  /*f250*/  ISETP.GE.AND P6, PT, R12.reuse, R235, PT ;  /* 0x000000eb0c00720c */ /* 0x040fe40003fc6270 */
[C---:B------:R-:W-:Y:S02]  /*f260*/  IADD3 R3, P0, R5.reuse, R6, RZ ;  /* 0x0000000605037210 */ /* 0x040fe40007f1e0ff */
[----:B------:R-:W-:Y:S02]  /*f270*/  IADD3 R4, R12, 0x18, RZ ;  /* 0x000000180c047810 */ /* 0x000fe40007ffe0ff */
[----:B------:R-:W-:-:S02]  /*f280*/  LEA.HI.X.SX32 R5, R5, R7, 0x1, P0 ;  /* 0x0000000705057211 */ /* 0x000fc400000f0eff */
[C---:B------:R-:W-:Y:S02]  /*f290*/  LEA R6, P0, R3.reuse, c[0x0][0x1d8], 0x2 ;  /* 0x0000760003067a11 */ /* 0x040fe400078010ff */
[----:B------:R-:W-:Y:S02]  /*f2a0*/  IADD3 R2, R12, 0x28, RZ ;  /* 0x000000280c027810 */ /* 0x000fe40007ffe0ff */
[----:B------:R-:W-:Y:S02]  /*f2b0*/  LEA.HI.X R7, R3, c[0x0][0x1dc], R5, 0x2, P0 ;  /* 0x0000770003077a11 */ /* 0x000fe400000f1405 */
[----:B------:R-:W-:Y:S02]  /*f2c0*/  ISETP.GE.AND P0, PT, R0, R235, PT ;  /* 0x000000eb0000720c */ /* 0x000fe40003f06270 */
[C---:B------:R-:W-:Y:S01]  /*f2d0*/  IADD3 R3, R12.reuse, 0x20, RZ ;  /* 0x000000200c037810 */ /* 0x040fe20007ffe0ff */
[----:B------:R1:W-:Y:S01]  /*f2e0*/  @!P6 STG.E.128 [R6.64+0x100], R104 ;  /* 0x000100680600e986 */ /* 0x0003e2000c101d0a */
        /* <DEDUP_REMOVED lines=39> */
.L_x_3589:
        /* <DEDUP_REMOVED lines=10> */
.L_x_4846:


//--------------------- .text._ZN5flash24flash_fwd_splitkv_kernelI23Flash_fwd_kernel_traitsILi256ELi64ELi64ELi4ELb0ELb0EN7cutlass6half_tE19Flash_kernel_traitsILi256ELi64ELi64ELi4ES3_EELb1ELb0ELb1ELb0ELb0ELb0ELb1ELb0EEEvNS_16Flash_fwd_paramsE --------------------------
	.section	.text._ZN5flash24flash_fwd_splitkv_kernelI23Flash_fwd_kernel_traitsILi256ELi64ELi64ELi4ELb0ELb0EN7cutlass6half_tE19Flash_kernel_traitsILi256ELi64ELi64ELi4ES3_EELb1ELb0ELb1ELb0ELb0ELb0ELb1ELb0EEEvNS_16Flash_fwd_paramsE,"ax",@progbits
	.sectioninfo	@"SHI_REGISTERS=254"
	.align	128
        .global         _ZN5flash24flash_fwd_splitkv_kernelI23Flash_fwd_kernel_traitsILi256ELi64ELi64ELi4ELb0ELb0EN7cutlass6half_tE19Flash_kernel_traitsILi256ELi64ELi64ELi4ES3_EELb1ELb0ELb1ELb0ELb0ELb0ELb1ELb0EEEvNS_16Flash_fwd_paramsE
        .type           _ZN5flash24flash_fwd_splitkv_kernelI23Flash_fwd_kernel_traitsILi256ELi64ELi64ELi4ELb0ELb0EN7cutlass6half_tE19Flash_kernel_traitsILi256ELi64ELi64ELi4ES3_EELb1ELb0ELb1ELb0ELb0ELb0ELb1ELb0EEEvNS_16Flash_fwd_paramsE,@function
        .size           _ZN5flash24flash_fwd_splitkv_kernelI23Flash_fwd_kernel_traitsILi256ELi64ELi64ELi4ELb0ELb0EN7cutlass6half_tE19Flash_kernel_traitsILi256ELi64ELi64ELi4ES3_EELb1ELb0ELb1ELb0ELb0ELb0ELb1ELb0EEEvNS_16Flash_fwd_paramsE,(.L_x_4847 - _ZN5flash24flash_fwd_splitkv_kernelI23Flash_fwd_kernel_traitsILi256ELi64ELi64ELi4ELb0ELb0EN7cutlass6half_tE19Flash_kernel_traitsILi256ELi64ELi64ELi4ES3_EELb1ELb0ELb1ELb0ELb0ELb0ELb1ELb0EEEvNS_16Flash_fwd_paramsE)
        .other          _ZN5flash24flash_fwd_splitkv_kernelI23Flash_fwd_kernel_traitsILi256ELi64ELi64ELi4ELb0ELb0EN7cutlass6half_tE19Flash_kernel_traitsILi256ELi64ELi64ELi4ES3_EELb1ELb0ELb1ELb0ELb0ELb0ELb1ELb0EEEvNS_16Flash_fwd_paramsE,@"STO_CUDA_ENTRY STV_DEFAULT"
_ZN5flash24flash_fwd_splitkv_kernelI23Flash_fwd_kernel_traitsILi256ELi64ELi64ELi4ELb0ELb0EN7cutlass6half_tE19Flash_kernel_traitsILi256ELi64ELi64ELi4ES3_EELb1ELb0ELb1ELb0ELb0ELb0ELb1ELb0EEEvNS_16Flash_fwd_paramsE:
.text._ZN5flash24flash_fwd_splitkv_kernelI23Flash_fwd_kernel_traitsILi256ELi64ELi64ELi4ELb0ELb0EN7cutlass6half_tE19Flash_kernel_traitsILi256ELi64ELi64ELi4ES3_EELb1ELb0ELb1ELb0ELb0ELb0ELb1ELb0EEEvNS_16Flash_fwd_paramsE:
        /* <DEDUP_REMOVED lines=77> */
.L_x_3590:
[----:B------:R-:W-:Y:S02]  /*04d0*/  ULDC UR8, c[0x0][0x218] ;  /* 0x0000860000087ab9 */ /* 0x000fe40000000800 */
.L_x_3591:
        /* <DEDUP_REMOVED lines=112> */
.L_x_3594:
[----:B------:R-:W-:Y:S05]  /*0be0*/  BSYNC B0 ;  /* 0x0000000000007941 */ /* 0x000fea0003800000 */
.L_x_3593:
        /* <DEDUP_REMOVED lines=12> */
.L_x_3596:
[----:B------:R-:W-:Y:S05]  /*0cb0*/  BSYNC B0 ;  /* 0x0000000000007941 */ /* 0x000fea0003800000 */
.L_x_3595:
        /* <DEDUP_REMOVED lines=12> */
.L_x_3598:
[----:B------:R-:W-:Y:S05]  /*0d80*/  BSYNC B0 ;  /* 0x0000000000007941 */ /* 0x000fea0003800000 */
.L_x_3597:
        /* <DEDUP_REMOVED lines=12> */
.L_x_3600:
[----:B------:R-:W-:Y:S05]  /*0e50*/  BSYNC B0 ;  /* 0x0000000000007941 */ /* 0x000fea0003800000 */
.L_x_3599:
        /* <DEDUP_REMOVED lines=12> */
.L_x_3602:
[----:B------:R-:W-:Y:S05]  /*0f20*/  BSYNC B0 ;  /* 0x0000000000007941 */ /* 0x000fea0003800000 */
.L_x_3601:
        /* <DEDUP_REMOVED lines=12> */
.L_x_3604:
[----:B------:R-:W-:Y:S05]  /*0ff0*/  BSYNC B0 ;  /* 0x0000000000007941 */ /* 0x000fea0003800000 */
.L_x_3603:
        /* <DEDUP_REMOVED lines=12> */
.L_x_3606:
[----:B------:R-:W-:Y:S05]  /*10c0*/  BSYNC B0 ;  /* 0x0000000000007941 */ /* 0x000fea0003800000 */
.L_x_3605:
        /* <DEDUP_REMOVED lines=12> */
.L_x_3608:
[----:B------:R-:W-:Y:S05]  /*1190*/  BSYNC B0 ;  /* 0x0000000000007941 */ /* 0x000fea0003800000 */
.L_x_3607:
        /* <DEDUP_REMOVED lines=32> */
.L_x_3592:
        /* <DEDUP_REMOVED lines=15> */
[----:B------:R-:W-:Y:S02]  /*1490*/  UMOV UR33, URZ ;  /* 0x0000003f00217c82 */ /* 0x000fe40008000000 */
[----:B------:R-:W-:Y:S02]  /*14a0*/  UPLOP3.LUT UP6, UPT, UPT, UPT, UPT, 0x40, 0x0 ;  /* 0x000000000000789c */ /* 0x000fe40003fce870 */
[----:B------:R-:W-:-:S03]  /*14b0*/  UMOV UR15, UR31 ;  /* 0x0000001f000f7c82 */ /* 0x000fc60008000000 */
[----:B------:R-:W-:Y:S02]  /*14c0*/  @UP1 USHF.R.S32.HI UR9, URZ, 0x1f, UR31 ;  /* 0x0000001f3f091899 */ /* 0x000fe4000801141f */
[----:B------:R-:W-:Y:S02]  /*14d0*/  @UP1 UIMAD.WIDE.U32 UR20, UR31, UR4, URZ ;  /* 0x000000041f1412a5 */ /* 0x000fe4000f8e003f */
[----:B------:R-:W-:Y:S02]  /*14e0*/  @UP1 UIMAD UR9, UR9, UR4, URZ ;  /* 0x00000004090912a4 */ /* 0x000fe4000f8e023f */
[----:B------:R-:W-:Y:S02]  /*14f0*/  @UP1 ULEA UR32, UP0, UR20, UR18, 0x2 ;  /* 0x0000001214201291 */ /* 0x000fe4000f80103f */
[----:B------:R-:W-:-:S04]  /*1500*/  @UP1 UIMAD UR4, UR31, UR5, UR9 ;  /* 0x000000051f0412a4 */ /* 0x000fc8000f8e0209 */
[----:B------:R-:W-:-:S03]  /*1510*/  @UP1 UIADD3 UR4, UR21, UR4, URZ ;  /* 0x0000000415041290 */ /* 0x000fc6000fffe03f */
[----:B------:R1:W3:Y:S01]  /*1520*/  R2UR UR9, R0 ;  /* 0x00000000000973c2 */ /* 0x0002e200000e0000 */
        /* <DEDUP_REMOVED lines=96> */
.L_x_3609:
        /* <DEDUP_REMOVED lines=19> */
.L_x_3611:
[----:B------:R-:W-:Y:S01]  /*1c60*/  IABS R4, c[0x0][0x1c8] ;  /* 0x0000720000047a13 */ /* 0x000fe20000000000 */
[----:B------:R-:W-:Y:S01]  /*1c70*/  IMAD.U32 R0, RZ, RZ, UR12 ;  /* 0x0000000cff007e24 */ /* 0x000fe2000f8e00ff */
[----:B------:R-:W-:Y:S02]  /*1c80*/  ULDC UR4, c[0x0][0x1c8] ;  /* 0x0000720000047ab9 */ /* 0x000fe40000000800 */
[----:B------:R-:W1:Y:S01]  /*1c90*/  I2F.RP R8, R4 ;  /* 0x0000000400087306 */ /* 0x000e620000209400 */
[----:B------:R-:W-:Y:S01]  /*1ca0*/  ULOP3.LUT UR4, UR12, UR4, URZ, 0x3c, !UPT ;  /* 0x000000040c047292 */ /* 0x000fe2000f8e3c3f */
[----:B------:R-:W-:Y:S01]  /*1cb0*/  IABS R0, R0 ;  /* 0x0000000000007213 */ /* 0x000fe20000000000 */
[----:B------:R-:W-:Y:S02]  /*1cc0*/  ULEA UR13, UR8, 0xffffffc0, 0x6 ;  /* 0xffffffc0080d7891 */ /* 0x000fe4000f8e303f */
[----:B------:R-:W-:Y:S02]  /*1cd0*/  UMOV UR21, UR19 ;  /* 0x0000001300157c82 */ /* 0x000fe40008000000 */
[----:B------:R-:W-:Y:S01]  /*1ce0*/  ISETP.LE.AND P2, PT, RZ, UR4, PT ;  /* 0x00000004ff007c0c */ /* 0x000fe2000bf43270 */
[----:B------:R-:W-:-:S02]  /*1cf0*/  USHF.R.S32.HI UR11, URZ, 0x1f, UR13 ;  /* 0x0000001f3f0b7899 */ /* 0x000fc4000801140d */
[----:B------:R-:W-:Y:S02]  /*1d00*/  ULDC.64 UR4, c[0x0][0x198] ;  /* 0x0000660000047ab9 */ /* 0x000fe40000000a00 */
[----:B------:R-:W-:Y:S02]  /*1d10*/  UIMAD UR18, UR11, UR4, URZ ;  /* 0x000000040b1272a4 */ /* 0x000fe4000f8e023f */
[----:B------:R-:W-:Y:S01]  /*1d20*/  UIMAD.WIDE.U32 UR20, UR13, UR4, UR20 ;  /* 0x000000040d1472a5 */ /* 0x000fe2000f8e0014 */
[----:B-1----:R-:W1:Y:S01]  /*1d30*/  MUFU.RCP R6, R8 ;  /* 0x0000000800067308 */ /* 0x002e620000001000 */
[----:B------:R-:W-:Y:S02]  /*1d40*/  UIMAD UR4, UR13, UR5, UR18 ;  /* 0x000000050d0472a4 */ /* 0x000fe4000f8e0212 */
        /* <DEDUP_REMOVED lines=43> */
.L_x_3610:
        /* <DEDUP_REMOVED lines=9> */
[----:B------:R-:W-:Y:S01]  /*2090*/  BSSY B0, `(.L_x_3612) ;  /* 0x000007a000007945 */ /* 0x000fe20003800000 */
[----:B------:R-:W-:-:S02]  /*20a0*/  SHF.R.S32.HI R18, RZ, 0x3, R4 ;  /* 0x00000003ff127819 */ /* 0x000fc40000011404 */
[C---:B------:R-:W-:Y:S01]  /*20b0*/  LEA.HI R6, R0.reuse, R233, RZ, 0x1 ;  /* 0x000000e900067211 */ /* 0x040fe200078f08ff */
[----:B------:R-:W-:Y:S01]  /*20c0*/  @UP0 UIMAD.WIDE.U32 UR20, UR14, UR4, URZ ;  /* 0x000000040e1402a5 */ /* 0x000fe2000f8e003f */
[----:B------:R-:W-:Y:S01]  /*20d0*/  LOP3.LUT R0, R0, 0xfffffff0, RZ, 0xc0, !PT ;  /* 0xfffffff000007812 */ /* 0x000fe200078ec0ff */
[----:B------:R-:W-:Y:S01]  /*20e0*/  IMAD.SHL.U32 R236, R18, 0x40, RZ ;  /* 0x0000004012ec7824 */ /* 0x000fe200078e00ff */
[----:B------:R-:W-:Y:S01]  /*20f0*/  LOP3.LUT R4, R4, 0xfffffff8, RZ, 0xc0, !PT ;  /* 0xfffffff804047812 */ /* 0x000fe200078ec0ff */
[----:B------:R-:W-:Y:S01]  /*2100*/  @UP0 UIMAD UR15, UR14, UR5, UR21 ;  /* 0x000000050e0f02a4 */ /* 0x000fe2000f8e0215 */
[----:B------:R-:W-:Y:S01]  /*2110*/  LOP3.LUT R6, R6, 0xfffffffe, RZ, 0xc0, !PT ;  /* 0xfffffffe06067812 */ /* 0x000fe200078ec0ff */
[C---:B------:R-:W-:Y:S01]  /*2120*/  IMAD.IADD R0, R3.reuse, 0x1, -R0 ;  /* 0x0000000103007824 */ /* 0x040fe200078e0a00 */
[----:B------:R-:W-:Y:S01]  /*2130*/  @!UP0 USHF.R.S32.HI UR14, URZ, 0x1f, UR31 ;  /* 0x0000001f3f0e8899 */ /* 0x000fe2000801141f */
[----:B------:R-:W-:Y:S01]  /*2140*/  IMAD.IADD R4, R3, 0x1, -R4 ;  /* 0x0000000103047824 */ /* 0x000fe200078e0a04 */
[----:B------:R-:W-:Y:S01]  /*2150*/  LOP3.LUT R236, R236, 0x1c0, RZ, 0xc0, !PT ;  /* 0x000001c0ecec7812 */ /* 0x000fe200078ec0ff */
[----:B------:R-:W-:Y:S01]  /*2160*/  ULDC.64 UR4, c[0x0][0x178] ;  /* 0x00005e0000047ab9 */ /* 0x000fe20000000a00 */
[----:B------:R-:W-:Y:S01]  /*2170*/  SHF.R.S32.HI R5, RZ, 0x1f, R0 ;  /* 0x0000001fff057819 */ /* 0x000fe20000011400 */
[----:B------:R-:W-:Y:S01]  /*2180*/  IMAD.SHL.U32 R237, R4, 0x8, RZ ;  /* 0x0000000804ed7824 */ /* 0x000fe200078e00ff */
[----:B------:R-:W-:Y:S01]  /*2190*/  @!UP0 UIMAD UR14, UR14, UR4, URZ ;  /* 0x000000040e0e82a4 */ /* 0x000fe2000f8e023f */
[----:B------:R-:W-:Y:S01]  /*21a0*/  IMAD.IADD R233, R233, 0x1, -R6 ;  /* 0x00000001e9e97824 */ /* 0x000fe200078e0a06 */
[----:B------:R-:W-:Y:S01]  /*21b0*/  LEA.HI R5, R5, R0, RZ, 0x3 ;  /* 0x0000000005057211 */ /* 0x000fe200078f18ff */
[----:B------:R-:W-:Y:S01]  /*21c0*/  @!UP0 UIMAD.WIDE.U32 UR24, UR31, UR4, URZ ;  /* 0x000000041f1882a5 */ /* 0x000fe2000f8e003f */
[--C-:B------:R-:W-:Y:S01]  /*21d0*/  LOP3.LUT R11, R236, 0x38, R237.reuse, 0xf8, !PT ;  /* 0x00000038ec0b7812 */ /* 0x100fe200078ef8ed */
[----:B------:R-:W-:Y:S01]  /*21e0*/  @!UP0 UIMAD UR5, UR31, UR5, UR14 ;  /* 0x000000051f0582a4 */ /* 0x000fe2000f8e020e */
[----:B------:R-:W-:Y:S01]  /*21f0*/  SHF.R.U32.HI R236, RZ, 0x3, R236 ;  /* 0x00000003ffec7819 */ /* 0x000fe200000116ec */
[----:B------:R-:W-:Y:S01]  /*2200*/  UIADD3 UR21, -UR6, UR7, URZ ;  /* 0x0000000706157290 */ /* 0x000fe2000fffe13f */
[----:B------:R-:W-:Y:S01]  /*2210*/  LOP3.LUT R13, R5, 0xfffffff8, RZ, 0xc0, !PT ;  /* 0xfffffff8050d7812 */ /* 0x000fe200078ec0ff */
[----:B------:R-:W-:Y:S01]  /*2220*/  @!UP0 UIADD3 UR15, UR25, UR5, URZ ;  /* 0x00000005190f8290 */ /* 0x000fe2000fffe03f */
[----:B------:R-:W-:Y:S01]  /*2230*/  SHF.R.S32.HI R6, RZ, 0x1f, R237 ;  /* 0x0000001fff067819 */ /* 0x000fe200000114ed */
[----:B------:R-:W-:Y:S01]  /*2240*/  @!UP0 UMOV UR20, UR24 ;  /* 0x0000001800148c82 */ /* 0x000fe20008000000 */
[----:B------:R-:W-:Y:S01]  /*2250*/  IADD3 R14, P0, R237, UR18, RZ ;  /* 0x00000012ed0e7c10 */ /* 0x000fe2000ff1e0ff */
[----:B------:R-:W-:Y:S01]  /*2260*/  IMAD.IADD R0, R0, 0x1, -R13 ;  /* 0x0000000100007824 */ /* 0x000fe200078e0a0d */
[----:B------:R-:W-:Y:S01]  /*2270*/  LOP3.LUT R236, R11, R236, RZ, 0x3c, !PT ;  /* 0x000000ec0bec7212 */ /* 0x000fe200078e3cff */
[----:B------:R-:W-:Y:S01]  /*2280*/  ULDC.64 UR4, c[0x0][0x1a8] ;  /* 0x00006a0000047ab9 */ /* 0x000fe20000000a00 */
[----:B------:R-:W-:Y:S01]  /*2290*/  LEA.HI R11, R2, R3, RZ, 0x6 ;  /* 0x00000003020b7211 */ /* 0x000fe200078f30ff */
[----:B------:R-:W-:Y:S01]  /*22a0*/  IMAD.SHL.U32 R5, R5, 0x40, RZ ;  /* 0x0000004005057824 */ /* 0x000fe200078e00ff */
[----:B------:R-:W-:-:S02]  /*22b0*/  IADD3 R16, P1, R237, R16, RZ ;  /* 0x00000010ed107210 */ /* 0x000fc40007f3e0ff */
[C---:B------:R-:W-:Y:S01]  /*22c0*/  IADD3.X R15, R6.reuse, UR17, RZ, P0, !PT ;  /* 0x00000011060f7c10 */ /* 0x040fe200087fe4ff */
[----:B------:R-:W-:Y:S01]  /*22d0*/  IMAD.SHL.U32 R11, R11, 0x8, RZ ;  /* 0x000000080b0b7824 */ /* 0x000fe200078e00ff */
[----:B------:R-:W-:Y:S01]  /*22e0*/  IADD3 R12, P0, R237, UR20, RZ ;  /* 0x00000014ed0c7c10 */ /* 0x000fe2000ff1e0ff */
[----:B------:R-:W-:Y:S01]  /*22f0*/  IMAD.X R17, R6, 0x1, R7, P1 ;  /* 0x0000000106117824 */ /* 0x000fe200008e0607 */
[----:B------:R-:W-:Y:S01]  /*2300*/  SHF.R.S32.HI R19, RZ, 0x1f, R18 ;  /* 0x0000001fff137819 */ /* 0x000fe20000011412 */
[----:B------:R-:W-:Y:S01]  /*2310*/  IMAD.WIDE.U32 R8, R8, c[0x0][0x1b8], R14 ;  /* 0x00006e0008087a25 */ /* 0x000fe200078e000e */
[----:B------:R-:W-:Y:S01]  /*2320*/  IADD3.X R13, R6, UR15, RZ, P0, !PT ;  /* 0x0000000f060d7c10 */ /* 0x000fe200087fe4ff */
[----:B------:R-:W-:Y:S01]  /*2330*/  USHF.R.S32.HI UR15, URZ, 0x1f, UR12 ;  /* 0x0000001f3f0f7899 */ /* 0x000fe2000801140c */
[C---:B------:R-:W-:Y:S01]  /*2340*/  R2P PR, R0.reuse, 0x6 ;  /* 0x0000000600007804 */ /* 0x040fe20000000000 */
[----:B------:R-:W-:Y:S01]  /*2350*/  IMAD.SHL.U32 R0, R0, 0x40, RZ ;  /* 0x0000004000007824 */ /* 0x000fe200078e00ff */
[----:B------:R-:W-:Y:S01]  /*2360*/  IADD3 R170, P0, R18, UR13, RZ ;  /* 0x0000000d12aa7c10 */ /* 0x000fe2000ff1e0ff */
[----:B------:R-:W-:Y:S01]  /*2370*/  IMAD.SHL.U32 R7, R233, 0x8, RZ ;  /* 0x00000008e9077824 */ /* 0x000fe200078e00ff */
[----:B------:R-:W-:Y:S01]  /*2380*/  LOP3.LUT R236, R236, 0xfffffe00, R11, 0xf8, !PT ;  /* 0xfffffe00ecec7812 */ /* 0x000fe200078ef80b */
[----:B------:R-:W-:Y:S01]  /*2390*/  IMAD.IADD R11, R9, 0x1, R10 ;  /* 0x00000001090b7824 */ /* 0x000fe200078e020a */
[----:B------:R-:W-:Y:S01]  /*23a0*/  IADD3.X R9, R19, UR11, RZ, P0, !PT ;  /* 0x0000000b13097c10 */ /* 0x000fe200087fe4ff */
[----:B------:R-:W-:Y:S01]  /*23b0*/  IMAD.MOV.U32 R10, RZ, RZ, R8 ;  /* 0x000000ffff0a7224 */ /* 0x000fe200078e0008 */
[----:B------:R-:W-:Y:S01]  /*23c0*/  LOP3.LUT R0, R0, 0x1c0, RZ, 0xc0, !PT ;  /* 0x000001c000007812 */ /* 0x000fe200078ec0ff */
[----:B------:R-:W-:Y:S01]  /*23d0*/  UIMAD UR4, UR15, UR4, URZ ;  /* 0x000000040f0472a4 */ /* 0x000fe2000f8e023f */
[----:B------:R-:W-:Y:S01]  /*23e0*/  ISETP.GE.AND P0, PT, R18, UR21, PT ;  /* 0x0000001512007c0c */ /* 0x000fe2000bf06270 */
[----:B------:R-:W-:Y:S01]  /*23f0*/  IMAD R9, R9, c[0x0][0x1a0], RZ ;  /* 0x0000680009097a24 */ /* 0x000fe200078e02ff */
[----:B------:R-:W-:Y:S01]  /*2400*/  LOP3.LUT R7, R0, 0x8, R7, 0xf8, !PT ;  /* 0x0000000800077812 */ /* 0x000fe200078ef807 */
[----:B------:R-:W-:Y:S01]  /*2410*/  IMAD.U32 R14, RZ, RZ, UR12 ;  /* 0x0000000cff0e7e24 */ /* 0x000fe2000f8e00ff */
[----:B------:R-:W-:Y:S01]  /*2420*/  SHF.R.U32.HI R0, RZ, 0x3, R0 ;  /* 0x00000003ff007819 */ /* 0x000fe20000011600 */
[C---:B------:R-:W-:Y:S01]  /*2430*/  IMAD R9, R170.reuse, c[0x0][0x1a4], R9 ;  /* 0x00006900aa097a24 */ /* 0x040fe200078e0209 */
[----:B------:R-:W-:Y:S01]  /*2440*/  UIMAD UR4, UR12, UR5, UR4 ;  /* 0x000000050c0472a4 */ /* 0x000fe2000f8e0204 */
        /* <DEDUP_REMOVED lines=10> */
[----:B------:R-:W-:Y:S01]  /*24f0*/  IMAD.MOV.U32 R2, RZ, RZ, 0x20 ;  /* 0x00000020ff027424 */ /* 0x000fe200078e00ff */
[C---:B------:R-:W-:Y:S01]  /*2500*/  IADD3 R172, R237.reuse, 0x80, RZ ;  /* 0x00000080edac7810 */ /* 0x040fe20007ffe0ff */
[C---:B------:R-:W-:Y:S01]  /*2510*/  IMAD R165, R18.reuse, c[0x0][0x19c], R165 ;  /* 0x0000670012a57a24 */ /* 0x040fe200078e02a5 */
[----:B------:R-:W-:Y:S01]  /*2520*/  IADD3 R169, R237, 0xc0, RZ ;  /* 0x000000c0eda97810 */ /* 0x000fe20007ffe0ff */
[----:B------:R-:W-:Y:S01]  /*2530*/  IMAD.WIDE.U32 R166, R18, c[0x0][0x198], R16 ;  /* 0x0000660012a67a25 */ /* 0x000fe200078e0010 */
[----:B------:R-:W-:-:S02]  /*2540*/  IADD3 R17, R15, UR4, RZ ;  /* 0x000000040f117c10 */ /* 0x000fc4000fffe0ff */
[----:B------:R-:W-:Y:S01]  /*2550*/  SEL R7, R7, 0xfffffff0, !P1 ;  /* 0xfffffff007077807 */ /* 0x000fe20004800000 */
[----:B-1----:R-:W-:Y:S01]  /*2560*/  IMAD.WIDE R20, R21, 0x40, R18 ;  /* 0x0000004015147825 */ /* 0x002fe200078e0212 */
[----:B------:R-:W-:-:S03]  /*2570*/  SEL R5, R2, 0xffffffe0, !P2 ;  /* 0xffffffe002057807 */ /* 0x000fc60005000000 */
        /* <DEDUP_REMOVED lines=43> */
.L_x_3613:
[----:B------:R-:W-:Y:S05]  /*2830*/  BSYNC B0 ;  /* 0x0000000000007941 */ /* 0x000fea0003800000 */
.L_x_3612:
        /* <DEDUP_REMOVED lines=45> */
.L_x_3615:
[----:B------:R-:W-:Y:S05]  /*2b10*/  BSYNC B0 ;  /* 0x0000000000007941 */ /* 0x000fea0003800000 */
.L_x_3614:
        /* <DEDUP_REMOVED lines=45> */
.L_x_3617:
[----:B------:R-:W-:Y:S05]  /*2df0*/  BSYNC B0 ;  /* 0x0000000000007941 */ /* 0x000fea0003800000 */
.L_x_3616:
        /* <DEDUP_REMOVED lines=44> */
.L_x_3619:
[----:B------:R-:W-:Y:S05]  /*30c0*/  BSYNC B0 ;  /* 0x0000000000007941 */ /* 0x000fea0003800000 */
.L_x_3618:
        /* <DEDUP_REMOVED lines=39> */
.L_x_3621:
[----:B------:R-:W-:Y:S05]  /*3340*/  BSYNC B0 ;  /* 0x0000000000007941 */ /* 0x000fea0003800000 */
.L_x_3620:
        /* <DEDUP_REMOVED lines=41> */
.L_x_3623:
[----:B------:R-:W-:Y:S05]  /*35e0*/  BSYNC B0 ;  /* 0x0000000000007941 */ /* 0x000fea0003800000 */
.L_x_3622:
        /* <DEDUP_REMOVED lines=40> */
.L_x_3625:
[----:B------:R-:W-:Y:S05]  /*3870*/  BSYNC B0 ;  /* 0x0000000000007941 */ /* 0x000fea0003800000 */
.L_x_3624:
[----:B------:R-:W-:Y:S01]  /*3880*/  ISETP.GE.AND P0, PT, R6, UR11, PT ;  /* 0x0000000b06007c0c */ /* 0x000fe2000bf06270 */
[----:B------:R-:W-:-:S12]  /*3890*/  BSSY B0, `(.L_x_3626) ;  /* 0x0000028000007945 */ /* 0x000fd80003800000 */
[----:B------:R-:W-:Y:S05]  /*38a0*/  @P0 BRA `(.L_x_3627) ;  /* 0x0000026000000947 */ /* 0x000fea0003800000 */
[----:B------:R-:W-:Y:S01]  /*38b0*/  ISETP.GE.AND P6, PT, R237, c[0x0][0x220], PT ;  /* 0x00008800ed007a0c */ /* 0x000fe20003fc6270 */
[----:B--2---:R-:W-:Y:S01]  /*38c0*/  IMAD.MOV.U32 R22, RZ, RZ, c[0x0][0x198] ;  /* 0x00006600ff167624 */ /* 0x004fe200078e00ff */
        /* <DEDUP_REMOVED lines=9> */
[C---:B-1----:R-:W-:Y:S02]  /*3960*/  @!P6 LEA R24, P0, R22.reuse, c[0x0][0x168], 0x1 ;  /* 0x00005a001618ea11 */ /* 0x042fe400078008ff */
        /* <DEDUP_REMOVED lines=26> */
.L_x_3627:
[----:B------:R-:W-:Y:S05]  /*3b10*/  BSYNC B0 ;  /* 0x0000000000007941 */ /* 0x000fea0003800000 */
.L_x_3626:
        /* <DEDUP_REMOVED lines=12> */
[----:B--23--:R-:W-:Y:S01]  /*3be0*/  IMAD.U32 R16, RZ, RZ, UR4 ;  /* 0x00000004ff107e24 */ /* 0x00cfe2000f8e00ff */
[----:B------:R-:W-:-:S04]  /*3bf0*/  DEPBAR.LE SB0, 0x0 ;  /* 0x000080000000791a */ /* 0x000fc80000000000 */
[----:B------:R-:W-:-:S05]  /*3c00*/  IMAD.U32 R17, RZ, RZ, UR5 ;  /* 0x00000005ff117e24 */ /* 0x000fca000f8e00ff */
[----:B------:R-:W2:Y:S01]  /*3c10*/  LDG.E R15, [R16.64] ;  /* 0x00000022100f7981 */ /* 0x000ea2000c1e1900 */
[C---:B------:R-:W-:Y:S01]  /*3c20*/  ISETP.GE.AND P1, PT, R18.reuse, UR11, PT ;  /* 0x0000000b12007c0c */ /* 0x040fe2000bf26270 */
[----:B------:R-:W2:Y:S01]  /*3c30*/  MUFU.RCP R10, c[0x0][0x238] ;  /* 0x00008e00000a7b08 */ /* 0x000ea20000001000 */
[----:B------:R-:W-:Y:S01]  /*3c40*/  SHF.R.S32.HI R13, RZ, 0x1f, R12 ;  /* 0x0000001fff0d7819 */ /* 0x000fe2000001140c */
[----:B------:R-:W-:Y:S01]  /*3c50*/  BAR.SYNC.DEFER_BLOCKING 0x0 ;  /* 0x0000000000007b1d */ /* 0x000fe20000010000 */
[----:B------:R-:W-:Y:S01]  /*3c60*/  IMAD.SHL.U32 R18, R18, 0x8, RZ ;  /* 0x0000000812127824 */ /* 0x000fe200078e00ff */
[----:B------:R-:W-:Y:S01]  /*3c70*/  LEA R14, R11, UR6, 0x4 ;  /* 0x000000060b0e7c11 */ /* 0x000fe2000f8e20ff */
[----:B------:R-:W-:Y:S01]  /*3c80*/  IMAD.SHL.U32 R235, R3, 0x2, RZ ;  /* 0x0000000203eb7824 */ /* 0x000fe200078e00ff */
[----:B------:R-:W-:Y:S01]  /*3c90*/  LEA.HI R13, R13, R12, RZ, 0x2 ;  /* 0x0000000c0d0d7211 */ /* 0x000fe200078f10ff */
[C---:B------:R-:W-:Y:S01]  /*3ca0*/  IMAD.SHL.U32 R12, R4.reuse, 0x40, RZ ;  /* 0x00000040040c7824 */ /* 0x040fe200078e00ff */
[----:B------:R-:W-:Y:S01]  /*3cb0*/  LOP3.LUT P2, RZ, R4, 0x4, RZ, 0xc0, !PT ;  /* 0x0000000404ff7812 */ /* 0x000fe2000784c0ff */
[----:B------:R-:W-:Y:S01]  /*3cc0*/  IMAD R234, R11, 0x400, R0 ;  /* 0x000004000bea7824 */ /* 0x000fe200078e0200 */
[----:B------:R-:W-:Y:S01]  /*3cd0*/  SHF.R.S32.HI R13, RZ, 0x2, R13 ;  /* 0x00000002ff0d7819 */ /* 0x000fe2000001140d */
[----:B------:R-:W-:Y:S01]  /*3ce0*/  BSSY B0, `(.L_x_3628) ;  /* 0x0000033000007945 */ /* 0x000fe20003800000 */
[----:B------:R-:W-:Y:S01]  /*3cf0*/  LEA R242, P0, R170, c[0x0][0x170], 0x1 ;  /* 0x00005c00aaf27a11 */ /* 0x000fe200078008ff */
[----:B------:R-:W-:Y:S01]  /*3d00*/  IMAD.SHL.U32 R234, R234, 0x2, RZ ;  /* 0x00000002eaea7824 */ /* 0x000fe200078e00ff */
[----:B------:R-:W-:-:S02]  /*3d10*/  SEL R2, R2, 0xffffffe0, !P2 ;  /* 0xffffffe002027807 */ /* 0x000fc40005000000 */
[----:B------:R-:W-:Y:S02]  /*3d20*/  LOP3.LUT R235, R235, 0x6, RZ, 0xc0, !PT ;  /* 0x00000006ebeb7812 */ /* 0x000fe400078ec0ff */
[----:B------:R-:W-:Y:S01]  /*3d30*/  LEA.HI.X R247, R170, c[0x0][0x174], R168, 0x1, P0 ;  /* 0x00005d00aaf77a11 */ /* 0x000fe200000f0ca8 */
[----:B------:R3:W-:Y:S04]  /*3d40*/  @P1 STS.128 [R236+0x10000], RZ ;  /* 0x010000ffec001388 */ /* 0x0007e80000000c00 */
[----:B------:R3:W-:Y:S04]  /*3d50*/  @P1 STS.128 [R236+0x12000], RZ ;  /* 0x012000ffec001388 */ /* 0x0007e80000000c00 */
[----:B------:R3:W-:Y:S04]  /*3d60*/  @P1 STS.128 [R236+0x14000], RZ ;  /* 0x014000ffec001388 */ /* 0x0007e80000000c00 */
[----:B------:R3:W-:Y:S01]  /*3d70*/  @P1 STS.128 [R236+0x16000], RZ ;  /* 0x016000ffec001388 */ /* 0x0007e20000000c00 */
[----:B--2---:R-:W-:Y:S01]  /*3d80*/  FMUL.FTZ R10, R15, R10 ;  /* 0x0000000a0f0a7220 */ /* 0x004fe20000410000 */
[----:B------:R-:W-:-:S03]  /*3d90*/  LOP3.LUT R15, R12, 0x1c0, RZ, 0xc0, !PT ;  /* 0x000001c00c0f7812 */ /* 0x000fc600078ec0ff */
[----:B------:R2:W4:Y:S01]  /*3da0*/  R2UR UR4, R10 ;  /* 0x000000000a0473c2 */ /* 0x00052200000e0000 */
[----:B------:R-:W-:Y:S02]  /*3db0*/  LOP3.LUT R18, R15, 0x8, R18, 0xf8, !PT ;  /* 0x000000080f127812 */ /* 0x000fe400078ef812 */
[----:B------:R-:W-:-:S04]  /*3dc0*/  SHF.R.U32.HI R15, RZ, 0x3, R15 ;  /* 0x00000003ff0f7819 */ /* 0x000fc8000001160f */
[----:B------:R-:W-:-:S05]  /*3dd0*/  LOP3.LUT R18, R18, R15, RZ, 0x3c, !PT ;  /* 0x0000000f12127212 */ /* 0x000fca00078e3cff */
[----:B------:R-:W-:Y:S01]  /*3de0*/  IMAD R233, R233, 0x200, R18 ;  /* 0x00000200e9e97824 */ /* 0x000fe200078e0212 */
[----:B--2---:R-:W-:Y:S01]  /*3df0*/  IADD3 R10, R14, 0x1, R13 ;  /* 0x000000010e0a7810 */ /* 0x004fe20007ffe00d */
[----:B------:R-:W-:-:S05]  /*3e00*/  IMAD.U32 R13, RZ, RZ, UR7 ;  /* 0x00000007ff0d7e24 */ /* 0x000fca000f8e00ff */
[----:B------:R-:W-:-:S04]  /*3e10*/  IADD3 R3, R10, UR10, -R13 ;  /* 0x0000000a0a037c10 */ /* 0x000fc8000fffe80d */
[----:B------:R-:W-:Y:S01]  /*3e20*/  IADD3 R3, R3, c[0x0][0x2e8], RZ ;  /* 0x0000ba0003037a10 */ /* 0x000fe20007ffe0ff */
[----:B------:R-:W-:Y:S05]  /*3e30*/  @P1 BRA `(.L_x_3629) ;  /* 0x000001d000001947 */ /* 0x000fea0003800000 */
[----:B---34-:R-:W-:Y:S02]  /*3e40*/  ISETP.GE.AND P3, PT, R237, c[0x0][0x220], PT ;  /* 0x00008800ed007a0c */ /* 0x018fe40003f66270 */
[----:B------:R-:W-:Y:S02]  /*3e50*/  ISETP.GE.AND P2, PT, R173, c[0x0][0x220], PT ;  /* 0x00008800ad007a0c */ /* 0x000fe40003f46270 */
        /* <DEDUP_REMOVED lines=15> */
[----:B---3--:R-:W-:-:S05]  /*3f50*/  @!P1 IMAD.MOV.U32 R243, RZ, RZ, R247 ;  /* 0x000000fffff39224 */ /* 0x008fca00078e00f7 */
[----:B------:R-:W-:Y:S01]  /*3f60*/  @!PT LDS RZ, [RZ] ;  /* 0x00000000fffff984 */ /* 0x000fe20000000800 */
[----:B------:R-:W-:Y:S01]  /*3f70*/  @!PT LDS RZ, [RZ] ;  /* 0x00000000fffff984 */ /* 0x000fe20000000800 */
[----:B------:R-:W-:Y:S01]  /*3f80*/  @!PT LDS RZ, [RZ] ;  /* 0x00000000fffff984 */ /* 0x000fe20000000800 */
[----:B------:R2:W-:Y:S04]  /*3f90*/  @!P1 LDGSTS.E.BYPASS.LTC128B.128 [R236+0x14000], [R242.64+0x100] ;  /* 0x14000100f2ec9fae */ /* 0x0005e8000b901d62 */
[----:B------:R2:W-:Y:S01]  /*3fa0*/  @P0 STS.128 [R236+0x16000], RZ ;  /* 0x016000ffec000388 */ /* 0x0005e20000000c00 */
[----:B------:R-:W-:Y:S05]  /*3fb0*/  @P0 BRA `(.L_x_3629) ;  /* 0x0000005000000947 */ /* 0x000fea0003800000 */
[----:B--2---:R-:W-:-:S05]  /*3fc0*/  MOV R243, R247 ;  /* 0x000000f700f37202 */ /* 0x004fca0000000f00 */
[----:B------:R-:W-:Y:S01]  /*3fd0*/  @!PT LDS RZ, [RZ] ;  /* 0x00000000fffff984 */ /* 0x000fe20000000800 */
[----:B------:R-:W-:Y:S01]  /*3fe0*/  @!PT LDS RZ, [RZ] ;  /* 0x00000000fffff984 */ /* 0x000fe20000000800 */
[----:B------:R-:W-:Y:S01]  /*3ff0*/  @!PT LDS RZ, [RZ] ;  /* 0x00000000fffff984 */ /* 0x000fe20000000800 */
[----:B------:R2:W-:Y:S02]  /*4000*/  LDGSTS.E.BYPASS.LTC128B.128 [R236+0x16000], [R242.64+0x180] ;  /* 0x16000180f2ec7fae */ /* 0x0005e4000b901d62 */
.L_x_3629:
[----:B---34-:R-:W-:Y:S05]  /*4010*/  BSYNC B0 ;  /* 0x0000000000007941 */ /* 0x018fea0003800000 */
.L_x_3628:
        /* <DEDUP_REMOVED lines=53> */
.L_x_3631:
[----:B------:R-:W-:Y:S05]  /*4370*/  BSYNC B0 ;  /* 0x0000000000007941 */ /* 0x000fea0003800000 */
.L_x_3630:
        /* <DEDUP_REMOVED lines=15> */
[CC--:B----4-:R-:W-:Y:S01]  /*4470*/  @!P5 LEA R14, P6, R9.reuse, R242.reuse, 0x1 ;  /* 0x000000f2090ed211 */ /* 0x0d0fe200078c08ff */
[----:B------:R4:W-:Y:S01]  /*4480*/  @P5 STS.128 [R236+0x11000], RZ ;  /* 0x011000ffec005388 */ /* 0x0009e20000000c00 */
[CC--:B-1----:R-:W-:Y:S02]  /*4490*/  @!P4 LEA R12, P3, R9.reuse, R242.reuse, 0x1 ;  /* 0x000000f2090cc211 */ /* 0x0c2fe400078608ff */
        /* <DEDUP_REMOVED lines=20> */
[----:B----4-:R-:W-:-:S04]  /*45e0*/  LEA R10, P0, R9, R242, 0x1 ;  /* 0x000000f2090a7211 */ /* 0x010fc800078008ff */
[----:B------:R-:W-:-:S05]  /*45f0*/  LEA.HI.X R11, R9, R247, R8, 0x1, P0 ;  /* 0x000000f7090b7211 */ /* 0x000fca00000f0c08 */
[----:B------:R-:W-:Y:S01]  /*4600*/  @!PT LDS RZ, [RZ] ;  /* 0x00000000fffff984 */ /* 0x000fe20000000800 */
[----:B------:R-:W-:Y:S01]  /*4610*/  @!PT LDS RZ, [RZ] ;  /* 0x00000000fffff984 */ /* 0x000fe20000000800 */
[----:B------:R-:W-:Y:S01]  /*4620*/  @!PT LDS RZ, [RZ] ;  /* 0x00000000fffff984 */ /* 0x000fe20000000800 */
[----:B------:R1:W-:Y:S04]  /*4630*/  LDGSTS.E.BYPASS.LTC128B.128 [R236+0x17000], [R10.64+0x180] ;  /* 0x170001800aec7fae */ /* 0x0003e8000b901d62 */
.L_x_3633:
[----:B------:R-:W-:Y:S05]  /*4640*/  BSYNC B0 ;  /* 0x0000000000007941 */ /* 0x000fea0003800000 */
.L_x_3632:
        /* <DEDUP_REMOVED lines=12> */
[-C--:B-1--4-:R-:W-:Y:S01]  /*4710*/  @!P3 MOV R12, R242.reuse ;  /* 0x000000f2000cb202 */ /* 0x092fe20000000f00 */
[----:B------:R-:W-:Y:S01]  /*4720*/  @!P3 IMAD.MOV.U32 R10, RZ, RZ, c[0x0][0x1a4] ;  /* 0x00006900ff0ab624 */ /* 0x000fe200078e00ff */
[----:B------:R-:W-:Y:S01]  /*4730*/  @!P2 MOV R9, c[0x0][0x1a4] ;  /* 0x000069000009aa02 */ /* 0x000fe20000000f00 */
[----:B------:R-:W-:Y:S01]  /*4740*/  @!P3 IMAD.MOV.U32 R13, RZ, RZ, R247 ;  /* 0x000000ffff0db224 */ /* 0x000fe200078e00f7 */
[----:B--2---:R-:W-:Y:S01]  /*4750*/  @!P2 MOV R246, R242 ;  /* 0x000000f200f6a202 */ /* 0x004fe20000000f00 */
        /* <DEDUP_REMOVED lines=37> */
.L_x_3635:
[----:B------:R-:W-:Y:S05]  /*49b0*/  BSYNC B0 ;  /* 0x0000000000007941 */ /* 0x000fea0003800000 */
.L_x_3634:
[----:B------:R-:W-:Y:S01]  /*49c0*/  IMAD.SHL.U32 R233, R233, 0x2, RZ ;  /* 0x00000002e9e97824 */ /* 0x000fe200078e00ff */
[----:B------:R-:W-:Y:S01]  /*49d0*/  LDSM.16.M88.4 R44, [R234] ;  /* 0x00000000ea2c783b */ /* 0x000fe20000000200 */
[----:B------:R-:W-:Y:S01]  /*49e0*/  LOP3.LUT P0, RZ, R4, 0x2, RZ, 0xc0, !PT ;  /* 0x0000000204ff7812 */ /* 0x000fe2000780c0ff */
[--C-:B------:R-:W-:Y:S01]  /*49f0*/  IMAD R232, R7, 0x2, R234.reuse ;  /* 0x0000000207e87824 */ /* 0x100fe200078e02ea */
[----:B------:R-:W-:Y:S01]  /*4a00*/  IMNMX R167, R3, UR10, PT ;  /* 0x0000000a03a77c17 */ /* 0x000fe2000b800200 */
[----:B------:R-:W5:Y:S01]  /*4a10*/  LDSM.16.M88.4 R20, [R233+0x8000] ;  /* 0x00800000e914783b */ /* 0x000f620000000200 */
[----:B------:R-:W-:Y:S01]  /*4a20*/  IADD3 R4, R233, 0x8000, RZ ;  /* 0x00008000e9047810 */ /* 0x000fe20007ffe0ff */
[----:B------:R-:W-:Y:S01]  /*4a30*/  IMAD R230, R5, 0x2, R234 ;  /* 0x0000000205e67824 */ /* 0x000fe200078e02ea */
[----:B------:R-:W-:Y:S01]  /*4a40*/  IADD3 R231, R233, 0x8020, RZ ;  /* 0x00008020e9e77810 */ /* 0x000fe20007ffe0ff */
[----:B-1--4-:R-:W1:Y:S01]  /*4a50*/  LDSM.16.M88.4 R12, [R233+0x8800] ;  /* 0x00880000e90c783b */ /* 0x012e620000000200 */
[----:B------:R-:W-:Y:S01]  /*4a60*/  IMAD R227, R2, 0x2, R233 ;  /* 0x0000000202e37824 */ /* 0x000fe200078e02e9 */
[----:B------:R-:W-:Y:S01]  /*4a70*/  UISETP.GT.AND UP0, UPT, UR29, UR22, UPT ;  /* 0x000000161d00728c */ /* 0x000fe2000bf04270 */
[----:B------:R-:W-:Y:S01]  /*4a80*/  IMAD R229, R5, 0x2, R232 ;  /* 0x0000000205e57824 */ /* 0x000fe200078e02e8 */
[----:B------:R-:W4:Y:S02]  /*4a90*/  LDSM.16.M88.4 R76, [R233+0x9000] ;  /* 0x00900000e94c783b */ /* 0x000f240000000200 */
[----:B------:R-:W-:-:S02]  /*4aa0*/  @P0 IADD3 R231, R4, -0x20, RZ ;  /* 0xffffffe004e70810 */ /* 0x000fc40007ffe0ff */
[----:B------:R-:W2:Y:S02]  /*4ab0*/  LDSM.16.M88.4 R72, [R233+0x9800] ;  /* 0x00980000e948783b */ /* 0x000ea40000000200 */
[----:B------:R-:W-:Y:S01]  /*4ac0*/  IADD3 R223, R231, 0x800, RZ ;  /* 0x00000800e7df7810 */ /* 0x000fe20007ffe0ff */
[----:B------:R-:W-:Y:S01]  /*4ad0*/  IMAD R220, R2, 0x2, R231 ;  /* 0x0000000202dc7824 */ /* 0x000fe200078e02e7 */
[----:B------:R-:W-:Y:S01]  /*4ae0*/  LDSM.16.M88.4 R56, [R232] ;  /* 0x00000000e838783b */ /* 0x000fe20000000200 */
[----:B------:R-:W-:Y:S02]  /*4af0*/  IADD3 R2, R3, 0x8, RZ ;  /* 0x0000000803027810 */ /* 0x000fe40007ffe0ff */
[C---:B------:R-:W-:Y:S01]  /*4b00*/  IADD3 R222, R231.reuse, 0x1000, RZ ;  /* 0x00001000e7de7810 */ /* 0x040fe20007ffe0ff */
[----:B------:R-:W3:Y:S01]  /*4b10*/  LDSM.16.M88.4 R68, [R231] ;  /* 0x00000000e744783b */ /* 0x000ee20000000200 */
[----:B------:R-:W-:Y:S02]  /*4b20*/  IMNMX R2, R2, UR10, PT ;  /* 0x0000000a02027c17 */ /* 0x000fe4000b800200 */
        /* <DEDUP_REMOVED lines=10> */
[----:B------:R-:W-:Y:S01]  /*4bd0*/  LDSM.16.M88.4 R40, [R230] ;  /* 0x00000000e628783b */ /* 0x000fe20000000200 */
[----:B------:R-:W-:-:S02]  /*4be0*/  IADD3 R213, R231, 0x5000, RZ ;  /* 0x00005000e7d57810 */ /* 0x000fc40007ffe0ff */
[C---:B------:R-:W-:Y:S01]  /*4bf0*/  IADD3 R212, R231.reuse, 0x5800, RZ ;  /* 0x00005800e7d47810 */ /* 0x040fe20007ffe0ff */
[C---:B-----5:R-:W-:Y:S01]  /*4c00*/  HMMA.16816.F32 R24, R44.reuse, R20, RZ ;  /* 0x000000142c18723c */ /* 0x060fe200000018ff */
[----:B------:R-:W5:Y:S01]  /*4c10*/  LDSM.16.M88.4 R36, [R227+0x8000] ;  /* 0x00800000e324783b */ /* 0x000f620000000200 */
[C---:B------:R-:W-:Y:S02]  /*4c20*/  IADD3 R211, R231.reuse, 0x6000, RZ ;  /* 0x00006000e7d37810 */ /* 0x040fe40007ffe0ff */
[C---:B------:R-:W-:Y:S01]  /*4c30*/  IADD3 R210, R231.reuse, 0x6800, RZ ;  /* 0x00006800e7d27810 */ /* 0x040fe20007ffe0ff */
[----:B------:R-:W2:Y:S01]  /*4c40*/  LDSM.16.M88.4 R32, [R227+0x8800] ;  /* 0x00880000e320783b */ /* 0x000ea20000000200 */
[C---:B------:R-:W-:Y:S02]  /*4c50*/  IADD3 R209, R231.reuse, 0x7000, RZ ;  /* 0x00007000e7d17810 */ /* 0x040fe40007ffe0ff */
[----:B-1----:R-:W-:Y:S01]  /*4c60*/  HMMA.16816.F32 R16, R44, R12, RZ ;  /* 0x0000000c2c10723c */ /* 0x002fe200000018ff */
[----:B------:R-:W1:Y:S01]  /*4c70*/  LDSM.16.M88.4 R28, [R227+0x9000] ;  /* 0x00900000e31c783b */ /* 0x000e620000000200 */
[----:B------:R-:W-:-:S03]  /*4c80*/  IADD3 R208, R231, 0x7800, RZ ;  /* 0x00007800e7d07810 */ /* 0x000fc60007ffe0ff */
[----:B------:R-:W1:Y:S03]  /*4c90*/  LDSM.16.M88.4 R80, [R227+0x9800] ;  /* 0x00980000e350783b */ /* 0x000e660000000200 */
[C---:B------:R-:W-:Y:S01]  /*4ca0*/  HMMA.16816.F32 R20, R44.reuse, R22, RZ ;  /* 0x000000162c14723c */ /* 0x040fe200000018ff */
[----:B------:R-:W0:Y:S07]  /*4cb0*/  LDGDEPBAR ;  /* 0x00000000000079af */ /* 0x000e2e0000000000 */
[C---:B------:R-:W-:Y:S08]  /*4cc0*/  HMMA.16816.F32 R12, R44.reuse, R14, RZ ;  /* 0x0000000e2c0c723c */ /* 0x040ff000000018ff */
[C---:B--2-4-:R-:W-:Y:S08]  /*4cd0*/  HMMA.16816.F32 R8, R44.reuse, R76, RZ ;  /* 0x0000004c2c08723c */ /* 0x054ff000000018ff */
[C---:B------:R-:W-:Y:S08]  /*4ce0*/  HMMA.16816.F32 R76, R44.reuse, R78, RZ ;  /* 0x0000004e2c4c723c */ /* 0x040ff000000018ff */
[C---:B------:R-:W-:Y:S08]  /*4cf0*/  HMMA.16816.F32 R48, R44.reuse, R72, RZ ;  /* 0x000000482c30723c */ /* 0x040ff000000018ff */
[----:B------:R-:W-:Y:S01]  /*4d00*/  HMMA.16816.F32 R44, R44, R74, RZ ;  /* 0x0000004a2c2c723c */ /* 0x000fe200000018ff */
[----:B------:R-:W-:Y:S07]  /*4d10*/  LDSM.16.M88.4 R72, [R229] ;  /* 0x00000000e548783b */ /* 0x000fee0000000200 */
[C---:B---3--:R-:W-:Y:S08]  /*4d20*/  HMMA.16816.F32 R24, R56.reuse, R68, R24 ;  /* 0x000000443818723c */ /* 0x048ff00000001818 */
[C---:B------:R-:W-:Y:S01]  /*4d30*/  HMMA.16816.F32 R20, R56.reuse, R70, R20 ;  /* 0x000000463814723c */ /* 0x040fe20000001814 */
[----:B------:R-:W2:Y:S07]  /*4d40*/  LDSM.16.M88.4 R68, [R220] ;  /* 0x00000000dc44783b */ /* 0x000eae0000000200 */
        /* <DEDUP_REMOVED lines=8> */
[----:B------:R-:W2:Y:S04]  /*4dd0*/  LDSM.16.M88.4 R52, [R220+0x1800] ;  /* 0x00180000dc34783b */ /* 0x000ea80000000200 */
[----:B------:R-:W-:Y:S03]  /*4de0*/  LDSM.16.M88.4 R56, [R233+0xa800] ;  /* 0x00a80000e938783b */ /* 0x000fe60000000200 */
[C---:B-----5:R-:W-:Y:S08]  /*4df0*/  HMMA.16816.F32 R24, R40.reuse, R36, R24 ;  /* 0x000000242818723c */ /* 0x060ff00000001818 */
[C---:B------:R-:W-:Y:S08]  /*4e00*/  HMMA.16816.F32 R20, R40.reuse, R38, R20 ;  /* 0x000000262814723c */ /* 0x040ff00000001814 */
[C---:B------:R-:W-:Y:S08]  /*4e10*/  HMMA.16816.F32 R16, R40.reuse, R32, R16 ;  /* 0x000000202810723c */ /* 0x040ff00000001810 */
[C---:B------:R-:W-:Y:S01]  /*4e20*/  HMMA.16816.F32 R12, R40.reuse, R34, R12 ;  /* 0x00000022280c723c */ /* 0x040fe2000000180c */
[----:B------:R-:W-:Y:S07]  /*4e30*/  LDSM.16.M88.4 R32, [R234+0x2000] ;  /* 0x00200000ea20783b */ /* 0x000fee0000000200 */
[C---:B-1----:R-:W-:Y:S01]  /*4e40*/  HMMA.16816.F32 R36, R40.reuse, R28, R8 ;  /* 0x0000001c2824723c */ /* 0x042fe20000001808 */
[----:B------:R-:W1:Y:S07]  /*4e50*/  LDSM.16.M88.4 R8, [R233+0xa000] ;  /* 0x00a00000e908783b */ /* 0x000e6e0000000200 */
[C---:B------:R-:W-:Y:S08]  /*4e60*/  HMMA.16816.F32 R48, R40.reuse, R80, R48 ;  /* 0x000000502830723c */ /* 0x040ff00000001830 */
        /* <DEDUP_REMOVED lines=17> */
[C---:B-1----:R-:W-:Y:S01]  /*4f80*/  HMMA.16816.F32 R24, R32.reuse, R8, R24 ;  /* 0x000000082018723c */ /* 0x042fe20000001818 */
[----:B------:R-:W-:Y:S07]  /*4f90*/  LDSM.16.M88.4 R72, [R227+0xa800] ;  /* 0x00a80000e348783b */ /* 0x000fee0000000200 */
[C---:B------:R-:W-:Y:S01]  /*4fa0*/  HMMA.16816.F32 R20, R32.reuse, R10, R20 ;  /* 0x0000000a2014723c */ /* 0x040fe20000001814 */
[----:B------:R-:W-:Y:S07]  /*4fb0*/  LDSM.16.M88.4 R8, [R227+0xa000] ;  /* 0x00a00000e308783b */ /* 0x000fee0000000200 */
[C---:B------:R-:W-:Y:S08]  /*4fc0*/  HMMA.16816.F32 R16, R32.reuse, R56, R16 ;  /* 0x000000382010723c */ /* 0x040ff00000001810 */
[C---:B------:R-:W-:Y:S01]  /*4fd0*/  HMMA.16816.F32 R12, R32.reuse, R58, R12 ;  /* 0x0000003a200c723c */ /* 0x040fe2000000180c */
[----:B------:R-:W1:Y:S07]  /*4fe0*/  LDSM.16.M88.4 R56, [R231+0x3800] ;  /* 0x00380000e738783b */ /* 0x000e6e0000000200 */
[C---:B--2---:R-:W-:Y:S08]  /*4ff0*/  HMMA.16816.F32 R48, R32.reuse, R68, R48 ;  /* 0x000000442030723c */ /* 0x044ff00000001830 */
[C---:B------:R-:W-:Y:S01]  /*5000*/  HMMA.16816.F32 R44, R32.reuse, R70, R44 ;  /* 0x00000046202c723c */ /* 0x040fe2000000182c */
[----:B------:R-:W2:Y:S07]  /*5010*/  LDSM.16.M88.4 R68, [R227+0xb800] ;  /* 0x00b80000e344783b */ /* 0x000eae0000000200 */
[C---:B------:R-:W-:Y:S08]  /*5020*/  HMMA.16816.F32 R64, R32.reuse, R28, R64 ;  /* 0x0000001c2040723c */ /* 0x040ff00000001840 */
[----:B------:R-:W-:Y:S01]  /*5030*/  HMMA.16816.F32 R80, R32, R30, R80 ;  /* 0x0000001e2050723c */ /* 0x000fe20000001850 */
[----:B------:R-:W5:Y:S04]  /*5040*/  LDSM.16.M88.4 R28, [R227+0xb000] ;  /* 0x00b00000e31c783b */ /* 0x000f680000000200 */
        /* <DEDUP_REMOVED lines=16> */
[----:B------:R-:W1:Y:S07]  /*5150*/  LDSM.16.M88.4 R8, [R220+0x3800] ;  /* 0x00380000dc08783b */ /* 0x000e6e0000000200 */
[C---:B------:R-:W-:Y:S08]  /*5160*/  HMMA.16816.F32 R16, R52.reuse, R72, R16 ;  /* 0x000000483410723c */ /* 0x040ff00000001810 */
[C---:B------:R-:W-:Y:S01]  /*5170*/  HMMA.16816.F32 R12, R52.reuse, R74, R12 ;  /* 0x0000004a340c723c */ /* 0x040fe2000000180c */
[----:B------:R-:W-:Y:S07]  /*5180*/  LDSM.16.M88.4 R72, [R233+0xf800] ;  /* 0x00f80000e948783b */ /* 0x000fee0000000200 */
[C---:B--2---:R-:W-:Y:S08]  /*5190*/  HMMA.16816.F32 R48, R52.reuse, R68, R48 ;  /* 0x000000443430723c */ /* 0x044ff00000001830 */
[C---:B------:R-:W-:Y:S01]  /*51a0*/  HMMA.16816.F32 R44, R52.reuse, R70, R44 ;  /* 0x00000046342c723c */ /* 0x040fe2000000182c */
[----:B------:R-:W-:Y:S07]  /*51b0*/  LDSM.16.M88.4 R68, [R230+0x4000] ;  /* 0x00400000e644783b */ /* 0x000fee0000000200 */
[C---:B-----5:R-:W-:Y:S08]  /*51c0*/  HMMA.16816.F32 R64, R52.reuse, R28, R64 ;  /* 0x0000001c3440723c */ /* 0x060ff00000001840 */
[----:B------:R-:W-:Y:S01]  /*51d0*/  HMMA.16816.F32 R80, R52, R30, R80 ;  /* 0x0000001e3450723c */ /* 0x000fe20000001850 */
[----:B------:R-:W2:Y:S04]  /*51e0*/  LDSM.16.M88.4 R28, [R233+0xc000] ;  /* 0x00c00000e91c783b */ /* 0x000ea80000000200 */
[----:B------:R-:W-:Y:S03]  /*51f0*/  LDSM.16.M88.4 R52, [R233+0xd000] ;  /* 0x00d00000e934783b */ /* 0x000fe60000000200 */
[C---:B---3--:R-:W-:Y:S08]  /*5200*/  HMMA.16816.F32 R24, R36.reuse, R32, R24 ;  /* 0x000000202418723c */ /* 0x048ff00000001818 */
[C---:B------:R-:W-:Y:S01]  /*5210*/  HMMA.16816.F32 R20, R36.reuse, R34, R20 ;  /* 0x000000222414723c */ /* 0x040fe20000001814 */
[----:B------:R-:W3:Y:S07]  /*5220*/  LDSM.16.M88.4 R32, [R233+0xc800] ;  /* 0x00c80000e920783b */ /* 0x000eee0000000200 */
[C---:B----4-:R-:W-:Y:S08]  /*5230*/  HMMA.16816.F32 R16, R36.reuse, R76, R16 ;  /* 0x0000004c2410723c */ /* 0x050ff00000001810 */
[C---:B------:R-:W-:Y:S08]  /*5240*/  HMMA.16816.F32 R12, R36.reuse, R78, R12 ;  /* 0x0000004e240c723c */ /* 0x040ff0000000180c */
[C---:B-1----:R-:W-:Y:S08]  /*5250*/  HMMA.16816.F32 R48, R36.reuse, R8, R48 ;  /* 0x000000082430723c */ /* 0x042ff00000001830 */
[C---:B------:R-:W-:Y:S01]  /*5260*/  HMMA.16816.F32 R44, R36.reuse, R10, R44 ;  /* 0x0000000a242c723c */ /* 0x040fe2000000182c */
[----:B------:R-:W1:Y:S07]  /*5270*/  LDSM.16.M88.4 R8, [R233+0xd800] ;  /* 0x00d80000e908783b */ /* 0x000e6e0000000200 */
[C---:B------:R-:W-:Y:S08]  /*5280*/  HMMA.16816.F32 R64, R36.reuse, R60, R64 ;  /* 0x0000003c2440723c */ /* 0x040ff00000001840 */
[----:B------:R-:W-:Y:S01]  /*5290*/  HMMA.16816.F32 R80, R36, R62, R80 ;  /* 0x0000003e2450723c */ /* 0x000fe20000001850 */
[----:B------:R-:W-:Y:S04]  /*52a0*/  LDSM.16.M88.4 R60, [R232+0x4000] ;  /* 0x00400000e83c783b */ /* 0x000fe80000000200 */
[----:B------:R-:W4:Y:S03]  /*52b0*/  LDSM.16.M88.4 R36, [R231+0x4800] ;  /* 0x00480000e724783b */ /* 0x000f260000000200 */
        /* <DEDUP_REMOVED lines=8> */
[----:B------:R-:W5:Y:S07]  /*5340*/  LDSM.16.M88.4 R52, [R227+0xc000] ;  /* 0x00c00000e334783b */ /* 0x000f6e0000000200 */
[C---:B-1----:R-:W-:Y:S08]  /*5350*/  HMMA.16816.F32 R48, R40.reuse, R8, R48 ;  /* 0x000000082830723c */ /* 0x042ff00000001830 */
[----:B------:R-:W-:Y:S01]  /*5360*/  HMMA.16816.F32 R44, R40, R10, R44 ;  /* 0x0000000a282c723c */ /* 0x000fe2000000182c */
[----:B------:R-:W-:Y:S04]  /*5370*/  LDSM.16.M88.4 R8, [R227+0xd000] ;  /* 0x00d00000e308783b */ /* 0x000fe80000000200 */
[----:B------:R-:W-:Y:S03]  /*5380*/  LDSM.16.M88.4 R40, [R227+0xd800] ;  /* 0x00d80000e328783b */ /* 0x000fe60000000200 */
[C---:B----4-:R-:W-:Y:S08]  /*5390*/  HMMA.16816.F32 R16, R60.reuse, R36, R16 ;  /* 0x000000243c10723c */ /* 0x050ff00000001810 */
[C---:B------:R-:W-:Y:S01]  /*53a0*/  HMMA.16816.F32 R12, R60.reuse, R38, R12 ;  /* 0x000000263c0c723c */ /* 0x040fe2000000180c */
[----:B------:R-:W1:Y:S07]  /*53b0*/  LDSM.16.M88.4 R36, [R227+0xc800] ;  /* 0x00c80000e324783b */ /* 0x000e6e0000000200 */
[C---:B------:R-:W-:Y:S08]  /*53c0*/  HMMA.16816.F32 R24, R60.reuse, R56, R24 ;  /* 0x000000383c18723c */ /* 0x040ff00000001818 */
[C---:B------:R-:W-:Y:S08]  /*53d0*/  HMMA.16816.F32 R20, R60.reuse, R58, R20 ;  /* 0x0000003a3c14723c */ /* 0x040ff00000001814 */
[C---:B--2---:R-:W-:Y:S08]  /*53e0*/  HMMA.16816.F32 R64, R60.reuse, R28, R64 ;  /* 0x0000001c3c40723c */ /* 0x044ff00000001840 */
[C---:B------:R-:W-:Y:S01]  /*53f0*/  HMMA.16816.F32 R80, R60.reuse, R30, R80 ;  /* 0x0000001e3c50723c */ /* 0x040fe20000001850 */
[----:B------:R-:W-:Y:S07]  /*5400*/  LDSM.16.M88.4 R28, [R220+0x4000] ;  /* 0x00400000dc1c783b */ /* 0x000fee0000000200 */
[C---:B---3--:R-:W-:Y:S01]  /*5410*/  HMMA.16816.F32 R56, R60.reuse, R32, R48 ;  /* 0x000000203c38723c */ /* 0x048fe20000001830 */
[----:B------:R-:W2:Y:S07]  /*5420*/  LDSM.16.M88.4 R48, [R229+0x4000] ;  /* 0x00400000e530783b */ /* 0x000eae0000000200 */
[----:B------:R-:W-:Y:S01]  /*5430*/  HMMA.16816.F32 R44, R60, R34, R44 ;  /* 0x000000223c2c723c */ /* 0x000fe2000000182c */
[----:B------:R-:W3:Y:S04]  /*5440*/  LDSM.16.M88.4 R60, [R220+0x4800] ;  /* 0x00480000dc3c783b */ /* 0x000ee80000000200 */
[----:B------:R-:W4:Y:S03]  /*5450*/  LDSM.16.M88.4 R32, [R220+0x5000] ;  /* 0x00500000dc20783b */ /* 0x000f260000000200 */
[C---:B-----5:R-:W-:Y:S08]  /*5460*/  HMMA.16816.F32 R24, R68.reuse, R52, R24 ;  /* 0x000000344418723c */ /* 0x060ff00000001818 */
[C---:B------:R-:W-:Y:S01]  /*5470*/  HMMA.16816.F32 R20, R68.reuse, R54, R20 ;  /* 0x000000364414723c */ /* 0x040fe20000001814 */
[----:B------:R-:W5:Y:S07]  /*5480*/  LDSM.16.M88.4 R52, [R220+0x5800] ;  /* 0x00580000dc34783b */ /* 0x000f6e0000000200 */
        /* <DEDUP_REMOVED lines=34> */
[----:B------:R-:W4:Y:S07]  /*56b0*/  LDSM.16.M88.4 R36, [R230+0x6000] ;  /* 0x00600000e624783b */ /* 0x000f2e0000000200 */
[C---:B--2---:R-:W-:Y:S08]  /*56c0*/  HMMA.16816.F32 R24, R32.reuse, R28, R24 ;  /* 0x0000001c2018723c */ /* 0x044ff00000001818 */
[C---:B------:R-:W-:Y:S08]  /*56d0*/  HMMA.16816.F32 R20, R32.reuse, R30, R20 ;  /* 0x0000001e2014723c */ /* 0x040ff00000001814 */
[C---:B---3--:R-:W-:Y:S01]  /*56e0*/  HMMA.16816.F32 R28, R32.reuse, R48, R16 ;  /* 0x00000030201c723c */ /* 0x048fe20000001810 */
[----:B------:R-:W2:Y:S07]  /*56f0*/  LDSM.16.M88.4 R16, [R227+0xf800] ;  /* 0x00f80000e310783b */ /* 0x000eae0000000200 */
[C---:B------:R-:W-:Y:S01]  /*5700*/  HMMA.16816.F32 R72, R32.reuse, R50, R12 ;  /* 0x000000322048723c */ /* 0x040fe2000000180c */
[----:B------:R-:W-:Y:S04]  /*5710*/  LDSM.16.M88.4 R12, [R229+0x6000] ;  /* 0x00600000e50c783b */ /* 0x000fe80000000200 */
[----:B------:R-:W3:Y:S03]  /*5720*/  LDSM.16.M88.4 R48, [R220+0x6000] ;  /* 0x00600000dc30783b */ /* 0x000ee60000000200 */
[----:B-1----:R-:W-:Y:S08]  /*5730*/  HMMA.16816.F32 R56, R32, R8, R56 ;  /* 0x000000082038723c */ /* 0x002ff00000001838 */
[C---:B----4-:R-:W-:Y:S08]  /*5740*/  HMMA.16816.F32 R24, R36.reuse, R44, R24 ;  /* 0x0000002c2418723c */ /* 0x050ff00000001818 */
[----:B------:R-:W-:Y:S08]  /*5750*/  HMMA.16816.F32 R20, R36, R46, R20 ;  /* 0x0000002e2414723c */ /* 0x000ff00000001814 */
[C---:B------:R-:W-:Y:S01]  /*5760*/  HMMA.16816.F32 R68, R32.reuse, R10, R68 ;  /* 0x0000000a2044723c */ /* 0x040fe20000001844 */
[----:B------:R-:W1:Y:S07]  /*5770*/  LDSM.16.M88.4 R8, [R220+0x6800] ;  /* 0x00680000dc08783b */ /* 0x000e6e0000000200 */
[C---:B------:R-:W-:Y:S08]  /*5780*/  HMMA.16816.F32 R64, R32.reuse, R40, R64 ;  /* 0x000000282040723c */ /* 0x040ff00000001840 */
[----:B------:R-:W-:Y:S01]  /*5790*/  HMMA.16816.F32 R80, R32, R42, R80 ;  /* 0x0000002a2050723c */ /* 0x000fe20000001850 */
[----:B------:R-:W4:Y:S07]  /*57a0*/  LDSM.16.M88.4 R32, [R220+0x7000] ;  /* 0x00700000dc20783b */ /* 0x000f2e0000000200 */
[C---:B------:R-:W-:Y:S08]  /*57b0*/  HMMA.16816.F32 R28, R36.reuse, R52, R28 ;  /* 0x00000034241c723c */ /* 0x040ff0000000181c */
[----:B--2---:R-:W-:Y:S07]  /*57c0*/  HMMA.16816.F32 R56, R36, R16, R56 ;  /* 0x000000102438723c */ /* 0x004fee0000001838 */
[----:B------:R-:W-:Y:S01]  /*57d0*/  IADD3 R16, R235, UR13, RZ ;  /* 0x0000000deb107c10 */ /* 0x000fe2000fffe0ff */
[----:B---3--:R-:W-:Y:S03]  /*57e0*/  HMMA.16816.F32 R24, R12, R48, R24 ;  /* 0x000000300c18723c */ /* 0x008fe60000001818 */
[C---:B------:R-:W-:Y:S01]  /*57f0*/  IADD3 R4, R16.reuse, 0x1, RZ ;  /* 0x0000000110047810 */ /* 0x040fe20007ffe0ff */
[----:B------:R-:W-:Y:S01]  /*5800*/  I2F R41, R16 ;  /* 0x0000001000297306 */ /* 0x000fe20000201400 */
[----:B------:R-:W-:-:S02]  /*5810*/  IADD3 R17, R16, 0x8, RZ ;  /* 0x0000000810117810 */ /* 0x000fc40007ffe0ff */
[CC--:B------:R-:W-:Y:S01]  /*5820*/  ISETP.GE.AND P5, PT, R4.reuse, R167.reuse, PT ;  /* 0x000000a70400720c */ /* 0x0c0fe20003fa6270 */
[----:B------:R-:W-:Y:S01]  /*5830*/  HMMA.16816.F32 R20, R12, R50, R20 ;  /* 0x000000320c14723c */ /* 0x000fe20000001814 */
[-C--:B------:R-:W-:Y:S02]  /*5840*/  ISETP.GE.AND P2, PT, R4, R2.reuse, PT ;  /* 0x000000020400720c */ /* 0x080fe40003f46270 */
[C---:B------:R-:W-:Y:S01]  /*5850*/  ISETP.GE.AND P3, PT, R17.reuse, R167, PT ;  /* 0x000000a71100720c */ /* 0x040fe20003f66270 */
[----:B------:R-:W2:Y:S01]  /*5860*/  I2F R6, R4 ;  /* 0x0000000400067306 */ /* 0x000ea20000201400 */
[----:B------:R-:W-:-:S03]  /*5870*/  ISETP.GE.AND P0, PT, R17, R2, PT ;  /* 0x000000021100720c */ /* 0x000fc60003f06270 */
[C---:B------:R-:W-:Y:S04]  /*5880*/  HMMA.16816.F32 R72, R36.reuse, R54, R72 ;  /* 0x000000362448723c */ /* 0x040fe80000001848 */
[----:B------:R-:W3:Y:S04]  /*5890*/  I2F R3, R17 ;  /* 0x0000001100037306 */ /* 0x000ee80000201400 */
[----:B------:R-:W-:Y:S01]  /*58a0*/  HMMA.16816.F32 R64, R36, R60, R64 ;  /* 0x0000003c2440723c */ /* 0x000fe20000001840 */
[C---:B--2---:R-:W-:Y:S02]  /*58b0*/  FFMA.FTZ R25, R6.reuse, UR4, R25 ;  /* 0x0000000406197c23 */ /* 0x044fe40008010019 */
[----:B------:R-:W-:Y:S01]  /*58c0*/  FFMA.FTZ R27, R6, UR4, R27 ;  /* 0x00000004061b7c23 */ /* 0x000fe2000801001b */
[----:B------:R-:W-:-:S04]  /*58d0*/  IADD3 R6, R16, 0x11, RZ ;  /* 0x0000001110067810 */ /* 0x000fc80007ffe0ff */
[----:B------:R-:W-:Y:S01]  /*58e0*/  HMMA.16816.F32 R80, R36, R62, R80 ;  /* 0x0000003e2450723c */ /* 0x000fe20000001850 */
[----:B---3--:R-:W-:Y:S01]  /*58f0*/  FFMA.FTZ R17, R3, UR4, R20 ;  /* 0x0000000403117c23 */ /* 0x008fe20008010014 */
[----:B------:R-:W-:Y:S01]  /*5900*/  FSEL R20, R25, -INF , !P5 ;  /* 0xff80000019147808 */ /* 0x000fe20006800000 */
[----:B------:R-:W-:Y:S01]  /*5910*/  FFMA.FTZ R22, R3, UR4, R22 ;  /* 0x0000000403167c23 */ /* 0x000fe20008010016 */
[----:B------:R-:W-:-:S04]  /*5920*/  FSEL R25, R27, -INF , !P2 ;  /* 0xff8000001b197808 */ /* 0x000fc80005000000 */
[----:B------:R-:W-:Y:S01]  /*5930*/  HMMA.16816.F32 R68, R36, R18, R68 ;  /* 0x000000122444723c */ /* 0x000fe20000001844 */
[----:B------:R-:W2:Y:S01]  /*5940*/  LDSM.16.M88.4 R36, [R220+0x7800] ;  /* 0x00780000dc24783b */ /* 0x000ea20000000200 */
[----:B------:R-:W-:Y:S01]  /*5950*/  ISETP.GE.AND P2, PT, R6, R167, PT ;  /* 0x000000a70600720c */ /* 0x000fe20003f46270 */
[----:B------:R-:W-:-:S04]  /*5960*/  DEPBAR.LE SB0, 0x0 ;  /* 0x000080000000791a */ /* 0x000fc80000000000 */
[----:B------:R-:W-:Y:S01]  /*5970*/  IADD3 R18, R16, 0x9, RZ ;  /* 0x0000000910127810 */ /* 0x000fe20007ffe0ff */
[C---:B-1----:R-:W-:Y:S01]  /*5980*/  HMMA.16816.F32 R28, R12.reuse, R8, R28 ;  /* 0x000000080c1c723c */ /* 0x042fe2000000181c */
[----:B------:R-:W-:Y:S02]  /*5990*/  FSEL R27, R22, -INF , !P0 ;  /* 0xff800000161b7808 */ /* 0x000fe40004000000 */
[----:B------:R1:W3:Y:S01]  /*59a0*/  I2F R4, R18 ;  /* 0x0000001200047306 */ /* 0x0002e20000201400 */
[C---:B------:R-:W-:Y:S02]  /*59b0*/  ISETP.GE.AND P6, PT, R18.reuse, R167, PT ;  /* 0x000000a71200720c */ /* 0x040fe40003fc6270 */
[----:B------:R-:W-:Y:S02]  /*59c0*/  ISETP.GE.AND P4, PT, R18, R2, PT ;  /* 0x000000021200720c */ /* 0x000fe40003f86270 */
[C---:B------:R-:W-:Y:S01]  /*59d0*/  IADD3 R8, R16.reuse, 0x10, RZ ;  /* 0x0000001010087810 */ /* 0x040fe20007ffe0ff */
[----:B------:R-:W-:Y:S01]  /*59e0*/  HMMA.16816.F32 R72, R12, R10, R72 ;  /* 0x0000000a0c48723c */ /* 0x000fe20000001848 */
[----:B------:R-:W-:-:S02]  /*59f0*/  IADD3 R19, R16, 0x20, RZ ;  /* 0x0000002010137810 */ /* 0x000fc40007ffe0ff */
[----:B------:R5:W5:Y:S01]  /*5a00*/  I2F R9, R8 ;  /* 0x0000000800097306 */ /* 0x000b620000201400 */
[C---:B------:R-:W-:Y:S02]  /*5a10*/  ISETP.GE.AND P1, PT, R8.reuse, R167, PT ;  /* 0x000000a70800720c */ /* 0x040fe40003f26270 */
[-C--:B------:R-:W-:Y:S02]  /*5a20*/  ISETP.GE.AND P5, PT, R8, R2.reuse, PT ;  /* 0x000000020800720c */ /* 0x080fe40003fa6270 */
[----:B----4-:R-:W-:Y:S01]  /*5a30*/  HMMA.16816.F32 R64, R12, R32, R64 ;  /* 0x000000200c40723c */ /* 0x010fe20000001840 */
[----:B-1----:R-:W-:Y:S01]  /*5a40*/  FSEL R18, R17, -INF , !P3 ;  /* 0xff80000011127808 */ /* 0x002fe20005800000 */
[----:B---3--:R-:W-:Y:S01]  /*5a50*/  FFMA.FTZ R21, R4, UR4, R21 ;  /* 0x0000000404157c23 */ /* 0x008fe20008010015 */
[----:B------:R-:W-:Y:S01]  /*5a60*/  ISETP.GE.AND P3, PT, R6, R2, PT ;  /* 0x000000020600720c */ /* 0x000fe20003f66270 */
[----:B------:R-:W-:Y:S01]  /*5a70*/  FFMA.FTZ R11, R4, UR4, R23 ;  /* 0x00000004040b7c23 */ /* 0x000fe20008010017 */
[----:B------:R-:W1:Y:S01]  /*5a80*/  I2F R6, R6 ;  /* 0x0000000600067306 */ /* 0x000e620000201400 */
[----:B------:R-:W-:-:S02]  /*5a90*/  IADD3 R23, R16, 0x28, RZ ;  /* 0x0000002810177810 */ /* 0x000fc40007ffe0ff */
[C---:B------:R-:W-:Y:S01]  /*5aa0*/  HMMA.16816.F32 R80, R12.reuse, R34, R80 ;  /* 0x000000220c50723c */ /* 0x040fe20000001850 */
[----:B------:R-:W-:Y:S02]  /*5ab0*/  FSEL R22, R21, -INF , !P6 ;  /* 0xff80000015167808 */ /* 0x000fe40007000000 */
[C---:B-----5:R-:W-:Y:S01]  /*5ac0*/  IADD3 R8, R16.reuse, 0x18, RZ ;  /* 0x0000001810087810 */ /* 0x060fe20007ffe0ff */
[C---:B------:R-:W-:Y:S01]  /*5ad0*/  FFMA.FTZ R10, R9.reuse, UR4, R28 ;  /* 0x00000004090a7c23 */ /* 0x040fe2000801001c */
[----:B------:R-:W-:Y:S01]  /*5ae0*/  IADD3 R21, R16, 0x19, RZ ;  /* 0x0000001910157810 */ /* 0x000fe20007ffe0ff */
[----:B------:R-:W-:Y:S01]  /*5af0*/  FFMA.FTZ R9, R9, UR4, R30 ;  /* 0x0000000409097c23 */ /* 0x000fe2000801001e */
[----:B------:R-:W3:Y:S01]  /*5b00*/  I2F R3, R8 ;  /* 0x0000000800037306 */ /* 0x000ee20000201400 */
[----:B------:R-:W-:Y:S01]  /*5b10*/  FSEL R11, R11, -INF , !P4 ;  /* 0xff8000000b0b7808 */ /* 0x000fe20006000000 */
[----:B--2---:R-:W-:Y:S01]  /*5b20*/  HMMA.16816.F32 R56, R12, R36, R56 ;  /* 0x000000240c38723c */ /* 0x004fe20000001838 */
[----:B------:R-:W-:-:S02]  /*5b30*/  FSEL R10, R10, -INF , !P1 ;  /* 0xff8000000a0a7808 */ /* 0x000fc40004800000 */
[CC--:B------:R-:W-:Y:S01]  /*5b40*/  ISETP.GE.AND P4, PT, R21.reuse, R167.reuse, PT ;  /* 0x000000a71500720c */ /* 0x0c0fe20003f86270 */
[----:B-1----:R-:W-:Y:S01]  /*5b50*/  FFMA.FTZ R4, R6, UR4, R29 ;  /* 0x0000000406047c23 */ /* 0x002fe2000801001d */
[----:B------:R-:W-:Y:S01]  /*5b60*/  IADD3 R29, R16, 0x21, RZ ;  /* 0x00000021101d7810 */ /* 0x000fe20007ffe0ff */
[----:B------:R1:W2:Y:S01]  /*5b70*/  I2F R28, R21 ;  /* 0x00000015001c7306 */ /* 0x0002a20000201400 */
[-C--:B------:R-:W-:Y:S01]  /*5b80*/  ISETP.GE.AND P1, PT, R21, R2.reuse, PT ;  /* 0x000000021500720c */ /* 0x080fe20003f26270 */
[----:B------:R-:W-:Y:S01]  /*5b90*/  HMMA.16816.F32 R68, R12, R38, R68 ;  /* 0x000000260c44723c */ /* 0x000fe20000001844 */
[C---:B------:R-:W-:Y:S02]  /*5ba0*/  ISETP.GE.AND P0, PT, R8.reuse, R167, PT ;  /* 0x000000a70800720c */ /* 0x040fe40003f06270 */
[----:B------:R-:W-:Y:S01]  /*5bb0*/  ISETP.GE.AND P6, PT, R8, R2, PT ;  /* 0x000000020800720c */ /* 0x000fe20003fc6270 */
[----:B---3--:R-:W-:Y:S02]  /*5bc0*/  FFMA.FTZ R74, R3, UR4, R74 ;  /* 0x00000004034a7c23 */ /* 0x008fe4000801004a */
[----:B------:R-:W3:Y:S01]  /*5bd0*/  I2F R30, R29 ;  /* 0x0000001d001e7306 */ /* 0x000ee20000201400 */
[----:B------:R-:W-:-:S02]  /*5be0*/  IADD3 R13, R16, 0x31, RZ ;  /* 0x00000031100d7810 */ /* 0x000fc40007ffe0ff */
[----:B------:R-:W-:Y:S02]  /*5bf0*/  FSEL R9, R9, -INF , !P5 ;  /* 0xff80000009097808 */ /* 0x000fe40006800000 */
[----:B------:R-:W-:Y:S02]  /*5c00*/  FSEL R4, R4, -INF , !P2 ;  /* 0xff80000004047808 */ /* 0x000fe40005000000 */
[-C--:B------:R-:W-:Y:S01]  /*5c10*/  ISETP.GE.AND P5, PT, R19, R167.reuse, PT ;  /* 0x000000a71300720c */ /* 0x080fe20003fa6270 */
[----:B-1----:R-:W-:Y:S01]  /*5c20*/  FFMA.FTZ R21, R6, UR4, R31 ;  /* 0x0000000406157c23 */ /* 0x002fe2000801001f */
[----:B------:R-:W1:Y:S01]  /*5c30*/  I2F R12, R13 ;  /* 0x0000000d000c7306 */ /* 0x000e620000201400 */
[----:B------:R-:W-:Y:S01]  /*5c40*/  FFMA.FTZ R6, R3, UR4, R72 ;  /* 0x0000000403067c23 */ /* 0x000fe20008010048 */
[-C--:B------:R-:W-:Y:S01]  /*5c50*/  ISETP.GE.AND P2, PT, R19, R2.reuse, PT ;  /* 0x000000021300720c */ /* 0x080fe20003f46270 */
[C---:B--2---:R-:W-:Y:S01]  /*5c60*/  FFMA.FTZ R8, R28.reuse, UR4, R73 ;  /* 0x000000041c087c23 */ /* 0x044fe20008010049 */
[----:B------:R-:W-:Y:S01]  /*5c70*/  FSEL R21, R21, -INF , !P3 ;  /* 0xff80000015157808 */ /* 0x000fe20005800000 */
[----:B------:R-:W-:Y:S01]  /*5c80*/  FFMA.FTZ R75, R28, UR4, R75 ;  /* 0x000000041c4b7c23 */ /* 0x000fe2000801004b */
[----:B------:R-:W-:Y:S01]  /*5c90*/  FSEL R6, R6, -INF , !P0 ;  /* 0xff80000006067808 */ /* 0x000fe20004000000 */
[C---:B---3--:R-:W-:Y:S01]  /*5ca0*/  FFMA.FTZ R67, R30.reuse, UR4, R67 ;  /* 0x000000041e437c23 */ /* 0x048fe20008010043 */
[----:B------:R-:W2:Y:S01]  /*5cb0*/  I2F R3, R23 ;  /* 0x0000001700037306 */ /* 0x000ea20000201400 */
[C---:B------:R-:W-:Y:S01]  /*5cc0*/  ISETP.GE.AND P3, PT, R29.reuse, R167, PT ;  /* 0x000000a71d00720c */ /* 0x040fe20003f66270 */
[----:B------:R-:W-:Y:S01]  /*5cd0*/  FFMA.FTZ R65, R30, UR4, R65 ;  /* 0x000000041e417c23 */ /* 0x000fe20008010041 */
[----:B------:R-:W-:-:S02]  /*5ce0*/  ISETP.GE.AND P0, PT, R29, R2, PT ;  /* 0x000000021d00720c */ /* 0x000fc40003f06270 */
[C---:B------:R-:W-:Y:S02]  /*5cf0*/  IADD3 R31, R16.reuse, 0x29, RZ ;  /* 0x00000029101f7810 */ /* 0x040fe40007ffe0ff */
[----:B------:R-:W-:Y:S01]  /*5d00*/  IADD3 R29, R16, 0x30, RZ ;  /* 0x00000030101d7810 */ /* 0x000fe20007ffe0ff */
[----:B------:R3:W4:Y:S01]  /*5d10*/  I2F R17, R19 ;  /* 0x0000001300117306 */ /* 0x0007220000201400 */
[----:B------:R-:W-:Y:S01]  /*5d20*/  FSEL R8, R8, -INF , !P4 ;  /* 0xff80000008087808 */ /* 0x000fe20006000000 */
[C---:B-1----:R-:W-:Y:S01]  /*5d30*/  FFMA.FTZ R59, R12.reuse, UR4, R59 ;  /* 0x000000040c3b7c23 */ /* 0x042fe2000801003b */
[----:B------:R-:W-:Y:S01]  /*5d40*/  ISETP.GE.AND P4, PT, R23, R2, PT ;  /* 0x000000021700720c */ /* 0x000fe20003f86270 */
[----:B------:R-:W-:Y:S01]  /*5d50*/  FFMA.FTZ R57, R12, UR4, R57 ;  /* 0x000000040c397c23 */ /* 0x000fe20008010039 */
[----:B------:R-:W-:Y:S01]  /*5d60*/  FSEL R197, R67, -INF , !P0 ;  /* 0xff80000043c57808 */ /* 0x000fe20004000000 */
[----:B------:R-:W-:Y:S01]  /*5d70*/  FFMA.FTZ R12, R41, UR4, R26 ;  /* 0x00000004290c7c23 */ /* 0x000fe2000801001a */
[----:B------:R-:W-:Y:S01]  /*5d80*/  IADD3 R15, R16, 0x38, RZ ;  /* 0x00000038100f7810 */ /* 0x000fe20007ffe0ff */
[----:B--2---:R-:W-:Y:S01]  /*5d90*/  FFMA.FTZ R80, R3, UR4, R80 ;  /* 0x0000000403507c23 */ /* 0x004fe20008010050 */
[----:B------:R-:W1:Y:S01]  /*5da0*/  I2F R28, R31 ;  /* 0x0000001f001c7306 */ /* 0x000e620000201400 */
[----:B------:R-:W-:Y:S01]  /*5db0*/  ISETP.GE.AND P0, PT, R13, R167, PT ;  /* 0x000000a70d00720c */ /* 0x000fe20003f06270 */
[----:B------:R-:W-:Y:S01]  /*5dc0*/  FFMA.FTZ R82, R3, UR4, R82 ;  /* 0x0000000403527c23 */ /* 0x000fe20008010052 */
[----:B------:R-:W-:-:S02]  /*5dd0*/  FSEL R198, R65, -INF , !P3 ;  /* 0xff80000041c67808 */ /* 0x000fc40005800000 */
[-C--:B------:R-:W-:Y:S02]  /*5de0*/  ISETP.GE.AND P3, PT, R29, R2.reuse, PT ;  /* 0x000000021d00720c */ /* 0x080fe40003f66270 */
[----:B---3--:R-:W-:Y:S01]  /*5df0*/  FSEL R19, R74, -INF , !P6 ;  /* 0xff8000004a137808 */ /* 0x008fe20007000000 */
[----:B------:R-:W2:Y:S01]  /*5e00*/  I2F R3, R15 ;  /* 0x0000000f00037306 */ /* 0x000ea20000201400 */
[----:B------:R-:W-:Y:S01]  /*5e10*/  ISETP.GE.AND P6, PT, R23, R167, PT ;  /* 0x000000a71700720c */ /* 0x000fe20003fc6270 */
[C---:B----4-:R-:W-:Y:S01]  /*5e20*/  FFMA.FTZ R64, R17.reuse, UR4, R64 ;  /* 0x0000000411407c23 */ /* 0x050fe20008010040 */
[----:B------:R-:W-:Y:S01]  /*5e30*/  FSEL R203, R82, -INF , !P4 ;  /* 0xff80000052cb7808 */ /* 0x000fe20006000000 */
[----:B------:R-:W-:Y:S01]  /*5e40*/  FFMA.FTZ R66, R17, UR4, R66 ;  /* 0x0000000411427c23 */ /* 0x000fe20008010042 */
[----:B------:R-:W-:Y:S02]  /*5e50*/  FSEL R190, R80, -INF , !P6 ;  /* 0xff80000050be7808 */ /* 0x000fe40007000000 */
[----:B------:R-:W-:Y:S01]  /*5e60*/  ISETP.GE.AND P6, PT, R13, R2, PT ;  /* 0x000000020d00720c */ /* 0x000fe20003fc6270 */
[----:B------:R-:W3:Y:S01]  /*5e70*/  I2F R23, R29 ;  /* 0x0000001d00177306 */ /* 0x000ee20000201400 */
[----:B------:R-:W-:Y:S01]  /*5e80*/  IADD3 R13, R16, 0x39, RZ ;  /* 0x00000039100d7810 */ /* 0x000fe20007ffe0ff */
[C---:B-1----:R-:W-:Y:S01]  /*5e90*/  FFMA.FTZ R81, R28.reuse, UR4, R81 ;  /* 0x000000041c517c23 */ /* 0x042fe20008010051 */
[----:B------:R-:W-:Y:S01]  /*5ea0*/  FSEL R199, R59, -INF , !P6 ;  /* 0xff8000003bc77808 */ /* 0x000fe20007000000 */
[----:B------:R-:W-:Y:S01]  /*5eb0*/  FFMA.FTZ R83, R28, UR4, R83 ;  /* 0x000000041c537c23 */ /* 0x000fe20008010053 */
[----:B------:R-:W-:-:S02]  /*5ec0*/  PLOP3.LUT P6, PT, PT, PT, UP0, 0x80, 0x0 ;  /* 0x000000000000781c */ /* 0x000fc40003fcf008 */
[----:B------:R-:W-:Y:S01]  /*5ed0*/  FSEL R17, R75, -INF , !P1 ;  /* 0xff8000004b117808 */ /* 0x000fe20004800000 */
[----:B------:R-:W1:Y:S01]  /*5ee0*/  I2F R14, R13 ;  /* 0x0000000d000e7306 */ /* 0x000e620000201400 */
[----:B------:R-:W-:Y:S01]  /*5ef0*/  FSEL R188, R64, -INF , !P5 ;  /* 0xff80000040bc7808 */ /* 0x000fe20006800000 */
[C---:B--2---:R-:W-:Y:S01]  /*5f00*/  FFMA.FTZ R34, R3.reuse, UR4, R68 ;  /* 0x0000000403227c23 */ /* 0x044fe20008010044 */
[----:B------:R-:W-:Y:S01]  /*5f10*/  FSEL R205, R66, -INF , !P2 ;  /* 0xff80000042cd7808 */ /* 0x000fe20005000000 */
[----:B------:R-:W-:Y:S01]  /*5f20*/  FFMA.FTZ R70, R3, UR4, R70 ;  /* 0x0000000403467c23 */ /* 0x000fe20008010046 */
[-C--:B------:R-:W-:Y:S01]  /*5f30*/  ISETP.GE.AND P1, PT, R31, R167.reuse, PT ;  /* 0x000000a71f00720c */ /* 0x080fe20003f26270 */
[----:B------:R-:W-:Y:S01]  /*5f40*/  FFMA.FTZ R3, R41, UR4, R24 ;  /* 0x0000000429037c23 */ /* 0x000fe20008010018 */
[----:B------:R-:W-:Y:S01]  /*5f50*/  ISETP.GE.AND P5, PT, R31, R2, PT ;  /* 0x000000021f00720c */ /* 0x000fe20003fa6270 */
[----:B---3--:R-:W-:Y:S01]  /*5f60*/  FFMA.FTZ R56, R23, UR4, R56 ;  /* 0x0000000417387c23 */ /* 0x008fe20008010038 */
[----:B------:R-:W-:Y:S01]  /*5f70*/  ISETP.GE.AND P2, PT, R29, R167, PT ;  /* 0x000000a71d00720c */ /* 0x000fe20003f46270 */
[----:B------:R-:W-:Y:S01]  /*5f80*/  FFMA.FTZ R33, R23, UR4, R58 ;  /* 0x0000000417217c23 */ /* 0x000fe2000801003a */
[----:B------:R-:W-:-:S02]  /*5f90*/  FSEL R196, R81, -INF , !P1 ;  /* 0xff80000051c47808 */ /* 0x000fc40004800000 */
[----:B------:R-:W-:Y:S02]  /*5fa0*/  FSEL R201, R83, -INF , !P5 ;  /* 0xff80000053c97808 */ /* 0x000fe40006800000 */
[----:B------:R-:W-:Y:S01]  /*5fb0*/  FSEL R202, R56, -INF , !P2 ;  /* 0xff80000038ca7808 */ /* 0x000fe20005000000 */
[C---:B-1----:R-:W-:Y:S01]  /*5fc0*/  FFMA.FTZ R32, R14.reuse, UR4, R69 ;  /* 0x000000040e207c23 */ /* 0x042fe20008010045 */
[----:B------:R-:W-:Y:S01]  /*5fd0*/  FSEL R33, R33, -INF , !P3 ;  /* 0xff80000021217808 */ /* 0x000fe20005800000 */
[----:B------:R-:W-:Y:S01]  /*5fe0*/  FFMA.FTZ R71, R14, UR4, R71 ;  /* 0x000000040e477c23 */ /* 0x000fe20008010047 */
[----:B------:R-:W-:Y:S01]  /*5ff0*/  FSEL R200, R57, -INF , !P0 ;  /* 0xff80000039c87808 */ /* 0x000fe20004000000 */
[----:B------:R-:W-:Y:S01]  /*6000*/  BAR.SYNC.DEFER_BLOCKING 0x0 ;  /* 0x0000000000007b1d */ /* 0x000fe20000010000 */
[C---:B------:R-:W-:Y:S02]  /*6010*/  ISETP.GE.AND P4, PT, R15.reuse, R167, PT ;  /* 0x000000a70f00720c */ /* 0x040fe40003f86270 */
[----:B------:R-:W-:-:S02]  /*6020*/  ISETP.GE.AND P1, PT, R15, R2, PT ;  /* 0x000000020f00720c */ /* 0x000fc40003f26270 */
[CC--:B------:R-:W-:Y:S02]  /*6030*/  ISETP.GE.AND P5, PT, R16.reuse, R167.reuse, PT ;  /* 0x000000a71000720c */ /* 0x0c0fe40003fa6270 */
[-C--:B------:R-:W-:Y:S02]  /*6040*/  ISETP.GE.AND P2, PT, R16, R2.reuse, PT ;  /* 0x000000021000720c */ /* 0x080fe40003f46270 */
[C---:B------:R-:W-:Y:S02]  /*6050*/  ISETP.GE.AND P3, PT, R13.reuse, R167, PT ;  /* 0x000000a70d00720c */ /* 0x040fe40003f66270 */
[----:B------:R-:W-:Y:S02]  /*6060*/  ISETP.GE.AND P0, PT, R13, R2, PT ;  /* 0x000000020d00720c */ /* 0x000fe40003f06270 */
[----:B------:R-:W-:Y:S02]  /*6070*/  FSEL R34, R34, -INF , !P4 ;  /* 0xff80000022227808 */ /* 0x000fe40006000000 */
[----:B------:R-:W-:-:S02]  /*6080*/  FSEL R193, R70, -INF , !P1 ;  /* 0xff80000046c17808 */ /* 0x000fc40004800000 */
[----:B------:R-:W-:Y:S02]  /*6090*/  FSEL R3, R3, -INF , !P5 ;  /* 0xff80000003037808 */ /* 0x000fe40006800000 */
[----:B------:R-:W-:Y:S02]  /*60a0*/  FSEL R12, R12, -INF , !P2 ;  /* 0xff8000000c0c7808 */ /* 0x000fe40005000000 */
[----:B------:R-:W-:Y:S02]  /*60b0*/  FSEL R32, R32, -INF , !P3 ;  /* 0xff80000020207808 */ /* 0x000fe40005800000 */
[----:B------:R-:W-:Y:S01]  /*60c0*/  FSEL R192, R71, -INF , !P0 ;  /* 0xff80000047c07808 */ /* 0x000fe20004000000 */
[----:B------:R-:W-:Y:S05]  /*60d0*/  @!P6 BRA `(.L_x_3636) ;  /* 0x00000ed00000e947 */ /* 0x000fea0003800000 */
[----:B------:R-:W-:-:S13]  /*60e0*/  PLOP3.LUT P0, PT, PT, PT, UP6, 0x40, 0x0 ;  /* 0x000000000000781c */ /* 0x000fda0003f0e868 */
[----:B------:R-:W-:Y:S05]  /*60f0*/  @P0 BRA `(.L_x_3637) ;  /* 0x0000047000000947 */ /* 0x000fea0003800000 */
        /* <DEDUP_REMOVED lines=71> */
.L_x_3637:
[----:B------:R-:W-:-:S04]  /*6570*/  ULEA UR24, -UR24, URZ, 0x6 ;  /* 0x0000003f18187291 */ /* 0x000fc8000f8e313f */
[----:B------:R-:W-:Y:S02]  /*6580*/  USHF.R.S32.HI UR5, URZ, 0x1f, UR24 ;  /* 0x0000001f3f057899 */ /* 0x000fe40008011418 */
[----:B------:R-:W-:-:S04]  /*6590*/  MOV R29, UR24 ;  /* 0x00000018001d7c02 */ /* 0x000fc80008000f00 */
[----:B------:R-:W-:Y:S02]  /*65a0*/  MOV R24, UR5 ;  /* 0x0000000500187c02 */ /* 0x000fe40008000f00 */
.L_x_3638:
        /* <DEDUP_REMOVED lines=156> */
.L_x_3640:
[----:B------:R-:W-:Y:S05]  /*6f70*/  BSYNC B0 ;  /* 0x0000000000007941 */ /* 0x000fea0003800000 */
.L_x_3639:
[----:B------:R-:W0:Y:S01]  /*6f80*/  LDGDEPBAR ;  /* 0x00000000000079af */ /* 0x000e220000000000 */
[----:B------:R-:W-:-:S04]  /*6f90*/  IADD3 R166, P0, R29, R166, RZ ;  /* 0x000000a61da67210 */ /* 0x000fc80007f1e0ff */
[----:B------:R-:W-:Y:S02]  /*6fa0*/  IADD3.X R165, R24, R165, RZ, P0, !PT ;  /* 0x000000a518a57210 */ /* 0x000fe400007fe4ff */
.L_x_3636:
        /* <DEDUP_REMOVED lines=37> */
[----:B------:R-:W-:Y:S04]  /*7200*/  LDSM.16.MT88.4 R64, [R228+0x12000] ;  /* 0x01200000e440783b */ /* 0x000fe80000004200 */
[----:B-1----:R-:W-:Y:S04]  /*7210*/  LDSM.16.MT88.4 R40, [R226+0x10000] ;  /* 0x01000000e228783b */ /* 0x002fe80000004200 */
[----:B------:R-:W-:Y:S01]  /*7220*/  LDSM.16.MT88.4 R48, [R225+0x10000] ;  /* 0x01000000e130783b */ /* 0x000fe20000004200 */
[----:B--2---:R-:W-:-:S03]  /*7230*/  FMNMX.FTZ R15, R16, R15, !PT ;  /* 0x0000000f100f7209 */ /* 0x004fc60007810000 */
[----:B------:R-:W-:Y:S01]  /*7240*/  LDSM.16.MT88.4 R56, [R224+0x10000] ;  /* 0x01000000e038783b */ /* 0x000fe20000004200 */
        /* <DEDUP_REMOVED lines=29> */
[----:B------:R-:W-:Y:S01]  /*7420*/  FFMA.FTZ R181, R10, c[0x0][0x23c], -R35 ;  /* 0x00008f000ab57a23 */ /* 0x000fe20000010823 */
[----:B------:R-:W1:Y:S01]  /*7430*/  LDSM.16.MT88.4 R4, [R224+0x16000] ;  /* 0x01600000e004783b */ /* 0x000e620000004200 */
[--C-:B------:R-:W-:Y:S01]  /*7440*/  FFMA.FTZ R182, R12, c[0x0][0x23c], -R194.reuse ;  /* 0x00008f000cb67a23 */ /* 0x100fe200000108c2 */
[----:B------:R-:W3:Y:S01]  /*7450*/  MUFU.EX2 R186, R186 ;  /* 0x000000ba00ba7308 */ /* 0x000ee20000000800 */
[--C-:B------:R-:W-:Y:S01]  /*7460*/  FFMA.FTZ R185, R25, c[0x0][0x23c], -R194.reuse ;  /* 0x00008f0019b97a23 */ /* 0x100fe200000108c2 */
[----:B------:R-:W-:Y:S01]  /*7470*/  LDSM.16.MT88.4 R12, [R228+0x12800] ;  /* 0x01280000e40c783b */ /* 0x000fe20000004200 */
[--C-:B------:R-:W-:Y:S01]  /*7480*/  FFMA.FTZ R187, R27, c[0x0][0x23c], -R194.reuse ;  /* 0x00008f001bbb7a23 */ /* 0x100fe200000108c2 */
        /* <DEDUP_REMOVED lines=39> */
[----:B------:R-:W-:Y:S01]  /*7700*/  MUFU.EX2 R181, R181 ;  /* 0x000000b500b57308 */ /* 0x000fe20000000800 */
[----:B------:R-:W-:Y:S01]  /*7710*/  FADD.FTZ R182, R182, R185 ;  /* 0x000000b9b6b67221 */ /* 0x000fe20000010000 */
[----:B--2---:R-:W-:-:S06]  /*7720*/  F2FP.PACK_AB R147, R178, R187 ;  /* 0x000000bbb293723e */ /* 0x004fcc00000000ff */
[----:B------:R-:W2:Y:S01]  /*7730*/  MUFU.EX2 R180, R180 ;  /* 0x000000b400b47308 */ /* 0x000ea20000000800 */
        /* <DEDUP_REMOVED lines=20> */
[C---:B-----5:R-:W-:Y:S02]  /*7880*/  HMMA.16816.F32 R84, R144.reuse, R88, RZ ;  /* 0x000000589054723c */ /* 0x060fe400000018ff */
[----:B------:R-:W-:Y:S06]  /*7890*/  MUFU.EX2 R195, R195 ;  /* 0x000000c300c37308 */ /* 0x000fec0000000800 */
[C---:B------:R-:W-:Y:S02]  /*78a0*/  HMMA.16816.F32 R92, R144.reuse, R96, RZ ;  /* 0x00000060905c723c */ /* 0x040fe400000018ff */
[----:B------:R-:W-:Y:S06]  /*78b0*/  MUFU.EX2 R196, R196 ;  /* 0x000000c400c47308 */ /* 0x000fec0000000800 */
[C---:B-1----:R-:W-:Y:S02]  /*78c0*/  HMMA.16816.F32 R100, R144.reuse, R104, RZ ;  /* 0x000000689064723c */ /* 0x042fe400000018ff */
        /* <DEDUP_REMOVED lines=48> */
[C---:B------:R-:W-:Y:S08]  /*7bd0*/  HMMA.16816.F32 R36, R4.reuse, R28, R36 ;  /* 0x0000001c0424723c */ /* 0x040ff00000001824 */
        /* <DEDUP_REMOVED lines=9> */
[C---:B------:R-:W-:Y:S01]  /*7c70*/  HMMA.16816.F32 R40, R4.reuse, R30, R40 ;  /* 0x0000001e0428723c */ /* 0x040fe20000001828 */
[----:B------:R-:W1:Y:S07]  /*7c80*/  LDSM.16.MT88.4 R28, [R228+0x14800] ;  /* 0x01480000e41c783b */ /* 0x000e6e0000004200 */
[C---:B------:R-:W-:Y:S08]  /*7c90*/  HMMA.16816.F32 R44, R4.reuse, R24, R44 ;  /* 0x00000018042c723c */ /* 0x040ff0000000182c */
        /* <DEDUP_REMOVED lines=23> */
[C---:B--2---:R-:W-:Y:S08]  /*7e10*/  HMMA.16816.F32 R148, R4.reuse, R8, R148 ;  /* 0x000000080494723c */ /* 0x044ff00000001894 */
[----:B------:R-:W-:Y:S01]  /*7e20*/  HMMA.16816.F32 R144, R4, R10, R144 ;  /* 0x0000000a0490723c */ /* 0x000fe20000001890 */
[----:B------:R-:W2:Y:S06]  /*7e30*/  LDSM.16.MT88.4 R8, [R228+0x13000] ;  /* 0x01300000e408783b */ /* 0x000eac0000004200 */
[----:B------:R-:W-:-:S02]  /*7e40*/  F2FP.PACK_AB R4, R191, R188 ;  /* 0x000000bcbf04723e */ /* 0x000fc400000000ff */
[----:B------:R-:W-:Y:S01]  /*7e50*/  F2FP.PACK_AB R5, R197, R196 ;  /* 0x000000c4c505723e */ /* 0x000fe200000000ff */
[----:B------:R-:W-:Y:S01]  /*7e60*/  FADD.FTZ R196, R196, R175 ;  /* 0x000000afc4c47221 */ /* 0x000fe20000010000 */
[----:B------:R-:W-:Y:S02]  /*7e70*/  F2FP.PACK_AB R6, R195, R190 ;  /* 0x000000bec306723e */ /* 0x000fe400000000ff */
[----:B-----5:R-:W-:Y:S01]  /*7e80*/  F2FP.PACK_AB R7, R201, R198 ;  /* 0x000000c6c907723e */ /* 0x020fe200000000ff */
[----:B------:R-:W-:-:S04]  /*7e90*/  FADD.FTZ R197, R197, R196 ;  /* 0x000000c4c5c57221 */ /* 0x000fc80000010000 */
[----:B------:R-:W-:Y:S02]  /*7ea0*/  FADD.FTZ R198, R198, R197 ;  /* 0x000000c5c6c67221 */ /* 0x000fe40000010000 */
[----:B----4-:R-:W-:Y:S02]  /*7eb0*/  HMMA.16816.F32 R44, R4, R12, R44 ;  /* 0x0000000c042c723c */ /* 0x010fe4000000182c */
[----:B------:R-:W-:-:S06]  /*7ec0*/  FADD.FTZ R201, R201, R198 ;  /* 0x000000c6c9c97221 */ /* 0x000fcc0000010000 */
        /* <DEDUP_REMOVED lines=45> */
[----:B------:R-:W-:Y:S01]  /*81a0*/  HMMA.16816.F32 R152, R4, R10, R152 ;  /* 0x0000000a0498723c */ /* 0x000fe20000001898 */
[----:B------:R-:W1:Y:S06]  /*81b0*/  LDSM.16.MT88.4 R8, [R226+0x13800] ;  /* 0x01380000e208783b */ /* 0x000e6c0000004200 */
[----:B------:R-:W-:-:S02]  /*81c0*/  F2FP.PACK_AB R4, R203, R202 ;  /* 0x000000cacb04723e */ /* 0x000fc400000000ff */
[----:B------:R-:W-:Y:S01]  /*81d0*/  F2FP.PACK_AB R5, R199, R204 ;  /* 0x000000ccc705723e */ /* 0x000fe200000000ff */
[----:B------:R-:W-:Y:S01]  /*81e0*/  FADD.FTZ R204, R204, R201 ;  /* 0x000000c9cccc7221 */ /* 0x000fe20000010000 */
[----:B------:R-:W-:Y:S02]  /*81f0*/  F2FP.PACK_AB R6, R245, R200 ;  /* 0x000000c8f506723e */ /* 0x000fe400000000ff */
[----:B------:R-:W-:Y:S01]  /*8200*/  F2FP.PACK_AB R7, R192, R193 ;  /* 0x000000c1c007723e */ /* 0x000fe200000000ff */
[----:B------:R-:W-:-:S04]  /*8210*/  FADD.FTZ R204, R199, R204 ;  /* 0x000000ccc7cc7221 */ /* 0x000fc80000010000 */
[----:B------:R-:W-:Y:S02]  /*8220*/  FADD.FTZ R193, R193, R204 ;  /* 0x000000ccc1c17221 */ /* 0x000fe40000010000 */
[----:B----4-:R-:W-:Y:S02]  /*8230*/  HMMA.16816.F32 R60, R4, R12, R60 ;  /* 0x0000000c043c723c */ /* 0x010fe4000000183c */
        /* <DEDUP_REMOVED lines=13> */
[C---:B---3--:R-:W-:Y:S07]  /*8310*/  HMMA.16816.F32 R132, R4.reuse, R16, R132 ;  /* 0x000000100484723c */ /* 0x048fee0000001884 */
[----:B------:R-:W-:Y:S01]  /*8320*/  FADD.FTZ R16, R184, R189 ;  /* 0x000000bdb8107221 */ /* 0x000fe20000010000 */
[----:B------:R-:W-:Y:S01]  /*8330*/  HMMA.16816.F32 R156, R4, R34, R156 ;  /* 0x00000022049c723c */ /* 0x000fe2000000189c */
[----:B------:R-:W3:Y:S02]  /*8340*/  LDSM.16.MT88.4 R32, [R224+0x13800] ;  /* 0x01380000e020783b */ /* 0x000ee40000004200 */
[----:B------:R-:W-:-:S04]  /*8350*/  FADD.FTZ R16, R183, R16 ;  /* 0x00000010b7107221 */ /* 0x000fc80000010000 */
[----:B------:R-:W-:Y:S01]  /*8360*/  FADD.FTZ R181, R181, R16 ;  /* 0x00000010b5b57221 */ /* 0x000fe20000010000 */
[----:B------:R-:W-:Y:S03]  /*8370*/  HMMA.16816.F32 R36, R4, R28, R36 ;  /* 0x0000001c0424723c */ /* 0x000fe60000001824 */
[----:B------:R-:W-:-:S05]  /*8380*/  FADD.FTZ R180, R180, R181 ;  /* 0x000000b5b4b47221 */ /* 0x000fca0000010000 */
        /* <DEDUP_REMOVED lines=11> */
[C---:B--2---:R-:W-:Y:S07]  /*8440*/  HMMA.16816.F32 R140, R4.reuse, R12, R140 ;  /* 0x0000000c048c723c */ /* 0x044fee000000188c */
        /* <DEDUP_REMOVED lines=8> */
[----:B------:R-:W-:-:S04]  /*84d0*/  FADD.FTZ R195, R195, R190 ;  /* 0x000000bec3c37221 */ /* 0x000fc80000010000 */
[----:B------:R-:W-:Y:S01]  /*84e0*/  FADD.FTZ R202, R202, R195 ;  /* 0x000000c3caca7221 */ /* 0x000fe20000010000 */
[----:B------:R-:W-:Y:S03]  /*84f0*/  HMMA.16816.F32 R104, R4, R30, R104 ;  /* 0x0000001e0468723c */ /* 0x000fe60000001868 */
[----:B------:R-:W-:-:S04]  /*8500*/  FADD.FTZ R203, R203, R202 ;  /* 0x000000cacbcb7221 */ /* 0x000fc80000010000 */
[----:B------:R-:W-:Y:S01]  /*8510*/  FADD.FTZ R200, R200, R203 ;  /* 0x000000cbc8c87221 */ /* 0x000fe20000010000 */
[----:B-----5:R-:W-:Y:S03]  /*8520*/  HMMA.16816.F32 R108, R4, R24, R108 ;  /* 0x00000018046c723c */ /* 0x020fe6000000186c */
[----:B------:R-:W-:-:S05]  /*8530*/  FADD.FTZ R245, R245, R200 ;  /* 0x000000c8f5f57221 */ /* 0x000fca0000010000 */
[C---:B------:R-:W-:Y:S08]  /*8540*/  HMMA.16816.F32 R112, R4.reuse, R26, R112 ;  /* 0x0000001a0470723c */ /* 0x040ff00000001870 */
[C---:B------:R-:W-:Y:S08]  /*8550*/  HMMA.16816.F32 R116, R4.reuse, R20, R116 ;  /* 0x000000140474723c */ /* 0x040ff00000001874 */
[C---:B------:R-:W-:Y:S08]  /*8560*/  HMMA.16816.F32 R120, R4.reuse, R22, R120 ;  /* 0x000000160478723c */ /* 0x040ff00000001878 */
[C---:B------:R-:W-:Y:S08]  /*8570*/  HMMA.16816.F32 R136, R4.reuse, R18, R136 ;  /* 0x000000120488723c */ /* 0x040ff00000001888 */
[C---:B------:R-:W-:Y:S08]  /*8580*/  HMMA.16816.F32 R152, R4.reuse, R14, R152 ;  /* 0x0000000e0498723c */ /* 0x040ff00000001898 */
[C---:B-1----:R-:W-:Y:S08]  /*8590*/  HMMA.16816.F32 R148, R4.reuse, R8, R148 ;  /* 0x000000080494723c */ /* 0x042ff00000001894 */
        /* <DEDUP_REMOVED lines=39> */
[----:B------:R-:W-:-:S03]  /*8810*/  ULOP3.LUT UR6, UR6, UR7, URZ, 0x3c, !UPT ;  /* 0x0000000706067292 */ /* 0x000fc6000f8e3c3f */
[----:B------:R-:W-:Y:S02]  /*8820*/  @!UP2 UIADD3 UR9, UR9, -UR5, URZ ;  /* 0x800000050909a290 */ /* 0x000fe4000fffe03f */
[----:B------:R-:W-:Y:S02]  /*8830*/  @!UP1 UIADD3 UR8, UR8, -UR5, URZ ;  /* 0x8000000508089290 */ /* 0x000fe4000fffe03f */
[----:B------:R-:W-:Y:S02]  /*8840*/  UISETP.GE.U32.AND UP4, UPT, UR9, UR5, UPT ;  /* 0x000000050900728c */ /* 0x000fe4000bf86070 */
[----:B------:R-:W-:Y:S02]  /*8850*/  UISETP.GE.U32.AND UP3, UPT, UR8, UR5, UPT ;  /* 0x000000050800728c */ /* 0x000fe4000bf66070 */
[----:B------:R-:W-:Y:S02]  /*8860*/  @!UP1 UIADD3 UR11, UR11, 0x1, URZ ;  /* 0x000000010b0b9890 */ /* 0x000fe4000fffe03f */
[----:B------:R-:W-:-:S02]  /*8870*/  UISETP.GE.AND UP1, UPT, UR12, URZ, UPT ;  /* 0x0000003f0c00728c */ /* 0x000fc4000bf26270 */
[----:B------:R-:W-:Y:S02]  /*8880*/  UISETP.GE.AND UP0, UPT, UR6, URZ, UPT ;  /* 0x0000003f0600728c */ /* 0x000fe4000bf06270 */
[----:B------:R-:W-:Y:S02]  /*8890*/  @!UP2 UIADD3 UR13, UR13, 0x1, URZ ;  /* 0x000000010d0da890 */ /* 0x000fe4000fffe03f */
[----:B------:R-:W-:Y:S02]  /*88a0*/  UISETP.NE.AND UP2, UPT, URZ, UR7, UPT ;  /* 0x000000073f00728c */ /* 0x000fe4000bf45270 */
[----:B------:R-:W-:Y:S02]  /*88b0*/  @UP4 UIADD3 UR13, UR13, 0x1, URZ ;  /* 0x000000010d0d4890 */ /* 0x000fe4000fffe03f */
[----:B------:R-:W-:Y:S02]  /*88c0*/  @UP3 UIADD3 UR11, UR11, 0x1, URZ ;  /* 0x000000010b0b3890 */ /* 0x000fe4000fffe03f */
[----:B------:R-:W-:-:S02]  /*88d0*/  ULOP3.LUT UR5, URZ, UR7, URZ, 0x33, !UPT ;  /* 0x000000073f057292 */ /* 0x000fc4000f8e333f */
[----:B------:R-:W-:Y:S02]  /*88e0*/  @!UP1 UIADD3 UR13, -UR13, URZ, URZ ;  /* 0x0000003f0d0d9290 */ /* 0x000fe4000fffe13f */
        /* <DEDUP_REMOVED lines=31> */
.L_x_3642:
[----:B------:R-:W-:-:S05]  /*8ae0*/  IMAD.MOV.U32 R11, RZ, RZ, c[0x0][0x1a0] ;  /* 0x00006800ff0b7624 */ /* 0x000fca00078e00ff */
[----:B------:R-:W-:-:S04]  /*8af0*/  LEA R11, -R11, RZ, 0x6 ;  /* 0x000000ff0b0b7211 */ /* 0x000fc800078e31ff */
[----:B------:R-:W-:Y:S02]  /*8b00*/  SHF.R.S32.HI R5, RZ, 0x1f, R11 ;  /* 0x0000001fff057819 */ /* 0x000fe4000001140b */
.L_x_3643:
        /* <DEDUP_REMOVED lines=110> */
[----:B------:R-:W-:Y:S02]  /*91f0*/  @P5 STS.128 [R236+0x11000], RZ ;  /* 0x011000ffec005388 */ /* 0x000fe40000000c00 */
[----:B------:R-:W-:Y:S02]  /*9200*/  IMAD R0, R0, 0x40, R235 ;  /* 0x0000004000007824 */ /* 0x000fe400078e02eb */
        /* <DEDUP_REMOVED lines=40> */
[----:B---3--:R-:W2:Y:S04]  /*9490*/  LDSM.16.M88.4 R16, [R233+0x8000] ;  /* 0x00800000e910783b */ /* 0x008ea80000000200 */
[----:B------:R-:W3:Y:S04]  /*94a0*/  LDSM.16.M88.4 R176, [R233+0x8800] ;  /* 0x00880000e9b0783b */ /* 0x000ee80000000200 */
[----:B------:R-:W3:Y:S04]  /*94b0*/  LDSM.16.M88.4 R168, [R233+0x9000] ;  /* 0x00900000e9a8783b */ /* 0x000ee80000000200 */
[----:B-----5:R-:W5:Y:S04]  /*94c0*/  LDSM.16.M88.4 R12, [R233+0x9800] ;  /* 0x00980000e90c783b */ /* 0x020f680000000200 */
[----:B-1----:R-:W-:Y:S04]  /*94d0*/  LDSM.16.M88.4 R20, [R232] ;  /* 0x00000000e814783b */ /* 0x002fe80000000200 */
[----:B------:R-:W1:Y:S04]  /*94e0*/  LDSM.16.M88.4 R8, [R231] ;  /* 0x00000000e708783b */ /* 0x000e680000000200 */
[----:B------:R-:W1:Y:S04]  /*94f0*/  LDSM.16.M88.4 R200, [R223] ;  /* 0x00000000dfc8783b */ /* 0x000e680000000200 */
[----:B------:R-:W1:Y:S04]  /*9500*/  LDSM.16.M88.4 R188, [R222] ;  /* 0x00000000debc783b */ /* 0x000e680000000200 */
[----:B----4-:R-:W4:Y:S04]  /*9510*/  LDSM.16.M88.4 R24, [R221] ;  /* 0x00000000dd18783b */ /* 0x010f280000000200 */
[----:B------:R-:W-:Y:S01]  /*9520*/  LDSM.16.M88.4 R196, [R227+0x8000] ;  /* 0x00800000e3c4783b */ /* 0x000fe20000000200 */
[C---:B--2---:R-:W-:Y:S03]  /*9530*/  HMMA.16816.F32 R4, R28.reuse, R16, RZ ;  /* 0x000000101c04723c */ /* 0x044fe600000018ff */
[----:B------:R-:W-:Y:S04]  /*9540*/  LDSM.16.M88.4 R192, [R227+0x8800] ;  /* 0x00880000e3c0783b */ /* 0x000fe80000000200 */
[----:B------:R-:W-:Y:S01]  /*9550*/  LDSM.16.M88.4 R184, [R227+0x9000] ;  /* 0x00900000e3b8783b */ /* 0x000fe20000000200 */
        /* <DEDUP_REMOVED lines=8> */
[----:B------:R-:W-:Y:S07]  /*95e0*/  LDSM.16.M88.4 R12, [R227+0x9800] ;  /* 0x00980000e30c783b */ /* 0x000fee0000000200 */
[C---:B-1----:R-:W-:Y:S08]  /*95f0*/  HMMA.16816.F32 R4, R20.reuse, R8, R4 ;  /* 0x000000081404723c */ /* 0x042ff00000001804 */
[C---:B------:R-:W-:Y:S01]  /*9600*/  HMMA.16816.F32 R16, R20.reuse, R10, R16 ;  /* 0x0000000a1410723c */ /* 0x040fe20000001810 */
[----:B------:R-:W1:Y:S07]  /*9610*/  LDSM.16.M88.4 R8, [R230] ;  /* 0x00000000e608783b */ /* 0x000e6e0000000200 */
[C---:B------:R-:W-:Y:S08]  /*9620*/  HMMA.16816.F32 R180, R20.reuse, R200, R180 ;  /* 0x000000c814b4723c */ /* 0x040ff000000018b4 */
[C---:B------:R-:W-:Y:S01]  /*9630*/  HMMA.16816.F32 R176, R20.reuse, R202, R176 ;  /* 0x000000ca14b0723c */ /* 0x040fe200000018b0 */
[----:B------:R-:W-:Y:S07]  /*9640*/  LDSM.16.M88.4 R200, [R216] ;  /* 0x00000000d8c8783b */ /* 0x000fee0000000200 */
[C---:B------:R-:W-:Y:S08]  /*9650*/  HMMA.16816.F32 R172, R20.reuse, R188, R172 ;  /* 0x000000bc14ac723c */ /* 0x040ff000000018ac */
[C---:B------:R-:W-:Y:S01]  /*9660*/  HMMA.16816.F32 R168, R20.reuse, R190, R168 ;  /* 0x000000be14a8723c */ /* 0x040fe200000018a8 */
[----:B------:R-:W-:Y:S07]  /*9670*/  LDSM.16.M88.4 R188, [R220] ;  /* 0x00000000dcbc783b */ /* 0x000fee0000000200 */
[C---:B----4-:R-:W-:Y:S08]  /*9680*/  HMMA.16816.F32 R32, R20.reuse, R24, R32 ;  /* 0x000000181420723c */ /* 0x050ff00000001820 */
[----:B------:R-:W-:Y:S01]  /*9690*/  HMMA.16816.F32 R28, R20, R26, R28 ;  /* 0x0000001a141c723c */ /* 0x000fe2000000181c */
[----:B------:R-:W2:Y:S04]  /*96a0*/  LDSM.16.M88.4 R20, [R229] ;  /* 0x00000000e514783b */ /* 0x000ea80000000200 */
[----:B------:R-:W3:Y:S03]  /*96b0*/  LDSM.16.M88.4 R24, [R220+0x800] ;  /* 0x00080000dc18783b */ /* 0x000ee60000000200 */
        /* <DEDUP_REMOVED lines=61> */
[C---:B-1----:R-:W-:Y:S08]  /*9a90*/  HMMA.16816.F32 R32, R12.reuse, R184, R32 ;  /* 0x000000b80c20723c */ /* 0x042ff00000001820 */
[----:B------:R-:W-:Y:S01]  /*9aa0*/  HMMA.16816.F32 R28, R12, R186, R28 ;  /* 0x000000ba0c1c723c */ /* 0x000fe2000000181c */
[----:B------:R-:W-:Y:S04]  /*9ab0*/  LDSM.16.M88.4 R184, [R233+0xd000] ;  /* 0x00d00000e9b8783b */ /* 0x000fe80000000200 */
[----:B------:R-:W-:Y:S03]  /*9ac0*/  LDSM.16.M88.4 R12, [R233+0xd800] ;  /* 0x00d80000e90c783b */ /* 0x000fe60000000200 */
[C---:B----4-:R-:W-:Y:S08]  /*9ad0*/  HMMA.16816.F32 R4, R20.reuse, R8, R4 ;  /* 0x000000081404723c */ /* 0x050ff00000001804 */
[C---:B------:R-:W-:Y:S01]  /*9ae0*/  HMMA.16816.F32 R16, R20.reuse, R10, R16 ;  /* 0x0000000a1410723c */ /* 0x040fe20000001810 */
[----:B------:R-:W1:Y:S07]  /*9af0*/  LDSM.16.M88.4 R8, [R234+0x4000] ;  /* 0x00400000ea08783b */ /* 0x000e6e0000000200 */
[C---:B-----5:R-:W-:Y:S08]  /*9b00*/  HMMA.16816.F32 R180, R20.reuse, R200, R180 ;  /* 0x000000c814b4723c */ /* 0x060ff000000018b4 */
[C---:B------:R-:W-:Y:S01]  /*9b10*/  HMMA.16816.F32 R176, R20.reuse, R202, R176 ;  /* 0x000000ca14b0723c */ /* 0x040fe200000018b0 */
[----:B------:R-:W-:Y:S07]  /*9b20*/  LDSM.16.M88.4 R200, [R220+0x5800] ;  /* 0x00580000dcc8783b */ /* 0x000fee0000000200 */
[C---:B--2---:R-:W-:Y:S08]  /*9b30*/  HMMA.16816.F32 R172, R20.reuse, R188, R172 ;  /* 0x000000bc14ac723c */ /* 0x044ff000000018ac */
[C---:B------:R-:W-:Y:S01]  /*9b40*/  HMMA.16816.F32 R168, R20.reuse, R190, R168 ;  /* 0x000000be14a8723c */ /* 0x040fe200000018a8 */
[----:B------:R-:W-:Y:S07]  /*9b50*/  LDSM.16.M88.4 R188, [R215] ;  /* 0x00000000d7bc783b */ /* 0x000fee0000000200 */
[C---:B---3--:R-:W-:Y:S08]  /*9b60*/  HMMA.16816.F32 R32, R20.reuse, R24, R32 ;  /* 0x000000181420723c */ /* 0x048ff00000001820 */
[----:B------:R-:W-:Y:S01]  /*9b70*/  HMMA.16816.F32 R28, R20, R26, R28 ;  /* 0x0000001a141c723c */ /* 0x000fe2000000181c */
[----:B------:R-:W2:Y:S04]  /*9b80*/  LDSM.16.M88.4 R20, [R232+0x4000] ;  /* 0x00400000e814783b */ /* 0x000ea80000000200 */
[----:B------:R-:W3:Y:S03]  /*9b90*/  LDSM.16.M88.4 R24, [R214] ;  /* 0x00000000d618783b */ /* 0x000ee60000000200 */
[C---:B-1----:R-:W-:Y:S08]  /*9ba0*/  HMMA.16816.F32 R4, R8.reuse, R196, R4 ;  /* 0x000000c40804723c */ /* 0x042ff00000001804 */
[C---:B------:R-:W-:Y:S01]  /*9bb0*/  HMMA.16816.F32 R16, R8.reuse, R198, R16 ;  /* 0x000000c60810723c */ /* 0x040fe20000001810 */
[----:B------:R-:W-:Y:S07]  /*9bc0*/  LDSM.16.M88.4 R196, [R227+0xc800] ;  /* 0x00c80000e3c4783b */ /* 0x000fee0000000200 */
[C---:B------:R-:W-:Y:S08]  /*9bd0*/  HMMA.16816.F32 R180, R8.reuse, R192, R180 ;  /* 0x000000c008b4723c */ /* 0x040ff000000018b4 */
[C---:B------:R-:W-:Y:S01]  /*9be0*/  HMMA.16816.F32 R176, R8.reuse, R194, R176 ;  /* 0x000000c208b0723c */ /* 0x040fe200000018b0 */
[----:B------:R-:W1:Y:S07]  /*9bf0*/  LDSM.16.M88.4 R192, [R213] ;  /* 0x00000000d5c0783b */ /* 0x000e6e0000000200 */
[C---:B------:R-:W-:Y:S08]  /*9c00*/  HMMA.16816.F32 R172, R8.reuse, R184, R172 ;  /* 0x000000b808ac723c */ /* 0x040ff000000018ac */
[C---:B------:R-:W-:Y:S01]  /*9c10*/  HMMA.16816.F32 R168, R8.reuse, R186, R168 ;  /* 0x000000ba08a8723c */ /* 0x040fe200000018a8 */
[----:B------:R-:W4:Y:S07]  /*9c20*/  LDSM.16.M88.4 R184, [R212] ;  /* 0x00000000d4b8783b */ /* 0x000f2e0000000200 */
        /* <DEDUP_REMOVED lines=35> */
[----:B------:R-:W3:Y:S07]  /*9e60*/  LDSM.16.M88.4 R12, [R211] ;  /* 0x00000000d30c783b */ /* 0x000eee0000000200 */
[C---:B------:R-:W-:Y:S08]  /*9e70*/  HMMA.16816.F32 R180, R192.reuse, R20, R180 ;  /* 0x00000014c0b4723c */ /* 0x040ff000000018b4 */
[----:B------:R-:W-:Y:S01]  /*9e80*/  HMMA.16816.F32 R176, R192, R22, R176 ;  /* 0x00000016c0b0723c */ /* 0x000fe200000018b0 */
[----:B------:R-:W4:Y:S07]  /*9e90*/  LDSM.16.M88.4 R20, [R233+0xf800] ;  /* 0x00f80000e914783b */ /* 0x000f2e0000000200 */
[----:B--2---:R-:W-:Y:S08]  /*9ea0*/  HMMA.16816.F32 R4, R8, R24, R4 ;  /* 0x000000180804723c */ /* 0x004ff00000001804 */
[C---:B------:R-:W-:Y:S08]  /*9eb0*/  HMMA.16816.F32 R32, R192.reuse, R200, R32 ;  /* 0x000000c8c020723c */ /* 0x040ff00000001820 */
[----:B------:R-:W-:Y:S01]  /*9ec0*/  HMMA.16816.F32 R28, R192, R202, R28 ;  /* 0x000000cac01c723c */ /* 0x000fe2000000181c */
[----:B------:R-:W-:Y:S04]  /*9ed0*/  LDSM.16.M88.4 R200, [R227+0xe000] ;  /* 0x00e00000e3c8783b */ /* 0x000fe80000000200 */
[----:B------:R-:W-:Y:S03]  /*9ee0*/  LDSM.16.M88.4 R192, [R210] ;  /* 0x00000000d2c0783b */ /* 0x000fe60000000200 */
[C---:B------:R-:W-:Y:S01]  /*9ef0*/  HMMA.16816.F32 R16, R8.reuse, R26, R16 ;  /* 0x0000001a0810723c */ /* 0x040fe20000001810 */
[----:B------:R-:W2:Y:S07]  /*9f00*/  LDSM.16.M88.4 R24, [R230+0x6000] ;  /* 0x00600000e618783b */ /* 0x000eae0000000200 */
[C---:B-1----:R-:W-:Y:S08]  /*9f10*/  HMMA.16816.F32 R172, R8.reuse, R184, R172 ;  /* 0x000000b808ac723c */ /* 0x042ff000000018ac */
[----:B------:R-:W-:Y:S01]  /*9f20*/  HMMA.16816.F32 R168, R8, R186, R168 ;  /* 0x000000ba08a8723c */ /* 0x000fe200000018a8 */
[----:B------:R-:W1:Y:S07]  /*9f30*/  LDSM.16.M88.4 R184, [R208] ;  /* 0x00000000d0b8783b */ /* 0x000e6e0000000200 */
[----:B---3--:R-:W-:Y:S08]  /*9f40*/  HMMA.16816.F32 R4, R196, R12, R4 ;  /* 0x0000000cc404723c */ /* 0x008ff00000001804 */
[C---:B------:R-:W-:Y:S08]  /*9f50*/  HMMA.16816.F32 R180, R8.reuse, R188, R180 ;  /* 0x000000bc08b4723c */ /* 0x040ff000000018b4 */
[C---:B------:R-:W-:Y:S01]  /*9f60*/  HMMA.16816.F32 R176, R8.reuse, R190, R176 ;  /* 0x000000be08b0723c */ /* 0x040fe200000018b0 */
[----:B------:R-:W-:Y:S07]  /*9f70*/  LDSM.16.M88.4 R188, [R209] ;  /* 0x00000000d1bc783b */ /* 0x000fee0000000200 */
[C---:B----4-:R-:W-:Y:S08]  /*9f80*/  HMMA.16816.F32 R32, R8.reuse, R20, R32 ;  /* 0x000000140820723c */ /* 0x050ff00000001820 */
[----:B------:R-:W-:Y:S01]  /*9f90*/  HMMA.16816.F32 R28, R8, R22, R28 ;  /* 0x00000016081c723c */ /* 0x000fe2000000181c */
[----:B------:R-:W-:Y:S04]  /*9fa0*/  LDSM.16.M88.4 R8, [R220+0x6000] ;  /* 0x00600000dc08783b */ /* 0x000fe80000000200 */
[----:B------:R-:W-:Y:S03]  /*9fb0*/  LDSM.16.M88.4 R20, [R227+0xe800] ;  /* 0x00e80000e314783b */ /* 0x000fe60000000200 */
[----:B------:R-:W-:Y:S01]  /*9fc0*/  HMMA.16816.F32 R16, R196, R14, R16 ;  /* 0x0000000ec410723c */ /* 0x000fe20000001810 */
[----:B------:R-:W3:Y:S07]  /*9fd0*/  LDSM.16.M88.4 R12, [R229+0x6000] ;  /* 0x00600000e50c783b */ /* 0x000eee0000000200 */
[----:B--2---:R-:W-:Y:S08]  /*9fe0*/  HMMA.16816.F32 R4, R24, R200, R4 ;  /* 0x000000c81804723c */ /* 0x004ff00000001804 */
[C---:B------:R-:W-:Y:S07]  /*9ff0*/  HMMA.16816.F32 R180, R196.reuse, R192, R180 ;  /* 0x000000c0c4b4723c */ /* 0x040fee00000018b4 */
[----:B------:R-:W-:Y:S01]  /*a000*/  IADD3 R192, R0, 0x1, RZ ;  /* 0x0000000100c07810 */ /* 0x000fe20007ffe0ff */
[----:B-1----:R-:W-:Y:S03]  /*a010*/  HMMA.16816.F32 R32, R196, R184, R32 ;  /* 0x000000b8c420723c */ /* 0x002fe60000001820 */
[----:B------:R-:W-:-:S02]  /*a020*/  ISETP.GE.AND P6, PT, R192, R167, PT ;  /* 0x000000a7c000720c */ /* 0x000fc40003fc6270 */
[----:B------:R-:W-:-:S03]  /*a030*/  ISETP.GE.AND P1, PT, R192, R2, PT ;  /* 0x00000002c000720c */ /* 0x000fc60003f26270 */
[----:B------:R-:W-:Y:S01]  /*a040*/  HMMA.16816.F32 R28, R196, R186, R28 ;  /* 0x000000bac41c723c */ /* 0x000fe2000000181c */
[----:B------:R-:W1:Y:S07]  /*a050*/  LDSM.16.M88.4 R184, [R220+0x6800] ;  /* 0x00680000dcb8783b */ /* 0x000e6e0000000200 */
[----:B------:R-:W-:Y:S08]  /*a060*/  HMMA.16816.F32 R16, R24, R202, R16 ;  /* 0x000000ca1810723c */ /* 0x000ff00000001810 */
[----:B------:R-:W-:Y:S07]  /*a070*/  HMMA.16816.F32 R176, R196, R194, R176 ;  /* 0x000000c2c4b0723c */ /* 0x000fee00000018b0 */
[C---:B------:R-:W-:Y:S01]  /*a080*/  IADD3 R194, R0.reuse, 0x9, RZ ;  /* 0x0000000900c27810 */ /* 0x040fe20007ffe0ff */
[----:B---3--:R-:W-:Y:S01]  /*a090*/  HMMA.16816.F32 R4, R12, R8, R4 ;  /* 0x000000080c04723c */ /* 0x008fe20000001804 */
[----:B------:R-:W-:-:S07]  /*a0a0*/  IADD3 R195, R0, 0x10, RZ ;  /* 0x0000001000c37810 */ /* 0x000fce0007ffe0ff */
[C---:B------:R-:W-:Y:S08]  /*a0b0*/  HMMA.16816.F32 R172, R196.reuse, R188, R172 ;  /* 0x000000bcc4ac723c */ /* 0x040ff000000018ac */
[----:B------:R-:W-:Y:S01]  /*a0c0*/  HMMA.16816.F32 R168, R196, R190, R168 ;  /* 0x000000bec4a8723c */ /* 0x000fe200000018a8 */
[----:B------:R-:W2:Y:S07]  /*a0d0*/  LDSM.16.M88.4 R188, [R227+0xf000] ;  /* 0x00f00000e3bc783b */ /* 0x000eae0000000200 */
[----:B------:R-:W-:Y:S01]  /*a0e0*/  HMMA.16816.F32 R180, R24, R20, R180 ;  /* 0x0000001418b4723c */ /* 0x000fe200000018b4 */
[----:B------:R-:W3:Y:S06]  /*a0f0*/  I2F R20, R192 ;  /* 0x000000c000147306 */ /* 0x000eec0000201400 */
[----:B------:R-:W-:Y:S01]  /*a100*/  IADD3 R21, R0, 0x8, RZ ;  /* 0x0000000800157810 */ /* 0x000fe20007ffe0ff */
[----:B------:R-:W-:Y:S01]  /*a110*/  HMMA.16816.F32 R16, R12, R10, R16 ;  /* 0x0000000a0c10723c */ /* 0x000fe20000001810 */
[----:B------:R-:W4:Y:S01]  /*a120*/  LDSM.16.M88.4 R8, [R220+0x7000] ;  /* 0x00700000dc08783b */ /* 0x000f220000000200 */
[----:B------:R-:W5:Y:S01]  /*a130*/  I2F R192, R194 ;  /* 0x000000c200c07306 */ /* 0x000f620000201400 */
[----:B------:R-:W-:-:S05]  /*a140*/  ISETP.GE.AND P0, PT, R21, R167, PT ;  /* 0x000000a71500720c */ /* 0x000fca0003f06270 */
[----:B------:R-:W-:Y:S01]  /*a150*/  HMMA.16816.F32 R176, R24, R22, R176 ;  /* 0x0000001618b0723c */ /* 0x000fe200000018b0 */
[C---:B---3--:R-:W-:Y:S01]  /*a160*/  FFMA.FTZ R5, R20.reuse, UR4, R5 ;  /* 0x0000000414057c23 */ /* 0x048fe20008010005 */
[----:B------:R3:W3:Y:S01]  /*a170*/  I2F R193, R21 ;  /* 0x0000001500c17306 */ /* 0x0006e20000201400 */
[----:B------:R-:W-:-:S03]  /*a180*/  FFMA.FTZ R7, R20, UR4, R7 ;  /* 0x0000000414077c23 */ /* 0x000fc60008010007 */
[----:B------:R-:W-:Y:S02]  /*a190*/  FSEL R5, R5, -INF , !P6 ;  /* 0xff80000005057808 */ /* 0x000fe40007000000 */
[----:B-1----:R-:W-:Y:S01]  /*a1a0*/  HMMA.16816.F32 R180, R12, R184, R180 ;  /* 0x000000b80cb4723c */ /* 0x002fe200000018b4 */
[-C--:B------:R-:W-:Y:S01]  /*a1b0*/  ISETP.GE.AND P6, PT, R21, R2.reuse, PT ;  /* 0x000000021500720c */ /* 0x080fe20003fc6270 */
[----:B------:R-:W1:Y:S01]  /*a1c0*/  I2F R185, R195 ;  /* 0x000000c300b97306 */ /* 0x000e620000201400 */
[----:B------:R-:W-:Y:S02]  /*a1d0*/  FSEL R202, R7, -INF , !P1 ;  /* 0xff80000007ca7808 */ /* 0x000fe40004800000 */
[----:B------:R-:W-:Y:S02]  /*a1e0*/  ISETP.GE.AND P1, PT, R194, R167, PT ;  /* 0x000000a7c200720c */ /* 0x000fe40003f26270 */
[----:B------:R-:W-:Y:S01]  /*a1f0*/  IADD3 R184, R0, 0x11, RZ ;  /* 0x0000001100b87810 */ /* 0x000fe20007ffe0ff */
[C---:B-----5:R-:W-:Y:S01]  /*a200*/  FFMA.FTZ R17, R192.reuse, UR4, R17 ;  /* 0x00000004c0117c23 */ /* 0x060fe20008010011 */
[----:B--2---:R-:W-:Y:S01]  /*a210*/  HMMA.16816.F32 R172, R24, R188, R172 ;  /* 0x000000bc18ac723c */ /* 0x004fe200000018ac */
[----:B---3--:R-:W2:Y:S01]  /*a220*/  LDSM.16.M88.4 R20, [R227+0xf800] ;  /* 0x00f80000e314783b */ /* 0x008ea20000000200 */
[C---:B------:R-:W-:Y:S01]  /*a230*/  FFMA.FTZ R16, R193.reuse, UR4, R16 ;  /* 0x00000004c1107c23 */ /* 0x040fe20008010010 */
[----:B------:R-:W3:Y:S01]  /*a240*/  I2F R188, R184 ;  /* 0x000000b800bc7306 */ /* 0x000ee20000201400 */
[----:B------:R-:W-:Y:S01]  /*a250*/  FFMA.FTZ R18, R193, UR4, R18 ;  /* 0x00000004c1127c23 */ /* 0x000fe20008010012 */
[----:B------:R-:W-:Y:S01]  /*a260*/  FSEL R203, R17, -INF , !P1 ;  /* 0xff80000011cb7808 */ /* 0x000fe20004800000 */
[----:B------:R-:W-:Y:S01]  /*a270*/  FFMA.FTZ R19, R192, UR4, R19 ;  /* 0x00000004c0137c23 */ /* 0x000fe20008010013 */
[----:B------:R-:W-:Y:S01]  /*a280*/  FSEL R7, R16, -INF , !P0 ;  /* 0xff80000010077808 */ /* 0x000fe20004000000 */
[----:B------:R-:W-:Y:S01]  /*a290*/  HMMA.16816.F32 R176, R12, R186, R176 ;  /* 0x000000ba0cb0723c */ /* 0x000fe200000018b0 */
[----:B------:R-:W-:-:S02]  /*a2a0*/  ISETP.GE.AND P0, PT, R194, R2, PT ;  /* 0x00000002c200720c */ /* 0x000fc40003f06270 */
[----:B------:R-:W-:Y:S02]  /*a2b0*/  FSEL R206, R18, -INF , !P6 ;  /* 0xff80000012ce7808 */ /* 0x000fe40007000000 */
[C---:B------:R-:W-:Y:S02]  /*a2c0*/  IADD3 R189, R0.reuse, 0x19, RZ ;  /* 0x0000001900bd7810 */ /* 0x040fe40007ffe0ff */
[----:B------:R-:W-:Y:S01]  /*a2d0*/  IADD3 R186, R0, 0x18, RZ ;  /* 0x0000001800ba7810 */ /* 0x000fe20007ffe0ff */
[----:B-1----:R-:W-:Y:S01]  /*a2e0*/  FFMA.FTZ R201, R185, UR4, R180 ;  /* 0x00000004b9c97c23 */ /* 0x002fe200080100b4 */
[----:B------:R-:W-:Y:S01]  /*a2f0*/  FSEL R180, R19, -INF , !P0 ;  /* 0xff80000013b47808 */ /* 0x000fe20004000000 */
[----:B------:R-:W-:Y:S01]  /*a300*/  HMMA.16816.F32 R168, R24, R190, R168 ;  /* 0x000000be18a8723c */ /* 0x000fe200000018a8 */
[----:B------:R-:W1:Y:S01]  /*a310*/  I2F R187, R186 ;  /* 0x000000ba00bb7306 */ /* 0x000e620000201400 */
[----:B------:R-:W5:Y:S01]  /*a320*/  LDSM.16.M88.4 R16, [R220+0x7800] ;  /* 0x00780000dc10783b */ /* 0x000f620000000200 */
[----:B------:R-:W-:Y:S01]  /*a330*/  FFMA.FTZ R200, R185, UR4, R182 ;  /* 0x00000004b9c87c23 */ /* 0x000fe200080100b6 */
[----:B------:R-:W-:Y:S01]  /*a340*/  ISETP.GE.AND P1, PT, R195, R2, PT ;  /* 0x00000002c300720c */ /* 0x000fe20003f26270 */
[----:B---3--:R-:W-:Y:S01]  /*a350*/  FFMA.FTZ R181, R188, UR4, R181 ;  /* 0x00000004bcb57c23 */ /* 0x008fe200080100b5 */
[----:B------:R-:W-:Y:S01]  /*a360*/  ISETP.GE.AND P0, PT, R184, R167, PT ;  /* 0x000000a7b800720c */ /* 0x000fe20003f06270 */
[----:B------:R-:W-:Y:S01]  /*a370*/  FFMA.FTZ R188, R188, UR4, R183 ;  /* 0x00000004bcbc7c23 */ /* 0x000fe200080100b7 */
[----:B----4-:R-:W-:Y:S01]  /*a380*/  HMMA.16816.F32 R172, R12, R8, R172 ;  /* 0x000000080cac723c */ /* 0x010fe200000018ac */
[----:B------:R-:W3:Y:S01]  /*a390*/  I2F R182, R189 ;  /* 0x000000bd00b67306 */ /* 0x000ee20000201400 */
[----:B------:R-:W-:Y:S01]  /*a3a0*/  FSEL R200, R200, -INF , !P1 ;  /* 0xff800000c8c87808 */ /* 0x000fe20004800000 */
[----:B------:R-:W-:-:S04]  /*a3b0*/  DEPBAR.LE SB0, 0x0 ;  /* 0x000080000000791a */ /* 0x000fc80000000000 */
[-C--:B------:R-:W-:Y:S01]  /*a3c0*/  ISETP.GE.AND P6, PT, R195, R167.reuse, PT ;  /* 0x000000a7c300720c */ /* 0x080fe20003fc6270 */
[C---:B-1----:R-:W-:Y:S01]  /*a3d0*/  FFMA.FTZ R176, R187.reuse, UR4, R176 ;  /* 0x00000004bbb07c23 */ /* 0x042fe200080100b0 */
[----:B------:R-:W-:Y:S01]  /*a3e0*/  ISETP.GE.AND P1, PT, R186, R167, PT ;  /* 0x000000a7ba00720c */ /* 0x000fe20003f26270 */
[----:B------:R-:W-:Y:S01]  /*a3f0*/  FFMA.FTZ R178, R187, UR4, R178 ;  /* 0x00000004bbb27c23 */ /* 0x000fe200080100b2 */
[C---:B------:R-:W-:Y:S02]  /*a400*/  IADD3 R8, R0.reuse, 0x20, RZ ;  /* 0x0000002000087810 */ /* 0x040fe40007ffe0ff */
[----:B------:R-:W-:Y:S01]  /*a410*/  IADD3 R183, R0, 0x21, RZ ;  /* 0x0000002100b77810 */ /* 0x000fe20007ffe0ff */
[----:B--2---:R-:W-:Y:S01]  /*a420*/  HMMA.16816.F32 R32, R24, R20, R32 ;  /* 0x000000141820723c */ /* 0x004fe20000001820 */
[----:B------:R-:W-:Y:S01]  /*a430*/  FSEL R191, R181, -INF , !P0 ;  /* 0xff800000b5bf7808 */ /* 0x000fe20004000000 */
[----:B------:R-:W1:Y:S01]  /*a440*/  I2F R9, R8 ;  /* 0x0000000800097306 */ /* 0x000e620000201400 */
[----:B------:R-:W-:-:S02]  /*a450*/  FSEL R201, R201, -INF , !P6 ;  /* 0xff800000c9c97808 */ /* 0x000fc40007000000 */
[----:B------:R-:W-:Y:S02]  /*a460*/  FSEL R181, R176, -INF , !P1 ;  /* 0xff800000b0b57808 */ /* 0x000fe40004800000 */
[-C--:B------:R-:W-:Y:S01]  /*a470*/  ISETP.GE.AND P6, PT, R184, R2.reuse, PT ;  /* 0x00000002b800720c */ /* 0x080fe20003fc6270 */
[----:B------:R-:W-:Y:S01]  /*a480*/  HMMA.16816.F32 R168, R12, R10, R168 ;  /* 0x0000000a0ca8723c */ /* 0x000fe200000018a8 */
[----:B---3--:R-:W-:Y:S01]  /*a490*/  FFMA.FTZ R21, R182, UR4, R177 ;  /* 0x00000004b6157c23 */ /* 0x008fe200080100b1 */
[----:B------:R-:W2:Y:S01]  /*a4a0*/  I2F R176, R183 ;  /* 0x000000b700b07306 */ /* 0x000ea20000201400 */
[----:B------:R-:W-:Y:S01]  /*a4b0*/  FSEL R188, R188, -INF , !P6 ;  /* 0xff800000bcbc7808 */ /* 0x000fe20007000000 */
[----:B------:R-:W-:Y:S01]  /*a4c0*/  FFMA.FTZ R20, R182, UR4, R179 ;  /* 0x00000004b6147c23 */ /* 0x000fe200080100b3 */
[-C--:B------:R-:W-:Y:S02]  /*a4d0*/  ISETP.GE.AND P0, PT, R186, R2.reuse, PT ;  /* 0x00000002ba00720c */ /* 0x080fe40003f06270 */
[-C--:B------:R-:W-:Y:S01]  /*a4e0*/  ISETP.GE.AND P6, PT, R189, R167.reuse, PT ;  /* 0x000000a7bd00720c */ /* 0x080fe20003fc6270 */
[----:B------:R-:W-:Y:S01]  /*a4f0*/  HMMA.16816.F32 R28, R24, R22, R28 ;  /* 0x00000016181c723c */ /* 0x000fe2000000181c */
[----:B------:R-:W-:Y:S01]  /*a500*/  IADD3 R10, R0, 0x28, RZ ;  /* 0x00000028000a7810 */ /* 0x000fe20007ffe0ff */
[C---:B-1----:R-:W-:Y:S01]  /*a510*/  FFMA.FTZ R174, R9.reuse, UR4, R174 ;  /* 0x0000000409ae7c23 */ /* 0x042fe200080100ae */
[----:B------:R-:W-:Y:S01]  /*a520*/  FSEL R190, R178, -INF , !P0 ;  /* 0xff800000b2be7808 */ /* 0x000fe20004000000 */
[----:B------:R-:W-:Y:S01]  /*a530*/  FFMA.FTZ R172, R9, UR4, R172 ;  /* 0x0000000409ac7c23 */ /* 0x000fe200080100ac */
[----:B------:R-:W-:Y:S01]  /*a540*/  FSEL R21, R21, -INF , !P6 ;  /* 0xff80000015157808 */ /* 0x000fe20007000000 */
[----:B------:R-:W1:Y:S01]  /*a550*/  I2F R11, R10 ;  /* 0x0000000a000b7306 */ /* 0x000e620000201400 */
[----:B------:R-:W-:Y:S01]  /*a560*/  IADD3 R22, R0, 0x29, RZ ;  /* 0x0000002900167810 */ /* 0x000fe20007ffe0ff */
[----:B-----5:R-:W-:Y:S01]  /*a570*/  HMMA.16816.F32 R32, R12, R16, R32 ;  /* 0x000000100c20723c */ /* 0x020fe20000001820 */
[----:B------:R-:W-:Y:S01]  /*a580*/  ISETP.GE.AND P0, PT, R8, R167, PT ;  /* 0x000000a70800720c */ /* 0x000fe20003f06270 */
[----:B--2---:R-:W-:Y:S01]  /*a590*/  FFMA.FTZ R173, R176, UR4, R173 ;  /* 0x00000004b0ad7c23 */ /* 0x004fe200080100ad */
[-C--:B------:R-:W-:Y:S01]  /*a5a0*/  ISETP.GE.AND P6, PT, R8, R2.reuse, PT ;  /* 0x000000020800720c */ /* 0x080fe20003fc6270 */
[----:B------:R-:W-:Y:S01]  /*a5b0*/  FFMA.FTZ R175, R176, UR4, R175 ;  /* 0x00000004b0af7c23 */ /* 0x000fe200080100af */
[----:B------:R-:W-:Y:S01]  /*a5c0*/  ISETP.GE.AND P1, PT, R189, R2, PT ;  /* 0x00000002bd00720c */ /* 0x000fe20003f26270 */
[----:B------:R-:W2:Y:S01]  /*a5d0*/  I2F R8, R22 ;  /* 0x0000001600087306 */ /* 0x000ea20000201400 */
[----:B------:R-:W-:-:S02]  /*a5e0*/  FSEL R196, R174, -INF , !P6 ;  /* 0xff800000aec47808 */ /* 0x000fc40007000000 */
[----:B------:R-:W-:Y:S02]  /*a5f0*/  FSEL R20, R20, -INF , !P1 ;  /* 0xff80000014147808 */ /* 0x000fe40004800000 */
[-C--:B------:R-:W-:Y:S02]  /*a600*/  ISETP.GE.AND P1, PT, R183, R167.reuse, PT ;  /* 0x000000a7b700720c */ /* 0x080fe40003f26270 */
[----:B------:R-:W-:Y:S01]  /*a610*/  FSEL R193, R172, -INF , !P0 ;  /* 0xff800000acc17808 */ /* 0x000fe20004000000 */
[----:B-1----:R-:W-:Y:S01]  /*a620*/  FFMA.FTZ R170, R11, UR4, R170 ;  /* 0x000000040baa7c23 */ /* 0x002fe200080100aa */
[----:B------:R-:W-:Y:S01]  /*a630*/  FSEL R197, R173, -INF , !P1 ;  /* 0xff800000adc57808 */ /* 0x000fe20004800000 */
[----:B------:R-:W-:Y:S01]  /*a640*/  HMMA.16816.F32 R28, R12, R18, R28 ;  /* 0x000000120c1c723c */ /* 0x000fe2000000181c */
[----:B------:R-:W-:Y:S01]  /*a650*/  BAR.SYNC.DEFER_BLOCKING 0x0 ;  /* 0x0000000000007b1d */ /* 0x000fe20000010000 */
[C---:B------:R-:W-:Y:S01]  /*a660*/  ISETP.GE.AND P6, PT, R10.reuse, R167, PT ;  /* 0x000000a70a00720c */ /* 0x040fe20003fc6270 */
[----:B------:R-:W-:Y:S01]  /*a670*/  FFMA.FTZ R168, R11, UR4, R168 ;  /* 0x000000040ba87c23 */ /* 0x000fe200080100a8 */
[----:B------:R-:W-:-:S02]  /*a680*/  ISETP.GE.AND P1, PT, R10, R2, PT ;  /* 0x000000020a00720c */ /* 0x000fc40003f26270 */
[----:B------:R-:W-:Y:S01]  /*a690*/  ISETP.GE.AND P0, PT, R183, R2, PT ;  /* 0x00000002b700720c */ /* 0x000fe20003f06270 */
[----:B--2---:R-:W-:Y:S01]  /*a6a0*/  FFMA.FTZ R169, R8, UR4, R169 ;  /* 0x0000000408a97c23 */ /* 0x004fe200080100a9 */
[----:B------:R-:W-:Y:S01]  /*a6b0*/  IADD3 R9, R0, 0x30, RZ ;  /* 0x0000003000097810 */ /* 0x000fe20007ffe0ff */
[----:B------:R-:W-:Y:S01]  /*a6c0*/  FFMA.FTZ R171, R8, UR4, R171 ;  /* 0x0000000408ab7c23 */ /* 0x000fe200080100ab */
[----:B------:R-:W-:Y:S02]  /*a6d0*/  IADD3 R10, R0, 0x31, RZ ;  /* 0x00000031000a7810 */ /* 0x000fe40007ffe0ff */
[----:B------:R-:W1:Y:S01]  /*a6e0*/  I2F R17, R9 ;  /* 0x0000000900117306 */ /* 0x000e620000201400 */
[----:B------:R-:W-:Y:S02]  /*a6f0*/  FSEL R192, R175, -INF , !P0 ;  /* 0xff800000afc07808 */ /* 0x000fe40004000000 */
[----:B------:R-:W-:Y:S02]  /*a700*/  ISETP.GE.AND P0, PT, R22, R167, PT ;  /* 0x000000a71600720c */ /* 0x000fe40003f06270 */
[----:B------:R-:W-:-:S02]  /*a710*/  FSEL R198, R170, -INF , !P1 ;  /* 0xff800000aac67808 */ /* 0x000fc40004800000 */
[----:B------:R-:W-:Y:S01]  /*a720*/  FSEL R199, R169, -INF , !P0 ;  /* 0xff800000a9c77808 */ /* 0x000fe20004000000 */
[----:B------:R-:W2:Y:S01]  /*a730*/  I2F R16, R10 ;  /* 0x0000000a00107306 */ /* 0x000ea20000201400 */
[C---:B------:R-:W-:Y:S02]  /*a740*/  ISETP.GE.AND P1, PT, R9.reuse, R167, PT ;  /* 0x000000a70900720c */ /* 0x040fe40003f26270 */
[-C--:B------:R-:W-:Y:S02]  /*a750*/  ISETP.GE.AND P0, PT, R9, R2.reuse, PT ;  /* 0x000000020900720c */ /* 0x080fe40003f06270 */
[----:B------:R-:W-:Y:S02]  /*a760*/  IADD3 R11, R0, 0x38, RZ ;  /* 0x00000038000b7810 */ /* 0x000fe40007ffe0ff */
[----:B------:R-:W-:Y:S01]  /*a770*/  FSEL R195, R168, -INF , !P6 ;  /* 0xff800000a8c37808 */ /* 0x000fe20007000000 */
[----:B------:R-:W3:Y:S01]  /*a780*/  I2F R9, R0 ;  /* 0x0000000000097306 */ /* 0x000ee20000201400 */
[----:B------:R-:W-:Y:S01]  /*a790*/  ISETP.GE.AND P6, PT, R22, R2, PT ;  /* 0x000000021600720c */ /* 0x000fe20003fc6270 */
[C---:B-1----:R-:W-:Y:S01]  /*a7a0*/  FFMA.FTZ R32, R17.reuse, UR4, R32 ;  /* 0x0000000411207c23 */ /* 0x042fe20008010020 */
[----:B------:R-:W-:Y:S01]  /*a7b0*/  IADD3 R8, R0, 0x39, RZ ;  /* 0x0000003900087810 */ /* 0x000fe20007ffe0ff */
[----:B------:R-:W-:Y:S01]  /*a7c0*/  FFMA.FTZ R34, R17, UR4, R34 ;  /* 0x0000000411227c23 */ /* 0x000fe20008010022 */
[----:B------:R-:W-:-:S02]  /*a7d0*/  FSEL R194, R171, -INF , !P6 ;  /* 0xff800000abc27808 */ /* 0x000fc40007000000 */
[-C--:B------:R-:W-:Y:S01]  /*a7e0*/  ISETP.GE.AND P6, PT, R10, R167.reuse, PT ;  /* 0x000000a70a00720c */ /* 0x080fe20003fc6270 */
[----:B------:R-:W1:Y:S01]  /*a7f0*/  I2F R13, R11 ;  /* 0x0000000b000d7306 */ /* 0x000e620000201400 */
[----:B--2---:R-:W-:Y:S01]  /*a800*/  FFMA.FTZ R33, R16, UR4, R33 ;  /* 0x0000000410217c23 */ /* 0x004fe20008010021 */
[----:B------:R-:W-:Y:S01]  /*a810*/  FSEL R189, R32, -INF , !P1 ;  /* 0xff80000020bd7808 */ /* 0x000fe20004800000 */
[----:B------:R-:W-:Y:S01]  /*a820*/  FFMA.FTZ R35, R16, UR4, R35 ;  /* 0x0000000410237c23 */ /* 0x000fe20008010023 */
[----:B------:R-:W-:Y:S02]  /*a830*/  FSEL R186, R34, -INF , !P0 ;  /* 0xff80000022ba7808 */ /* 0x000fe40004000000 */
[----:B------:R-:W-:Y:S02]  /*a840*/  FSEL R187, R33, -INF , !P6 ;  /* 0xff80000021bb7808 */ /* 0x000fe40007000000 */
[-C--:B------:R-:W-:Y:S01]  /*a850*/  ISETP.GE.AND P1, PT, R10, R2.reuse, PT ;  /* 0x000000020a00720c */ /* 0x080fe20003f26270 */
[C---:B---3--:R-:W-:Y:S01]  /*a860*/  FFMA.FTZ R4, R9.reuse, UR4, R4 ;  /* 0x0000000409047c23 */ /* 0x048fe20008010004 */
[CC--:B------:R-:W-:Y:S01]  /*a870*/  ISETP.GE.AND P0, PT, R0.reuse, R167.reuse, PT ;  /* 0x000000a70000720c */ /* 0x0c0fe20003f06270 */
[----:B------:R-:W2:Y:S01]  /*a880*/  I2F R10, R8 ;  /* 0x00000008000a7306 */ /* 0x000ea20000201400 */
[----:B------:R-:W-:Y:S01]  /*a890*/  ISETP.GE.AND P6, PT, R0, R2, PT ;  /* 0x000000020000720c */ /* 0x000fe20003fc6270 */
[----:B------:R-:W-:Y:S01]  /*a8a0*/  FFMA.FTZ R0, R9, UR4, R6 ;  /* 0x0000000409007c23 */ /* 0x000fe20008010006 */
[----:B------:R-:W-:Y:S01]  /*a8b0*/  FSEL R184, R35, -INF , !P1 ;  /* 0xff80000023b87808 */ /* 0x000fe20004800000 */
[----:B-1----:R-:W-:Y:S01]  /*a8c0*/  FFMA.FTZ R28, R13, UR4, R28 ;  /* 0x000000040d1c7c23 */ /* 0x002fe2000801001c */
[----:B------:R-:W-:Y:S01]  /*a8d0*/  ISETP.GE.AND P1, PT, R11, R167, PT ;  /* 0x000000a70b00720c */ /* 0x000fe20003f26270 */
[----:B------:R-:W-:Y:S01]  /*a8e0*/  FFMA.FTZ R30, R13, UR4, R30 ;  /* 0x000000040d1e7c23 */ /* 0x000fe2000801001e */
[----:B------:R-:W-:-:S02]  /*a8f0*/  FSEL R0, R0, -INF , !P6 ;  /* 0xff80000000007808 */ /* 0x000fc40007000000 */
[----:B------:R-:W-:Y:S02]  /*a900*/  PLOP3.LUT P6, PT, PT, PT, UP0, 0x80, 0x0 ;  /* 0x000000000000781c */ /* 0x000fe40003fcf008 */
[----:B------:R-:W-:Y:S02]  /*a910*/  FSEL R185, R28, -INF , !P1 ;  /* 0xff8000001cb97808 */ /* 0x000fe40004800000 */
[----:B------:R-:W-:Y:S02]  /*a920*/  ISETP.GE.AND P1, PT, R11, R2, PT ;  /* 0x000000020b00720c */ /* 0x000fe40003f26270 */
[----:B------:R-:W-:Y:S01]  /*a930*/  FSEL R9, R4, -INF , !P0 ;  /* 0xff80000004097808 */ /* 0x000fe20004000000 */
[----:B--2---:R-:W-:Y:S01]  /*a940*/  FFMA.FTZ R29, R10, UR4, R29 ;  /* 0x000000040a1d7c23 */ /* 0x004fe2000801001d */
[----:B------:R-:W-:Y:S01]  /*a950*/  FSEL R182, R30, -INF , !P1 ;  /* 0xff8000001eb67808 */ /* 0x000fe20004800000 */
[----:B------:R-:W-:Y:S01]  /*a960*/  FFMA.FTZ R31, R10, UR4, R31 ;  /* 0x000000040a1f7c23 */ /* 0x000fe2000801001f */
[----:B------:R-:W-:-:S02]  /*a970*/  ISETP.GE.AND P1, PT, R8, R167, PT ;  /* 0x000000a70800720c */ /* 0x000fc40003f26270 */
[----:B------:R-:W-:Y:S02]  /*a980*/  ISETP.GE.AND P0, PT, R8, R2, PT ;  /* 0x000000020800720c */ /* 0x000fe40003f06270 */
        /* <DEDUP_REMOVED lines=61> */
[----:B------:R-:W-:-:S04]  /*ad60*/  UIADD3 UR10, UR6, -UR9, URZ ;  /* 0x80000009060a7290 */ /* 0x000fc8000fffe03f */
[----:B------:R-:W-:-:S03]  /*ad70*/  UIMAD UR10, UR10, UR7, -0x40 ;  /* 0xffffffc00a0a74a4 */ /* 0x000fc6000f8e0207 */
        /* <DEDUP_REMOVED lines=16> */
.L_x_3645:
[----:B------:R-:W-:Y:S02]  /*ae80*/  ULDC UR10, c[0x0][0x198] ;  /* 0x00006600000a7ab9 */ /* 0x000fe40000000800 */
[----:B------:R-:W-:-:S04]  /*ae90*/  ULEA UR10, -UR10, URZ, 0x6 ;  /* 0x0000003f0a0a7291 */ /* 0x000fc8000f8e313f */
[----:B------:R-:W-:Y:S02]  /*aea0*/  USHF.R.S32.HI UR8, URZ, 0x1f, UR10 ;  /* 0x0000001f3f087899 */ /* 0x000fe4000801140a */
.L_x_3646:
        /* <DEDUP_REMOVED lines=87> */
[C---:B------:R-:W-:Y:S01]  /*b420*/  @!P4 IADD3.X R11, R165.reuse, UR5, RZ, P0, !PT ;  /* 0x00000005a50bcc10 */ /* 0x040fe200087fe4ff */
[----:B------:R1:W-:Y:S01]  /*b430*/  @P4 STS.128 [R236+0xa800], RZ ;  /* 0x00a800ffec004388 */ /* 0x0003e20000000c00 */
[----:B------:R-:W-:Y:S02]  /*b440*/  @!P4 LEA R172, P1, R6, c[0x0][0x168], 0x1 ;  /* 0x00005a0006acca11 */ /* 0x000fe400078208ff */
        /* <DEDUP_REMOVED lines=64> */
.L_x_3648:
[----:B------:R-:W-:Y:S05]  /*b850*/  BSYNC B0 ;  /* 0x0000000000007941 */ /* 0x000fea0003800000 */
.L_x_3647:
[----:B------:R-:W0:Y:S01]  /*b860*/  LDGDEPBAR ;  /* 0x00000000000079af */ /* 0x000e220000000000 */
[----:B-1----:R-:W-:Y:S02]  /*b870*/  IMAD.U32 R11, RZ, RZ, UR10 ;  /* 0x0000000aff0b7e24 */ /* 0x002fe4000f8e00ff */
[----:B------:R-:W-:-:S03]  /*b880*/  IMAD.U32 R2, RZ, RZ, UR8 ;  /* 0x00000008ff027e24 */ /* 0x000fc6000f8e00ff */
[----:B------:R-:W-:-:S04]  /*b890*/  LEA R240, P0, R11, R240, 0x1 ;  /* 0x000000f00bf07211 */ /* 0x000fc800078008ff */
[----:B------:R-:W-:Y:S02]  /*b8a0*/  LEA.HI.X R241, R11, R241, R2, 0x1, P0 ;  /* 0x000000f10bf17211 */ /* 0x000fe400000f0c02 */
.L_x_3644:
        /* <DEDUP_REMOVED lines=52> */
[----:B------:R-:W1:Y:S01]  /*bbf0*/  LDSM.16.MT88.4 R8, [R226+0x10000] ;  /* 0x01000000e208783b */ /* 0x000e620000004200 */
[--C-:B------:R-:W-:Y:S01]  /*bc00*/  FFMA.FTZ R171, R5, c[0x0][0x23c], -R166.reuse ;  /* 0x00008f0005ab7a23 */ /* 0x100fe200000108a6 */
[----:B------:R-:W-:Y:S01]  /*bc10*/  FSEL R5, R174, RZ, P1 ;  /* 0x000000ffae057208 */ /* 0x000fe20000800000 */
[----:B------:R-:W-:Y:S01]  /*bc20*/  FFMA.FTZ R170, R7, c[0x0][0x23c], -R166 ;  /* 0x00008f0007aa7a23 */ /* 0x000fe200000108a6 */
[----:B------:R-:W-:Y:S01]  /*bc30*/  FSEL R165, R165, RZ, P0 ;  /* 0x000000ffa5a57208 */ /* 0x000fe20000000000 */
[----:B------:R-:W-:Y:S01]  /*bc40*/  FADD.FTZ R6, R3, -R6 ;  /* 0x8000000603067221 */ /* 0x000fe20000010000 */
[----:B------:R-:W-:Y:S01]  /*bc50*/  MUFU.EX2 R172, R172 ;  /* 0x000000ac00ac7308 */ /* 0x000fe20000000800 */
[----:B------:R-:W-:Y:S02]  /*bc60*/  FADD.FTZ R4, R164, -R5 ;  /* 0x80000005a4047221 */ /* 0x000fe40000010000 */
        /* <DEDUP_REMOVED lines=12> */
[----:B------:R-:W-:Y:S01]  /*bd30*/  LDSM.16.MT88.4 R20, [R224+0x10800] ;  /* 0x01080000e014783b */ /* 0x000fe20000004200 */
[----:B------:R-:W3:Y:S01]  /*bd40*/  MUFU.EX2 R169, R169 ;  /* 0x000000a900a97308 */ /* 0x000ee20000000800 */
[----:B--2---:R-:W-:Y:S01]  /*bd50*/  F2FP.PACK_AB R4, R171, R172 ;  /* 0x000000acab04723e */ /* 0x004fe200000000ff */
[--C-:B------:R-:W-:Y:S02]  /*bd60*/  FFMA.FTZ R179, R181, c[0x0][0x23c], -R166.reuse ;  /* 0x00008f00b5b37a23 */ /* 0x100fe400000108a6 */
[----:B------:R-:W-:Y:S02]  /*bd70*/  FFMA.FTZ R177, R201, c[0x0][0x23c], -R166 ;  /* 0x00008f00c9b17a23 */ /* 0x000fe400000108a6 */
[----:B------:R-:W-:-:S02]  /*bd80*/  FFMA.FTZ R181, R200, c[0x0][0x23c], -R165 ;  /* 0x00008f00c8b57a23 */ /* 0x000fc400000108a5 */
[----:B------:R-:W-:Y:S01]  /*bd90*/  MUFU.EX2 R168, R168 ;  /* 0x000000a800a87308 */ /* 0x000fe20000000800 */
[--C-:B------:R-:W-:Y:S02]  /*bda0*/  FFMA.FTZ R188, R188, c[0x0][0x23c], -R165.reuse ;  /* 0x00008f00bcbc7a23 */ /* 0x100fe400000108a5 */
[--C-:B------:R-:W-:Y:S02]  /*bdb0*/  FFMA.FTZ R190, R190, c[0x0][0x23c], -R165.reuse ;  /* 0x00008f00bebe7a23 */ /* 0x100fe400000108a5 */
[--C-:B------:R-:W-:Y:S02]  /*bdc0*/  FFMA.FTZ R200, R197, c[0x0][0x23c], -R166.reuse ;  /* 0x00008f00c5c87a23 */ /* 0x100fe400000108a6 */
[----:B------:R-:W-:Y:S01]  /*bdd0*/  FFMA.FTZ R202, R199, c[0x0][0x23c], -R166 ;  /* 0x00008f00c7ca7a23 */ /* 0x000fe200000108a6 */
        /* <DEDUP_REMOVED lines=22> */
[----:B------:R-:W-:Y:S01]  /*bf40*/  LDSM.16.MT88.4 R164, [R224+0x13800] ;  /* 0x01380000e0a4783b */ /* 0x000fe20000004200 */
[----:B--2---:R-:W-:-:S05]  /*bf50*/  FMUL.FTZ R160, R160, R176 ;  /* 0x000000b0a0a07220 */ /* 0x004fca0000410000 */
        /* <DEDUP_REMOVED lines=198> */
[C---:B------:R-:W-:Y:S01]  /*cbc0*/  HMMA.16816.F32 R148, R4.reuse, R28, R148 ;  /* 0x0000001c0494723c */ /* 0x040fe20000001894 */
        /* <DEDUP_REMOVED lines=8> */
[----:B--2---:R-:W-:Y:S01]  /*cc50*/  F2FP.PACK_AB R4, R178, R177 ;  /* 0x000000b1b204723e */ /* 0x004fe200000000ff */
        /* <DEDUP_REMOVED lines=8> */
[----:B------:R-:W-:Y:S01]  /*cce0*/  FADD.FTZ R190, R190, R3 ;  /* 0x00000003bebe7221 */ /* 0x000fe20000010000 */
[----:B------:R-:W-:Y:S01]  /*ccf0*/  MOV R3, R173 ;  /* 0x000000ad00037202 */ /* 0x000fe20000000f00 */
[----:B-1----:R-:W-:Y:S01]  /*cd00*/  HMMA.16816.F32 R160, R4, R8, R160 ;  /* 0x0000000804a0723c */ /* 0x002fe200000018a0 */
[----:B------:R-:W-:-:S02]  /*cd10*/  FADD.FTZ R180, R180, R179 ;  /* 0x000000b3b4b47221 */ /* 0x000fc40000010000 */
[----:B------:R-:W-:-:S05]  /*cd20*/  FADD.FTZ R191, R191, R190 ;  /* 0x000000bebfbf7221 */ /* 0x000fca0000010000 */
[C---:B------:R-:W-:Y:S01]  /*cd30*/  HMMA.16816.F32 R156, R4.reuse, R10, R156 ;  /* 0x0000000a049c723c */ /* 0x040fe2000000189c */
[----:B------:R-:W1:Y:S07]  /*cd40*/  LDSM.16.MT88.4 R8, [R226+0x12800] ;  /* 0x01280000e208783b */ /* 0x000e6e0000004200 */
[C---:B------:R-:W-:Y:S08]  /*cd50*/  HMMA.16816.F32 R44, R4.reuse, R16, R44 ;  /* 0x00000010042c723c */ /* 0x040ff0000000182c */
        /* <DEDUP_REMOVED lines=29> */
[C---:B-----5:R-:W-:Y:S08]  /*cf30*/  HMMA.16816.F32 R100, R4.reuse, R24, R100 ;  /* 0x000000180464723c */ /* 0x060ff00000001864 */
        /* <DEDUP_REMOVED lines=59> */
[C---:B------:R-:W-:Y:S08]  /*d2f0*/  HMMA.16816.F32 R84, R4.reuse, R28, R84 ;  /* 0x0000001c0454723c */ /* 0x040ff00000001854 */
        /* <DEDUP_REMOVED lines=29> */
[C---:B------:R-:W-:Y:S08]  /*d4d0*/  HMMA.16816.F32 R60, R4.reuse, R12, R60 ;  /* 0x0000000c043c723c */ /* 0x040ff0000000183c */
        /* <DEDUP_REMOVED lines=19> */
[----:B------:R-:W1:Y:S07]  /*d610*/  LDSM.16.MT88.4 R12, [R224+0x17800] ;  /* 0x01780000e00c783b */ /* 0x000e6e0000004200 */
[C---:B------:R-:W-:Y:S08]  /*d620*/  HMMA.16816.F32 R88, R4.reuse, R166, R88 ;  /* 0x000000a60458723c */ /* 0x040ff00000001858 */
[C---:B------:R-:W-:Y:S08]  /*d630*/  HMMA.16816.F32 R92, R4.reuse, R32, R92 ;  /* 0x00000020045c723c */ /* 0x040ff0000000185c */
[C---:B------:R-:W-:Y:S08]  /*d640*/  HMMA.16816.F32 R96, R4.reuse, R34, R96 ;  /* 0x000000220460723c */ /* 0x040ff00000001860 */
[C---:B---3--:R-:W-:Y:S08]  /*d650*/  HMMA.16816.F32 R100, R4.reuse, R28, R100 ;  /* 0x0000001c0464723c */ /* 0x048ff00000001864 */
[C---:B------:R-:W-:Y:S08]  /*d660*/  HMMA.16816.F32 R104, R4.reuse, R30, R104 ;  /* 0x0000001e0468723c */ /* 0x040ff00000001868 */
[C---:B-----5:R-:W-:Y:S08]  /*d670*/  HMMA.16816.F32 R108, R4.reuse, R24, R108 ;  /* 0x00000018046c723c */ /* 0x060ff0000000186c */
[C---:B------:R-:W-:Y:S08]  /*d680*/  HMMA.16816.F32 R112, R4.reuse, R26, R112 ;  /* 0x0000001a0470723c */ /* 0x040ff00000001870 */
[C---:B-1----:R-:W-:Y:S08]  /*d690*/  HMMA.16816.F32 R116, R4.reuse, R16, R116 ;  /* 0x000000100474723c */ /* 0x042ff00000001874 */
[C---:B------:R-:W-:Y:S08]  /*d6a0*/  HMMA.16816.F32 R120, R4.reuse, R18, R120 ;  /* 0x000000120478723c */ /* 0x040ff00000001878 */
[C---:B----4-:R-:W-:Y:S08]  /*d6b0*/  HMMA.16816.F32 R132, R4.reuse, R8, R132 ;  /* 0x000000080484723c */ /* 0x050ff00000001884 */
[C---:B------:R-:W-:Y:S08]  /*d6c0*/  HMMA.16816.F32 R136, R4.reuse, R10, R136 ;  /* 0x0000000a0488723c */ /* 0x040ff00000001888 */
[C---:B--2---:R-:W-:Y:S08]  /*d6d0*/  HMMA.16816.F32 R140, R4.reuse, R20, R140 ;  /* 0x00000014048c723c */ /* 0x044ff0000000188c */
[C---:B------:R-:W-:Y:S08]  /*d6e0*/  HMMA.16816.F32 R152, R4.reuse, R22, R152 ;  /* 0x000000160498723c */ /* 0x040ff00000001898 */
[C---:B------:R-:W-:Y:S08]  /*d6f0*/  HMMA.16816.F32 R148, R4.reuse, R12, R148 ;  /* 0x0000000c0494723c */ /* 0x040ff00000001894 */
[C---:B------:R-:W-:Y:S08]  /*d700*/  HMMA.16816.F32 R144, R4.reuse, R14, R144 ;  /* 0x0000000e0490723c */ /* 0x040ff00000001890 */
[----:B------:R-:W-:Y:S07]  /*d710*/  HMMA.16816.F32 R84, R4, R164, R84 ;  /* 0x000000a40454723c */ /* 0x000fee0000001854 */
[----:B------:R-:W-:Y:S11]  /*d720*/  MOV R164, R174 ;  /* 0x000000ae00a47202 */ /* 0x000ff60000000f00 */
[----:B------:R-:W-:Y:S01]  /*d730*/  @!UPT UIADD3 URZ, URZ, URZ, URZ ;  /* 0x0000003f3f3ff290 */ /* 0x000fe2000fffe03f */
.L_x_3641:
        /* <DEDUP_REMOVED lines=43> */
.L_x_3653:
        /* <DEDUP_REMOVED lines=22> */
[----:B------:R-:W-:Y:S02]  /*db50*/  UIADD3 UR24, -UR39, URZ, URZ ;  /* 0x0000003f27187290 */ /* 0x000fe4000fffe13f */
[----:B------:R-:W-:Y:S02]  /*db60*/  UIADD3 UR36, -UR41, URZ, URZ ;  /* 0x0000003f29247290 */ /* 0x000fe4000fffe13f */
[----:B------:R-:W-:Y:S02]  /*db70*/  UIMAD UR30, UR18, UR24, UR30 ;  /* 0x00000018121e72a4 */ /* 0x000fe4000f8e021e */
[----:B------:R-:W-:Y:S02]  /*db80*/  UIMAD UR37, UR18, UR36, UR37 ;  /* 0x00000024122572a4 */ /* 0x000fe4000f8e0225 */
[----:B------:R-:W-:Y:S02]  /*db90*/  UISETP.GT.U32.AND UP2, UPT, UR18, UR30, UPT ;  /* 0x0000001e1200728c */ /* 0x000fe4000bf44070 */
[----:B------:R-:W-:Y:S09]  /*dba0*/  UISETP.GT.U32.AND UP3, UPT, UR18, UR37, UPT ;  /* 0x000000251200728c */ /* 0x000ff2000bf64070 */
[----:B------:R-:W-:Y:S02]  /*dbb0*/  @!UP2 UIADD3 UR30, UR30, -UR18, URZ ;  /* 0x800000121e1ea290 */ /* 0x000fe4000fffe03f */
[----:B------:R-:W-:Y:S02]  /*dbc0*/  @!UP3 UIADD3 UR37, UR37, -UR18, URZ ;  /* 0x800000122525b290 */ /* 0x000fe4000fffe03f */
[----:B------:R-:W-:Y:S02]  /*dbd0*/  UISETP.GE.U32.AND UP4, UPT, UR30, UR18, UPT ;  /* 0x000000121e00728c */ /* 0x000fe4000bf86070 */
[----:B------:R-:W-:Y:S02]  /*dbe0*/  UISETP.GE.U32.AND UP5, UPT, UR37, UR18, UPT ;  /* 0x000000122500728c */ /* 0x000fe4000bfa6070 */
[----:B------:R-:W-:Y:S02]  /*dbf0*/  @!UP3 UIADD3 UR41, UR41, 0x1, URZ ;  /* 0x000000012929b890 */ /* 0x000fe4000fffe03f */
[----:B------:R-:W-:Y:S02]  /*dc00*/  UISETP.GE.AND UP3, UPT, UR38, URZ, UPT ;  /* 0x0000003f2600728c */ /* 0x000fe4000bf66270 */
[----:B------:R-:W-:Y:S02]  /*dc10*/  @!UP2 UIADD3 UR39, UR39, 0x1, URZ ;  /* 0x000000012727a890 */ /* 0x000fe4000fffe03f */
[----:B------:R-:W-:Y:S02]  /*dc20*/  UISETP.GE.AND UP2, UPT, UR23, URZ, UPT ;  /* 0x0000003f1700728c */ /* 0x000fe4000bf46270 */
[----:B------:R-:W-:Y:S02]  /*dc30*/  @UP4 UIADD3 UR39, UR39, 0x1, URZ ;  /* 0x0000000127274890 */ /* 0x000fe4000fffe03f */
[----:B------:R-:W-:Y:S04]  /*dc40*/  @UP5 UIADD3 UR41, UR41, 0x1, URZ ;  /* 0x0000000129295890 */ /* 0x000fe8000fffe03f */
[----:B------:R-:W-:Y:S03]  /*dc50*/  @!UP3 UIADD3 UR41, -UR41, URZ, URZ ;  /* 0x0000003f2929b290 */ /* 0x000fe6000fffe13f */
        /* <DEDUP_REMOVED lines=15> */
[----:B-1----:R-:W-:Y:S01]  /*dd50*/  IMAD.U32 R10, RZ, RZ, UR36 ;  /* 0x00000024ff0a7e24 */ /* 0x002fe2000f8e00ff */
[----:B------:R-:W-:Y:S04]  /*dd60*/  UIADD3 UR36, UR41, -UR39, URZ ;  /* 0x8000002729247290 */ /* 0x000fe8000fffe03f */
[----:B------:R-:W-:Y:S01]  /*dd70*/  UIMAD UR36, UR36, UR12, -0x40 ;  /* 0xffffffc0242474a4 */ /* 0x000fe2000f8e020c */
[----:B--2---:R-:W-:Y:S03]  /*dd80*/  IMAD.U32 R12, RZ, RZ, UR42 ;  /* 0x0000002aff0c7e24 */ /* 0x004fe6000f8e00ff */
[----:B------:R-:W-:Y:S02]  /*dd90*/  USHF.R.S32.HI UR24, URZ, 0x1f, UR36 ;  /* 0x0000001f3f187899 */ /* 0x000fe40008011424 */
[----:B------:R-:W-:Y:S01]  /*dda0*/  UIMAD UR23, UR11, UR36, URZ ;  /* 0x000000240b1772a4 */ /* 0x000fe2000f8e023f */
[----:B---3--:R-:W-:Y:S03]  /*ddb0*/  MOV R13, UR43 ;  /* 0x0000002b000d7c02 */ /* 0x008fe60008000f00 */
[----:B------:R-:W-:Y:S03]  /*ddc0*/  UIMAD UR23, UR24, UR10, UR23 ;  /* 0x0000000a181772a4 */ /* 0x000fe6000f8e0217 */
[----:B------:R-:W-:Y:S01]  /*ddd0*/  UMOV UR24, UR10 ;  /* 0x0000000a00187c82 */ /* 0x000fe20008000000 */
[----:B------:R-:W2:Y:S01]  /*dde0*/  LDG.E R3, [R12.64] ;  /* 0x000000220c037981 */ /* 0x000ea2000c1e1900 */
[----:B----4-:R-:W-:Y:S01]  /*ddf0*/  MOV R11, UR37 ;  /* 0x00000025000b7c02 */ /* 0x010fe20008000f00 */
[----:B------:R-:W-:Y:S04]  /*de00*/  UIMAD.WIDE.U32 UR36, UR10, UR36, URZ ;  /* 0x000000240a2472a5 */ /* 0x000fe8000f8e003f */
[----:B------:R-:W2:Y:S01]  /*de10*/  LDG.E R10, [R10.64] ;  /* 0x000000220a0a7981 */ /* 0x000ea2000c1e1900 */
[----:B------:R-:W-:Y:S01]  /*de20*/  UIADD3 UR23, UR37, UR23, URZ ;  /* 0x0000001725177290 */ /* 0x000fe2000fffe03f */
[----:B------:R-:W-:Y:S01]  /*de30*/  IMAD.U32 R5, RZ, RZ, UR37 ;  /* 0x00000025ff057e24 */ /* 0x000fe2000f8e00ff */
        /* <DEDUP_REMOVED lines=10> */
.L_x_3650:
[C---:B------:R-:W-:Y:S01]  /*dee0*/  ISETP.GE.AND P6, PT, R237.reuse, c[0x0][0x220], PT ;  /* 0x00008800ed007a0c */ /* 0x040fe20003fc6270 */
[----:B------:R-:W-:Y:S01]  /*def0*/  UISETP.GT.AND UP2, UPT, UR29, UR22, UPT ;  /* 0x000000161d00728c */ /* 0x000fe2000bf44270 */
[C---:B------:R-:W-:Y:S02]  /*df00*/  IADD3 R2, R237.reuse, 0x40, RZ ;  /* 0x00000040ed027810 */ /* 0x040fe40007ffe0ff */
[C---:B------:R-:W-:Y:S02]  /*df10*/  IADD3 R166, R237.reuse, 0x80, RZ ;  /* 0x00000080eda67810 */ /* 0x040fe40007ffe0ff */
        /* <DEDUP_REMOVED lines=123> */
[----:B------:R-:W3:Y:S01]  /*e6d0*/  LDSM.16.M88.4 R184, [R233+0x9800] ;  /* 0x00980000e9b8783b */ /* 0x000ee20000000200 */
        /* <DEDUP_REMOVED lines=10> */
[C---:B----4-:R-:W-:Y:S01]  /*e780*/  HMMA.16816.F32 R16, R168.reuse, R178, RZ ;  /* 0x000000b2a810723c */ /* 0x050fe200000018ff */
[----:B------:R-:W2:Y:S07]  /*e790*/  LDSM.16.M88.4 R176, [R227+0x8000] ;  /* 0x00800000e3b0783b */ /* 0x000eae0000000200 */
[C---:B------:R-:W-:Y:S08]  /*e7a0*/  HMMA.16816.F32 R20, R168.reuse, R180, RZ ;  /* 0x000000b4a814723c */ /* 0x040ff000000018ff */
[C---:B------:R-:W-:Y:S01]  /*e7b0*/  HMMA.16816.F32 R24, R168.reuse, R182, RZ ;  /* 0x000000b6a818723c */ /* 0x040fe200000018ff */
[----:B------:R-:W3:Y:S07]  /*e7c0*/  LDSM.16.M88.4 R180, [R227+0x8800] ;  /* 0x00880000e3b4783b */ /* 0x000eee0000000200 */
[C---:B------:R-:W-:Y:S08]  /*e7d0*/  HMMA.16816.F32 R28, R168.reuse, R184, RZ ;  /* 0x000000b8a81c723c */ /* 0x040ff000000018ff */
[----:B-----5:R-:W-:Y:S01]  /*e7e0*/  HMMA.16816.F32 R32, R168, R186, RZ ;  /* 0x000000baa820723c */ /* 0x020fe200000018ff */
        /* <DEDUP_REMOVED lines=264> */
.L_x_3652:
        /* <DEDUP_REMOVED lines=117> */
.L_x_3651:
[----:B------:R-:W-:Y:S01]  /*ffc0*/  MOV R164, UR29 ;  /* 0x0000001d00a47c02 */ /* 0x000fe20008000f00 */
[----:B-1----:R-:W-:Y:S01]  /*ffd0*/  LDSM.16.MT88.4 R180, [R225+0x12800] ;  /* 0x01280000e1b4783b */ /* 0x002fe20000004200 */
[----:B------:R-:W-:Y:S02]  /*ffe0*/  UISETP.GT.AND UP2, UPT, UR29, UR22, UPT ;  /* 0x000000161d00728c */ /* 0x000fe4000bf44270 */
[----:B------:R-:W-:Y:S01]  /*fff0*/  LEA R2, R164, R235, 0x6 ;  /* 0x000000eba4027211 */ /* 0x000fe200078e30ff */
[----:B------:R-:W-:Y:S02]  /*10000*/  UMOV UR10, UR24 ;  /* 0x00000018000a7c82 */ /* 0x000fe40008000000 */
[----:B------:R-:W-:Y:S01]  /*10010*/  UMOV UR11, UR23 ;  /* 0x00000017000b7c82 */ /* 0x000fe20008000000 */
        /* <DEDUP_REMOVED lines=38> */
[----:B------:R-:W-:Y:S01]  /*10280*/  FFMA.FTZ R13, R172, UR4, R13 ;  /* 0x00000004ac0d7c23 */ /* 0x000fe2000801000d */
[----:B------:R-:W-:Y:S01]  /*10290*/  IADD3 R172, R2, 0x38, RZ ;  /* 0x0000003802ac7810 */ /* 0x000fe20007ffe0ff */
[C---:B------:R-:W-:Y:S01]  /*102a0*/  FFMA.FTZ R18, R169.reuse, UR4, R18 ;  /* 0x00000004a9127c23 */ /* 0x040fe20008010012 */
[----:B------:R-:W-:Y:S01]  /*102b0*/  FMNMX.FTZ R176, R10, R175, !PT ;  /* 0x000000af0ab07209 */ /* 0x000fe20007810000 */
[----:B------:R-:W-:Y:S01]  /*102c0*/  FFMA.FTZ R16, R169, UR4, R16 ;  /* 0x00000004a9107c23 */ /* 0x000fe20008010010 */
[----:B------:R-:W-:Y:S01]  /*102d0*/  FMNMX.FTZ R175, R5, R174, !PT ;  /* 0x000000ae05af7209 */ /* 0x000fe20007810000 */
[C---:B------:R-:W-:Y:S01]  /*102e0*/  FFMA.FTZ R11, R168.reuse, UR4, R11 ;  /* 0x00000004a80b7c23 */ /* 0x040fe2000801000b */
[----:B------:R1:W2:Y:S01]  /*102f0*/  I2F R169, R172 ;  /* 0x000000ac00a97306 */ /* 0x0002a20000201400 */
[----:B------:R-:W-:Y:S01]  /*10300*/  FFMA.FTZ R9, R168, UR4, R9 ;  /* 0x00000004a8097c23 */ /* 0x000fe20008010009 */
[C---:B------:R-:W-:Y:S01]  /*10310*/  IADD3 R168, R2.reuse, 0x31, RZ ;  /* 0x0000003102a87810 */ /* 0x040fe20007ffe0ff */
[C---:B------:R-:W-:Y:S01]  /*10320*/  FFMA.FTZ R14, R173.reuse, UR4, R14 ;  /* 0x00000004ad0e7c23 */ /* 0x040fe2000801000e */
[----:B------:R-:W-:Y:S01]  /*10330*/  IADD3 R2, R2, 0x39, RZ ;  /* 0x0000003902027810 */ /* 0x000fe20007ffe0ff */
[----:B------:R-:W-:Y:S01]  /*10340*/  FFMA.FTZ R12, R173, UR4, R12 ;  /* 0x00000004ad0c7c23 */ /* 0x000fe2000801000c */
        /* <DEDUP_REMOVED lines=23> */
[----:B------:R-:W-:Y:S01]  /*104c0*/  FFMA.FTZ R25, R164, UR4, R25 ;  /* 0x00000004a4197c23 */ /* 0x000fe20008010019 */
[----:B------:R-:W-:Y:S01]  /*104d0*/  FMNMX.FTZ R173, R23, R172, !PT ;  /* 0x000000ac17ad7209 */ /* 0x000fe20007810000 */
[----:B------:R-:W-:Y:S01]  /*104e0*/  FFMA.FTZ R28, R3, UR4, R28 ;  /* 0x00000004031c7c23 */ /* 0x000fe2000801001c */
[----:B------:R-:W-:Y:S01]  /*104f0*/  FMNMX.FTZ R166, R20, R171, !PT ;  /* 0x000000ab14a67209 */ /* 0x000fe20007810000 */
[----:B--2---:R-:W-:Y:S01]  /*10500*/  FFMA.FTZ R34, R169, UR4, R34 ;  /* 0x00000004a9227c23 */ /* 0x004fe20008010022 */
[----:B------:R-:W-:Y:S01]  /*10510*/  FMNMX.FTZ R170, R26, R173, !PT ;  /* 0x000000ad1aaa7209 */ /* 0x000fe20007810000 */
[C---:B---3--:R-:W-:Y:S01]  /*10520*/  FFMA.FTZ R31, R168.reuse, UR4, R31 ;  /* 0x00000004a81f7c23 */ /* 0x048fe2000801001f */
[----:B------:R-:W-:Y:S01]  /*10530*/  FMNMX.FTZ R167, R21, R166, !PT ;  /* 0x000000a615a77209 */ /* 0x000fe20007810000 */
[----:B------:R-:W-:Y:S01]  /*10540*/  FFMA.FTZ R29, R168, UR4, R29 ;  /* 0x00000004a81d7c23 */ /* 0x000fe2000801001d */
[----:B------:R-:W-:Y:S01]  /*10550*/  FMNMX.FTZ R171, R27, R170, !PT ;  /* 0x000000aa1bab7209 */ /* 0x000fe20007810000 */
[----:B------:R-:W-:Y:S01]  /*10560*/  FFMA.FTZ R32, R169, UR4, R32 ;  /* 0x00000004a9207c23 */ /* 0x000fe20008010020 */
[----:B------:R-:W-:Y:S01]  /*10570*/  FMNMX.FTZ R164, R24, R167, !PT ;  /* 0x000000a718a47209 */ /* 0x000fe20007810000 */
[----:B------:R-:W-:Y:S01]  /*10580*/  LDSM.16.MT88.4 R172, [R226+0x10000] ;  /* 0x01000000e2ac783b */ /* 0x000fe20000004200 */
[----:B------:R-:W-:Y:S02]  /*10590*/  FMNMX.FTZ R166, R30, R171, !PT ;  /* 0x000000ab1ea67209 */ /* 0x000fe40007810000 */
[----:B------:R-:W-:Y:S01]  /*105a0*/  FMNMX.FTZ R167, R25, R164, !PT ;  /* 0x000000a419a77209 */ /* 0x000fe20007810000 */
[C---:B----4-:R-:W-:Y:S01]  /*105b0*/  FFMA.FTZ R35, R2.reuse, UR4, R35 ;  /* 0x0000000402237c23 */ /* 0x050fe20008010023 */
[----:B------:R-:W-:Y:S01]  /*105c0*/  FMNMX.FTZ R3, R31, R166, !PT ;  /* 0x000000a61f037209 */ /* 0x000fe20007810000 */
[----:B------:R-:W-:Y:S01]  /*105d0*/  FFMA.FTZ R33, R2, UR4, R33 ;  /* 0x0000000402217c23 */ /* 0x000fe20008010021 */
[----:B------:R-:W-:Y:S01]  /*105e0*/  FMNMX.FTZ R166, R28, R167, !PT ;  /* 0x000000a71ca67209 */ /* 0x000fe20007810000 */
[----:B------:R-:W-:Y:S01]  /*105f0*/  LDSM.16.MT88.4 R176, [R225+0x10000] ;  /* 0x01000000e1b0783b */ /* 0x000fe20000004200 */
        /* <DEDUP_REMOVED lines=456> */
.L_x_3649:
        /* <DEDUP_REMOVED lines=338> */
.L_x_3655:
[----:B--234-:R-:W-:Y:S05]  /*137a0*/  BSYNC B0 ;  /* 0x0000000000007941 */ /* 0x01cfea0003800000 */
.L_x_3654:
        /* <DEDUP_REMOVED lines=23> */
.L_x_3657:
[----:B------:R-:W-:Y:S05]  /*13920*/  BSYNC B0 ;  /* 0x0000000000007941 */ /* 0x000fea0003800000 */
.L_x_3656:
        /* <DEDUP_REMOVED lines=14> */
.L_x_3659:
[----:B------:R-:W-:Y:S05]  /*13a10*/  BSYNC B0 ;  /* 0x0000000000007941 */ /* 0x000fea0003800000 */
.L_x_3658:
        /* <DEDUP_REMOVED lines=14> */
.L_x_3661:
[----:B------:R-:W-:Y:S05]  /*13b00*/  BSYNC B0 ;  /* 0x0000000000007941 */ /* 0x000fea0003800000 */
.L_x_3660:
        /* <DEDUP_REMOVED lines=14> */
.L_x_3663:
[----:B------:R-:W-:Y:S05]  /*13bf0*/  BSYNC B0 ;  /* 0x0000000000007941 */ /* 0x000fea0003800000 */
.L_x_3662:
        /* <DEDUP_REMOVED lines=14> */
.L_x_3665:
[----:B------:R-:W-:Y:S05]  /*13ce0*/  BSYNC B0 ;  /* 0x0000000000007941 */ /* 0x000fea0003800000 */
.L_x_3664:
        /* <DEDUP_REMOVED lines=14> */
.L_x_3667:
[----:B------:R-:W-:Y:S05]  /*13dd0*/  BSYNC B0 ;  /* 0x0000000000007941 */ /* 0x000fea0003800000 */
.L_x_3666:
        /* <DEDUP_REMOVED lines=14> */
.L_x_3669:
[----:B------:R-:W-:Y:S05]  /*13ec0*/  BSYNC B0 ;  /* 0x0000000000007941 */ /* 0x000fea0003800000 */
.L_x_3668:
        /* <DEDUP_REMOVED lines=15> */
.L_x_3670:
        /* <DEDUP_REMOVED lines=12> */
.L_x_4847:


//--------------------- .text._ZN5flash24flash_fwd_splitkv_kernelI23Flash_fwd_kernel_traitsILi256ELi64ELi64ELi4ELb0ELb0EN7cutlass6half_tE19Flash_kernel_traitsILi256ELi64ELi64ELi4ES3_EELb1ELb0ELb1ELb0ELb0ELb1ELb1ELb0EEEvNS_16Flash_fwd_paramsE --------------------------
	.section	.text._ZN5flash24flash_fwd_splitkv_kernelI23Flash_fwd_kernel_traitsILi256ELi64ELi64ELi4ELb0ELb0EN7cutlass6half_tE19Flash_kernel_traitsILi256ELi64ELi64ELi4ES3_EELb1ELb0ELb1ELb0ELb0ELb1ELb1ELb0EEEvNS_16Flash_fwd_paramsE,"ax",@progbits
	.sectioninfo	@"SHI_REGISTERS=255"
	.align	128
        .global         _ZN5flash24flash_fwd_splitkv_kernelI23Flash_fwd_kernel_traitsILi256ELi64ELi64ELi4ELb0ELb0EN7cutlass6half_tE19Flash_kernel_traitsILi256ELi64ELi64ELi4ES3_EELb1ELb0ELb1ELb0ELb0ELb1ELb1ELb0EEEvNS_16Flash_fwd_paramsE
        .type           _ZN5flash24flash_fwd_splitkv_kernelI23Flash_fwd_kernel_traitsILi256ELi64ELi64ELi4ELb0ELb0EN7cutlass6half_tE19Flash_kernel_traitsILi256ELi64ELi64ELi4ES3_EELb1ELb0ELb1ELb0ELb0ELb1ELb1ELb0EEEvNS_16Flash_fwd_paramsE,@function
        .size           _ZN5flash24flash_fwd_splitkv_kernelI23Flash_fwd_kernel_traitsILi256ELi64ELi64ELi4ELb0ELb0EN7cutlass6half_tE19Flash_kernel_traitsILi256ELi64ELi64ELi4ES3_EELb1ELb0ELb1ELb0ELb0ELb1ELb1ELb0EEEvNS_16Flash_fwd_paramsE,(.L_x_4848 - _ZN5flash24flash_fwd_splitkv_kernelI23Flash_fwd_kernel_traitsILi256ELi64ELi64ELi4ELb0ELb0EN7cutlass6half_tE19Flash_kernel_traitsILi256ELi64ELi64ELi4ES3_EELb1ELb0ELb1ELb0ELb0ELb1ELb1ELb0EEEvNS_16Flash_fwd_paramsE)
        .other          _ZN5flash24flash_fwd_splitkv_kernelI23Flash_fwd_kernel_traitsILi256ELi64ELi64ELi4ELb0ELb0EN7cutlass6half_tE19Flash_kernel_traitsILi256ELi64ELi64ELi4ES3_EELb1ELb0ELb1ELb0ELb0ELb1ELb1ELb0EEEvNS_16Flash_fwd_paramsE,@"STO_CUDA_ENTRY STV_DEFAULT"
_ZN5flash24flash_fwd_splitkv_kernelI23Flash_fwd_kernel_traitsILi256ELi64ELi64ELi4ELb0ELb0EN7cutlass6half_tE19Flash_kernel_traitsILi256ELi64ELi64ELi4ES3_EELb1ELb0ELb1ELb0ELb0ELb1ELb1ELb0EEEvNS_16Flash_fwd_paramsE:
.text._ZN5flash24flash_fwd_splitkv_kernelI23Flash_fwd_kernel_traitsILi256ELi64ELi64ELi4ELb0ELb0EN7cutlass6half_tE19Flash_kernel_traitsILi256ELi64ELi64ELi4ES3_EELb1ELb0ELb1ELb0ELb0ELb1ELb1ELb0EEEvNS_16Flash_fwd_paramsE:
        /* <DEDUP_REMOVED lines=77> */
.L_x_3671:
[----:B------:R-:W-:Y:S02]  /*04d0*/  ULDC UR8, c[0x0][0x218] ;  /* 0x0000860000087ab9 */ /* 0x000fe40000000800 */
.L_x_3672:
        /* <DEDUP_REMOVED lines=112> */
.L_x_3675:
[----:B------:R-:W-:Y:S05]  /*0be0*/  BSYNC B0 ;  /* 0x0000000000007941 */ /* 0x000fea0003800000 */
.L_x_3674:
        /* <DEDUP_REMOVED lines=12> */
.L_x_3677:
[----:B------:R-:W-:Y:S05]  /*0cb0*/  BSYNC B0 ;  /* 0x0000000000007941 */ /* 0x000fea0003800000 */
.L_x_3676:
        /* <DEDUP_REMOVED lines=12> */
.L_x_3679:
[----:B------:R-:W-:Y:S05]  /*0d80*/  BSYNC B0 ;  /* 0x0000000000007941 */ /* 0x000fea0003800000 */
.L_x_3678:
        /* <DEDUP_REMOVED lines=12> */
.L_x_3681:
[----:B------:R-:W-:Y:S05]  /*0e50*/  BSYNC B0 ;  /* 0x0000000000007941 */ /* 0x000fea0003800000 */
.L_x_3680:
        /* <DEDUP_REMOVED lines=12> */
.L_x_3683:
[----:B------:R-:W-:Y:S05]  /*0f20*/  BSYNC B0 ;  /* 0x0000000000007941 */ /* 0x000fea0003800000 */
.L_x_3682:
        /* <DEDUP_REMOVED lines=12> */
.L_x_3685:
[----:B------:R-:W-:Y:S05]  /*0ff0*/  BSYNC B0 ;  /* 0x0000000000007941 */ /* 0x000fea0003800000 */
.L_x_3684:
        /* <DEDUP_REMOVED lines=12> */
.L_x_3687:
[----:B------:R-:W-:Y:S05]  /*10c0*/  BSYNC B0 ;  /* 0x0000000000007941 */ /* 0x000fea0003800000 */
.L_x_3686:
        /* <DEDUP_REMOVED lines=12> */
.L_x_3689:
[----:B------:R-:W-:Y:S05]  /*1190*/  BSYNC B0 ;  /* 0x0000000000007941 */ /* 0x000fea0003800000 */
.L_x_3688:
        /* <DEDUP_REMOVED lines=32> */
.L_x_3673:
        /* <DEDUP_REMOVED lines=121> */
.L_x_3690:
        /* <DEDUP_REMOVED lines=19> */
.L_x_3692:
        /* <DEDUP_REMOVED lines=58> */
.L_x_3691:
        /* <DEDUP_REMOVED lines=131> */
.L_x_3694:
[----:B------:R-:W-:Y:S05]  /*2830*/  BSYNC B0 ;  /* 0x0000000000007941 */ /* 0x000fea0003800000 */
.L_x_3693:
        /* <DEDUP_REMOVED lines=45> */
.L_x_3696:
[----:B------:R-:W-:Y:S05]  /*2b10*/  BSYNC B0 ;  /* 0x0000000000007941 */ /* 0x000fea0003800000 */
.L_x_3695:
        /* <DEDUP_REMOVED lines=45> */
.L_x_3698:
[----:B------:R-:W-:Y:S05]  /*2df0*/  BSYNC B0 ;  /* 0x0000000000007941 */ /* 0x000fea0003800000 */
.L_x_3697:
        /* <DEDUP_REMOVED lines=44> */
.L_x_3700:
[----:B------:R-:W-:Y:S05]  /*30c0*/  BSYNC B0 ;  /* 0x0000000000007941 */ /* 0x000fea0003800000 */
.L_x_3699:
        /* <DEDUP_REMOVED lines=39> */
.L_x_3702:
[----:B------:R-:W-:Y:S05]  /*3340*/  BSYNC B0 ;  /* 0x0000000000007941 */ /* 0x000fea0003800000 */
.L_x_3701:
        /* <DEDUP_REMOVED lines=41> */
.L_x_3704:
[----:B------:R-:W-:Y:S05]  /*35e0*/  BSYNC B0 ;  /* 0x0000000000007941 */ /* 0x000fea0003800000 */
.L_x_3703:
        /* <DEDUP_REMOVED lines=40> */
.L_x_3706:
[----:B------:R-:W-:Y:S05]  /*3870*/  BSYNC B0 ;  /* 0x0000000000007941 */ /* 0x000fea0003800000 */
.L_x_3705:
        /* <DEDUP_REMOVED lines=41> */
.L_x_3708:
[----:B------:R-:W-:Y:S05]  /*3b10*/  BSYNC B0 ;  /* 0x0000000000007941 */ /* 0x000fea0003800000 */
.L_x_3707:
        /* <DEDUP_REMOVED lines=54> */
[--C-:B------:R-:W-:Y:S01]  /*3e80*/  @!P3 IMAD.MOV.U32 R194, RZ, RZ, R252.reuse ;  /* 0x000000ffffc2b224 */ /* 0x100fe200078e00fc */
[----:B------:R2:W-:Y:S01]  /*3e90*/  @P3 STS.128 [R244+0x10000], RZ ;  /* 0x010000fff4003388 */ /* 0x0005e20000000c00 */
[--C-:B------:R-:W-:Y:S02]  /*3ea0*/  @!P2 IMAD.MOV.U32 R10, RZ, RZ, R252.reuse ;  /* 0x000000ffff0aa224 */ /* 0x100fe400078e00fc */
[----:B------:R-:W-:Y:S01]  /*3eb0*/  @!P2 IMAD.MOV.U32 R11, RZ, RZ, R195 ;  /* 0x000000ffff0ba224 */ /* 0x000fe200078e00c3 */
        /* <DEDUP_REMOVED lines=22> */
.L_x_3710:
[----:B---34-:R-:W-:Y:S05]  /*4020*/  BSYNC B0 ;  /* 0x0000000000007941 */ /* 0x018fea0003800000 */
.L_x_3709:
        /* <DEDUP_REMOVED lines=15> */
[----:B--2---:R-:W-:-:S02]  /*4120*/  IMAD.U32 R10, RZ, RZ, UR27 ;  /* 0x0000001bff0a7e24 */ /* 0x004fc4000f8e00ff */
        /* <DEDUP_REMOVED lines=37> */
.L_x_3712:
[----:B------:R-:W-:Y:S05]  /*4380*/  BSYNC B0 ;  /* 0x0000000000007941 */ /* 0x000fea0003800000 */
.L_x_3711:
        /* <DEDUP_REMOVED lines=10> */
[----:B--2---:R-:W-:Y:S01]  /*4430*/  IMAD.MOV.U32 R11, RZ, RZ, 0x5 ;  /* 0x00000005ff0b7424 */ /* 0x004fe200078e00ff */
[----:B------:R-:W-:Y:S01]  /*4440*/  ISETP.GE.AND P2, PT, R172, c[0x0][0x220], PT ;  /* 0x00008800ac007a0c */ /* 0x000fe20003f46270 */
[----:B------:R-:W-:Y:S01]  /*4450*/  IMAD.SHL.U32 R9, R8, 0x20, RZ ;  /* 0x0000002008097824 */ /* 0x000fe200078e00ff */
[----:B------:R-:W-:-:S02]  /*4460*/  ISETP.GE.AND P0, PT, R169, c[0x0][0x220], PT ;  /* 0x00008800a9007a0c */ /* 0x000fc40003f06270 */
[----:B------:R-:W-:-:S05]  /*4470*/  SHF.L.U64.HI R8, R8, R11, c[0x0][0x1a4] ;  /* 0x0000690008087619 */ /* 0x000fca000001020b */
[CC--:B------:R-:W-:Y:S01]  /*4480*/  @!P5 LEA R14, P6, R9.reuse, R252.reuse, 0x1 ;  /* 0x000000fc090ed211 */ /* 0x0c0fe200078c08ff */
[----:B------:R2:W-:Y:S01]  /*4490*/  @P5 STS.128 [R244+0x11000], RZ ;  /* 0x011000fff4005388 */ /* 0x0005e20000000c00 */
[CC--:B----4-:R-:W-:Y:S02]  /*44a0*/  @!P4 LEA R12, P3, R9.reuse, R252.reuse, 0x1 ;  /* 0x000000fc090cc211 */ /* 0x0d0fe400078608ff */
        /* <DEDUP_REMOVED lines=26> */
.L_x_3714:
[----:B------:R-:W-:Y:S05]  /*4650*/  BSYNC B0 ;  /* 0x0000000000007941 */ /* 0x000fea0003800000 */
.L_x_3713:
        /* <DEDUP_REMOVED lines=12> */
[-C--:B--2---:R-:W-:Y:S01]  /*4720*/  @!P3 MOV R14, R252.reuse ;  /* 0x000000fc000eb202 */ /* 0x084fe20000000f00 */
[----:B------:R-:W-:Y:S01]  /*4730*/  @!P3 IMAD.MOV.U32 R10, RZ, RZ, c[0x0][0x1a4] ;  /* 0x00006900ff0ab624 */ /* 0x000fe200078e00ff */
[----:B------:R-:W-:Y:S01]  /*4740*/  @!P2 MOV R9, c[0x0][0x1a4] ;  /* 0x000069000009aa02 */ /* 0x000fe20000000f00 */
[--C-:B------:R-:W-:Y:S01]  /*4750*/  @!P3 IMAD.MOV.U32 R15, RZ, RZ, R195.reuse ;  /* 0x000000ffff0fb224 */ /* 0x100fe200078e00c3 */
[-C--:B----4-:R-:W-:Y:S01]  /*4760*/  @!P2 MOV R12, R252.reuse ;  /* 0x000000fc000ca202 */ /* 0x090fe20000000f00 */
        /* <DEDUP_REMOVED lines=38> */
.L_x_3716:
[----:B------:R-:W-:Y:S05]  /*49d0*/  BSYNC B0 ;  /* 0x0000000000007941 */ /* 0x000fea0003800000 */
.L_x_3715:
[----:B------:R-:W-:Y:S01]  /*49e0*/  IMAD.SHL.U32 R241, R241, 0x2, RZ ;  /* 0x00000002f1f17824 */ /* 0x000fe200078e00ff */
[----:B------:R-:W-:Y:S01]  /*49f0*/  LDSM.16.M88.4 R64, [R242] ;  /* 0x00000000f240783b */ /* 0x000fe20000000200 */
[----:B------:R-:W-:Y:S01]  /*4a00*/  LOP3.LUT P0, RZ, R4, 0x2, RZ, 0xc0, !PT ;  /* 0x0000000204ff7812 */ /* 0x000fe2000780c0ff */
[--C-:B------:R-:W-:Y:S01]  /*4a10*/  IMAD R240, R7, 0x2, R242.reuse ;  /* 0x0000000207f07824 */ /* 0x100fe200078e02f2 */
[----:B------:R-:W-:Y:S01]  /*4a20*/  IADD3 R6, R243, UR13, RZ ;  /* 0x0000000df3067c10 */ /* 0x000fe2000fffe0ff */
[----:B-1----:R-:W1:Y:S01]  /*4a30*/  LDSM.16.M88.4 R24, [R241+0x8000] ;  /* 0x00800000f118783b */ /* 0x002e620000000200 */
[----:B------:R-:W-:Y:S01]  /*4a40*/  IADD3 R4, R241, 0x8000, RZ ;  /* 0x00008000f1047810 */ /* 0x000fe20007ffe0ff */
[----:B------:R-:W-:Y:S01]  /*4a50*/  IMAD R238, R5, 0x2, R242 ;  /* 0x0000000205ee7824 */ /* 0x000fe200078e02f2 */
[----:B------:R-:W-:Y:S01]  /*4a60*/  IADD3 R239, R241, 0x8020, RZ ;  /* 0x00008020f1ef7810 */ /* 0x000fe20007ffe0ff */
[----:B------:R-:W5:Y:S01]  /*4a70*/  LDSM.16.M88.4 R56, [R241+0x8800] ;  /* 0x00880000f138783b */ /* 0x000f620000000200 */
[----:B------:R-:W-:Y:S01]  /*4a80*/  IMAD R235, R2, 0x2, R241 ;  /* 0x0000000202eb7824 */ /* 0x000fe200078e02f1 */
[C---:B------:R-:W-:Y:S01]  /*4a90*/  IADD3 R93, R6.reuse, 0x9, RZ ;  /* 0x00000009065d7810 */ /* 0x040fe20007ffe0ff */
[----:B------:R-:W-:Y:S01]  /*4aa0*/  IMAD R237, R5, 0x2, R240 ;  /* 0x0000000205ed7824 */ /* 0x000fe200078e02f0 */
[----:B------:R-:W2:Y:S01]  /*4ab0*/  LDSM.16.M88.4 R48, [R241+0x9000] ;  /* 0x00900000f130783b */ /* 0x000ea20000000200 */
[----:B------:R-:W-:Y:S01]  /*4ac0*/  IADD3 R97, R6, 0x18, RZ ;  /* 0x0000001806617810 */ /* 0x000fe20007ffe0ff */
[----:B------:R-:W-:Y:S01]  /*4ad0*/  I2F R92, R93 ;  /* 0x0000005d005c7306 */ /* 0x000fe20000201400 */
[----:B------:R-:W-:Y:S01]  /*4ae0*/  @P0 IADD3 R239, R4, -0x20, RZ ;  /* 0xffffffe004ef0810 */ /* 0x000fe20007ffe0ff */
[----:B--2-4-:R-:W2:Y:S01]  /*4af0*/  LDSM.16.M88.4 R8, [R241+0x9800] ;  /* 0x00980000f108783b */ /* 0x014ea20000000200 */
[C---:B------:R-:W-:Y:S01]  /*4b00*/  IADD3 R99, R6.reuse, 0x19, RZ ;  /* 0x0000001906637810 */ /* 0x040fe20007ffe0ff */
[----:B------:R-:W-:Y:S01]  /*4b10*/  UISETP.GT.AND UP0, UPT, UR29, UR22, UPT ;  /* 0x000000161d00728c */ /* 0x000fe2000bf04270 */
[----:B------:R-:W-:Y:S01]  /*4b20*/  IADD3 R106, R6, 0x28, RZ ;  /* 0x00000028066a7810 */ /* 0x000fe20007ffe0ff */
[----:B------:R-:W-:Y:S01]  /*4b30*/  LDSM.16.M88.4 R60, [R240] ;  /* 0x00000000f03c783b */ /* 0x000fe20000000200 */
[----:B------:R-:W-:Y:S01]  /*4b40*/  IMAD R228, R2, 0x2, R239 ;  /* 0x0000000202e47824 */ /* 0x000fe200078e02ef */
[----:B------:R-:W-:Y:S01]  /*4b50*/  I2F R96, R97 ;  /* 0x0000006100607306 */ /* 0x000fe20000201400 */
[C---:B------:R-:W-:Y:S01]  /*4b60*/  IADD3 R89, R6.reuse, 0x1, RZ ;  /* 0x0000000106597810 */ /* 0x040fe20007ffe0ff */
[----:B------:R-:W4:Y:S01]  /*4b70*/  LDSM.16.M88.4 R28, [R239] ;  /* 0x00000000ef1c783b */ /* 0x000f220000000200 */
[----:B------:R-:W-:-:S02]  /*4b80*/  IADD3 R91, R6, 0x8, RZ ;  /* 0x00000008065b7810 */ /* 0x000fc40007ffe0ff */
[C---:B------:R-:W-:Y:S01]  /*4b90*/  IADD3 R108, R6.reuse, 0x29, RZ ;  /* 0x00000029066c7810 */ /* 0x040fe20007ffe0ff */
[----:B------:R-:W3:Y:S01]  /*4ba0*/  LDSM.16.M88.4 R20, [R239+0x800] ;  /* 0x00080000ef14783b */ /* 0x000ee20000000200 */
[C---:B------:R-:W-:Y:S01]  /*4bb0*/  IADD3 R110, R6.reuse, 0x31, RZ ;  /* 0x00000031066e7810 */ /* 0x040fe20007ffe0ff */
[----:B------:R-:W-:Y:S01]  /*4bc0*/  I2F R98, R99 ;  /* 0x0000006300627306 */ /* 0x000fe20000201400 */
[C---:B------:R-:W-:Y:S01]  /*4bd0*/  IADD3 R95, R6.reuse, 0x10, RZ ;  /* 0x00000010065f7810 */ /* 0x040fe20007ffe0ff */
[----:B------:R-:W2:Y:S01]  /*4be0*/  LDSM.16.M88.4 R12, [R239+0x1000] ;  /* 0x00100000ef0c783b */ /* 0x000ea20000000200 */
[C---:B------:R-:W-:Y:S02]  /*4bf0*/  IMNMX R167, R3.reuse, UR10, PT ;  /* 0x0000000a03a77c17 */ /* 0x040fe4000b800200 */
[----:B------:R-:W-:Y:S01]  /*4c00*/  IADD3 R2, R3, 0x8, RZ ;  /* 0x0000000803027810 */ /* 0x000fe20007ffe0ff */
[----:B------:R-:W-:Y:S01]  /*4c10*/  LDSM.16.M88.4 R68, [R238] ;  /* 0x00000000ee44783b */ /* 0x000fe20000000200 */
[C---:B------:R-:W-:Y:S01]  /*4c20*/  IADD3 R101, R6.reuse, 0x20, RZ ;  /* 0x0000002006657810 */ /* 0x040fe20007ffe0ff */
[----:B------:R-:W-:Y:S01]  /*4c30*/  I2F R104, R106 ;  /* 0x0000006a00687306 */ /* 0x000fe20000201400 */
[----:B------:R-:W-:Y:S01]  /*4c40*/  IADD3 R103, R6, 0x21, RZ ;  /* 0x0000002106677810 */ /* 0x000fe20007ffe0ff */
[----:B------:R-:W2:Y:S01]  /*4c50*/  LDSM.16.M88.4 R40, [R235+0x8000] ;  /* 0x00800000eb28783b */ /* 0x000ea20000000200 */
[----:B------:R-:W-:-:S02]  /*4c60*/  ISETP.GE.AND P6, PT, R93, R167, PT ;  /* 0x000000a75d00720c */ /* 0x000fc40003fc6270 */
[----:B------:R-:W-:Y:S01]  /*4c70*/  IMNMX R2, R2, UR10, PT ;  /* 0x0000000a02027c17 */ /* 0x000fe2000b800200 */
[C---:B-1----:R-:W-:Y:S01]  /*4c80*/  HMMA.16816.F32 R16, R64.reuse, R24, RZ ;  /* 0x000000184010723c */ /* 0x042fe200000018ff */
[----:B------:R-:W1:Y:S01]  /*4c90*/  LDSM.16.M88.4 R76, [R239+0x1800] ;  /* 0x00180000ef4c783b */ /* 0x000e620000000200 */
[----:B------:R-:W-:Y:S01]  /*4ca0*/  I2F R88, R89 ;  /* 0x0000005900587306 */ /* 0x000fe20000201400 */
[C---:B------:R-:W-:Y:S02]  /*4cb0*/  IADD3 R109, R6.reuse, 0x30, RZ ;  /* 0x00000030066d7810 */ /* 0x040fe40007ffe0ff */
[----:B------:R-:W1:Y:S01]  /*4cc0*/  LDSM.16.M88.4 R36, [R235+0x8800] ;  /* 0x00880000eb24783b */ /* 0x000e620000000200 */
[C---:B------:R-:W-:Y:S02]  /*4cd0*/  IADD3 R111, R6.reuse, 0x38, RZ ;  /* 0x00000038066f7810 */ /* 0x040fe40007ffe0ff */
[----:B------:R-:W-:Y:S01]  /*4ce0*/  HMMA.16816.F32 R24, R64, R26, RZ ;  /* 0x0000001a4018723c */ /* 0x000fe200000018ff */
[----:B------:R-:W-:Y:S01]  /*4cf0*/  LDSM.16.M88.4 R72, [R237] ;  /* 0x00000000ed48783b */ /* 0x000fe20000000200 */
[----:B------:R-:W-:Y:S01]  /*4d00*/  I2F R90, R91 ;  /* 0x0000005b005a7306 */ /* 0x000fe20000201400 */
[----:B------:R-:W-:-:S02]  /*4d10*/  IADD3 R113, R6, 0x39, RZ ;  /* 0x0000003906717810 */ /* 0x000fc40007ffe0ff */
[----:B------:R-:W-:Y:S01]  /*4d20*/  LDSM.16.M88.4 R80, [R235+0x9800] ;  /* 0x00980000eb50783b */ /* 0x000fe20000000200 */
[CC--:B------:R-:W-:Y:S02]  /*4d30*/  ISETP.GE.AND P5, PT, R89.reuse, R167.reuse, PT ;  /* 0x000000a75900720c */ /* 0x0c0fe40003fa6270 */
[C---:B-----5:R-:W-:Y:S01]  /*4d40*/  HMMA.16816.F32 R32, R64.reuse, R56, RZ ;  /* 0x000000384020723c */ /* 0x060fe200000018ff */
[----:B------:R-:W-:Y:S01]  /*4d50*/  LDSM.16.M88.4 R84, [R228+0x5800] ;  /* 0x00580000e454783b */ /* 0x000fe20000000200 */
[----:B------:R-:W-:Y:S01]  /*4d60*/  I2F R105, R108 ;  /* 0x0000006c00697306 */ /* 0x000fe20000201400 */
[-C--:B------:R-:W-:Y:S02]  /*4d70*/  ISETP.GE.AND P2, PT, R89, R2.reuse, PT ;  /* 0x000000025900720c */ /* 0x080fe40003f46270 */
[----:B------:R-:W0:Y:S01]  /*4d80*/  LDGDEPBAR ;  /* 0x00000000000079af */ /* 0x000e220000000000 */
[C---:B------:R-:W-:Y:S02]  /*4d90*/  ISETP.GE.AND P3, PT, R91.reuse, R167, PT ;  /* 0x000000a75b00720c */ /* 0x040fe40003f66270 */
[----:B------:R-:W-:Y:S01]  /*4da0*/  HMMA.16816.F32 R52, R64, R48, RZ ;  /* 0x000000304034723c */ /* 0x000fe200000018ff */
[-C--:B------:R-:W-:Y:S01]  /*4db0*/  ISETP.GE.AND P0, PT, R91, R2.reuse, PT ;  /* 0x000000025b00720c */ /* 0x080fe20003f06270 */
[----:B------:R-:W-:Y:S01]  /*4dc0*/  I2F R94, R95 ;  /* 0x0000005f005e7306 */ /* 0x000fe20000201400 */
[----:B------:R-:W-:-:S02]  /*4dd0*/  ISETP.GE.AND P4, PT, R93, R2, PT ;  /* 0x000000025d00720c */ /* 0x000fc40003f86270 */
[----:B------:R-:W-:Y:S02]  /*4de0*/  ISETP.GE.AND P1, PT, R95, R167, PT ;  /* 0x000000a75f00720c */ /* 0x000fe40003f26270 */
[C---:B------:R-:W-:Y:S01]  /*4df0*/  IADD3 R231, R239.reuse, 0x800, RZ ;  /* 0x00000800efe77810 */ /* 0x040fe20007ffe0ff */
[C---:B------:R-:W-:Y:S01]  /*4e00*/  HMMA.16816.F32 R56, R64.reuse, R58, RZ ;  /* 0x0000003a4038723c */ /* 0x040fe200000018ff */
[C---:B------:R-:W-:Y:S01]  /*4e10*/  IADD3 R230, R239.reuse, 0x1000, RZ ;  /* 0x00001000efe67810 */ /* 0x040fe20007ffe0ff */
[----:B------:R-:W-:Y:S01]  /*4e20*/  I2F R100, R101 ;  /* 0x0000006500647306 */ /* 0x000fe20000201400 */
[C---:B------:R-:W-:Y:S02]  /*4e30*/  IADD3 R229, R239.reuse, 0x1800, RZ ;  /* 0x00001800efe57810 */ /* 0x040fe40007ffe0ff */
[C---:B------:R-:W-:Y:S02]  /*4e40*/  IADD3 R227, R239.reuse, 0x2000, RZ ;  /* 0x00002000efe37810 */ /* 0x040fe40007ffe0ff */
[C---:B------:R-:W-:Y:S01]  /*4e50*/  IADD3 R226, R239.reuse, 0x2800, RZ ;  /* 0x00002800efe27810 */ /* 0x040fe20007ffe0ff */
[----:B------:R-:W-:Y:S01]  /*4e60*/  HMMA.16816.F32 R48, R64, R50, RZ ;  /* 0x000000324030723c */ /* 0x000fe200000018ff */
[C---:B------:R-:W-:Y:S01]  /*4e70*/  IADD3 R225, R239.reuse, 0x3000, RZ ;  /* 0x00003000efe17810 */ /* 0x040fe20007ffe0ff */
[----:B------:R-:W-:Y:S01]  /*4e80*/  I2F R102, R103 ;  /* 0x0000006700667306 */ /* 0x000fe20000201400 */
[----:B------:R-:W-:-:S02]  /*4e90*/  IADD3 R224, R239, 0x3800, RZ ;  /* 0x00003800efe07810 */ /* 0x000fc40007ffe0ff */
[C---:B------:R-:W-:Y:S02]  /*4ea0*/  IADD3 R223, R239.reuse, 0x4000, RZ ;  /* 0x00004000efdf7810 */ /* 0x040fe40007ffe0ff */
[C---:B------:R-:W-:Y:S01]  /*4eb0*/  IADD3 R222, R239.reuse, 0x4800, RZ ;  /* 0x00004800efde7810 */ /* 0x040fe20007ffe0ff */
[C---:B--2---:R-:W-:Y:S01]  /*4ec0*/  HMMA.16816.F32 R44, R64.reuse, R8, RZ ;  /* 0x00000008402c723c */ /* 0x044fe200000018ff */
[C---:B------:R-:W-:Y:S01]  /*4ed0*/  IADD3 R221, R239.reuse, 0x5000, RZ ;  /* 0x00005000efdd7810 */ /* 0x040fe20007ffe0ff */
[----:B------:R-:W-:Y:S01]  /*4ee0*/  I2F R107, R109 ;  /* 0x0000006d006b7306 */ /* 0x000fe20000201400 */
[C---:B------:R-:W-:Y:S02]  /*4ef0*/  IADD3 R220, R239.reuse, 0x5800, RZ ;  /* 0x00005800efdc7810 */ /* 0x040fe40007ffe0ff */
[C---:B------:R-:W-:Y:S02]  /*4f00*/  IADD3 R219, R239.reuse, 0x6000, RZ ;  /* 0x00006000efdb7810 */ /* 0x040fe40007ffe0ff */
[C---:B------:R-:W-:Y:S01]  /*4f10*/  IADD3 R218, R239.reuse, 0x6800, RZ ;  /* 0x00006800efda7810 */ /* 0x040fe20007ffe0ff */
[----:B------:R-:W-:Y:S01]  /*4f20*/  HMMA.16816.F32 R64, R64, R10, RZ ;  /* 0x0000000a4040723c */ /* 0x000fe200000018ff */
[----:B------:R-:W2:Y:S01]  /*4f30*/  LDSM.16.M88.4 R8, [R235+0x9000] ;  /* 0x00900000eb08783b */ /* 0x000ea20000000200 */
[----:B------:R-:W-:Y:S01]  /*4f40*/  I2F R4, R6 ;  /* 0x0000000600047306 */ /* 0x000fe20000201400 */
[----:B------:R-:W-:-:S02]  /*4f50*/  IADD3 R217, R239, 0x7000, RZ ;  /* 0x00007000efd97810 */ /* 0x000fc40007ffe0ff */
[----:B------:R-:W-:-:S03]  /*4f60*/  IADD3 R216, R239, 0x7800, RZ ;  /* 0x00007800efd87810 */ /* 0x000fc60007ffe0ff */
[C---:B----4-:R-:W-:Y:S02]  /*4f70*/  HMMA.16816.F32 R24, R60.reuse, R30, R24 ;  /* 0x0000001e3c18723c */ /* 0x050fe40000001818 */
[----:B------:R-:W-:Y:S06]  /*4f80*/  I2F R112, R113 ;  /* 0x0000007100707306 */ /* 0x000fec0000201400 */
[C---:B------:R-:W-:Y:S01]  /*4f90*/  HMMA.16816.F32 R16, R60.reuse, R28, R16 ;  /* 0x0000001c3c10723c */ /* 0x040fe20000001810 */
[----:B------:R-:W4:Y:S07]  /*4fa0*/  LDSM.16.M88.4 R28, [R228] ;  /* 0x00000000e41c783b */ /* 0x000f2e0000000200 */
[C---:B---3--:R-:W-:Y:S08]  /*4fb0*/  HMMA.16816.F32 R32, R60.reuse, R20, R32 ;  /* 0x000000143c20723c */ /* 0x048ff00000001820 */
[C---:B------:R-:W-:Y:S01]  /*4fc0*/  HMMA.16816.F32 R56, R60.reuse, R22, R56 ;  /* 0x000000163c38723c */ /* 0x040fe20000001838 */
[----:B------:R-:W3:Y:S07]  /*4fd0*/  LDSM.16.M88.4 R20, [R228+0x800] ;  /* 0x00080000e414783b */ /* 0x000eee0000000200 */
[C---:B------:R-:W-:Y:S08]  /*4fe0*/  HMMA.16816.F32 R52, R60.reuse, R12, R52 ;  /* 0x0000000c3c34723c */ /* 0x040ff00000001834 */
[----:B------:R-:W-:Y:S01]  /*4ff0*/  HMMA.16816.F32 R48, R60, R14, R48 ;  /* 0x0000000e3c30723c */ /* 0x000fe20000001830 */
[----:B------:R-:W5:Y:S07]  /*5000*/  LDSM.16.M88.4 R12, [R228+0x1000] ;  /* 0x00100000e40c783b */ /* 0x000f6e0000000200 */
[----:B------:R-:W-:Y:S08]  /*5010*/  HMMA.16816.F32 R24, R68, R42, R24 ;  /* 0x0000002a4418723c */ /* 0x000ff00000001818 */
[C---:B-1----:R-:W-:Y:S08]  /*5020*/  HMMA.16816.F32 R44, R60.reuse, R76, R44 ;  /* 0x0000004c3c2c723c */ /* 0x042ff0000000182c */
[----:B------:R-:W-:Y:S01]  /*5030*/  HMMA.16816.F32 R64, R60, R78, R64 ;  /* 0x0000004e3c40723c */ /* 0x000fe20000001840 */
[----:B------:R-:W-:Y:S04]  /*5040*/  LDSM.16.M88.4 R60, [R241+0xa000] ;  /* 0x00a00000f13c783b */ /* 0x000fe80000000200 */
[----:B------:R-:W-:Y:S03]  /*5050*/  LDSM.16.M88.4 R76, [R228+0x1800] ;  /* 0x00180000e44c783b */ /* 0x000fe60000000200 */
[C---:B------:R-:W-:Y:S01]  /*5060*/  HMMA.16816.F32 R16, R68.reuse, R40, R16 ;  /* 0x000000284410723c */ /* 0x040fe20000001810 */
[----:B------:R-:W1:Y:S07]  /*5070*/  LDSM.16.M88.4 R40, [R242+0x2000] ;  /* 0x00200000f228783b */ /* 0x000e6e0000000200 */
[C---:B------:R-:W-:Y:S08]  /*5080*/  HMMA.16816.F32 R32, R68.reuse, R36, R32 ;  /* 0x000000244420723c */ /* 0x040ff00000001820 */
[C---:B------:R-:W-:Y:S01]  /*5090*/  HMMA.16816.F32 R56, R68.reuse, R38, R56 ;  /* 0x000000264438723c */ /* 0x040fe20000001838 */
[----:B------:R-:W1:Y:S07]  /*50a0*/  LDSM.16.M88.4 R36, [R241+0xa800] ;  /* 0x00a80000f124783b */ /* 0x000e6e0000000200 */
[C---:B--2---:R-:W-:Y:S08]  /*50b0*/  HMMA.16816.F32 R52, R68.reuse, R8, R52 ;  /* 0x000000084434723c */ /* 0x044ff00000001834 */
[----:B------:R-:W-:Y:S01]  /*50c0*/  HMMA.16816.F32 R48, R68, R10, R48 ;  /* 0x0000000a4430723c */ /* 0x000fe20000001830 */
[----:B------:R-:W2:Y:S07]  /*50d0*/  LDSM.16.M88.4 R8, [R241+0xb000] ;  /* 0x00b00000f108783b */ /* 0x000eae0000000200 */
[----:B----4-:R-:W-:Y:S08]  /*50e0*/  HMMA.16816.F32 R24, R72, R30, R24 ;  /* 0x0000001e4818723c */ /* 0x010ff00000001818 */
[C---:B------:R-:W-:Y:S08]  /*50f0*/  HMMA.16816.F32 R44, R68.reuse, R80, R44 ;  /* 0x00000050442c723c */ /* 0x040ff0000000182c */
[----:B------:R-:W-:Y:S01]  /*5100*/  HMMA.16816.F32 R68, R68, R82, R64 ;  /* 0x000000524444723c */ /* 0x000fe20000001840 */
[----:B------:R-:W-:Y:S04]  /*5110*/  LDSM.16.M88.4 R64, [R240+0x2000] ;  /* 0x00200000f040783b */ /* 0x000fe80000000200 */
[----:B------:R-:W-:Y:S03]  /*5120*/  LDSM.16.M88.4 R80, [R241+0xb800] ;  /* 0x00b80000f150783b */ /* 0x000fe60000000200 */
[C---:B------:R-:W-:Y:S01]  /*5130*/  HMMA.16816.F32 R16, R72.reuse, R28, R16 ;  /* 0x0000001c4810723c */ /* 0x040fe20000001810 */
[----:B------:R-:W4:Y:S07]  /*5140*/  LDSM.16.M88.4 R28, [R239+0x2000] ;  /* 0x00200000ef1c783b */ /* 0x000f2e0000000200 */
[C---:B---3--:R-:W-:Y:S08]  /*5150*/  HMMA.16816.F32 R32, R72.reuse, R20, R32 ;  /* 0x000000144820723c */ /* 0x048ff00000001820 */
[C---:B------:R-:W-:Y:S01]  /*5160*/  HMMA.16816.F32 R56, R72.reuse, R22, R56 ;  /* 0x000000164838723c */ /* 0x040fe20000001838 */
[----:B------:R-:W3:Y:S07]  /*5170*/  LDSM.16.M88.4 R20, [R239+0x2800] ;  /* 0x00280000ef14783b */ /* 0x000eee0000000200 */
[C---:B-----5:R-:W-:Y:S08]  /*5180*/  HMMA.16816.F32 R52, R72.reuse, R12, R52 ;  /* 0x0000000c4834723c */ /* 0x060ff00000001834 */
        /* <DEDUP_REMOVED lines=21> */
[----:B------:R-:W-:Y:S07]  /*52e0*/  LDSM.16.M88.4 R28, [R228+0x2800] ;  /* 0x00280000e41c783b */ /* 0x000fee0000000200 */
[C---:B---3--:R-:W-:Y:S08]  /*52f0*/  HMMA.16816.F32 R32, R64.reuse, R20, R32 ;  /* 0x000000144020723c */ /* 0x048ff00000001820 */
[C---:B------:R-:W-:Y:S01]  /*5300*/  HMMA.16816.F32 R56, R64.reuse, R22, R56 ;  /* 0x000000164038723c */ /* 0x040fe20000001838 */
[----:B------:R-:W3:Y:S07]  /*5310*/  LDSM.16.M88.4 R20, [R237+0x2000] ;  /* 0x00200000ed14783b */ /* 0x000eee0000000200 */
[C---:B-----5:R-:W-:Y:S08]  /*5320*/  HMMA.16816.F32 R52, R64.reuse, R12, R52 ;  /* 0x0000000c4034723c */ /* 0x060ff00000001834 */
[----:B------:R-:W-:Y:S01]  /*5330*/  HMMA.16816.F32 R48, R64, R14, R48 ;  /* 0x0000000e4030723c */ /* 0x000fe20000001830 */
[----:B------:R-:W4:Y:S07]  /*5340*/  LDSM.16.M88.4 R12, [R228+0x3000] ;  /* 0x00300000e40c783b */ /* 0x000f2e0000000200 */
        /* <DEDUP_REMOVED lines=9> */
[----:B------:R-:W5:Y:S07]  /*53e0*/  LDSM.16.M88.4 R36, [R241+0xc800] ;  /* 0x00c80000f124783b */ /* 0x000f6e0000000200 */
[C---:B--2---:R-:W-:Y:S08]  /*53f0*/  HMMA.16816.F32 R52, R72.reuse, R8, R52 ;  /* 0x000000084834723c */ /* 0x044ff00000001834 */
[----:B------:R-:W-:Y:S01]  /*5400*/  HMMA.16816.F32 R48, R72, R10, R48 ;  /* 0x0000000a4830723c */ /* 0x000fe20000001830 */
[----:B------:R-:W2:Y:S07]  /*5410*/  LDSM.16.M88.4 R8, [R241+0xd000] ;  /* 0x00d00000f108783b */ /* 0x000eae0000000200 */
[----:B---3--:R-:W-:Y:S08]  /*5420*/  HMMA.16816.F32 R24, R20, R42, R24 ;  /* 0x0000002a1418723c */ /* 0x008ff00000001818 */
[C---:B------:R-:W-:Y:S08]  /*5430*/  HMMA.16816.F32 R44, R72.reuse, R80, R44 ;  /* 0x00000050482c723c */ /* 0x040ff0000000182c */
[----:B------:R-:W-:Y:S01]  /*5440*/  HMMA.16816.F32 R68, R72, R82, R68 ;  /* 0x000000524844723c */ /* 0x000fe20000001844 */
[----:B------:R-:W-:Y:S04]  /*5450*/  LDSM.16.M88.4 R72, [R241+0xd800] ;  /* 0x00d80000f148783b */ /* 0x000fe80000000200 */
[----:B------:R-:W-:Y:S03]  /*5460*/  LDSM.16.M88.4 R80, [R241+0xe800] ;  /* 0x00e80000f150783b */ /* 0x000fe60000000200 */
[C---:B------:R-:W-:Y:S01]  /*5470*/  HMMA.16816.F32 R16, R20.reuse, R40, R16 ;  /* 0x000000281410723c */ /* 0x040fe20000001810 */
[----:B------:R-:W-:Y:S07]  /*5480*/  LDSM.16.M88.4 R40, [R239+0x4000] ;  /* 0x00400000ef28783b */ /* 0x000fee0000000200 */
[C---:B------:R-:W-:Y:S08]  /*5490*/  HMMA.16816.F32 R32, R20.reuse, R28, R32 ;  /* 0x0000001c1420723c */ /* 0x040ff00000001820 */
[C---:B------:R-:W-:Y:S01]  /*54a0*/  HMMA.16816.F32 R56, R20.reuse, R30, R56 ;  /* 0x0000001e1438723c */ /* 0x040fe20000001838 */
[----:B------:R-:W-:Y:S07]  /*54b0*/  LDSM.16.M88.4 R28, [R239+0x4800] ;  /* 0x00480000ef1c783b */ /* 0x000fee0000000200 */
[C---:B----4-:R-:W-:Y:S08]  /*54c0*/  HMMA.16816.F32 R52, R20.reuse, R12, R52 ;  /* 0x0000000c1434723c */ /* 0x050ff00000001834 */
[----:B------:R-:W-:Y:S01]  /*54d0*/  HMMA.16816.F32 R48, R20, R14, R48 ;  /* 0x0000000e1430723c */ /* 0x000fe20000001830 */
[----:B------:R-:W3:Y:S07]  /*54e0*/  LDSM.16.M88.4 R12, [R240+0x4000] ;  /* 0x00400000f00c783b */ /* 0x000eee0000000200 */
[----:B-1----:R-:W-:Y:S08]  /*54f0*/  HMMA.16816.F32 R24, R60, R66, R24 ;  /* 0x000000423c18723c */ /* 0x002ff00000001818 */
[C---:B------:R-:W-:Y:S08]  /*5500*/  HMMA.16816.F32 R44, R20.reuse, R76, R44 ;  /* 0x0000004c142c723c */ /* 0x040ff0000000182c */
[----:B------:R-:W-:Y:S01]  /*5510*/  HMMA.16816.F32 R68, R20, R78, R68 ;  /* 0x0000004e1444723c */ /* 0x000fe20000001844 */
[----:B------:R-:W-:Y:S04]  /*5520*/  LDSM.16.M88.4 R20, [R239+0x5000] ;  /* 0x00500000ef14783b */ /* 0x000fe80000000200 */
[----:B------:R-:W-:Y:S03]  /*5530*/  LDSM.16.M88.4 R76, [R235+0xc800] ;  /* 0x00c80000eb4c783b */ /* 0x000fe60000000200 */
[C---:B------:R-:W-:Y:S01]  /*5540*/  HMMA.16816.F32 R16, R60.reuse, R64, R16 ;  /* 0x000000403c10723c */ /* 0x040fe20000001810 */
[----:B------:R-:W-:Y:S07]  /*5550*/  LDSM.16.M88.4 R64, [R239+0x5800] ;  /* 0x00580000ef40783b */ /* 0x000fee0000000200 */
[C---:B-----5:R-:W-:Y:S08]  /*5560*/  HMMA.16816.F32 R32, R60.reuse, R36, R32 ;  /* 0x000000243c20723c */ /* 0x060ff00000001820 */
[C---:B------:R-:W-:Y:S01]  /*5570*/  HMMA.16816.F32 R56, R60.reuse, R38, R56 ;  /* 0x000000263c38723c */ /* 0x040fe20000001838 */
[----:B------:R-:W-:Y:S07]  /*5580*/  LDSM.16.M88.4 R36, [R238+0x4000] ;  /* 0x00400000ee24783b */ /* 0x000fee0000000200 */
[C---:B--2---:R-:W-:Y:S08]  /*5590*/  HMMA.16816.F32 R52, R60.reuse, R8, R52 ;  /* 0x000000083c34723c */ /* 0x044ff00000001834 */
[----:B------:R-:W-:Y:S01]  /*55a0*/  HMMA.16816.F32 R48, R60, R10, R48 ;  /* 0x0000000a3c30723c */ /* 0x000fe20000001830 */
[----:B------:R-:W1:Y:S07]  /*55b0*/  LDSM.16.M88.4 R8, [R235+0xc000] ;  /* 0x00c00000eb08783b */ /* 0x000e6e0000000200 */
        /* <DEDUP_REMOVED lines=8> */
[----:B------:R-:W-:Y:S01]  /*5640*/  HMMA.16816.F32 R56, R12, R30, R56 ;  /* 0x0000001e0c38723c */ /* 0x000fe20000001838 */
[----:B------:R-:W2:Y:S07]  /*5650*/  LDSM.16.M88.4 R28, [R228+0x4000] ;  /* 0x00400000e41c783b */ /* 0x000eae0000000200 */
        /* <DEDUP_REMOVED lines=10> */
[----:B--2---:R-:W-:Y:S08]  /*5700*/  HMMA.16816.F32 R24, R72, R30, R24 ;  /* 0x0000001e4818723c */ /* 0x004ff00000001818 */
        /* <DEDUP_REMOVED lines=18> */
[----:B------:R-:W1:Y:S07]  /*5830*/  LDSM.16.M88.4 R12, [R238+0x6000] ;  /* 0x00600000ee0c783b */ /* 0x000e6e0000000200 */
[----:B------:R-:W-:Y:S01]  /*5840*/  HMMA.16816.F32 R16, R64, R8, R16 ;  /* 0x000000084010723c */ /* 0x000fe20000001810 */
[----:B------:R-:W3:Y:S07]  /*5850*/  LDSM.16.M88.4 R8, [R237+0x6000] ;  /* 0x00600000ed08783b */ /* 0x000eee0000000200 */
[----:B--2---:R-:W-:Y:S08]  /*5860*/  HMMA.16816.F32 R24, R40, R30, R24 ;  /* 0x0000001e2818723c */ /* 0x004ff00000001818 */
[C---:B------:R-:W-:Y:S08]  /*5870*/  HMMA.16816.F32 R32, R64.reuse, R80, R32 ;  /* 0x000000504020723c */ /* 0x040ff00000001820 */
[----:B------:R-:W-:Y:S08]  /*5880*/  HMMA.16816.F32 R56, R64, R82, R56 ;  /* 0x000000524038723c */ /* 0x000ff00000001838 */
[----:B------:R-:W-:Y:S01]  /*5890*/  HMMA.16816.F32 R16, R40, R28, R16 ;  /* 0x0000001c2810723c */ /* 0x000fe20000001810 */
[----:B------:R-:W2:Y:S07]  /*58a0*/  LDSM.16.M88.4 R28, [R235+0xe800] ;  /* 0x00e80000eb1c783b */ /* 0x000eae0000000200 */
[----:B-1----:R-:W-:Y:S08]  /*58b0*/  HMMA.16816.F32 R24, R12, R78, R24 ;  /* 0x0000004e0c18723c */ /* 0x002ff00000001818 */
[C---:B------:R-:W-:Y:S08]  /*58c0*/  HMMA.16816.F32 R32, R40.reuse, R36, R32 ;  /* 0x000000242820723c */ /* 0x040ff00000001820 */
[----:B------:R-:W-:Y:S01]  /*58d0*/  HMMA.16816.F32 R56, R40, R38, R56 ;  /* 0x000000262838723c */ /* 0x000fe20000001838 */
[----:B------:R-:W1:Y:S07]  /*58e0*/  LDSM.16.M88.4 R36, [R241+0xf800] ;  /* 0x00f80000f124783b */ /* 0x000e6e0000000200 */
[----:B------:R-:W-:Y:S01]  /*58f0*/  HMMA.16816.F32 R16, R12, R76, R16 ;  /* 0x0000004c0c10723c */ /* 0x000fe20000001810 */
[----:B------:R-:W-:Y:S07]  /*5900*/  LDSM.16.M88.4 R76, [R239+0x7000] ;  /* 0x00700000ef4c783b */ /* 0x000fee0000000200 */
[----:B------:R-:W-:Y:S01]  /*5910*/  HMMA.16816.F32 R80, R64, R60, R52 ;  /* 0x0000003c4050723c */ /* 0x000fe20000001834 */
[----:B------:R-:W4:Y:S01]  /*5920*/  LDSM.16.M88.4 R52, [R228+0x6800] ;  /* 0x00680000e434783b */ /* 0x000f220000000200 */
[----:B------:R-:W-:Y:S06]  /*5930*/  I2F R60, R110 ;  /* 0x0000006e003c7306 */ /* 0x000fec0000201400 */
[----:B------:R-:W-:Y:S02]  /*5940*/  HMMA.16816.F32 R44, R72, R84, R44 ;  /* 0x00000054482c723c */ /* 0x000fe4000000182c */
[----:B------:R-:W-:Y:S05]  /*5950*/  I2F R61, R111 ;  /* 0x0000006f003d7306 */ /* 0x000fea0000201400 */
[----:B------:R-:W-:Y:S01]  /*5960*/  IADD3 R85, R6, 0x11, RZ ;  /* 0x0000001106557810 */ /* 0x000fe20007ffe0ff */
[----:B---3--:R-:W-:Y:S03]  /*5970*/  HMMA.16816.F32 R24, R8, R22, R24 ;  /* 0x000000160818723c */ /* 0x008fe60000001818 */
[----:B------:R-:W-:Y:S05]  /*5980*/  I2F R84, R85 ;  /* 0x0000005500547306 */ /* 0x000fea0000201400 */
[----:B--2---:R-:W-:Y:S08]  /*5990*/  HMMA.16816.F32 R32, R12, R28, R32 ;  /* 0x0000001c0c20723c */ /* 0x004ff00000001820 */
[----:B------:R-:W-:Y:S08]  /*59a0*/  HMMA.16816.F32 R48, R64, R62, R48 ;  /* 0x0000003e4030723c */ /* 0x000ff00000001830 */
[----:B------:R-:W-:Y:S01]  /*59b0*/  HMMA.16816.F32 R56, R12, R30, R56 ;  /* 0x0000001e0c38723c */ /* 0x000fe20000001838 */
[----:B------:R-:W2:Y:S01]  /*59c0*/  LDSM.16.M88.4 R28, [R239+0x7800] ;  /* 0x00780000ef1c783b */ /* 0x000ea20000000200 */
[----:B------:R-:W-:-:S02]  /*59d0*/  FMUL.FTZ R24, R24, c[0x0][0x2ec] ;  /* 0x0000bb0018187a20 */ /* 0x000fc40000410000 */
[----:B------:R-:W-:Y:S02]  /*59e0*/  FMUL.FTZ R25, R25, c[0x0][0x2ec] ;  /* 0x0000bb0019197a20 */ /* 0x000fe40000410000 */
[----:B------:R-:W-:Y:S02]  /*59f0*/  FMUL.FTZ R26, R26, c[0x0][0x2ec] ;  /* 0x0000bb001a1a7a20 */ /* 0x000fe40000410000 */
[----:B------:R-:W-:Y:S01]  /*5a00*/  HMMA.16816.F32 R16, R8, R20, R16 ;  /* 0x000000140810723c */ /* 0x000fe20000001810 */
[----:B------:R-:W3:Y:S07]  /*5a10*/  LDSM.16.M88.4 R20, [R235+0xf000] ;  /* 0x00f00000eb14783b */ /* 0x000eee0000000200 */
[----:B------:R-:W-:Y:S01]  /*5a20*/  HMMA.16816.F32 R68, R72, R86, R68 ;  /* 0x000000564844723c */ /* 0x000fe20000001844 */
[----:B------:R-:W-:Y:S07]  /*5a30*/  MUFU.TANH R73, R25 ;  /* 0x0000001900497308 */ /* 0x000fee0000002400 */
[----:B-1----:R-:W-:Y:S01]  /*5a40*/  HMMA.16816.F32 R44, R64, R36, R44 ;  /* 0x00000024402c723c */ /* 0x002fe2000000182c */
[----:B------:R-:W1:Y:S07]  /*5a50*/  MUFU.TANH R75, R26 ;  /* 0x0000001a004b7308 */ /* 0x000e6e0000002400 */
[----:B----4-:R-:W-:Y:S01]  /*5a60*/  HMMA.16816.F32 R32, R8, R52, R32 ;  /* 0x000000340820723c */ /* 0x010fe20000001820 */
[----:B------:R4:W-:Y:S01]  /*5a70*/  MUFU.TANH R53, R24 ;  /* 0x0000001800357308 */ /* 0x0009e20000002400 */
[----:B------:R-:W-:-:S02]  /*5a80*/  FMUL.FTZ R16, R16, c[0x0][0x2ec] ;  /* 0x0000bb0010107a20 */ /* 0x000fc40000410000 */
[----:B------:R-:W-:Y:S02]  /*5a90*/  FMUL.FTZ R17, R17, c[0x0][0x2ec] ;  /* 0x0000bb0011117a20 */ /* 0x000fe40000410000 */
[----:B------:R-:W-:Y:S02]  /*5aa0*/  FMUL.FTZ R63, R18, c[0x0][0x2ec] ;  /* 0x0000bb00123f7a20 */ /* 0x000fe40000410000 */
[C---:B------:R-:W-:Y:S01]  /*5ab0*/  HMMA.16816.F32 R48, R40.reuse, R78, R48 ;  /* 0x0000004e2830723c */ /* 0x040fe20000001830 */
[----:B------:R-:W-:Y:S06]  /*5ac0*/  MUFU.TANH R115, R16 ;  /* 0x0000001000737308 */ /* 0x000fec0000002400 */
[----:B------:R-:W-:Y:S01]  /*5ad0*/  FMUL.FTZ R79, R27, c[0x0][0x2ec] ;  /* 0x0000bb001b4f7a20 */ /* 0x000fe20000410000 */
[----:B------:R-:W-:Y:S01]  /*5ae0*/  HMMA.16816.F32 R80, R40, R76, R80 ;  /* 0x0000004c2850723c */ /* 0x000fe20000001850 */
[----:B----4-:R-:W4:Y:S01]  /*5af0*/  LDSM.16.M88.4 R24, [R235+0xf800] ;  /* 0x00f80000eb18783b */ /* 0x010f220000000200 */
[----:B------:R5:W-:Y:S05]  /*5b00*/  MUFU.TANH R117, R17 ;  /* 0x0000001100757308 */ /* 0x000bea0000002400 */
[----:B------:R-:W-:Y:S01]  /*5b10*/  FMUL.FTZ R77, R19, c[0x0][0x2ec] ;  /* 0x0000bb00134d7a20 */ /* 0x000fe20000410000 */
[----:B------:R-:W-:Y:S01]  /*5b20*/  HMMA.16816.F32 R68, R64, R38, R68 ;  /* 0x000000264044723c */ /* 0x000fe20000001844 */
[----:B------:R-:W-:Y:S01]  /*5b30*/  FMUL.FTZ R33, R33, c[0x0][0x2ec] ;  /* 0x0000bb0021217a20 */ /* 0x000fe20000410000 */
[----:B------:R-:W-:Y:S01]  /*5b40*/  MUFU.TANH R79, R79 ;  /* 0x0000004f004f7308 */ /* 0x000fe20000002400 */
[----:B------:R-:W-:-:S02]  /*5b50*/  FMUL.FTZ R35, R35, c[0x0][0x2ec] ;  /* 0x0000bb0023237a20 */ /* 0x000fc40000410000 */
[----:B------:R-:W-:Y:S02]  /*5b60*/  FMUL.FTZ R32, R32, c[0x0][0x2ec] ;  /* 0x0000bb0020207a20 */ /* 0x000fe40000410000 */
[----:B------:R-:W-:Y:S01]  /*5b70*/  FMUL.FTZ R34, R34, c[0x0][0x2ec] ;  /* 0x0000bb0022227a20 */ /* 0x000fe20000410000 */
[----:B--2---:R-:W-:Y:S01]  /*5b80*/  HMMA.16816.F32 R44, R40, R28, R44 ;  /* 0x0000001c282c723c */ /* 0x004fe2000000182c */
[----:B-----5:R-:W2:Y:S01]  /*5b90*/  LDSM.16.M88.4 R16, [R228+0x7000] ;  /* 0x00700000e410783b */ /* 0x020ea20000000200 */
[----:B------:R-:W-:Y:S06]  /*5ba0*/  MUFU.TANH R77, R77 ;  /* 0x0000004d004d7308 */ /* 0x000fec0000002400 */
[C---:B---3--:R-:W-:Y:S02]  /*5bb0*/  HMMA.16816.F32 R80, R12.reuse, R20, R80 ;  /* 0x000000140c50723c */ /* 0x048fe40000001850 */
[----:B------:R-:W-:Y:S06]  /*5bc0*/  MUFU.TANH R33, R33 ;  /* 0x0000002100217308 */ /* 0x000fec0000002400 */
[----:B------:R-:W-:Y:S01]  /*5bd0*/  HMMA.16816.F32 R48, R12, R22, R48 ;  /* 0x000000160c30723c */ /* 0x000fe20000001830 */
[----:B------:R-:W3:Y:S01]  /*5be0*/  LDSM.16.M88.4 R20, [R228+0x7800] ;  /* 0x00780000e414783b */ /* 0x000ee20000000200 */
[----:B------:R-:W-:-:S04]  /*5bf0*/  DEPBAR.LE SB0, 0x0 ;  /* 0x000080000000791a */ /* 0x000fc80000000000 */
[----:B------:R-:W5:Y:S02]  /*5c00*/  MUFU.TANH R37, R34 ;  /* 0x0000002200257308 */ /* 0x000f640000002400 */
[----:B------:R-:W-:Y:S06]  /*5c10*/  HMMA.16816.F32 R68, R40, R30, R68 ;  /* 0x0000001e2844723c */ /* 0x000fec0000001844 */
[----:B------:R-:W2:Y:S02]  /*5c20*/  MUFU.TANH R35, R35 ;  /* 0x0000002300237308 */ /* 0x000ea40000002400 */
[----:B----4-:R-:W-:Y:S06]  /*5c30*/  HMMA.16816.F32 R44, R12, R24, R44 ;  /* 0x000000180c2c723c */ /* 0x010fec000000182c */
[----:B------:R-:W-:Y:S01]  /*5c40*/  MUFU.TANH R63, R63 ;  /* 0x0000003f003f7308 */ /* 0x000fe20000002400 */
[----:B-1----:R-:W-:Y:S01]  /*5c50*/  FFMA.FTZ R25, R90, UR4, R75 ;  /* 0x000000045a197c23 */ /* 0x002fe2000801004b */
[----:B------:R-:W-:Y:S01]  /*5c60*/  HMMA.16816.F32 R56, R8, R54, R56 ;  /* 0x000000360838723c */ /* 0x000fe20000001838 */
[----:B-----5:R-:W-:-:S03]  /*5c70*/  FFMA.FTZ R37, R94, UR4, R37 ;  /* 0x000000045e257c23 */ /* 0x020fc60008010025 */
[----:B------:R-:W-:Y:S02]  /*5c80*/  FSEL R25, R25, -INF , !P0 ;  /* 0xff80000019197808 */ /* 0x000fe40004000000 */
[----:B------:R-:W1:Y:S01]  /*5c90*/  MUFU.TANH R55, R32 ;  /* 0x0000002000377308 */ /* 0x000e620000002400 */
[----:B--2---:R-:W-:Y:S01]  /*5ca0*/  FFMA.FTZ R35, R84, UR4, R35 ;  /* 0x0000000454237c23 */ /* 0x004fe20008010023 */
[----:B------:R-:W-:Y:S01]  /*5cb0*/  HMMA.16816.F32 R68, R12, R26, R68 ;  /* 0x0000001a0c44723c */ /* 0x000fe20000001844 */
[----:B------:R-:W-:-:S06]  /*5cc0*/  ISETP.GE.AND P0, PT, R97, R167, PT ;  /* 0x000000a76100720c */ /* 0x000fcc0003f06270 */
[----:B------:R-:W-:Y:S01]  /*5cd0*/  FFMA.FTZ R14, R84, UR4, R33 ;  /* 0x00000004540e7c23 */ /* 0x000fe20008010021 */
[----:B------:R-:W-:Y:S01]  /*5ce0*/  HMMA.16816.F32 R48, R8, R18, R48 ;  /* 0x000000120830723c */ /* 0x000fe20000001830 */
[----:B-1----:R-:W-:-:S07]  /*5cf0*/  FFMA.FTZ R12, R94, UR4, R55 ;  /* 0x000000045e0c7c23 */ /* 0x002fce0008010037 */
[C---:B---3--:R-:W-:Y:S01]  /*5d00*/  HMMA.16816.F32 R44, R8.reuse, R20, R44 ;  /* 0x00000014082c723c */ /* 0x048fe2000000182c */
[----:B------:R-:W-:Y:S02]  /*5d10*/  FMUL.FTZ R39, R58, c[0x0][0x2ec] ;  /* 0x0000bb003a277a20 */ /* 0x000fe40000410000 */
[----:B------:R-:W-:Y:S01]  /*5d20*/  FMUL.FTZ R29, R57, c[0x0][0x2ec] ;  /* 0x0000bb00391d7a20 */ /* 0x000fe20000410000 */
[----:B------:R-:W-:Y:S01]  /*5d30*/  FSEL R12, R12, -INF , !P1 ;  /* 0xff8000000c0c7808 */ /* 0x000fe20004800000 */
[----:B------:R-:W-:Y:S01]  /*5d40*/  FMUL.FTZ R31, R59, c[0x0][0x2ec] ;  /* 0x0000bb003b1f7a20 */ /* 0x000fe20000410000 */
[----:B------:R-:W-:Y:S01]  /*5d50*/  ISETP.GE.AND P1, PT, R99, R2, PT ;  /* 0x000000026300720c */ /* 0x000fe20003f26270 */
[----:B------:R-:W1:Y:S01]  /*5d60*/  MUFU.TANH R39, R39 ;  /* 0x0000002700277308 */ /* 0x000e620000002400 */
[----:B------:R-:W-:Y:S01]  /*5d70*/  HMMA.16816.F32 R80, R8, R16, R80 ;  /* 0x000000100850723c */ /* 0x000fe20000001850 */
[----:B------:R-:W-:Y:S02]  /*5d80*/  FFMA.FTZ R20, R92, UR4, R73 ;  /* 0x000000045c147c23 */ /* 0x000fe40008010049 */
[----:B------:R-:W-:-:S02]  /*5d90*/  FFMA.FTZ R21, R88, UR4, R77 ;  /* 0x0000000458157c23 */ /* 0x000fc4000801004d */
[----:B------:R-:W-:Y:S01]  /*5da0*/  FFMA.FTZ R18, R90, UR4, R53 ;  /* 0x000000045a127c23 */ /* 0x000fe20008010035 */
[----:B------:R-:W-:Y:S01]  /*5db0*/  FSEL R20, R20, -INF , !P6 ;  /* 0xff80000014147808 */ /* 0x000fe20007000000 */
[----:B------:R-:W2:Y:S01]  /*5dc0*/  MUFU.TANH R29, R29 ;  /* 0x0000001d001d7308 */ /* 0x000ea20000002400 */
[----:B------:R-:W-:Y:S01]  /*5dd0*/  HMMA.16816.F32 R68, R8, R22, R68 ;  /* 0x000000160844723c */ /* 0x000fe20000001844 */
[----:B------:R-:W-:Y:S01]  /*5de0*/  FMUL.FTZ R27, R48, c[0x0][0x2ec] ;  /* 0x0000bb00301b7a20 */ /* 0x000fe20000410000 */
[-C--:B------:R-:W-:Y:S01]  /*5df0*/  ISETP.GE.AND P6, PT, R97, R2.reuse, PT ;  /* 0x000000026100720c */ /* 0x080fe20003fc6270 */
[----:B------:R-:W-:Y:S01]  /*5e00*/  FMUL.FTZ R24, R49, c[0x0][0x2ec] ;  /* 0x0000bb0031187a20 */ /* 0x000fe20000410000 */
[----:B------:R-:W-:Y:S01]  /*5e10*/  FSEL R21, R21, -INF , !P2 ;  /* 0xff80000015157808 */ /* 0x000fe20005000000 */
[----:B------:R-:W-:Y:S01]  /*5e20*/  FMUL.FTZ R17, R56, c[0x0][0x2ec] ;  /* 0x0000bb0038117a20 */ /* 0x000fe20000410000 */
[----:B------:R-:W-:Y:S01]  /*5e30*/  FSEL R18, R18, -INF , !P3 ;  /* 0xff80000012127808 */ /* 0x000fe20005800000 */
[----:B------:R-:W3:Y:S01]  /*5e40*/  MUFU.TANH R27, R27 ;  /* 0x0000001b001b7308 */ /* 0x000ee20000002400 */
[----:B------:R-:W-:Y:S01]  /*5e50*/  FMUL.FTZ R23, R47, c[0x0][0x2ec] ;  /* 0x0000bb002f177a20 */ /* 0x000fe20000410000 */
[C---:B------:R-:W-:Y:S01]  /*5e60*/  ISETP.GE.AND P2, PT, R85.reuse, R167, PT ;  /* 0x000000a75500720c */ /* 0x040fe20003f46270 */
[----:B------:R-:W-:Y:S01]  /*5e70*/  FMUL.FTZ R49, R50, c[0x0][0x2ec] ;  /* 0x0000bb0032317a20 */ /* 0x000fe20000410000 */
[-C--:B------:R-:W-:Y:S01]  /*5e80*/  ISETP.GE.AND P3, PT, R85, R2.reuse, PT ;  /* 0x000000025500720c */ /* 0x080fe20003f66270 */
[----:B------:R-:W-:Y:S01]  /*5e90*/  FMUL.FTZ R26, R51, c[0x0][0x2ec] ;  /* 0x0000bb00331a7a20 */ /* 0x000fe20000410000 */
[----:B------:R-:W-:Y:S01]  /*5ea0*/  FSEL R14, R14, -INF , !P2 ;  /* 0xff8000000e0e7808 */ /* 0x000fe20005000000 */
[----:B------:R-:W-:Y:S01]  /*5eb0*/  FMUL.FTZ R11, R45, c[0x0][0x2ec] ;  /* 0x0000bb002d0b7a20 */ /* 0x000fe20000410000 */
[----:B------:R-:W4:Y:S01]  /*5ec0*/  MUFU.TANH R24, R24 ;  /* 0x0000001800187308 */ /* 0x000f220000002400 */
[----:B------:R-:W-:Y:S01]  /*5ed0*/  FMUL.FTZ R41, R80, c[0x0][0x2ec] ;  /* 0x0000bb0050297a20 */ /* 0x000fe20000410000 */
[----:B------:R-:W-:Y:S01]  /*5ee0*/  ISETP.GE.AND P2, PT, R101, R2, PT ;  /* 0x000000026500720c */ /* 0x000fe20003f46270 */
[----:B------:R-:W-:-:S02]  /*5ef0*/  FMUL.FTZ R43, R81, c[0x0][0x2ec] ;  /* 0x0000bb00512b7a20 */ /* 0x000fc40000410000 */
[----:B------:R-:W-:Y:S02]  /*5f00*/  FMUL.FTZ R57, R82, c[0x0][0x2ec] ;  /* 0x0000bb0052397a20 */ /* 0x000fe40000410000 */
[----:B------:R-:W-:Y:S01]  /*5f10*/  FMUL.FTZ R83, R83, c[0x0][0x2ec] ;  /* 0x0000bb0053537a20 */ /* 0x000fe20000410000 */
[----:B------:R-:W5:Y:S01]  /*5f20*/  MUFU.TANH R23, R23 ;  /* 0x0000001700177308 */ /* 0x000f620000002400 */
[----:B------:R-:W-:Y:S02]  /*5f30*/  FMUL.FTZ R28, R46, c[0x0][0x2ec] ;  /* 0x0000bb002e1c7a20 */ /* 0x000fe40000410000 */
[----:B-1----:R-:W-:Y:S02]  /*5f40*/  FFMA.FTZ R15, R96, UR4, R39 ;  /* 0x00000004600f7c23 */ /* 0x002fe40008010027 */
[----:B------:R-:W-:Y:S02]  /*5f50*/  FMUL.FTZ R44, R44, c[0x0][0x2ec] ;  /* 0x0000bb002c2c7a20 */ /* 0x000fe40000410000 */
[----:B--2---:R-:W-:Y:S01]  /*5f60*/  FFMA.FTZ R8, R98, UR4, R29 ;  /* 0x0000000462087c23 */ /* 0x004fe2000801001d */
[----:B------:R-:W1:Y:S01]  /*5f70*/  MUFU.TANH R17, R17 ;  /* 0x0000001100117308 */ /* 0x000e620000002400 */
[----:B------:R-:W-:Y:S01]  /*5f80*/  FMUL.FTZ R34, R68, c[0x0][0x2ec] ;  /* 0x0000bb0044227a20 */ /* 0x000fe20000410000 */
[----:B------:R-:W-:Y:S01]  /*5f90*/  FSEL R15, R15, -INF , !P6 ;  /* 0xff8000000f0f7808 */ /* 0x000fe20007000000 */
[----:B------:R-:W-:Y:S01]  /*5fa0*/  FMUL.FTZ R29, R71, c[0x0][0x2ec] ;  /* 0x0000bb00471d7a20 */ /* 0x000fe20000410000 */
[----:B------:R-:W-:Y:S01]  /*5fb0*/  ISETP.GE.AND P6, PT, R106, R167, PT ;  /* 0x000000a76a00720c */ /* 0x000fe20003fc6270 */
[----:B---3--:R-:W-:-:S02]  /*5fc0*/  FFMA.FTZ R190, R104, UR4, R27 ;  /* 0x0000000468be7c23 */ /* 0x008fc4000801001b */
[----:B------:R-:W-:Y:S01]  /*5fd0*/  FFMA.FTZ R16, R88, UR4, R117 ;  /* 0x0000000458107c23 */ /* 0x000fe20008010075 */
[----:B------:R-:W2:Y:S01]  /*5fe0*/  MUFU.TANH R31, R31 ;  /* 0x0000001f001f7308 */ /* 0x000ea20000002400 */
[----:B------:R-:W-:Y:S01]  /*5ff0*/  FMUL.FTZ R69, R69, c[0x0][0x2ec] ;  /* 0x0000bb0045457a20 */ /* 0x000fe20000410000 */
[----:B------:R-:W-:Y:S01]  /*6000*/  FSEL R190, R190, -INF , !P6 ;  /* 0xff800000bebe7808 */ /* 0x000fe20007000000 */
[----:B------:R-:W-:Y:S01]  /*6010*/  FMUL.FTZ R70, R70, c[0x0][0x2ec] ;  /* 0x0000bb0046467a20 */ /* 0x000fe20000410000 */
[----:B------:R-:W-:Y:S01]  /*6020*/  FSEL R16, R16, -INF , !P5 ;  /* 0xff80000010107808 */ /* 0x000fe20006800000 */
[----:B----4-:R-:W-:Y:S01]  /*6030*/  FFMA.FTZ R196, R105, UR4, R24 ;  /* 0x0000000469c47c23 */ /* 0x010fe20008010018 */
[-C--:B------:R-:W-:Y:S01]  /*6040*/  ISETP.GE.AND P6, PT, R110, R2.reuse, PT ;  /* 0x000000026e00720c */ /* 0x080fe20003fc6270 */
[----:B-----5:R-:W-:Y:S01]  /*6050*/  FFMA.FTZ R23, R60, UR4, R23 ;  /* 0x000000043c177c23 */ /* 0x020fe20008010017 */
[----:B------:R-:W3:Y:S01]  /*6060*/  MUFU.TANH R41, R41 ;  /* 0x0000002900297308 */ /* 0x000ee20000002400 */
[----:B------:R-:W-:Y:S01]  /*6070*/  FFMA.FTZ R19, R92, UR4, R79 ;  /* 0x000000045c137c23 */ /* 0x000fe2000801004f */
[----:B------:R-:W-:Y:S01]  /*6080*/  ISETP.GE.AND P5, PT, R95, R2, PT ;  /* 0x000000025f00720c */ /* 0x000fe20003fa6270 */
[----:B-1----:R-:W-:Y:S01]  /*6090*/  FFMA.FTZ R10, R96, UR4, R17 ;  /* 0x00000004600a7c23 */ /* 0x002fe20008010011 */
[----:B------:R-:W-:-:S02]  /*60a0*/  FSEL R201, R23, -INF , !P6 ;  /* 0xff80000017c97808 */ /* 0x000fc40007000000 */
[----:B------:R-:W-:Y:S02]  /*60b0*/  FSEL R19, R19, -INF , !P4 ;  /* 0xff80000013137808 */ /* 0x000fe40006000000 */
[----:B------:R-:W1:Y:S01]  /*60c0*/  MUFU.TANH R43, R43 ;  /* 0x0000002b002b7308 */ /* 0x000e620000002400 */
[----:B------:R-:W-:Y:S01]  /*60d0*/  FSEL R9, R37, -INF , !P5 ;  /* 0xff80000025097808 */ /* 0x000fe20006800000 */
[----:B--2---:R-:W-:Y:S01]  /*60e0*/  FFMA.FTZ R13, R98, UR4, R31 ;  /* 0x00000004620d7c23 */ /* 0x004fe2000801001f */
[----:B------:R-:W-:Y:S02]  /*60f0*/  FSEL R17, R35, -INF , !P3 ;  /* 0xff80000023117808 */ /* 0x000fe40005800000 */
[----:B------:R-:W-:Y:S02]  /*6100*/  FSEL R10, R10, -INF , !P0 ;  /* 0xff8000000a0a7808 */ /* 0x000fe40004000000 */
[----:B------:R-:W-:Y:S01]  /*6110*/  PLOP3.LUT P6, PT, PT, PT, UP0, 0x80, 0x0 ;  /* 0x000000000000781c */ /* 0x000fe20003fcf008 */
[----:B------:R-:W2:Y:S01]  /*6120*/  MUFU.TANH R57, R57 ;  /* 0x0000003900397308 */ /* 0x000ea20000002400 */
[----:B---3--:R-:W-:Y:S01]  /*6130*/  FFMA.FTZ R41, R100, UR4, R41 ;  /* 0x0000000464297c23 */ /* 0x008fe20008010029 */
[----:B------:R-:W-:-:S02]  /*6140*/  ISETP.GE.AND P4, PT, R99, R167, PT ;  /* 0x000000a76300720c */ /* 0x000fc40003f86270 */
[-C--:B------:R-:W-:Y:S02]  /*6150*/  ISETP.GE.AND P5, PT, R101, R167.reuse, PT ;  /* 0x000000a76500720c */ /* 0x080fe40003fa6270 */
[C---:B------:R-:W-:Y:S02]  /*6160*/  ISETP.GE.AND P3, PT, R103.reuse, R167, PT ;  /* 0x000000a76700720c */ /* 0x040fe40003f66270 */
[----:B------:R-:W3:Y:S01]  /*6170*/  MUFU.TANH R3, R83 ;  /* 0x0000005300037308 */ /* 0x000ee20000002400 */
[----:B-1----:R-:W-:Y:S01]  /*6180*/  FFMA.FTZ R43, R102, UR4, R43 ;  /* 0x00000004662b7c23 */ /* 0x002fe2000801002b */
[----:B------:R-:W-:Y:S02]  /*6190*/  ISETP.GE.AND P0, PT, R103, R2, PT ;  /* 0x000000026700720c */ /* 0x000fe40003f06270 */
[----:B------:R-:W-:Y:S02]  /*61a0*/  FSEL R8, R8, -INF , !P4 ;  /* 0xff80000008087808 */ /* 0x000fe40006000000 */
[----:B------:R-:W-:-:S02]  /*61b0*/  FSEL R13, R13, -INF , !P1 ;  /* 0xff8000000d0d7808 */ /* 0x000fc40004800000 */
[----:B------:R-:W1:Y:S01]  /*61c0*/  MUFU.TANH R49, R49 ;  /* 0x0000003100317308 */ /* 0x000e620000002400 */
[----:B--2---:R-:W-:Y:S01]  /*61d0*/  FFMA.FTZ R57, R100, UR4, R57 ;  /* 0x0000000464397c23 */ /* 0x004fe20008010039 */
[----:B------:R-:W-:Y:S02]  /*61e0*/  FSEL R188, R41, -INF , !P5 ;  /* 0xff80000029bc7808 */ /* 0x000fe40006800000 */
[----:B------:R-:W-:Y:S02]  /*61f0*/  FSEL R198, R43, -INF , !P3 ;  /* 0xff8000002bc67808 */ /* 0x000fe40005800000 */
[----:B------:R-:W-:Y:S02]  /*6200*/  FSEL R207, R57, -INF , !P2 ;  /* 0xff80000039cf7808 */ /* 0x000fe40005000000 */
[----:B------:R-:W2:Y:S01]  /*6210*/  MUFU.TANH R26, R26 ;  /* 0x0000001a001a7308 */ /* 0x000ea20000002400 */
[----:B---3--:R-:W-:Y:S01]  /*6220*/  FFMA.FTZ R3, R102, UR4, R3 ;  /* 0x0000000466037c23 */ /* 0x008fe20008010003 */
[----:B------:R-:W-:-:S02]  /*6230*/  ISETP.GE.AND P4, PT, R106, R2, PT ;  /* 0x000000026a00720c */ /* 0x000fc40003f86270 */
[-C--:B------:R-:W-:Y:S02]  /*6240*/  ISETP.GE.AND P1, PT, R108, R167.reuse, PT ;  /* 0x000000a76c00720c */ /* 0x080fe40003f26270 */
[----:B------:R-:W-:Y:S01]  /*6250*/  FSEL R199, R3, -INF , !P0 ;  /* 0xff80000003c77808 */ /* 0x000fe20004000000 */
[----:B------:R-:W-:Y:S01]  /*6260*/  FFMA.FTZ R3, R4, UR4, R115 ;  /* 0x0000000404037c23 */ /* 0x000fe20008010073 */
[----:B------:R-:W3:Y:S01]  /*6270*/  MUFU.TANH R22, R44 ;  /* 0x0000002c00167308 */ /* 0x000ee20000002400 */
[----:B-1----:R-:W-:Y:S01]  /*6280*/  FFMA.FTZ R49, R104, UR4, R49 ;  /* 0x0000000468317c23 */ /* 0x002fe20008010031 */
[-C--:B------:R-:W-:Y:S01]  /*6290*/  ISETP.GE.AND P5, PT, R108, R2.reuse, PT ;  /* 0x000000026c00720c */ /* 0x080fe20003fa6270 */
[----:B------:R-:W-:Y:S01]  /*62a0*/  FFMA.FTZ R4, R4, UR4, R63 ;  /* 0x0000000404047c23 */ /* 0x000fe2000801003f */
[C---:B------:R-:W-:Y:S02]  /*62b0*/  ISETP.GE.AND P2, PT, R109.reuse, R167, PT ;  /* 0x000000a76d00720c */ /* 0x040fe40003f46270 */
[----:B------:R-:W-:-:S02]  /*62c0*/  ISETP.GE.AND P3, PT, R109, R2, PT ;  /* 0x000000026d00720c */ /* 0x000fc40003f66270 */
[----:B------:R-:W1:Y:S01]  /*62d0*/  MUFU.TANH R11, R11 ;  /* 0x0000000b000b7308 */ /* 0x000e620000002400 */
[----:B--2---:R-:W-:Y:S01]  /*62e0*/  FFMA.FTZ R26, R105, UR4, R26 ;  /* 0x00000004691a7c23 */ /* 0x004fe2000801001a */
[----:B------:R-:W-:Y:S02]  /*62f0*/  ISETP.GE.AND P0, PT, R110, R167, PT ;  /* 0x000000a76e00720c */ /* 0x000fe40003f06270 */
[----:B------:R-:W-:Y:S02]  /*6300*/  FSEL R205, R49, -INF , !P4 ;  /* 0xff80000031cd7808 */ /* 0x000fe40006000000 */
[----:B------:R-:W-:Y:S02]  /*6310*/  FSEL R196, R196, -INF , !P1 ;  /* 0xff800000c4c47808 */ /* 0x000fe40004800000 */
[----:B------:R-:W2:Y:S01]  /*6320*/  MUFU.TANH R28, R28 ;  /* 0x0000001c001c7308 */ /* 0x000ea20000002400 */
[----:B---3--:R-:W-:Y:S01]  /*6330*/  FFMA.FTZ R22, R107, UR4, R22 ;  /* 0x000000046b167c23 */ /* 0x008fe20008010016 */
[----:B------:R-:W-:-:S02]  /*6340*/  FSEL R203, R26, -INF , !P5 ;  /* 0xff8000001acb7808 */ /* 0x000fc40006800000 */
[CC--:B------:R-:W-:Y:S02]  /*6350*/  ISETP.GE.AND P4, PT, R111.reuse, R167.reuse, PT ;  /* 0x000000a76f00720c */ /* 0x0c0fe40003f86270 */
[----:B------:R-:W-:Y:S02]  /*6360*/  FSEL R202, R22, -INF , !P2 ;  /* 0xff80000016ca7808 */ /* 0x000fe40005000000 */
[----:B------:R-:W3:Y:S01]  /*6370*/  MUFU.TANH R34, R34 ;  /* 0x0000002200227308 */ /* 0x000ee20000002400 */
[----:B-1----:R-:W-:Y:S01]  /*6380*/  FFMA.FTZ R11, R60, UR4, R11 ;  /* 0x000000043c0b7c23 */ /* 0x002fe2000801000b */
[----:B------:R-:W-:Y:S02]  /*6390*/  ISETP.GE.AND P1, PT, R111, R2, PT ;  /* 0x000000026f00720c */ /* 0x000fe40003f26270 */
[----:B------:R-:W-:Y:S02]  /*63a0*/  ISETP.GE.AND P5, PT, R6, R167, PT ;  /* 0x000000a70600720c */ /* 0x000fe40003fa6270 */
[----:B------:R-:W-:-:S02]  /*63b0*/  FSEL R200, R11, -INF , !P0 ;  /* 0xff8000000bc87808 */ /* 0x000fc40004000000 */
[----:B------:R-:W1:Y:S01]  /*63c0*/  MUFU.TANH R27, R69 ;  /* 0x00000045001b7308 */ /* 0x000e620000002400 */
[----:B--2---:R-:W-:Y:S01]  /*63d0*/  FFMA.FTZ R28, R107, UR4, R28 ;  /* 0x000000046b1c7c23 */ /* 0x004fe2000801001c */
[-C--:B------:R-:W-:Y:S02]  /*63e0*/  ISETP.GE.AND P2, PT, R6, R2.reuse, PT ;  /* 0x000000020600720c */ /* 0x080fe40003f46270 */
[----:B------:R-:W-:Y:S02]  /*63f0*/  ISETP.GE.AND P0, PT, R113, R2, PT ;  /* 0x000000027100720c */ /* 0x000fe40003f06270 */
[----:B------:R-:W-:Y:S02]  /*6400*/  FSEL R33, R28, -INF , !P3 ;  /* 0xff8000001c217808 */ /* 0x000fe40005800000 */
[----:B------:R-:W2:Y:S01]  /*6410*/  MUFU.TANH R24, R70 ;  /* 0x0000004600187308 */ /* 0x000ea20000002400 */
[----:B---3--:R-:W-:Y:S01]  /*6420*/  FFMA.FTZ R34, R61, UR4, R34 ;  /* 0x000000043d227c23 */ /* 0x008fe20008010022 */
[----:B------:R-:W-:Y:S01]  /*6430*/  BAR.SYNC.DEFER_BLOCKING 0x0 ;  /* 0x0000000000007b1d */ /* 0x000fe20000010000 */
[----:B------:R-:W-:-:S02]  /*6440*/  ISETP.GE.AND P3, PT, R113, R167, PT ;  /* 0x000000a77100720c */ /* 0x000fc40003f66270 */
[----:B------:R-:W-:Y:S02]  /*6450*/  FSEL R3, R3, -INF , !P5 ;  /* 0xff80000003037808 */ /* 0x000fe40006800000 */
[----:B------:R-:W-:Y:S01]  /*6460*/  FSEL R34, R34, -INF , !P4 ;  /* 0xff80000022227808 */ /* 0x000fe20006000000 */
[----:B------:R-:W3:Y:S01]  /*6470*/  MUFU.TANH R29, R29 ;  /* 0x0000001d001d7308 */ /* 0x000ee20000002400 */
[----:B-1----:R-:W-:Y:S01]  /*6480*/  FFMA.FTZ R32, R112, UR4, R27 ;  /* 0x0000000470207c23 */ /* 0x002fe2000801001b */
[----:B------:R-:W-:-:S04]  /*6490*/  FSEL R4, R4, -INF , !P2 ;  /* 0xff80000004047808 */ /* 0x000fc80005000000 */
[----:B------:R-:W-:Y:S01]  /*64a0*/  FSEL R32, R32, -INF , !P3 ;  /* 0xff80000020207808 */ /* 0x000fe20005800000 */
[----:B--2---:R-:W-:-:S05]  /*64b0*/  FFMA.FTZ R193, R61, UR4, R24 ;  /* 0x000000043dc17c23 */ /* 0x004fca0008010018 */
[----:B------:R-:W-:Y:S01]  /*64c0*/  FSEL R193, R193, -INF , !P1 ;  /* 0xff800000c1c17808 */ /* 0x000fe20004800000 */
[----:B---3--:R-:W-:-:S05]  /*64d0*/  FFMA.FTZ R192, R112, UR4, R29 ;  /* 0x0000000470c07c23 */ /* 0x008fca000801001d */
        /* <DEDUP_REMOVED lines=56> */
[----:B------:R-:W-:-:S03]  /*6860*/  UIADD3 UR9, UR15, -UR6, URZ ;  /* 0x800000060f097290 */ /* 0x000fc6000fffe03f */
[----:B------:R-:W-:Y:S02]  /*6870*/  ULDC.64 UR6, c[0x0][0x198] ;  /* 0x0000660000067ab9 */ /* 0x000fe40000000a00 */
[----:B------:R-:W-:-:S04]  /*6880*/  UIMAD UR9, UR9, UR5, -0x40 ;  /* 0xffffffc0090974a4 */ /* 0x000fc8000f8e0205 */
        /* <DEDUP_REMOVED lines=16> */
.L_x_3718:
[----:B------:R-:W-:-:S04]  /*6990*/  ULEA UR24, -UR24, URZ, 0x6 ;  /* 0x0000003f18187291 */ /* 0x000fc8000f8e313f */
[----:B------:R-:W-:Y:S02]  /*69a0*/  USHF.R.S32.HI UR5, URZ, 0x1f, UR24 ;  /* 0x0000001f3f057899 */ /* 0x000fe40008011418 */
[----:B------:R-:W-:-:S04]  /*69b0*/  MOV R27, UR24 ;  /* 0x00000018001b7c02 */ /* 0x000fc80008000f00 */
[----:B------:R-:W-:Y:S02]  /*69c0*/  MOV R26, UR5 ;  /* 0x00000005001a7c02 */ /* 0x000fe40008000f00 */
.L_x_3719:
        /* <DEDUP_REMOVED lines=156> */
.L_x_3721:
[----:B------:R-:W-:Y:S05]  /*7390*/  BSYNC B0 ;  /* 0x0000000000007941 */ /* 0x000fea0003800000 */
.L_x_3720:
[----:B------:R-:W0:Y:S01]  /*73a0*/  LDGDEPBAR ;  /* 0x00000000000079af */ /* 0x000e220000000000 */
[----:B------:R-:W-:-:S04]  /*73b0*/  IADD3 R166, P0, R27, R166, RZ ;  /* 0x000000a61ba67210 */ /* 0x000fc80007f1e0ff */
[----:B------:R-:W-:Y:S02]  /*73c0*/  IADD3.X R165, R26, R165, RZ, P0, !PT ;  /* 0x000000a51aa57210 */ /* 0x000fe400007fe4ff */
.L_x_3717:
        /* <DEDUP_REMOVED lines=27> */
[----:B------:R-:W-:Y:S02]  /*7580*/  SHF.L.U32 R236, R0, 0x1, RZ ;  /* 0x0000000100ec7819 */ /* 0x000fe400000006ff */
[----:B------:R-:W-:Y:S02]  /*7590*/  FMNMX.FTZ R24, R32, R11, !PT ;  /* 0x0000000b20187209 */ /* 0x000fe40007810000 */
[----:B------:R-:W-:Y:S01]  /*75a0*/  FMNMX.FTZ R11, R193, R6, !PT ;  /* 0x00000006c10b7209 */ /* 0x000fe20007810000 */
[----:B------:R-:W-:Y:S01]  /*75b0*/  LDSM.16.MT88.4 R156, [R236+0x10000] ;  /* 0x01000000ec9c783b */ /* 0x000fe20000004200 */
[----:B------:R-:W-:-:S02]  /*75c0*/  LEA R234, R7, R236, 0x1 ;  /* 0x000000ec07ea7211 */ /* 0x000fc400078e08ff */
[----:B--2---:R-:W-:Y:S01]  /*75d0*/  FMNMX.FTZ R22, R192, R11, !PT ;  /* 0x0000000bc0167209 */ /* 0x004fe20007810000 */
[----:B------:R-:W2:Y:S01]  /*75e0*/  SHFL.BFLY PT, R23, R24, 0x2, 0x1f ;  /* 0x0c401f0018177f89 */ /* 0x000ea200000e0000 */
[C---:B------:R-:W-:Y:S02]  /*75f0*/  LEA R233, R5.reuse, R236, 0x1 ;  /* 0x000000ec05e97211 */ /* 0x040fe400078e08ff */
[----:B------:R-:W-:Y:S01]  /*7600*/  LEA R232, R5, R234, 0x1 ;  /* 0x000000ea05e87211 */ /* 0x000fe200078e08ff */
[----:B------:R-:W3:Y:S04]  /*7610*/  SHFL.BFLY PT, R11, R22, 0x2, 0x1f ;  /* 0x0c401f00160b7f89 */ /* 0x000ee800000e0000 */
[----:B-1----:R-:W-:Y:S04]  /*7620*/  LDSM.16.MT88.4 R40, [R236+0x12000] ;  /* 0x01200000ec28783b */ /* 0x002fe80000004200 */
[----:B------:R-:W-:Y:S04]  /*7630*/  LDSM.16.MT88.4 R148, [R234+0x10000] ;  /* 0x01000000ea94783b */ /* 0x000fe80000004200 */
[----:B------:R-:W-:Y:S04]  /*7640*/  LDSM.16.MT88.4 R140, [R233+0x10000] ;  /* 0x01000000e98c783b */ /* 0x000fe80000004200 */
        /* <DEDUP_REMOVED lines=29> */
[--C-:B------:R-:W-:Y:S01]  /*7820*/  FFMA.FTZ R176, R8, c[0x0][0x23c], -R35.reuse ;  /* 0x00008f0008b07a23 */ /* 0x100fe20000010823 */
[----:B------:R-:W-:Y:S01]  /*7830*/  LDSM.16.MT88.4 R28, [R234+0x10800] ;  /* 0x01080000ea1c783b */ /* 0x000fe20000004200 */
[----:B------:R-:W-:Y:S01]  /*7840*/  FFMA.FTZ R181, R12, c[0x0][0x23c], -R35 ;  /* 0x00008f000cb57a23 */ /* 0x000fe20000010823 */
[----:B------:R-:W-:Y:S01]  /*7850*/  LEA R248, P0, R166, c[0x0][0x168], 0x1 ;  /* 0x00005a00a6f87a11 */ /* 0x000fe200078008ff */
[--C-:B------:R-:W-:Y:S01]  /*7860*/  FFMA.FTZ R182, R4, c[0x0][0x23c], -R194.reuse ;  /* 0x00008f0004b67a23 */ /* 0x100fe200000108c2 */
[----:B------:R-:W3:Y:S01]  /*7870*/  MUFU.EX2 R186, R186 ;  /* 0x000000ba00ba7308 */ /* 0x000ee20000000800 */
[--C-:B------:R-:W-:Y:S01]  /*7880*/  FFMA.FTZ R185, R21, c[0x0][0x23c], -R194.reuse ;  /* 0x00008f0015b97a23 */ /* 0x100fe200000108c2 */
[----:B------:R-:W1:Y:S01]  /*7890*/  LDSM.16.MT88.4 R4, [R232+0x16000] ;  /* 0x01600000e804783b */ /* 0x000e620000004200 */
[--C-:B------:R-:W-:Y:S01]  /*78a0*/  FFMA.FTZ R187, R25, c[0x0][0x23c], -R194.reuse ;  /* 0x00008f0019bb7a23 */ /* 0x100fe200000108c2 */
[----:B------:R-:W-:Y:S01]  /*78b0*/  LEA.HI.X R249, R166, c[0x0][0x16c], R165, 0x1, P0 ;  /* 0x00005b00a6f97a11 */ /* 0x000fe200000f0ca5 */
[--C-:B------:R-:W-:Y:S01]  /*78c0*/  FFMA.FTZ R178, R19, c[0x0][0x23c], -R194.reuse ;  /* 0x00008f0013b27a23 */ /* 0x100fe200000108c2 */
[----:B------:R-:W-:Y:S01]  /*78d0*/  LDSM.16.MT88.4 R24, [R233+0x10800] ;  /* 0x01080000e918783b */ /* 0x000fe20000004200 */
[--C-:B------:R-:W-:Y:S01]  /*78e0*/  FFMA.FTZ R179, R9, c[0x0][0x23c], -R194.reuse ;  /* 0x00008f0009b37a23 */ /* 0x100fe200000108c2 */
[----:B------:R-:W-:Y:S01]  /*78f0*/  MUFU.EX2 R184, R184 ;  /* 0x000000b800b87308 */ /* 0x000fe20000000800 */
[----:B------:R-:W-:Y:S01]  /*7900*/  FFMA.FTZ R180, R14, c[0x0][0x23c], -R35 ;  /* 0x00008f000eb47a23 */ /* 0x000fe20000010823 */
[----:B------:R-:W1:Y:S01]  /*7910*/  LDSM.16.MT88.4 R8, [R236+0x10800] ;  /* 0x01080000ec08783b */ /* 0x000e620000004200 */
[----:B------:R-:W-:-:S02]  /*7920*/  FFMA.FTZ R175, R15, c[0x0][0x23c], -R194 ;  /* 0x00008f000faf7a23 */ /* 0x000fc400000108c2 */
[--C-:B------:R-:W-:Y:S01]  /*7930*/  FFMA.FTZ R0, R13, c[0x0][0x23c], -R194.reuse ;  /* 0x00008f000d007a23 */ /* 0x100fe200000108c2 */
[----:B------:R-:W-:Y:S01]  /*7940*/  LDSM.16.MT88.4 R20, [R234+0x12800] ;  /* 0x01280000ea14783b */ /* 0x000fe20000004200 */
[----:B------:R-:W-:Y:S01]  /*7950*/  FFMA.FTZ R174, R17, c[0x0][0x23c], -R194 ;  /* 0x00008f0011ae7a23 */ /* 0x000fe200000108c2 */
[----:B------:R-:W2:Y:S01]  /*7960*/  MUFU.EX2 R183, R183 ;  /* 0x000000b700b77308 */ /* 0x000ea20000000800 */
[----:B---3--:R-:W-:Y:S01]  /*7970*/  F2FP.PACK_AB R128, R186, R189 ;  /* 0x000000bdba80723e */ /* 0x008fe200000000ff */
[----:B------:R-:W3:Y:S01]  /*7980*/  LDSM.16.MT88.4 R12, [R236+0x12800] ;  /* 0x01280000ec0c783b */ /* 0x000ee20000004200 */
[--C-:B------:R-:W-:Y:S02]  /*7990*/  FFMA.FTZ R191, R198, c[0x0][0x23c], -R35.reuse ;  /* 0x00008f00c6bf7a23 */ /* 0x100fe40000010823 */
[--C-:B------:R-:W-:Y:S01]  /*79a0*/  FFMA.FTZ R197, R196, c[0x0][0x23c], -R35.reuse ;  /* 0x00008f00c4c57a23 */ /* 0x100fe20000010823 */
[----:B------:R-:W1:Y:S01]  /*79b0*/  LDSM.16.MT88.4 R16, [R232+0x10800] ;  /* 0x01080000e810783b */ /* 0x000e620000004200 */
        /* <DEDUP_REMOVED lines=48> */
[C---:B-----5:R-:W-:Y:S02]  /*7cc0*/  HMMA.16816.F32 R68, R128.reuse, R72, RZ ;  /* 0x000000488044723c */ /* 0x060fe400000018ff */
[----:B------:R-:W-:Y:S06]  /*7cd0*/  MUFU.EX2 R196, R196 ;  /* 0x000000c400c47308 */ /* 0x000fec0000000800 */
[C---:B------:R-:W-:Y:S02]  /*7ce0*/  HMMA.16816.F32 R76, R128.reuse, R80, RZ ;  /* 0x00000050804c723c */ /* 0x040fe400000018ff */
[----:B------:R-:W5:Y:S06]  /*7cf0*/  MUFU.EX2 R199, R199 ;  /* 0x000000c700c77308 */ /* 0x000f6c0000000800 */
[C---:B-1----:R-:W-:Y:S02]  /*7d00*/  HMMA.16816.F32 R84, R128.reuse, R88, RZ ;  /* 0x000000588054723c */ /* 0x042fe400000018ff */
        /* <DEDUP_REMOVED lines=86> */
[----:B-----5:R-:W-:Y:S01]  /*8270*/  F2FP.PACK_AB R5, R199, R196 ;  /* 0x000000c4c705723e */ /* 0x020fe200000000ff */
[----:B------:R-:W-:Y:S01]  /*8280*/  FADD.FTZ R196, R196, R175 ;  /* 0x000000afc4c47221 */ /* 0x000fe20000010000 */
[----:B------:R-:W-:Y:S02]  /*8290*/  F2FP.PACK_AB R6, R197, R190 ;  /* 0x000000bec506723e */ /* 0x000fe400000000ff */
[----:B------:R-:W-:Y:S01]  /*82a0*/  F2FP.PACK_AB R7, R203, R198 ;  /* 0x000000c6cb07723e */ /* 0x000fe200000000ff */
[----:B------:R-:W-:-:S04]  /*82b0*/  FADD.FTZ R199, R199, R196 ;  /* 0x000000c4c7c77221 */ /* 0x000fc80000010000 */
[----:B------:R-:W-:Y:S02]  /*82c0*/  FADD.FTZ R198, R198, R199 ;  /* 0x000000c7c6c67221 */ /* 0x000fe40000010000 */
[----:B---3--:R-:W-:Y:S02]  /*82d0*/  HMMA.16816.F32 R144, R4, R12, R144 ;  /* 0x0000000c0490723c */ /* 0x008fe40000001890 */
[----:B------:R-:W-:-:S06]  /*82e0*/  FADD.FTZ R203, R203, R198 ;  /* 0x000000c6cbcb7221 */ /* 0x000fcc0000010000 */
        /* <DEDUP_REMOVED lines=193> */
.L_x_3723:
[----:B------:R-:W-:-:S05]  /*8f00*/  IMAD.MOV.U32 R11, RZ, RZ, c[0x0][0x1a0] ;  /* 0x00006800ff0b7624 */ /* 0x000fca00078e00ff */
[----:B------:R-:W-:-:S04]  /*8f10*/  LEA R11, -R11, RZ, 0x6 ;  /* 0x000000ff0b0b7211 */ /* 0x000fc800078e31ff */
[----:B------:R-:W-:Y:S02]  /*8f20*/  SHF.R.S32.HI R5, RZ, 0x1f, R11 ;  /* 0x0000001fff057819 */ /* 0x000fe4000001140b */
.L_x_3724:
        /* <DEDUP_REMOVED lines=149> */
[----:B---3--:R-:W2:Y:S04]  /*9880*/  LDSM.16.M88.4 R16, [R241+0x8000] ;  /* 0x00800000f110783b */ /* 0x008ea80000000200 */
[----:B----4-:R-:W3:Y:S04]  /*9890*/  LDSM.16.M88.4 R24, [R241+0x8800] ;  /* 0x00880000f118783b */ /* 0x010ee80000000200 */
[----:B------:R-:W4:Y:S04]  /*98a0*/  LDSM.16.M88.4 R180, [R241+0x9000] ;  /* 0x00900000f1b4783b */ /* 0x000f280000000200 */
[----:B-1----:R-:W1:Y:S04]  /*98b0*/  LDSM.16.M88.4 R32, [R241+0x9800] ;  /* 0x00980000f120783b */ /* 0x002e680000000200 */
[----:B------:R-:W-:Y:S04]  /*98c0*/  LDSM.16.M88.4 R196, [R240] ;  /* 0x00000000f0c4783b */ /* 0x000fe80000000200 */
[----:B------:R-:W1:Y:S04]  /*98d0*/  LDSM.16.M88.4 R168, [R239] ;  /* 0x00000000efa8783b */ /* 0x000e680000000200 */
[----:B------:R-:W1:Y:S04]  /*98e0*/  LDSM.16.M88.4 R20, [R231] ;  /* 0x00000000e714783b */ /* 0x000e680000000200 */
[----:B------:R-:W1:Y:S04]  /*98f0*/  LDSM.16.M88.4 R8, [R230] ;  /* 0x00000000e608783b */ /* 0x000e680000000200 */
[----:B------:R-:W1:Y:S04]  /*9900*/  LDSM.16.M88.4 R200, [R229] ;  /* 0x00000000e5c8783b */ /* 0x000e680000000200 */
[----:B-----5:R-:W-:Y:S01]  /*9910*/  LDSM.16.M88.4 R12, [R238] ;  /* 0x00000000ee0c783b */ /* 0x020fe20000000200 */
[C---:B--2---:R-:W-:Y:S03]  /*9920*/  HMMA.16816.F32 R4, R172.reuse, R16, RZ ;  /* 0x00000010ac04723c */ /* 0x044fe600000018ff */
[----:B------:R-:W2:Y:S04]  /*9930*/  LDSM.16.M88.4 R192, [R235+0x8000] ;  /* 0x00800000ebc0783b */ /* 0x000ea80000000200 */
[----:B------:R-:W-:Y:S01]  /*9940*/  LDSM.16.M88.4 R188, [R235+0x9000] ;  /* 0x00900000ebbc783b */ /* 0x000fe20000000200 */
[C---:B------:R-:W-:Y:S03]  /*9950*/  HMMA.16816.F32 R16, R172.reuse, R18, RZ ;  /* 0x00000012ac10723c */ /* 0x040fe600000018ff */
[----:B------:R-:W0:Y:S05]  /*9960*/  LDGDEPBAR ;  /* 0x00000000000079af */ /* 0x000e2a0000000000 */
[C---:B---3--:R-:W-:Y:S08]  /*9970*/  HMMA.16816.F32 R28, R172.reuse, R24, RZ ;  /* 0x00000018ac1c723c */ /* 0x048ff000000018ff */
[C---:B----4-:R-:W-:Y:S08]  /*9980*/  HMMA.16816.F32 R184, R172.reuse, R180, RZ ;  /* 0x000000b4acb8723c */ /* 0x050ff000000018ff */
[C---:B------:R-:W-:Y:S08]  /*9990*/  HMMA.16816.F32 R24, R172.reuse, R26, RZ ;  /* 0x0000001aac18723c */ /* 0x040ff000000018ff */
[C---:B------:R-:W-:Y:S08]  /*99a0*/  HMMA.16816.F32 R180, R172.reuse, R182, RZ ;  /* 0x000000b6acb4723c */ /* 0x040ff000000018ff */
[C---:B-1----:R-:W-:Y:S08]  /*99b0*/  HMMA.16816.F32 R176, R172.reuse, R32, RZ ;  /* 0x00000020acb0723c */ /* 0x042ff000000018ff */
        /* <DEDUP_REMOVED lines=14> */
[----:B------:R-:W-:Y:S03]  /*9aa0*/  LDSM.16.M88.4 R196, [R241+0xa000] ;  /* 0x00a00000f1c4783b */ /* 0x000fe60000000200 */
[C---:B--2---:R-:W-:Y:S08]  /*9ab0*/  HMMA.16816.F32 R4, R12.reuse, R192, R4 ;  /* 0x000000c00c04723c */ /* 0x044ff00000001804 */
[C---:B------:R-:W-:Y:S01]  /*9ac0*/  HMMA.16816.F32 R16, R12.reuse, R194, R16 ;  /* 0x000000c20c10723c */ /* 0x040fe20000001810 */
[----:B------:R-:W2:Y:S07]  /*9ad0*/  LDSM.16.M88.4 R192, [R228+0x1000] ;  /* 0x00100000e4c0783b */ /* 0x000eae0000000200 */
        /* <DEDUP_REMOVED lines=8> */
[----:B------:R-:W-:Y:S04]  /*9b60*/  LDSM.16.M88.4 R168, [R241+0xb000] ;  /* 0x00b00000f1a8783b */ /* 0x000fe80000000200 */
[----:B------:R-:W-:Y:S03]  /*9b70*/  LDSM.16.M88.4 R12, [R241+0xb800] ;  /* 0x00b80000f10c783b */ /* 0x000fe60000000200 */
[C---:B----4-:R-:W-:Y:S08]  /*9b80*/  HMMA.16816.F32 R4, R20.reuse, R8, R4 ;  /* 0x000000081404723c */ /* 0x050ff00000001804 */
[C---:B------:R-:W-:Y:S01]  /*9b90*/  HMMA.16816.F32 R16, R20.reuse, R10, R16 ;  /* 0x0000000a1410723c */ /* 0x040fe20000001810 */
[----:B------:R-:W3:Y:S07]  /*9ba0*/  LDSM.16.M88.4 R8, [R242+0x2000] ;  /* 0x00200000f208783b */ /* 0x000eee0000000200 */
[C---:B-----5:R-:W-:Y:S08]  /*9bb0*/  HMMA.16816.F32 R28, R20.reuse, R200, R28 ;  /* 0x000000c8141c723c */ /* 0x060ff0000000181c */
[C---:B------:R-:W-:Y:S01]  /*9bc0*/  HMMA.16816.F32 R24, R20.reuse, R202, R24 ;  /* 0x000000ca1418723c */ /* 0x040fe20000001818 */
[----:B------:R-:W-:Y:S07]  /*9bd0*/  LDSM.16.M88.4 R200, [R241+0xc800] ;  /* 0x00c80000f1c8783b */ /* 0x000fee0000000200 */
[C---:B--2---:R-:W-:Y:S08]  /*9be0*/  HMMA.16816.F32 R184, R20.reuse, R192, R184 ;  /* 0x000000c014b8723c */ /* 0x044ff000000018b8 */
[C---:B------:R-:W-:Y:S01]  /*9bf0*/  HMMA.16816.F32 R180, R20.reuse, R194, R180 ;  /* 0x000000c214b4723c */ /* 0x040fe200000018b4 */
[----:B------:R-:W-:Y:S07]  /*9c00*/  LDSM.16.M88.4 R192, [R227] ;  /* 0x00000000e3c0783b */ /* 0x000fee0000000200 */
[C---:B-1----:R-:W-:Y:S08]  /*9c10*/  HMMA.16816.F32 R176, R20.reuse, R32, R176 ;  /* 0x0000002014b0723c */ /* 0x042ff000000018b0 */
[----:B------:R-:W-:Y:S01]  /*9c20*/  HMMA.16816.F32 R172, R20, R34, R172 ;  /* 0x0000002214ac723c */ /* 0x000fe200000018ac */
[----:B------:R-:W1:Y:S04]  /*9c30*/  LDSM.16.M88.4 R32, [R240+0x2000] ;  /* 0x00200000f020783b */ /* 0x000e680000000200 */
[----:B------:R-:W2:Y:S03]  /*9c40*/  LDSM.16.M88.4 R20, [R226] ;  /* 0x00000000e214783b */ /* 0x000ea60000000200 */
[C---:B---3--:R-:W-:Y:S08]  /*9c50*/  HMMA.16816.F32 R4, R8.reuse, R196, R4 ;  /* 0x000000c40804723c */ /* 0x048ff00000001804 */
[C---:B------:R-:W-:Y:S01]  /*9c60*/  HMMA.16816.F32 R16, R8.reuse, R198, R16 ;  /* 0x000000c60810723c */ /* 0x040fe20000001810 */
[----:B------:R-:W-:Y:S07]  /*9c70*/  LDSM.16.M88.4 R196, [R235+0xa800] ;  /* 0x00a80000ebc4783b */ /* 0x000fee0000000200 */
[C---:B------:R-:W-:Y:S08]  /*9c80*/  HMMA.16816.F32 R28, R8.reuse, R188, R28 ;  /* 0x000000bc081c723c */ /* 0x040ff0000000181c */
[C---:B------:R-:W-:Y:S01]  /*9c90*/  HMMA.16816.F32 R24, R8.reuse, R190, R24 ;  /* 0x000000be0818723c */ /* 0x040fe20000001818 */
[----:B------:R-:W3:Y:S07]  /*9ca0*/  LDSM.16.M88.4 R188, [R225] ;  /* 0x00000000e1bc783b */ /* 0x000eee0000000200 */
[C---:B------:R-:W-:Y:S08]  /*9cb0*/  HMMA.16816.F32 R184, R8.reuse, R168, R184 ;  /* 0x000000a808b8723c */ /* 0x040ff000000018b8 */
[C---:B------:R-:W-:Y:S01]  /*9cc0*/  HMMA.16816.F32 R180, R8.reuse, R170, R180 ;  /* 0x000000aa08b4723c */ /* 0x040fe200000018b4 */
[----:B------:R-:W4:Y:S07]  /*9cd0*/  LDSM.16.M88.4 R168, [R224] ;  /* 0x00000000e0a8783b */ /* 0x000f2e0000000200 */
[C---:B------:R-:W-:Y:S08]  /*9ce0*/  HMMA.16816.F32 R176, R8.reuse, R12, R176 ;  /* 0x0000000c08b0723c */ /* 0x040ff000000018b0 */
[----:B------:R-:W-:Y:S01]  /*9cf0*/  HMMA.16816.F32 R172, R8, R14, R172 ;  /* 0x0000000e08ac723c */ /* 0x000fe200000018ac */
[----:B------:R-:W-:Y:S04]  /*9d00*/  LDSM.16.M88.4 R12, [R238+0x2000] ;  /* 0x00200000ee0c783b */ /* 0x000fe80000000200 */
[----:B------:R-:W5:Y:S03]  /*9d10*/  LDSM.16.M88.4 R8, [R235+0xa000] ;  /* 0x00a00000eb08783b */ /* 0x000f660000000200 */
        /* <DEDUP_REMOVED lines=13> */
[C---:B-----5:R-:W-:Y:S08]  /*9df0*/  HMMA.16816.F32 R4, R12.reuse, R8, R4 ;  /* 0x000000080c04723c */ /* 0x060ff00000001804 */
[C---:B------:R-:W-:Y:S01]  /*9e00*/  HMMA.16816.F32 R16, R12.reuse, R10, R16 ;  /* 0x0000000a0c10723c */ /* 0x040fe20000001810 */
[----:B------:R-:W5:Y:S07]  /*9e10*/  LDSM.16.M88.4 R8, [R228+0x3000] ;  /* 0x00300000e408783b */ /* 0x000f6e0000000200 */
        /* <DEDUP_REMOVED lines=8> */
[----:B------:R-:W-:Y:S04]  /*9ea0*/  LDSM.16.M88.4 R20, [R242+0x4000] ;  /* 0x00400000f214783b */ /* 0x000fe80000000200 */
[----:B------:R-:W1:Y:S03]  /*9eb0*/  LDSM.16.M88.4 R12, [R241+0xc000] ;  /* 0x00c00000f10c783b */ /* 0x000e660000000200 */
[C---:B---3--:R-:W-:Y:S08]  /*9ec0*/  HMMA.16816.F32 R4, R168.reuse, R188, R4 ;  /* 0x000000bca804723c */ /* 0x048ff00000001804 */
[C---:B------:R-:W-:Y:S01]  /*9ed0*/  HMMA.16816.F32 R16, R168.reuse, R190, R16 ;  /* 0x000000bea810723c */ /* 0x040fe20000001810 */
[----:B------:R-:W-:Y:S07]  /*9ee0*/  LDSM.16.M88.4 R188, [R223] ;  /* 0x00000000dfbc783b */ /* 0x000fee0000000200 */
[C---:B----4-:R-:W-:Y:S08]  /*9ef0*/  HMMA.16816.F32 R28, R168.reuse, R32, R28 ;  /* 0x00000020a81c723c */ /* 0x050ff0000000181c */
[C---:B------:R-:W-:Y:S01]  /*9f00*/  HMMA.16816.F32 R24, R168.reuse, R34, R24 ;  /* 0x00000022a818723c */ /* 0x040fe20000001818 */
[----:B------:R-:W2:Y:S07]  /*9f10*/  LDSM.16.M88.4 R32, [R241+0xd800] ;  /* 0x00d80000f120783b */ /* 0x000eae0000000200 */
[C---:B-----5:R-:W-:Y:S08]  /*9f20*/  HMMA.16816.F32 R184, R168.reuse, R8, R184 ;  /* 0x00000008a8b8723c */ /* 0x060ff000000018b8 */
[C---:B------:R-:W-:Y:S01]  /*9f30*/  HMMA.16816.F32 R180, R168.reuse, R10, R180 ;  /* 0x0000000aa8b4723c */ /* 0x040fe200000018b4 */
[----:B------:R-:W3:Y:S07]  /*9f40*/  LDSM.16.M88.4 R8, [R240+0x4000] ;  /* 0x00400000f008783b */ /* 0x000eee0000000200 */
[C---:B------:R-:W-:Y:S08]  /*9f50*/  HMMA.16816.F32 R176, R168.reuse, R196, R176 ;  /* 0x000000c4a8b0723c */ /* 0x040ff000000018b0 */
[----:B------:R-:W-:Y:S01]  /*9f60*/  HMMA.16816.F32 R172, R168, R198, R172 ;  /* 0x000000c6a8ac723c */ /* 0x000fe200000018ac */
[----:B------:R-:W4:Y:S04]  /*9f70*/  LDSM.16.M88.4 R196, [R222] ;  /* 0x00000000dec4783b */ /* 0x000f280000000200 */
[----:B------:R-:W5:Y:S03]  /*9f80*/  LDSM.16.M88.4 R168, [R221] ;  /* 0x00000000dda8783b */ /* 0x000f660000000200 */
        /* <DEDUP_REMOVED lines=11> */
[----:B------:R-:W2:Y:S04]  /*a040*/  LDSM.16.M88.4 R32, [R238+0x4000] ;  /* 0x00400000ee20783b */ /* 0x000ea80000000200 */
[----:B------:R-:W1:Y:S03]  /*a050*/  LDSM.16.M88.4 R20, [R235+0xc800] ;  /* 0x00c80000eb14783b */ /* 0x000e660000000200 */
[C---:B---3--:R-:W-:Y:S08]  /*a060*/  HMMA.16816.F32 R4, R8.reuse, R188, R4 ;  /* 0x000000bc0804723c */ /* 0x048ff00000001804 */
[C---:B------:R-:W-:Y:S01]  /*a070*/  HMMA.16816.F32 R16, R8.reuse, R190, R16 ;  /* 0x000000be0810723c */ /* 0x040fe20000001810 */
[----:B------:R-:W3:Y:S07]  /*a080*/  LDSM.16.M88.4 R188, [R235+0xd000] ;  /* 0x00d00000ebbc783b */ /* 0x000eee0000000200 */
        /* <DEDUP_REMOVED lines=15> */
[----:B------:R-:W4:Y:S07]  /*a180*/  LDSM.16.M88.4 R20, [R228+0x5000] ;  /* 0x00500000e414783b */ /* 0x000f2e0000000200 */
[----:B---3--:R-:W-:Y:S08]  /*a190*/  HMMA.16816.F32 R184, R32, R188, R184 ;  /* 0x000000bc20b8723c */ /* 0x008ff000000018b8 */
[C---:B-1----:R-:W-:Y:S08]  /*a1a0*/  HMMA.16816.F32 R4, R12.reuse, R8, R4 ;  /* 0x000000080c04723c */ /* 0x042ff00000001804 */
[----:B------:R-:W-:Y:S01]  /*a1b0*/  HMMA.16816.F32 R16, R12, R10, R16 ;  /* 0x0000000a0c10723c */ /* 0x000fe20000001810 */
[----:B------:R-:W-:Y:S07]  /*a1c0*/  LDSM.16.M88.4 R8, [R241+0xe800] ;  /* 0x00e80000f108783b */ /* 0x000fee0000000200 */
[C---:B------:R-:W-:Y:S01]  /*a1d0*/  HMMA.16816.F32 R180, R32.reuse, R190, R180 ;  /* 0x000000be20b4723c */ /* 0x040fe200000018b4 */
[----:B------:R-:W-:Y:S07]  /*a1e0*/  LDSM.16.M88.4 R188, [R228+0x5800] ;  /* 0x00580000e4bc783b */ /* 0x000fee0000000200 */
[C---:B------:R-:W-:Y:S08]  /*a1f0*/  HMMA.16816.F32 R176, R32.reuse, R168, R176 ;  /* 0x000000a820b0723c */ /* 0x040ff000000018b0 */
[----:B------:R-:W-:Y:S01]  /*a200*/  HMMA.16816.F32 R172, R32, R170, R172 ;  /* 0x000000aa20ac723c */ /* 0x000fe200000018ac */
[----:B------:R-:W-:Y:S04]  /*a210*/  LDSM.16.M88.4 R168, [R240+0x6000] ;  /* 0x00600000f0a8783b */ /* 0x000fe80000000200 */
[----:B------:R-:W1:Y:S03]  /*a220*/  LDSM.16.M88.4 R32, [R219] ;  /* 0x00000000db20783b */ /* 0x000e660000000200 */
[C---:B--2---:R-:W-:Y:S08]  /*a230*/  HMMA.16816.F32 R4, R196.reuse, R192, R4 ;  /* 0x000000c0c404723c */ /* 0x044ff00000001804 */
[----:B------:R-:W-:Y:S01]  /*a240*/  HMMA.16816.F32 R16, R196, R194, R16 ;  /* 0x000000c2c410723c */ /* 0x000fe20000001810 */
        /* <DEDUP_REMOVED lines=8> */
[----:B------:R-:W-:Y:S01]  /*a2d0*/  HMMA.16816.F32 R16, R168, R34, R16 ;  /* 0x00000022a810723c */ /* 0x000fe20000001810 */
[----:B------:R-:W1:Y:S07]  /*a2e0*/  LDSM.16.M88.4 R32, [R218] ;  /* 0x00000000da20783b */ /* 0x000e6e0000000200 */
[C---:B------:R-:W-:Y:S08]  /*a2f0*/  HMMA.16816.F32 R176, R12.reuse, R188, R176 ;  /* 0x000000bc0cb0723c */ /* 0x040ff000000018b0 */
[----:B------:R-:W-:Y:S01]  /*a300*/  HMMA.16816.F32 R172, R12, R190, R172 ;  /* 0x000000be0cac723c */ /* 0x000fe200000018ac */
[----:B------:R-:W-:Y:S04]  /*a310*/  LDSM.16.M88.4 R12, [R237+0x6000] ;  /* 0x00600000ed0c783b */ /* 0x000fe80000000200 */
[----:B------:R-:W-:Y:S03]  /*a320*/  LDSM.16.M88.4 R188, [R241+0xf800] ;  /* 0x00f80000f1bc783b */ /* 0x000fe60000000200 */
[C---:B------:R-:W-:Y:S08]  /*a330*/  HMMA.16816.F32 R28, R196.reuse, R8, R28 ;  /* 0x00000008c41c723c */ /* 0x040ff0000000181c */
[----:B------:R-:W-:Y:S01]  /*a340*/  HMMA.16816.F32 R24, R196, R10, R24 ;  /* 0x0000000ac418723c */ /* 0x000fe20000001818 */
[----:B------:R-:W3:Y:S07]  /*a350*/  LDSM.16.M88.4 R8, [R228+0x6000] ;  /* 0x00600000e408783b */ /* 0x000eee0000000200 */
[----:B--2---:R-:W-:Y:S08]  /*a360*/  HMMA.16816.F32 R4, R20, R200, R4 ;  /* 0x000000c81404723c */ /* 0x004ff00000001804 */
[C---:B------:R-:W-:Y:S08]  /*a370*/  HMMA.16816.F32 R184, R196.reuse, R192, R184 ;  /* 0x000000c0c4b8723c */ /* 0x040ff000000018b8 */
[----:B------:R-:W-:Y:S01]  /*a380*/  HMMA.16816.F32 R180, R196, R194, R180 ;  /* 0x000000c2c4b4723c */ /* 0x000fe200000018b4 */
[----:B------:R-:W2:Y:S07]  /*a390*/  LDSM.16.M88.4 R192, [R235+0xe800] ;  /* 0x00e80000ebc0783b */ /* 0x000eae0000000200 */
[----:B------:R-:W-:Y:S08]  /*a3a0*/  HMMA.16816.F32 R16, R20, R202, R16 ;  /* 0x000000ca1410723c */ /* 0x000ff00000001810 */
[C---:B-1----:R-:W-:Y:S08]  /*a3b0*/  HMMA.16816.F32 R28, R168.reuse, R32, R28 ;  /* 0x00000020a81c723c */ /* 0x042ff0000000181c */
[----:B------:R-:W-:Y:S01]  /*a3c0*/  HMMA.16816.F32 R24, R168, R34, R24 ;  /* 0x00000022a818723c */ /* 0x000fe20000001818 */
[----:B------:R-:W1:Y:S07]  /*a3d0*/  LDSM.16.M88.4 R32, [R216] ;  /* 0x00000000d820783b */ /* 0x000e6e0000000200 */
[C---:B---3--:R-:W-:Y:S08]  /*a3e0*/  HMMA.16816.F32 R4, R12.reuse, R8, R4 ;  /* 0x000000080c04723c */ /* 0x048ff00000001804 */
[----:B------:R-:W-:Y:S01]  /*a3f0*/  HMMA.16816.F32 R16, R12, R10, R16 ;  /* 0x0000000a0c10723c */ /* 0x000fe20000001810 */
[----:B------:R-:W3:Y:S07]  /*a400*/  LDSM.16.M88.4 R8, [R228+0x6800] ;  /* 0x00680000e408783b */ /* 0x000eee0000000200 */
[----:B--2---:R-:W-:Y:S08]  /*a410*/  HMMA.16816.F32 R28, R20, R192, R28 ;  /* 0x000000c0141c723c */ /* 0x004ff0000000181c */
[----:B------:R-:W-:Y:S01]  /*a420*/  HMMA.16816.F32 R176, R196, R188, R176 ;  /* 0x000000bcc4b0723c */ /* 0x000fe200000018b0 */
[----:B------:R-:W-:-:S02]  /*a430*/  FMUL.FTZ R207, R4, c[0x0][0x2ec] ;  /* 0x0000bb0004cf7a20 */ /* 0x000fc40000410000 */
[----:B------:R-:W-:Y:S02]  /*a440*/  FMUL.FTZ R4, R5, c[0x0][0x2ec] ;  /* 0x0000bb0005047a20 */ /* 0x000fe40000410000 */
[----:B------:R-:W-:Y:S02]  /*a450*/  FMUL.FTZ R6, R6, c[0x0][0x2ec] ;  /* 0x0000bb0006067a20 */ /* 0x000fe40000410000 */
[----:B------:R-:W-:Y:S01]  /*a460*/  MUFU.TANH R207, R207 ;  /* 0x000000cf00cf7308 */ /* 0x000fe20000002400 */
[----:B------:R-:W-:Y:S01]  /*a470*/  HMMA.16816.F32 R172, R196, R190, R172 ;  /* 0x000000bec4ac723c */ /* 0x000fe200000018ac */
[----:B------:R-:W2:Y:S01]  /*a480*/  LDSM.16.M88.4 R188, [R217] ;  /* 0x00000000d9bc783b */ /* 0x000ea20000000200 */
[----:B------:R-:W-:Y:S02]  /*a490*/  FMUL.FTZ R16, R16, c[0x0][0x2ec] ;  /* 0x0000bb0010107a20 */ /* 0x000fe40000410000 */
[----:B------:R-:W-:-:S03]  /*a4a0*/  FMUL.FTZ R17, R17, c[0x0][0x2ec] ;  /* 0x0000bb0011117a20 */ /* 0x000fc60000410000 */
[----:B------:R-:W-:Y:S01]  /*a4b0*/  MUFU.TANH R197, R16 ;  /* 0x0000001000c57308 */ /* 0x000fe20000002400 */
[----:B------:R-:W-:Y:S01]  /*a4c0*/  HMMA.16816.F32 R24, R20, R194, R24 ;  /* 0x000000c21418723c */ /* 0x000fe20000001818 */
[----:B------:R-:W-:Y:S02]  /*a4d0*/  IMAD.U32 R198, RZ, RZ, UR29 ;  /* 0x0000001dffc67e24 */ /* 0x000fe4000f8e00ff */
[----:B------:R-:W-:Y:S02]  /*a4e0*/  FMUL.FTZ R196, R7, c[0x0][0x2ec] ;  /* 0x0000bb0007c47a20 */ /* 0x000fe40000410000 */
[----:B------:R-:W-:Y:S02]  /*a4f0*/  IMAD R198, R198, 0x40, R243 ;  /* 0x00000040c6c67824 */ /* 0x000fe400078e02f3 */
[----:B------:R-:W-:Y:S01]  /*a500*/  MUFU.TANH R199, R17 ;  /* 0x0000001100c77308 */ /* 0x000fe20000002400 */
[----:B-1----:R-:W-:Y:S02]  /*a510*/  HMMA.16816.F32 R176, R168, R32, R176 ;  /* 0x00000020a8b0723c */ /* 0x002fe400000018b0 */
[----:B------:R-:W-:-:S02]  /*a520*/  IADD3 R7, R198, 0x1, RZ ;  /* 0x00000001c6077810 */ /* 0x000fc40007ffe0ff */
[C---:B------:R-:W-:Y:S02]  /*a530*/  IADD3 R195, R198.reuse, 0x9, RZ ;  /* 0x00000009c6c37810 */ /* 0x040fe40007ffe0ff */
[C---:B------:R-:W-:Y:S01]  /*a540*/  IADD3 R193, R198.reuse, 0x8, RZ ;  /* 0x00000008c6c17810 */ /* 0x040fe20007ffe0ff */
[----:B------:R-:W-:Y:S01]  /*a550*/  MUFU.TANH R4, R4 ;  /* 0x0000000400047308 */ /* 0x000fe20000002400 */
[----:B---3--:R-:W-:Y:S01]  /*a560*/  HMMA.16816.F32 R28, R12, R8, R28 ;  /* 0x000000080c1c723c */ /* 0x008fe2000000181c */
[C---:B------:R-:W-:Y:S02]  /*a570*/  IADD3 R201, R198.reuse, 0x10, RZ ;  /* 0x00000010c6c97810 */ /* 0x040fe40007ffe0ff */
[----:B------:R-:W-:Y:S02]  /*a580*/  IADD3 R33, R198, 0x11, RZ ;  /* 0x00000011c6217810 */ /* 0x000fe40007ffe0ff */
[C---:B------:R-:W-:Y:S02]  /*a590*/  ISETP.GE.AND P0, PT, R7.reuse, R167, PT ;  /* 0x000000a70700720c */ /* 0x040fe40003f06270 */
[----:B------:R-:W-:Y:S01]  /*a5a0*/  FMUL.FTZ R8, R18, c[0x0][0x2ec] ;  /* 0x0000bb0012087a20 */ /* 0x000fe20000410000 */
[----:B------:R-:W-:Y:S01]  /*a5b0*/  HMMA.16816.F32 R172, R168, R34, R172 ;  /* 0x00000022a8ac723c */ /* 0x000fe200000018ac */
[----:B------:R-:W1:Y:S01]  /*a5c0*/  I2F R5, R7 ;  /* 0x0000000700057306 */ /* 0x000e620000201400 */
[----:B------:R-:W-:-:S02]  /*a5d0*/  ISETP.GE.AND P1, PT, R7, R2, PT ;  /* 0x000000020700720c */ /* 0x000fc40003f26270 */
[----:B------:R-:W-:Y:S02]  /*a5e0*/  ISETP.GE.AND P6, PT, R193, R167, PT ;  /* 0x000000a7c100720c */ /* 0x000fe40003fc6270 */
[----:B------:R-:W-:Y:S02]  /*a5f0*/  IADD3 R202, R198, 0x31, RZ ;  /* 0x00000031c6ca7810 */ /* 0x000fe40007ffe0ff */
[----:B------:R-:W-:Y:S01]  /*a600*/  HMMA.16816.F32 R24, R12, R10, R24 ;  /* 0x0000000a0c18723c */ /* 0x000fe20000001818 */
[----:B------:R3:W-:Y:S07]  /*a610*/  MUFU.TANH R35, R8 ;  /* 0x0000000800237308 */ /* 0x0007ee0000002400 */
[----:B--2---:R-:W-:Y:S01]  /*a620*/  HMMA.16816.F32 R184, R168, R188, R184 ;  /* 0x000000bca8b8723c */ /* 0x004fe200000018b8 */
[----:B------:R-:W2:Y:S01]  /*a630*/  MUFU.TANH R196, R196 ;  /* 0x000000c400c47308 */ /* 0x000ea20000002400 */
[----:B------:R-:W-:-:S02]  /*a640*/  FMUL.FTZ R203, R30, c[0x0][0x2ec] ;  /* 0x0000bb001ecb7a20 */ /* 0x000fc40000410000 */
[----:B------:R-:W-:Y:S02]  /*a650*/  FMUL.FTZ R29, R29, c[0x0][0x2ec] ;  /* 0x0000bb001d1d7a20 */ /* 0x000fe40000410000 */
[----:B------:R-:W-:Y:S02]  /*a660*/  FMUL.FTZ R28, R28, c[0x0][0x2ec] ;  /* 0x0000bb001c1c7a20 */ /* 0x000fe40000410000 */
[----:B------:R-:W-:Y:S01]  /*a670*/  HMMA.16816.F32 R180, R168, R190, R180 ;  /* 0x000000bea8b4723c */ /* 0x000fe200000018b4 */
[----:B---3--:R-:W3:Y:S01]  /*a680*/  LDSM.16.M88.4 R8, [R235+0xf800] ;  /* 0x00f80000eb08783b */ /* 0x008ee20000000200 */
[----:B------:R-:W-:Y:S01]  /*a690*/  I2F R194, R195 ;  /* 0x000000c300c27306 */ /* 0x000fe20000201400 */
[----:B-1----:R-:W-:Y:S02]  /*a6a0*/  FFMA.FTZ R7, R5, UR4, R4 ;  /* 0x0000000405077c23 */ /* 0x002fe40008010004 */
[----:B------:R-:W1:Y:S02]  /*a6b0*/  LDSM.16.M88.4 R188, [R235+0xf000] ;  /* 0x00f00000ebbc783b */ /* 0x000e640000000200 */
[----:B------:R-:W-:Y:S01]  /*a6c0*/  FMUL.FTZ R169, R19, c[0x0][0x2ec] ;  /* 0x0000bb0013a97a20 */ /* 0x000fe20000410000 */
[----:B------:R-:W-:Y:S01]  /*a6d0*/  IADD3 R168, R198, 0x20, RZ ;  /* 0x00000020c6a87810 */ /* 0x000fe20007ffe0ff */
[----:B------:R-:W4:Y:S01]  /*a6e0*/  LDSM.16.M88.4 R16, [R228+0x7000] ;  /* 0x00700000e410783b */ /* 0x000f220000000200 */
[----:B------:R-:W5:Y:S01]  /*a6f0*/  I2F R192, R193 ;  /* 0x000000c100c07306 */ /* 0x000f620000201400 */
[----:B--2---:R-:W-:Y:S01]  /*a700*/  FFMA.FTZ R4, R5, UR4, R196 ;  /* 0x0000000405047c23 */ /* 0x004fe200080100c4 */
[----:B------:R-:W-:Y:S01]  /*a710*/  FSEL R5, R7, -INF , !P0 ;  /* 0xff80000007057808 */ /* 0x000fe20004000000 */
[----:B------:R-:W-:Y:S01]  /*a720*/  FMUL.FTZ R26, R26, c[0x0][0x2ec] ;  /* 0x0000bb001a1a7a20 */ /* 0x000fe20000410000 */
[----:B------:R-:W-:Y:S01]  /*a730*/  ISETP.GE.AND P0, PT, R193, R2, PT ;  /* 0x00000002c100720c */ /* 0x000fe20003f06270 */
[----:B------:R-:W-:Y:S01]  /*a740*/  FMUL.FTZ R25, R25, c[0x0][0x2ec] ;  /* 0x0000bb0019197a20 */ /* 0x000fe20000410000 */
[----:B------:R-:W-:-:S02]  /*a750*/  FSEL R4, R4, -INF , !P1 ;  /* 0xff80000004047808 */ /* 0x000fc40004800000 */
[----:B------:R-:W-:Y:S01]  /*a760*/  I2F R200, R201 ;  /* 0x000000c900c87306 */ /* 0x000fe20000201400 */
[----:B------:R-:W-:-:S07]  /*a770*/  ISETP.GE.AND P1, PT, R195, R167, PT ;  /* 0x000000a7c300720c */ /* 0x000fce0003f26270 */
[----:B------:R-:W-:Y:S01]  /*a780*/  MUFU.TANH R203, R203 ;  /* 0x000000cb00cb7308 */ /* 0x000fe20000002400 */
[----:B-----5:R-:W-:-:S05]  /*a790*/  FFMA.FTZ R7, R192, UR4, R197 ;  /* 0x00000004c0077c23 */ /* 0x020fca00080100c5 */
[----:B------:R-:W-:Y:S02]  /*a7a0*/  FSEL R7, R7, -INF , !P6 ;  /* 0xff80000007077808 */ /* 0x000fe40007000000 */
[----:B------:R-:W-:Y:S01]  /*a7b0*/  I2F R32, R33 ;  /* 0x0000002100207306 */ /* 0x000fe20000201400 */
[----:B------:R-:W-:Y:S01]  /*a7c0*/  ISETP.GE.AND P6, PT, R195, R2, PT ;  /* 0x00000002c300720c */ /* 0x000fe20003fc6270 */
[----:B------:R-:W-:Y:S01]  /*a7d0*/  IMAD.MOV.U32 R195, RZ, RZ, R205 ;  /* 0x000000ffffc37224 */ /* 0x000fe200078e00cd */
[C---:B---3--:R-:W-:Y:S05]  /*a7e0*/  HMMA.16816.F32 R176, R20.reuse, R8, R176 ;  /* 0x0000000814b0723c */ /* 0x048fea00000018b0 */
[----:B------:R-:W-:Y:S03]  /*a7f0*/  MUFU.TANH R169, R169 ;  /* 0x000000a900a97308 */ /* 0x000fe60000002400 */
[----:B------:R-:W-:Y:S01]  /*a800*/  HMMA.16816.F32 R172, R20, R10, R172 ;  /* 0x0000000a14ac723c */ /* 0x000fe200000018ac */
[----:B------:R-:W2:Y:S04]  /*a810*/  LDSM.16.M88.4 R8, [R228+0x7800] ;  /* 0x00780000e408783b */ /* 0x000ea80000000200 */
[----:B------:R-:W-:Y:S01]  /*a820*/  MUFU.TANH R29, R29 ;  /* 0x0000001d001d7308 */ /* 0x000fe20000002400 */
[----:B------:R-:W-:-:S04]  /*a830*/  DEPBAR.LE SB0, 0x0 ;  /* 0x000080000000791a */ /* 0x000fc80000000000 */
[C---:B-1----:R-:W-:Y:S03]  /*a840*/  HMMA.16816.F32 R184, R20.reuse, R188, R184 ;  /* 0x000000bc14b8723c */ /* 0x042fe600000018b8 */
[----:B------:R-:W1:Y:S04]  /*a850*/  MUFU.TANH R171, R28 ;  /* 0x0000001c00ab7308 */ /* 0x000e680000002400 */
[----:B------:R-:W-:Y:S01]  /*a860*/  FMUL.FTZ R189, R31, c[0x0][0x2ec] ;  /* 0x0000bb001fbd7a20 */ /* 0x000fe20000410000 */
[----:B------:R-:W-:Y:S01]  /*a870*/  HMMA.16816.F32 R180, R20, R190, R180 ;  /* 0x000000be14b4723c */ /* 0x000fe200000018b4 */
[----:B------:R-:W-:Y:S01]  /*a880*/  FMUL.FTZ R31, R24, c[0x0][0x2ec] ;  /* 0x0000bb00181f7a20 */ /* 0x000fe20000410000 */
[C---:B------:R-:W-:Y:S01]  /*a890*/  IADD3 R24, R198.reuse, 0x18, RZ ;  /* 0x00000018c6187810 */ /* 0x040fe20007ffe0ff */
[----:B------:R3:W-:Y:S01]  /*a8a0*/  MUFU.TANH R191, R26 ;  /* 0x0000001a00bf7308 */ /* 0x0007e20000002400 */
[----:B------:R-:W-:-:S03]  /*a8b0*/  IADD3 R188, R198, 0x21, RZ ;  /* 0x00000021c6bc7810 */ /* 0x000fc60007ffe0ff */
[----:B------:R-:W-:Y:S02]  /*a8c0*/  FMUL.FTZ R20, R27, c[0x0][0x2ec] ;  /* 0x0000bb001b147a20 */ /* 0x000fe40000410000 */
[C---:B-1----:R-:W-:Y:S02]  /*a8d0*/  FFMA.FTZ R27, R200.reuse, UR4, R171 ;  /* 0x00000004c81b7c23 */ /* 0x042fe400080100ab */
[----:B------:R-:W-:Y:S05]  /*a8e0*/  MUFU.TANH R31, R31 ;  /* 0x0000001f001f7308 */ /* 0x000fea0000002400 */
[----:B----4-:R-:W-:Y:S03]  /*a8f0*/  HMMA.16816.F32 R184, R12, R16, R184 ;  /* 0x000000100cb8723c */ /* 0x010fe600000018b8 */
[----:B------:R-:W1:Y:S01]  /*a900*/  I2F R30, R24 ;  /* 0x00000018001e7306 */ /* 0x000e620000201400 */
[----:B---3--:R-:W-:-:S03]  /*a910*/  FFMA.FTZ R26, R200, UR4, R203 ;  /* 0x00000004c81a7c23 */ /* 0x008fc600080100cb */
[C---:B------:R-:W-:Y:S01]  /*a920*/  IADD3 R16, R198.reuse, 0x19, RZ ;  /* 0x00000019c6107810 */ /* 0x040fe20007ffe0ff */
[C---:B------:R-:W-:Y:S03]  /*a930*/  HMMA.16816.F32 R180, R12.reuse, R18, R180 ;  /* 0x000000120cb4723c */ /* 0x040fe600000018b4 */
[----:B------:R-:W-:Y:S04]  /*a940*/  I2F R17, R16 ;  /* 0x0000001000117306 */ /* 0x000fe80000201400 */
[----:B------:R-:W-:Y:S01]  /*a950*/  IADD3 R19, R198, 0x30, RZ ;  /* 0x00000030c6137810 */ /* 0x000fe20007ffe0ff */
[----:B--2---:R-:W-:Y:S01]  /*a960*/  HMMA.16816.F32 R176, R12, R8, R176 ;  /* 0x000000080cb0723c */ /* 0x004fe200000018b0 */
[----:B------:R-:W-:-:S02]  /*a970*/  FFMA.FTZ R18, R192, UR4, R35 ;  /* 0x00000004c0127c23 */ /* 0x000fc40008010023 */
[----:B------:R-:W2:Y:S01]  /*a980*/  MUFU.TANH R20, R20 ;  /* 0x0000001400147308 */ /* 0x000ea20000002400 */
[----:B-1----:R-:W-:Y:S02]  /*a990*/  FFMA.FTZ R21, R30, UR4, R31 ;  /* 0x000000041e157c23 */ /* 0x002fe4000801001f */
[----:B------:R-:W-:Y:S01]  /*a9a0*/  FSEL R18, R18, -INF , !P0 ;  /* 0xff80000012127808 */ /* 0x000fe20004000000 */
[----:B------:R-:W-:Y:S01]  /*a9b0*/  FFMA.FTZ R9, R194, UR4, R199 ;  /* 0x00000004c2097c23 */ /* 0x000fe200080100c7 */
[----:B------:R-:W-:Y:S01]  /*a9c0*/  HMMA.16816.F32 R172, R12, R10, R172 ;  /* 0x0000000a0cac723c */ /* 0x000fe200000018ac */
[----:B------:R-:W-:Y:S01]  /*a9d0*/  FMUL.FTZ R209, R185, c[0x0][0x2ec] ;  /* 0x0000bb00b9d17a20 */ /* 0x000fe20000410000 */
[----:B------:R-:W-:Y:S01]  /*a9e0*/  IADD3 R185, R198, 0x28, RZ ;  /* 0x00000028c6b97810 */ /* 0x000fe20007ffe0ff */
[----:B------:R-:W-:Y:S01]  /*a9f0*/  FMUL.FTZ R211, R184, c[0x0][0x2ec] ;  /* 0x0000bb00b8d37a20 */ /* 0x000fe20000410000 */
[----:B------:R-:W1:Y:S01]  /*aa00*/  MUFU.TANH R189, R189 ;  /* 0x000000bd00bd7308 */ /* 0x000e620000002400 */
[----:B------:R-:W-:Y:S01]  /*aa10*/  FMUL.FTZ R215, R187, c[0x0][0x2ec] ;  /* 0x0000bb00bbd77a20 */ /* 0x000fe20000410000 */
[----:B------:R-:W-:Y:S01]  /*aa20*/  IADD3 R187, R198, 0x29, RZ ;  /* 0x00000029c6bb7810 */ /* 0x000fe20007ffe0ff */
[----:B------:R-:W-:Y:S01]  /*aa30*/  FMUL.FTZ R213, R186, c[0x0][0x2ec] ;  /* 0x0000bb00bad57a20 */ /* 0x000fe20000410000 */
[----:B------:R-:W-:Y:S01]  /*aa40*/  FSEL R9, R9, -INF , !P1 ;  /* 0xff80000009097808 */ /* 0x000fe20004800000 */
[----:B------:R-:W-:Y:S01]  /*aa50*/  FMUL.FTZ R181, R181, c[0x0][0x2ec] ;  /* 0x0000bb00b5b57a20 */ /* 0x000fe20000410000 */
[-C--:B------:R-:W-:Y:S01]  /*aa60*/  ISETP.GE.AND P1, PT, R201, R2.reuse, PT ;  /* 0x00000002c900720c */ /* 0x080fe20003f26270 */
[----:B------:R-:W-:Y:S01]  /*aa70*/  FMUL.FTZ R183, R183, c[0x0][0x2ec] ;  /* 0x0000bb00b7b77a20 */ /* 0x000fe20000410000 */
[----:B------:R-:W-:Y:S01]  /*aa80*/  I2F R170, R188 ;  /* 0x000000bc00aa7306 */ /* 0x000fe20000201400 */
[----:B------:R-:W-:Y:S01]  /*aa90*/  FMUL.FTZ R182, R182, c[0x0][0x2ec] ;  /* 0x0000bb00b6b67a20 */ /* 0x000fe20000410000 */
[----:B------:R-:W-:Y:S01]  /*aaa0*/  FSEL R26, R26, -INF , !P1 ;  /* 0xff8000001a1a7808 */ /* 0x000fe20004800000 */
[----:B------:R-:W-:Y:S01]  /*aab0*/  FFMA.FTZ R8, R194, UR4, R169 ;  /* 0x00000004c2087c23 */ /* 0x000fe200080100a9 */
[-C--:B------:R-:W-:Y:S01]  /*aac0*/  ISETP.GE.AND P1, PT, R24, R167.reuse, PT ;  /* 0x000000a71800720c */ /* 0x080fe20003f26270 */
[----:B------:R-:W-:Y:S01]  /*aad0*/  FMUL.FTZ R13, R178, c[0x0][0x2ec] ;  /* 0x0000bb00b20d7a20 */ /* 0x000fe20000410000 */
[-C--:B------:R-:W-:Y:S01]  /*aae0*/  ISETP.GE.AND P0, PT, R201, R167.reuse, PT ;  /* 0x000000a7c900720c */ /* 0x080fe20003f06270 */
[----:B------:R-:W-:Y:S01]  /*aaf0*/  FMUL.FTZ R31, R176, c[0x0][0x2ec] ;  /* 0x0000bb00b01f7a20 */ /* 0x000fe20000410000 */
[----:B------:R-:W3:Y:S01]  /*ab00*/  MUFU.TANH R209, R209 ;  /* 0x000000d100d17308 */ /* 0x000ee20000002400 */
[----:B------:R-:W-:Y:S01]  /*ab10*/  FMUL.FTZ R247, R180, c[0x0][0x2ec] ;  /* 0x0000bb00b4f77a20 */ /* 0x000fe20000410000 */
[----:B------:R-:W-:Y:S01]  /*ab20*/  FSEL R8, R8, -INF , !P6 ;  /* 0xff80000008087808 */ /* 0x000fe20007000000 */
[----:B------:R-:W-:Y:S01]  /*ab30*/  FMUL.FTZ R11, R177, c[0x0][0x2ec] ;  /* 0x0000bb00b10b7a20 */ /* 0x000fe20000410000 */
[-C--:B------:R-:W-:Y:S01]  /*ab40*/  ISETP.GE.AND P6, PT, R33, R167.reuse, PT ;  /* 0x000000a72100720c */ /* 0x080fe20003fc6270 */
[----:B--2---:R-:W-:Y:S01]  /*ab50*/  FFMA.FTZ R20, R17, UR4, R20 ;  /* 0x0000000411147c23 */ /* 0x004fe20008010014 */
[----:B------:R-:W-:Y:S01]  /*ab60*/  FSEL R21, R21, -INF , !P1 ;  /* 0xff80000015157808 */ /* 0x000fe20004800000 */
[----:B------:R-:W-:Y:S01]  /*ab70*/  FFMA.FTZ R22, R30, UR4, R191 ;  /* 0x000000041e167c23 */ /* 0x000fe200080100bf */
[----:B------:R2:W4:Y:S01]  /*ab80*/  MUFU.TANH R28, R25 ;  /* 0x00000019001c7308 */ /* 0x0005220000002400 */
[-C--:B------:R-:W-:Y:S01]  /*ab90*/  ISETP.GE.AND P1, PT, R16, R2.reuse, PT ;  /* 0x000000021000720c */ /* 0x080fe20003f26270 */
[----:B-1----:R-:W-:Y:S01]  /*aba0*/  FFMA.FTZ R189, R32, UR4, R189 ;  /* 0x0000000420bd7c23 */ /* 0x002fe200080100bd */
[----:B------:R-:W-:Y:S01]  /*abb0*/  FSEL R27, R27, -INF , !P0 ;  /* 0xff8000001b1b7808 */ /* 0x000fe20004000000 */
[----:B------:R-:W-:Y:S01]  /*abc0*/  FMUL.FTZ R15, R179, c[0x0][0x2ec] ;  /* 0x0000bb00b30f7a20 */ /* 0x000fe20000410000 */
[----:B------:R-:W-:Y:S01]  /*abd0*/  ISETP.GE.AND P0, PT, R33, R2, PT ;  /* 0x000000022100720c */ /* 0x000fe20003f06270 */
[----:B------:R-:W-:Y:S01]  /*abe0*/  FMUL.FTZ R10, R172, c[0x0][0x2ec] ;  /* 0x0000bb00ac0a7a20 */ /* 0x000fe20000410000 */
[----:B------:R-:W-:Y:S01]  /*abf0*/  FSEL R20, R20, -INF , !P1 ;  /* 0xff80000014147808 */ /* 0x000fe20004800000 */
[----:B------:R-:W-:Y:S01]  /*ac00*/  I2F R34, R168 ;  /* 0x000000a800227306 */ /* 0x000fe20000201400 */
[----:B---3--:R-:W-:Y:S01]  /*ac10*/  FFMA.FTZ R201, R170, UR4, R209 ;  /* 0x00000004aac97c23 */ /* 0x008fe200080100d1 */
[----:B------:R-:W-:Y:S01]  /*ac20*/  ISETP.GE.AND P1, PT, R188, R167, PT ;  /* 0x000000a7bc00720c */ /* 0x000fe20003f26270 */
[----:B------:R-:W-:Y:S01]  /*ac30*/  FMUL.FTZ R12, R174, c[0x0][0x2ec] ;  /* 0x0000bb00ae0c7a20 */ /* 0x000fe20000410000 */
[----:B------:R-:W-:Y:S01]  /*ac40*/  IADD3 R180, R198, 0x38, RZ ;  /* 0x00000038c6b47810 */ /* 0x000fe20007ffe0ff */
[----:B------:R-:W-:Y:S01]  /*ac50*/  FMUL.FTZ R14, R173, c[0x0][0x2ec] ;  /* 0x0000bb00ad0e7a20 */ /* 0x000fe20000410000 */
[----:B------:R-:W-:-:S02]  /*ac60*/  FSEL R201, R201, -INF , !P1 ;  /* 0xff800000c9c97808 */ /* 0x000fc40004800000 */
[----:B------:R-:W1:Y:S01]  /*ac70*/  MUFU.TANH R211, R211 ;  /* 0x000000d300d37308 */ /* 0x000e620000002400 */
[----:B--2---:R-:W-:Y:S01]  /*ac80*/  FFMA.FTZ R25, R32, UR4, R29 ;  /* 0x0000000420197c23 */ /* 0x004fe2000801001d */
[-C--:B------:R-:W-:Y:S01]  /*ac90*/  ISETP.GE.AND P1, PT, R185, R2.reuse, PT ;  /* 0x00000002b900720c */ /* 0x080fe20003f26270 */
[----:B----4-:R-:W-:Y:S01]  /*aca0*/  FFMA.FTZ R23, R17, UR4, R28 ;  /* 0x0000000411177c23 */ /* 0x010fe2000801001c */
[----:B------:R-:W-:Y:S02]  /*acb0*/  IADD3 R169, R198, 0x39, RZ ;  /* 0x00000039c6a97810 */ /* 0x000fe40007ffe0ff */
[----:B------:R-:W-:Y:S02]  /*acc0*/  FSEL R25, R25, -INF , !P6 ;  /* 0xff80000019197808 */ /* 0x000fe40007000000 */
[----:B------:R-:W-:Y:S01]  /*acd0*/  I2F R186, R187 ;  /* 0x000000bb00ba7306 */ /* 0x000fe20000201400 */
[----:B------:R-:W-:Y:S02]  /*ace0*/  ISETP.GE.AND P6, PT, R24, R2, PT ;  /* 0x000000021800720c */ /* 0x000fe40003fc6270 */
[----:B------:R-:W-:-:S02]  /*acf0*/  FSEL R24, R189, -INF , !P0 ;  /* 0xff800000bd187808 */ /* 0x000fc40004000000 */
[----:B------:R-:W-:Y:S02]  /*ad00*/  FSEL R22, R22, -INF , !P6 ;  /* 0xff80000016167808 */ /* 0x000fe40007000000 */
[-C--:B------:R-:W-:Y:S01]  /*ad10*/  ISETP.GE.AND P6, PT, R168, R167.reuse, PT ;  /* 0x000000a7a800720c */ /* 0x080fe20003fc6270 */
[----:B------:R-:W2:Y:S01]  /*ad20*/  MUFU.TANH R181, R181 ;  /* 0x000000b500b57308 */ /* 0x000ea20000002400 */
[----:B-1----:R-:W-:Y:S01]  /*ad30*/  FFMA.FTZ R203, R34, UR4, R211 ;  /* 0x0000000422cb7c23 */ /* 0x002fe200080100d3 */
[----:B------:R-:W-:-:S04]  /*ad40*/  ISETP.GE.AND P0, PT, R16, R167, PT ;  /* 0x000000a71000720c */ /* 0x000fc80003f06270 */
[----:B------:R-:W-:Y:S02]  /*ad50*/  FSEL R203, R203, -INF , !P6 ;  /* 0xff800000cbcb7808 */ /* 0x000fe40007000000 */
[----:B------:R-:W1:Y:S01]  /*ad60*/  MUFU.TANH R29, R183 ;  /* 0x000000b7001d7308 */ /* 0x000e620000002400 */
[----:B------:R-:W-:Y:S02]  /*ad70*/  FSEL R23, R23, -INF , !P0 ;  /* 0xff80000017177808 */ /* 0x000fe40004000000 */
[-C--:B------:R-:W-:Y:S02]  /*ad80*/  ISETP.GE.AND P6, PT, R188, R2.reuse, PT ;  /* 0x00000002bc00720c */ /* 0x080fe40003fc6270 */
[----:B------:R-:W-:-:S03]  /*ad90*/  ISETP.GE.AND P0, PT, R168, R2, PT ;  /* 0x00000002a800720c */ /* 0x000fc60003f06270 */
[----:B------:R-:W-:Y:S01]  /*ada0*/  I2F R184, R185 ;  /* 0x000000b900b87306 */ /* 0x000fe20000201400 */
[----:B--2---:R-:W-:-:S07]  /*adb0*/  FFMA.FTZ R181, R186, UR4, R181 ;  /* 0x00000004bab57c23 */ /* 0x004fce00080100b5 */
[----:B------:R-:W-:Y:S01]  /*adc0*/  I2F R190, R19 ;  /* 0x0000001300be7306 */ /* 0x000fe20000201400 */
[----:B-1----:R-:W-:-:S07]  /*add0*/  FFMA.FTZ R29, R186, UR4, R29 ;  /* 0x00000004ba1d7c23 */ /* 0x002fce000801001d */
[----:B------:R-:W1:Y:S08]  /*ade0*/  MUFU.TANH R171, R182 ;  /* 0x000000b600ab7308 */ /* 0x000e700000002400 */
[----:B------:R-:W2:Y:S08]  /*adf0*/  MUFU.TANH R13, R13 ;  /* 0x0000000d000d7308 */ /* 0x000eb00000002400 */
[----:B------:R-:W3:Y:S01]  /*ae00*/  MUFU.TANH R215, R215 ;  /* 0x000000d700d77308 */ /* 0x000ee20000002400 */
[----:B-1----:R-:W-:-:S05]  /*ae10*/  FFMA.FTZ R171, R184, UR4, R171 ;  /* 0x00000004b8ab7c23 */ /* 0x002fca00080100ab */
[----:B------:R-:W-:Y:S02]  /*ae20*/  FSEL R194, R171, -INF , !P1 ;  /* 0xff800000abc27808 */ /* 0x000fe40004800000 */
[----:B------:R-:W1:Y:S01]  /*ae30*/  MUFU.TANH R213, R213 ;  /* 0x000000d500d57308 */ /* 0x000e620000002400 */
[----:B--2---:R-:W-:Y:S01]  /*ae40*/  FFMA.FTZ R186, R190, UR4, R13 ;  /* 0x00000004beba7c23 */ /* 0x004fe2000801000d */
[----:B------:R-:W-:-:S06]  /*ae50*/  ISETP.GE.AND P1, PT, R19, R167, PT ;  /* 0x000000a71300720c */ /* 0x000fcc0003f26270 */
[----:B------:R-:W2:Y:S01]  /*ae60*/  MUFU.TANH R31, R31 ;  /* 0x0000001f001f7308 */ /* 0x000ea20000002400 */
[----:B---3--:R-:W-:-:S05]  /*ae70*/  FFMA.FTZ R192, R170, UR4, R215 ;  /* 0x00000004aac07c23 */ /* 0x008fca00080100d7 */
[----:B------:R-:W-:Y:S02]  /*ae80*/  FSEL R192, R192, -INF , !P6 ;  /* 0xff800000c0c07808 */ /* 0x000fe40007000000 */
[----:B------:R-:W3:Y:S01]  /*ae90*/  MUFU.TANH R247, R247 ;  /* 0x000000f700f77308 */ /* 0x000ee20000002400 */
[----:B-1----:R-:W-:Y:S01]  /*aea0*/  FFMA.FTZ R196, R34, UR4, R213 ;  /* 0x0000000422c47c23 */ /* 0x002fe200080100d5 */
[----:B------:R-:W-:-:S04]  /*aeb0*/  ISETP.GE.AND P6, PT, R187, R167, PT ;  /* 0x000000a7bb00720c */ /* 0x000fc80003fc6270 */
[----:B------:R-:W-:Y:S02]  /*aec0*/  FSEL R196, R196, -INF , !P0 ;  /* 0xff800000c4c47808 */ /* 0x000fe40004000000 */
[----:B------:R-:W-:Y:S01]  /*aed0*/  I2F R206, R202 ;  /* 0x000000ca00ce7306 */ /* 0x000fe20000201400 */
[----:B--2---:R-:W-:Y:S01]  /*aee0*/  FFMA.FTZ R31, R190, UR4, R31 ;  /* 0x00000004be1f7c23 */ /* 0x004fe2000801001f */
[-C--:B------:R-:W-:Y:S02]  /*aef0*/  ISETP.GE.AND P0, PT, R185, R167.reuse, PT ;  /* 0x000000a7b900720c */ /* 0x080fe40003f06270 */
[----:B------:R-:W-:Y:S02]  /*af00*/  FSEL R197, R181, -INF , !P6 ;  /* 0xff800000b5c57808 */ /* 0x000fe40007000000 */
[----:B------:R-:W-:Y:S02]  /*af10*/  FSEL R189, R31, -INF , !P1 ;  /* 0xff8000001fbd7808 */ /* 0x000fe40004800000 */
[----:B------:R-:W1:Y:S01]  /*af20*/  MUFU.TANH R11, R11 ;  /* 0x0000000b000b7308 */ /* 0x000e620000002400 */
[----:B---3--:R-:W-:Y:S01]  /*af30*/  FFMA.FTZ R199, R184, UR4, R247 ;  /* 0x00000004b8c77c23 */ /* 0x008fe200080100f7 */
[----:B------:R-:W-:-:S02]  /*af40*/  ISETP.GE.AND P1, PT, R202, R167, PT ;  /* 0x000000a7ca00720c */ /* 0x000fc40003f26270 */
[-C--:B------:R-:W-:Y:S02]  /*af50*/  ISETP.GE.AND P6, PT, R19, R2.reuse, PT ;  /* 0x000000021300720c */ /* 0x080fe40003fc6270 */
[----:B------:R-:W-:Y:S02]  /*af60*/  FSEL R199, R199, -INF , !P0 ;  /* 0xff800000c7c77808 */ /* 0x000fe40004000000 */
[----:B------:R-:W2:Y:S01]  /*af70*/  I2F R0, R198 ;  /* 0x000000c600007306 */ /* 0x000ea20000201400 */
[-C--:B------:R-:W-:Y:S02]  /*af80*/  ISETP.GE.AND P0, PT, R187, R2.reuse, PT ;  /* 0x00000002bb00720c */ /* 0x080fe40003f06270 */
[----:B------:R-:W-:Y:S02]  /*af90*/  FSEL R186, R186, -INF , !P6 ;  /* 0xff800000baba7808 */ /* 0x000fe40007000000 */
[----:B------:R-:W-:Y:S02]  /*afa0*/  ISETP.GE.AND P6, PT, R198, R2, PT ;  /* 0x00000002c600720c */ /* 0x000fe40003fc6270 */
[----:B------:R-:W-:Y:S01]  /*afb0*/  FSEL R190, R29, -INF , !P0 ;  /* 0xff8000001dbe7808 */ /* 0x000fe20004000000 */
[----:B------:R3:W4:Y:S01]  /*afc0*/  MUFU.TANH R13, R6 ;  /* 0x00000006000d7308 */ /* 0x0007220000002400 */
[----:B-1----:R-:W-:Y:S01]  /*afd0*/  FFMA.FTZ R11, R206, UR4, R11 ;  /* 0x00000004ce0b7c23 */ /* 0x002fe2000801000b */
[----:B------:R-:W-:-:S04]  /*afe0*/  ISETP.GE.AND P0, PT, R198, R167, PT ;  /* 0x000000a7c600720c */ /* 0x000fc80003f06270 */
[----:B------:R-:W-:Y:S02]  /*aff0*/  FSEL R187, R11, -INF , !P1 ;  /* 0xff8000000bbb7808 */ /* 0x000fe40004800000 */
[----:B------:R-:W1:Y:S01]  /*b000*/  MUFU.TANH R15, R15 ;  /* 0x0000000f000f7308 */ /* 0x000e620000002400 */
[----:B--2---:R-:W-:Y:S01]  /*b010*/  FFMA.FTZ R11, R0, UR4, R207 ;  /* 0x00000004000b7c23 */ /* 0x004fe200080100cf */
[----:B------:R-:W-:-:S04]  /*b020*/  ISETP.GE.AND P1, PT, R202, R2, PT ;  /* 0x00000002ca00720c */ /* 0x000fc80003f26270 */
[----:B------:R-:W-:Y:S02]  /*b030*/  FSEL R11, R11, -INF , !P0 ;  /* 0xff8000000b0b7808 */ /* 0x000fe40004000000 */
[----:B------:R-:W-:Y:S01]  /*b040*/  I2F R193, R180 ;  /* 0x000000b400c17306 */ /* 0x000fe20000201400 */
[----:B---3--:R-:W-:Y:S01]  /*b050*/  FMUL.FTZ R6, R175, c[0x0][0x2ec] ;  /* 0x0000bb00af067a20 */ /* 0x008fe20000410000 */
[----:B------:R-:W-:Y:S01]  /*b060*/  ISETP.GE.AND P0, PT, R169, R2, PT ;  /* 0x00000002a900720c */ /* 0x000fe20003f06270 */
[----:B----4-:R-:W-:-:S05]  /*b070*/  FFMA.FTZ R0, R0, UR4, R13 ;  /* 0x0000000400007c23 */ /* 0x010fca000801000d */
[----:B------:R-:W2:Y:S01]  /*b080*/  MUFU.TANH R10, R10 ;  /* 0x0000000a000a7308 */ /* 0x000ea20000002400 */
[----:B-1----:R-:W-:Y:S01]  /*b090*/  FFMA.FTZ R15, R206, UR4, R15 ;  /* 0x00000004ce0f7c23 */ /* 0x002fe2000801000f */
[----:B------:R-:W-:Y:S01]  /*b0a0*/  FSEL R0, R0, -INF , !P6 ;  /* 0xff80000000007808 */ /* 0x000fe20007000000 */
[----:B------:R-:W-:Y:S01]  /*b0b0*/  BAR.SYNC.DEFER_BLOCKING 0x0 ;  /* 0x0000000000007b1d */ /* 0x000fe20000010000 */
[----:B------:R-:W-:Y:S02]  /*b0c0*/  PLOP3.LUT P6, PT, PT, PT, UP0, 0x80, 0x0 ;  /* 0x000000000000781c */ /* 0x000fe40003fcf008 */
[----:B------:R-:W-:Y:S02]  /*b0d0*/  FSEL R184, R15, -INF , !P1 ;  /* 0xff8000000fb87808 */ /* 0x000fe40004800000 */
[----:B------:R-:W-:Y:S01]  /*b0e0*/  ISETP.GE.AND P1, PT, R180, R167, PT ;  /* 0x000000a7b400720c */ /* 0x000fe20003f26270 */
[----:B------:R-:W1:Y:S01]  /*b0f0*/  MUFU.TANH R12, R12 ;  /* 0x0000000c000c7308 */ /* 0x000e620000002400 */
[----:B--2---:R-:W-:-:S07]  /*b100*/  FFMA.FTZ R10, R193, UR4, R10 ;  /* 0x00000004c10a7c23 */ /* 0x004fce000801000a */
[----:B------:R-:W-:Y:S01]  /*b110*/  I2F R35, R169 ;  /* 0x000000a900237306 */ /* 0x000fe20000201400 */
[----:B------:R-:W-:Y:S02]  /*b120*/  FSEL R185, R10, -INF , !P1 ;  /* 0xff8000000ab97808 */ /* 0x000fe40004800000 */
[----:B------:R-:W-:-:S05]  /*b130*/  ISETP.GE.AND P1, PT, R180, R2, PT ;  /* 0x00000002b400720c */ /* 0x000fca0003f26270 */
[----:B------:R-:W2:Y:S01]  /*b140*/  MUFU.TANH R14, R14 ;  /* 0x0000000e000e7308 */ /* 0x000ea20000002400 */
[----:B-1----:R-:W-:-:S05]  /*b150*/  FFMA.FTZ R12, R193, UR4, R12 ;  /* 0x00000004c10c7c23 */ /* 0x002fca000801000c */
[----:B------:R-:W-:Y:S02]  /*b160*/  FSEL R182, R12, -INF , !P1 ;  /* 0xff8000000cb67808 */ /* 0x000fe40004800000 */
[----:B------:R-:W1:Y:S01]  /*b170*/  MUFU.TANH R6, R6 ;  /* 0x0000000600067308 */ /* 0x000e620000002400 */
[----:B------:R-:W-:Y:S01]  /*b180*/  ISETP.GE.AND P1, PT, R169, R167, PT ;  /* 0x000000a7a900720c */ /* 0x000fe20003f26270 */
[----:B--2---:R-:W-:-:S05]  /*b190*/  FFMA.FTZ R14, R35, UR4, R14 ;  /* 0x00000004230e7c23 */ /* 0x004fca000801000e */
[----:B------:R-:W-:Y:S01]  /*b1a0*/  FSEL R183, R14, -INF , !P1 ;  /* 0xff8000000eb77808 */ /* 0x000fe20004800000 */
[----:B-1----:R-:W-:-:S05]  /*b1b0*/  FFMA.FTZ R6, R35, UR4, R6 ;  /* 0x0000000423067c23 */ /* 0x002fca0008010006 */
        /* <DEDUP_REMOVED lines=78> */
.L_x_3726:
[----:B------:R-:W-:Y:S02]  /*b6a0*/  ULDC UR10, c[0x0][0x198] ;  /* 0x00006600000a7ab9 */ /* 0x000fe40000000800 */
[----:B------:R-:W-:-:S04]  /*b6b0*/  ULEA UR10, -UR10, URZ, 0x6 ;  /* 0x0000003f0a0a7291 */ /* 0x000fc8000f8e313f */
[----:B------:R-:W-:Y:S02]  /*b6c0*/  USHF.R.S32.HI UR8, URZ, 0x1f, UR10 ;  /* 0x0000001f3f087899 */ /* 0x000fe4000801140a */
.L_x_3727:
        /* <DEDUP_REMOVED lines=154> */
.L_x_3729:
[----:B------:R-:W-:Y:S05]  /*c070*/  BSYNC B0 ;  /* 0x0000000000007941 */ /* 0x000fea0003800000 */
.L_x_3728:
[----:B------:R-:W0:Y:S01]  /*c080*/  LDGDEPBAR ;  /* 0x00000000000079af */ /* 0x000e220000000000 */
[----:B-1----:R-:W-:Y:S02]  /*c090*/  IMAD.U32 R13, RZ, RZ, UR10 ;  /* 0x0000000aff0d7e24 */ /* 0x002fe4000f8e00ff */
[----:B------:R-:W-:-:S03]  /*c0a0*/  IMAD.U32 R2, RZ, RZ, UR8 ;  /* 0x00000008ff027e24 */ /* 0x000fc6000f8e00ff */
[----:B------:R-:W-:-:S04]  /*c0b0*/  LEA R248, P0, R13, R248, 0x1 ;  /* 0x000000f80df87211 */ /* 0x000fc800078008ff */
[----:B------:R-:W-:Y:S02]  /*c0c0*/  LEA.HI.X R249, R13, R249, R2, 0x1, P0 ;  /* 0x000000f90df97211 */ /* 0x000fe400000f0c02 */
.L_x_3725:
        /* <DEDUP_REMOVED lines=43> */
[----:B------:R-:W-:Y:S01]  /*c380*/  FSETP.NEU.FTZ.AND P0, PT, R173, -INF , PT ;  /* 0xff800000ad00780b */ /* 0x000fe20003f1d000 */
[----:B------:R-:W-:Y:S01]  /*c390*/  LDSM.16.MT88.4 R12, [R233+0x10000] ;  /* 0x01000000e90c783b */ /* 0x000fe20000004200 */
[C---:B------:R-:W-:Y:S01]  /*c3a0*/  FSETP.NEU.FTZ.AND P1, PT, R174.reuse, -INF , PT ;  /* 0xff800000ae00780b */ /* 0x040fe20003f3d000 */
[----:B------:R-:W-:Y:S01]  /*c3b0*/  FMUL.FTZ R166, R174, c[0x0][0x23c] ;  /* 0x00008f00aea67a20 */ /* 0x000fe20000410000 */
[----:B------:R-:W-:Y:S02]  /*c3c0*/  FSEL R165, R165, RZ, P0 ;  /* 0x000000ffa5a57208 */ /* 0x000fe40000000000 */
[----:B------:R-:W-:Y:S02]  /*c3d0*/  FSEL R6, R173, RZ, P0 ;  /* 0x000000ffad067208 */ /* 0x000fe40000000000 */
[----:B------:R-:W-:Y:S01]  /*c3e0*/  FSEL R166, R166, RZ, P1 ;  /* 0x000000ffa6a67208 */ /* 0x000fe20000800000 */
[----:B------:R-:W-:-:S02]  /*c3f0*/  FFMA.FTZ R168, R0, c[0x0][0x23c], -R165 ;  /* 0x00008f0000a87a23 */ /* 0x000fc400000108a5 */
[--C-:B------:R-:W-:Y:S02]  /*c400*/  FFMA.FTZ R0, R18, c[0x0][0x23c], -R165.reuse ;  /* 0x00008f0012007a23 */ /* 0x100fe400000108a5 */
[--C-:B------:R-:W-:Y:S01]  /*c410*/  FFMA.FTZ R172, R11, c[0x0][0x23c], -R166.reuse ;  /* 0x00008f000bac7a23 */ /* 0x100fe200000108a6 */
[----:B------:R-:W1:Y:S01]  /*c420*/  LDSM.16.MT88.4 R16, [R236+0x10000] ;  /* 0x01000000ec10783b */ /* 0x000e620000004200 */
[--C-:B------:R-:W-:Y:S01]  /*c430*/  FFMA.FTZ R169, R9, c[0x0][0x23c], -R166.reuse ;  /* 0x00008f0009a97a23 */ /* 0x100fe200000108a6 */
[----:B------:R-:W-:Y:S01]  /*c440*/  MUFU.EX2 R168, R168 ;  /* 0x000000a800a87308 */ /* 0x000fe20000000800 */
[--C-:B------:R-:W-:Y:S02]  /*c450*/  FFMA.FTZ R175, R8, c[0x0][0x23c], -R165.reuse ;  /* 0x00008f0008af7a23 */ /* 0x100fe400000108a5 */
[----:B------:R-:W2:Y:S01]  /*c460*/  LDSM.16.MT88.4 R8, [R234+0x10000] ;  /* 0x01000000ea08783b */ /* 0x000ea20000004200 */
[----:B------:R-:W-:Y:S01]  /*c470*/  FFMA.FTZ R171, R5, c[0x0][0x23c], -R166 ;  /* 0x00008f0005ab7a23 */ /* 0x000fe200000108a6 */
[----:B------:R-:W-:Y:S01]  /*c480*/  FSEL R5, R174, RZ, P1 ;  /* 0x000000ffae057208 */ /* 0x000fe20000800000 */
[----:B------:R-:W-:-:S02]  /*c490*/  FFMA.FTZ R2, R4, c[0x0][0x23c], -R165 ;  /* 0x00008f0004027a23 */ /* 0x000fc400000108a5 */
[----:B------:R-:W-:Y:S01]  /*c4a0*/  FADD.FTZ R6, R3, -R6 ;  /* 0x8000000603067221 */ /* 0x000fe20000010000 */
[----:B------:R-:W-:Y:S01]  /*c4b0*/  MUFU.EX2 R172, R172 ;  /* 0x000000ac00ac7308 */ /* 0x000fe20000000800 */
[----:B------:R-:W-:Y:S02]  /*c4c0*/  FADD.FTZ R4, R164, -R5 ;  /* 0x80000005a4047221 */ /* 0x000fe40000010000 */
[--C-:B------:R-:W-:Y:S02]  /*c4d0*/  FFMA.FTZ R170, R7, c[0x0][0x23c], -R166.reuse ;  /* 0x00008f0007aa7a23 */ /* 0x100fe400000108a6 */
[----:B------:R-:W-:Y:S02]  /*c4e0*/  FMUL.FTZ R177, R4, c[0x0][0x23c] ;  /* 0x00008f0004b17a20 */ /* 0x000fe40000410000 */
[----:B------:R-:W-:Y:S01]  /*c4f0*/  FMUL.FTZ R3, R6, c[0x0][0x23c] ;  /* 0x00008f0006037a20 */ /* 0x000fe20000410000 */
[----:B------:R-:W3:Y:S01]  /*c500*/  MUFU.EX2 R171, R171 ;  /* 0x000000ab00ab7308 */ /* 0x000ee20000000800 */
[----:B------:R-:W-:-:S02]  /*c510*/  FFMA.FTZ R178, R21, c[0x0][0x23c], -R166 ;  /* 0x00008f0015b27a23 */ /* 0x000fc400000108a6 */
[--C-:B------:R-:W-:Y:S02]  /*c520*/  FFMA.FTZ R181, R23, c[0x0][0x23c], -R166.reuse ;  /* 0x00008f0017b57a23 */ /* 0x100fe400000108a6 */
[--C-:B------:R-:W-:Y:S02]  /*c530*/  FFMA.FTZ R188, R22, c[0x0][0x23c], -R165.reuse ;  /* 0x00008f0016bc7a23 */ /* 0x100fe400000108a5 */
[--C-:B------:R-:W-:Y:S01]  /*c540*/  FFMA.FTZ R193, R20, c[0x0][0x23c], -R165.reuse ;  /* 0x00008f0014c17a23 */ /* 0x100fe200000108a5 */
[----:B------:R-:W-:Y:S01]  /*c550*/  MUFU.EX2 R170, R170 ;  /* 0x000000aa00aa7308 */ /* 0x000fe20000000800 */
[----:B------:R-:W-:Y:S01]  /*c560*/  LDSM.16.MT88.4 R20, [R232+0x10800] ;  /* 0x01080000e814783b */ /* 0x000fe20000004200 */
[--C-:B------:R-:W-:Y:S02]  /*c570*/  FFMA.FTZ R176, R27, c[0x0][0x23c], -R166.reuse ;  /* 0x00008f001bb07a23 */ /* 0x100fe400000108a6 */
[----:B------:R-:W-:Y:S02]  /*c580*/  FFMA.FTZ R179, R25, c[0x0][0x23c], -R166 ;  /* 0x00008f0019b37a23 */ /* 0x000fe400000108a6 */
[----:B------:R-:W-:-:S02]  /*c590*/  FFMA.FTZ R180, R26, c[0x0][0x23c], -R165 ;  /* 0x00008f001ab47a23 */ /* 0x000fc400000108a5 */
[----:B------:R-:W4:Y:S01]  /*c5a0*/  MUFU.EX2 R169, R169 ;  /* 0x000000a900a97308 */ /* 0x000f220000000800 */
[----:B---3--:R-:W-:Y:S01]  /*c5b0*/  F2FP.PACK_AB R4, R171, R172 ;  /* 0x000000acab04723e */ /* 0x008fe200000000ff */
[--C-:B------:R-:W-:Y:S02]  /*c5c0*/  FFMA.FTZ R191, R24, c[0x0][0x23c], -R165.reuse ;  /* 0x00008f0018bf7a23 */ /* 0x100fe400000108a5 */
[----:B------:R-:W-:Y:S01]  /*c5d0*/  LDSM.16.MT88.4 R24, [R234+0x10800] ;  /* 0x01080000ea18783b */ /* 0x000fe20000004200 */
[--C-:B------:R-:W-:Y:S02]  /*c5e0*/  FFMA.FTZ R200, R197, c[0x0][0x23c], -R166.reuse ;  /* 0x00008f00c5c87a23 */ /* 0x100fe400000108a6 */
[--C-:B------:R-:W-:Y:S01]  /*c5f0*/  FFMA.FTZ R198, R203, c[0x0][0x23c], -R166.reuse ;  /* 0x00008f00cbc67a23 */ /* 0x100fe200000108a6 */
[----:B------:R-:W3:Y:S01]  /*c600*/  MUFU.EX2 R2, R2 ;  /* 0x0000000200027308 */ /* 0x000ee20000000800 */
[----:B------:R-:W-:Y:S02]  /*c610*/  FFMA.FTZ R197, R192, c[0x0][0x23c], -R165 ;  /* 0x00008f00c0c57a23 */ /* 0x000fe400000108a5 */
[----:B------:R-:W-:-:S02]  /*c620*/  FFMA.FTZ R201, R201, c[0x0][0x23c], -R166 ;  /* 0x00008f00c9c97a23 */ /* 0x000fc400000108a6 */
[--C-:B------:R-:W-:Y:S02]  /*c630*/  FFMA.FTZ R199, R199, c[0x0][0x23c], -R166.reuse ;  /* 0x00008f00c7c77a23 */ /* 0x100fe400000108a6 */
[--C-:B------:R-:W-:Y:S01]  /*c640*/  FFMA.FTZ R196, R196, c[0x0][0x23c], -R165.reuse ;  /* 0x00008f00c4c47a23 */ /* 0x100fe200000108a5 */
[----:B------:R-:W-:Y:S01]  /*c650*/  MUFU.EX2 R0, R0 ;  /* 0x0000000000007308 */ /* 0x000fe20000000800 */
[----:B----4-:R-:W-:Y:S01]  /*c660*/  F2FP.PACK_AB R6, R169, R170 ;  /* 0x000000aaa906723e */ /* 0x010fe200000000ff */
[--C-:B------:R-:W-:Y:S02]  /*c670*/  FFMA.FTZ R192, R194, c[0x0][0x23c], -R165.reuse ;  /* 0x00008f00c2c07a23 */ /* 0x100fe400000108a5 */
[----:B------:R-:W-:Y:S02]  /*c680*/  FFMA.FTZ R203, R190, c[0x0][0x23c], -R165 ;  /* 0x00008f00becb7a23 */ /* 0x000fe400000108a5 */
[--C-:B------:R-:W-:Y:S02]  /*c690*/  FFMA.FTZ R190, R187, c[0x0][0x23c], -R166.reuse ;  /* 0x00008f00bbbe7a23 */ /* 0x100fe400000108a6 */
[----:B------:R-:W4:Y:S01]  /*c6a0*/  MUFU.EX2 R175, R175 ;  /* 0x000000af00af7308 */ /* 0x000f220000000800 */
[----:B---3--:R-:W-:Y:S01]  /*c6b0*/  F2FP.PACK_AB R5, R2, R168 ;  /* 0x000000a80205723e */ /* 0x008fe200000000ff */
[----:B------:R-:W-:-:S02]  /*c6c0*/  FFMA.FTZ R194, R183, c[0x0][0x23c], -R166 ;  /* 0x00008f00b7c27a23 */ /* 0x000fc400000108a6 */
[--C-:B------:R-:W-:Y:S02]  /*c6d0*/  FFMA.FTZ R189, R189, c[0x0][0x23c], -R166.reuse ;  /* 0x00008f00bdbd7a23 */ /* 0x100fe400000108a6 */
[----:B------:R-:W-:Y:S02]  /*c6e0*/  FFMA.FTZ R185, R185, c[0x0][0x23c], -R166 ;  /* 0x00008f00b9b97a23 */ /* 0x000fe400000108a6 */
[----:B------:R-:W3:Y:S01]  /*c6f0*/  MUFU.EX2 R177, R177 ;  /* 0x000000b100b17308 */ /* 0x000ee20000000800 */
[--C-:B------:R-:W-:Y:S02]  /*c700*/  FFMA.FTZ R183, R186, c[0x0][0x23c], -R165.reuse ;  /* 0x00008f00bab77a23 */ /* 0x100fe400000108a5 */
[--C-:B------:R-:W-:Y:S02]  /*c710*/  FFMA.FTZ R184, R184, c[0x0][0x23c], -R165.reuse ;  /* 0x00008f00b8b87a23 */ /* 0x100fe400000108a5 */
[--C-:B------:R-:W-:Y:S02]  /*c720*/  FFMA.FTZ R182, R182, c[0x0][0x23c], -R165.reuse ;  /* 0x00008f00b6b67a23 */ /* 0x100fe400000108a5 */
[----:B------:R-:W-:Y:S01]  /*c730*/  FFMA.FTZ R187, R167, c[0x0][0x23c], -R165 ;  /* 0x00008f00a7bb7a23 */ /* 0x000fe200000108a5 */
[----:B------:R-:W5:Y:S01]  /*c740*/  MUFU.EX2 R3, R3 ;  /* 0x0000000300037308 */ /* 0x000f620000000800 */
[----:B----4-:R-:W-:Y:S01]  /*c750*/  F2FP.PACK_AB R7, R175, R0 ;  /* 0x00000000af07723e */ /* 0x010fe200000000ff */
[----:B------:R-:W-:Y:S01]  /*c760*/  LDSM.16.MT88.4 R164, [R232+0x13800] ;  /* 0x01380000e8a4783b */ /* 0x000fe20000004200 */
[----:B---3--:R-:W-:-:S05]  /*c770*/  FMUL.FTZ R160, R160, R177 ;  /* 0x000000b1a0a07220 */ /* 0x008fca0000410000 */
        /* <DEDUP_REMOVED lines=37> */
[----:B------:R-:W-:Y:S02]  /*c9d0*/  FMUL.FTZ R137, R137, R177 ;  /* 0x000000b189897220 */ /* 0x000fe40000410000 */
        /* <DEDUP_REMOVED lines=9> */
[----:B------:R-:W-:Y:S02]  /*ca70*/  FMUL.FTZ R135, R135, R3 ;  /* 0x0000000387877220 */ /* 0x000fe40000410000 */
[-C--:B------:R-:W-:Y:S02]  /*ca80*/  FMUL.FTZ R36, R36, R177.reuse ;  /* 0x000000b124247220 */ /* 0x080fe40000410000 */
[----:B------:R-:W-:Y:S01]  /*ca90*/  FMUL.FTZ R37, R37, R177 ;  /* 0x000000b125257220 */ /* 0x000fe20000410000 */
[----:B-1----:R-:W-:Y:S01]  /*caa0*/  HMMA.16816.F32 R136, R4, R16, R136 ;  /* 0x000000100488723c */ /* 0x002fe20000001888 */
[-C--:B------:R-:W-:Y:S01]  /*cab0*/  FMUL.FTZ R38, R38, R3.reuse ;  /* 0x0000000326267220 */ /* 0x080fe20000410000 */
[----:B------:R-:W1:Y:S01]  /*cac0*/  MUFU.EX2 R198, R198 ;  /* 0x000000c600c67308 */ /* 0x000e620000000800 */
[----:B------:R-:W-:-:S02]  /*cad0*/  FMUL.FTZ R39, R39, R3 ;  /* 0x0000000327277220 */ /* 0x000fc40000410000 */
[-C--:B------:R-:W-:Y:S02]  /*cae0*/  FMUL.FTZ R40, R40, R177.reuse ;  /* 0x000000b128287220 */ /* 0x080fe40000410000 */
[----:B------:R-:W-:Y:S01]  /*caf0*/  FMUL.FTZ R41, R41, R177 ;  /* 0x000000b129297220 */ /* 0x000fe20000410000 */
[C---:B------:R-:W-:Y:S01]  /*cb00*/  HMMA.16816.F32 R132, R4.reuse, R18, R132 ;  /* 0x000000120484723c */ /* 0x040fe20000001884 */
[-C--:B------:R-:W-:Y:S01]  /*cb10*/  FMUL.FTZ R42, R42, R3.reuse ;  /* 0x000000032a2a7220 */ /* 0x080fe20000410000 */
[----:B------:R-:W1:Y:S01]  /*cb20*/  LDSM.16.MT88.4 R16, [R233+0x12000] ;  /* 0x01200000e910783b */ /* 0x000e620000004200 */
[----:B------:R-:W-:Y:S01]  /*cb30*/  FMUL.FTZ R43, R43, R3 ;  /* 0x000000032b2b7220 */ /* 0x000fe20000410000 */
[----:B------:R-:W1:Y:S01]  /*cb40*/  MUFU.EX2 R201, R201 ;  /* 0x000000c900c97308 */ /* 0x000e620000000800 */
[-C--:B------:R-:W-:Y:S02]  /*cb50*/  FMUL.FTZ R44, R44, R177.reuse ;  /* 0x000000b12c2c7220 */ /* 0x080fe40000410000 */
[----:B------:R-:W-:Y:S01]  /*cb60*/  FMUL.FTZ R45, R45, R177 ;  /* 0x000000b12d2d7220 */ /* 0x000fe20000410000 */
[----:B--2---:R-:W-:Y:S01]  /*cb70*/  HMMA.16816.F32 R36, R4, R8, R36 ;  /* 0x000000080424723c */ /* 0x004fe20000001824 */
[----:B------:R-:W-:-:S02]  /*cb80*/  FMUL.FTZ R46, R46, R3 ;  /* 0x000000032e2e7220 */ /* 0x000fc40000410000 */
[----:B------:R-:W-:Y:S01]  /*cb90*/  FMUL.FTZ R47, R47, R3 ;  /* 0x000000032f2f7220 */ /* 0x000fe20000410000 */
[----:B------:R-:W-:Y:S01]  /*cba0*/  MUFU.EX2 R199, R199 ;  /* 0x000000c700c77308 */ /* 0x000fe20000000800 */
[-C--:B------:R-:W-:Y:S02]  /*cbb0*/  FMUL.FTZ R48, R48, R177.reuse ;  /* 0x000000b130307220 */ /* 0x080fe40000410000 */
[----:B------:R-:W-:Y:S01]  /*cbc0*/  FMUL.FTZ R49, R49, R177 ;  /* 0x000000b131317220 */ /* 0x000fe20000410000 */
[----:B------:R-:W-:Y:S01]  /*cbd0*/  HMMA.16816.F32 R40, R4, R10, R40 ;  /* 0x0000000a0428723c */ /* 0x000fe20000001828 */
[-C--:B------:R-:W-:Y:S01]  /*cbe0*/  FMUL.FTZ R50, R50, R3.reuse ;  /* 0x0000000332327220 */ /* 0x080fe20000410000 */
[----:B------:R-:W2:Y:S01]  /*cbf0*/  LDSM.16.MT88.4 R8, [R232+0x12000] ;  /* 0x01200000e808783b */ /* 0x000ea20000004200 */
        /* <DEDUP_REMOVED lines=16> */
[----:B------:R-:W-:Y:S02]  /*cd00*/  FMUL.FTZ R61, R61, R177 ;  /* 0x000000b13d3d7220 */ /* 0x000fe40000410000 */
[-C--:B------:R-:W-:Y:S01]  /*cd10*/  FMUL.FTZ R62, R62, R3.reuse ;  /* 0x000000033e3e7220 */ /* 0x080fe20000410000 */
[----:B-1----:R-:W-:Y:S01]  /*cd20*/  HMMA.16816.F32 R52, R4, R16, R52 ;  /* 0x000000100434723c */ /* 0x002fe20000001834 */
[----:B------:R-:W-:Y:S01]  /*cd30*/  FMUL.FTZ R63, R63, R3 ;  /* 0x000000033f3f7220 */ /* 0x000fe20000410000 */
[----:B------:R-:W-:Y:S01]  /*cd40*/  MUFU.EX2 R192, R192 ;  /* 0x000000c000c07308 */ /* 0x000fe20000000800 */
[----:B------:R-:W-:-:S02]  /*cd50*/  FMUL.FTZ R64, R64, R177 ;  /* 0x000000b140407220 */ /* 0x000fc40000410000 */
[----:B------:R-:W-:Y:S02]  /*cd60*/  FMUL.FTZ R65, R65, R177 ;  /* 0x000000b141417220 */ /* 0x000fe40000410000 */
[-C--:B------:R-:W-:Y:S01]  /*cd70*/  FMUL.FTZ R66, R66, R3.reuse ;  /* 0x0000000342427220 */ /* 0x080fe20000410000 */
[C---:B------:R-:W-:Y:S01]  /*cd80*/  HMMA.16816.F32 R56, R4.reuse, R18, R56 ;  /* 0x000000120438723c */ /* 0x040fe20000001838 */
[----:B------:R-:W-:Y:S01]  /*cd90*/  FMUL.FTZ R67, R67, R3 ;  /* 0x0000000343437220 */ /* 0x000fe20000410000 */
        /* <DEDUP_REMOVED lines=29> */
[----:B------:R-:W-:Y:S02]  /*cf70*/  FMUL.FTZ R85, R85, R177 ;  /* 0x000000b155557220 */ /* 0x000fe40000410000 */
[-C--:B------:R-:W-:Y:S02]  /*cf80*/  FMUL.FTZ R86, R86, R3.reuse ;  /* 0x0000000356567220 */ /* 0x080fe40000410000 */
[----:B------:R-:W-:Y:S01]  /*cf90*/  FMUL.FTZ R87, R87, R3 ;  /* 0x0000000357577220 */ /* 0x000fe20000410000 */
[----:B-1----:R-:W-:Y:S01]  /*cfa0*/  HMMA.16816.F32 R76, R4, R16, R76 ;  /* 0x00000010044c723c */ /* 0x002fe2000000184c */
[-C--:B------:R-:W-:Y:S01]  /*cfb0*/  FMUL.FTZ R88, R88, R177.reuse ;  /* 0x000000b158587220 */ /* 0x080fe20000410000 */
[----:B------:R-:W-:Y:S01]  /*cfc0*/  MUFU.EX2 R183, R183 ;  /* 0x000000b700b77308 */ /* 0x000fe20000000800 */
        /* <DEDUP_REMOVED lines=17> */
[----:B------:R-:W2:Y:S01]  /*d0e0*/  LDSM.16.MT88.4 R8, [R234+0x16000] ;  /* 0x01600000ea08783b */ /* 0x000ea20000004200 */
[-C--:B------:R-:W-:Y:S02]  /*d0f0*/  FMUL.FTZ R100, R100, R177.reuse ;  /* 0x000000b164647220 */ /* 0x080fe40000410000 */
[----:B------:R-:W-:Y:S01]  /*d100*/  FMUL.FTZ R101, R101, R177 ;  /* 0x000000b165657220 */ /* 0x000fe20000410000 */
[----:B------:R-:W1:Y:S01]  /*d110*/  MUFU.EX2 R187, R187 ;  /* 0x000000bb00bb7308 */ /* 0x000e620000000800 */
[----:B------:R-:W-:-:S02]  /*d120*/  FMUL.FTZ R102, R102, R3 ;  /* 0x0000000366667220 */ /* 0x000fc40000410000 */
[C---:B-----5:R-:W-:Y:S01]  /*d130*/  HMMA.16816.F32 R92, R4.reuse, R12, R92 ;  /* 0x0000000c045c723c */ /* 0x060fe2000000185c */
[----:B------:R-:W-:Y:S02]  /*d140*/  FMUL.FTZ R103, R103, R3 ;  /* 0x0000000367677220 */ /* 0x000fe40000410000 */
[-C--:B------:R-:W-:Y:S02]  /*d150*/  FMUL.FTZ R104, R104, R177.reuse ;  /* 0x000000b168687220 */ /* 0x080fe40000410000 */
[----:B------:R-:W-:Y:S02]  /*d160*/  FMUL.FTZ R105, R105, R177 ;  /* 0x000000b169697220 */ /* 0x000fe40000410000 */
[-C--:B------:R-:W-:Y:S01]  /*d170*/  FMUL.FTZ R106, R106, R3.reuse ;  /* 0x000000036a6a7220 */ /* 0x080fe20000410000 */
[----:B------:R-:W-:Y:S01]  /*d180*/  HMMA.16816.F32 R96, R4, R14, R96 ;  /* 0x0000000e0460723c */ /* 0x000fe20000001860 */
[----:B------:R-:W5:Y:S01]  /*d190*/  LDSM.16.MT88.4 R12, [R233+0x16000] ;  /* 0x01600000e90c783b */ /* 0x000f620000004200 */
[----:B------:R-:W-:-:S02]  /*d1a0*/  FMUL.FTZ R107, R107, R3 ;  /* 0x000000036b6b7220 */ /* 0x000fc40000410000 */
[-C--:B------:R-:W-:Y:S02]  /*d1b0*/  FMUL.FTZ R108, R108, R177.reuse ;  /* 0x000000b16c6c7220 */ /* 0x080fe40000410000 */
[----:B------:R-:W-:Y:S02]  /*d1c0*/  FMUL.FTZ R109, R109, R177 ;  /* 0x000000b16d6d7220 */ /* 0x000fe40000410000 */
[-C--:B------:R-:W-:Y:S02]  /*d1d0*/  FMUL.FTZ R110, R110, R3.reuse ;  /* 0x000000036e6e7220 */ /* 0x080fe40000410000 */
[----:B------:R-:W-:Y:S01]  /*d1e0*/  FMUL.FTZ R111, R111, R3 ;  /* 0x000000036f6f7220 */ /* 0x000fe20000410000 */
[----:B-1----:R-:W-:Y:S01]  /*d1f0*/  HMMA.16816.F32 R100, R4, R16, R100 ;  /* 0x000000100464723c */ /* 0x002fe20000001864 */
[-C--:B------:R-:W-:Y:S02]  /*d200*/  FMUL.FTZ R112, R112, R177.reuse ;  /* 0x000000b170707220 */ /* 0x080fe40000410000 */
[----:B------:R-:W-:-:S02]  /*d210*/  FMUL.FTZ R113, R113, R177 ;  /* 0x000000b171717220 */ /* 0x000fc40000410000 */
[-C--:B------:R-:W-:Y:S02]  /*d220*/  FMUL.FTZ R114, R114, R3.reuse ;  /* 0x0000000372727220 */ /* 0x080fe40000410000 */
[----:B------:R-:W-:Y:S01]  /*d230*/  FMUL.FTZ R115, R115, R3 ;  /* 0x0000000373737220 */ /* 0x000fe20000410000 */
[C---:B------:R-:W-:Y:S01]  /*d240*/  HMMA.16816.F32 R104, R4.reuse, R18, R104 ;  /* 0x000000120468723c */ /* 0x040fe20000001868 */
[-C--:B------:R-:W-:Y:S01]  /*d250*/  FMUL.FTZ R116, R116, R177.reuse ;  /* 0x000000b174747220 */ /* 0x080fe20000410000 */
[----:B------:R-:W-:Y:S01]  /*d260*/  LDSM.16.MT88.4 R16, [R233+0x10800] ;  /* 0x01080000e910783b */ /* 0x000fe20000004200 */
        /* <DEDUP_REMOVED lines=13> */
[C---:B-----5:R-:W-:Y:S01]  /*d340*/  HMMA.16816.F32 R116, R4.reuse, R12, R116 ;  /* 0x0000000c0474723c */ /* 0x060fe20000001874 */
[----:B------:R-:W-:Y:S02]  /*d350*/  FMUL.FTZ R127, R127, R3 ;  /* 0x000000037f7f7220 */ /* 0x000fe40000410000 */
        /* <DEDUP_REMOVED lines=15> */
[----:B------:R-:W-:Y:S01]  /*d450*/  FADD.FTZ R169, R169, R170 ;  /* 0x000000aaa9a97221 */ /* 0x000fe20000010000 */
[----:B------:R-:W-:Y:S01]  /*d460*/  MOV R3, R173 ;  /* 0x000000ad00037202 */ /* 0x000fe20000000f00 */
        /* <DEDUP_REMOVED lines=13> */
[----:B------:R-:W-:Y:S02]  /*d540*/  FADD.FTZ R193, R193, R188 ;  /* 0x000000bcc1c17221 */ /* 0x000fe40000010000 */
[----:B------:R-:W-:-:S03]  /*d550*/  FADD.FTZ R0, R198, R181 ;  /* 0x000000b5c6007221 */ /* 0x000fc60000010000 */
[----:B------:R-:W-:Y:S01]  /*d560*/  HMMA.16816.F32 R156, R4, R10, R156 ;  /* 0x0000000a049c723c */ /* 0x000fe2000000189c */
[----:B------:R-:W1:Y:S01]  /*d570*/  LDSM.16.MT88.4 R8, [R234+0x12800] ;  /* 0x01280000ea08783b */ /* 0x000e620000004200 */
[----:B------:R-:W-:-:S06]  /*d580*/  FADD.FTZ R0, R201, R0 ;  /* 0x00000000c9007221 */ /* 0x000fcc0000010000 */
        /* <DEDUP_REMOVED lines=36> */
[C---:B---3--:R-:W-:Y:S08]  /*d7d0*/  HMMA.16816.F32 R108, R4.reuse, R16, R108 ;  /* 0x00000010046c723c */ /* 0x048ff0000000186c */
[C---:B------:R-:W-:Y:S01]  /*d7e0*/  HMMA.16816.F32 R112, R4.reuse, R18, R112 ;  /* 0x000000120470723c */ /* 0x040fe20000001870 */
[----:B------:R-:W1:Y:S07]  /*d7f0*/  LDSM.16.MT88.4 R16, [R233+0x11000] ;  /* 0x01100000e910783b */ /* 0x000e6e0000004200 */
[C---:B------:R-:W-:Y:S08]  /*d800*/  HMMA.16816.F32 R116, R4.reuse, R28, R116 ;  /* 0x0000001c0474723c */ /* 0x040ff00000001874 */
[C---:B------:R-:W-:Y:S01]  /*d810*/  HMMA.16816.F32 R120, R4.reuse, R30, R120 ;  /* 0x0000001e0478723c */ /* 0x040fe20000001878 */
[----:B------:R-:W-:Y:S07]  /*d820*/  LDSM.16.MT88.4 R28, [R232+0x13000] ;  /* 0x01300000e81c783b */ /* 0x000fee0000004200 */
[C---:B--2---:R-:W-:Y:S08]  /*d830*/  HMMA.16816.F32 R124, R4.reuse, R12, R124 ;  /* 0x0000000c047c723c */ /* 0x044ff0000000187c */
[----:B------:R-:W-:Y:S01]  /*d840*/  HMMA.16816.F32 R128, R4, R14, R128 ;  /* 0x0000000e0480723c */ /* 0x000fe20000001880 */
[----:B------:R-:W2:Y:S06]  /*d850*/  LDSM.16.MT88.4 R12, [R236+0x13000] ;  /* 0x01300000ec0c783b */ /* 0x000eac0000004200 */
[----:B------:R-:W-:-:S02]  /*d860*/  F2FP.PACK_AB R4, R201, R198 ;  /* 0x000000c6c904723e */ /* 0x000fc400000000ff */
[----:B------:R-:W-:Y:S01]  /*d870*/  F2FP.PACK_AB R5, R197, R196 ;  /* 0x000000c4c505723e */ /* 0x000fe200000000ff */
[----:B------:R-:W-:Y:S01]  /*d880*/  FADD.FTZ R196, R196, R193 ;  /* 0x000000c1c4c47221 */ /* 0x000fe20000010000 */
[C---:B------:R-:W-:Y:S01]  /*d890*/  F2FP.PACK_AB R6, R200.reuse, R199 ;  /* 0x000000c7c806723e */ /* 0x040fe200000000ff */
[----:B------:R-:W-:Y:S01]  /*d8a0*/  FADD.FTZ R199, R199, R0 ;  /* 0x00000000c7c77221 */ /* 0x000fe20000010000 */
[----:B------:R-:W-:Y:S01]  /*d8b0*/  F2FP.PACK_AB R7, R203, R192 ;  /* 0x000000c0cb07723e */ /* 0x000fe200000000ff */
[----:B------:R-:W-:Y:S02]  /*d8c0*/  FADD.FTZ R197, R197, R196 ;  /* 0x000000c4c5c57221 */ /* 0x000fe40000010000 */
[----:B------:R-:W-:Y:S02]  /*d8d0*/  FADD.FTZ R200, R200, R199 ;  /* 0x000000c7c8c87221 */ /* 0x000fe40000010000 */
[----:B------:R-:W-:Y:S02]  /*d8e0*/  FADD.FTZ R0, R192, R197 ;  /* 0x000000c5c0007221 */ /* 0x000fe40000010000 */
[----:B----4-:R-:W-:Y:S02]  /*d8f0*/  HMMA.16816.F32 R152, R4, R20, R152 ;  /* 0x000000140498723c */ /* 0x010fe40000001898 */
[----:B------:R-:W-:-:S06]  /*d900*/  FADD.FTZ R0, R203, R0 ;  /* 0x00000000cb007221 */ /* 0x000fcc0000010000 */
        /* <DEDUP_REMOVED lines=101> */
.L_x_3722:
        /* <DEDUP_REMOVED lines=43> */
.L_x_3734:
        /* <DEDUP_REMOVED lines=79> */
.L_x_3731:
[C---:B------:R-:W-:Y:S01]  /*e700*/  ISETP.GE.AND P6, PT, R245.reuse, c[0x0][0x220], PT ;  /* 0x00008800f5007a0c */ /* 0x040fe20003fc6270 */
[----:B------:R-:W-:Y:S01]  /*e710*/  UISETP.GT.AND UP2, UPT, UR29, UR22, UPT ;  /* 0x000000161d00728c */ /* 0x000fe2000bf44270 */
[----:B------:R-:W-:Y:S02]  /*e720*/  IADD3 R2, R245, 0x40, RZ ;  /* 0x00000040f5027810 */ /* 0x000fe40007ffe0ff */
[----:B------:R-:W-:Y:S02]  /*e730*/  IADD3 R9, P1, R3, UR28, RZ ;  /* 0x0000001c03097c10 */ /* 0x000fe4000ff3e0ff */
[----:B------:R-:W-:Y:S02]  /*e740*/  ISETP.GE.AND P5, PT, R2, c[0x0][0x220], PT ;  /* 0x0000880002007a0c */ /* 0x000fe40003fa6270 */
[C---:B------:R-:W-:Y:S02]  /*e750*/  IADD3 R2, R245.reuse, 0xc0, RZ ;  /* 0x000000c0f5027810 */ /* 0x040fe40007ffe0ff */
[----:B------:R-:W-:Y:S02]  /*e760*/  IADD3 R166, R245, 0x80, RZ ;  /* 0x00000080f5a67810 */ /* 0x000fe40007ffe0ff */
        /* <DEDUP_REMOVED lines=348> */
[----:B------:R-:W-:Y:S02]  /*fd30*/  FMUL.FTZ R25, R25, c[0x0][0x2ec] ;  /* 0x0000bb0019197a20 */ /* 0x000fe40000410000 */
[----:B------:R5:W2:Y:S01]  /*fd40*/  MUFU.TANH R11, R166 ;  /* 0x000000a6000b7308 */ /* 0x000aa20000002400 */
[----:B------:R-:W-:Y:S02]  /*fd50*/  IMAD.MOV.U32 R195, RZ, RZ, R3 ;  /* 0x000000ffffc37224 */ /* 0x000fe400078e0003 */
[----:B------:R-:W-:Y:S02]  /*fd60*/  FMUL.FTZ R29, R29, c[0x0][0x2ec] ;  /* 0x0000bb001d1d7a20 */ /* 0x000fe40000410000 */
[----:B-1----:R-:W-:Y:S02]  /*fd70*/  FMUL.FTZ R167, R19, c[0x0][0x2ec] ;  /* 0x0000bb0013a77a20 */ /* 0x002fe40000410000 */
[----:B------:R-:W-:Y:S02]  /*fd80*/  FMUL.FTZ R30, R30, c[0x0][0x2ec] ;  /* 0x0000bb001e1e7a20 */ /* 0x000fe40000410000 */
[----:B------:R-:W-:Y:S01]  /*fd90*/  FMUL.FTZ R31, R31, c[0x0][0x2ec] ;  /* 0x0000bb001f1f7a20 */ /* 0x000fe20000410000 */
[----:B------:R-:W1:Y:S01]  /*fda0*/  MUFU.TANH R164, R164 ;  /* 0x000000a400a47308 */ /* 0x000e620000002400 */
[----:B------:R-:W-:Y:S02]  /*fdb0*/  FMUL.FTZ R33, R33, c[0x0][0x2ec] ;  /* 0x0000bb0021217a20 */ /* 0x000fe40000410000 */
[----:B----4-:R-:W-:Y:S07]  /*fdc0*/  FMUL.FTZ R252, R18, c[0x0][0x2ec] ;  /* 0x0000bb0012fc7a20 */ /* 0x010fee0000410000 */
[----:B------:R4:W1:Y:S01]  /*fdd0*/  MUFU.TANH R213, R252 ;  /* 0x000000fc00d57308 */ /* 0x0008620000002400 */
[----:B-----5:R-:W-:Y:S09]  /*fde0*/  FMUL.FTZ R166, R20, c[0x0][0x2ec] ;  /* 0x0000bb0014a67a20 */ /* 0x020ff20000410000 */
[----:B------:R5:W1:Y:S10]  /*fdf0*/  MUFU.TANH R18, R167 ;  /* 0x000000a700127308 */ /* 0x000a740000002400 */
        /* <DEDUP_REMOVED lines=12> */
[----:B------:R-:W1:Y:S01]  /*fec0*/  MUFU.TANH R9, R9 ;  /* 0x0000000900097308 */ /* 0x000e620000002400 */
[----:B----4-:R-:W-:Y:S09]  /*fed0*/  IMAD.MOV.U32 R252, RZ, RZ, R2 ;  /* 0x000000fffffc7224 */ /* 0x010ff200078e0002 */
[----:B------:R-:W4:Y:S10]  /*fee0*/  MUFU.TANH R210, R210 ;  /* 0x000000d200d27308 */ /* 0x000f340000002400 */
[----:B------:R-:W1:Y:S10]  /*fef0*/  MUFU.TANH R211, R211 ;  /* 0x000000d300d37308 */ /* 0x000e740000002400 */
        /* <DEDUP_REMOVED lines=13> */
[----:B------:R-:W1:Y:S01]  /*ffd0*/  MUFU.TANH R166, R166 ;  /* 0x000000a600a67308 */ /* 0x000e620000002400 */
[----:B------:R-:W-:-:S05]  /*ffe0*/  @!P0 BRA `(.L_x_3732) ;  /* 0x00000bf000008947 */ /* 0x000fca0003800000 */
[----:B--234-:R-:W-:Y:S01]  /*fff0*/  ULDC.64 UR10, c[0x0][0x198] ;  /* 0x00006600000a7ab9 */ /* 0x01cfe20000000a00 */
        /* <DEDUP_REMOVED lines=14> */
[----:B--2---:R-:W-:Y:S04]  /*100e0*/  UIMAD.WIDE.U32 UR40, UR15, UR37, URZ ;  /* 0x000000250f2872a5 */ /* 0x004fe8000f8e003f */
[----:B------:R-:W-:Y:S02]  /*100f0*/  UIADD3 UR36, -UR41, URZ, URZ ;  /* 0x0000003f29247290 */ /* 0x000fe4000fffe13f */
[----:B---3--:R-:W-:Y:S02]  /*10100*/  UIMAD.WIDE.U32 UR42, UR15, UR30, URZ ;  /* 0x0000001e0f2a72a5 */ /* 0x008fe4000f8e003f */
        /* <DEDUP_REMOVED lines=28> */
[----:B-1----:R-:W-:Y:S01]  /*102d0*/  LEA.HI.X.SX32 R21, R3, UR33, 0x2, P1 ;  /* 0x0000002103157c11 */ /* 0x002fe200088f16ff */
[----:B------:R-:W1:Y:S08]  /*102e0*/  R2UR UR36, R20 ;  /* 0x00000000142473c2 */ /* 0x000e7000000e0000 */
[----:B------:R-:W3:Y:S08]  /*102f0*/  R2UR UR11, R7 ;  /* 0x00000000070b73c2 */ /* 0x000ef000000e0000 */
[----:B------:R-:W4:Y:S01]  /*10300*/  R2UR UR37, R21 ;  /* 0x00000000152573c2 */ /* 0x000f2200000e0000 */
[----:B--2---:R-:W-:Y:S02]  /*10310*/  MOV R22, UR10 ;  /* 0x0000000a00167c02 */ /* 0x004fe40008000f00 */
[----:B-1----:R-:W-:Y:S01]  /*10320*/  MOV R4, UR36 ;  /* 0x0000002400047c02 */ /* 0x002fe20008000f00 */
        /* <DEDUP_REMOVED lines=22> */
.L_x_3733:
[----:B------:R2:W-:Y:S01]  /*10490*/  @P6 STS.128 [R244+0x8000], RZ ;  /* 0x008000fff4006388 */ /* 0x0005e20000000c00 */
[CC--:B------:R-:W-:Y:S01]  /*104a0*/  LEA R28, P0, R6.reuse, R248.reuse, 0x1 ;  /* 0x000000f8061c7211 */ /* 0x0c0fe200078008ff */
[----:B------:R-:W-:Y:S01]  /*104b0*/  UMOV UR8, UR10 ;  /* 0x0000000a00087c82 */ /* 0x000fe20008000000 */
[C---:B------:R-:W-:Y:S01]  /*104c0*/  IADD3 R5, P1, R6.reuse, UR26, RZ ;  /* 0x0000001a06057c10 */ /* 0x040fe2000ff3e0ff */
[----:B------:R-:W-:Y:S01]  /*104d0*/  UMOV UR9, UR11 ;  /* 0x0000000b00097c82 */ /* 0x000fe20008000000 */
[-C--:B-1----:R-:W-:Y:S02]  /*104e0*/  LEA.HI.X R29, R6, R249.reuse, R2, 0x1, P0 ;  /* 0x000000f9061d7211 */ /* 0x082fe400000f0c02 */
        /* <DEDUP_REMOVED lines=111> */
.L_x_3732:
[----:B--234-:R-:W-:Y:S01]  /*10be0*/  MOV R2, UR29 ;  /* 0x0000001d00027c02 */ /* 0x01cfe20008000f00 */
[----:B-1----:R-:W-:Y:S01]  /*10bf0*/  LDSM.16.MT88.4 R28, [R233+0x10000] ;  /* 0x01000000e91c783b */ /* 0x002fe20000004200 */
[----:B------:R-:W-:Y:S02]  /*10c00*/  UISETP.GT.AND UP2, UPT, UR29, UR22, UPT ;  /* 0x000000161d00728c */ /* 0x000fe4000bf44270 */
[----:B------:R-:W-:Y:S01]  /*10c10*/  LEA R3, R2, R243, 0x6 ;  /* 0x000000f302037211 */ /* 0x000fe200078e30ff */
[----:B------:R-:W-:Y:S02]  /*10c20*/  UMOV UR10, UR24 ;  /* 0x00000018000a7c82 */ /* 0x000fe40008000000 */
[----:B------:R-:W-:Y:S01]  /*10c30*/  UMOV UR11, UR23 ;  /* 0x00000017000b7c82 */ /* 0x000fe20008000000 */
        /* <DEDUP_REMOVED lines=31> */
[----:B------:R-:W-:Y:S02]  /*10e30*/  FFMA.FTZ R10, R7, UR4, R10 ;  /* 0x00000004070a7c23 */ /* 0x000fe4000801000a */
[C---:B------:R-:W-:Y:S01]  /*10e40*/  FFMA.FTZ R11, R12.reuse, UR4, R11 ;  /* 0x000000040c0b7c23 */ /* 0x040fe2000801000b */
[----:B------:R-:W-:Y:S01]  /*10e50*/  FMNMX.FTZ R19, R199, R20, !PT ;  /* 0x00000014c7137209 */ /* 0x000fe20007810000 */
        /* <DEDUP_REMOVED lines=21> */
[----:B------:R-:W-:Y:S01]  /*10fb0*/  IADD3 R12, R3, 0x38, RZ ;  /* 0x00000038030c7810 */ /* 0x000fe20007ffe0ff */
[----:B------:R-:W1:Y:S01]  /*10fc0*/  I2F R7, R7 ;  /* 0x0000000700077306 */ /* 0x000e620000201400 */
        /* <DEDUP_REMOVED lines=9> */
[----:B------:R-:W2:Y:S01]  /*11060*/  I2F R12, R12 ;  /* 0x0000000c000c7306 */ /* 0x000ea20000201400 */
        /* <DEDUP_REMOVED lines=9> */
[----:B------:R-:W3:Y:S01]  /*11100*/  I2F R3, R3 ;  /* 0x0000000300037306 */ /* 0x000ee20000201400 */
[----:B------:R-:W-:Y:S02]  /*11110*/  FMNMX.FTZ R13, R204, R13, !PT ;  /* 0x0000000dcc0d7209 */ /* 0x000fe40007810000 */
[----:B------:R-:W-:Y:S01]  /*11120*/  FMNMX.FTZ R20, R201, R20, !PT ;  /* 0x00000014c9147209 */ /* 0x000fe20007810000 */
[C---:B-1----:R-:W-:Y:S01]  /*11130*/  FFMA.FTZ R187, R7.reuse, UR4, R187 ;  /* 0x0000000407bb7c23 */ /* 0x042fe200080100bb */
[----:B------:R-:W-:Y:S01]  /*11140*/  FMNMX.FTZ R13, R202, R13, !PT ;  /* 0x0000000dca0d7209 */ /* 0x000fe20007810000 */
[----:B------:R-:W-:Y:S01]  /*11150*/  FFMA.FTZ R178, R7, UR4, R178 ;  /* 0x0000000407b27c23 */ /* 0x000fe200080100b2 */
[----:B------:R-:W-:Y:S02]  /*11160*/  FMNMX.FTZ R2, R189, R20, !PT ;  /* 0x00000014bd027209 */ /* 0x000fe40007810000 */
[----:B------:R-:W-:Y:S01]  /*11170*/  FMNMX.FTZ R13, R200, R13, !PT ;  /* 0x0000000dc80d7209 */ /* 0x000fe20007810000 */
[----:B------:R-:W-:Y:S01]  /*11180*/  LDSM.16.MT88.4 R20, [R234+0x10000] ;  /* 0x01000000ea14783b */ /* 0x000fe20000004200 */
[----:B------:R-:W-:Y:S02]  /*11190*/  FMNMX.FTZ R2, R187, R2, !PT ;  /* 0x00000002bb027209 */ /* 0x000fe40007810000 */
[----:B------:R-:W-:Y:S01]  /*111a0*/  FMNMX.FTZ R13, R188, R13, !PT ;  /* 0x0000000dbc0d7209 */ /* 0x000fe20007810000 */
[C---:B--2---:R-:W-:Y:S02]  /*111b0*/  FFMA.FTZ R167, R12.reuse, UR4, R167 ;  /* 0x000000040ca77c23 */ /* 0x044fe400080100a7 */
[----:B------:R-:W-:Y:S03]  /*111c0*/  FFMA.FTZ R177, R12, UR4, R177 ;  /* 0x000000040cb17c23 */ /* 0x000fe600080100b1 */
[----:B------:R-:W-:Y:S02]  /*111d0*/  FMNMX.FTZ R5, R167, R2, !PT ;  /* 0x00000002a7057209 */ /* 0x000fe40007810000 */
[----:B------:R-:W-:Y:S01]  /*111e0*/  FMNMX.FTZ R2, R178, R13, !PT ;  /* 0x0000000db2027209 */ /* 0x000fe20007810000 */
[----:B---3--:R-:W-:Y:S03]  /*111f0*/  FFMA.FTZ R166, R3, UR4, R166 ;  /* 0x0000000403a67c23 */ /* 0x008fe600080100a6 */
[----:B------:R-:W-:Y:S01]  /*11200*/  FMNMX.FTZ R13, R177, R2, !PT ;  /* 0x00000002b10d7209 */ /* 0x000fe20007810000 */
[----:B------:R-:W-:Y:S01]  /*11210*/  FFMA.FTZ R176, R3, UR4, R176 ;  /* 0x0000000403b07c23 */ /* 0x000fe200080100b0 */
[----:B------:R-:W-:Y:S04]  /*11220*/  FMNMX.FTZ R4, R166, R5, !PT ;  /* 0x00000005a6047209 */ /* 0x000fe80007810000 */
[----:B------:R-:W-:Y:S02]  /*11230*/  FMNMX.FTZ R7, R176, R13, !PT ;  /* 0x0000000db0077209 */ /* 0x000fe40007810000 */
[----:B------:R-:W-:Y:S08]  /*11240*/  LDSM.16.MT88.4 R12, [R236+0x10000] ;  /* 0x01000000ec0c783b */ /* 0x000ff00000004200 */
        /* <DEDUP_REMOVED lines=18> */
[--C-:B------:R-:W-:Y:S01]  /*11370*/  FFMA.FTZ R181, R199, c[0x0][0x23c], -R190.reuse ;  /* 0x00008f00c7b57a23 */ /* 0x100fe200000108be */
[----:B------:R-:W1:Y:S01]  /*11380*/  MUFU.EX2 R0, R0 ;  /* 0x0000000000007308 */ /* 0x000e620000000800 */
[--C-:B------:R-:W-:Y:S01]  /*11390*/  FFMA.FTZ R180, R10, c[0x0][0x23c], -R190.reuse ;  /* 0x00008f000ab47a23 */ /* 0x100fe200000108be */
[----:B------:R-:W-:Y:S01]  /*113a0*/  PLOP3.LUT P0, PT, PT, PT, UP2, 0x80, 0x0 ;  /* 0x000000000000781c */ /* 0x000fe20003f0f028 */
[--C-:B------:R-:W-:Y:S02]  /*113b0*/  FFMA.FTZ R165, R11, c[0x0][0x23c], -R190.reuse ;  /* 0x00008f000ba57a23 */ /* 0x100fe400000108be */
[--C-:B------:R-:W-:Y:S02]  /*113c0*/  FFMA.FTZ R185, R8, c[0x0][0x23c], -R179.reuse ;  /* 0x00008f0008b97a23 */ /* 0x100fe400000108b3 */
[--C-:B------:R-:W-:Y:S02]  /*113d0*/  FFMA.FTZ R184, R197, c[0x0][0x23c], -R179.reuse ;  /* 0x00008f00c5b87a23 */ /* 0x100fe400000108b3 */
[--C-:B------:R-:W-:Y:S01]  /*113e0*/  FFMA.FTZ R183, R209, c[0x0][0x23c], -R179.reuse ;  /* 0x00008f00d1b77a23 */ /* 0x100fe200000108b3 */
[----:B------:R-:W-:Y:S01]  /*113f0*/  MUFU.EX2 R186, R186 ;  /* 0x000000ba00ba7308 */ /* 0x000fe20000000800 */
[--C-:B------:R-:W-:Y:S02]  /*11400*/  FFMA.FTZ R182, R9, c[0x0][0x23c], -R179.reuse ;  /* 0x00008f0009b67a23 */ /* 0x100fe400000108b3 */
[----:B------:R-:W-:Y:S02]  /*11410*/  FMUL.FTZ R4, R2, c[0x0][0x23c] ;  /* 0x00008f0002047a20 */ /* 0x000fe40000410000 */
[--C-:B------:R-:W-:Y:S02]  /*11420*/  FFMA.FTZ R191, R175, c[0x0][0x23c], -R190.reuse ;  /* 0x00008f00afbf7a23 */ /* 0x100fe400000108be */
[--C-:B------:R-:W-:Y:S02]  /*11430*/  FFMA.FTZ R192, R173, c[0x0][0x23c], -R190.reuse ;  /* 0x00008f00adc07a23 */ /* 0x100fe400000108be */
[--C-:B------:R-:W-:Y:S01]  /*11440*/  FFMA.FTZ R193, R171, c[0x0][0x23c], -R190.reuse ;  /* 0x00008f00abc17a23 */ /* 0x100fe200000108be */
[----:B------:R-:W2:Y:S01]  /*11450*/  MUFU.EX2 R2, R4 ;  /* 0x0000000400027308 */ /* 0x000ea20000000800 */
        /* <DEDUP_REMOVED lines=14> */
[C---:B--2---:R-:W-:Y:S02]  /*11540*/  FMUL.FTZ R4, R2.reuse, R160 ;  /* 0x000000a002047220 */ /* 0x044fe40000410000 */
[C---:B------:R-:W-:Y:S02]  /*11550*/  FMUL.FTZ R5, R2.reuse, R161 ;  /* 0x000000a102057220 */ /* 0x040fe40000410000 */
[C---:B------:R-:W-:Y:S01]  /*11560*/  FMUL.FTZ R8, R2.reuse, R156 ;  /* 0x0000009c02087220 */ /* 0x040fe20000410000 */
[----:B------:R-:W2:Y:S01]  /*11570*/  MUFU.EX2 R165, R165 ;  /* 0x000000a500a57308 */ /* 0x000ea20000000800 */
        /* <DEDUP_REMOVED lines=12> */
[--C-:B------:R-:W-:Y:S02]  /*11640*/  FFMA.FTZ R198, R170, c[0x0][0x23c], -R179.reuse ;  /* 0x00008f00aac67a23 */ /* 0x100fe400000108b3 */
[--C-:B------:R-:W-:Y:S01]  /*11650*/  FFMA.FTZ R199, R168, c[0x0][0x23c], -R179.reuse ;  /* 0x00008f00a8c77a23 */ /* 0x100fe200000108b3 */
[----:B------:R-:W1:Y:S01]  /*11660*/  MUFU.EX2 R184, R184 ;  /* 0x000000b800b87308 */ /* 0x000e620000000800 */
[C---:B------:R-:W-:Y:S01]  /*11670*/  FMUL.FTZ R38, R0.reuse, R38 ;  /* 0x0000002600267220 */ /* 0x040fe20000410000 */
[----:B------:R-:W-:Y:S01]  /*11680*/  LDSM.16.MT88.4 R132, [R233+0x12000] ;  /* 0x01200000e984783b */ /* 0x000fe20000004200 */
[----:B------:R-:W-:Y:S01]  /*11690*/  FMUL.FTZ R39, R0, R39 ;  /* 0x0000002700277220 */ /* 0x000fe20000410000 */
[----:B--2---:R-:W-:Y:S01]  /*116a0*/  F2FP.PACK_AB R163, R165, R180 ;  /* 0x000000b4a5a3723e */ /* 0x004fe200000000ff */
        /* <DEDUP_REMOVED lines=10> */
[----:B------:R-:W2:Y:S01]  /*11750*/  MUFU.EX2 R182, R182 ;  /* 0x000000b600b67308 */ /* 0x000ea20000000800 */
[----:B------:R-:W-:Y:S02]  /*11760*/  FMUL.FTZ R47, R0, R47 ;  /* 0x0000002f002f7220 */ /* 0x000fe40000410000 */
[----:B------:R-:W-:Y:S01]  /*11770*/  FMUL.FTZ R44, R2, R44 ;  /* 0x0000002c022c7220 */ /* 0x000fe20000410000 */
[----:B-1----:R-:W-:Y:S01]  /*11780*/  F2FP.PACK_AB R160, R184, R185 ;  /* 0x000000b9b8a0723e */ /* 0x002fe200000000ff */
[----:B------:R-:W-:Y:S02]  /*11790*/  FMUL.FTZ R45, R2, R45 ;  /* 0x0000002d022d7220 */ /* 0x000fe40000410000 */
[----:B------:R-:W-:Y:S01]  /*117a0*/  LDSM.16.MT88.4 R172, [R236+0x14800] ;  /* 0x01480000ecac783b */ /* 0x000fe20000004200 */
        /* <DEDUP_REMOVED lines=9> */
[----:B------:R-:W-:Y:S01]  /*11840*/  FMUL.FTZ R53, R2, R53 ;  /* 0x0000003502357220 */ /* 0x000fe20000410000 */
[----:B--2---:R-:W-:Y:S01]  /*11850*/  F2FP.PACK_AB R162, R182, R183 ;  /* 0x000000b7b6a2723e */ /* 0x004fe200000000ff */
[C---:B------:R-:W-:Y:S02]  /*11860*/  FMUL.FTZ R58, R0.reuse, R58 ;  /* 0x0000003a003a7220 */ /* 0x040fe40000410000 */
[----:B------:R-:W-:Y:S02]  /*11870*/  FMUL.FTZ R59, R0, R59 ;  /* 0x0000003b003b7220 */ /* 0x000fe40000410000 */
[C---:B------:R-:W-:Y:S02]  /*11880*/  FMUL.FTZ R56, R2.reuse, R56 ;  /* 0x0000003802387220 */ /* 0x040fe40000410000 */
[C---:B------:R-:W-:Y:S01]  /*11890*/  HMMA.16816.F32 R4, R160.reuse, R12, R4 ;  /* 0x0000000ca004723c */ /* 0x040fe20000001804 */
[----:B------:R-:W-:Y:S04]  /*118a0*/  MUFU.EX2 R193, R193 ;  /* 0x000000c100c17308 */ /* 0x000fe80000000800 */
[C---:B------:R-:W-:Y:S02]  /*118b0*/  FMUL.FTZ R57, R2.reuse, R57 ;  /* 0x0000003902397220 */ /* 0x040fe40000410000 */
[C---:B------:R-:W-:Y:S01]  /*118c0*/  FMUL.FTZ R12, R2.reuse, R152 ;  /* 0x00000098020c7220 */ /* 0x040fe20000410000 */
[C---:B------:R-:W-:Y:S03]  /*118d0*/  HMMA.16816.F32 R8, R160.reuse, R14, R8 ;  /* 0x0000000ea008723c */ /* 0x040fe60000001808 */
[----:B------:R-:W-:Y:S01]  /*118e0*/  MUFU.EX2 R194, R194 ;  /* 0x000000c200c27308 */ /* 0x000fe20000000800 */
[----:B------:R-:W-:Y:S02]  /*118f0*/  FMUL.FTZ R13, R2, R153 ;  /* 0x00000099020d7220 */ /* 0x000fe40000410000 */
[C---:B------:R-:W-:Y:S02]  /*11900*/  FMUL.FTZ R62, R0.reuse, R62 ;  /* 0x0000003e003e7220 */ /* 0x040fe40000410000 */
[C---:B------:R-:W-:Y:S04]  /*11910*/  FMUL.FTZ R14, R0.reuse, R154 ;  /* 0x0000009a000e7220 */ /* 0x040fe80000410000 */
[C---:B------:R-:W-:Y:S01]  /*11920*/  FMUL.FTZ R15, R0.reuse, R155 ;  /* 0x0000009b000f7220 */ /* 0x040fe20000410000 */
[----:B------:R-:W-:Y:S01]  /*11930*/  MUFU.EX2 R197, R197 ;  /* 0x000000c500c57308 */ /* 0x000fe20000000800 */
[----:B------:R-:W2:Y:S01]  /*11940*/  LDSM.16.MT88.4 R152, [R232+0x10000] ;  /* 0x01000000e898783b */ /* 0x000ea20000004200 */
[----:B------:R-:W-:Y:S02]  /*11950*/  FMUL.FTZ R63, R0, R63 ;  /* 0x0000003f003f7220 */ /* 0x000fe40000410000 */
[C---:B------:R-:W-:Y:S02]  /*11960*/  FMUL.FTZ R60, R2.reuse, R60 ;  /* 0x0000003c023c7220 */ /* 0x040fe40000410000 */
[C---:B------:R-:W-:Y:S03]  /*11970*/  HMMA.16816.F32 R12, R160.reuse, R20, R12 ;  /* 0x00000014a00c723c */ /* 0x040fe6000000180c */
[----:B------:R-:W-:Y:S01]  /*11980*/  FMUL.FTZ R61, R2, R61 ;  /* 0x0000003d023d7220 */ /* 0x000fe20000410000 */
[----:B------:R-:W3:Y:S01]  /*11990*/  MUFU.EX2 R196, R196 ;  /* 0x000000c400c47308 */ /* 0x000ee20000000800 */
[----:B------:R-:W-:Y:S02]  /*119a0*/  FMUL.FTZ R66, R0, R66 ;  /* 0x0000004200427220 */ /* 0x000fe40000410000 */
[C---:B------:R-:W-:Y:S01]  /*119b0*/  FMUL.FTZ R20, R2.reuse, R144 ;  /* 0x0000009002147220 */ /* 0x040fe20000410000 */
[C---:B------:R-:W-:Y:S04]  /*119c0*/  HMMA.16816.F32 R16, R160.reuse, R22, R16 ;  /* 0x00000016a010723c */ /* 0x040fe80000001810 */
[----:B------:R-:W-:Y:S02]  /*119d0*/  FMUL.FTZ R21, R2, R145 ;  /* 0x0000009102157220 */ /* 0x000fe40000410000 */
[C---:B------:R-:W-:Y:S01]  /*119e0*/  FMUL.FTZ R67, R0.reuse, R67 ;  /* 0x0000004300437220 */ /* 0x040fe20000410000 */
[----:B------:R-:W-:Y:S01]  /*119f0*/  MUFU.EX2 R198, R198 ;  /* 0x000000c600c67308 */ /* 0x000fe20000000800 */
[C---:B------:R-:W-:Y:S04]  /*11a00*/  FMUL.FTZ R22, R0.reuse, R146 ;  /* 0x0000009200167220 */ /* 0x040fe80000410000 */
[----:B------:R-:W-:Y:S02]  /*11a10*/  FMUL.FTZ R23, R0, R147 ;  /* 0x0000009300177220 */ /* 0x000fe40000410000 */
[----:B------:R-:W4:Y:S01]  /*11a20*/  LDSM.16.MT88.4 R144, [R236+0x12000] ;  /* 0x01200000ec90783b */ /* 0x000f220000004200 */
[C---:B------:R-:W-:Y:S02]  /*11a30*/  FMUL.FTZ R64, R2.reuse, R64 ;  /* 0x0000004002407220 */ /* 0x040fe40000410000 */
[----:B------:R-:W-:Y:S01]  /*11a40*/  FMUL.FTZ R65, R2, R65 ;  /* 0x0000004102417220 */ /* 0x000fe20000410000 */
[----:B------:R-:W5:Y:S01]  /*11a50*/  MUFU.EX2 R199, R199 ;  /* 0x000000c700c77308 */ /* 0x000f620000000800 */
        /* <DEDUP_REMOVED lines=107> */
[----:B------:R-:W-:Y:S01]  /*12110*/  FMUL.FTZ R129, R2, R129 ;  /* 0x0000008102817220 */ /* 0x000fe20000410000 */
[----:B------:R-:W-:Y:S01]  /*12120*/  F2FP.PACK_AB R133, R192, R191 ;  /* 0x000000bfc085723e */ /* 0x000fe200000000ff */
[--C-:B------:R-:W-:Y:S01]  /*12130*/  FFMA.FTZ R204, R204, c[0x0][0x23c], -R179.reuse ;  /* 0x00008f00cccc7a23 */ /* 0x100fe200000108b3 */
[----:B---3--:R-:W-:Y:S03]  /*12140*/  F2FP.PACK_AB R132, R196, R197 ;  /* 0x000000c5c484723e */ /* 0x008fe600000000ff */
[--C-:B------:R-:W-:Y:S01]  /*12150*/  FFMA.FTZ R202, R202, c[0x0][0x23c], -R179.reuse ;  /* 0x00008f00caca7a23 */ /* 0x100fe200000108b3 */
[----:B------:R-:W-:Y:S01]  /*12160*/  HMMA.16816.F32 R128, R160, R134, R128 ;  /* 0x00000086a080723c */ /* 0x000fe20000001880 */
[----:B------:R-:W2:Y:S01]  /*12170*/  LDSM.16.MT88.4 R160, [R233+0x12800] ;  /* 0x01280000e9a0783b */ /* 0x000ea20000004200 */
[----:B------:R-:W-:Y:S01]  /*12180*/  MUFU.EX2 R204, R204 ;  /* 0x000000cc00cc7308 */ /* 0x000fe20000000800 */
[--C-:B------:R-:W-:Y:S02]  /*12190*/  FFMA.FTZ R208, R205, c[0x0][0x23c], -R190.reuse ;  /* 0x00008f00cdd07a23 */ /* 0x100fe400000108be */
[--C-:B------:R-:W-:Y:S02]  /*121a0*/  FFMA.FTZ R205, R200, c[0x0][0x23c], -R179.reuse ;  /* 0x00008f00c8cd7a23 */ /* 0x100fe400000108b3 */
[----:B------:R-:W-:Y:S01]  /*121b0*/  F2FP.PACK_AB R135, R194, R193 ;  /* 0x000000c1c287723e */ /* 0x000fe200000000ff */
[--C-:B------:R-:W-:Y:S01]  /*121c0*/  FFMA.FTZ R200, R187, c[0x0][0x23c], -R190.reuse ;  /* 0x00008f00bbc87a23 */ /* 0x100fe200000108be */
[----:B-----5:R-:W-:Y:S03]  /*121d0*/  F2FP.PACK_AB R134, R199, R198 ;  /* 0x000000c6c786723e */ /* 0x020fe600000000ff */
[--C-:B------:R-:W-:Y:S01]  /*121e0*/  FFMA.FTZ R187, R178, c[0x0][0x23c], -R179.reuse ;  /* 0x00008f00b2bb7a23 */ /* 0x100fe200000108b3 */
[----:B------:R-:W-:Y:S01]  /*121f0*/  MUFU.EX2 R208, R208 ;  /* 0x000000d000d07308 */ /* 0x000fe20000000800 */
[--C-:B------:R-:W-:Y:S02]  /*12200*/  FFMA.FTZ R210, R201, c[0x0][0x23c], -R190.reuse ;  /* 0x00008f00c9d27a23 */ /* 0x100fe400000108be */
[C---:B----4-:R-:W-:Y:S05]  /*12210*/  HMMA.16816.F32 R4, R132.reuse, R140, R4 ;  /* 0x0000008c8404723c */ /* 0x050fea0000001804 */
[--C-:B------:R-:W-:Y:S02]  /*12220*/  FFMA.FTZ R201, R206, c[0x0][0x23c], -R179.reuse ;  /* 0x00008f00cec97a23 */ /* 0x100fe400000108b3 */
[----:B------:R-:W-:Y:S01]  /*12230*/  MUFU.EX2 R210, R210 ;  /* 0x000000d200d27308 */ /* 0x000fe20000000800 */
[C---:B------:R-:W-:Y:S01]  /*12240*/  HMMA.16816.F32 R8, R132.reuse, R142, R8 ;  /* 0x0000008e8408723c */ /* 0x040fe20000001808 */
[----:B------:R-:W3:Y:S03]  /*12250*/  LDSM.16.MT88.4 R140, [R234+0x14800] ;  /* 0x01480000ea8c783b */ /* 0x000ee60000004200 */
[--C-:B------:R-:W-:Y:S02]  /*12260*/  FFMA.FTZ R207, R207, c[0x0][0x23c], -R190.reuse ;  /* 0x00008f00cfcf7a23 */ /* 0x100fe400000108be */
[--C-:B------:R-:W-:Y:S02]  /*12270*/  FFMA.FTZ R203, R203, c[0x0][0x23c], -R190.reuse ;  /* 0x00008f00cbcb7a23 */ /* 0x100fe400000108be */
[C---:B-1----:R-:W-:Y:S01]  /*12280*/  HMMA.16816.F32 R12, R132.reuse, R136, R12 ;  /* 0x00000088840c723c */ /* 0x042fe2000000180c */
[----:B------:R-:W-:Y:S03]  /*12290*/  MUFU.EX2 R201, R201 ;  /* 0x000000c900c97308 */ /* 0x000fe60000000800 */
[--C-:B------:R-:W-:Y:S02]  /*122a0*/  FFMA.FTZ R189, R189, c[0x0][0x23c], -R190.reuse ;  /* 0x00008f00bdbd7a23 */ /* 0x100fe400000108be */
[--C-:B------:R-:W-:Y:S02]  /*122b0*/  FFMA.FTZ R167, R167, c[0x0][0x23c], -R190.reuse ;  /* 0x00008f00a7a77a23 */ /* 0x100fe400000108be */
[C---:B------:R-:W-:Y:S01]  /*122c0*/  HMMA.16816.F32 R16, R132.reuse, R138, R16 ;  /* 0x0000008a8410723c */ /* 0x040fe20000001810 */
[----:B------:R-:W1:Y:S02]  /*122d0*/  LDSM.16.MT88.4 R136, [R233+0x14800] ;  /* 0x01480000e988783b */ /* 0x000e640000004200 */
[----:B------:R-:W-:Y:S01]  /*122e0*/  MUFU.EX2 R207, R207 ;  /* 0x000000cf00cf7308 */ /* 0x000fe20000000800 */
[----:B------:R-:W-:Y:S02]  /*122f0*/  FFMA.FTZ R190, R166, c[0x0][0x23c], -R190 ;  /* 0x00008f00a6be7a23 */ /* 0x000fe400000108be */
[--C-:B------:R-:W-:Y:S02]  /*12300*/  FFMA.FTZ R166, R188, c[0x0][0x23c], -R179.reuse ;  /* 0x00008f00bca67a23 */ /* 0x100fe400000108b3 */
[C---:B------:R-:W-:Y:S04]  /*12310*/  HMMA.16816.F32 R20, R132.reuse, R144, R20 ;  /* 0x000000908414723c */ /* 0x040fe80000001814 */
[--C-:B------:R-:W-:Y:S01]  /*12320*/  FFMA.FTZ R188, R177, c[0x0][0x23c], -R179.reuse ;  /* 0x00008f00b1bc7a23 */ /* 0x100fe200000108b3 */
[----:B------:R-:W-:Y:S01]  /*12330*/  MUFU.EX2 R203, R203 ;  /* 0x000000cb00cb7308 */ /* 0x000fe20000000800 */
[----:B------:R-:W-:Y:S02]  /*12340*/  FFMA.FTZ R179, R176, c[0x0][0x23c], -R179 ;  /* 0x00008f00b0b37a23 */ /* 0x000fe400000108b3 */
[C---:B------:R-:W-:Y:S01]  /*12350*/  HMMA.16816.F32 R24, R132.reuse, R146, R24 ;  /* 0x000000928418723c */ /* 0x040fe20000001818 */
[----:B------:R-:W4:Y:S03]  /*12360*/  LDSM.16.MT88.4 R144, [R232+0x14800] ;  /* 0x01480000e890783b */ /* 0x000f260000004200 */
[----:B------:R-:W-:Y:S01]  /*12370*/  FFMA.FTZ R186, R0, R251, R186 ;  /* 0x000000fb00ba7223 */ /* 0x000fe200000100ba */
[----:B------:R-:W-:Y:S01]  /*12380*/  MOV R0, R3 ;  /* 0x0000000300007202 */ /* 0x000fe20000000f00 */
[----:B------:R-:W-:Y:S01]  /*12390*/  FFMA.FTZ R185, R2, R250, R185 ;  /* 0x000000fa02b97223 */ /* 0x000fe200000100b9 */
[----:B------:R5:W-:Y:S01]  /*123a0*/  MUFU.EX2 R209, R179 ;  /* 0x000000b300d17308 */ /* 0x000be20000000800 */
        /* <DEDUP_REMOVED lines=8> */
[C---:B------:R-:W-:Y:S04]  /*12430*/  HMMA.16816.F32 R36, R132.reuse, R152, R36 ;  /* 0x000000988424723c */ /* 0x040fe80000001824 */
[----:B------:R-:W-:Y:S01]  /*12440*/  MUFU.EX2 R205, R205 ;  /* 0x000000cd00cd7308 */ /* 0x000fe20000000800 */
[----:B------:R-:W-:Y:S01]  /*12450*/  FADD.FTZ R180, R165, R180 ;  /* 0x000000b4a5b47221 */ /* 0x000fe20000010000 */
[----:B------:R-:W-:Y:S01]  /*12460*/  MOV R165, R164 ;  /* 0x000000a400a57202 */ /* 0x000fe20000000f00 */
[----:B-----5:R-:W-:Y:S01]  /*12470*/  LDSM.16.MT88.4 R176, [R236+0x15800] ;  /* 0x01580000ecb0783b */ /* 0x020fe20000004200 */
[C---:B------:R-:W-:Y:S04]  /*12480*/  HMMA.16816.F32 R40, R132.reuse, R154, R40 ;  /* 0x0000009a8428723c */ /* 0x040fe80000001828 */
[----:B------:R-:W-:Y:S02]  /*12490*/  FADD.FTZ R182, R182, R183 ;  /* 0x000000b7b6b67221 */ /* 0x000fe40000010000 */
[----:B------:R-:W-:Y:S01]  /*124a0*/  MUFU.EX2 R189, R189 ;  /* 0x000000bd00bd7308 */ /* 0x000fe20000000800 */
[----:B------:R-:W-:Y:S01]  /*124b0*/  LDSM.16.MT88.4 R152, [R236+0x13000] ;  /* 0x01300000ec98783b */ /* 0x000fe20000004200 */
[C---:B------:R-:W-:Y:S04]  /*124c0*/  HMMA.16816.F32 R44, R132.reuse, R156, R44 ;  /* 0x0000009c842c723c */ /* 0x040fe8000000182c */
[----:B------:R-:W-:Y:S02]  /*124d0*/  FADD.FTZ R191, R191, R180 ;  /* 0x000000b4bfbf7221 */ /* 0x000fe40000010000 */
[----:B------:R-:W-:Y:S02]  /*124e0*/  FADD.FTZ R197, R197, R182 ;  /* 0x000000b6c5c57221 */ /* 0x000fe40000010000 */
[C---:B------:R-:W-:Y:S01]  /*124f0*/  HMMA.16816.F32 R48, R132.reuse, R158, R48 ;  /* 0x0000009e8430723c */ /* 0x040fe20000001830 */
[----:B------:R-:W-:Y:S01]  /*12500*/  LDSM.16.MT88.4 R156, [R234+0x13000] ;  /* 0x01300000ea9c783b */ /* 0x000fe20000004200 */
[----:B------:R-:W5:Y:S02]  /*12510*/  MUFU.EX2 R200, R200 ;  /* 0x000000c800c87308 */ /* 0x000f640000000800 */
[----:B------:R-:W-:Y:S02]  /*12520*/  FADD.FTZ R192, R192, R191 ;  /* 0x000000bfc0c07221 */ /* 0x000fe40000010000 */
[----:B------:R-:W-:Y:S02]  /*12530*/  FADD.FTZ R197, R196, R197 ;  /* 0x000000c5c4c57221 */ /* 0x000fe40000010000 */
[C---:B--2---:R-:W-:Y:S04]  /*12540*/  HMMA.16816.F32 R52, R132.reuse, R160, R52 ;  /* 0x000000a08434723c */ /* 0x044fe80000001834 */
[----:B------:R-:W-:Y:S01]  /*12550*/  MUFU.EX2 R167, R167 ;  /* 0x000000a700a77308 */ /* 0x000fe20000000800 */
[----:B------:R-:W-:Y:S02]  /*12560*/  FADD.FTZ R193, R193, R192 ;  /* 0x000000c0c1c17221 */ /* 0x000fe40000010000 */
[----:B------:R-:W-:Y:S01]  /*12570*/  FADD.FTZ R198, R198, R197 ;  /* 0x000000c5c6c67221 */ /* 0x000fe20000010000 */
[C---:B------:R-:W-:Y:S01]  /*12580*/  HMMA.16816.F32 R56, R132.reuse, R162, R56 ;  /* 0x000000a28438723c */ /* 0x040fe20000001838 */
[----:B------:R-:W-:Y:S03]  /*12590*/  LDSM.16.MT88.4 R160, [R234+0x15000] ;  /* 0x01500000eaa0783b */ /* 0x000fe60000004200 */
[----:B------:R-:W-:Y:S02]  /*125a0*/  FADD.FTZ R194, R194, R193 ;  /* 0x000000c1c2c27221 */ /* 0x000fe40000010000 */
[----:B------:R-:W2:Y:S01]  /*125b0*/  MUFU.EX2 R190, R190 ;  /* 0x000000be00be7308 */ /* 0x000ea20000000800 */
[----:B------:R-:W-:Y:S01]  /*125c0*/  FADD.FTZ R198, R199, R198 ;  /* 0x000000c6c7c67221 */ /* 0x000fe20000010000 */
[C---:B------:R-:W-:Y:S07]  /*125d0*/  HMMA.16816.F32 R60, R132.reuse, R168, R60 ;  /* 0x000000a8843c723c */ /* 0x040fee000000183c */
[----:B-----5:R-:W-:Y:S01]  /*125e0*/  F2FP.PACK_AB R169, R200, R189 ;  /* 0x000000bdc8a9723e */ /* 0x020fe200000000ff */
[C---:B------:R-:W-:Y:S01]  /*125f0*/  HMMA.16816.F32 R64, R132.reuse, R170, R64 ;  /* 0x000000aa8440723c */ /* 0x040fe20000001840 */
[----:B------:R-:W-:Y:S07]  /*12600*/  MUFU.EX2 R166, R166 ;  /* 0x000000a600a67308 */ /* 0x000fee0000000800 */
[C---:B------:R-:W-:Y:S03]  /*12610*/  HMMA.16816.F32 R68, R132.reuse, R172, R68 ;  /* 0x000000ac8444723c */ /* 0x040fe60000001844 */
[----:B------:R-:W5:Y:S01]  /*12620*/  MUFU.EX2 R187, R187 ;  /* 0x000000bb00bb7308 */ /* 0x000f620000000800 */
[----:B--2---:R-:W-:Y:S04]  /*12630*/  F2FP.PACK_AB R171, R190, R167 ;  /* 0x000000a7beab723e */ /* 0x004fe800000000ff */
[C---:B------:R-:W-:Y:S01]  /*12640*/  HMMA.16816.F32 R72, R132.reuse, R174, R72 ;  /* 0x000000ae8448723c */ /* 0x040fe20000001848 */
[----:B------:R-:W-:Y:S04]  /*12650*/  LDSM.16.MT88.4 R172, [R232+0x11800] ;  /* 0x01180000e8ac783b */ /* 0x000fe80000004200 */
[----:B------:R-:W2:Y:S03]  /*12660*/  MUFU.EX2 R188, R188 ;  /* 0x000000bc00bc7308 */ /* 0x000ea60000000800 */
[C---:B---3--:R-:W-:Y:S08]  /*12670*/  HMMA.16816.F32 R76, R132.reuse, R140, R76 ;  /* 0x0000008c844c723c */ /* 0x048ff0000000184c */
[C---:B------:R-:W-:Y:S01]  /*12680*/  HMMA.16816.F32 R80, R132.reuse, R142, R80 ;  /* 0x0000008e8450723c */ /* 0x040fe20000001850 */
[----:B------:R-:W3:Y:S03]  /*12690*/  LDSM.16.MT88.4 R140, [R234+0x16800] ;  /* 0x01680000ea8c783b */ /* 0x000ee60000004200 */
[----:B-----5:R-:W-:Y:S04]  /*126a0*/  F2FP.PACK_AB R168, R187, R166 ;  /* 0x000000a6bba8723e */ /* 0x020fe800000000ff */
[C---:B-1----:R-:W-:Y:S04]  /*126b0*/  HMMA.16816.F32 R84, R132.reuse, R136, R84 ;  /* 0x000000888454723c */ /* 0x042fe80000001854 */
[----:B--2---:R-:W-:Y:S04]  /*126c0*/  F2FP.PACK_AB R170, R209, R188 ;  /* 0x000000bcd1aa723e */ /* 0x004fe800000000ff */
[C---:B------:R-:W-:Y:S01]  /*126d0*/  HMMA.16816.F32 R88, R132.reuse, R138, R88 ;  /* 0x0000008a8458723c */ /* 0x040fe20000001858 */
[----:B------:R-:W1:Y:S07]  /*126e0*/  LDSM.16.MT88.4 R136, [R233+0x16800] ;  /* 0x01680000e988783b */ /* 0x000e6e0000004200 */
[C---:B----4-:R-:W-:Y:S08]  /*126f0*/  HMMA.16816.F32 R92, R132.reuse, R144, R92 ;  /* 0x00000090845c723c */ /* 0x050ff0000000185c */
        /* <DEDUP_REMOVED lines=12> */
[----:B------:R-:W-:Y:S01]  /*127c0*/  HMMA.16816.F32 R128, R132, R146, R128 ;  /* 0x000000928480723c */ /* 0x000fe20000001880 */
[----:B------:R-:W2:Y:S06]  /*127d0*/  LDSM.16.MT88.4 R144, [R232+0x11000] ;  /* 0x01100000e890783b */ /* 0x000eac0000004200 */
        /* <DEDUP_REMOVED lines=24> */
[C---:B-1----:R-:W-:Y:S04]  /*12960*/  HMMA.16816.F32 R20, R132.reuse, R136, R20 ;  /* 0x000000888414723c */ /* 0x042fe80000001814 */
[----:B------:R-:W-:Y:S02]  /*12970*/  FADD.FTZ R251, R190, R167 ;  /* 0x000000a7befb7221 */ /* 0x000fe40000010000 */
[----:B------:R-:W-:Y:S02]  /*12980*/  FADD.FTZ R250, R209, R188 ;  /* 0x000000bcd1fa7221 */ /* 0x000fe40000010000 */
        /* <DEDUP_REMOVED lines=13> */
[C---:B---3--:R-:W-:Y:S08]  /*12a60*/  HMMA.16816.F32 R60, R132.reuse, R140, R60 ;  /* 0x0000008c843c723c */ /* 0x048ff0000000183c */
[C---:B------:R-:W-:Y:S01]  /*12a70*/  HMMA.16816.F32 R64, R132.reuse, R142, R64 ;  /* 0x0000008e8440723c */ /* 0x040fe20000001840 */
[----:B------:R-:W-:Y:S07]  /*12a80*/  LDSM.16.MT88.4 R140, [R234+0x17000] ;  /* 0x01700000ea8c783b */ /* 0x000fee0000004200 */
[C---:B-1----:R-:W-:Y:S08]  /*12a90*/  HMMA.16816.F32 R68, R132.reuse, R136, R68 ;  /* 0x000000888444723c */ /* 0x042ff00000001844 */
[C---:B------:R-:W-:Y:S01]  /*12aa0*/  HMMA.16816.F32 R72, R132.reuse, R138, R72 ;  /* 0x0000008a8448723c */ /* 0x040fe20000001848 */
[----:B------:R-:W1:Y:S07]  /*12ab0*/  LDSM.16.MT88.4 R136, [R236+0x17000] ;  /* 0x01700000ec88783b */ /* 0x000e6e0000004200 */
[C---:B------:R-:W-:Y:S08]  /*12ac0*/  HMMA.16816.F32 R76, R132.reuse, R160, R76 ;  /* 0x000000a0844c723c */ /* 0x040ff0000000184c */
[C---:B------:R-:W-:Y:S08]  /*12ad0*/  HMMA.16816.F32 R80, R132.reuse, R162, R80 ;  /* 0x000000a28450723c */ /* 0x040ff00000001850 */
[C---:B--2---:R-:W-:Y:S08]  /*12ae0*/  HMMA.16816.F32 R84, R132.reuse, R144, R84 ;  /* 0x000000908454723c */ /* 0x044ff00000001854 */
        /* <DEDUP_REMOVED lines=59> */
.L_x_3730:
        /* <DEDUP_REMOVED lines=338> */
.L_x_3736:
[----:B--234-:R-:W-:Y:S05]  /*143c0*/  BSYNC B0 ;  /* 0x0000000000007941 */ /* 0x01cfea0003800000 */
.L_x_3735:
        /* <DEDUP_REMOVED lines=23> */
.L_x_3738:
[----:B------:R-:W-:Y:S05]  /*14540*/  BSYNC B0 ;  /* 0x0000000000007941 */ /* 0x000fea0003800000 */
.L_x_3737:
        /* <DEDUP_REMOVED lines=14> */
.L_x_3740:
[----:B------:R-:W-:Y:S05]  /*14630*/  BSYNC B0 ;  /* 0x0000000000007941 */ /* 0x000fea0003800000 */
.L_x_3739:
        /* <DEDUP_REMOVED lines=14> */
.L_x_3742:
[----:B------:R-:W-:Y:S05]  /*14720*/  BSYNC B0 ;  /* 0x0000000000007941 */ /* 0x000fea0003800000 */
.L_x_3741:
        /* <DEDUP_REMOVED lines=14> */
.L_x_3744:
[----:B------:R-:W-:Y:S05]  /*14810*/  BSYNC B0 ;  /* 0x0000000000007941 */ /* 0x000fea0003800000 */
.L_x_3743:
        /* <DEDUP_REMOVED lines=14> */
.L_x_3746:
[----:B------:R-:W-:Y:S05]  /*14900*/  BSYNC B0 ;  /* 0x0000000000007941 */ /* 0x000fea0003800000 */
.L_x_3745:
        /* <DEDUP_REMOVED lines=14> */
.L_x_3748:
[----:B------:R-:W-:Y:S05]  /*149f0*/  BSYNC B0 ;  /* 0x0000000000007941 */ /* 0x000fea0003800000 */
.L_x_3747:
        /* <DEDUP_REMOVED lines=14> */
.L_x_3750:
[----:B------:R-:W-:Y:S05]  /*14ae0*/  BSYNC B0 ;  /* 0x0000000000007941 */ /* 0x000fea0003800000 */
.L_x_3749:
        /* <DEDUP_REMOVED lines=15> */
.L_x_3751:
        /* <DEDUP_REMOVED lines=10> */
.L_x_4848:


//--------------------- .text._ZN5flash24flash_fwd_splitkv_kernelI23Flash_fwd_kernel_traitsILi256ELi64ELi64ELi4ELb0ELb0EN7cutlass6half_tE19Flash_kernel_traitsILi256ELi64ELi64ELi4ES3_EELb1ELb0ELb0ELb0ELb1ELb0ELb1ELb1EEEvNS_16Flash_fwd_paramsE --------------------------
	.section	.text._ZN5flash24flash_fwd_splitkv_kernelI23Flash_fwd_kernel_traitsILi256ELi64ELi64ELi4ELb0ELb0EN7cutlass6half_tE19Flash_kernel_traitsILi256ELi64ELi64ELi4ES3_EELb1ELb0ELb0ELb0ELb1ELb0ELb1ELb1EEEvNS_16Flash_fwd_paramsE,"ax",@progbits
	.sectioninfo	@"SHI_REGISTERS=254"
	.align	128
        .global         _ZN5flash24flash_fwd_splitkv_kernelI23Flash_fwd_kernel_traitsILi256ELi64ELi64ELi4ELb0ELb0EN7cutlass6half_tE19Flash_kernel_traitsILi256ELi64ELi64ELi4ES3_EELb1ELb0ELb0ELb0ELb1ELb0ELb1ELb1EEEvNS_16Flash_fwd_paramsE
        .type           _ZN5flash24flash_fwd_splitkv_kernelI23Flash_fwd_kernel_traitsILi256ELi64ELi64ELi4ELb0ELb0EN7cutlass6half_tE19Flash_kernel_traitsILi256ELi64ELi64ELi4ES3_EELb1ELb0ELb0ELb0ELb1ELb0ELb1ELb1EEEvNS_16Flash_fwd_paramsE,@function
        .size           _ZN5flash24flash_fwd_splitkv_kernelI23Flash_fwd_kernel_traitsILi256ELi64ELi64ELi4ELb0ELb0EN7cutlass6half_tE19Flash_kernel_traitsILi256ELi64ELi64ELi4ES3_EELb1ELb0ELb0ELb0ELb1ELb0ELb1ELb1EEEvNS_16Flash_fwd_paramsE,(.L_x_4849 - _ZN5flash24flash_fwd_splitkv_kernelI23Flash_fwd_kernel_traitsILi256ELi64ELi64ELi4ELb0ELb0EN7cutlass6half_tE19Flash_kernel_traitsILi256ELi64ELi64ELi4ES3_EELb1ELb0ELb0ELb0ELb1ELb0ELb1ELb1EEEvNS_16Flash_fwd_paramsE)
        .other          _ZN5flash24flash_fwd_splitkv_kernelI23Flash_fwd_kernel_traitsILi256ELi64ELi64ELi4ELb0ELb0EN7cutlass6half_tE19Flash_kernel_traitsILi256ELi64ELi64ELi4ES3_EELb1ELb0ELb0ELb0ELb1ELb0ELb1ELb1EEEvNS_16Flash_fwd_paramsE,@"STO_CUDA_ENTRY STV_DEFAULT"
_ZN5flash24flash_fwd_splitkv_kernelI23Flash_fwd_kernel_traitsILi256ELi64ELi64ELi4ELb0ELb0EN7cutlass6half_tE19Flash_kernel_traitsILi256ELi64ELi64ELi4ES3_EELb1ELb0ELb0ELb0ELb1ELb0ELb1ELb1EEEvNS_16Flash_fwd_paramsE:
.text._ZN5flash24flash_fwd_splitkv_kernelI23Flash_fwd_kernel_traitsILi256ELi64ELi64ELi4ELb0ELb0EN7cutlass6half_tE19Flash_kernel_traitsILi256ELi64ELi64ELi4ES3_EELb1ELb0ELb0ELb0ELb1ELb0ELb1ELb1EEEvNS_16Flash_fwd_paramsE:
[----:B------:R-:W-:Y:S02]  /*0000*/  MOV R1, c[0x0][0x28] ;  /* 0x00000a0000017a02 */ /* 0x000fe40000000f00 */
[----:B------:R-:W1:Y:S01]  /*0010*/  I2F.U32.RP R4, c[0x0][0x1c0] ;  /* 0x0000700000047b06 */ /* 0x000e620000209000 */
[----:B------:R-:W2:Y:S01]  /*0020*/  S2R R5, SR_CTAID.Z ;  /* 0x0000000000057919 */ /* 0x000ea20000002700 */
[----:B------:R-:W-:Y:S01]  /*0030*/  IMAD.MOV.U32 R2, RZ, RZ, RZ ;  /* 0x000000ffff027224 */ /* 0x000fe200078e00ff */
[----:B------:R-:W-:Y:S01]  /*0040*/  ISETP.NE.U32.AND P0, PT, RZ, c[0x0][0x1c0], PT ;  /* 0x00007000ff007a0c */ /* 0x000fe20003f05070 */
[----:B------:R-:W-:Y:S01]  /*0050*/  IMAD.MOV.U32 R82, RZ, RZ, 0x4 ;  /* 0x00000004ff527424 */ /* 0x000fe200078e00ff */
[----:B------:R-:W-:Y:S01]  /*0060*/  ISETP.NE.U32.AND P5, PT, RZ, c[0x0][0x250], PT ;  /* 0x00009400ff007a0c */ /* 0x000fe20003fa5070 */
[----:B------:R-:W-:-:S03]  /*0070*/  ULDC.64 UR6, c[0x0][0x118] ;  /* 0x0000460000067ab9 */ /* 0x000fc60000000a00 */
[----:B------:R-:W-:Y:S01]  /*0080*/  ISETP.NE.AND.EX P5, PT, RZ, c[0x0][0x254], PT, P5 ;  /* 0x00009500ff007a0c */ /* 0x000fe20003fa5350 */
[----:B-1----:R-:W1:Y:S02]  /*0090*/  MUFU.RCP R3, R4 ;  /* 0x0000000400037308 */ /* 0x002e640000001000 */
[----:B-1----:R-:W-:-:S06]  /*00a0*/  IADD3 R3, R3, 0xffffffe, RZ ;  /* 0x0ffffffe03037810 */ /* 0x002fcc0007ffe0ff */
[----:B------:R-:W1:Y:S02]  /*00b0*/  F2I.FTZ.U32.TRUNC.NTZ R3, R3 ;  /* 0x0000000300037305 */ /* 0x000e64000021f000 */
[----:B-1----:R-:W-:-:S04]  /*00c0*/  IMAD.MOV R0, RZ, RZ, -R3 ;  /* 0x000000ffff007224 */ /* 0x002fc800078e0a03 */
[----:B------:R-:W-:Y:S02]  /*00d0*/  IMAD R7, R0, c[0x0][0x1c0], RZ ;  /* 0x0000700000077a24 */ /* 0x000fe400078e02ff */
[----:B------:R-:W-:Y:S01]  /*00e0*/  IMAD.MOV.U32 R8, RZ, RZ, RZ ;  /* 0x000000ffff087224 */ /* 0x000fe200078e00ff */
[----:B------:R-:W1:Y:S01]  /*00f0*/  LDC.U8 R0, c[0x0][0x312] ;  /* 0x0000c480ff007b82 */ /* 0x000e620000000000 */
[----:B------:R-:W-:-:S04]  /*0100*/  IMAD.HI.U32 R2, R3, R7, R2 ;  /* 0x0000000703027227 */ /* 0x000fc800078e0002 */
[----:B------:R-:W-:Y:S02]  /*0110*/  IMAD.MOV.U32 R3, RZ, RZ, -0x1 ;  /* 0xffffffffff037424 */ /* 0x000fe400078e00ff */
[----:B--2---:R-:W-:-:S04]  /*0120*/  IMAD.HI.U32 R237, R2, R5, RZ ;  /* 0x0000000502ed7227 */ /* 0x004fc800078e00ff */
[----:B------:R-:W-:-:S04]  /*0130*/  IMAD.MOV R2, RZ, RZ, -R237 ;  /* 0x000000ffff027224 */ /* 0x000fc800078e0aed */
[----:B------:R-:W-:-:S05]  /*0140*/  IMAD R2, R2, c[0x0][0x1c0], R5 ;  /* 0x0000700002027a24 */ /* 0x000fca00078e0205 */
[----:B------:R-:W-:-:S13]  /*0150*/  ISETP.GE.U32.AND P1, PT, R2, c[0x0][0x1c0], PT ;  /* 0x0000700002007a0c */ /* 0x000fda0003f26070 */
[----:B------:R-:W-:Y:S02]  /*0160*/  @P1 IADD3 R2, R2, -c[0x0][0x1c0], RZ ;  /* 0x8000700002021a10 */ /* 0x000fe40007ffe0ff */
[----:B------:R-:W-:Y:S02]  /*0170*/  @P1 IADD3 R237, R237, 0x1, RZ ;  /* 0x00000001eded1810 */ /* 0x000fe40007ffe0ff */
[----:B------:R-:W-:Y:S02]  /*0180*/  ISETP.GE.U32.AND P2, PT, R2, c[0x0][0x1c0], PT ;  /* 0x0000700002007a0c */ /* 0x000fe40003f46070 */
[----:B------:R-:W-:-:S04]  /*0190*/  ISETP.NE.U32.AND P1, PT, RZ, c[0x0][0x240], PT ;  /* 0x00009000ff007a0c */ /* 0x000fc80003f25070 */
[----:B------:R-:W-:-:S07]  /*01a0*/  ISETP.NE.AND.EX P1, PT, RZ, c[0x0][0x244], PT, P1 ;  /* 0x00009100ff007a0c */ /* 0x000fce0003f25310 */
[----:B------:R-:W-:Y:S02]  /*01b0*/  @P2 IADD3 R237, R237, 0x1, RZ ;  /* 0x00000001eded2810 */ /* 0x000fe40007ffe0ff */
[----:B------:R-:W-:Y:S02]  /*01c0*/  @!P0 LOP3.LUT R237, RZ, c[0x0][0x1c0], RZ, 0x33, !PT ;  /* 0x00007000ffed8a12 */ /* 0x000fe400078e33ff */
[----:B-1----:R-:W-:Y:S02]  /*01d0*/  ISETP.NE.AND P2, PT, R0, RZ, PT ;  /* 0x000000ff0000720c */ /* 0x002fe40003f45270 */
[----:B------:R-:W-:Y:S01]  /*01e0*/  ISETP.EQ.U32.AND P0, PT, RZ, c[0x0][0x248], PT ;  /* 0x00009200ff007a0c */ /* 0x000fe20003f02070 */
[----:B------:R-:W-:-:S03]  /*01f0*/  IMAD.WIDE R10, R237, R82, c[0x0][0x240] ;  /* 0x00009000ed0a7625 */ /* 0x000fc600078e0252 */
[----:B------:R-:W-:Y:S01]  /*0200*/  ISETP.EQ.OR.EX P0, PT, RZ, c[0x0][0x24c], !P2, P0 ;  /* 0x00009300ff007a0c */ /* 0x000fe20005702700 */
[CC--:B------:R-:W-:Y:S01]  /*0210*/  IMAD.WIDE R144, R237.reuse, R82.reuse, c[0x0][0x250] ;  /* 0x00009400ed907625 */ /* 0x0c0fe200078e0252 */
[----:B------:R-:W2:Y:S04]  /*0220*/  @P1 LDG.E R3, [R10.64] ;  /* 0x000000060a031981 */ /* 0x000ea8000c1e1900 */
[----:B------:R-:W2:Y:S01]  /*0230*/  @P1 LDG.E R236, [R10.64+0x4] ;  /* 0x000004060aec1981 */ /* 0x000ea2000c1e1900 */
[----:B------:R-:W-:Y:S01]  /*0240*/  MOV R15, 0xffffffff ;  /* 0xffffffff000f7802 */ /* 0x000fe20000000f00 */
[----:B------:R-:W-:Y:S02]  /*0250*/  IMAD.WIDE R6, R237, R82, c[0x0][0x248] ;  /* 0x00009200ed067625 */ /* 0x000fe400078e0252 */
[----:B------:R1:W5:Y:S04]  /*0260*/  @P5 LDG.E R8, [R144.64] ;  /* 0x0000000690085981 */ /* 0x000368000c1e1900 */
[----:B------:R1:W5:Y:S01]  /*0270*/  @!P0 LDG.E R15, [R6.64] ;  /* 0x00000006060f8981 */ /* 0x000362000c1e1900 */
[----:B------:R-:W-:Y:S01]  /*0280*/  ISETP.NE.U32.AND P0, PT, RZ, c[0x0][0x248], PT ;  /* 0x00009200ff007a0c */ /* 0x000fe20003f05070 */
[----:B------:R-:W-:-:S02]  /*0290*/  IMAD.MOV R142, RZ, RZ, -R237 ;  /* 0x000000ffff8e7224 */ /* 0x000fc400078e0aed */
[----:B------:R-:W3:Y:S01]  /*02a0*/  S2R R21, SR_CTAID.X ;  /* 0x0000000000157919 */ /* 0x000ee20000002500 */
[----:B------:R-:W-:Y:S01]  /*02b0*/  ISETP.NE.AND.EX P0, PT, RZ, c[0x0][0x24c], PT, P0 ;  /* 0x00009300ff007a0c */ /* 0x000fe20003f05300 */
[----:B------:R-:W-:Y:S02]  /*02c0*/  IMAD R142, R142, c[0x0][0x1c0], R5 ;  /* 0x000070008e8e7a24 */ /* 0x000fe400078e0205 */
[----:B------:R-:W4:Y:S04]  /*02d0*/  S2R R0, SR_CTAID.Y ;  /* 0x0000000000007919 */ /* 0x000f280000002600 */
[----:B------:R-:W1:Y:S01]  /*02e0*/  S2R R57, SR_TID.X ;  /* 0x0000000000397919 */ /* 0x000e620000002100 */
[----:B--2---:R-:W-:Y:S01]  /*02f0*/  @P1 IADD3 R236, R236, -R3, RZ ;  /* 0x80000003ecec1210 */ /* 0x004fe20007ffe0ff */
[----:B------:R-:W-:-:S04]  /*0300*/  @!P1 IMAD.MOV.U32 R236, RZ, RZ, c[0x0][0x214] ;  /* 0x00008500ffec9624 */ /* 0x000fc800078e00ff */
[----:B------:R-:W-:Y:S05]  /*0310*/  @!P0 BRA `(.L_x_3752) ;  /* 0x0000004000008947 */ /* 0x000fea0003800000 */
[----:B-1-34-:R-:W2:Y:S02]  /*0320*/  @P2 LDG.E R2, [R6.64+0x4] ;  /* 0x0000040606022981 */ /* 0x01aea4000c1e1900 */
[----:B--2--5:R-:W-:-:S06]  /*0330*/  @P2 IADD3 R5, R2, -R15, RZ ;  /* 0x8000000f02052210 */ /* 0x024fcc0007ffe0ff */
[----:B------:R1:W5:Y:S01]  /*0340*/  @!P2 LDG.E R5, [R6.64] ;  /* 0x000000060605a981 */ /* 0x000362000c1e1900 */
[----:B------:R-:W-:Y:S05]  /*0350*/  BRA `(.L_x_3753) ;  /* 0x0000001000007947 */ /* 0x000fea0003800000 */
.L_x_3752:
[----:B-1-34-:R-:W-:Y:S02]  /*0360*/  MOV R5, c[0x0][0x218] ;  /* 0x0000860000057a02 */ /* 0x01afe40000000f00 */
.L_x_3753:
[----:B------:R-:W-:-:S04]  /*0370*/  ISETP.NE.U32.AND P2, PT, RZ, c[0x0][0x258], PT ;  /* 0x00009600ff007a0c */ /* 0x000fc80003f45070 */
[----:B------:R-:W-:-:S13]  /*0380*/  ISETP.NE.AND.EX P2, PT, RZ, c[0x0][0x25c], PT, P2 ;  /* 0x00009700ff007a0c */ /* 0x000fda0003f45320 */
[----:B-1----:R-:W-:-:S06]  /*0390*/  @P2 IMAD.WIDE R6, R237, R82, c[0x0][0x258] ;  /* 0x00009600ed062625 */ /* 0x002fcc00078e0252 */
        /* <DEDUP_REMOVED lines=18> */
[----:B------:R-:W-:Y:S02]  /*04c0*/  IADD3 R6, R6, -0x1, RZ ;  /* 0xffffffff06067810 */ /* 0x000fe40007ffe0ff */
[----:B-1----:R-:W-:Y:S02]  /*04d0*/  IADD3 R10, R10, 0xffffffe, RZ ;  /* 0x0ffffffe0a0a7810 */ /* 0x002fe40007ffe0ff */
[----:B------:R-:W-:Y:S02]  /*04e0*/  IABS R2, R6 ;  /* 0x0000000600027213 */ /* 0x000fe40000000000 */
[----:B------:R-:W1:Y:S01]  /*04f0*/  F2I.FTZ.U32.TRUNC.NTZ R11, R10 ;  /* 0x0000000a000b7305 */ /* 0x000e62000021f000 */
[----:B------:R-:W-:-:S04]  /*0500*/  LOP3.LUT R6, R6, c[0x0][0x10], RZ, 0x3c, !PT ;  /* 0x0000040006067a12 */ /* 0x000fc800078e3cff */
[----:B------:R-:W-:Y:S01]  /*0510*/  ISETP.GE.AND P0, PT, R6, RZ, PT ;  /* 0x000000ff0600720c */ /* 0x000fe20003f06270 */
[----:B-1----:R-:W-:Y:S02]  /*0520*/  IMAD.MOV R4, RZ, RZ, -R11 ;  /* 0x000000ffff047224 */ /* 0x002fe400078e0a0b */
        /* <DEDUP_REMOVED lines=12> */
[----:B------:R-:W-:-:S04]  /*05f0*/  IADD3 R5, -R236, 0x7f, R59 ;  /* 0x0000007fec057810 */ /* 0x000fc80007ffe13b */
[----:B------:R-:W-:-:S04]  /*0600*/  IADD3 R5, R5, c[0x0][0x2e8], R56 ;  /* 0x0000ba0005057a10 */ /* 0x000fc80007ffe038 */
[----:B------:R-:W-:-:S03]  /*0610*/  SHF.R.S32.HI R2, RZ, 0x1f, R5 ;  /* 0x0000001fff027819 */ /* 0x000fc60000011405 */
[----:B------:R-:W-:Y:S02]  /*0620*/  @P2 IADD3 R7, R7, 0x1, RZ ;  /* 0x0000000107072810 */ /* 0x000fe40007ffe0ff */
[----:B------:R-:W-:-:S03]  /*0630*/  LEA.HI R2, R2, R5, RZ, 0x6 ;  /* 0x0000000502027211 */ /* 0x000fc600078f30ff */
[----:B------:R-:W-:Y:S01]  /*0640*/  IMAD.MOV.U32 R6, RZ, RZ, R7 ;  /* 0x000000ffff067224 */ /* 0x000fe200078e0007 */
[----:B------:R-:W-:Y:S02]  /*0650*/  IADD3 R7, R56, 0x3f, RZ ;  /* 0x0000003f38077810 */ /* 0x000fe40007ffe0ff */
[----:B------:R-:W-:Y:S01]  /*0660*/  SHF.R.S32.HI R2, RZ, 0x6, R2 ;  /* 0x00000006ff027819 */ /* 0x000fe20000011402 */
[----:B------:R-:W-:Y:S01]  /*0670*/  @!P0 IMAD.MOV R6, RZ, RZ, -R6 ;  /* 0x000000ffff068224 */ /* 0x000fe200078e0a06 */
[----:B------:R-:W-:Y:S02]  /*0680*/  @!P1 LOP3.LUT R6, RZ, c[0x0][0x10], RZ, 0x33, !PT ;  /* 0x00000400ff069a12 */ /* 0x000fe400078e33ff */
[----:B------:R-:W-:-:S03]  /*0690*/  SHF.R.S32.HI R4, RZ, 0x1f, R7 ;  /* 0x0000001fff047819 */ /* 0x000fc60000011407 */
[----:B------:R-:W-:Y:S01]  /*06a0*/  IMAD R235, R6, R0, RZ ;  /* 0x0000000006eb7224 */ /* 0x000fe200078e02ff */
[----:B------:R-:W-:-:S03]  /*06b0*/  LEA.HI R4, R4, R7, RZ, 0x6 ;  /* 0x0000000704047211 */ /* 0x000fc600078f30ff */
[----:B------:R-:W-:Y:S01]  /*06c0*/  IMAD.IADD R5, R6, 0x1, R235 ;  /* 0x0000000106057824 */ /* 0x000fe200078e02eb */
[----:B------:R-:W-:-:S04]  /*06d0*/  SHF.R.S32.HI R4, RZ, 0x6, R4 ;  /* 0x00000006ff047819 */ /* 0x000fc80000011404 */
        /* <DEDUP_REMOVED lines=9> */
[----:B------:R-:W-:Y:S01]  /*0770*/  LOP3.LUT R4, R2, 0x3ffffff0, RZ, 0xc0, !PT ;  /* 0x3ffffff002047812 */ /* 0x000fe200078ec0ff */
[--C-:B------:R-:W-:Y:S01]  /*0780*/  IMAD R3, R142, c[0x0][0x214], R59.reuse ;  /* 0x000085008e037a24 */ /* 0x100fe200078e023b */
[----:B------:R-:W-:Y:S01]  /*0790*/  SHF.R.S32.HI R0, RZ, 0x4, R2 ;  /* 0x00000004ff007819 */ /* 0x000fe20000011402 */
[----:B------:R-:W-:Y:S02]  /*07a0*/  IMAD.IADD R59, R236, 0x1, -R59 ;  /* 0x00000001ec3b7824 */ /* 0x000fe400078e0a3b */
[----:B------:R-:W-:Y:S01]  /*07b0*/  IMAD.IADD R4, R57, 0x1, -R4 ;  /* 0x0000000139047824 */ /* 0x000fe200078e0a04 */
[C---:B------:R-:W-:Y:S02]  /*07c0*/  IADD3 R12, R0.reuse, 0x18, RZ ;  /* 0x00000018000c7810 */ /* 0x040fe40007ffe0ff */
[----:B------:R-:W-:Y:S01]  /*07d0*/  ISETP.GE.AND P3, PT, R0, R59, PT ;  /* 0x0000003b0000720c */ /* 0x000fe20003f66270 */
[----:B------:R-:W-:Y:S01]  /*07e0*/  IMAD.SHL.U32 R6, R4, 0x4, RZ ;  /* 0x0000000404067824 */ /* 0x000fe200078e00ff */
[C---:B------:R-:W-:Y:S01]  /*07f0*/  IADD3 R10, R0.reuse, 0x20, RZ ;  /* 0x00000020000a7810 */ /* 0x040fe20007ffe0ff */
[----:B------:R-:W-:Y:S01]  /*0800*/  IMAD R4, R3, c[0x0][0x22c], RZ ;  /* 0x00008b0003047a24 */ /* 0x000fe200078e02ff */
[----:B------:R-:W-:-:S02]  /*0810*/  IADD3 R8, R0, 0x28, RZ ;  /* 0x0000002800087810 */ /* 0x000fc40007ffe0ff */
[----:B------:R-:W-:Y:S02]  /*0820*/  SHF.R.S32.HI R7, RZ, 0x1f, R6 ;  /* 0x0000001fff077819 */ /* 0x000fe40000011406 */
[----:B------:R-:W-:-:S03]  /*0830*/  SHF.R.S32.HI R5, RZ, 0x1f, R3 ;  /* 0x0000001fff057819 */ /* 0x000fc60000011403 */
[----:B------:R-:W-:-:S05]  /*0840*/  IMAD.WIDE R6, R0, 0x100, R6 ;  /* 0x0000010000067825 */ /* 0x000fca00078e0206 */
[----:B------:R-:W-:Y:S02]  /*0850*/  IADD3 R2, P0, R4, R6, RZ ;  /* 0x0000000604027210 */ /* 0x000fe40007f1e0ff */
[----:B------:R-:W-:Y:S02]  /*0860*/  IADD3 R6, R0, 0x8, RZ ;  /* 0x0000000800067810 */ /* 0x000fe40007ffe0ff */
[----:B------:R-:W-:Y:S02]  /*0870*/  LEA.HI.X.SX32 R7, R4, R7, 0x1, P0 ;  /* 0x0000000704077211 */ /* 0x000fe400000f0eff */
[----:B------:R-:W-:Y:S02]  /*0880*/  ISETP.GE.AND P2, PT, R6, R59, PT ;  /* 0x0000003b0600720c */ /* 0x000fe40003f46270 */
[----:B------:R-:W-:Y:S02]  /*0890*/  LEA R14, P0, R2, c[0x0][0x1d8], 0x2 ;  /* 0x00007600020e7a11 */ /* 0x000fe400078010ff */
[----:B------:R-:W-:-:S02]  /*08a0*/  IADD3 R4, R0, 0x10, RZ ;  /* 0x0000001000047810 */ /* 0x000fc40007ffe0ff */
[----:B------:R-:W-:Y:S02]  /*08b0*/  LEA.HI.X R15, R2, c[0x0][0x1dc], R7, 0x2, P0 ;  /* 0x00007700020f7a11 */ /* 0x000fe400000f1407 */
[-C--:B------:R-:W-:Y:S02]  /*08c0*/  ISETP.GE.AND P1, PT, R4, R59.reuse, PT ;  /* 0x0000003b0400720c */ /* 0x080fe40003f26270 */
[-C--:B------:R-:W-:Y:S01]  /*08d0*/  ISETP.GE.OR P5, PT, R6, R59.reuse, P6 ;  /* 0x0000003b0600720c */ /* 0x080fe200037a6670 */
[----:B------:R1:W-:Y:S01]  /*08e0*/  @!P3 STG.E.128 [R14.64], RZ ;  /* 0x000000ff0e00b986 */ /* 0x0003e2000c101d06 */
[----:B------:R-:W-:Y:S02]  /*08f0*/  ISETP.GE.OR P4, PT, R4, R59, P6 ;  /* 0x0000003b0400720c */ /* 0x000fe40003786670 */
[C---:B------:R-:W-:Y:S01]  /*0900*/  IADD3 R6, R0.reuse, 0x30, RZ ;  /* 0x0000003000067810 */ /* 0x040fe20007ffe0ff */
[----:B------:R1:W-:Y:S01]  /*0910*/  @!P3 STG.E.128 [R14.64+0x100], RZ ;  /* 0x000100ff0e00b986 */ /* 0x0003e2000c101d06 */
[----:B------:R-:W-:-:S02]  /*0920*/  IADD3 R4, R0, 0x38, RZ ;  /* 0x0000003800047810 */ /* 0x000fc40007ffe0ff */
[----:B------:R-:W-:Y:S01]  /*0930*/  IADD3 R3, P0, R3, R0, RZ ;  /* 0x0000000003037210 */ /* 0x000fe20007f1e0ff */
[----:B------:R1:W-:Y:S03]  /*0940*/  @!P3 STG.E.128 [R14.64+0x200], RZ ;  /* 0x000200ff0e00b986 */ /* 0x0003e6000c101d06 */
[----:B------:R-:W-:Y:S01]  /*0950*/  LEA.HI.X.SX32 R2, R0, R5, 0x1, P0 ;  /* 0x0000000500027211 */ /* 0x000fe200000f0eff */
[----:B------:R1:W-:Y:S01]  /*0960*/  @!P3 STG.E.128 [R14.64+0x300], RZ ;  /* 0x000300ff0e00b986 */ /* 0x0003e2000c101d06 */
[-C--:B------:R-:W-:Y:S01]  /*0970*/  ISETP.GE.AND P3, PT, R12, R59.reuse, PT ;  /* 0x0000003b0c00720c */ /* 0x080fe20003f66270 */
[----:B------:R-:W-:Y:S01]  /*0980*/  @!P4 IMAD.MOV.U32 R19, RZ, RZ, -0x800000 ;  /* 0xff800000ff13c424 */ /* 0x000fe200078e00ff */
[C---:B------:R-:W-:Y:S01]  /*0990*/  LEA R16, P0, R3.reuse, c[0x0][0x208], 0x2 ;  /* 0x0000820003107a11 */ /* 0x040fe200078010ff */
[----:B------:R1:W-:Y:S03]  /*09a0*/  @!P2 STG.E.128 [R14.64+0x2000], RZ ;  /* 0x002000ff0e00a986 */ /* 0x0003e6000c101d06 */
[----:B------:R-:W-:Y:S01]  /*09b0*/  LEA.HI.X R17, R3, c[0x0][0x20c], R2, 0x2, P0 ;  /* 0x0000830003117a11 */ /* 0x000fe200000f1402 */
[----:B------:R1:W-:Y:S01]  /*09c0*/  @!P2 STG.E.128 [R14.64+0x2100], RZ ;  /* 0x002100ff0e00a986 */ /* 0x0003e2000c101d06 */
[----:B------:R-:W-:Y:S01]  /*09d0*/  @!P5 IMAD.MOV.U32 R3, RZ, RZ, -0x800000 ;  /* 0xff800000ff03d424 */ /* 0x000fe200078e00ff */
[----:B------:R-:W-:-:S02]  /*09e0*/  ISETP.GE.OR P0, PT, R6, R59, P6 ;  /* 0x0000003b0600720c */ /* 0x000fc40003706670 */
[----:B------:R1:W-:Y:S04]  /*09f0*/  @!P2 STG.E.128 [R14.64+0x2200], RZ ;  /* 0x002200ff0e00a986 */ /* 0x0003e8000c101d06 */
[----:B------:R1:W-:Y:S01]  /*0a00*/  @!P2 STG.E.128 [R14.64+0x2300], RZ ;  /* 0x002300ff0e00a986 */ /* 0x0003e2000c101d06 */
[----:B------:R-:W-:-:S03]  /*0a10*/  ISETP.GE.AND P2, PT, R10, R59, PT ;  /* 0x0000003b0a00720c */ /* 0x000fc60003f46270 */
[----:B------:R1:W-:Y:S03]  /*0a20*/  @!P1 STG.E.128 [R14.64+0x4000], RZ ;  /* 0x004000ff0e009986 */ /* 0x0003e6000c101d06 */
[----:B------:R-:W-:Y:S01]  /*0a30*/  @!P0 IMAD.MOV.U32 R5, RZ, RZ, -0x800000 ;  /* 0xff800000ff058424 */ /* 0x000fe200078e00ff */
        /* <DEDUP_REMOVED lines=46> */
.L_x_3754:
[----:B------:R-:W-:Y:S01]  /*0d20*/  ISETP.NE.U32.AND P1, PT, RZ, c[0x0][0x2c0], PT ;  /* 0x0000b000ff007a0c */ /* 0x000fe20003f25070 */
[--C-:B------:R-:W-:Y:S01]  /*0d30*/  IMAD.MOV.U32 R4, RZ, RZ, R237.reuse ;  /* 0x000000ffff047224 */ /* 0x100fe200078e00ed */
[----:B------:R-:W-:Y:S02]  /*0d40*/  ISETP.NE.U32.AND P0, PT, RZ, c[0x0][0x2b8], PT ;  /* 0x0000ae00ff007a0c */ /* 0x000fe40003f05070 */
[----:B------:R-:W-:Y:S02]  /*0d50*/  ISETP.NE.AND.EX P1, PT, RZ, c[0x0][0x2c4], PT, P1 ;  /* 0x0000b100ff007a0c */ /* 0x000fe40003f25310 */
[----:B------:R-:W-:Y:S02]  /*0d60*/  ISETP.NE.AND.EX P0, PT, RZ, c[0x0][0x2bc], PT, P0 ;  /* 0x0000af00ff007a0c */ /* 0x000fe40003f05300 */
[----:B------:R-:W-:-:S09]  /*0d70*/  SHF.R.S32.HI R9, RZ, 0x1f, R237 ;  /* 0x0000001fff097819 */ /* 0x000fd200000114ed */
[----:B------:R-:W-:Y:S02]  /*0d80*/  @P1 IMAD R0, R9, c[0x0][0x2c8], RZ ;  /* 0x0000b20009001a24 */ /* 0x000fe400078e02ff */
[----:B------:R-:W-:-:S04]  /*0d90*/  @P1 IMAD.WIDE.U32 R6, R237, c[0x0][0x2c8], RZ ;  /* 0x0000b200ed061a25 */ /* 0x000fc800078e00ff */
[C---:B------:R-:W-:Y:S02]  /*0da0*/  @P1 IMAD R0, R237.reuse, c[0x0][0x2cc], R0 ;  /* 0x0000b300ed001a24 */ /* 0x040fe400078e0200 */
[----:B------:R-:W-:Y:S01]  /*0db0*/  @P0 IMAD.WIDE R10, R237, R82, c[0x0][0x2b8] ;  /* 0x0000ae00ed0a0625 */ /* 0x000fe200078e0252 */
[----:B------:R-:W-:-:S03]  /*0dc0*/  CS2R R238, SRZ ;  /* 0x0000000000ee7805 */ /* 0x000fc6000001ff00 */
[----:B------:R-:W-:Y:S01]  /*0dd0*/  @P1 IMAD.IADD R0, R7, 0x1, R0 ;  /* 0x0000000107001824 */ /* 0x000fe200078e0200 */
[----:B------:R1:W5:Y:S01]  /*0de0*/  @P0 LDG.E R4, [R10.64] ;  /* 0x000000060a040981 */ /* 0x000362000c1e1900 */
[C---:B------:R-:W-:Y:S02]  /*0df0*/  @P1 LEA R238, P0, R6.reuse, c[0x0][0x2c0], 0x2 ;  /* 0x0000b00006ee1a11 */ /* 0x040fe400078010ff */
[----:B------:R-:W-:Y:S02]  /*0e00*/  PLOP3.LUT P3, PT, PT, PT, PT, 0x8, 0x0 ;  /* 0x000000000000781c */ /* 0x000fe40003f6e170 */
        /* <DEDUP_REMOVED lines=10> */
[----:B------:R-:W1:Y:S02]  /*0eb0*/  F2I.FTZ.U32.TRUNC.NTZ R11, R10 ;  /* 0x0000000a000b7305 */ /* 0x000e64000021f000 */
[----:B-1----:R-:W-:Y:S02]  /*0ec0*/  IMAD.MOV R5, RZ, RZ, -R11 ;  /* 0x000000ffff057224 */ /* 0x002fe400078e0a0b */
[----:B------:R-:W-:Y:S02]  /*0ed0*/  IMAD.MOV.U32 R10, RZ, RZ, RZ ;  /* 0x000000ffff0a7224 */ /* 0x000fe400078e00ff */
[----:B-----5:R-:W-:Y:S01]  /*0ee0*/  IMAD R4, R5, R2, RZ ;  /* 0x0000000205047224 */ /* 0x020fe200078e02ff */
        /* <DEDUP_REMOVED lines=16> */
[----:B------:R-:W-:-:S05]  /*0ff0*/  IMAD.WIDE R12, R5, 0x4, R238 ;  /* 0x00000004050c7825 */ /* 0x000fca00078e02ee */
[----:B------:R1:W2:Y:S01]  /*1000*/  LDG.E R4, [R12.64] ;  /* 0x000000060c047981 */ /* 0x0002a2000c1e1900 */
[----:B------:R-:W-:-:S04]  /*1010*/  IABS R0, c[0x0][0x1c8] ;  /* 0x0000720000007a13 */ /* 0x000fc80000000000 */
[----:B------:R-:W3:Y:S08]  /*1020*/  I2F.RP R8, R0 ;  /* 0x0000000000087306 */ /* 0x000ef00000209400 */
[----:B---3--:R-:W3:Y:S02]  /*1030*/  MUFU.RCP R10, R8 ;  /* 0x00000008000a7308 */ /* 0x008ee40000001000 */
[----:B---3--:R-:W-:-:S06]  /*1040*/  IADD3 R10, R10, 0xffffffe, RZ ;  /* 0x0ffffffe0a0a7810 */ /* 0x008fcc0007ffe0ff */
[----:B------:R-:W3:Y:S02]  /*1050*/  F2I.FTZ.U32.TRUNC.NTZ R11, R10 ;  /* 0x0000000a000b7305 */ /* 0x000ee4000021f000 */
[----:B---3--:R-:W-:Y:S01]  /*1060*/  IADD3 R2, RZ, -R11, RZ ;  /* 0x8000000bff027210 */ /* 0x008fe20007ffe0ff */
[----:B------:R-:W-:-:S04]  /*1070*/  IMAD.MOV.U32 R10, RZ, RZ, RZ ;  /* 0x000000ffff0a7224 */ /* 0x000fc800078e00ff */
[----:B------:R-:W-:Y:S01]  /*1080*/  IMAD R6, R2, R0, RZ ;  /* 0x0000000002067224 */ /* 0x000fe200078e02ff */
[----:B------:R-:W-:-:S03]  /*1090*/  IABS R2, R142 ;  /* 0x0000008e00027213 */ /* 0x000fc60000000000 */
[----:B------:R-:W-:Y:S01]  /*10a0*/  IMAD.HI.U32 R11, R11, R6, R10 ;  /* 0x000000060b0b7227 */ /* 0x000fe200078e000a */
[----:B------:R-:W-:-:S05]  /*10b0*/  MOV R6, R2 ;  /* 0x0000000200067202 */ /* 0x000fca0000000f00 */
        /* <DEDUP_REMOVED lines=10> */
[----:B-1----:R-:W-:-:S05]  /*1160*/  IMAD R13, R0, c[0x0][0x2d0], R7 ;  /* 0x0000b400000d7a24 */ /* 0x002fca00078e0207 */
[----:B------:R-:W-:-:S03]  /*1170*/  SHF.R.S32.HI R5, RZ, 0x1f, R13 ;  /* 0x0000001fff057819 */ /* 0x000fc6000001140d */
[----:B------:R-:W-:Y:S02]  /*1180*/  @P1 IADD3 R2, R2, 0x1, RZ ;  /* 0x0000000102021810 */ /* 0x000fe40007ffe0ff */
[----:B------:R-:W-:Y:S01]  /*1190*/  ISETP.NE.AND P1, PT, RZ, c[0x0][0x1c8], PT ;  /* 0x00007200ff007a0c */ /* 0x000fe20003f25270 */
[----:B------:R-:W-:Y:S01]  /*11a0*/  IMAD R6, R5, c[0x0][0x198], RZ ;  /* 0x0000660005067a24 */ /* 0x000fe200078e02ff */
[----:B------:R-:W-:-:S03]  /*11b0*/  @!P0 IADD3 R2, -R2, RZ, RZ ;  /* 0x000000ff02028210 */ /* 0x000fc60007ffe1ff */
[----:B------:R-:W-:-:S08]  /*11c0*/  IMAD R6, R13, c[0x0][0x19c], R6 ;  /* 0x000067000d067a24 */ /* 0x000fd000078e0206 */
[----:B------:R-:W-:Y:S02]  /*11d0*/  @!P1 LOP3.LUT R2, RZ, c[0x0][0x1c8], RZ, 0x33, !PT ;  /* 0x00007200ff029a12 */ /* 0x000fe400078e33ff */
[----:B--2---:R-:W-:Y:S01]  /*11e0*/  SHF.R.S32.HI R15, RZ, 0x1f, R4 ;  /* 0x0000001fff0f7819 */ /* 0x004fe20000011404 */
[----:B------:R-:W-:-:S04]  /*11f0*/  IMAD.WIDE.U32 R16, R4, c[0x0][0x180], RZ ;  /* 0x0000600004107a25 */ /* 0x000fc800078e00ff */
[C---:B------:R-:W-:Y:S02]  /*1200*/  IMAD R11, R15.reuse, c[0x0][0x180], RZ ;  /* 0x000060000f0b7a24 */ /* 0x040fe400078e02ff */
[----:B------:R-:W-:Y:S02]  /*1210*/  IMAD R15, R15, c[0x0][0x188], RZ ;  /* 0x000062000f0f7a24 */ /* 0x000fe400078e02ff */
[C---:B------:R-:W-:Y:S02]  /*1220*/  IMAD R0, R4.reuse, c[0x0][0x184], R11 ;  /* 0x0000610004007a24 */ /* 0x040fe400078e020b */
[----:B------:R-:W-:-:S04]  /*1230*/  IMAD.WIDE.U32 R18, R4, c[0x0][0x188], RZ ;  /* 0x0000620004127a25 */ /* 0x000fc800078e00ff */
[----:B------:R-:W-:Y:S01]  /*1240*/  IMAD.IADD R17, R17, 0x1, R0 ;  /* 0x0000000111117824 */ /* 0x000fe200078e0200 */
[----:B------:R-:W-:Y:S01]  /*1250*/  SHF.R.S32.HI R0, RZ, 0x1f, R2 ;  /* 0x0000001fff007819 */ /* 0x000fe20000011402 */
[----:B------:R-:W-:Y:S02]  /*1260*/  IMAD R15, R4, c[0x0][0x18c], R15 ;  /* 0x00006300040f7a24 */ /* 0x000fe400078e020f */
[----:B------:R-:W-:-:S04]  /*1270*/  IMAD.WIDE.U32 R10, R13, c[0x0][0x198], R16 ;  /* 0x000066000d0a7a25 */ /* 0x000fc800078e0010 */
[----:B------:R-:W-:Y:S01]  /*1280*/  IMAD.MOV.U32 R16, RZ, RZ, R10 ;  /* 0x000000ffff107224 */ /* 0x000fe200078e000a */
[----:B------:R-:W-:Y:S01]  /*1290*/  IADD3 R17, R11, R6, RZ ;  /* 0x000000060b117210 */ /* 0x000fe20007ffe0ff */
[----:B------:R-:W-:Y:S01]  /*12a0*/  IMAD R11, R0, c[0x0][0x1b0], RZ ;  /* 0x00006c00000b7a24 */ /* 0x000fe200078e02ff */
[----:B------:R-:W-:Y:S01]  /*12b0*/  MOV R6, R18 ;  /* 0x0000001200067202 */ /* 0x000fe20000000f00 */
[----:B------:R-:W-:Y:S02]  /*12c0*/  IMAD.IADD R15, R19, 0x1, R15 ;  /* 0x00000001130f7824 */ /* 0x000fe400078e020f */
[C---:B------:R-:W-:Y:S02]  /*12d0*/  IMAD R11, R2.reuse, c[0x0][0x1b4], R11 ;  /* 0x00006d00020b7a24 */ /* 0x040fe400078e020b */
[----:B------:R-:W-:-:S05]  /*12e0*/  IMAD.WIDE.U32 R138, R2, c[0x0][0x1b0], R16 ;  /* 0x00006c00028a7a25 */ /* 0x000fca00078e0010 */
[----:B------:R-:W-:Y:S01]  /*12f0*/  IADD3 R11, R139, R11, RZ ;  /* 0x0000000b8b0b7210 */ /* 0x000fe20007ffe0ff */
[----:B------:R-:W-:Y:S05]  /*1300*/  BRA `(.L_x_3756) ;  /* 0x0000045000007947 */ /* 0x000fea0003800000 */
.L_x_3755:
[----:B-1----:R-:W-:-:S13]  /*1310*/  ISETP.NE.AND P4, PT, R15, -0x1, PT ;  /* 0xffffffff0f00780c */ /* 0x002fda0003f85270 */
        /* <DEDUP_REMOVED lines=15> */
.L_x_3757:
[----:B------:R-:W-:Y:S01]  /*1410*/  IABS R5, c[0x0][0x1c8] ;  /* 0x0000720000057a13 */ /* 0x000fe20000000000 */
[----:B------:R-:W-:Y:S01]  /*1420*/  IMAD.MOV.U32 R6, RZ, RZ, RZ ;  /* 0x000000ffff067224 */ /* 0x000fe200078e00ff */
[----:B------:R-:W-:Y:S02]  /*1430*/  @P4 IADD3 R15, R8, R15, RZ ;  /* 0x0000000f080f4210 */ /* 0x000fe40007ffe0ff */
[----:B------:R-:W1:Y:S08]  /*1440*/  I2F.RP R13, R5 ;  /* 0x00000005000d7306 */ /* 0x000e700000209400 */
[----:B-1----:R-:W1:Y:S02]  /*1450*/  MUFU.RCP R12, R13 ;  /* 0x0000000d000c7308 */ /* 0x002e640000001000 */
[----:B-1----:R-:W-:-:S06]  /*1460*/  IADD3 R12, R12, 0xffffffe, RZ ;  /* 0x0ffffffe0c0c7810 */ /* 0x002fcc0007ffe0ff */
[----:B------:R-:W1:Y:S02]  /*1470*/  F2I.FTZ.U32.TRUNC.NTZ R7, R12 ;  /* 0x0000000c00077305 */ /* 0x000e64000021f000 */
[----:B-1----:R-:W-:Y:S02]  /*1480*/  IMAD.MOV R0, RZ, RZ, -R7 ;  /* 0x000000ffff007224 */ /* 0x002fe400078e0a07 */
[----:B------:R-:W-:-:S04]  /*1490*/  @P4 IMAD.WIDE.U32 R12, R15, c[0x0][0x1a0], RZ ;  /* 0x000068000f0c4a25 */ /* 0x000fc800078e00ff */
[----:B------:R-:W-:Y:S01]  /*14a0*/  IMAD R2, R0, R5, RZ ;  /* 0x0000000500027224 */ /* 0x000fe200078e02ff */
[----:B------:R-:W-:Y:S01]  /*14b0*/  IABS R0, R142 ;  /* 0x0000008e00007213 */ /* 0x000fe20000000000 */
[----:B------:R-:W-:Y:S02]  /*14c0*/  @P4 IMAD R15, R15, c[0x0][0x1a4], R13 ;  /* 0x000069000f0f4a24 */ /* 0x000fe400078e020d */
[----:B------:R-:W-:Y:S01]  /*14d0*/  IMAD.HI.U32 R7, R7, R2, R6 ;  /* 0x0000000207077227 */ /* 0x000fe200078e0006 */
[----:B------:R-:W-:-:S05]  /*14e0*/  MOV R6, R0 ;  /* 0x0000000000067202 */ /* 0x000fca0000000f00 */
[----:B------:R-:W-:Y:S01]  /*14f0*/  IMAD.HI.U32 R2, R7, R6, RZ ;  /* 0x0000000607027227 */ /* 0x000fe200078e00ff */
[----:B------:R-:W-:-:S03]  /*1500*/  LEA R7, R166, 0xffffffc0, 0x6 ;  /* 0xffffffc0a6077811 */ /* 0x000fc600078e30ff */
[----:B------:R-:W-:Y:S02]  /*1510*/  IMAD.MOV R0, RZ, RZ, -R2 ;  /* 0x000000ffff007224 */ /* 0x000fe400078e0a02 */
[----:B------:R-:W-:-:S04]  /*1520*/  IMAD.WIDE.U32 R10, R7, c[0x0][0x198], R10 ;  /* 0x00006600070a7a25 */ /* 0x000fc800078e000a */
[----:B------:R-:W-:Y:S01]  /*1530*/  IMAD R0, R5, R0, R6 ;  /* 0x0000000005007224 */ /* 0x000fe200078e0206 */
[----:B------:R-:W-:Y:S01]  /*1540*/  MOV R138, R10 ;  /* 0x0000000a008a7202 */ /* 0x000fe20000000f00 */
        /* <DEDUP_REMOVED lines=33> */
.L_x_3756:
[----:B------:R1:W5:Y:S01]  /*1760*/  @P5 LDG.E R98, [R144.64] ;  /* 0x0000000690625981 */ /* 0x000362000c1e1900 */
[----:B------:R-:W-:Y:S01]  /*1770*/  ISETP.NE.AND P0, PT, R3, -0x1, PT ;  /* 0xffffffff0300780c */ /* 0x000fe20003f05270 */
[----:B------:R-:W-:Y:S01]  /*1780*/  IMAD.MOV.U32 R17, RZ, RZ, 0x2 ;  /* 0x00000002ff117424 */ /* 0x000fe200078e00ff */
[----:B-----5:R-:W-:Y:S01]  /*1790*/  SHF.R.S32.HI R4, RZ, 0x1f, R57 ;  /* 0x0000001fff047819 */ /* 0x020fe20000011439 */
[----:B------:R-:W-:Y:S01]  /*17a0*/  IMAD.MOV.U32 R132, RZ, RZ, c[0x0][0x230] ;  /* 0x00008c00ff847624 */ /* 0x000fe200078e00ff */
[----:B------:R-:W-:Y:S01]  /*17b0*/  MOV R18, RZ ;  /* 0x000000ff00127202 */ /* 0x000fe20000000f00 */
[----:B------:R-:W-:Y:S01]  /*17c0*/  IMAD.MOV.U32 R19, RZ, RZ, c[0x0][0x230] ;  /* 0x00008c00ff137624 */ /* 0x000fe200078e00ff */
[CC--:B------:R-:W-:Y:S01]  /*17d0*/  LEA.HI R140, R4.reuse, R57.reuse, RZ, 0x3 ;  /* 0x00000039048c7211 */ /* 0x0c0fe200078f18ff */
[----:B------:R-:W-:Y:S01]  /*17e0*/  IMAD.MOV.U32 R149, RZ, RZ, c[0x0][0x198] ;  /* 0x00006600ff957624 */ /* 0x000fe200078e00ff */
[----:B------:R-:W-:Y:S01]  /*17f0*/  LEA.HI R61, R4, R57, RZ, 0x4 ;  /* 0x00000039043d7211 */ /* 0x000fe200078f20ff */
[----:B------:R-:W-:Y:S01]  /*1800*/  IMAD.HI.U32 R132, R17, R132, R18 ;  /* 0x0000008411847227 */ /* 0x000fe200078e0012 */
[----:B------:R-:W-:-:S02]  /*1810*/  LOP3.LUT R60, R140, 0xfffffff8, RZ, 0xc0, !PT ;  /* 0xfffffff88c3c7812 */ /* 0x000fc400078ec0ff */
[----:B------:R-:W-:Y:S01]  /*1820*/  SHF.R.S32.HI R140, RZ, 0x3, R140 ;  /* 0x00000003ff8c7819 */ /* 0x000fe2000001148c */
[----:B------:R-:W-:Y:S01]  /*1830*/  @P0 IMAD.WIDE.U32 R16, R3, c[0x0][0x190], RZ ;  /* 0x0000640003100a25 */ /* 0x000fe200078e00ff */
[----:B------:R-:W-:Y:S02]  /*1840*/  SHF.R.S32.HI R135, RZ, 0x1, R132 ;  /* 0x00000001ff877819 */ /* 0x000fe40000011484 */
[----:B------:R-:W-:Y:S01]  /*1850*/  SHF.R.S32.HI R141, RZ, 0x1f, R140 ;  /* 0x0000001fff8d7819 */ /* 0x000fe2000001148c */
[----:B------:R-:W-:Y:S01]  /*1860*/  @!P0 IMAD R8, R9, c[0x0][0x178], RZ ;  /* 0x00005e0009088a24 */ /* 0x000fe200078e02ff */
[----:B------:R-:W-:Y:S01]  /*1870*/  SHF.L.U32 R23, R140, 0x6, RZ ;  /* 0x000000068c177819 */ /* 0x000fe200000006ff */
[----:B------:R-:W-:Y:S01]  /*1880*/  IMAD.IADD R60, R57, 0x1, -R60 ;  /* 0x00000001393c7824 */ /* 0x000fe200078e0a3c */
[----:B------:R-:W-:Y:S01]  /*1890*/  LOP3.LUT R134, R61, 0xfffffff0, RZ, 0xc0, !PT ;  /* 0xfffffff03d867812 */ /* 0x000fe200078ec0ff */
[----:B------:R-:W-:Y:S01]  /*18a0*/  @P0 IMAD R17, R3, c[0x0][0x194], R17 ;  /* 0x0000650003110a24 */ /* 0x000fe200078e0211 */
[----:B------:R-:W-:Y:S01]  /*18b0*/  LOP3.LUT R23, R23, 0x1c0, RZ, 0xc0, !PT ;  /* 0x000001c017177812 */ /* 0x000fe200078ec0ff */
[----:B------:R-:W-:Y:S01]  /*18c0*/  @!P0 IMAD.WIDE.U32 R18, R237, c[0x0][0x178], RZ ;  /* 0x00005e00ed128a25 */ /* 0x000fe200078e00ff */
[----:B------:R-:W-:-:S02]  /*18d0*/  SHF.L.U32 R24, R60, 0x3, RZ ;  /* 0x000000033c187819 */ /* 0x000fc400000006ff */
[----:B------:R-:W-:Y:S01]  /*18e0*/  SHF.L.U32 R130, R60, 0x2, RZ ;  /* 0x000000023c827819 */ /* 0x000fe200000006ff */
[----:B------:R-:W-:Y:S01]  /*18f0*/  @!P0 IMAD R3, R237, c[0x0][0x17c], R8 ;  /* 0x00005f00ed038a24 */ /* 0x000fe200078e0208 */
[----:B------:R-:W-:Y:S01]  /*1900*/  SHF.R.S32.HI R25, RZ, 0x1f, R24 ;  /* 0x0000001fff197819 */ /* 0x000fe20000011418 */
[----:B------:R-:W-:Y:S01]  /*1910*/  @!P0 IMAD.MOV.U32 R16, RZ, RZ, R18 ;  /* 0x000000ffff108224 */ /* 0x000fe200078e0012 */
[----:B------:R-:W-:Y:S01]  /*1920*/  SHF.R.U32.HI R8, RZ, 0x3, R23 ;  /* 0x00000003ff087819 */ /* 0x000fe20000011617 */
[----:B------:R-:W-:Y:S01]  /*1930*/  @!P0 IMAD.IADD R17, R19, 0x1, R3 ;  /* 0x0000000113118824 */ /* 0x000fe200078e0203 */
[C---:B------:R-:W-:Y:S01]  /*1940*/  IADD3 R14, P0, R24.reuse, R6, RZ ;  /* 0x00000006180e7210 */ /* 0x040fe20007f1e0ff */
[----:B------:R-:W-:Y:S01]  /*1950*/  IMAD.WIDE R20, R21, 0x40, R140 ;  /* 0x0000004015147825 */ /* 0x000fe200078e028c */
[----:B------:R-:W-:Y:S02]  /*1960*/  IADD3 R16, P1, R24, R16, RZ ;  /* 0x0000001018107210 */ /* 0x000fe40007f3e0ff */
[----:B------:R-:W-:Y:S01]  /*1970*/  LOP3.LUT R19, R23, 0x38, R24, 0xf8, !PT ;  /* 0x0000003817137812 */ /* 0x000fe200078ef818 */
[----:B------:R-:W-:Y:S01]  /*1980*/  IMAD.X R15, R25, 0x1, R15, P0 ;  /* 0x00000001190f7824 */ /* 0x000fe200000e060f */
[----:B------:R-:W-:Y:S01]  /*1990*/  IADD3 R168, P0, R140, R13, RZ ;  /* 0x0000000d8ca87210 */ /* 0x000fe20007f1e0ff */
[----:B------:R-:W-:Y:S01]  /*19a0*/  IMAD R3, R0, c[0x0][0x1b8], RZ ;  /* 0x00006e0000037a24 */ /* 0x000fe200078e02ff */
[-C--:B------:R-:W-:Y:S01]  /*19b0*/  LEA.HI R6, R4, R57.reuse, RZ, 0x6 ;  /* 0x0000003904067211 */ /* 0x080fe200078f30ff */
[----:B------:R-:W-:Y:S01]  /*19c0*/  IMAD R13, R21, c[0x0][0x190], RZ ;  /* 0x00006400150d7a24 */ /* 0x000fe200078e02ff */
[----:B------:R-:W-:Y:S01]  /*19d0*/  LOP3.LUT R8, R19, R8, RZ, 0x3c, !PT ;  /* 0x0000000813087212 */ /* 0x000fe200078e3cff */
[----:B------:R-:W-:Y:S01]  /*19e0*/  IMAD.X R5, R141, 0x1, R5, P0 ;  /* 0x000000018d057824 */ /* 0x000fe200000e0605 */
[----:B------:R-:W-:Y:S01]  /*19f0*/  IADD3 R138, P0, R24, R138, RZ ;  /* 0x0000008a188a7210 */ /* 0x000fe20007f1e0ff */
[----:B------:R-:W-:Y:S01]  /*1a00*/  IMAD R3, R2, c[0x0][0x1bc], R3 ;  /* 0x00006f0002037a24 */ /* 0x000fe200078e0203 */
[----:B------:R-:W-:Y:S01]  /*1a10*/  LEA.HI R58, R4, R57, RZ, 0x5 ;  /* 0x00000039043a7211 */ /* 0x000fe200078f28ff */
[----:B------:R-:W-:Y:S01]  /*1a20*/  IMAD R5, R5, c[0x0][0x1a0], RZ ;  /* 0x0000680005057a24 */ /* 0x000fe200078e02ff */
[C---:B------:R-:W-:Y:S01]  /*1a30*/  SHF.L.U64.HI R55, R149.reuse, R82, c[0x0][0x19c] ;  /* 0x0000670095377619 */ /* 0x040fe20000010252 */
[----:B------:R-:W-:Y:S01]  /*1a40*/  IMAD.WIDE.U32 R14, R2, c[0x0][0x1b8], R14 ;  /* 0x00006e00020e7a25 */ /* 0x000fe200078e000e */
[----:B------:R-:W-:-:S02]  /*1a50*/  SHF.L.U32 R54, R149, 0x4, RZ ;  /* 0x0000000495367819 */ /* 0x000fc400000006ff */
[----:B------:R-:W-:Y:S01]  /*1a60*/  SHF.R.S32.HI R58, RZ, 0x5, R58 ;  /* 0x00000005ff3a7819 */ /* 0x000fe2000001143a */
[----:B------:R-:W-:Y:S01]  /*1a70*/  IMAD R165, R168, c[0x0][0x1a4], R5 ;  /* 0x00006900a8a57a24 */ /* 0x000fe200078e0205 */
[----:B------:R-:W-:Y:S01]  /*1a80*/  SHF.R.S32.HI R5, RZ, 0x1f, R64 ;  /* 0x0000001fff057819 */ /* 0x000fe20000011440 */
[----:B------:R-:W-:Y:S01]  /*1a90*/  IMAD.X R17, R25, 0x1, R17, P1 ;  /* 0x0000000119117824 */ /* 0x000fe200008e0611 */
[----:B------:R-:W-:Y:S01]  /*1aa0*/  SHF.R.S32.HI R61, RZ, 0x4, R61 ;  /* 0x00000004ff3d7819 */ /* 0x000fe2000001143d */
[C---:B------:R-:W-:Y:S01]  /*1ab0*/  IMAD R13, R20.reuse, c[0x0][0x194], R13 ;  /* 0x00006500140d7a24 */ /* 0x040fe200078e020d */
[----:B------:R-:W-:Y:S01]  /*1ac0*/  LEA.HI R62, R5, R64, RZ, 0x6 ;  /* 0x00000040053e7211 */ /* 0x000fe200078f30ff */
[----:B------:R-:W-:Y:S01]  /*1ad0*/  IMAD.IADD R15, R15, 0x1, R3 ;  /* 0x000000010f0f7824 */ /* 0x000fe200078e0203 */
[----:B------:R-:W-:Y:S01]  /*1ae0*/  SHF.R.S32.HI R3, RZ, 0x1f, R142 ;  /* 0x0000001fff037819 */ /* 0x000fe2000001148e */
[----:B------:R-:W-:Y:S01]  /*1af0*/  IMAD.X R139, R25, 0x1, R11, P0 ;  /* 0x00000001198b7824 */ /* 0x000fe200000e060b */
[----:B------:R-:W-:Y:S01]  /*1b00*/  SHF.R.S32.HI R62, RZ, 0x6, R62 ;  /* 0x00000006ff3e7819 */ /* 0x000fe2000001143e */
[----:B------:R-:W-:Y:S01]  /*1b10*/  IMAD.WIDE.U32 R20, R20, c[0x0][0x190], R16 ;  /* 0x0000640014147a25 */ /* 0x000fe200078e0010 */
[----:B------:R-:W-:-:S02]  /*1b20*/  SHF.L.U32 R17, R6, 0x3, RZ ;  /* 0x0000000306117819 */ /* 0x000fc400000006ff */
[----:B------:R-:W-:Y:S01]  /*1b30*/  IMNMX R62, R235, R62, !PT ;  /* 0x0000003eeb3e7217 */ /* 0x000fe20007800200 */
[----:B------:R-:W-:Y:S01]  /*1b40*/  IMAD R3, R3, c[0x0][0x1a8], RZ ;  /* 0x00006a0003037a24 */ /* 0x000fe200078e02ff */
[----:B------:R-:W-:Y:S01]  /*1b50*/  IADD3 R21, R21, R13, RZ ;  /* 0x0000000d15157210 */ /* 0x000fe20007ffe0ff */
[----:B------:R-:W-:Y:S01]  /*1b60*/  IMAD R5, R141, c[0x0][0x198], RZ ;  /* 0x000066008d057a24 */ /* 0x000fe200078e02ff */
[----:B------:R-:W-:Y:S01]  /*1b70*/  ISETP.GT.AND P0, PT, R166, R62, PT ;  /* 0x0000003ea600720c */ /* 0x000fe20003f04270 */
[----:B------:R-:W-:Y:S01]  /*1b80*/  IMAD R131, R140, R135, R130 ;  /* 0x000000878c837224 */ /* 0x000fe200078e0282 */
[----:B------:R-:W-:Y:S01]  /*1b90*/  LOP3.LUT R136, R8, 0xfffffe00, R17, 0xf8, !PT ;  /* 0xfffffe0008887812 */ /* 0x000fe200078ef811 */
[C---:B------:R-:W-:Y:S02]  /*1ba0*/  IMAD R137, R142.reuse, c[0x0][0x1ac], R3 ;  /* 0x00006b008e897a24 */ /* 0x040fe400078e0203 */
[----:B------:R-:W-:Y:S01]  /*1bb0*/  IMAD.WIDE.U32 R142, R142, c[0x0][0x1a8], R20 ;  /* 0x00006a008e8e7a25 */ /* 0x000fe200078e0014 */
[----:B------:R-:W-:-:S02]  /*1bc0*/  IADD3 R130, R130, R131, RZ ;  /* 0x0000008382827210 */ /* 0x000fc40007ffe0ff */
[----:B------:R-:W-:Y:S01]  /*1bd0*/  SHF.R.S32.HI R115, RZ, 0x1f, R131 ;  /* 0x0000001fff737819 */ /* 0x000fe20000011483 */
[----:B------:R-:W-:Y:S01]  /*1be0*/  IMAD.MOV.U32 R3, RZ, RZ, c[0x0][0x1a0] ;  /* 0x00006800ff037624 */ /* 0x000fe200078e00ff */
[----:B------:R-:W-:Y:S01]  /*1bf0*/  SHF.R.S32.HI R114, RZ, 0x1f, R130 ;  /* 0x0000001fff727819 */ /* 0x000fe20000011482 */
[C---:B------:R-:W-:Y:S01]  /*1c00*/  IMAD R5, R140.reuse, c[0x0][0x19c], R5 ;  /* 0x000067008c057a24 */ /* 0x040fe200078e0205 */
[----:B------:R-:W-:Y:S01]  /*1c10*/  IADD3 R137, R143, R137, RZ ;  /* 0x000000898f897210 */ /* 0x000fe20007ffe0ff */
[----:B------:R-:W-:Y:S01]  /*1c20*/  IMAD.WIDE.U32 R138, R140, c[0x0][0x198], R138 ;  /* 0x000066008c8a7a25 */ /* 0x000fe200078e008a */
[----:B------:R-:W-:-:S03]  /*1c30*/  SHF.L.U64.HI R100, R3, R82, c[0x0][0x1a4] ;  /* 0x0000690003647619 */ /* 0x000fc60000010252 */
[----:B------:R-:W-:Y:S01]  /*1c40*/  IMAD.WIDE.U32 R168, R168, c[0x0][0x1a0], R14 ;  /* 0x00006800a8a87a25 */ /* 0x000fe200078e000e */
[----:B------:R-:W-:-:S03]  /*1c50*/  IADD3 R48, R139, R5, RZ ;  /* 0x000000058b307210 */ /* 0x000fc60007ffe0ff */
[----:B------:R-:W-:Y:S02]  /*1c60*/  IMAD.SHL.U32 R101, R3, 0x10, RZ ;  /* 0x0000001003657824 */ /* 0x000fe400078e00ff */
[----:B------:R-:W-:Y:S02]  /*1c70*/  IMAD.IADD R134, R57, 0x1, -R134 ;  /* 0x0000000139867824 */ /* 0x000fe400078e0a86 */
[----:B------:R-:W-:Y:S02]  /*1c80*/  IMAD.SHL.U32 R133, R135, 0x10, RZ ;  /* 0x0000001087857824 */ /* 0x000fe400078e00ff */
[----:B------:R-:W-:Y:S02]  /*1c90*/  IMAD.IADD R165, R169, 0x1, R165 ;  /* 0x00000001a9a57824 */ /* 0x000fe400078e02a5 */
[----:B------:R-:W-:Y:S01]  /*1ca0*/  @!P5 IMAD.MOV.U32 R98, RZ, RZ, RZ ;  /* 0x000000ffff62d224 */ /* 0x000fe200078e00ff */
[----:B------:R-:W-:Y:S05]  /*1cb0*/  @!P0 BRA `(.L_x_3758) ;  /* 0x0000adc000008947 */ /* 0x000fea0003800000 */
[----:B-1----:R-:W-:Y:S01]  /*1cc0*/  SHF.R.S32.HI R5, RZ, 0x1f, R7 ;  /* 0x0000001fff057819 */ /* 0x002fe20000011407 */
[----:B------:R-:W-:Y:S01]  /*1cd0*/  IMAD R4, R9, c[0x0][0x280], RZ ;  /* 0x0000a00009047a24 */ /* 0x000fe200078e02ff */
[----:B------:R-:W-:Y:S01]  /*1ce0*/  SHF.R.S32.HI R8, RZ, 0x1f, R64 ;  /* 0x0000001fff087819 */ /* 0x000fe20000011440 */
[----:B------:R-:W-:Y:S01]  /*1cf0*/  IMAD.WIDE.U32 R10, R237, c[0x0][0x280], R24 ;  /* 0x0000a000ed0a7a25 */ /* 0x000fe200078e0018 */
[----:B------:R-:W-:Y:S01]  /*1d00*/  IADD3 R6, P1, P0, R7, R140, -R64 ;  /* 0x0000008c07067210 */ /* 0x000fe2000783e840 */
[----:B------:R-:W-:Y:S01]  /*1d10*/  UMOV UR9, 0x20 ;  /* 0x0000002000097882 */ /* 0x000fe20000000000 */
[----:B------:R-:W-:Y:S01]  /*1d20*/  IADD3 R124, R133, 0x40, RZ ;  /* 0x00000040857c7810 */ /* 0x000fe20007ffe0ff */
[----:B------:R-:W-:Y:S01]  /*1d30*/  IMAD R4, R237, c[0x0][0x284], R4 ;  /* 0x0000a100ed047a24 */ /* 0x000fe200078e0204 */
[----:B------:R-:W-:Y:S01]  /*1d40*/  IADD3.X R5, R5, R141, ~R8, P1, P0 ;  /* 0x0000008d05057210 */ /* 0x000fe20000fe0c08 */
[----:B------:R-:W-:Y:S01]  /*1d50*/  IMAD R8, R9, c[0x0][0x278], RZ ;  /* 0x00009e0009087a24 */ /* 0x000fe200078e02ff */
[----:B------:R-:W-:Y:S01]  /*1d60*/  ULDC.64 UR4, c[0x0][0x1a0] ;  /* 0x0000680000047ab9 */ /* 0x000fe20000000a00 */
[----:B------:R-:W-:Y:S01]  /*1d70*/  IMAD.IADD R11, R11, 0x1, R4 ;  /* 0x000000010b0b7824 */ /* 0x000fe200078e0204 */
[----:B------:R-:W-:Y:S01]  /*1d80*/  UIMAD UR10, UR9, UR5, URZ ;  /* 0x00000005090a72a4 */ /* 0x000fe2000f8e023f */
[----:B------:R-:W-:Y:S01]  /*1d90*/  IMAD R9, R5, c[0x0][0x290], RZ ;  /* 0x0000a40005097a24 */ /* 0x000fe200078e02ff */
[----:B------:R-:W-:Y:S01]  /*1da0*/  IADD3 R123, R133, 0x80, RZ ;  /* 0x00000080857b7810 */ /* 0x000fe20007ffe0ff */
[----:B------:R-:W-:Y:S01]  /*1db0*/  IMAD.WIDE.U32 R12, R237, c[0x0][0x278], R24 ;  /* 0x00009e00ed0c7a25 */ /* 0x000fe200078e0018 */
[----:B------:R-:W-:Y:S01]  /*1dc0*/  IADD3 R121, R133, 0xc0, RZ ;  /* 0x000000c085797810 */ /* 0x000fe20007ffe0ff */
[----:B------:R-:W-:Y:S01]  /*1dd0*/  UMOV UR8, 0x60 ;  /* 0x0000006000087882 */ /* 0x000fe20000000000 */
[----:B------:R-:W-:Y:S01]  /*1de0*/  IADD3 R129, R140, 0x10, RZ ;  /* 0x000000108c817810 */ /* 0x000fe20007ffe0ff */
[----:B------:R-:W-:Y:S01]  /*1df0*/  IMAD R8, R237, c[0x0][0x27c], R8 ;  /* 0x00009f00ed087a24 */ /* 0x000fe200078e0208 */
[----:B------:R-:W-:Y:S01]  /*1e00*/  UIMAD UR11, UR8, UR5, URZ ;  /* 0x00000005080b72a4 */ /* 0x000fe2000f8e023f */
[C---:B------:R-:W-:Y:S01]  /*1e10*/  IMAD R9, R6.reuse, c[0x0][0x294], R9 ;  /* 0x0000a50006097a24 */ /* 0x040fe200078e0209 */
[----:B------:R-:W-:Y:S01]  /*1e20*/  UIMAD.WIDE.U32 UR12, UR8, UR4, URZ ;  /* 0x00000004080c72a5 */ /* 0x000fe2000f8e003f */
[----:B------:R-:W-:Y:S01]  /*1e30*/  IMAD.WIDE.U32 R10, R6, c[0x0][0x290], R10 ;  /* 0x0000a400060a7a25 */ /* 0x000fe200078e000a */
[----:B------:R-:W-:Y:S01]  /*1e40*/  ULDC UR5, c[0x0][0x294] ;  /* 0x0000a50000057ab9 */ /* 0x000fe20000000800 */
[C---:B------:R-:W-:Y:S01]  /*1e50*/  IADD3 R128, R140.reuse, 0x20, RZ ;  /* 0x000000208c807810 */ /* 0x040fe20007ffe0ff */
[----:B------:R-:W-:Y:S01]  /*1e60*/  UIMAD UR5, UR8, UR5, URZ ;  /* 0x00000005080572a4 */ /* 0x000fe2000f8e023f */
[----:B------:R-:W-:Y:S01]  /*1e70*/  IMAD.IADD R13, R13, 0x1, R8 ;  /* 0x000000010d0d7824 */ /* 0x000fe200078e0208 */
[----:B------:R-:W-:Y:S01]  /*1e80*/  IADD3 R126, R140, 0x30, RZ ;  /* 0x000000308c7e7810 */ /* 0x000fe20007ffe0ff */
[----:B------:R-:W-:Y:S01]  /*1e90*/  IMAD R5, R5, c[0x0][0x288], RZ ;  /* 0x0000a20005057a24 */ /* 0x000fe200078e02ff */
[C---:B------:R-:W-:Y:S01]  /*1ea0*/  IADD3 R20, R24.reuse, 0x40, RZ ;  /* 0x0000004018147810 */ /* 0x040fe20007ffe0ff */
[----:B------:R-:W-:Y:S01]  /*1eb0*/  IMAD.IADD R9, R11, 0x1, R9 ;  /* 0x000000010b097824 */ /* 0x000fe200078e0209 */
[----:B------:R-:W-:Y:S01]  /*1ec0*/  IADD3 R19, R24, 0x80, RZ ;  /* 0x0000008018137810 */ /* 0x000fe20007ffe0ff */
[----:B------:R-:W-:Y:S01]  /*1ed0*/  IMAD.MOV.U32 R8, RZ, RZ, R10 ;  /* 0x000000ffff087224 */ /* 0x000fe200078e000a */
[----:B------:R-:W-:Y:S01]  /*1ee0*/  SHF.R.S32.HI R113, RZ, 0x1f, R133 ;  /* 0x0000001fff717819 */ /* 0x000fe20000011485 */
[----:B------:R-:W-:Y:S01]  /*1ef0*/  IMAD R93, R0, c[0x0][0x2a0], RZ ;  /* 0x0000a800005d7a24 */ /* 0x000fe200078e02ff */
[----:B------:R-:W-:Y:S01]  /*1f00*/  IADD3 R18, R24, 0xc0, RZ ;  /* 0x000000c018127810 */ /* 0x000fe20007ffe0ff */
[C---:B------:R-:W-:Y:S01]  /*1f10*/  IMAD R4, R6.reuse, c[0x0][0x28c], R5 ;  /* 0x0000a30006047a24 */ /* 0x040fe200078e0205 */
[----:B------:R-:W-:Y:S01]  /*1f20*/  SHF.R.S32.HI R111, RZ, 0x1f, R124 ;  /* 0x0000001fff6f7819 */ /* 0x000fe2000001147c */
[----:B------:R-:W-:Y:S01]  /*1f30*/  IMAD.WIDE.U32 R12, R6, c[0x0][0x288], R12 ;  /* 0x0000a200060c7a25 */ /* 0x000fe200078e000c */
[----:B------:R-:W-:Y:S01]  /*1f40*/  SHF.R.S32.HI R109, RZ, 0x1f, R123 ;  /* 0x0000001fff6d7819 */ /* 0x000fe2000001147b */
[----:B------:R-:W-:Y:S01]  /*1f50*/  ULDC UR4, c[0x0][0x230] ;  /* 0x00008c0000047ab9 */ /* 0x000fe20000000800 */
[----:B------:R-:W-:Y:S01]  /*1f60*/  SHF.R.S32.HI R107, RZ, 0x1f, R121 ;  /* 0x0000001fff6b7819 */ /* 0x000fe20000011479 */
[C---:B------:R-:W-:Y:S01]  /*1f70*/  IMAD R93, R2.reuse, c[0x0][0x2a4], R93 ;  /* 0x0000a900025d7a24 */ /* 0x040fe200078e025d */
[----:B------:R-:W-:Y:S01]  /*1f80*/  UIADD3 UR11, UR13, UR11, URZ ;  /* 0x0000000b0d0b7290 */ /* 0x000fe2000fffe03f */
[----:B------:R-:W-:Y:S01]  /*1f90*/  IMAD.WIDE.U32 R8, R2, c[0x0][0x2a0], R8 ;  /* 0x0000a80002087a25 */ /* 0x000fe200078e0008 */
[----:B------:R-:W-:-:S03]  /*1fa0*/  ULDC.U8 UR8, c[0x0][0x313] ;  /* 0x0000c4c000087ab9 */ /* 0x000fc60000000000 */
[----:B------:R-:W-:Y:S01]  /*1fb0*/  IMAD.IADD R5, R13, 0x1, R4 ;  /* 0x000000010d057824 */ /* 0x000fe200078e0204 */
[----:B------:R-:W-:Y:S01]  /*1fc0*/  LEA R92, P1, R8, c[0x0][0x270], 0x1 ;  /* 0x00009c00085c7a11 */ /* 0x000fe200078208ff */
[----:B------:R-:W-:Y:S02]  /*1fd0*/  IMAD R95, R0, c[0x0][0x298], RZ ;  /* 0x0000a600005f7a24 */ /* 0x000fe400078e02ff */
[----:B------:R-:W-:Y:S02]  /*1fe0*/  IMAD.MOV.U32 R4, RZ, RZ, R12 ;  /* 0x000000ffff047224 */ /* 0x000fe400078e000c */
[----:B------:R-:W-:Y:S02]  /*1ff0*/  IMAD.IADD R93, R9, 0x1, R93 ;  /* 0x00000001095d7824 */ /* 0x000fe400078e025d */
[----:B------:R-:W-:Y:S02]  /*2000*/  IMAD.IADD R98, R98, 0x1, R7 ;  /* 0x0000000162627824 */ /* 0x000fe400078e0207 */
[----:B------:R-:W-:Y:S01]  /*2010*/  IMAD.WIDE.U32 R6, R3, 0x20, RZ ;  /* 0x0000002003067825 */ /* 0x000fe200078e00ff */
[----:B------:R-:W-:-:S02]  /*2020*/  LEA.HI.X R93, R8, c[0x0][0x274], R93, 0x1, P1 ;  /* 0x00009d00085d7a11 */ /* 0x000fc400008f0c5d */
[----:B------:R-:W-:Y:S01]  /*2030*/  LEA R150, P1, R138, c[0x0][0x168], 0x1 ;  /* 0x00005a008a967a11 */ /* 0x000fe200078208ff */
[C---:B------:R-:W-:Y:S01]  /*2040*/  IMAD R95, R2.reuse, c[0x0][0x29c], R95 ;  /* 0x0000a700025f7a24 */ /* 0x040fe200078e025f */
[----:B------:R-:W-:Y:S01]  /*2050*/  IADD3 R86, R7, UR10, RZ ;  /* 0x0000000a07567c10 */ /* 0x000fe2000fffe0ff */
[----:B------:R-:W-:Y:S01]  /*2060*/  IMAD.WIDE.U32 R2, R2, c[0x0][0x298], R4 ;  /* 0x0000a60002027a25 */ /* 0x000fe200078e0004 */
[----:B------:R-:W-:Y:S01]  /*2070*/  LEA.HI.X R151, R138, c[0x0][0x16c], R48, 0x1, P1 ;  /* 0x00005b008a977a11 */ /* 0x000fe200008f0c30 */
[----:B------:R-:W-:Y:S01]  /*2080*/  ULDC UR10, c[0x0][0x19c] ;  /* 0x00006700000a7ab9 */ /* 0x000fe20000000800 */
[----:B------:R-:W-:Y:S01]  /*2090*/  SHF.L.U64.HI R86, R6, 0x1, R86 ;  /* 0x0000000106567819 */ /* 0x000fe20000010256 */
[----:B------:R-:W-:Y:S01]  /*20a0*/  IMAD R98, R135, R98, RZ ;  /* 0x0000006287627224 */ /* 0x000fe200078e02ff */
[----:B------:R-:W-:Y:S01]  /*20b0*/  LEA R94, P0, R2, c[0x0][0x268], 0x1 ;  /* 0x00009a00025e7a11 */ /* 0x000fe200078008ff */
[----:B------:R-:W-:Y:S01]  /*20c0*/  IMAD.IADD R95, R3, 0x1, R95 ;  /* 0x00000001035f7824 */ /* 0x000fe200078e025f */
[----:B------:R-:W-:Y:S01]  /*20d0*/  UIMAD UR10, UR9, UR10, URZ ;  /* 0x0000000a090a72a4 */ /* 0x000fe2000f8e023f */
[----:B------:R-:W-:Y:S01]  /*20e0*/  IMAD.MOV.U32 R68, RZ, RZ, c[0x0][0x288] ;  /* 0x0000a200ff447624 */ /* 0x000fe200078e00ff */
[----:B------:R-:W-:Y:S01]  /*20f0*/  SHF.R.S32.HI R99, RZ, 0x1f, R98 ;  /* 0x0000001fff637819 */ /* 0x000fe20000011462 */
[----:B------:R-:W-:Y:S01]  /*2100*/  IMAD.MOV.U32 R146, RZ, RZ, c[0x0][0x290] ;  /* 0x0000a400ff927624 */ /* 0x000fe200078e00ff */
[-C--:B------:R-:W-:Y:S01]  /*2110*/  IADD3 R50, P2, R131, R98.reuse, RZ ;  /* 0x0000006283327210 */ /* 0x080fe20007f5e0ff */
[----:B------:R-:W-:Y:S01]  /*2120*/  IMAD.SHL.U32 R66, R68, 0x10, RZ ;  /* 0x0000001044427824 */ /* 0x000fe200078e00ff */
[----:B------:R-:W-:Y:S01]  /*2130*/  IADD3 R98, P1, R130, R98, RZ ;  /* 0x0000006282627210 */ /* 0x000fe20007f3e0ff */
[----:B------:R-:W-:Y:S01]  /*2140*/  IMAD.MOV.U32 R67, RZ, RZ, 0x5 ;  /* 0x00000005ff437424 */ /* 0x000fe200078e00ff */
[----:B------:R-:W-:Y:S01]  /*2150*/  LEA.HI.X R95, R2, c[0x0][0x26c], R95, 0x1, P0 ;  /* 0x00009b00025f7a11 */ /* 0x000fe200000f0c5f */
[--C-:B------:R-:W-:Y:S01]  /*2160*/  IMAD.X R3, R115, 0x1, R99.reuse, P2 ;  /* 0x0000000173037824 */ /* 0x100fe200010e0663 */
[----:B------:R-:W-:Y:S01]  /*2170*/  LEA R90, P0, R168, c[0x0][0x170], 0x1 ;  /* 0x00005c00a85a7a11 */ /* 0x000fe200078008ff */
[----:B------:R-:W-:Y:S01]  /*2180*/  IMAD.X R99, R114, 0x1, R99, P1 ;  /* 0x0000000172637824 */ /* 0x000fe200008e0663 */
[----:B------:R-:W-:Y:S01]  /*2190*/  SHF.L.U64.HI R65, R68, R82, c[0x0][0x28c] ;  /* 0x0000a30044417619 */ /* 0x000fe20000010252 */
[C---:B------:R-:W-:Y:S01]  /*21a0*/  IMAD.IADD R122, R133.reuse, 0x1, R124 ;  /* 0x00000001857a7824 */ /* 0x040fe200078e027c */
        /* <DEDUP_REMOVED lines=10> */
[C---:B------:R-:W-:Y:S01]  /*2250*/  IADD3 R73, P1, R75.reuse, 0x80, RZ ;  /* 0x000000804b497810 */ /* 0x040fe20007f3e0ff */
[--C-:B------:R-:W-:Y:S01]  /*2260*/  IMAD.X R70, RZ, RZ, R74.reuse, P2 ;  /* 0x000000ffff467224 */ /* 0x100fe200010e064a */
[----:B------:R-:W-:Y:S01]  /*2270*/  IADD3 R96, P4, R98, c[0x0][0x2b0], RZ ;  /* 0x0000ac0062607a10 */ /* 0x000fe20007f9e0ff */
[C---:B------:R-:W-:Y:S01]  /*2280*/  IMAD.SHL.U32 R85, R146.reuse, 0x20, RZ ;  /* 0x0000002092557824 */ /* 0x040fe200078e00ff */
[----:B------:R-:W-:Y:S01]  /*2290*/  IADD3 R75, P0, R75, 0xc0, RZ ;  /* 0x000000c04b4b7810 */ /* 0x000fe20007f1e0ff */
[----:B------:R-:W-:Y:S01]  /*22a0*/  IMAD.SHL.U32 R83, R146, 0x10, RZ ;  /* 0x0000001092537824 */ /* 0x000fe200078e00ff */
[----:B------:R-:W-:Y:S01]  /*22b0*/  IADD3 R98, P2, R98, c[0x0][0x2a8], RZ ;  /* 0x0000aa0062627a10 */ /* 0x000fe20007f5e0ff */
[----:B------:R-:W-:Y:S01]  /*22c0*/  IMAD.X R72, RZ, RZ, R74, P1 ;  /* 0x000000ffff487224 */ /* 0x000fe200008e064a */
[----:B------:R-:W-:Y:S01]  /*22d0*/  IADD3.X R97, R99, c[0x0][0x2b4], RZ, P4, !PT ;  /* 0x0000ad0063617a10 */ /* 0x000fe200027fe4ff */
[----:B------:R-:W-:Y:S01]  /*22e0*/  IMAD.WIDE.U32 R148, R149, 0x20, RZ ;  /* 0x0000002095947825 */ /* 0x000fe200078e00ff */
[----:B------:R-:W-:-:S02]  /*22f0*/  SHF.L.U64.HI R82, R146, R82, c[0x0][0x294] ;  /* 0x0000a50092527619 */ /* 0x000fc40000010252 */
[-C--:B------:R-:W-:Y:S01]  /*2300*/  SHF.L.U64.HI R84, R146, R67.reuse, c[0x0][0x294] ;  /* 0x0000a50092547619 */ /* 0x080fe20000010243 */
[----:B------:R-:W-:Y:S01]  /*2310*/  IMAD.SHL.U32 R127, R135, 0x20, RZ ;  /* 0x00000020877f7824 */ /* 0x000fe200078e00ff */
[----:B------:R-:W-:Y:S01]  /*2320*/  IADD3.X R99, R99, c[0x0][0x2ac], RZ, P2, !PT ;  /* 0x0000ab0063637a10 */ /* 0x000fe200017fe4ff */
[----:B------:R-:W-:Y:S01]  /*2330*/  IMAD R125, R135, 0x30, RZ ;  /* 0x00000030877d7824 */ /* 0x000fe200078e02ff */
[----:B------:R-:W-:Y:S01]  /*2340*/  IADD3 R26, P1, R50, c[0x0][0x2b0], RZ ;  /* 0x0000ac00321a7a10 */ /* 0x000fe20007f3e0ff */
[----:B------:R-:W-:Y:S01]  /*2350*/  IMAD.WIDE.U32 R146, R146, 0x60, RZ ;  /* 0x0000006092927825 */ /* 0x000fe200078e00ff */
[-C--:B------:R-:W-:Y:S02]  /*2360*/  IADD3 R77, P5, R71, R66.reuse, RZ ;  /* 0x00000042474d7210 */ /* 0x080fe40007fbe0ff */
[-C--:B------:R-:W-:Y:S01]  /*2370*/  IADD3 R79, P4, R73, R66.reuse, RZ ;  /* 0x00000042494f7210 */ /* 0x080fe20007f9e0ff */
[----:B------:R-:W-:Y:S01]  /*2380*/  IMAD.IADD R119, R133, 0x1, R122 ;  /* 0x0000000185777824 */ /* 0x000fe200078e027a */
[----:B------:R-:W-:Y:S01]  /*2390*/  IADD3 R81, P2, R75, R66, RZ ;  /* 0x000000424b517210 */ /* 0x000fe20007f5e0ff */
[C---:B------:R-:W-:Y:S01]  /*23a0*/  IMAD.IADD R117, R133.reuse, 0x1, R120 ;  /* 0x0000000185757824 */ /* 0x040fe200078e0278 */
[----:B------:R-:W-:Y:S01]  /*23b0*/  SHF.L.U64.HI R67, R68, R67, c[0x0][0x28c] ;  /* 0x0000a30044437619 */ /* 0x000fe20000010243 */
[----:B------:R-:W-:Y:S01]  /*23c0*/  IMAD.IADD R116, R133, 0x1, R118 ;  /* 0x0000000185747824 */ /* 0x000fe200078e0276 */
[----:B------:R-:W-:Y:S01]  /*23d0*/  SHF.L.U64.HI R84, R85, 0x1, R84 ;  /* 0x0000000155547819 */ /* 0x000fe20000010254 */
[----:B------:R-:W-:Y:S01]  /*23e0*/  IMAD.X R74, RZ, RZ, R74, P0 ;  /* 0x000000ffff4a7224 */ /* 0x000fe200000e064a */
[----:B------:R-:W-:Y:S01]  /*23f0*/  IADD3 R50, P0, R50, c[0x0][0x2a8], RZ ;  /* 0x0000aa0032327a10 */ /* 0x000fe20007f1e0ff */
[----:B------:R-:W-:Y:S01]  /*2400*/  IMAD.MOV.U32 R63, RZ, RZ, c[0x0][0x290] ;  /* 0x0000a400ff3f7624 */ /* 0x000fe200078e00ff */
[----:B------:R-:W-:Y:S01]  /*2410*/  SHF.L.U64.HI R82, R83, 0x1, R82 ;  /* 0x0000000153527819 */ /* 0x000fe20000010252 */
[----:B------:R-:W-:Y:S01]  /*2420*/  IMAD.SHL.U32 R87, R6, 0x2, RZ ;  /* 0x0000000206577824 */ /* 0x000fe200078e00ff */
[----:B------:R-:W-:Y:S01]  /*2430*/  SHF.R.S32.HI R112, RZ, 0x1f, R127 ;  /* 0x0000001fff707819 */ /* 0x000fe2000001147f */
[----:B------:R-:W-:Y:S01]  /*2440*/  IMAD.MOV.U32 R17, RZ, RZ, R166 ;  /* 0x000000ffff117224 */ /* 0x000fe200078e00a6 */
[----:B------:R-:W-:Y:S01]  /*2450*/  SHF.R.S32.HI R110, RZ, 0x1f, R125 ;  /* 0x0000001fff6e7819 */ /* 0x000fe2000001147d */
[----:B------:R-:W-:Y:S01]  /*2460*/  IMAD.SHL.U32 R68, R68, 0x20, RZ ;  /* 0x0000002044447824 */ /* 0x000fe200078e00ff */
[----:B------:R-:W-:Y:S01]  /*2470*/  IADD3 R69, R149, UR10, RZ ;  /* 0x0000000a95457c10 */ /* 0x000fe2000fffe0ff */
[----:B------:R-:W-:Y:S01]  /*2480*/  IMAD.SHL.U32 R85, R85, 0x2, RZ ;  /* 0x0000000255557824 */ /* 0x000fe200078e00ff */
[----:B------:R-:W-:Y:S01]  /*2490*/  SHF.R.S32.HI R108, RZ, 0x1f, R122 ;  /* 0x0000001fff6c7819 */ /* 0x000fe2000001147a */
[----:B------:R-:W-:Y:S01]  /*24a0*/  IMAD.SHL.U32 R83, R83, 0x2, RZ ;  /* 0x0000000253537824 */ /* 0x000fe200078e00ff */
[----:B------:R-:W-:Y:S01]  /*24b0*/  SHF.R.S32.HI R106, RZ, 0x1f, R120 ;  /* 0x0000001fff6a7819 */ /* 0x000fe20000011478 */
[--C-:B------:R-:W-:Y:S01]  /*24c0*/  IMAD.X R76, R70, 0x1, R65.reuse, P5 ;  /* 0x00000001464c7824 */ /* 0x100fe200028e0641 */
[----:B------:R-:W-:Y:S01]  /*24d0*/  SHF.R.S32.HI R104, RZ, 0x1f, R118 ;  /* 0x0000001fff687819 */ /* 0x000fe20000011476 */
[--C-:B------:R-:W-:Y:S01]  /*24e0*/  IMAD.X R78, R72, 0x1, R65.reuse, P4 ;  /* 0x00000001484e7824 */ /* 0x100fe200020e0641 */
[----:B------:R-:W-:Y:S01]  /*24f0*/  IADD3 R88, R147, UR5, RZ ;  /* 0x0000000593587c10 */ /* 0x000fe2000fffe0ff */
[----:B------:R-:W-:Y:S01]  /*2500*/  IMAD.X R80, R74, 0x1, R65, P2 ;  /* 0x000000014a507824 */ /* 0x000fe200010e0641 */
[----:B------:R-:W-:Y:S01]  /*2510*/  SHF.R.S32.HI R105, RZ, 0x1f, R119 ;  /* 0x0000001fff697819 */ /* 0x000fe20000011477 */
[----:B------:R-:W-:Y:S01]  /*2520*/  IMAD.U32 R63, R63, -0x40, RZ ;  /* 0xffffffc03f3f7824 */ /* 0x000fe200078e00ff */
[----:B------:R-:W-:-:S02]  /*2530*/  SHF.R.S32.HI R103, RZ, 0x1f, R117 ;  /* 0x0000001fff677819 */ /* 0x000fc40000011475 */
[----:B------:R-:W-:Y:S02]  /*2540*/  SHF.R.S32.HI R102, RZ, 0x1f, R116 ;  /* 0x0000001fff667819 */ /* 0x000fe40000011474 */
[C---:B------:R-:W-:Y:S02]  /*2550*/  IADD3.X R27, R0.reuse, c[0x0][0x2b4], RZ, P1, !PT ;  /* 0x0000ad00001b7a10 */ /* 0x040fe40000ffe4ff */
[----:B------:R-:W-:Y:S02]  /*2560*/  IADD3.X R51, R0, c[0x0][0x2ac], RZ, P0, !PT ;  /* 0x0000ab0000337a10 */ /* 0x000fe400007fe4ff */
.L_x_3812:
[----:B------:R-:W-:Y:S05]  /*2570*/  IMAD.SHL.U32 R22, R17, 0x40, RZ ;  /* 0x0000004011167824 */ /* 0x000fea00078e00ff */
[----:B------:R-:W-:Y:S05]  /*2580*/  IADD3 R21, R22, -0x40, RZ ;  /* 0xffffffc016157810 */ /* 0x000fea0007ffe0ff */
[--C-:B------:R-:W-:Y:S02]  /*2590*/  IMAD.IADD R155, R56, 0x1, -R21.reuse ;  /* 0x00000001389b7824 */ /* 0x100fe400078e0a15 */
[----:B------:R-:W-:Y:S03]  /*25a0*/  IMAD.IADD R153, R64, 0x1, -R21 ;  /* 0x0000000140997824 */ /* 0x000fe600078e0a15 */
[CC--:B------:R-:W-:Y:S02]  /*25b0*/  ISETP.GE.AND P4, PT, R140.reuse, R155.reuse, PT ;  /* 0x0000009b8c00720c */ /* 0x0c0fe40003f86270 */
[C---:B------:R-:W-:Y:S02]  /*25c0*/  ISETP.GE.AND P2, PT, R129.reuse, R155, PT ;  /* 0x0000009b8100720c */ /* 0x040fe40003f46270 */
[-C--:B------:R-:W-:Y:S02]  /*25d0*/  ISETP.GE.AND P4, PT, R140, R153.reuse, !P4 ;  /* 0x000000998c00720c */ /* 0x080fe40006786270 */
[----:B------:R-:W-:Y:S02]  /*25e0*/  ISETP.GE.AND P2, PT, R129, R153, !P2 ;  /* 0x000000998100720c */ /* 0x000fe40005746270 */
[C---:B------:R-:W-:Y:S04]  /*25f0*/  ISETP.GE.AND P1, PT, R128.reuse, R155, PT ;  /* 0x0000009b8000720c */ /* 0x040fe80003f26270 */
[----:B------:R-:W-:Y:S05]  /*2600*/  ISETP.GE.AND P1, PT, R128, R153, !P1 ;  /* 0x000000998000720c */ /* 0x000fea0004f26270 */
[----:B------:R-:W2:Y:S01]  /*2610*/  @P4 LDG.E.128 R12, [R92.64] ;  /* 0x000000065c0c4981 */ /* 0x000ea2000c1e1d00 */
[----:B------:R-:W-:Y:S01]  /*2620*/  @P4 IMAD.MOV.U32 R91, RZ, RZ, R89 ;  /* 0x000000ffff5b4224 */ /* 0x000fe200078e0059 */
[C---:B------:R-:W-:Y:S05]  /*2630*/  @P2 IADD3 R2, P0, R92.reuse, R83, RZ ;  /* 0x000000535c022210 */ /* 0x040fea0007f1e0ff */
[----:B------:R-:W-:Y:S01]  /*2640*/  @P2 IMAD.X R3, R93, 0x1, R82, P0 ;  /* 0x000000015d032824 */ /* 0x000fe200000e0652 */
        /* <DEDUP_REMOVED lines=248> */
.L_x_3762:
[----:B------:R-:W-:Y:S05]  /*35d0*/  BSYNC B0 ;  /* 0x0000000000007941 */ /* 0x000fea0003800000 */
.L_x_3761:
[----:B------:R-:W-:Y:S01]  /*35e0*/  BSSY B0, `(.L_x_3763) ;  /* 0x00000d0000007945 */ /* 0x000fe20003800000 */
[----:B------:R-:W-:-:S05]  /*35f0*/  @!P2 BRA `(.L_x_3764) ;  /* 0x00000ce00000a947 */ /* 0x000fca0003800000 */
[----:B------:R-:W-:Y:S02]  /*3600*/  LEA R158, P1, R66, R94, 0x1 ;  /* 0x0000005e429e7211 */ /* 0x000fe400078208ff */
[----:B------:R-:W-:Y:S02]  /*3610*/  ISETP.GE.AND P0, PT, R24, UR4, PT ;  /* 0x0000000418007c0c */ /* 0x000fe4000bf06270 */
[C---:B------:R-:W-:Y:S02]  /*3620*/  SHF.L.U32 R157, R133.reuse, 0x1, RZ ;  /* 0x00000001859d7819 */ /* 0x040fe400000006ff */
        /* <DEDUP_REMOVED lines=43> */
[----:B------:R-:W-:Y:S02]  /*38e0*/  @!P0 FFMA.FTZ R3, R42, R45, R3 ;  /* 0x0000002d2a038223 */ /* 0x000fe40000010003 */
        /* <DEDUP_REMOVED lines=159> */
.L_x_3764:
[----:B------:R-:W-:Y:S05]  /*42e0*/  BSYNC B0 ;  /* 0x0000000000007941 */ /* 0x000fea0003800000 */
.L_x_3763:
[C---:B------:R-:W-:Y:S01]  /*42f0*/  ISETP.GE.AND P0, PT, R128.reuse, R155, PT ;  /* 0x0000009b8000720c */ /* 0x040fe20003f06270 */
[----:B------:R-:W-:Y:S03]  /*4300*/  BSSY B0, `(.L_x_3765) ;  /* 0x00000d8000007945 */ /* 0x000fe60003800000 */
[----:B------:R-:W-:Y:S11]  /*4310*/  ISETP.GE.AND P0, PT, R128, R153, !P0 ;  /* 0x000000998000720c */ /* 0x000ff60004706270 */
[----:B------:R-:W-:Y:S02]  /*4320*/  @!UPT UIADD3 URZ, URZ, URZ, URZ ;  /* 0x0000003f3f3ff290 */ /* 0x000fe4000fffe03f */
[----:B------:R-:W-:-:S05]  /*4330*/  @!P0 BRA `(.L_x_3766) ;  /* 0x00000d4000008947 */ /* 0x000fca0003800000 */
[----:B------:R-:W-:Y:S02]  /*4340*/  LEA R158, P1, R68, R94, 0x1 ;  /* 0x0000005e449e7211 */ /* 0x000fe400078208ff */
[----:B------:R-:W-:Y:S02]  /*4350*/  ISETP.GE.AND P0, PT, R24, UR4, PT ;  /* 0x0000000418007c0c */ /* 0x000fe4000bf06270 */
[C---:B-1----:R-:W-:Y:S02]  /*4360*/  SHF.L.U32 R157, R127.reuse, 0x1, RZ ;  /* 0x000000017f9d7819 */ /* 0x042fe400000006ff */
[----:B------:R-:W-:Y:S02]  /*4370*/  LEA.HI.X R159, R68, R95, R67, 0x1, P1 ;  /* 0x0000005f449f7211 */ /* 0x000fe400008f0c43 */
[-C--:B----4-:R-:W-:Y:S02]  /*4380*/  IADD3 R30, P1, R26, R157.reuse, RZ ;  /* 0x0000009d1a1e7210 */ /* 0x090fe40007f3e0ff */
[----:B------:R-:W-:Y:S01]  /*4390*/  SHF.L.U64.HI R91, R127, 0x1, R112 ;  /* 0x000000017f5b7819 */ /* 0x000fe20000010270 */
[----:B------:R-:W2:Y:S01]  /*43a0*/  LDG.E.128 R32, [R158.64] ;  /* 0x000000069e207981 */ /* 0x000ea2000c1e1d00 */
[----:B------:R-:W-:Y:S02]  /*43b0*/  IADD3 R52, P2, R50, R157, RZ ;  /* 0x0000009d32347210 */ /* 0x000fe40007f5e0ff */
[-C--:B------:R-:W-:Y:S02]  /*43c0*/  IADD3.X R31, R27, R91.reuse, RZ, P1, !PT ;  /* 0x0000005b1b1f7210 */ /* 0x080fe40000ffe4ff */
[----:B------:R-:W-:Y:S02]  /*43d0*/  IADD3.X R53, R51, R91, RZ, P2, !PT ;  /* 0x0000005b33357210 */ /* 0x000fe400017fe4ff */
[----:B------:R-:W-:Y:S01]  /*43e0*/  LEA R156, P4, R148, R150, 0x1 ;  /* 0x00000096949c7211 */ /* 0x000fe200078808ff */
[----:B------:R-:W3:Y:S01]  /*43f0*/  @!P0 LDG.E.64 R28, [R30.64] ;  /* 0x000000061e1c8981 */ /* 0x000ee2000c1e1b00 */
[C---:B------:R-:W-:Y:S02]  /*4400*/  LEA R160, P2, R71.reuse, R94, 0x1 ;  /* 0x0000005e47a07211 */ /* 0x040fe400078408ff */
        /* <DEDUP_REMOVED lines=33> */
[----:B------:R-:W-:Y:S01]  /*4620*/  @!P0 FMUL.FTZ R154, R43, R29 ;  /* 0x0000001d2b9a8220 */ /* 0x000fe20000410000 */
[----:B------:R-:W-:Y:S01]  /*4630*/  @!P0 MOV R32, R91 ;  /* 0x0000005b00208202 */ /* 0x000fe20000000f00 */
[----:B------:R-:W-:Y:S02]  /*4640*/  @!P0 FMUL.FTZ R4, R28, R29 ;  /* 0x0000001d1c048220 */ /* 0x000fe40000410000 */
        /* <DEDUP_REMOVED lines=163> */
.L_x_3766:
[----:B------:R-:W-:Y:S05]  /*5080*/  BSYNC B0 ;  /* 0x0000000000007941 */ /* 0x000fea0003800000 */
.L_x_3765:
        /* <DEDUP_REMOVED lines=20> */
[----:B-1----:R-:W-:Y:S01]  /*51d0*/  IMAD R47, R45, c[0x0][0x19c], RZ ;  /* 0x000067002d2f7a24 */ /* 0x002fe200078e02ff */
[----:B------:R-:W-:Y:S01]  /*51e0*/  LEA R46, P2, R77, R94, 0x1 ;  /* 0x0000005e4d2e7211 */ /* 0x000fe200078408ff */
        /* <DEDUP_REMOVED lines=198> */
.L_x_3768:
[----:B------:R-:W-:Y:S05]  /*5e50*/  BSYNC B0 ;  /* 0x0000000000007941 */ /* 0x000fea0003800000 */
.L_x_3767:
        /* <DEDUP_REMOVED lines=8> */
.L_x_3760:
        /* <DEDUP_REMOVED lines=89> */
.L_x_3773:
[----:B------:R-:W-:Y:S05]  /*6470*/  BSYNC B0 ;  /* 0x0000000000007941 */ /* 0x000fea0003800000 */
.L_x_3772:
        /* <DEDUP_REMOVED lines=89> */
.L_x_3775:
[----:B------:R-:W-:Y:S05]  /*6a10*/  BSYNC B0 ;  /* 0x0000000000007941 */ /* 0x000fea0003800000 */
.L_x_3774:
        /* <DEDUP_REMOVED lines=89> */
.L_x_3777:
[----:B------:R-:W-:Y:S05]  /*6fb0*/  BSYNC B0 ;  /* 0x0000000000007941 */ /* 0x000fea0003800000 */
.L_x_3776:
        /* <DEDUP_REMOVED lines=89> */
.L_x_3779:
[----:B------:R-:W-:Y:S05]  /*7550*/  BSYNC B0 ;  /* 0x0000000000007941 */ /* 0x000fea0003800000 */
.L_x_3778:
[----:B-----5:R1:W-:Y:S02]  /*7560*/  STG.E.128 [R150.64+0x180], R36 ;  /* 0x0001802496007986 */ /* 0x0203e4000c101d06 */
.L_x_3771:
[----:B------:R-:W-:Y:S05]  /*7570*/  BSYNC B1 ;  /* 0x0000000000017941 */ /* 0x000fea0003800000 */
.L_x_3770:
        /* <DEDUP_REMOVED lines=98> */
.L_x_3783:
[----:B------:R-:W-:Y:S05]  /*7ba0*/  BSYNC B0 ;  /* 0x0000000000007941 */ /* 0x000fea0003800000 */
.L_x_3782:
        /* <DEDUP_REMOVED lines=100> */
.L_x_3785:
[----:B------:R-:W-:Y:S05]  /*81f0*/  BSYNC B0 ;  /* 0x0000000000007941 */ /* 0x000fea0003800000 */
.L_x_3784:
        /* <DEDUP_REMOVED lines=97> */
.L_x_3787:
[----:B------:R-:W-:Y:S05]  /*8810*/  BSYNC B0 ;  /* 0x0000000000007941 */ /* 0x000fea0003800000 */
.L_x_3786:
        /* <DEDUP_REMOVED lines=98> */
.L_x_3789:
[----:B------:R-:W-:Y:S05]  /*8e40*/  BSYNC B0 ;  /* 0x0000000000007941 */ /* 0x000fea0003800000 */
.L_x_3788:
[----:B-----5:R1:W-:Y:S02]  /*8e50*/  STG.E.128 [R40.64+0x180], R4 ;  /* 0x0001800428007986 */ /* 0x0203e4000c101d06 */
.L_x_3781:
[----:B------:R-:W-:Y:S05]  /*8e60*/  BSYNC B1 ;  /* 0x0000000000017941 */ /* 0x000fea0003800000 */
.L_x_3780:
        /* <DEDUP_REMOVED lines=101> */
.L_x_3793:
[----:B------:R-:W-:Y:S05]  /*94c0*/  BSYNC B0 ;  /* 0x0000000000007941 */ /* 0x000fea0003800000 */
.L_x_3792:
[C---:B------:R-:W-:Y:S01]  /*94d0*/  LEA R40, P1, R148.reuse, R150, 0x1 ;  /* 0x0000009694287211 */ /* 0x040fe200078208ff */
[----:B------:R-:W-:Y:S01]  /*94e0*/  BSSY B0, `(.L_x_3794) ;  /* 0x0000063000007945 */ /* 0x000fe20003800000 */
[C---:B-1----:R-:W-:Y:S02]  /*94f0*/  LEA R2, P0, R71.reuse, R94, 0x1 ;  /* 0x0000005e47027211 */ /* 0x042fe400078008ff */
        /* <DEDUP_REMOVED lines=97> */
.L_x_3795:
[----:B------:R-:W-:Y:S05]  /*9b10*/  BSYNC B0 ;  /* 0x0000000000007941 */ /* 0x000fea0003800000 */
.L_x_3794:
        /* <DEDUP_REMOVED lines=97> */
.L_x_3797:
[----:B------:R-:W-:Y:S05]  /*a130*/  BSYNC B0 ;  /* 0x0000000000007941 */ /* 0x000fea0003800000 */
.L_x_3796:
        /* <DEDUP_REMOVED lines=98> */
.L_x_3799:
[----:B------:R-:W-:Y:S05]  /*a760*/  BSYNC B0 ;  /* 0x0000000000007941 */ /* 0x000fea0003800000 */
.L_x_3798:
[----:B-----5:R4:W-:Y:S02]  /*a770*/  STG.E.128 [R40.64+0x180], R4 ;  /* 0x0001800428007986 */ /* 0x0209e4000c101d06 */
.L_x_3791:
[----:B------:R-:W-:Y:S05]  /*a780*/  BSYNC B1 ;  /* 0x0000000000017941 */ /* 0x000fea0003800000 */
.L_x_3790:
        /* <DEDUP_REMOVED lines=103> */
.L_x_3803:
[----:B------:R-:W-:Y:S05]  /*ae00*/  BSYNC B0 ;  /* 0x0000000000007941 */ /* 0x000fea0003800000 */
.L_x_3802:
[----:B-1----:R-:W-:Y:S01]  /*ae10*/  IMAD R3, R41, c[0x0][0x19c], RZ ;  /* 0x0000670029037a24 */ /* 0x002fe200078e02ff */
[----:B------:R-:W-:Y:S01]  /*ae20*/  LEA R12, P0, R77, R94, 0x1 ;  /* 0x0000005e4d0c7211 */ /* 0x000fe200078008ff */
        /* <DEDUP_REMOVED lines=99> */
.L_x_3805:
[----:B------:R-:W-:Y:S05]  /*b460*/  BSYNC B0 ;  /* 0x0000000000007941 */ /* 0x000fea0003800000 */
.L_x_3804:
        /* <DEDUP_REMOVED lines=97> */
.L_x_3807:
[----:B------:R-:W-:Y:S05]  /*ba80*/  BSYNC B0 ;  /* 0x0000000000007941 */ /* 0x000fea0003800000 */
.L_x_3806:
        /* <DEDUP_REMOVED lines=98> */
.L_x_3809:
[----:B------:R-:W-:Y:S05]  /*c0b0*/  BSYNC B0 ;  /* 0x0000000000007941 */ /* 0x000fea0003800000 */
.L_x_3808:
[----:B-----5:R4:W-:Y:S02]  /*c0c0*/  STG.E.128 [R40.64+0x180], R4 ;  /* 0x0001800428007986 */ /* 0x0209e4000c101d06 */
.L_x_3801:
[----:B------:R-:W-:Y:S05]  /*c0d0*/  BSYNC B1 ;  /* 0x0000000000017941 */ /* 0x000fea0003800000 */
.L_x_3800:
        /* <DEDUP_REMOVED lines=8> */
.L_x_3759:
        /* <DEDUP_REMOVED lines=53> */
.L_x_3769:
        /* <DEDUP_REMOVED lines=80> */
.L_x_3810:
        /* <DEDUP_REMOVED lines=9> */
.L_x_3811:
[----:B------:R-:W-:Y:S04]  /*ca40*/  IADD3 R17, R17, -0x1, RZ ;  /* 0xffffffff11117810 */ /* 0x000fe80007ffe0ff */
[----:B------:R-:W-:Y:S11]  /*ca50*/  ISETP.GT.AND P0, PT, R17, R62, PT ;  /* 0x0000003e1100720c */ /* 0x000ff60003f04270 */
[----:B------:R-:W-:Y:S02]  /*ca60*/  @!UPT UIADD3 URZ, URZ, URZ, URZ ;  /* 0x0000003f3f3ff290 */ /* 0x000fe4000fffe03f */
[----:B------:R-:W-:-:S05]  /*ca70*/  @P0 BRA `(.L_x_3812) ;  /* 0xffff5af000000947 */ /* 0x000fca000383ffff */
.L_x_3758:
        /* <DEDUP_REMOVED lines=94> */
.L_x_3819:
[----:B------:R-:W-:Y:S05]  /*d060*/  BSYNC B0 ;  /* 0x0000000000007941 */ /* 0x000fea0003800000 */
.L_x_3818:
        /* <DEDUP_REMOVED lines=47> */
.L_x_3821:
[----:B------:R-:W-:Y:S05]  /*d360*/  BSYNC B0 ;  /* 0x0000000000007941 */ /* 0x000fea0003800000 */
.L_x_3820:
        /* <DEDUP_REMOVED lines=45> */
.L_x_3823:
[----:B------:R-:W-:Y:S05]  /*d640*/  BSYNC B0 ;  /* 0x0000000000007941 */ /* 0x000fea0003800000 */
.L_x_3822:
        /* <DEDUP_REMOVED lines=44> */
.L_x_3825:
[----:B------:R-:W-:Y:S05]  /*d910*/  BSYNC B0 ;  /* 0x0000000000007941 */ /* 0x000fea0003800000 */
.L_x_3824:
[----:B------:R3:W-:Y:S02]  /*d920*/  STS.128 [R240+0x6000], R28 ;  /* 0x0060001cf0007388 */ /* 0x0007e40000000c00 */
.L_x_3817:
[----:B------:R-:W-:Y:S05]  /*d930*/  BSYNC B1 ;  /* 0x0000000000017941 */ /* 0x000fea0003800000 */
.L_x_3816:
        /* <DEDUP_REMOVED lines=56> */
.L_x_3829:
[----:B------:R-:W-:Y:S05]  /*dcc0*/  BSYNC B0 ;  /* 0x0000000000007941 */ /* 0x000fea0003800000 */
.L_x_3828:
        /* <DEDUP_REMOVED lines=45> */
.L_x_3831:
[----:B------:R-:W-:Y:S05]  /*dfa0*/  BSYNC B0 ;  /* 0x0000000000007941 */ /* 0x000fea0003800000 */
.L_x_3830:
        /* <DEDUP_REMOVED lines=45> */
.L_x_3833:
[----:B------:R-:W-:Y:S05]  /*e280*/  BSYNC B0 ;  /* 0x0000000000007941 */ /* 0x000fea0003800000 */
.L_x_3832:
        /* <DEDUP_REMOVED lines=44> */
.L_x_3835:
[----:B------:R-:W-:Y:S05]  /*e550*/  BSYNC B0 ;  /* 0x0000000000007941 */ /* 0x000fea0003800000 */
.L_x_3834:
[----:B------:R3:W-:Y:S02]  /*e560*/  STS.128 [R240+0x6800], R28 ;  /* 0x0068001cf0007388 */ /* 0x0007e40000000c00 */
.L_x_3827:
[----:B------:R-:W-:Y:S05]  /*e570*/  BSYNC B1 ;  /* 0x0000000000017941 */ /* 0x000fea0003800000 */
.L_x_3826:
        /* <DEDUP_REMOVED lines=58> */
.L_x_3839:
[----:B-1----:R-:W-:Y:S05]  /*e920*/  BSYNC B0 ;  /* 0x0000000000007941 */ /* 0x002fea0003800000 */
.L_x_3838:
        /* <DEDUP_REMOVED lines=45> */
.L_x_3841:
[----:B------:R-:W-:Y:S05]  /*ec00*/  BSYNC B0 ;  /* 0x0000000000007941 */ /* 0x000fea0003800000 */
.L_x_3840:
        /* <DEDUP_REMOVED lines=46> */
.L_x_3843:
[----:B------:R-:W-:Y:S05]  /*eef0*/  BSYNC B0 ;  /* 0x0000000000007941 */ /* 0x000fea0003800000 */
.L_x_3842:
        /* <DEDUP_REMOVED lines=44> */
.L_x_3845:
[----:B------:R-:W-:Y:S05]  /*f1c0*/  BSYNC B0 ;  /* 0x0000000000007941 */ /* 0x000fea0003800000 */
.L_x_3844:
[----:B------:R2:W-:Y:S02]  /*f1d0*/  STS.128 [R240+0x7000], R28 ;  /* 0x0070001cf0007388 */ /* 0x0005e40000000c00 */
.L_x_3837:
[----:B------:R-:W-:Y:S05]  /*f1e0*/  BSYNC B1 ;  /* 0x0000000000017941 */ /* 0x000fea0003800000 */
.L_x_3836:
        /* <DEDUP_REMOVED lines=56> */
.L_x_3848:
[----:B-1----:R-:W-:Y:S05]  /*f570*/  BSYNC B0 ;  /* 0x0000000000007941 */ /* 0x002fea0003800000 */
.L_x_3847:
        /* <DEDUP_REMOVED lines=47> */
.L_x_3850:
[----:B------:R-:W-:Y:S05]  /*f870*/  BSYNC B0 ;  /* 0x0000000000007941 */ /* 0x000fea0003800000 */
.L_x_3849:
        /* <DEDUP_REMOVED lines=45> */
.L_x_3852:
[----:B------:R-:W-:Y:S05]  /*fb50*/  BSYNC B0 ;  /* 0x0000000000007941 */ /* 0x000fea0003800000 */
.L_x_3851:
        /* <DEDUP_REMOVED lines=45> */
.L_x_3854:
[----:B------:R-:W-:Y:S05]  /*fe30*/  BSYNC B0 ;  /* 0x0000000000007941 */ /* 0x000fea0003800000 */
.L_x_3853:
[----:B------:R4:W-:Y:S01]  /*fe40*/  STS.128 [R240+0x7800], R8 ;  /* 0x00780008f0007388 */ /* 0x0009e20000000c00 */
[----:B------:R-:W-:Y:S05]  /*fe50*/  BRA `(.L_x_3846) ;  /* 0x00005d7000007947 */ /* 0x000fea0003800000 */
.L_x_3815:
        /* <DEDUP_REMOVED lines=86> */
.L_x_3858:
[----:B------:R-:W-:Y:S05]  /*103c0*/  BSYNC B0 ;  /* 0x0000000000007941 */ /* 0x000fea0003800000 */
.L_x_3857:
        /* <DEDUP_REMOVED lines=87> */
.L_x_3860:
[----:B------:R-:W-:Y:S05]  /*10940*/  BSYNC B0 ;  /* 0x0000000000007941 */ /* 0x000fea0003800000 */
.L_x_3859:
        /* <DEDUP_REMOVED lines=86> */
.L_x_3862:
[----:B------:R-:W-:Y:S05]  /*10eb0*/  BSYNC B0 ;  /* 0x0000000000007941 */ /* 0x000fea0003800000 */
.L_x_3861:
        /* <DEDUP_REMOVED lines=86> */
.L_x_3864:
[----:B------:R-:W-:Y:S05]  /*11420*/  BSYNC B0 ;  /* 0x0000000000007941 */ /* 0x000fea0003800000 */
.L_x_3863:
[----:B------:R3:W-:Y:S02]  /*11430*/  STS.128 [R240+0x6000], R28 ;  /* 0x0060001cf0007388 */ /* 0x0007e40000000c00 */
.L_x_3856:
[----:B------:R-:W-:Y:S05]  /*11440*/  BSYNC B1 ;  /* 0x0000000000017941 */ /* 0x000fea0003800000 */
.L_x_3855:
        /* <DEDUP_REMOVED lines=91> */
.L_x_3868:
[----:B------:R-:W-:Y:S05]  /*11a00*/  BSYNC B0 ;  /* 0x0000000000007941 */ /* 0x000fea0003800000 */
.L_x_3867:
        /* <DEDUP_REMOVED lines=89> */
.L_x_3870:
[----:B------:R-:W-:Y:S05]  /*11fa0*/  BSYNC B0 ;  /* 0x0000000000007941 */ /* 0x000fea0003800000 */
.L_x_3869:
        /* <DEDUP_REMOVED lines=89> */
.L_x_3872:
[----:B------:R-:W-:Y:S05]  /*12540*/  BSYNC B0 ;  /* 0x0000000000007941 */ /* 0x000fea0003800000 */
.L_x_3871:
        /* <DEDUP_REMOVED lines=89> */
.L_x_3874:
[----:B------:R-:W-:Y:S05]  /*12ae0*/  BSYNC B0 ;  /* 0x0000000000007941 */ /* 0x000fea0003800000 */
.L_x_3873:
[----:B------:R3:W-:Y:S02]  /*12af0*/  STS.128 [R240+0x6800], R20 ;  /* 0x00680014f0007388 */ /* 0x0007e40000000c00 */
.L_x_3866:
[----:B------:R-:W-:Y:S05]  /*12b00*/  BSYNC B1 ;  /* 0x0000000000017941 */ /* 0x000fea0003800000 */
.L_x_3865:
        /* <DEDUP_REMOVED lines=92> */
.L_x_3878:
[----:B------:R-:W-:Y:S05]  /*130d0*/  BSYNC B0 ;  /* 0x0000000000007941 */ /* 0x000fea0003800000 */
.L_x_3877:
        /* <DEDUP_REMOVED lines=89> */
.L_x_3880:
[----:B------:R-:W-:Y:S05]  /*13670*/  BSYNC B0 ;  /* 0x0000000000007941 */ /* 0x000fea0003800000 */
.L_x_3879:
        /* <DEDUP_REMOVED lines=89> */
.L_x_3882:
[----:B------:R-:W-:Y:S05]  /*13c10*/  BSYNC B0 ;  /* 0x0000000000007941 */ /* 0x000fea0003800000 */
.L_x_3881:
        /* <DEDUP_REMOVED lines=89> */
.L_x_3884:
[----:B------:R-:W-:Y:S05]  /*141b0*/  BSYNC B0 ;  /* 0x0000000000007941 */ /* 0x000fea0003800000 */
.L_x_3883:
[----:B------:R3:W-:Y:S02]  /*141c0*/  STS.128 [R240+0x7000], R20 ;  /* 0x00700014f0007388 */ /* 0x0007e40000000c00 */
.L_x_3876:
[----:B------:R-:W-:Y:S05]  /*141d0*/  BSYNC B1 ;  /* 0x0000000000017941 */ /* 0x000fea0003800000 */
.L_x_3875:
        /* <DEDUP_REMOVED lines=91> */
.L_x_3886:
[----:B------:R-:W-:Y:S05]  /*14790*/  BSYNC B0 ;  /* 0x0000000000007941 */ /* 0x000fea0003800000 */
.L_x_3885:
        /* <DEDUP_REMOVED lines=90> */
.L_x_3888:
[----:B------:R-:W-:Y:S05]  /*14d40*/  BSYNC B0 ;  /* 0x0000000000007941 */ /* 0x000fea0003800000 */
.L_x_3887:
        /* <DEDUP_REMOVED lines=90> */
.L_x_3890:
[----:B------:R-:W-:Y:S05]  /*152f0*/  BSYNC B0 ;  /* 0x0000000000007941 */ /* 0x000fea0003800000 */
.L_x_3889:
        /* <DEDUP_REMOVED lines=92> */
.L_x_3892:
[----:B------:R-:W-:Y:S05]  /*158c0*/  BSYNC B0 ;  /* 0x0000000000007941 */ /* 0x000fea0003800000 */
.L_x_3891:
[----:B------:R3:W-:Y:S01]  /*158d0*/  STS.128 [R240+0x7800], R20 ;  /* 0x00780014f0007388 */ /* 0x0007e20000000c00 */
[----:B------:R-:W-:Y:S05]  /*158e0*/  BRA `(.L_x_3846) ;  /* 0x000002e000007947 */ /* 0x000fea0003800000 */
.L_x_3814:
        /* <DEDUP_REMOVED lines=46> */
.L_x_3846:
[----:B------:R-:W-:Y:S05]  /*15bd0*/  BSYNC B2 ;  /* 0x0000000000027941 */ /* 0x000fea0003800000 */
.L_x_3813:
[----:B------:R-:W-:Y:S01]  /*15be0*/  IADD3 R244, R166, -0x1, RZ ;  /* 0xffffffffa6f47810 */ /* 0x000fe20007ffe0ff */
[----:B-1--4-:R-:W-:Y:S01]  /*15bf0*/  IMAD.SHL.U32 R9, R60, 0x40, RZ ;  /* 0x000000403c097824 */ /* 0x012fe200078e00ff */
[----:B------:R-:W-:Y:S01]  /*15c00*/  LEA R242, P2, R138, c[0x0][0x168], 0x1 ;  /* 0x00005a008af27a11 */ /* 0x000fe200078408ff */
[----:B------:R-:W-:Y:S01]  /*15c10*/  IMAD.SHL.U32 R4, R140, 0x8, RZ ;  /* 0x000000088c047824 */ /* 0x000fe200078e00ff */
[----:B------:R-:W-:Y:S01]  /*15c20*/  LEA.HI R0, R61, R61, RZ, 0x1 ;  /* 0x0000003d3d007211 */ /* 0x000fe200078f08ff */
[----:B------:R-:W-:Y:S01]  /*15c30*/  IMAD.SHL.U32 R3, R244, 0x40, RZ ;  /* 0x00000040f4037824 */ /* 0x000fe200078e00ff */
[----:B------:R-:W-:-:S02]  /*15c40*/  LEA.HI.X R241, R138, c[0x0][0x16c], R48, 0x1, P2 ;  /* 0x00005b008af17a11 */ /* 0x000fc400010f0c30 */
[----:B------:R-:W-:Y:S01]  /*15c50*/  LOP3.LUT R0, R0, 0xfffffffe, RZ, 0xc0, !PT ;  /* 0xfffffffe00007812 */ /* 0x000fe200078ec0ff */
[----:B------:R-:W-:Y:S01]  /*15c60*/  IMAD.IADD R5, R56, 0x1, -R3 ;  /* 0x0000000138057824 */ /* 0x000fe200078e0a03 */
[----:B------:R-:W-:Y:S02]  /*15c70*/  SHF.R.S32.HI R7, RZ, 0x1f, R134 ;  /* 0x0000001fff077819 */ /* 0x000fe40000011486 */
[----:B------:R-:W-:Y:S01]  /*15c80*/  LOP3.LUT R9, R9, 0x1c0, RZ, 0xc0, !PT ;  /* 0x000001c009097812 */ /* 0x000fe200078ec0ff */
[----:B------:R-:W-:Y:S01]  /*15c90*/  IMAD.IADD R61, R61, 0x1, -R0 ;  /* 0x000000013d3d7824 */ /* 0x000fe200078e0a00 */
[-C--:B------:R-:W-:Y:S02]  /*15ca0*/  ISETP.GE.AND P1, PT, R140, R5.reuse, PT ;  /* 0x000000058c00720c */ /* 0x080fe40003f26270 */
[-C--:B------:R-:W-:Y:S02]  /*15cb0*/  ISETP.GE.AND P0, PT, R18, R5.reuse, PT ;  /* 0x000000051200720c */ /* 0x080fe40003f06270 */
[----:B------:R-:W-:-:S02]  /*15cc0*/  ISETP.GE.AND P5, PT, R14, R5, PT ;  /* 0x000000050e00720c */ /* 0x000fc40003fa6270 */
[-C--:B------:R-:W-:Y:S02]  /*15cd0*/  ISETP.GE.AND P6, PT, R16, R5.reuse, PT ;  /* 0x000000051000720c */ /* 0x080fe40003fc6270 */
[----:B------:R-:W-:Y:S02]  /*15ce0*/  ISETP.GE.AND P4, PT, R14, R5, PT ;  /* 0x000000050e00720c */ /* 0x000fe40003f86270 */
[----:B------:R-:W-:Y:S02]  /*15cf0*/  LOP3.LUT R4, R9, 0x8, R4, 0xf8, !PT ;  /* 0x0000000809047812 */ /* 0x000fe400078ef804 */
[----:B------:R-:W-:Y:S01]  /*15d00*/  SHF.R.U32.HI R9, RZ, 0x3, R9 ;  /* 0x00000003ff097819 */ /* 0x000fe20000011609 */
[----:B------:R-:W-:Y:S02]  /*15d10*/  @!P1 IMAD.MOV.U32 R243, RZ, RZ, R241 ;  /* 0x000000fffff39224 */ /* 0x000fe400078e00f1 */
[----:B------:R-:W-:Y:S01]  /*15d20*/  @!P0 IMAD.MOV.U32 R0, RZ, RZ, c[0x0][0x198] ;  /* 0x00006600ff008624 */ /* 0x000fe200078e00ff */
[----:B------:R-:W-:Y:S01]  /*15d30*/  LOP3.LUT R4, R4, R9, RZ, 0x3c, !PT ;  /* 0x0000000904047212 */ /* 0x000fe200078e3cff */
[----:B------:R-:W-:Y:S01]  /*15d40*/  @!P0 IMAD.MOV.U32 R2, RZ, RZ, c[0x0][0x19c] ;  /* 0x00006700ff028624 */ /* 0x000fe200078e00ff */
[----:B---3--:R-:W-:Y:S01]  /*15d50*/  @!P5 LEA R20, P2, R54, R242, 0x1 ;  /* 0x000000f23614d211 */ /* 0x008fe200078408ff */
[----:B------:R-:W-:Y:S01]  /*15d60*/  @!PT LDS RZ, [RZ] ;  /* 0x00000000fffff984 */ /* 0x000fe20000000800 */
[----:B------:R-:W-:Y:S01]  /*15d70*/  @!PT LDS RZ, [RZ] ;  /* 0x00000000fffff984 */ /* 0x000fe20000000800 */
[----:B------:R-:W-:Y:S01]  /*15d80*/  @!PT LDS RZ, [RZ] ;  /* 0x00000000fffff984 */ /* 0x000fe20000000800 */
[----:B------:R1:W-:Y:S01]  /*15d90*/  @!P1 LDGSTS.E.BYPASS.LTC128B.128 [R240+0x8000], [R242.64] ;  /* 0x08000000f2f09fae */ /* 0x0003e2000b901d46 */
[----:B------:R-:W-:-:S02]  /*15da0*/  @!P6 IMAD.MOV.U32 R10, RZ, RZ, c[0x0][0x198] ;  /* 0x00006600ff0ae624 */ /* 0x000fc400078e00ff */
[----:B------:R-:W-:Y:S01]  /*15db0*/  @!P5 LEA.HI.X R21, R54, R241, R55, 0x1, P2 ;  /* 0x000000f13615d211 */ /* 0x000fe200010f0c37 */
[----:B------:R1:W-:Y:S01]  /*15dc0*/  @!P1 LDGSTS.E.BYPASS.LTC128B.128 [R240+0xa000], [R242.64+0x80] ;  /* 0x0a000080f2f09fae */ /* 0x0003e2000b901d46 */
[----:B------:R-:W-:Y:S01]  /*15dd0*/  ISETP.GE.AND P2, PT, R18, R5, PT ;  /* 0x000000051200720c */ /* 0x000fe20003f46270 */
[----:B------:R-:W-:Y:S02]  /*15de0*/  IMAD R233, R61, 0x200, R4 ;  /* 0x000002003de97824 */ /* 0x000fe400078e0204 */
[----:B------:R1:W-:Y:S02]  /*15df0*/  @!P1 LDGSTS.E.BYPASS.LTC128B.128 [R240+0xc000], [R242.64+0x100] ;  /* 0x0c000100f2f09fae */ /* 0x0003e4000b901d46 */
[----:B------:R-:W-:Y:S02]  /*15e00*/  IMAD.SHL.U32 R233, R233, 0x2, RZ ;  /* 0x00000002e9e97824 */ /* 0x000fe400078e00ff */
[----:B------:R1:W-:Y:S01]  /*15e10*/  @!P1 LDGSTS.E.BYPASS.LTC128B.128 [R240+0xe000], [R242.64+0x180] ;  /* 0x0e000180f2f09fae */ /* 0x0003e2000b901d46 */
[----:B--2---:R-:W-:-:S02]  /*15e20*/  @!P0 LEA R12, P1, R0, R242, 0x6 ;  /* 0x000000f2000c8211 */ /* 0x004fc400078230ff */
[----:B------:R-:W-:Y:S01]  /*15e30*/  IADD3 R231, R233, 0x8020, RZ ;  /* 0x00008020e9e77810 */ /* 0x000fe20007ffe0ff */
[----:B------:R2:W-:Y:S01]  /*15e40*/  @!P5 LDGSTS.E.BYPASS.LTC128B.128 [R240+0x8800], [R20.64] ;  /* 0x0880000014f0dfae */ /* 0x0005e2000b901d46 */
[----:B------:R-:W-:Y:S01]  /*15e50*/  @!P0 LEA.HI.X R13, R0, R241, R2, 0x6, P1 ;  /* 0x000000f1000d8211 */ /* 0x000fe200008f3402 */
[----:B------:R-:W-:Y:S01]  /*15e60*/  @!P6 IMAD.MOV.U32 R2, RZ, RZ, c[0x0][0x19c] ;  /* 0x00006700ff02e624 */ /* 0x000fe200078e00ff */
[-C--:B------:R-:W-:Y:S01]  /*15e70*/  ISETP.GE.AND P1, PT, R16, R5.reuse, PT ;  /* 0x000000051000720c */ /* 0x080fe20003f26270 */
[----:B------:R2:W-:Y:S01]  /*15e80*/  @!P5 LDGSTS.E.BYPASS.LTC128B.128 [R240+0xa800], [R20.64+0x80] ;  /* 0x0a80008014f0dfae */ /* 0x0005e2000b901d46 */
[----:B------:R-:W-:Y:S01]  /*15e90*/  LEA.HI R0, R7, R134, RZ, 0x3 ;  /* 0x0000008607007211 */ /* 0x000fe200078f18ff */
[----:B------:R-:W-:Y:S02]  /*15ea0*/  @!P6 IMAD R2, R2, 0x60, RZ ;  /* 0x000000600202e824 */ /* 0x000fe400078e02ff */
[----:B------:R2:W-:Y:S01]  /*15eb0*/  @!P5 LDGSTS.E.BYPASS.LTC128B.128 [R240+0xc800], [R20.64+0x100] ;  /* 0x0c80010014f0dfae */ /* 0x0005e2000b901d46 */
[C---:B------:R-:W-:Y:S01]  /*15ec0*/  LOP3.LUT R7, R0.reuse, 0xfffffff8, RZ, 0xc0, !PT ;  /* 0xfffffff800077812 */ /* 0x040fe200078ec0ff */
[----:B------:R-:W-:Y:S01]  /*15ed0*/  IMAD.SHL.U32 R49, R0, 0x40, RZ ;  /* 0x0000004000317824 */ /* 0x000fe200078e00ff */
[----:B------:R-:W-:Y:S01]  /*15ee0*/  IADD3 R0, R233, 0x8000, RZ ;  /* 0x00008000e9007810 */ /* 0x000fe20007ffe0ff */
[----:B------:R2:W-:Y:S01]  /*15ef0*/  @!P5 LDGSTS.E.BYPASS.LTC128B.128 [R240+0xe800], [R20.64+0x180] ;  /* 0x0e80018014f0dfae */ /* 0x0005e2000b901d46 */
[----:B------:R-:W-:Y:S01]  /*15f00*/  ISETP.GE.AND P5, PT, R140, R5, PT ;  /* 0x000000058c00720c */ /* 0x000fe20003fa6270 */
[----:B------:R-:W-:Y:S01]  /*15f10*/  IMAD.IADD R134, R134, 0x1, -R7 ;  /* 0x0000000186867824 */ /* 0x000fe200078e0a07 */
[----:B------:R-:W-:Y:S01]  /*15f20*/  LOP3.LUT R49, R49, 0xfffffe00, RZ, 0xc0, !PT ;  /* 0xfffffe0031317812 */ /* 0x000fe200078ec0ff */
[----:B------:R3:W-:Y:S01]  /*15f30*/  @!P0 LDGSTS.E.BYPASS.LTC128B.128 [R240+0x9000], [R12.64] ;  /* 0x090000000cf08fae */ /* 0x0007e2000b901d46 */
[----:B------:R-:W-:-:S02]  /*15f40*/  @!P1 IMAD.MOV.U32 R14, RZ, RZ, c[0x0][0x1a0] ;  /* 0x00006800ff0e9624 */ /* 0x000fc400078e00ff */
[----:B------:R-:W-:Y:S01]  /*15f50*/  IMAD.SHL.U32 R8, R134, 0x40, RZ ;  /* 0x0000004086087824 */ /* 0x000fe200078e00ff */
[----:B------:R3:W-:Y:S01]  /*15f60*/  @!P0 LDGSTS.E.BYPASS.LTC128B.128 [R240+0xb000], [R12.64+0x80] ;  /* 0x0b0000800cf08fae */ /* 0x0007e2000b901d46 */
[----:B------:R-:W-:Y:S02]  /*15f70*/  IMAD.SHL.U32 R5, R61, 0x8, RZ ;  /* 0x000000083d057824 */ /* 0x000fe400078e00ff */
[----:B-1----:R-:W-:Y:S01]  /*15f80*/  @!P6 IMAD.MOV.U32 R243, RZ, RZ, R241 ;  /* 0x000000fffff3e224 */ /* 0x002fe200078e00f1 */
[----:B------:R3:W-:Y:S01]  /*15f90*/  @!P0 LDGSTS.E.BYPASS.LTC128B.128 [R240+0xd000], [R12.64+0x100] ;  /* 0x0d0001000cf08fae */ /* 0x0007e2000b901d46 */
[----:B------:R-:W-:Y:S01]  /*15fa0*/  LOP3.LUT R8, R8, 0x1c0, RZ, 0xc0, !PT ;  /* 0x000001c008087812 */ /* 0x000fe200078ec0ff */
[----:B------:R-:W-:Y:S02]  /*15fb0*/  @!P2 IMAD.MOV.U32 R4, RZ, RZ, c[0x0][0x1a4] ;  /* 0x00006900ff04a624 */ /* 0x000fe400078e00ff */
[----:B------:R-:W-:Y:S01]  /*15fc0*/  @!P6 IMAD.WIDE.U32 R10, R10, 0x60, R242 ;  /* 0x000000600a0ae825 */ /* 0x000fe200078e00f2 */
[----:B------:R3:W-:Y:S01]  /*15fd0*/  @!P0 LDGSTS.E.BYPASS.LTC128B.128 [R240+0xf000], [R12.64+0x180] ;  /* 0x0f0001800cf08fae */ /* 0x0007e2000b901d46 */
[----:B------:R-:W-:-:S02]  /*15fe0*/  LEA R246, P0, R168, c[0x0][0x170], 0x1 ;  /* 0x00005c00a8f67a11 */ /* 0x000fc400078008ff */
[----:B------:R-:W-:Y:S02]  /*15ff0*/  LOP3.LUT R5, R8, 0x8, R5, 0xf8, !PT ;  /* 0x0000000808057812 */ /* 0x000fe400078ef805 */
[----:B------:R-:W-:Y:S02]  /*16000*/  LEA.HI.X R245, R168, c[0x0][0x174], R165, 0x1, P0 ;  /* 0x00005d00a8f57a11 */ /* 0x000fe400000f0ca5 */
[C---:B------:R-:W-:Y:S02]  /*16010*/  @!P4 LEA R6, P0, R101.reuse, R246, 0x1 ;  /* 0x000000f66506c211 */ /* 0x040fe400078008ff */
[----:B------:R-:W-:Y:S01]  /*16020*/  SHF.R.U32.HI R8, RZ, 0x3, R8 ;  /* 0x00000003ff087819 */ /* 0x000fe20000011608 */
[----:B------:R-:W-:Y:S01]  /*16030*/  @!P1 IMAD.MOV.U32 R247, RZ, RZ, R245 ;  /* 0x000000fffff79224 */ /* 0x000fe200078e00f5 */
[----:B------:R-:W-:-:S03]  /*16040*/  @!P4 LEA.HI.X R7, R101, R245, R100, 0x1, P0 ;  /* 0x000000f56507c211 */ /* 0x000fc600000f0c64 */
[----:B------:R-:W-:-:S04]  /*16050*/  @!P1 IMAD.WIDE.U32 R14, R14, 0x60, R246 ;  /* 0x000000600e0e9825 */ /* 0x000fc800078e00f6 */
[----:B------:R-:W-:Y:S02]  /*16060*/  @!P5 IMAD.MOV.U32 R247, RZ, RZ, R245 ;  /* 0x000000fffff7d224 */ /* 0x000fe400078e00f5 */
[----:B---3--:R-:W-:Y:S02]  /*16070*/  @!P6 IMAD.IADD R13, R11, 0x1, R2 ;  /* 0x000000010b0de824 */ /* 0x008fe400078e0202 */
[----:B------:R-:W-:Y:S02]  /*16080*/  @!P6 IMAD.MOV.U32 R12, RZ, RZ, R10 ;  /* 0x000000ffff0ce224 */ /* 0x000fe400078e000a */
[----:B------:R-:W-:Y:S02]  /*16090*/  @!P2 IMAD.MOV.U32 R2, RZ, RZ, c[0x0][0x1a0] ;  /* 0x00006800ff02a624 */ /* 0x000fe400078e00ff */
[----:B------:R-:W-:Y:S01]  /*160a0*/  @!P1 IMAD.MOV.U32 R10, RZ, RZ, c[0x0][0x1a4] ;  /* 0x00006900ff0a9624 */ /* 0x000fe200078e00ff */
[----:B------:R1:W-:Y:S03]  /*160b0*/  @!P6 LDGSTS.E.BYPASS.LTC128B.128 [R240+0x9800], [R12.64] ;  /* 0x098000000cf0efae */ /* 0x0003e6000b901d46 */
[----:B------:R-:W-:Y:S01]  /*160c0*/  @!P1 IMAD R10, R10, 0x60, RZ ;  /* 0x000000600a0a9824 */ /* 0x000fe200078e02ff */
[----:B------:R1:W-:Y:S03]  /*160d0*/  @!P6 LDGSTS.E.BYPASS.LTC128B.128 [R240+0xb800], [R12.64+0x80] ;  /* 0x0b8000800cf0efae */ /* 0x0003e6000b901d46 */
[----:B------:R-:W-:Y:S01]  /*160e0*/  @!P1 IMAD.IADD R11, R15, 0x1, R10 ;  /* 0x000000010f0b9824 */ /* 0x000fe200078e020a */
[----:B------:R1:W-:Y:S01]  /*160f0*/  @!P6 LDGSTS.E.BYPASS.LTC128B.128 [R240+0xd800], [R12.64+0x100] ;  /* 0x0d8001000cf0efae */ /* 0x0003e2000b901d46 */
[----:B------:R-:W-:-:S03]  /*16100*/  @!P1 IMAD.MOV.U32 R10, RZ, RZ, R14 ;  /* 0x000000ffff0a9224 */ /* 0x000fc600078e000e */
[----:B------:R1:W-:Y:S04]  /*16110*/  @!P6 LDGSTS.E.BYPASS.LTC128B.128 [R240+0xf800], [R12.64+0x180] ;  /* 0x0f8001800cf0efae */ /* 0x0003e8000b901d46 */
[----:B------:R-:W0:Y:S01]  /*16120*/  LDGDEPBAR ;  /* 0x00000000000079af */ /* 0x000e220000000000 */
[----:B-1----:R-:W-:Y:S01]  /*16130*/  @!P2 LEA R12, P0, R2, R246, 0x6 ;  /* 0x000000f6020ca211 */ /* 0x002fe200078030ff */
[----:B------:R-:W-:-:S04]  /*16140*/  DEPBAR.LE SB0, 0x0 ;  /* 0x000080000000791a */ /* 0x000fc80000000000 */
[----:B------:R-:W-:Y:S01]  /*16150*/  BAR.SYNC.DEFER_BLOCKING 0x0 ;  /* 0x0000000000007b1d */ /* 0x000fe20000010000 */
[----:B------:R-:W-:Y:S02]  /*16160*/  @!P2 LEA.HI.X R13, R2, R245, R4, 0x6, P0 ;  /* 0x000000f5020da211 */ /* 0x000fe400000f3404 */
[----:B------:R-:W-:Y:S01]  /*16170*/  LOP3.LUT R2, R5, R8, RZ, 0x3c, !PT ;  /* 0x0000000805027212 */ /* 0x000fe200078e3cff */
[----:B------:R-:W-:-:S04]  /*16180*/  IMAD R5, R58, 0x400, R49 ;  /* 0x000004003a057824 */ /* 0x000fc800078e0231 */
[----:B------:R-:W-:Y:S02]  /*16190*/  IMAD.IADD R234, R2, 0x1, R5 ;  /* 0x0000000102ea7824 */ /* 0x000fe400078e0205 */
[----:B------:R-:W-:Y:S02]  /*161a0*/  IMAD.MOV.U32 R5, RZ, RZ, 0x20 ;  /* 0x00000020ff057424 */ /* 0x000fe400078e00ff */
[----:B------:R-:W-:Y:S01]  /*161b0*/  IMAD.SHL.U32 R234, R234, 0x2, RZ ;  /* 0x00000002eaea7824 */ /* 0x000fe200078e00ff */
        /* <DEDUP_REMOVED lines=30> */
[----:B------:R4:W-:Y:S01]  /*163a0*/  @!P2 LDGSTS.E.BYPASS.LTC128B.128 [R240+0x13000], [R12.64+0x80] ;  /* 0x130000800cf0afae */ /* 0x0009e2000b901d46 */
[----:B---3--:R-:W-:-:S03]  /*163b0*/  IMAD.MOV.U32 R7, RZ, RZ, 0x10 ;  /* 0x00000010ff077424 */ /* 0x008fc600078e00ff */
[----:B------:R4:W-:Y:S01]  /*163c0*/  @!P2 LDGSTS.E.BYPASS.LTC128B.128 [R240+0x15000], [R12.64+0x100] ;  /* 0x150001000cf0afae */ /* 0x0009e2000b901d46 */
[----:B------:R-:W-:-:S03]  /*163d0*/  IMAD.SHL.U32 R6, R57, 0x2, RZ ;  /* 0x0000000239067824 */ /* 0x000fc600078e00ff */
[----:B------:R4:W-:Y:S02]  /*163e0*/  @!P2 LDGSTS.E.BYPASS.LTC128B.128 [R240+0x17000], [R12.64+0x180] ;  /* 0x170001800cf0afae */ /* 0x0009e4000b901d46 */
[----:B------:R-:W-:Y:S02]  /*163f0*/  LOP3.LUT R6, R6, 0x6, RZ, 0xc0, !PT ;  /* 0x0000000606067812 */ /* 0x000fe400078ec0ff */
[----:B------:R-:W-:Y:S03]  /*16400*/  @P1 STS.128 [R240+0x11800], RZ ;  /* 0x011800fff0001388 */ /* 0x000fe60000000c00 */
[----:B------:R-:W-:Y:S01]  /*16410*/  IMAD.IADD R6, R3, 0x1, R6 ;  /* 0x0000000103067824 */ /* 0x000fe200078e0206 */
[----:B------:R-:W-:Y:S04]  /*16420*/  @P1 STS.128 [R240+0x13800], RZ ;  /* 0x013800fff0001388 */ /* 0x000fe80000000c00 */
        /* <DEDUP_REMOVED lines=11> */
[----:B------:R-:W-:Y:S02]  /*164e0*/  LDSM.16.M88.4 R44, [R234] ;  /* 0x00000000ea2c783b */ /* 0x000fe40000000200 */
[----:B------:R-:W-:Y:S02]  /*164f0*/  SEL R7, R7, 0xfffffff0, !P1 ;  /* 0xfffffff007077807 */ /* 0x000fe40004800000 */
[----:B--2---:R-:W2:Y:S01]  /*16500*/  LDSM.16.M88.4 R20, [R233+0x8000] ;  /* 0x00800000e914783b */ /* 0x004ea20000000200 */
[----:B------:R-:W-:Y:S02]  /*16510*/  SEL R5, R5, 0xffffffe0, !P2 ;  /* 0xffffffe005057807 */ /* 0x000fe40005000000 */
[----:B------:R-:W-:Y:S01]  /*16520*/  R2P PR, R60, 0x6 ;  /* 0x000000063c007804 */ /* 0x000fe20000000000 */
[----:B----4-:R-:W4:Y:S01]  /*16530*/  LDSM.16.M88.4 R12, [R233+0x8800] ;  /* 0x00880000e90c783b */ /* 0x010f220000000200 */
[--C-:B------:R-:W-:Y:S02]  /*16540*/  IMAD R232, R7, 0x2, R234.reuse ;  /* 0x0000000207e87824 */ /* 0x100fe400078e02ea */
[C---:B------:R-:W-:Y:S01]  /*16550*/  IMAD R230, R5.reuse, 0x2, R234 ;  /* 0x0000000205e67824 */ /* 0x040fe200078e02ea */
[----:B------:R-:W3:Y:S01]  /*16560*/  LDSM.16.M88.4 R88, [R233+0x9000] ;  /* 0x00900000e958783b */ /* 0x000ee20000000200 */
[----:B------:R-:W-:-:S03]  /*16570*/  IMAD R229, R5, 0x2, R232 ;  /* 0x0000000205e57824 */ /* 0x000fc600078e02e8 */
[----:B------:R-:W-:Y:S04]  /*16580*/  LDSM.16.M88.4 R68, [R232] ;  /* 0x00000000e844783b */ /* 0x000fe80000000200 */
[----:B------:R-:W-:Y:S01]  /*16590*/  @P1 IADD3 R231, R0, -0x20, RZ ;  /* 0xffffffe000e71810 */ /* 0x000fe20007ffe0ff */
[----:B------:R-:W-:Y:S01]  /*165a0*/  LDSM.16.M88.4 R84, [R233+0x9800] ;  /* 0x00980000e954783b */ /* 0x000fe20000000200 */
[----:B------:R-:W-:Y:S02]  /*165b0*/  IMAD.MOV.U32 R0, RZ, RZ, 0x40 ;  /* 0x00000040ff007424 */ /* 0x000fe400078e00ff */
[C---:B------:R-:W-:Y:S01]  /*165c0*/  IADD3 R223, R231.reuse, 0x800, RZ ;  /* 0x00000800e7df7810 */ /* 0x040fe20007ffe0ff */
[----:B------:R-:W5:Y:S01]  /*165d0*/  LDSM.16.M88.4 R80, [R231] ;  /* 0x00000000e750783b */ /* 0x000f620000000200 */
[----:B------:R-:W-:-:S02]  /*165e0*/  IADD3 R222, R231, 0x1000, RZ ;  /* 0x00001000e7de7810 */ /* 0x000fc40007ffe0ff */
[----:B------:R-:W-:Y:S01]  /*165f0*/  SEL R0, R0, 0xffffffc0, !P2 ;  /* 0xffffffc000007807 */ /* 0x000fe20005000000 */
[----:B------:R-:W1:Y:S01]  /*16600*/  LDSM.16.M88.4 R76, [R231+0x800] ;  /* 0x00080000e74c783b */ /* 0x000e620000000200 */
[C---:B------:R-:W-:Y:S02]  /*16610*/  IADD3 R221, R231.reuse, 0x1800, RZ ;  /* 0x00001800e7dd7810 */ /* 0x040fe40007ffe0ff */
[----:B------:R-:W-:Y:S01]  /*16620*/  IADD3 R219, R231, 0x2000, RZ ;  /* 0x00002000e7db7810 */ /* 0x000fe20007ffe0ff */
[----:B------:R-:W1:Y:S01]  /*16630*/  LDSM.16.M88.4 R72, [R231+0x1000] ;  /* 0x00100000e748783b */ /* 0x000e620000000200 */
[----:B------:R-:W-:Y:S01]  /*16640*/  IMAD.IADD R227, R233, 0x1, R0 ;  /* 0x00000001e9e37824 */ /* 0x000fe200078e0200 */
[----:B------:R-:W-:Y:S01]  /*16650*/  IADD3 R218, R231, 0x2800, RZ ;  /* 0x00002800e7da7810 */ /* 0x000fe20007ffe0ff */
[----:B------:R-:W-:Y:S01]  /*16660*/  IMAD.IADD R220, R0, 0x1, R231 ;  /* 0x0000000100dc7824 */ /* 0x000fe200078e02e7 */
[----:B------:R-:W-:Y:S01]  /*16670*/  LDSM.16.M88.4 R40, [R230] ;  /* 0x00000000e628783b */ /* 0x000fe20000000200 */
[----:B------:R-:W-:-:S02]  /*16680*/  SHF.R.S32.HI R0, RZ, 0x1f, R57 ;  /* 0x0000001fff007819 */ /* 0x000fc40000011439 */
[C---:B------:R-:W-:Y:S01]  /*16690*/  IADD3 R217, R231.reuse, 0x3000, RZ ;  /* 0x00003000e7d97810 */ /* 0x040fe20007ffe0ff */
[----:B------:R-:W1:Y:S01]  /*166a0*/  LDSM.16.M88.4 R36, [R227+0x8000] ;  /* 0x00800000e324783b */ /* 0x000e620000000200 */
[----:B------:R-:W-:Y:S01]  /*166b0*/  LEA.HI R0, R0, R57, RZ, 0x5 ;  /* 0x0000003900007211 */ /* 0x000fe200078f28ff */
[C---:B--2---:R-:W-:Y:S02]  /*166c0*/  HMMA.16816.F32 R24, R44.reuse, R20, RZ ;  /* 0x000000142c18723c */ /* 0x044fe400000018ff */
[----:B------:R-:W2:Y:S01]  /*166d0*/  LDSM.16.M88.4 R32, [R227+0x8800] ;  /* 0x00880000e320783b */ /* 0x000ea20000000200 */
[----:B------:R-:W-:Y:S02]  /*166e0*/  LOP3.LUT R0, R0, 0xffffffe0, RZ, 0xc0, !PT ;  /* 0xffffffe000007812 */ /* 0x000fe400078ec0ff */
[C---:B------:R-:W-:Y:S01]  /*166f0*/  IADD3 R216, R231.reuse, 0x3800, RZ ;  /* 0x00003800e7d87810 */ /* 0x040fe20007ffe0ff */
[----:B------:R-:W1:Y:S01]  /*16700*/  LDSM.16.M88.4 R64, [R231+0x1800] ;  /* 0x00180000e740783b */ /* 0x000e620000000200 */
[----:B------:R-:W-:Y:S01]  /*16710*/  IADD3 R215, R231, 0x4000, RZ ;  /* 0x00004000e7d77810 */ /* 0x000fe20007ffe0ff */
[----:B------:R-:W-:Y:S01]  /*16720*/  IMAD.IADD R0, R57, 0x1, -R0 ;  /* 0x0000000139007824 */ /* 0x000fe200078e0a00 */
[----:B------:R-:W-:Y:S01]  /*16730*/  HMMA.16816.F32 R20, R44, R22, RZ ;  /* 0x000000162c14723c */ /* 0x000fe200000018ff */
[----:B------:R-:W1:Y:S01]  /*16740*/  LDSM.16.M88.4 R28, [R227+0x9000] ;  /* 0x00900000e31c783b */ /* 0x000e620000000200 */
[----:B------:R-:W-:-:S02]  /*16750*/  IADD3 R214, R231, 0x4800, RZ ;  /* 0x00004800e7d67810 */ /* 0x000fc40007ffe0ff */
[C---:B------:R-:W-:Y:S01]  /*16760*/  IADD3 R213, R231.reuse, 0x5000, RZ ;  /* 0x00005000e7d57810 */ /* 0x040fe20007ffe0ff */
[----:B------:R-:W-:Y:S01]  /*16770*/  LDSM.16.M88.4 R92, [R227+0x9800] ;  /* 0x00980000e35c783b */ /* 0x000fe20000000200 */
[C---:B------:R-:W-:Y:S02]  /*16780*/  IADD3 R212, R231.reuse, 0x5800, RZ ;  /* 0x00005800e7d47810 */ /* 0x040fe40007ffe0ff */
[----:B----4-:R-:W-:Y:S01]  /*16790*/  HMMA.16816.F32 R16, R44, R12, RZ ;  /* 0x0000000c2c10723c */ /* 0x010fe200000018ff */
[----:B------:R-:W0:Y:S01]  /*167a0*/  LDGDEPBAR ;  /* 0x00000000000079af */ /* 0x000e220000000000 */
[C---:B------:R-:W-:Y:S02]  /*167b0*/  IADD3 R211, R231.reuse, 0x6000, RZ ;  /* 0x00006000e7d37810 */ /* 0x040fe40007ffe0ff */
[C---:B------:R-:W-:Y:S02]  /*167c0*/  IADD3 R210, R231.reuse, 0x6800, RZ ;  /* 0x00006800e7d27810 */ /* 0x040fe40007ffe0ff */
[----:B------:R-:W-:-:S02]  /*167d0*/  IADD3 R209, R231, 0x7000, RZ ;  /* 0x00007000e7d17810 */ /* 0x000fc40007ffe0ff */
[----:B------:R-:W-:Y:S01]  /*167e0*/  HMMA.16816.F32 R12, R44, R14, RZ ;  /* 0x0000000e2c0c723c */ /* 0x000fe200000018ff */
[----:B------:R-:W-:-:S07]  /*167f0*/  IADD3 R208, R231, 0x7800, RZ ;  /* 0x00007800e7d07810 */ /* 0x000fce0007ffe0ff */
[C---:B---3--:R-:W-:Y:S08]  /*16800*/  HMMA.16816.F32 R8, R44.reuse, R88, RZ ;  /* 0x000000582c08723c */ /* 0x048ff000000018ff */
[----:B------:R-:W-:Y:S08]  /*16810*/  HMMA.16816.F32 R88, R44, R90, RZ ;  /* 0x0000005a2c58723c */ /* 0x000ff000000018ff */
[C---:B-----5:R-:W-:Y:S08]  /*16820*/  HMMA.16816.F32 R24, R68.reuse, R80, R24 ;  /* 0x000000504418723c */ /* 0x060ff00000001818 */
[----:B------:R-:W-:Y:S01]  /*16830*/  HMMA.16816.F32 R20, R68, R82, R20 ;  /* 0x000000524414723c */ /* 0x000fe20000001814 */
[----:B------:R-:W-:Y:S07]  /*16840*/  LDSM.16.M88.4 R80, [R220] ;  /* 0x00000000dc50783b */ /* 0x000fee0000000200 */
[----:B------:R-:W-:Y:S08]  /*16850*/  HMMA.16816.F32 R60, R44, R84, RZ ;  /* 0x000000542c3c723c */ /* 0x000ff000000018ff */
[C---:B-1----:R-:W-:Y:S08]  /*16860*/  HMMA.16816.F32 R16, R68.reuse, R76, R16 ;  /* 0x0000004c4410723c */ /* 0x042ff00000001810 */
[----:B------:R-:W-:Y:S01]  /*16870*/  HMMA.16816.F32 R12, R68, R78, R12 ;  /* 0x0000004e440c723c */ /* 0x000fe2000000180c */
[----:B------:R-:W-:Y:S07]  /*16880*/  LDSM.16.M88.4 R76, [R220+0x800] ;  /* 0x00080000dc4c783b */ /* 0x000fee0000000200 */
[----:B------:R-:W-:Y:S01]  /*16890*/  HMMA.16816.F32 R44, R44, R86, RZ ;  /* 0x000000562c2c723c */ /* 0x000fe200000018ff */
[----:B------:R-:W1:Y:S07]  /*168a0*/  LDSM.16.M88.4 R84, [R229] ;  /* 0x00000000e554783b */ /* 0x000e6e0000000200 */
[C---:B------:R-:W-:Y:S08]  /*168b0*/  HMMA.16816.F32 R8, R68.reuse, R72, R8 ;  /* 0x000000484408723c */ /* 0x040ff00000001808 */
[----:B------:R-:W-:Y:S01]  /*168c0*/  HMMA.16816.F32 R88, R68, R74, R88 ;  /* 0x0000004a4458723c */ /* 0x000fe20000001858 */
[----:B------:R-:W3:Y:S07]  /*168d0*/  LDSM.16.M88.4 R72, [R220+0x1000] ;  /* 0x00100000dc48783b */ /* 0x000eee0000000200 */
[C---:B------:R-:W-:Y:S08]  /*168e0*/  HMMA.16816.F32 R24, R40.reuse, R36, R24 ;  /* 0x000000242818723c */ /* 0x040ff00000001818 */
[C---:B------:R-:W-:Y:S08]  /*168f0*/  HMMA.16816.F32 R20, R40.reuse, R38, R20 ;  /* 0x000000262814723c */ /* 0x040ff00000001814 */
[C---:B--2---:R-:W-:Y:S08]  /*16900*/  HMMA.16816.F32 R16, R40.reuse, R32, R16 ;  /* 0x000000202810723c */ /* 0x044ff00000001810 */
[----:B------:R-:W-:Y:S01]  /*16910*/  HMMA.16816.F32 R12, R40, R34, R12 ;  /* 0x00000022280c723c */ /* 0x000fe2000000180c */
[----:B------:R-:W-:Y:S07]  /*16920*/  LDSM.16.M88.4 R32, [R234+0x2000] ;  /* 0x00200000ea20783b */ /* 0x000fee0000000200 */
[C---:B------:R-:W-:Y:S08]  /*16930*/  HMMA.16816.F32 R60, R68.reuse, R64, R60 ;  /* 0x00000040443c723c */ /* 0x040ff0000000183c */
[----:B------:R-:W-:Y:S01]  /*16940*/  HMMA.16816.F32 R44, R68, R66, R44 ;  /* 0x00000042442c723c */ /* 0x000fe2000000182c */
[----:B------:R-:W-:Y:S04]  /*16950*/  LDSM.16.M88.4 R64, [R220+0x1800] ;  /* 0x00180000dc40783b */ /* 0x000fe80000000200 */
[----:B------:R-:W-:Y:S03]  /*16960*/  LDSM.16.M88.4 R68, [R233+0xa800] ;  /* 0x00a80000e944783b */ /* 0x000fe60000000200 */
[C---:B------:R-:W-:Y:S01]  /*16970*/  HMMA.16816.F32 R36, R40.reuse, R28, R8 ;  /* 0x0000001c2824723c */ /* 0x040fe20000001808 */
[----:B------:R-:W2:Y:S07]  /*16980*/  LDSM.16.M88.4 R8, [R233+0xa000] ;  /* 0x00a00000e908783b */ /* 0x000eae0000000200 */
[----:B------:R-:W-:Y:S01]  /*16990*/  HMMA.16816.F32 R88, R40, R30, R88 ;  /* 0x0000001e2858723c */ /* 0x000fe20000001858 */
[----:B------:R-:W4:Y:S07]  /*169a0*/  LDSM.16.M88.4 R28, [R233+0xb000] ;  /* 0x00b00000e91c783b */ /* 0x000f2e0000000200 */
[C---:B-1----:R-:W-:Y:S08]  /*169b0*/  HMMA.16816.F32 R24, R84.reuse, R80, R24 ;  /* 0x000000505418723c */ /* 0x042ff00000001818 */
[C---:B------:R-:W-:Y:S01]  /*169c0*/  HMMA.16816.F32 R20, R84.reuse, R82, R20 ;  /* 0x000000525414723c */ /* 0x040fe20000001814 */
[----:B------:R-:W-:Y:S07]  /*169d0*/  LDSM.16.M88.4 R80, [R233+0xb800] ;  /* 0x00b80000e950783b */ /* 0x000fee0000000200 */
[C---:B------:R-:W-:Y:S08]  /*169e0*/  HMMA.16816.F32 R16, R84.reuse, R76, R16 ;  /* 0x0000004c5410723c */ /* 0x040ff00000001810 */
[----:B------:R-:W-:Y:S08]  /*169f0*/  HMMA.16816.F32 R12, R84, R78, R12 ;  /* 0x0000004e540c723c */ /* 0x000ff0000000180c */
[C---:B------:R-:W-:Y:S08]  /*16a00*/  HMMA.16816.F32 R60, R40.reuse, R92, R60 ;  /* 0x0000005c283c723c */ /* 0x040ff0000000183c */
[----:B------:R-:W-:Y:S01]  /*16a10*/  HMMA.16816.F32 R44, R40, R94, R44 ;  /* 0x0000005e282c723c */ /* 0x000fe2000000182c */
[----:B------:R-:W-:Y:S07]  /*16a20*/  LDSM.16.M88.4 R40, [R232+0x2000] ;  /* 0x00200000e828783b */ /* 0x000fee0000000200 */
[C---:B---3--:R-:W-:Y:S01]  /*16a30*/  HMMA.16816.F32 R76, R84.reuse, R72, R36 ;  /* 0x00000048544c723c */ /* 0x048fe20000001824 */
[----:B------:R-:W1:Y:S07]  /*16a40*/  LDSM.16.M88.4 R36, [R231+0x2000] ;  /* 0x00200000e724783b */ /* 0x000e6e0000000200 */
[----:B------:R-:W-:Y:S01]  /*16a50*/  HMMA.16816.F32 R92, R84, R74, R88 ;  /* 0x0000004a545c723c */ /* 0x000fe20000001858 */
[----:B------:R-:W3:Y:S04]  /*16a60*/  LDSM.16.M88.4 R72, [R231+0x3000] ;  /* 0x00300000e748783b */ /* 0x000ee80000000200 */
[----:B------:R-:W5:Y:S03]  /*16a70*/  LDSM.16.M88.4 R88, [R231+0x2800] ;  /* 0x00280000e758783b */ /* 0x000f660000000200 */
[C---:B--2---:R-:W-:Y:S08]  /*16a80*/  HMMA.16816.F32 R24, R32.reuse, R8, R24 ;  /* 0x000000082018723c */ /* 0x044ff00000001818 */
[----:B------:R-:W-:Y:S01]  /*16a90*/  HMMA.16816.F32 R20, R32, R10, R20 ;  /* 0x0000000a2014723c */ /* 0x000fe20000001814 */
[----:B------:R-:W-:Y:S07]  /*16aa0*/  LDSM.16.M88.4 R8, [R227+0xa000] ;  /* 0x00a00000e308783b */ /* 0x000fee0000000200 */
[C---:B------:R-:W-:Y:S08]  /*16ab0*/  HMMA.16816.F32 R60, R84.reuse, R64, R60 ;  /* 0x00000040543c723c */ /* 0x040ff0000000183c */
[----:B------:R-:W-:Y:S01]  /*16ac0*/  HMMA.16816.F32 R44, R84, R66, R44 ;  /* 0x00000042542c723c */ /* 0x000fe2000000182c */
[----:B------:R-:W2:Y:S04]  /*16ad0*/  LDSM.16.M88.4 R64, [R230+0x2000] ;  /* 0x00200000e640783b */ /* 0x000ea80000000200 */
[----:B------:R-:W-:Y:S03]  /*16ae0*/  LDSM.16.M88.4 R84, [R227+0xa800] ;  /* 0x00a80000e354783b */ /* 0x000fe60000000200 */
[C---:B------:R-:W-:Y:S08]  /*16af0*/  HMMA.16816.F32 R16, R32.reuse, R68, R16 ;  /* 0x000000442010723c */ /* 0x040ff00000001810 */
[C---:B------:R-:W-:Y:S01]  /*16b00*/  HMMA.16816.F32 R12, R32.reuse, R70, R12 ;  /* 0x00000046200c723c */ /* 0x040fe2000000180c */
[----:B------:R-:W2:Y:S07]  /*16b10*/  LDSM.16.M88.4 R68, [R231+0x3800] ;  /* 0x00380000e744783b */ /* 0x000eae0000000200 */
[C---:B----4-:R-:W-:Y:S08]  /*16b20*/  HMMA.16816.F32 R76, R32.reuse, R28, R76 ;  /* 0x0000001c204c723c */ /* 0x050ff0000000184c */
[----:B------:R-:W-:Y:S01]  /*16b30*/  HMMA.16816.F32 R92, R32, R30, R92 ;  /* 0x0000001e205c723c */ /* 0x000fe2000000185c */
[----:B------:R-:W4:Y:S07]  /*16b40*/  LDSM.16.M88.4 R28, [R227+0xb000] ;  /* 0x00b00000e31c783b */ /* 0x000f2e0000000200 */
[C---:B-1----:R-:W-:Y:S08]  /*16b50*/  HMMA.16816.F32 R24, R40.reuse, R36, R24 ;  /* 0x000000242818723c */ /* 0x042ff00000001818 */
[----:B------:R-:W-:Y:S01]  /*16b60*/  HMMA.16816.F32 R20, R40, R38, R20 ;  /* 0x000000262814723c */ /* 0x000fe20000001814 */
[----:B------:R-:W-:Y:S07]  /*16b70*/  LDSM.16.M88.4 R36, [R229+0x2000] ;  /* 0x00200000e524783b */ /* 0x000fee0000000200 */
[C---:B------:R-:W-:Y:S08]  /*16b80*/  HMMA.16816.F32 R60, R32.reuse, R80, R60 ;  /* 0x00000050203c723c */ /* 0x040ff0000000183c */
[----:B------:R-:W-:Y:S01]  /*16b90*/  HMMA.16816.F32 R44, R32, R82, R44 ;  /* 0x00000052202c723c */ /* 0x000fe2000000182c */
[----:B------:R-:W1:Y:S04]  /*16ba0*/  LDSM.16.M88.4 R32, [R220+0x2000] ;  /* 0x00200000dc20783b */ /* 0x000e680000000200 */
[----:B------:R-:W1:Y:S03]  /*16bb0*/  LDSM.16.M88.4 R80, [R227+0xb800] ;  /* 0x00b80000e350783b */ /* 0x000e660000000200 */
[C---:B---3--:R-:W-:Y:S08]  /*16bc0*/  HMMA.16816.F32 R76, R40.reuse, R72, R76 ;  /* 0x00000048284c723c */ /* 0x048ff0000000184c */
[C---:B-----5:R-:W-:Y:S08]  /*16bd0*/  HMMA.16816.F32 R16, R40.reuse, R88, R16 ;  /* 0x000000582810723c */ /* 0x060ff00000001810 */
[C---:B------:R-:W-:Y:S01]  /*16be0*/  HMMA.16816.F32 R92, R40.reuse, R74, R92 ;  /* 0x0000004a285c723c */ /* 0x040fe2000000185c */
[----:B------:R-:W3:Y:S07]  /*16bf0*/  LDSM.16.M88.4 R72, [R220+0x3000] ;  /* 0x00300000dc48783b */ /* 0x000eee0000000200 */
[----:B------:R-:W-:Y:S01]  /*16c00*/  HMMA.16816.F32 R12, R40, R90, R12 ;  /* 0x0000005a280c723c */ /* 0x000fe2000000180c */
[----:B------:R-:W5:Y:S07]  /*16c10*/  LDSM.16.M88.4 R88, [R220+0x2800] ;  /* 0x00280000dc58783b */ /* 0x000f6e0000000200 */
[C---:B--2---:R-:W-:Y:S08]  /*16c20*/  HMMA.16816.F32 R24, R64.reuse, R8, R24 ;  /* 0x000000084018723c */ /* 0x044ff00000001818 */
[----:B------:R-:W-:Y:S01]  /*16c30*/  HMMA.16816.F32 R20, R64, R10, R20 ;  /* 0x0000000a4014723c */ /* 0x000fe20000001814 */
[----:B------:R-:W-:Y:S07]  /*16c40*/  LDSM.16.M88.4 R8, [R233+0xc000] ;  /* 0x00c00000e908783b */ /* 0x000fee0000000200 */
[C---:B------:R-:W-:Y:S08]  /*16c50*/  HMMA.16816.F32 R60, R40.reuse, R68, R60 ;  /* 0x00000044283c723c */ /* 0x040ff0000000183c */
[----:B------:R-:W-:Y:S01]  /*16c60*/  HMMA.16816.F32 R44, R40, R70, R44 ;  /* 0x00000046282c723c */ /* 0x000fe2000000182c */
[----:B------:R-:W2:Y:S04]  /*16c70*/  LDSM.16.M88.4 R40, [R234+0x4000] ;  /* 0x00400000ea28783b */ /* 0x000ea80000000200 */
[----:B------:R-:W2:Y:S03]  /*16c80*/  LDSM.16.M88.4 R68, [R220+0x3800] ;  /* 0x00380000dc44783b */ /* 0x000ea60000000200 */
[C---:B----4-:R-:W-:Y:S08]  /*16c90*/  HMMA.16816.F32 R76, R64.reuse, R28, R76 ;  /* 0x0000001c404c723c */ /* 0x050ff0000000184c */
[C---:B------:R-:W-:Y:S08]  /*16ca0*/  HMMA.16816.F32 R16, R64.reuse, R84, R16 ;  /* 0x000000544010723c */ /* 0x040ff00000001810 */
[C---:B------:R-:W-:Y:S01]  /*16cb0*/  HMMA.16816.F32 R92, R64.reuse, R30, R92 ;  /* 0x0000001e405c723c */ /* 0x040fe2000000185c */
[----:B------:R-:W4:Y:S07]  /*16cc0*/  LDSM.16.M88.4 R28, [R233+0xd000] ;  /* 0x00d00000e91c783b */ /* 0x000f2e0000000200 */
        /* <DEDUP_REMOVED lines=73> */
[----:B------:R-:W-:Y:S03]  /*17160*/  LDSM.16.M88.4 R68, [R231+0x7800] ;  /* 0x00780000e744783b */ /* 0x000fe60000000200 */
[C---:B----4-:R-:W-:Y:S08]  /*17170*/  HMMA.16816.F32 R76, R64.reuse, R28, R76 ;  /* 0x0000001c404c723c */ /* 0x050ff0000000184c */
[C---:B------:R-:W-:Y:S08]  /*17180*/  HMMA.16816.F32 R16, R64.reuse, R84, R16 ;  /* 0x000000544010723c */ /* 0x040ff00000001810 */
[C---:B------:R-:W-:Y:S01]  /*17190*/  HMMA.16816.F32 R92, R64.reuse, R30, R92 ;  /* 0x0000001e405c723c */ /* 0x040fe2000000185c */
[----:B------:R-:W4:Y:S07]  /*171a0*/  LDSM.16.M88.4 R28, [R227+0xf000] ;  /* 0x00f00000e31c783b */ /* 0x000f2e0000000200 */
[----:B------:R-:W-:Y:S01]  /*171b0*/  HMMA.16816.F32 R12, R64, R86, R12 ;  /* 0x00000056400c723c */ /* 0x000fe2000000180c */
[----:B------:R-:W2:Y:S07]  /*171c0*/  LDSM.16.M88.4 R84, [R227+0xe800] ;  /* 0x00e80000e354783b */ /* 0x000eae0000000200 */
[C---:B-1----:R-:W-:Y:S08]  /*171d0*/  HMMA.16816.F32 R24, R36.reuse, R32, R24 ;  /* 0x000000202418723c */ /* 0x042ff00000001818 */
[C---:B------:R-:W-:Y:S01]  /*171e0*/  HMMA.16816.F32 R20, R36.reuse, R34, R20 ;  /* 0x000000222414723c */ /* 0x040fe20000001814 */
[----:B------:R-:W-:Y:S07]  /*171f0*/  LDSM.16.M88.4 R32, [R229+0x6000] ;  /* 0x00600000e520783b */ /* 0x000fee0000000200 */
[C---:B---3--:R-:W-:Y:S08]  /*17200*/  HMMA.16816.F32 R76, R36.reuse, R72, R76 ;  /* 0x00000048244c723c */ /* 0x048ff0000000184c */
[----:B-----5:R-:W-:Y:S08]  /*17210*/  HMMA.16816.F32 R16, R36, R88, R16 ;  /* 0x000000582410723c */ /* 0x020ff00000001810 */
[C---:B------:R-:W-:Y:S08]  /*17220*/  HMMA.16816.F32 R60, R64.reuse, R80, R60 ;  /* 0x00000050403c723c */ /* 0x040ff0000000183c */
[----:B------:R-:W-:Y:S01]  /*17230*/  HMMA.16816.F32 R44, R64, R82, R44 ;  /* 0x00000052402c723c */ /* 0x000fe2000000182c */
[----:B------:R-:W-:Y:S07]  /*17240*/  LDSM.16.M88.4 R64, [R227+0xf800] ;  /* 0x00f80000e340783b */ /* 0x000fee0000000200 */
[C---:B--2---:R-:W-:Y:S08]  /*17250*/  HMMA.16816.F32 R24, R40.reuse, R8, R24 ;  /* 0x000000082818723c */ /* 0x044ff00000001818 */
[----:B------:R-:W-:Y:S01]  /*17260*/  HMMA.16816.F32 R20, R40, R10, R20 ;  /* 0x0000000a2814723c */ /* 0x000fe20000001814 */
[----:B------:R-:W-:Y:S07]  /*17270*/  LDSM.16.M88.4 R8, [R220+0x6800] ;  /* 0x00680000dc08783b */ /* 0x000fee0000000200 */
[----:B------:R-:W-:Y:S01]  /*17280*/  HMMA.16816.F32 R92, R36, R74, R92 ;  /* 0x0000004a245c723c */ /* 0x000fe2000000185c */
[----:B------:R-:W1:Y:S07]  /*17290*/  LDSM.16.M88.4 R72, [R220+0x6000] ;  /* 0x00600000dc48783b */ /* 0x000e6e0000000200 */
[C---:B----4-:R-:W-:Y:S07]  /*172a0*/  HMMA.16816.F32 R76, R40.reuse, R28, R76 ;  /* 0x0000001c284c723c */ /* 0x050fee000000184c */
[----:B------:R-:W-:Y:S01]  /*172b0*/  SHF.R.S32.HI R29, RZ, 0x1f, R0 ;  /* 0x0000001fff1d7819 */ /* 0x000fe20000011400 */
[----:B------:R-:W-:Y:S03]  /*172c0*/  HMMA.16816.F32 R16, R40, R84, R16 ;  /* 0x000000542810723c */ /* 0x000fe60000001810 */
[----:B------:R-:W-:-:S04]  /*172d0*/  LEA.HI R0, R29, R0, RZ, 0x2 ;  /* 0x000000001d007211 */ /* 0x000fc800078f10ff */
[----:B------:R-:W-:Y:S01]  /*172e0*/  SHF.R.S32.HI R0, RZ, 0x2, R0 ;  /* 0x00000002ff007819 */ /* 0x000fe20000011400 */
[C---:B------:R-:W-:Y:S08]  /*172f0*/  HMMA.16816.F32 R12, R36.reuse, R90, R12 ;  /* 0x0000005a240c723c */ /* 0x040ff0000000180c */
[C---:B------:R-:W-:Y:S08]  /*17300*/  HMMA.16816.F32 R60, R36.reuse, R68, R60 ;  /* 0x00000044243c723c */ /* 0x040ff0000000183c */
[----:B------:R-:W-:Y:S07]  /*17310*/  HMMA.16816.F32 R44, R36, R70, R44 ;  /* 0x00000046242c723c */ /* 0x000fee000000182c */
[----:B------:R-:W-:Y:S01]  /*17320*/  IMAD R37, R58, 0x10, R59 ;  /* 0x000000103a257824 */ /* 0x000fe200078e023b */
[----:B------:R-:W-:Y:S01]  /*17330*/  HMMA.16816.F32 R92, R40, R30, R92 ;  /* 0x0000001e285c723c */ /* 0x000fe2000000185c */
[----:B------:R-:W2:Y:S03]  /*17340*/  LDSM.16.M88.4 R28, [R220+0x7000] ;  /* 0x00700000dc1c783b */ /* 0x000ea60000000200 */
[----:B------:R-:W-:-:S02]  /*17350*/  IADD3 R37, R37, 0x1, R0 ;  /* 0x0000000125257810 */ /* 0x000fc40007ffe000 */
[----:B------:R-:W-:Y:S02]  /*17360*/  LOP3.LUT R0, R2, R49, RZ, 0xfc, !PT ;  /* 0x0000003102007212 */ /* 0x000fe400078efcff */
[----:B------:R-:W-:Y:S01]  /*17370*/  IADD3 R37, R56, R37, -R236 ;  /* 0x0000002538257210 */ /* 0x000fe20007ffe8ec */
[----:B------:R-:W-:Y:S03]  /*17380*/  HMMA.16816.F32 R12, R40, R86, R12 ;  /* 0x00000056280c723c */ /* 0x000fe6000000180c */
[----:B------:R-:W-:-:S04]  /*17390*/  IADD3 R37, R37, c[0x0][0x2e8], RZ ;  /* 0x0000ba0025257a10 */ /* 0x000fc80007ffe0ff */
[C---:B------:R-:W-:Y:S01]  /*173a0*/  IADD3 R167, R37.reuse, 0x8, RZ ;  /* 0x0000000825a77810 */ /* 0x040fe20007ffe0ff */
[C---:B-1----:R-:W-:Y:S01]  /*173b0*/  HMMA.16816.F32 R24, R32.reuse, R72, R24 ;  /* 0x000000482018723c */ /* 0x042fe20000001818 */
[-C--:B------:R-:W-:Y:S02]  /*173c0*/  IMNMX R2, R37, R56.reuse, PT ;  /* 0x0000003825027217 */ /* 0x080fe40003800200 */
[----:B------:R-:W-:Y:S02]  /*173d0*/  IMNMX R167, R167, R56, PT ;  /* 0x00000038a7a77217 */ /* 0x000fe40003800200 */
[C---:B------:R-:W-:Y:S02]  /*173e0*/  ISETP.GE.AND P1, PT, R4.reuse, R2, PT ;  /* 0x000000020400720c */ /* 0x040fe40003f26270 */
[----:B------:R-:W-:Y:S01]  /*173f0*/  ISETP.GE.AND P6, PT, R4, R167, PT ;  /* 0x000000a70400720c */ /* 0x000fe20003fc6270 */
[----:B------:R-:W-:Y:S01]  /*17400*/  HMMA.16816.F32 R36, R32, R8, R16 ;  /* 0x000000082024723c */ /* 0x000fe20000001810 */
[----:B------:R-:W1:Y:S01]  /*17410*/  LDSM.16.M88.4 R16, [R220+0x7800] ;  /* 0x00780000dc10783b */ /* 0x000e620000000200 */
[----:B------:R-:W-:Y:S01]  /*17420*/  IADD3 R4, R6, 0x10, RZ ;  /* 0x0000001006047810 */ /* 0x000fe20007ffe0ff */
[----:B------:R-:W-:-:S04]  /*17430*/  DEPBAR.LE SB0, 0x0 ;  /* 0x000080000000791a */ /* 0x000fc80000000000 */
[C---:B------:R-:W-:Y:S01]  /*17440*/  IADD3 R9, R6.reuse, 0x8, RZ ;  /* 0x0000000806097810 */ /* 0x040fe20007ffe0ff */
[----:B------:R-:W-:Y:S01]  /*17450*/  HMMA.16816.F32 R20, R32, R74, R20 ;  /* 0x0000004a2014723c */ /* 0x000fe20000001814 */
[----:B------:R-:W-:Y:S02]  /*17460*/  IADD3 R8, R6, 0x9, RZ ;  /* 0x0000000906087810 */ /* 0x000fe40007ffe0ff */
[CC--:B------:R-:W-:Y:S02]  /*17470*/  ISETP.GE.AND P4, PT, R9.reuse, R167.reuse, PT ;  /* 0x000000a70900720c */ /* 0x0c0fe40003f86270 */
[CC--:B------:R-:W-:Y:S02]  /*17480*/  ISETP.GE.AND P5, PT, R8.reuse, R2.reuse, PT ;  /* 0x000000020800720c */ /* 0x0c0fe40003fa6270 */
[----:B------:R-:W-:Y:S01]  /*17490*/  ISETP.GE.AND P2, PT, R8, R167, PT ;  /* 0x000000a70800720c */ /* 0x000fe20003f46270 */
[----:B------:R-:W-:Y:S01]  /*174a0*/  HMMA.16816.F32 R60, R40, R64, R60 ;  /* 0x00000040283c723c */ /* 0x000fe2000000183c */
[----:B------:R-:W-:Y:S01]  /*174b0*/  IADD3 R8, R6, 0x11, RZ ;  /* 0x0000001106087810 */ /* 0x000fe20007ffe0ff */
[----:B------:R-:W-:Y:S01]  /*174c0*/  BAR.SYNC.DEFER_BLOCKING 0x0 ;  /* 0x0000000000007b1d */ /* 0x000fe20000010000 */
[----:B------:R-:W-:-:S02]  /*174d0*/  ISETP.GE.AND P0, PT, R9, R2, PT ;  /* 0x000000020900720c */ /* 0x000fc40003f06270 */
[----:B------:R-:W-:-:S03]  /*174e0*/  IADD3 R9, R6, 0x19, RZ ;  /* 0x0000001906097810 */ /* 0x000fc60007ffe0ff */
[----:B------:R-:W-:Y:S08]  /*174f0*/  HMMA.16816.F32 R12, R32, R10, R12 ;  /* 0x0000000a200c723c */ /* 0x000ff0000000180c */
[----:B------:R-:W-:Y:S01]  /*17500*/  HMMA.16816.F32 R44, R40, R66, R44 ;  /* 0x00000042282c723c */ /* 0x000fe2000000182c */
[----:B------:R-:W-:Y:S02]  /*17510*/  FSEL R22, R22, -INF , !P4 ;  /* 0xff80000016167808 */ /* 0x000fe40006000000 */
[----:B------:R-:W-:-:S04]  /*17520*/  ISETP.GE.AND P4, PT, R8, R2, PT ;  /* 0x000000020800720c */ /* 0x000fc80003f86270 */
[----:B------:R-:W-:Y:S01]  /*17530*/  FSEL R43, R25, -INF , !P1 ;  /* 0xff800000192b7808 */ /* 0x000fe20004800000 */
[C---:B--2---:R-:W-:Y:S01]  /*17540*/  HMMA.16816.F32 R76, R32.reuse, R28, R76 ;  /* 0x0000001c204c723c */ /* 0x044fe2000000184c */
[----:B------:R-:W-:Y:S02]  /*17550*/  FSEL R25, R21, -INF , !P5 ;  /* 0xff80000015197808 */ /* 0x000fe40006800000 */
[----:B------:R-:W-:Y:S02]  /*17560*/  ISETP.GE.AND P1, PT, R4, R2, PT ;  /* 0x000000020400720c */ /* 0x000fe40003f26270 */
[----:B------:R-:W-:Y:S02]  /*17570*/  ISETP.GE.AND P5, PT, R8, R167, PT ;  /* 0x000000a70800720c */ /* 0x000fe40003fa6270 */
[----:B------:R-:W-:Y:S01]  /*17580*/  FSEL R41, R20, -INF , !P0 ;  /* 0xff80000014297808 */ /* 0x000fe20004000000 */
[----:B------:R-:W-:Y:S01]  /*17590*/  HMMA.16816.F32 R92, R32, R30, R92 ;  /* 0x0000001e205c723c */ /* 0x000fe2000000185c */
[----:B------:R-:W-:-:S02]  /*175a0*/  IADD3 R8, R6, 0x18, RZ ;  /* 0x0000001806087810 */ /* 0x000fc40007ffe0ff */
[-C--:B------:R-:W-:Y:S02]  /*175b0*/  ISETP.GE.AND P0, PT, R4, R167.reuse, PT ;  /* 0x000000a70400720c */ /* 0x080fe40003f06270 */
[----:B------:R-:W-:Y:S02]  /*175c0*/  FSEL R4, R23, -INF , !P2 ;  /* 0xff80000017047808 */ /* 0x000fe40005000000 */
[----:B------:R-:W-:Y:S01]  /*175d0*/  FSEL R23, R36, -INF , !P1 ;  /* 0xff80000024177808 */ /* 0x000fe20004800000 */
[----:B-1----:R-:W-:Y:S01]  /*175e0*/  HMMA.16816.F32 R60, R32, R16, R60 ;  /* 0x00000010203c723c */ /* 0x002fe2000000183c */
[C---:B------:R-:W-:Y:S02]  /*175f0*/  ISETP.GE.AND P2, PT, R8.reuse, R2, PT ;  /* 0x000000020800720c */ /* 0x040fe40003f46270 */
[----:B------:R-:W-:Y:S02]  /*17600*/  ISETP.GE.AND P1, PT, R8, R167, PT ;  /* 0x000000a70800720c */ /* 0x000fe40003f26270 */
[----:B------:R-:W-:-:S02]  /*17610*/  IADD3 R8, R6, 0x20, RZ ;  /* 0x0000002006087810 */ /* 0x000fc40007ffe0ff */
[----:B------:R-:W-:Y:S01]  /*17620*/  FSEL R20, R38, -INF , !P0 ;  /* 0xff80000026147808 */ /* 0x000fe20004000000 */
[----:B------:R-:W-:Y:S01]  /*17630*/  HMMA.16816.F32 R44, R32, R18, R44 ;  /* 0x00000012202c723c */ /* 0x000fe2000000182c */
[----:B------:R-:W-:Y:S02]  /*17640*/  FSEL R11, R37, -INF , !P4 ;  /* 0xff800000250b7808 */ /* 0x000fe40006000000 */
[----:B------:R-:W-:Y:S02]  /*17650*/  FSEL R10, R39, -INF , !P5 ;  /* 0xff800000270a7808 */ /* 0x000fe40006800000 */
[CC--:B------:R-:W-:Y:S02]  /*17660*/  ISETP.GE.AND P0, PT, R9.reuse, R2.reuse, PT ;  /* 0x000000020900720c */ /* 0x0c0fe40003f06270 */
[----:B------:R-:W-:Y:S02]  /*17670*/  ISETP.GE.AND P4, PT, R9, R167, PT ;  /* 0x000000a70900720c */ /* 0x000fe40003f86270 */
[----:B------:R-:W-:-:S02]  /*17680*/  ISETP.GE.AND P5, PT, R8, R2, PT ;  /* 0x000000020800720c */ /* 0x000fc40003fa6270 */
[----:B------:R-:W-:Y:S02]  /*17690*/  FSEL R21, R12, -INF , !P2 ;  /* 0xff8000000c157808 */ /* 0x000fe40005000000 */
[C---:B------:R-:W-:Y:S02]  /*176a0*/  IADD3 R28, R6.reuse, 0x21, RZ ;  /* 0x00000021061c7810 */ /* 0x040fe40007ffe0ff */
[----:B------:R-:W-:Y:S02]  /*176b0*/  IADD3 R12, R6, 0x28, RZ ;  /* 0x00000028060c7810 */ /* 0x000fe40007ffe0ff */
[----:B------:R-:W-:Y:S02]  /*176c0*/  FSEL R9, R13, -INF , !P0 ;  /* 0xff8000000d097808 */ /* 0x000fe40004000000 */
[----:B------:R-:W-:Y:S02]  /*176d0*/  FSEL R16, R15, -INF , !P4 ;  /* 0xff8000000f107808 */ /* 0x000fe40006000000 */
[----:B------:R-:W-:-:S02]  /*176e0*/  FSEL R197, R76, -INF , !P5 ;  /* 0xff8000004cc57808 */ /* 0x000fc40006800000 */
[-C--:B------:R-:W-:Y:S02]  /*176f0*/  ISETP.GE.AND P2, PT, R8, R167.reuse, PT ;  /* 0x000000a70800720c */ /* 0x080fe40003f46270 */
[-C--:B------:R-:W-:Y:S02]  /*17700*/  ISETP.GE.AND P0, PT, R28, R167.reuse, PT ;  /* 0x000000a71c00720c */ /* 0x080fe40003f06270 */
[C---:B------:R-:W-:Y:S02]  /*17710*/  ISETP.GE.AND P4, PT, R12.reuse, R2, PT ;  /* 0x000000020c00720c */ /* 0x040fe40003f86270 */
[----:B------:R-:W-:Y:S02]  /*17720*/  ISETP.GE.AND P5, PT, R12, R167, PT ;  /* 0x000000a70c00720c */ /* 0x000fe40003fa6270 */
[----:B------:R-:W-:Y:S02]  /*17730*/  FSEL R8, R14, -INF , !P1 ;  /* 0xff8000000e087808 */ /* 0x000fe40004800000 */
[----:B------:R-:W-:-:S02]  /*17740*/  IADD3 R13, R6, 0x29, RZ ;  /* 0x00000029060d7810 */ /* 0x000fc40007ffe0ff */
[----:B------:R-:W-:Y:S02]  /*17750*/  IADD3 R12, R6, 0x30, RZ ;  /* 0x00000030060c7810 */ /* 0x000fe40007ffe0ff */
[-C--:B------:R-:W-:Y:S02]  /*17760*/  ISETP.GE.AND P1, PT, R28, R2.reuse, PT ;  /* 0x000000021c00720c */ /* 0x080fe40003f26270 */
[----:B------:R-:W-:Y:S02]  /*17770*/  FSEL R192, R78, -INF , !P2 ;  /* 0xff8000004ec07808 */ /* 0x000fe40005000000 */
[----:B------:R-:W-:Y:S02]  /*17780*/  FSEL R198, R79, -INF , !P0 ;  /* 0xff8000004fc67808 */ /* 0x000fe40004000000 */
[----:B------:R-:W-:Y:S02]  /*17790*/  FSEL R195, R92, -INF , !P4 ;  /* 0xff8000005cc37808 */ /* 0x000fe40006000000 */
[----:B------:R-:W-:-:S02]  /*177a0*/  ISETP.GE.AND P2, PT, R13, R2, PT ;  /* 0x000000020d00720c */ /* 0x000fc40003f46270 */
[C---:B------:R-:W-:Y:S02]  /*177b0*/  ISETP.GE.AND P0, PT, R12.reuse, R2, PT ;  /* 0x000000020c00720c */ /* 0x040fe40003f06270 */
[-C--:B------:R-:W-:Y:S02]  /*177c0*/  ISETP.GE.AND P4, PT, R12, R167.reuse, PT ;  /* 0x000000a70c00720c */ /* 0x080fe40003f86270 */
[----:B------:R-:W-:Y:S02]  /*177d0*/  FSEL R187, R77, -INF , !P1 ;  /* 0xff8000004dbb7808 */ /* 0x000fe40004800000 */
[C---:B------:R-:W-:Y:S02]  /*177e0*/  IADD3 R12, R6.reuse, 0x31, RZ ;  /* 0x00000031060c7810 */ /* 0x040fe40007ffe0ff */
[----:B------:R-:W-:Y:S02]  /*177f0*/  ISETP.GE.AND P1, PT, R13, R167, PT ;  /* 0x000000a70d00720c */ /* 0x000fe40003f26270 */
[----:B------:R-:W-:-:S02]  /*17800*/  IADD3 R13, R6, 0x38, RZ ;  /* 0x00000038060d7810 */ /* 0x000fc40007ffe0ff */
[----:B------:R-:W-:Y:S02]  /*17810*/  FSEL R194, R94, -INF , !P5 ;  /* 0xff8000005ec27808 */ /* 0x000fe40006800000 */
[----:B------:R-:W-:Y:S02]  /*17820*/  FSEL R189, R93, -INF , !P2 ;  /* 0xff8000005dbd7808 */ /* 0x000fe40005000000 */
[C---:B------:R-:W-:Y:S02]  /*17830*/  ISETP.GE.AND P5, PT, R12.reuse, R2, PT ;  /* 0x000000020c00720c */ /* 0x040fe40003fa6270 */
[----:B------:R-:W-:Y:S02]  /*17840*/  ISETP.GE.AND P2, PT, R12, R167, PT ;  /* 0x000000a70c00720c */ /* 0x000fe40003f46270 */
[----:B------:R-:W-:Y:S02]  /*17850*/  FSEL R196, R95, -INF , !P1 ;  /* 0xff8000005fc47808 */ /* 0x000fe40004800000 */
[----:B------:R-:W-:-:S02]  /*17860*/  FSEL R12, R27, -INF , !P6 ;  /* 0xff8000001b0c7808 */ /* 0x000fc40007000000 */
[----:B------:R-:W-:Y:S02]  /*17870*/  FSEL R201, R60, -INF , !P0 ;  /* 0xff8000003cc97808 */ /* 0x000fe40004000000 */
[CC--:B------:R-:W-:Y:S02]  /*17880*/  ISETP.GE.AND P6, PT, R13.reuse, R2.reuse, PT ;  /* 0x000000020d00720c */ /* 0x0c0fe40003fc6270 */
[----:B------:R-:W-:Y:S02]  /*17890*/  ISETP.GE.AND P1, PT, R13, R167, PT ;  /* 0x000000a70d00720c */ /* 0x000fe40003f26270 */
[C---:B------:R-:W-:Y:S02]  /*178a0*/  ISETP.GE.AND P0, PT, R6.reuse, R2, PT ;  /* 0x000000020600720c */ /* 0x040fe40003f06270 */
[----:B------:R-:W-:Y:S02]  /*178b0*/  IADD3 R13, R6, 0x39, RZ ;  /* 0x00000039060d7810 */ /* 0x000fe40007ffe0ff */
[----:B------:R-:W-:-:S02]  /*178c0*/  FSEL R24, R24, -INF , !P0 ;  /* 0xff80000018187808 */ /* 0x000fc40004000000 */
[----:B------:R-:W-:Y:S02]  /*178d0*/  ISETP.GE.AND P0, PT, R13, R167, PT ;  /* 0x000000a70d00720c */ /* 0x000fe40003f06270 */
[----:B------:R-:W-:Y:S02]  /*178e0*/  FSEL R32, R62, -INF , !P4 ;  /* 0xff8000003e207808 */ /* 0x000fe40006000000 */
[----:B------:R-:W-:Y:S02]  /*178f0*/  FSEL R188, R47, -INF , !P0 ;  /* 0xff8000002fbc7808 */ /* 0x000fe40004000000 */
[----:B------:R-:W-:Y:S02]  /*17900*/  ISETP.GT.AND P0, PT, R244, R235, PT ;  /* 0x000000ebf400720c */ /* 0x000fe40003f04270 */
[----:B------:R-:W-:Y:S02]  /*17910*/  FSEL R199, R61, -INF , !P5 ;  /* 0xff8000003dc77808 */ /* 0x000fe40006800000 */
[----:B------:R-:W-:-:S02]  /*17920*/  ISETP.GE.AND P4, PT, R6, R167, PT ;  /* 0x000000a70600720c */ /* 0x000fc40003f86270 */
[----:B------:R-:W-:Y:S02]  /*17930*/  ISETP.GE.AND P5, PT, R13, R2, PT ;  /* 0x000000020d00720c */ /* 0x000fe40003fa6270 */
        /* <DEDUP_REMOVED lines=27> */
[C---:B------:R-:W-:Y:S01]  /*17af0*/  IMAD R13, R6.reuse, R13, R14 ;  /* 0x0000000d060d7224 */ /* 0x040fe200078e020e */
[----:B------:R-:W-:Y:S02]  /*17b00*/  LOP3.LUT R14, RZ, c[0x0][0x2d0], RZ, 0x33, !PT ;  /* 0x0000b400ff0e7a12 */ /* 0x000fe400078e33ff */
        /* <DEDUP_REMOVED lines=9> */
[----:B------:R-:W-:-:S07]  /*17ba0*/  ISETP.NE.AND P2, PT, RZ, c[0x0][0x2d0], PT ;  /* 0x0000b400ff007a0c */ /* 0x000fce0003f45270 */
[----:B------:R-:W-:Y:S02]  /*17bb0*/  @P6 IADD3 R27, R27, 0x1, RZ ;  /* 0x000000011b1b6810 */ /* 0x000fe40007ffe0ff */
[----:B------:R-:W-:Y:S02]  /*17bc0*/  @P5 IADD3 R18, R18, 0x1, RZ ;  /* 0x0000000112125810 */ /* 0x000fe40007ffe0ff */
[----:B------:R-:W-:-:S03]  /*17bd0*/  @!P4 IADD3 R27, -R27, RZ, RZ ;  /* 0x000000ff1b1bc210 */ /* 0x000fc60007ffe1ff */
[----:B------:R-:W-:Y:S01]  /*17be0*/  @!P1 IMAD.MOV R18, RZ, RZ, -R18 ;  /* 0x000000ffff129224 */ /* 0x000fe200078e0a12 */
[----:B------:R-:W-:-:S04]  /*17bf0*/  SEL R3, R14, R27, !P2 ;  /* 0x0000001b0e037207 */ /* 0x000fc80005000000 */
[----:B------:R-:W-:Y:S01]  /*17c00*/  SEL R14, R14, R18, !P2 ;  /* 0x000000120e0e7207 */ /* 0x000fe20005000000 */
        /* <DEDUP_REMOVED lines=20> */
.L_x_3894:
[----:B------:R-:W-:-:S05]  /*17d50*/  IMAD.MOV.U32 R3, RZ, RZ, c[0x0][0x198] ;  /* 0x00006600ff037624 */ /* 0x000fca00078e00ff */
[----:B------:R-:W-:-:S04]  /*17d60*/  LEA R3, -R3, RZ, 0x6 ;  /* 0x000000ff03037211 */ /* 0x000fc800078e31ff */
[----:B------:R-:W-:Y:S02]  /*17d70*/  SHF.R.S32.HI R6, RZ, 0x1f, R3 ;  /* 0x0000001fff067819 */ /* 0x000fe40000011403 */
.L_x_3895:
[----:B------:R-:W-:Y:S01]  /*17d80*/  IADD3 R54, P2, P1, R138, R3, R54 ;  /* 0x000000038a367210 */ /* 0x000fe2000795e036 */
[----:B------:R-:W-:Y:S01]  /*17d90*/  ULDC.64 UR4, c[0x0][0x198] ;  /* 0x0000660000047ab9 */ /* 0x000fe20000000a00 */
[C---:B------:R-:W-:Y:S01]  /*17da0*/  IADD3 R138, P4, R3.reuse, R138, RZ ;  /* 0x0000008a038a7210 */ /* 0x040fe20007f9e0ff */
[----:B------:R-:W-:Y:S01]  /*17db0*/  USHF.L.U32 UR9, UR4, 0x5, URZ ;  /* 0x0000000504097899 */ /* 0x000fe2000800063f */
[C---:B------:R-:W-:Y:S01]  /*17dc0*/  LEA R242, P5, R3.reuse, R242, 0x1 ;  /* 0x000000f203f27211 */ /* 0x040fe200078a08ff */
[----:B------:R-:W-:Y:S01]  /*17dd0*/  UMOV UR8, 0x5 ;  /* 0x0000000500087882 */ /* 0x000fe20000000000 */
[----:B------:R-:W-:Y:S01]  /*17de0*/  IADD3.X R55, R48, R6, R55, P2, P1 ;  /* 0x0000000630377210 */ /* 0x000fe200017e2437 */
[----:B------:R-:W-:Y:S01]  /*17df0*/  IMAD.X R13, R6, 0x1, R48, P4 ;  /* 0x00000001060d7824 */ /* 0x000fe200020e0630 */
[----:B------:R-:W-:Y:S01]  /*17e00*/  LEA R18, P2, R138, c[0x0][0x168], 0x1 ;  /* 0x00005a008a127a11 */ /* 0x000fe200078408ff */
[----:B------:R-:W-:Y:S01]  /*17e10*/  USHF.L.U64.HI UR5, UR4, UR8, UR5 ;  /* 0x0000000804057299 */ /* 0x000fe20008010205 */
[----:B------:R-:W-:-:S02]  /*17e20*/  LEA.HI.X R241, R3, R241, R6, 0x1, P5 ;  /* 0x000000f103f17211 */ /* 0x000fc400028f0c06 */
[----:B------:R-:W-:Y:S02]  /*17e30*/  LEA.HI.X R19, R138, c[0x0][0x16c], R13, 0x1, P2 ;  /* 0x00005b008a137a11 */ /* 0x000fe400010f0c0d */
[----:B------:R-:W-:Y:S01]  /*17e40*/  IADD3 R28, P2, R242, UR9, RZ ;  /* 0x00000009f21c7c10 */ /* 0x000fe2000ff5e0ff */
[----:B------:R-:W-:Y:S01]  /*17e50*/  IMAD.MOV.U32 R243, RZ, RZ, R241 ;  /* 0x000000fffff37224 */ /* 0x000fe200078e00f1 */
[C---:B------:R-:W-:Y:S02]  /*17e60*/  LEA R14, P1, R54.reuse, c[0x0][0x168], 0x1 ;  /* 0x00005a00360e7a11 */ /* 0x040fe400078208ff */
[----:B------:R-:W-:Y:S02]  /*17e70*/  IADD3.X R29, R241, UR5, RZ, P2, !PT ;  /* 0x00000005f11d7c10 */ /* 0x000fe400097fe4ff */
[----:B------:R-:W-:Y:S01]  /*17e80*/  LEA.HI.X R15, R54, c[0x0][0x16c], R55, 0x1, P1 ;  /* 0x00005b00360f7a11 */ /* 0x000fe200008f0c37 */
[----:B------:R-:W-:Y:S01]  /*17e90*/  @!PT LDS RZ, [RZ] ;  /* 0x00000000fffff984 */ /* 0x000fe20000000800 */
[----:B------:R-:W-:Y:S01]  /*17ea0*/  @!PT LDS RZ, [RZ] ;  /* 0x00000000fffff984 */ /* 0x000fe20000000800 */
[----:B------:R-:W-:Y:S01]  /*17eb0*/  @!PT LDS RZ, [RZ] ;  /* 0x00000000fffff984 */ /* 0x000fe20000000800 */
[----:B------:R1:W-:Y:S01]  /*17ec0*/  LDGSTS.E.BYPASS.LTC128B.128 [R240+0x8000], [R242.64] ;  /* 0x08000000f2f07fae */ /* 0x0003e2000b901d46 */
[----:B------:R-:W-:-:S02]  /*17ed0*/  IADD3 R38, P2, R28, UR9, RZ ;  /* 0x000000091c267c10 */ /* 0x000fc4000ff5e0ff */
[----:B------:R-:W-:Y:S01]  /*17ee0*/  IADD3 R30, P1, R14, UR9, RZ ;  /* 0x000000090e1e7c10 */ /* 0x000fe2000ff3e0ff */
[----:B------:R1:W-:Y:S01]  /*17ef0*/  LDGSTS.E.BYPASS.LTC128B.128 [R240+0xa000], [R18.64+0x80] ;  /* 0x0a00008012f07fae */ /* 0x0003e2000b901d46 */
[----:B------:R-:W-:Y:S02]  /*17f00*/  IADD3.X R39, R29, UR5, RZ, P2, !PT ;  /* 0x000000051d277c10 */ /* 0x000fe400097fe4ff */
[----:B------:R-:W-:Y:S01]  /*17f10*/  IADD3.X R31, R15, UR5, RZ, P1, !PT ;  /* 0x000000050f1f7c10 */ /* 0x000fe20008ffe4ff */
[----:B------:R1:W-:Y:S01]  /*17f20*/  LDGSTS.E.BYPASS.LTC128B.128 [R240+0xc000], [R18.64+0x100] ;  /* 0x0c00010012f07fae */ /* 0x0003e2000b901d46 */
[----:B------:R-:W-:Y:S02]  /*17f30*/  IADD3 R36, P2, R38, UR9, RZ ;  /* 0x0000000926247c10 */ /* 0x000fe4000ff5e0ff */
[----:B------:R-:W-:Y:S01]  /*17f40*/  IADD3 R44, P1, R30, UR9, RZ ;  /* 0x000000091e2c7c10 */ /* 0x000fe2000ff3e0ff */
[----:B------:R1:W-:Y:S01]  /*17f50*/  LDGSTS.E.BYPASS.LTC128B.128 [R240+0xe000], [R18.64+0x180] ;  /* 0x0e00018012f07fae */ /* 0x0003e2000b901d46 */
[----:B------:R-:W-:-:S02]  /*17f60*/  IADD3.X R37, R39, UR5, RZ, P2, !PT ;  /* 0x0000000527257c10 */ /* 0x000fc400097fe4ff */
        /* <DEDUP_REMOVED lines=14> */
.L_x_3893:
        /* <DEDUP_REMOVED lines=197> */
[----:B------:R-:W-:Y:S07]  /*18ca0*/  LDSM.16.MT88.4 R16, [R228+0x14800] ;  /* 0x01480000e410783b */ /* 0x000fee0000004200 */
[C---:B------:R-:W-:Y:S08]  /*18cb0*/  HMMA.16816.F32 R48, R4.reuse, R24, R48 ;  /* 0x000000180430723c */ /* 0x040ff00000001830 */
        /* <DEDUP_REMOVED lines=32> */
[C---:B------:R-:W-:Y:S08]  /*18ec0*/  HMMA.16816.F32 R128, R4.reuse, R20, R128 ;  /* 0x000000140480723c */ /* 0x040ff00000001880 */
[C---:B------:R-:W-:Y:S01]  /*18ed0*/  HMMA.16816.F32 R132, R4.reuse, R22, R132 ;  /* 0x000000160484723c */ /* 0x040fe20000001884 */
[----:B------:R-:W3:Y:S07]  /*18ee0*/  LDSM.16.MT88.4 R20, [R226+0x11000] ;  /* 0x01100000e214783b */ /* 0x000eee0000004200 */
[C---:B----4-:R-:W-:Y:S08]  /*18ef0*/  HMMA.16816.F32 R136, R4.reuse, R16, R136 ;  /* 0x000000100488723c */ /* 0x050ff00000001888 */
[----:B------:R-:W-:Y:S01]  /*18f00*/  HMMA.16816.F32 R156, R4, R18, R156 ;  /* 0x00000012049c723c */ /* 0x000fe2000000189c */
[----:B------:R-:W4:Y:S06]  /*18f10*/  LDSM.16.MT88.4 R16, [R224+0x11000] ;  /* 0x01100000e010783b */ /* 0x000f2c0000004200 */
[----:B------:R-:W-:Y:S01]  /*18f20*/  F2FP.PACK_AB R4, R187, R184 ;  /* 0x000000b8bb04723e */ /* 0x000fe200000000ff */
[----:B------:R-:W-:Y:S01]  /*18f30*/  FADD.FTZ R184, R184, R173 ;  /* 0x000000adb8b87221 */ /* 0x000fe20000010000 */
[----:B-1----:R-:W-:Y:S01]  /*18f40*/  F2FP.PACK_AB R5, R195, R192 ;  /* 0x000000c0c305723e */ /* 0x002fe200000000ff */
        /* <DEDUP_REMOVED lines=176> */
.L_x_3897:
[----:B------:R-:W-:-:S05]  /*19a50*/  IMAD.MOV.U32 R5, RZ, RZ, c[0x0][0x1a0] ;  /* 0x00006800ff057624 */ /* 0x000fca00078e00ff */
[----:B------:R-:W-:-:S04]  /*19a60*/  LEA R5, -R5, RZ, 0x6 ;  /* 0x000000ff05057211 */ /* 0x000fc800078e31ff */
[----:B------:R-:W-:Y:S02]  /*19a70*/  SHF.R.S32.HI R0, RZ, 0x1f, R5 ;  /* 0x0000001fff007819 */ /* 0x000fe40000011405 */
.L_x_3898:
        /* <DEDUP_REMOVED lines=35> */
[----:B------:R-:W-:-:S03]  /*19cb0*/  IADD3.X R19, R25, UR4, RZ, P0, !PT ;  /* 0x0000000419137c10 */ /* 0x000fc600087fe4ff */
        /* <DEDUP_REMOVED lines=12> */
[----:B------:R-:W1:Y:S04]  /*19d80*/  LDSM.16.M88.4 R28, [R233+0x8000] ;  /* 0x00800000e91c783b */ /* 0x000e680000000200 */
[----:B------:R-:W4:Y:S04]  /*19d90*/  LDSM.16.M88.4 R20, [R233+0x8800] ;  /* 0x00880000e914783b */ /* 0x000f280000000200 */
[----:B------:R-:W5:Y:S04]  /*19da0*/  LDSM.16.M88.4 R12, [R233+0x9000] ;  /* 0x00900000e90c783b */ /* 0x000f680000000200 */
[----:B---3--:R-:W3:Y:S04]  /*19db0*/  LDSM.16.M88.4 R8, [R233+0x9800] ;  /* 0x00980000e908783b */ /* 0x008ee80000000200 */
[----:B--2---:R-:W-:Y:S04]  /*19dc0*/  LDSM.16.M88.4 R4, [R232] ;  /* 0x00000000e804783b */ /* 0x004fe80000000200 */
[----:B------:R-:W2:Y:S04]  /*19dd0*/  LDSM.16.M88.4 R196, [R231] ;  /* 0x00000000e7c4783b */ /* 0x000ea80000000200 */
[----:B------:R-:W2:Y:S04]  /*19de0*/  LDSM.16.M88.4 R176, [R223] ;  /* 0x00000000dfb0783b */ /* 0x000ea80000000200 */
[----:B------:R-:W2:Y:S04]  /*19df0*/  LDSM.16.M88.4 R172, [R222] ;  /* 0x00000000deac783b */ /* 0x000ea80000000200 */
[----:B------:R-:W2:Y:S04]  /*19e00*/  LDSM.16.M88.4 R192, [R221] ;  /* 0x00000000ddc0783b */ /* 0x000ea80000000200 */
[----:B------:R-:W-:Y:S01]  /*19e10*/  LDSM.16.M88.4 R180, [R227+0x8000] ;  /* 0x00800000e3b4783b */ /* 0x000fe20000000200 */
[C---:B-1----:R-:W-:Y:S03]  /*19e20*/  HMMA.16816.F32 R32, R184.reuse, R28, RZ ;  /* 0x0000001cb820723c */ /* 0x042fe600000018ff */
[----:B------:R-:W-:Y:S04]  /*19e30*/  LDSM.16.M88.4 R168, [R227+0x8800] ;  /* 0x00880000e3a8783b */ /* 0x000fe80000000200 */
[----:B------:R-:W1:Y:S01]  /*19e40*/  S2R R0, SR_TID.X ;  /* 0x0000000000007919 */ /* 0x000e620000002100 */
[C---:B----4-:R-:W-:Y:S03]  /*19e50*/  HMMA.16816.F32 R24, R184.reuse, R20, RZ ;  /* 0x00000014b818723c */ /* 0x050fe600000018ff */
[----:B------:R-:W0:Y:S05]  /*19e60*/  LDGDEPBAR ;  /* 0x00000000000079af */ /* 0x000e2a0000000000 */
[C---:B-----5:R-:W-:Y:S08]  /*19e70*/  HMMA.16816.F32 R16, R184.reuse, R12, RZ ;  /* 0x0000000cb810723c */ /* 0x060ff000000018ff */
[----:B------:R-:W-:Y:S01]  /*19e80*/  HMMA.16816.F32 R28, R184, R30, RZ ;  /* 0x0000001eb81c723c */ /* 0x000fe200000018ff */
[----:B-1----:R-:W-:-:S07]  /*19e90*/  IMAD.SHL.U32 R0, R0, 0x2, RZ ;  /* 0x0000000200007824 */ /* 0x002fce00078e00ff */
[C---:B------:R-:W-:Y:S08]  /*19ea0*/  HMMA.16816.F32 R20, R184.reuse, R22, RZ ;  /* 0x00000016b814723c */ /* 0x040ff000000018ff */
[C---:B------:R-:W-:Y:S08]  /*19eb0*/  HMMA.16816.F32 R12, R184.reuse, R14, RZ ;  /* 0x0000000eb80c723c */ /* 0x040ff000000018ff */
[C---:B---3--:R-:W-:Y:S08]  /*19ec0*/  HMMA.16816.F32 R188, R184.reuse, R8, RZ ;  /* 0x00000008b8bc723c */ /* 0x048ff000000018ff */
[----:B------:R-:W-:Y:S01]  /*19ed0*/  HMMA.16816.F32 R184, R184, R10, RZ ;  /* 0x0000000ab8b8723c */ /* 0x000fe200000018ff */
[----:B------:R-:W1:Y:S07]  /*19ee0*/  LDSM.16.M88.4 R8, [R230] ;  /* 0x00000000e608783b */ /* 0x000e6e0000000200 */
[C---:B--2---:R-:W-:Y:S08]  /*19ef0*/  HMMA.16816.F32 R32, R4.reuse, R196, R32 ;  /* 0x000000c40420723c */ /* 0x044ff00000001820 */
[C---:B------:R-:W-:Y:S01]  /*19f00*/  HMMA.16816.F32 R28, R4.reuse, R198, R28 ;  /* 0x000000c6041c723c */ /* 0x040fe2000000181c */
[----:B------:R-:W-:Y:S07]  /*19f10*/  LDSM.16.M88.4 R196, [R220] ;  /* 0x00000000dcc4783b */ /* 0x000fee0000000200 */
[C---:B------:R-:W-:Y:S08]  /*19f20*/  HMMA.16816.F32 R24, R4.reuse, R176, R24 ;  /* 0x000000b00418723c */ /* 0x040ff00000001818 */
[C---:B------:R-:W-:Y:S01]  /*19f30*/  HMMA.16816.F32 R20, R4.reuse, R178, R20 ;  /* 0x000000b20414723c */ /* 0x040fe20000001814 */
[----:B------:R-:W2:Y:S07]  /*19f40*/  LDSM.16.M88.4 R176, [R227+0x9000] ;  /* 0x00900000e3b0783b */ /* 0x000eae0000000200 */
[C---:B------:R-:W-:Y:S08]  /*19f50*/  HMMA.16816.F32 R16, R4.reuse, R172, R16 ;  /* 0x000000ac0410723c */ /* 0x040ff00000001810 */
[C---:B------:R-:W-:Y:S01]  /*19f60*/  HMMA.16816.F32 R12, R4.reuse, R174, R12 ;  /* 0x000000ae040c723c */ /* 0x040fe2000000180c */
[----:B------:R-:W3:Y:S07]  /*19f70*/  LDSM.16.M88.4 R172, [R227+0x9800] ;  /* 0x00980000e3ac783b */ /* 0x000eee0000000200 */
[C---:B------:R-:W-:Y:S08]  /*19f80*/  HMMA.16816.F32 R188, R4.reuse, R192, R188 ;  /* 0x000000c004bc723c */ /* 0x040ff000000018bc */
        /* <DEDUP_REMOVED lines=19> */
[C---:B-----5:R-:W-:Y:S08]  /*1a0c0*/  HMMA.16816.F32 R24, R4.reuse, R192, R24 ;  /* 0x000000c00418723c */ /* 0x060ff00000001818 */
[C---:B------:R-:W-:Y:S01]  /*1a0d0*/  HMMA.16816.F32 R20, R4.reuse, R194, R20 ;  /* 0x000000c20414723c */ /* 0x040fe20000001814 */
[----:B------:R-:W-:Y:S07]  /*1a0e0*/  LDSM.16.M88.4 R192, [R218] ;  /* 0x00000000dac0783b */ /* 0x000fee0000000200 */
[C---:B-1----:R-:W-:Y:S08]  /*1a0f0*/  HMMA.16816.F32 R16, R4.reuse, R180, R16 ;  /* 0x000000b40410723c */ /* 0x042ff00000001810 */
[C---:B------:R-:W-:Y:S01]  /*1a100*/  HMMA.16816.F32 R12, R4.reuse, R182, R12 ;  /* 0x000000b6040c723c */ /* 0x040fe2000000180c */
[----:B------:R-:W1:Y:S07]  /*1a110*/  LDSM.16.M88.4 R180, [R233+0xb800] ;  /* 0x00b80000e9b4783b */ /* 0x000e6e0000000200 */
[C---:B------:R-:W-:Y:S08]  /*1a120*/  HMMA.16816.F32 R188, R4.reuse, R168, R188 ;  /* 0x000000a804bc723c */ /* 0x040ff000000018bc */
        /* <DEDUP_REMOVED lines=35> */
[C---:B------:R-:W-:Y:S08]  /*1a360*/  HMMA.16816.F32 R16, R180.reuse, R196, R16 ;  /* 0x000000c4b410723c */ /* 0x040ff00000001810 */
[C---:B------:R-:W-:Y:S01]  /*1a370*/  HMMA.16816.F32 R12, R180.reuse, R198, R12 ;  /* 0x000000c6b40c723c */ /* 0x040fe2000000180c */
[----:B------:R-:W-:Y:S07]  /*1a380*/  LDSM.16.M88.4 R196, [R233+0xc000] ;  /* 0x00c00000e9c4783b */ /* 0x000fee0000000200 */
[C---:B-----5:R-:W-:Y:S08]  /*1a390*/  HMMA.16816.F32 R188, R180.reuse, R192, R188 ;  /* 0x000000c0b4bc723c */ /* 0x060ff000000018bc */
        /* <DEDUP_REMOVED lines=11> */
[----:B------:R-:W-:Y:S07]  /*1a450*/  LDSM.16.M88.4 R172, [R215] ;  /* 0x00000000d7ac783b */ /* 0x000fee0000000200 */
[C---:B---3--:R-:W-:Y:S08]  /*1a460*/  HMMA.16816.F32 R188, R8.reuse, R168, R188 ;  /* 0x000000a808bc723c */ /* 0x048ff000000018bc */
[----:B------:R-:W-:Y:S01]  /*1a470*/  HMMA.16816.F32 R184, R8, R170, R184 ;  /* 0x000000aa08b8723c */ /* 0x000fe200000018b8 */
[----:B------:R-:W-:Y:S04]  /*1a480*/  LDSM.16.M88.4 R8, [R232+0x4000] ;  /* 0x00400000e808783b */ /* 0x000fe80000000200 */
[----:B------:R-:W1:Y:S03]  /*1a490*/  LDSM.16.M88.4 R168, [R214] ;  /* 0x00000000d6a8783b */ /* 0x000e660000000200 */
[C---:B--2---:R-:W-:Y:S08]  /*1a4a0*/  HMMA.16816.F32 R24, R4.reuse, R180, R24 ;  /* 0x000000b40418723c */ /* 0x044ff00000001818 */
[C---:B------:R-:W-:Y:S01]  /*1a4b0*/  HMMA.16816.F32 R20, R4.reuse, R182, R20 ;  /* 0x000000b60414723c */ /* 0x040fe20000001814 */
[----:B------:R-:W-:Y:S07]  /*1a4c0*/  LDSM.16.M88.4 R180, [R213] ;  /* 0x00000000d5b4783b */ /* 0x000fee0000000200 */
[C---:B----4-:R-:W-:Y:S08]  /*1a4d0*/  HMMA.16816.F32 R16, R4.reuse, R176, R16 ;  /* 0x000000b00410723c */ /* 0x050ff00000001810 */
[C---:B------:R-:W-:Y:S01]  /*1a4e0*/  HMMA.16816.F32 R12, R4.reuse, R178, R12 ;  /* 0x000000b2040c723c */ /* 0x040fe2000000180c */
[----:B------:R-:W2:Y:S07]  /*1a4f0*/  LDSM.16.M88.4 R176, [R212] ;  /* 0x00000000d4b0783b */ /* 0x000eae0000000200 */
        /* <DEDUP_REMOVED lines=24> */
[C---:B------:R-:W-:Y:S01]  /*1a680*/  HMMA.16816.F32 R20, R4.reuse, R194, R20 ;  /* 0x000000c20414723c */ /* 0x040fe20000001814 */
[----:B------:R-:W-:Y:S07]  /*1a690*/  LDSM.16.M88.4 R192, [R233+0xe800] ;  /* 0x00e80000e9c0783b */ /* 0x000fee0000000200 */
[C---:B-1----:R-:W-:Y:S08]  /*1a6a0*/  HMMA.16816.F32 R188, R4.reuse, R168, R188 ;  /* 0x000000a804bc723c */ /* 0x042ff000000018bc */
[C---:B------:R-:W-:Y:S01]  /*1a6b0*/  HMMA.16816.F32 R184, R4.reuse, R170, R184 ;  /* 0x000000aa04b8723c */ /* 0x040fe200000018b8 */
[----:B------:R-:W1:Y:S07]  /*1a6c0*/  LDSM.16.M88.4 R168, [R220+0x5800] ;  /* 0x00580000dca8783b */ /* 0x000e6e0000000200 */
[C---:B-----5:R-:W-:Y:S08]  /*1a6d0*/  HMMA.16816.F32 R16, R4.reuse, R172, R16 ;  /* 0x000000ac0410723c */ /* 0x060ff00000001810 */
        /* <DEDUP_REMOVED lines=8> */
[----:B------:R-:W5:Y:S07]  /*1a760*/  LDSM.16.M88.4 R176, [R233+0xf800] ;  /* 0x00f80000e9b0783b */ /* 0x000f6e0000000200 */
[C---:B---3--:R-:W-:Y:S08]  /*1a770*/  HMMA.16816.F32 R16, R8.reuse, R196, R16 ;  /* 0x000000c40810723c */ /* 0x048ff00000001810 */
[C---:B------:R-:W-:Y:S01]  /*1a780*/  HMMA.16816.F32 R12, R8.reuse, R198, R12 ;  /* 0x000000c6080c723c */ /* 0x040fe2000000180c */
[----:B------:R-:W-:Y:S07]  /*1a790*/  LDSM.16.M88.4 R196, [R232+0x6000] ;  /* 0x00600000e8c4783b */ /* 0x000fee0000000200 */
[C---:B-1----:R-:W-:Y:S08]  /*1a7a0*/  HMMA.16816.F32 R188, R8.reuse, R168, R188 ;  /* 0x000000a808bc723c */ /* 0x042ff000000018bc */
[----:B------:R-:W-:Y:S01]  /*1a7b0*/  HMMA.16816.F32 R184, R8, R170, R184 ;  /* 0x000000aa08b8723c */ /* 0x000fe200000018b8 */
[----:B------:R-:W1:Y:S04]  /*1a7c0*/  LDSM.16.M88.4 R168, [R211] ;  /* 0x00000000d3a8783b */ /* 0x000e680000000200 */
[----:B------:R-:W3:Y:S03]  /*1a7d0*/  LDSM.16.M88.4 R8, [R210] ;  /* 0x00000000d208783b */ /* 0x000ee60000000200 */
[C---:B----4-:R-:W-:Y:S08]  /*1a7e0*/  HMMA.16816.F32 R32, R172.reuse, R4, R32 ;  /* 0x00000004ac20723c */ /* 0x050ff00000001820 */
[C---:B------:R-:W-:Y:S01]  /*1a7f0*/  HMMA.16816.F32 R28, R172.reuse, R6, R28 ;  /* 0x00000006ac1c723c */ /* 0x040fe2000000181c */
[----:B------:R-:W4:Y:S07]  /*1a800*/  LDSM.16.M88.4 R4, [R209] ;  /* 0x00000000d104783b */ /* 0x000f2e0000000200 */
[C---:B------:R-:W-:Y:S08]  /*1a810*/  HMMA.16816.F32 R24, R172.reuse, R192, R24 ;  /* 0x000000c0ac18723c */ /* 0x040ff00000001818 */
[C---:B------:R-:W-:Y:S01]  /*1a820*/  HMMA.16816.F32 R20, R172.reuse, R194, R20 ;  /* 0x000000c2ac14723c */ /* 0x040fe20000001814 */
[----:B------:R-:W-:Y:S07]  /*1a830*/  LDSM.16.M88.4 R192, [R208] ;  /* 0x00000000d0c0783b */ /* 0x000fee0000000200 */
[C---:B--2---:R-:W-:Y:S08]  /*1a840*/  HMMA.16816.F32 R16, R172.reuse, R180, R16 ;  /* 0x000000b4ac10723c */ /* 0x044ff00000001810 */
[C---:B------:R-:W-:Y:S01]  /*1a850*/  HMMA.16816.F32 R12, R172.reuse, R182, R12 ;  /* 0x000000b6ac0c723c */ /* 0x040fe2000000180c */
[----:B------:R-:W-:Y:S07]  /*1a860*/  LDSM.16.M88.4 R180, [R230+0x6000] ;  /* 0x00600000e6b4783b */ /* 0x000fee0000000200 */
[C---:B-----5:R-:W-:Y:S08]  /*1a870*/  HMMA.16816.F32 R188, R172.reuse, R176, R188 ;  /* 0x000000b0acbc723c */ /* 0x060ff000000018bc */
[----:B------:R-:W-:Y:S01]  /*1a880*/  HMMA.16816.F32 R184, R172, R178, R184 ;  /* 0x000000b2acb8723c */ /* 0x000fe200000018b8 */
[----:B------:R-:W2:Y:S04]  /*1a890*/  LDSM.16.M88.4 R176, [R227+0xe000] ;  /* 0x00e00000e3b0783b */ /* 0x000ea80000000200 */
[----:B------:R-:W-:Y:S03]  /*1a8a0*/  LDSM.16.M88.4 R172, [R227+0xe800] ;  /* 0x00e80000e3ac783b */ /* 0x000fe60000000200 */
[C---:B-1----:R-:W-:Y:S08]  /*1a8b0*/  HMMA.16816.F32 R32, R196.reuse, R168, R32 ;  /* 0x000000a8c420723c */ /* 0x042ff00000001820 */
[C---:B---3--:R-:W-:Y:S08]  /*1a8c0*/  HMMA.16816.F32 R24, R196.reuse, R8, R24 ;  /* 0x00000008c418723c */ /* 0x048ff00000001818 */
[C---:B------:R-:W-:Y:S01]  /*1a8d0*/  HMMA.16816.F32 R20, R196.reuse, R10, R20 ;  /* 0x0000000ac414723c */ /* 0x040fe20000001814 */
[----:B------:R-:W-:Y:S07]  /*1a8e0*/  LDSM.16.M88.4 R8, [R229+0x6000] ;  /* 0x00600000e508783b */ /* 0x000fee0000000200 */
[C---:B----4-:R-:W-:Y:S08]  /*1a8f0*/  HMMA.16816.F32 R16, R196.reuse, R4, R16 ;  /* 0x00000004c410723c */ /* 0x050ff00000001810 */
[C---:B------:R-:W-:Y:S01]  /*1a900*/  HMMA.16816.F32 R12, R196.reuse, R6, R12 ;  /* 0x00000006c40c723c */ /* 0x040fe2000000180c */
[----:B------:R-:W1:Y:S07]  /*1a910*/  LDSM.16.M88.4 R4, [R220+0x6000] ;  /* 0x00600000dc04783b */ /* 0x000e6e0000000200 */
[----:B------:R-:W-:Y:S01]  /*1a920*/  HMMA.16816.F32 R28, R196, R170, R28 ;  /* 0x000000aac41c723c */ /* 0x000fe2000000181c */
[----:B------:R-:W3:Y:S07]  /*1a930*/  LDSM.16.M88.4 R168, [R227+0xf000] ;  /* 0x00f00000e3a8783b */ /* 0x000eee0000000200 */
[----:B--2---:R-:W-:Y:S08]  /*1a940*/  HMMA.16816.F32 R32, R180, R176, R32 ;  /* 0x000000b0b420723c */ /* 0x004ff00000001820 */
[C---:B------:R-:W-:Y:S08]  /*1a950*/  HMMA.16816.F32 R188, R196.reuse, R192, R188 ;  /* 0x000000c0c4bc723c */ /* 0x040ff000000018bc */
[----:B------:R-:W-:Y:S01]  /*1a960*/  HMMA.16816.F32 R184, R196, R194, R184 ;  /* 0x000000c2c4b8723c */ /* 0x000fe200000018b8 */
[----:B------:R-:W2:Y:S04]  /*1a970*/  LDSM.16.M88.4 R196, [R227+0xf800] ;  /* 0x00f80000e3c4783b */ /* 0x000ea80000000200 */
[----:B------:R-:W4:Y:S03]  /*1a980*/  LDSM.16.M88.4 R192, [R220+0x6800] ;  /* 0x00680000dcc0783b */ /* 0x000f260000000200 */
[----:B------:R-:W-:Y:S08]  /*1a990*/  HMMA.16816.F32 R28, R180, R178, R28 ;  /* 0x000000b2b41c723c */ /* 0x000ff0000000181c */
[----:B-1----:R-:W-:Y:S07]  /*1a9a0*/  HMMA.16816.F32 R32, R8, R4, R32 ;  /* 0x000000040820723c */ /* 0x002fee0000001820 */
[----:B------:R-:W-:Y:S01]  /*1a9b0*/  LOP3.LUT R5, R0, 0x6, RZ, 0xc0, !PT ;  /* 0x0000000600057812 */ /* 0x000fe200078ec0ff */
[----:B---3--:R-:W-:Y:S04]  /*1a9c0*/  HMMA.16816.F32 R16, R180, R168, R16 ;  /* 0x000000a8b410723c */ /* 0x008fe80000001810 */
[----:B------:R-:W-:-:S04]  /*1a9d0*/  IMAD R0, R244, 0x40, R5 ;  /* 0x00000040f4007824 */ /* 0x000fc800078e0205 */
[C---:B------:R-:W-:Y:S01]  /*1a9e0*/  HMMA.16816.F32 R12, R180.reuse, R170, R12 ;  /* 0x000000aab40c723c */ /* 0x040fe2000000180c */
[----:B------:R-:W1:Y:S01]  /*1a9f0*/  LDSM.16.M88.4 R168, [R220+0x7000] ;  /* 0x00700000dca8783b */ /* 0x000e620000000200 */
[C---:B------:R-:W-:Y:S02]  /*1aa00*/  IADD3 R4, R0.reuse, 0x1, RZ ;  /* 0x0000000100047810 */ /* 0x040fe40007ffe0ff */
[----:B------:R-:W-:Y:S02]  /*1aa10*/  IADD3 R5, R0, 0x8, RZ ;  /* 0x0000000800057810 */ /* 0x000fe40007ffe0ff */
[CC--:B------:R-:W-:Y:S02]  /*1aa20*/  ISETP.GE.AND P0, PT, R4.reuse, R2.reuse, PT ;  /* 0x000000020400720c */ /* 0x0c0fe40003f06270 */
[----:B------:R-:W-:Y:S01]  /*1aa30*/  HMMA.16816.F32 R24, R180, R172, R24 ;  /* 0x000000acb418723c */ /* 0x000fe20000001818 */
[----:B------:R-:W-:Y:S02]  /*1aa40*/  ISETP.GE.AND P4, PT, R4, R167, PT ;  /* 0x000000a70400720c */ /* 0x000fe40003f86270 */
[----:B------:R-:W-:-:S02]  /*1aa50*/  ISETP.GE.AND P6, PT, R5, R2, PT ;  /* 0x000000020500720c */ /* 0x000fc40003fc6270 */
[-C--:B------:R-:W-:Y:S02]  /*1aa60*/  ISETP.GE.AND P2, PT, R5, R167.reuse, PT ;  /* 0x000000a70500720c */ /* 0x080fe40003f46270 */
[C---:B------:R-:W-:Y:S01]  /*1aa70*/  IADD3 R165, R0.reuse, 0x9, RZ ;  /* 0x0000000900a57810 */ /* 0x040fe20007ffe0ff */
[----:B------:R-:W-:Y:S01]  /*1aa80*/  HMMA.16816.F32 R20, R180, R174, R20 ;  /* 0x000000aeb414723c */ /* 0x000fe20000001814 */
[C---:B------:R-:W-:Y:S02]  /*1aa90*/  IADD3 R166, R0.reuse, 0x10, RZ ;  /* 0x0000001000a67810 */ /* 0x040fe40007ffe0ff */
[C---:B------:R-:W-:Y:S02]  /*1aaa0*/  ISETP.GE.AND P5, PT, R165.reuse, R2, PT ;  /* 0x00000002a500720c */ /* 0x040fe40003fa6270 */
[----:B------:R-:W-:Y:S02]  /*1aab0*/  ISETP.GE.AND P1, PT, R165, R167, PT ;  /* 0x000000a7a500720c */ /* 0x000fe40003f26270 */
[----:B------:R-:W-:Y:S01]  /*1aac0*/  FSEL R179, R33, -INF , !P0 ;  /* 0xff80000021b37808 */ /* 0x000fe20004000000 */
[----:B------:R-:W-:Y:S01]  /*1aad0*/  HMMA.16816.F32 R28, R8, R6, R28 ;  /* 0x00000006081c723c */ /* 0x000fe2000000181c */
[----:B------:R-:W3:Y:S01]  /*1aae0*/  LDSM.16.M88.4 R4, [R220+0x7800] ;  /* 0x00780000dc04783b */ /* 0x000ee20000000200 */
[----:B------:R-:W-:Y:S01]  /*1aaf0*/  IADD3 R33, R0, 0x18, RZ ;  /* 0x0000001800217810 */ /* 0x000fe20007ffe0ff */
[----:B------:R-:W-:-:S04]  /*1ab00*/  DEPBAR.LE SB0, 0x0 ;  /* 0x000080000000791a */ /* 0x000fc80000000000 */
[----:B------:R-:W-:Y:S01]  /*1ab10*/  ISETP.GE.AND P0, PT, R166, R2, PT ;  /* 0x00000002a600720c */ /* 0x000fe20003f06270 */
[----:B--2---:R-:W-:Y:S08]  /*1ab20*/  HMMA.16816.F32 R188, R180, R196, R188 ;  /* 0x000000c4b4bc723c */ /* 0x004ff000000018bc */
[C---:B----4-:R-:W-:Y:S08]  /*1ab30*/  HMMA.16816.F32 R24, R8.reuse, R192, R24 ;  /* 0x000000c00818723c */ /* 0x050ff00000001818 */
[----:B------:R-:W-:Y:S01]  /*1ab40*/  HMMA.16816.F32 R20, R8, R194, R20 ;  /* 0x000000c20814723c */ /* 0x000fe20000001814 */
[----:B------:R-:W-:-:S02]  /*1ab50*/  FSEL R175, R28, -INF , !P6 ;  /* 0xff8000001caf7808 */ /* 0x000fc40007000000 */
[----:B------:R-:W-:Y:S02]  /*1ab60*/  IADD3 R28, R0, 0x11, RZ ;  /* 0x00000011001c7810 */ /* 0x000fe40007ffe0ff */
[----:B------:R-:W-:Y:S01]  /*1ab70*/  FSEL R30, R30, -INF , !P2 ;  /* 0xff8000001e1e7808 */ /* 0x000fe20005000000 */
[----:B------:R-:W-:Y:S01]  /*1ab80*/  BAR.SYNC.DEFER_BLOCKING 0x0 ;  /* 0x0000000000007b1d */ /* 0x000fe20000010000 */
[----:B------:R-:W-:Y:S01]  /*1ab90*/  ISETP.GE.AND P2, PT, R28, R2, PT ;  /* 0x000000021c00720c */ /* 0x000fe20003f46270 */
[----:B-1----:R-:W-:Y:S01]  /*1aba0*/  HMMA.16816.F32 R16, R8, R168, R16 ;  /* 0x000000a80810723c */ /* 0x002fe20000001810 */
[----:B------:R-:W-:-:S06]  /*1abb0*/  ISETP.GE.AND P6, PT, R166, R167, PT ;  /* 0x000000a7a600720c */ /* 0x000fcc0003fc6270 */
[----:B------:R-:W-:Y:S01]  /*1abc0*/  FSEL R169, R29, -INF , !P5 ;  /* 0xff8000001da97808 */ /* 0x000fe20006800000 */
[----:B------:R-:W-:Y:S01]  /*1abd0*/  HMMA.16816.F32 R184, R180, R198, R184 ;  /* 0x000000c6b4b8723c */ /* 0x000fe200000018b8 */
[----:B------:R-:W-:Y:S02]  /*1abe0*/  ISETP.GE.AND P5, PT, R28, R167, PT ;  /* 0x000000a71c00720c */ /* 0x000fe40003fa6270 */
[----:B------:R-:W-:Y:S02]  /*1abf0*/  FSEL R28, R31, -INF , !P1 ;  /* 0xff8000001f1c7808 */ /* 0x000fe40004800000 */
[----:B------:R-:W-:Y:S02]  /*1ac00*/  ISETP.GE.AND P1, PT, R33, R2, PT ;  /* 0x000000022100720c */ /* 0x000fe40003f26270 */
[----:B------:R-:W-:Y:S01]  /*1ac10*/  FSEL R31, R24, -INF , !P0 ;  /* 0xff800000181f7808 */ /* 0x000fe20004000000 */
[----:B------:R-:W-:Y:S01]  /*1ac20*/  HMMA.16816.F32 R12, R8, R170, R12 ;  /* 0x000000aa080c723c */ /* 0x000fe2000000180c */
[----:B------:R-:W-:-:S02]  /*1ac30*/  IADD3 R24, R0, 0x19, RZ ;  /* 0x0000001900187810 */ /* 0x000fc40007ffe0ff */
[----:B------:R-:W-:Y:S02]  /*1ac40*/  FSEL R29, R25, -INF , !P2 ;  /* 0xff800000191d7808 */ /* 0x000fe40005000000 */
[----:B------:R-:W-:Y:S02]  /*1ac50*/  ISETP.GE.AND P0, PT, R33, R167, PT ;  /* 0x000000a72100720c */ /* 0x000fe40003f06270 */
[----:B------:R-:W-:Y:S01]  /*1ac60*/  FSEL R25, R20, -INF , !P1 ;  /* 0xff80000014197808 */ /* 0x000fe20004800000 */
[----:B---3--:R-:W-:Y:S01]  /*1ac70*/  HMMA.16816.F32 R188, R8, R4, R188 ;  /* 0x0000000408bc723c */ /* 0x008fe200000018bc */
[C---:B------:R-:W-:Y:S02]  /*1ac80*/  IADD3 R33, R0.reuse, 0x20, RZ ;  /* 0x0000002000217810 */ /* 0x040fe40007ffe0ff */
[----:B------:R-:W-:Y:S02]  /*1ac90*/  IADD3 R20, R0, 0x21, RZ ;  /* 0x0000002100147810 */ /* 0x000fe40007ffe0ff */
[----:B------:R-:W-:-:S02]  /*1aca0*/  FSEL R26, R26, -INF , !P6 ;  /* 0xff8000001a1a7808 */ /* 0x000fc40007000000 */
[CC--:B------:R-:W-:Y:S01]  /*1acb0*/  ISETP.GE.AND P6, PT, R24.reuse, R2.reuse, PT ;  /* 0x000000021800720c */ /* 0x0c0fe20003fc6270 */
[----:B------:R-:W-:Y:S01]  /*1acc0*/  HMMA.16816.F32 R184, R8, R6, R184 ;  /* 0x0000000608b8723c */ /* 0x000fe200000018b8 */
[-C--:B------:R-:W-:Y:S02]  /*1acd0*/  ISETP.GE.AND P2, PT, R24, R167.reuse, PT ;  /* 0x000000a71800720c */ /* 0x080fe40003f46270 */
        /* <DEDUP_REMOVED lines=8> */
[----:B------:R-:W-:Y:S02]  /*1ad60*/  ISETP.GE.AND P6, PT, R20, R167, PT ;  /* 0x000000a71400720c */ /* 0x000fe40003fc6270 */
[----:B------:R-:W-:-:S02]  /*1ad70*/  FSEL R20, R23, -INF , !P2 ;  /* 0xff80000017147808 */ /* 0x000fc40005000000 */
[----:B------:R-:W-:Y:S02]  /*1ad80*/  FSEL R195, R16, -INF , !P5 ;  /* 0xff80000010c37808 */ /* 0x000fe40006800000 */
[----:B------:R-:W-:Y:S02]  /*1ad90*/  FSEL R196, R18, -INF , !P1 ;  /* 0xff80000012c47808 */ /* 0x000fe40004800000 */
[----:B------:R-:W-:Y:S02]  /*1ada0*/  FSEL R199, R17, -INF , !P0 ;  /* 0xff80000011c77808 */ /* 0x000fe40004000000 */
[CC--:B------:R-:W-:Y:S02]  /*1adb0*/  ISETP.GE.AND P2, PT, R27.reuse, R2.reuse, PT ;  /* 0x000000021b00720c */ /* 0x0c0fe40003f46270 */
[----:B------:R-:W-:Y:S02]  /*1adc0*/  ISETP.GE.AND P5, PT, R27, R167, PT ;  /* 0x000000a71b00720c */ /* 0x000fe40003fa6270 */
[----:B------:R-:W-:-:S02]  /*1add0*/  ISETP.GE.AND P1, PT, R5, R2, PT ;  /* 0x000000020500720c */ /* 0x000fc40003f26270 */
[----:B------:R-:W-:Y:S02]  /*1ade0*/  ISETP.GE.AND P0, PT, R5, R167, PT ;  /* 0x000000a70500720c */ /* 0x000fe40003f06270 */
[C---:B------:R-:W-:Y:S02]  /*1adf0*/  IADD3 R4, R0.reuse, 0x30, RZ ;  /* 0x0000003000047810 */ /* 0x040fe40007ffe0ff */
[----:B------:R-:W-:Y:S02]  /*1ae00*/  IADD3 R5, R0, 0x31, RZ ;  /* 0x0000003100057810 */ /* 0x000fe40007ffe0ff */
[----:B------:R-:W-:Y:S02]  /*1ae10*/  FSEL R194, R19, -INF , !P6 ;  /* 0xff80000013c27808 */ /* 0x000fe40007000000 */
[----:B------:R-:W-:Y:S02]  /*1ae20*/  FSEL R197, R12, -INF , !P2 ;  /* 0xff8000000cc57808 */ /* 0x000fe40005000000 */
[----:B------:R-:W-:-:S02]  /*1ae30*/  FSEL R192, R14, -INF , !P5 ;  /* 0xff8000000ec07808 */ /* 0x000fc40006800000 */
[----:B------:R-:W-:Y:S02]  /*1ae40*/  FSEL R193, R13, -INF , !P1 ;  /* 0xff8000000dc17808 */ /* 0x000fe40004800000 */
[CC--:B------:R-:W-:Y:S02]  /*1ae50*/  ISETP.GE.AND P6, PT, R4.reuse, R2.reuse, PT ;  /* 0x000000020400720c */ /* 0x0c0fe40003fc6270 */
[-C--:B------:R-:W-:Y:S02]  /*1ae60*/  ISETP.GE.AND P2, PT, R4, R167.reuse, PT ;  /* 0x000000a70400720c */ /* 0x080fe40003f46270 */
[C---:B------:R-:W-:Y:S02]  /*1ae70*/  ISETP.GE.AND P5, PT, R5.reuse, R2, PT ;  /* 0x000000020500720c */ /* 0x040fe40003fa6270 */
[----:B------:R-:W-:Y:S02]  /*1ae80*/  ISETP.GE.AND P1, PT, R5, R167, PT ;  /* 0x000000a70500720c */ /* 0x000fe40003f26270 */
[----:B------:R-:W-:-:S02]  /*1ae90*/  FSEL R198, R15, -INF , !P0 ;  /* 0xff8000000fc67808 */ /* 0x000fc40004000000 */
[C---:B------:R-:W-:Y:S02]  /*1aea0*/  IADD3 R5, R0.reuse, 0x38, RZ ;  /* 0x0000003800057810 */ /* 0x040fe40007ffe0ff */
[-C--:B------:R-:W-:Y:S02]  /*1aeb0*/  ISETP.GE.AND P0, PT, R0, R2.reuse, PT ;  /* 0x000000020000720c */ /* 0x080fe40003f06270 */
[----:B------:R-:W-:Y:S02]  /*1aec0*/  FSEL R4, R35, -INF , !P4 ;  /* 0xff80000023047808 */ /* 0x000fe40006000000 */
[----:B------:R-:W-:Y:S02]  /*1aed0*/  FSEL R35, R188, -INF , !P6 ;  /* 0xff800000bc237808 */ /* 0x000fe40007000000 */
[----:B------:R-:W-:Y:S02]  /*1aee0*/  FSEL R166, R190, -INF , !P2 ;  /* 0xff800000bea67808 */ /* 0x000fe40005000000 */
[----:B------:R-:W-:-:S02]  /*1aef0*/  ISETP.GE.AND P6, PT, R5, R2, PT ;  /* 0x000000020500720c */ /* 0x000fc40003fc6270 */
[----:B------:R-:W-:Y:S02]  /*1af00*/  ISETP.GE.AND P2, PT, R5, R167, PT ;  /* 0x000000a70500720c */ /* 0x000fe40003f46270 */
[----:B------:R-:W-:Y:S02]  /*1af10*/  FSEL R5, R32, -INF , !P0 ;  /* 0xff80000020057808 */ /* 0x000fe40004000000 */
[----:B------:R-:W-:Y:S02]  /*1af20*/  ISETP.GT.AND P0, PT, R244, R235, PT ;  /* 0x000000ebf400720c */ /* 0x000fe40003f04270 */
[C---:B------:R-:W-:Y:S02]  /*1af30*/  ISETP.GE.AND P4, PT, R0.reuse, R167, PT ;  /* 0x000000a70000720c */ /* 0x040fe40003f86270 */
        /* <DEDUP_REMOVED lines=8> */
[----:B------:R-:W-:Y:S02]  /*1afc0*/  FSEL R165, R185, -INF , !P5 ;  /* 0xff800000b9a57808 */ /* 0x000fe40006800000 */
        /* <DEDUP_REMOVED lines=32> */
[----:B------:R-:W-:Y:S02]  /*1b1d0*/  ISETP.GE.AND P1, PT, R11, RZ, PT ;  /* 0x000000ff0b00720c */ /* 0x000fe40003f26270 */
[----:B------:R-:W-:-:S02]  /*1b1e0*/  @!P2 IADD3 R10, R10, 0x1, RZ ;  /* 0x000000010a0aa810 */ /* 0x000fc40007ffe0ff */
[----:B------:R-:W-:Y:S02]  /*1b1f0*/  ISETP.NE.AND P2, PT, RZ, c[0x0][0x2d0], PT ;  /* 0x0000b400ff007a0c */ /* 0x000fe40003f45270 */
[----:B------:R-:W-:-:S03]  /*1b200*/  LOP3.LUT R0, RZ, c[0x0][0x2d0], RZ, 0x33, !PT ;  /* 0x0000b400ff007a12 */ /* 0x000fc600078e33ff */
        /* <DEDUP_REMOVED lines=25> */
.L_x_3900:
[----:B------:R-:W-:-:S05]  /*1b3a0*/  IMAD.MOV.U32 R8, RZ, RZ, c[0x0][0x198] ;  /* 0x00006600ff087624 */ /* 0x000fca00078e00ff */
[----:B------:R-:W-:-:S04]  /*1b3b0*/  LEA R8, -R8, RZ, 0x6 ;  /* 0x000000ff08087211 */ /* 0x000fc800078e31ff */
[----:B------:R-:W-:Y:S02]  /*1b3c0*/  SHF.R.S32.HI R0, RZ, 0x1f, R8 ;  /* 0x0000001fff007819 */ /* 0x000fe40000011408 */
.L_x_3901:
[----:B------:R-:W-:Y:S01]  /*1b3d0*/  ULDC.64 UR4, c[0x0][0x198] ;  /* 0x0000660000047ab9 */ /* 0x000fe20000000a00 */
[C---:B------:R-:W-:Y:S01]  /*1b3e0*/  LEA R242, P1, R8.reuse, R242, 0x1 ;  /* 0x000000f208f27211 */ /* 0x040fe200078208ff */
[----:B------:R-:W-:Y:S02]  /*1b3f0*/  USHF.L.U32 UR7, UR4, 0x5, URZ ;  /* 0x0000000504077899 */ /* 0x000fe4000800063f */
[----:B------:R-:W-:Y:S01]  /*1b400*/  USHF.L.U64.HI UR5, UR4, UR6, UR5 ;  /* 0x0000000604057299 */ /* 0x000fe20008010205 */
[----:B------:R-:W-:-:S03]  /*1b410*/  LEA.HI.X R241, R8, R241, R0, 0x1, P1 ;  /* 0x000000f108f17211 */ /* 0x000fc600008f0c00 */
        /* <DEDUP_REMOVED lines=27> */
.L_x_3899:
        /* <DEDUP_REMOVED lines=45> */
[----:B------:R-:W-:Y:S02]  /*1b8a0*/  FSEL R182, R182, RZ, P2 ;  /* 0x000000ffb6b67208 */ /* 0x000fe40001000000 */
[----:B------:R-:W-:-:S03]  /*1b8b0*/  FSETP.NEU.FTZ.AND P1, PT, R173, -INF , PT ;  /* 0xff800000ad00780b */ /* 0x000fc60003f3d000 */
[--C-:B------:R-:W-:Y:S01]  /*1b8c0*/  FFMA.FTZ R171, R179, c[0x0][0x23c], -R182.reuse ;  /* 0x00008f00b3ab7a23 */ /* 0x100fe200000108b6 */
[C---:B------:R-:W-:Y:S01]  /*1b8d0*/  FSEL R6, R173.reuse, RZ, P1 ;  /* 0x000000ffad067208 */ /* 0x040fe20000800000 */
[----:B------:R-:W-:Y:S02]  /*1b8e0*/  FMUL.FTZ R179, R173, c[0x0][0x23c] ;  /* 0x00008f00adb37a20 */ /* 0x000fe40000410000 */
[----:B------:R-:W-:Y:S01]  /*1b8f0*/  FFMA.FTZ R172, R5, c[0x0][0x23c], -R182 ;  /* 0x00008f0005ac7a23 */ /* 0x000fe200000108b6 */
[----:B------:R-:W-:Y:S01]  /*1b900*/  FSEL R5, R174, RZ, P2 ;  /* 0x000000ffae057208 */ /* 0x000fe20001000000 */
[----:B------:R-:W-:Y:S01]  /*1b910*/  FADD.FTZ R6, R3, -R6 ;  /* 0x8000000603067221 */ /* 0x000fe20000010000 */
[----:B------:R-:W-:Y:S01]  /*1b920*/  FSEL R179, R179, RZ, P1 ;  /* 0x000000ffb3b37208 */ /* 0x000fe20000800000 */
[--C-:B------:R-:W-:Y:S01]  /*1b930*/  FFMA.FTZ R170, R175, c[0x0][0x23c], -R182.reuse ;  /* 0x00008f00afaa7a23 */ /* 0x100fe200000108b6 */
[----:B------:R-:W-:Y:S01]  /*1b940*/  MUFU.EX2 R171, R171 ;  /* 0x000000ab00ab7308 */ /* 0x000fe20000000800 */
[----:B------:R-:W-:-:S02]  /*1b950*/  FFMA.FTZ R169, R169, c[0x0][0x23c], -R182 ;  /* 0x00008f00a9a97a23 */ /* 0x000fc400000108b6 */
[----:B------:R-:W-:Y:S02]  /*1b960*/  FFMA.FTZ R2, R4, c[0x0][0x23c], -R179 ;  /* 0x00008f0004027a23 */ /* 0x000fe400000108b3 */
[----:B------:R-:W-:Y:S02]  /*1b970*/  FADD.FTZ R4, R164, -R5 ;  /* 0x80000005a4047221 */ /* 0x000fe40000010000 */
[--C-:B------:R-:W-:Y:S01]  /*1b980*/  FFMA.FTZ R168, R34, c[0x0][0x23c], -R179.reuse ;  /* 0x00008f0022a87a23 */ /* 0x100fe200000108b3 */
[----:B------:R-:W1:Y:S01]  /*1b990*/  MUFU.EX2 R172, R172 ;  /* 0x000000ac00ac7308 */ /* 0x000e620000000800 */
[--C-:B------:R-:W-:Y:S02]  /*1b9a0*/  FFMA.FTZ R0, R30, c[0x0][0x23c], -R179.reuse ;  /* 0x00008f001e007a23 */ /* 0x100fe400000108b3 */
[----:B------:R-:W-:Y:S02]  /*1b9b0*/  FFMA.FTZ R175, R28, c[0x0][0x23c], -R179 ;  /* 0x00008f001caf7a23 */ /* 0x000fe400000108b3 */
[----:B------:R-:W-:-:S02]  /*1b9c0*/  FMUL.FTZ R176, R4, c[0x0][0x23c] ;  /* 0x00008f0004b07a20 */ /* 0x000fc40000410000 */
[----:B------:R-:W-:Y:S01]  /*1b9d0*/  FMUL.FTZ R3, R6, c[0x0][0x23c] ;  /* 0x00008f0006037a20 */ /* 0x000fe20000410000 */
[----:B------:R-:W-:Y:S01]  /*1b9e0*/  MUFU.EX2 R170, R170 ;  /* 0x000000aa00aa7308 */ /* 0x000fe20000000800 */
[--C-:B------:R-:W-:Y:S02]  /*1b9f0*/  FFMA.FTZ R186, R21, c[0x0][0x23c], -R182.reuse ;  /* 0x00008f0015ba7a23 */ /* 0x100fe400000108b6 */
[--C-:B------:R-:W-:Y:S02]  /*1ba00*/  FFMA.FTZ R187, R22, c[0x0][0x23c], -R179.reuse ;  /* 0x00008f0016bb7a23 */ /* 0x100fe400000108b3 */
[----:B------:R-:W-:Y:S02]  /*1ba10*/  FFMA.FTZ R190, R20, c[0x0][0x23c], -R179 ;  /* 0x00008f0014be7a23 */ /* 0x000fe400000108b3 */
[----:B------:R-:W-:Y:S01]  /*1ba20*/  LDSM.16.MT88.4 R20, [R228+0x12800] ;  /* 0x01280000e414783b */ /* 0x000fe20000004200 */
[----:B------:R-:W2:Y:S01]  /*1ba30*/  MUFU.EX2 R169, R169 ;  /* 0x000000a900a97308 */ /* 0x000ea20000000800 */
[----:B-1----:R-:W-:Y:S01]  /*1ba40*/  F2FP.PACK_AB R4, R171, R172 ;  /* 0x000000acab04723e */ /* 0x002fe200000000ff */
[----:B------:R-:W-:-:S02]  /*1ba50*/  FFMA.FTZ R181, R31, c[0x0][0x23c], -R182 ;  /* 0x00008f001fb57a23 */ /* 0x000fc400000108b6 */
[--C-:B------:R-:W-:Y:S02]  /*1ba60*/  FFMA.FTZ R184, R29, c[0x0][0x23c], -R182.reuse ;  /* 0x00008f001db87a23 */ /* 0x100fe400000108b6 */
[--C-:B------:R-:W-:Y:S01]  /*1ba70*/  FFMA.FTZ R183, R25, c[0x0][0x23c], -R182.reuse ;  /* 0x00008f0019b77a23 */ /* 0x100fe200000108b6 */
[----:B------:R-:W-:Y:S01]  /*1ba80*/  LDSM.16.MT88.4 R28, [R226+0x10800] ;  /* 0x01080000e21c783b */ /* 0x000fe20000004200 */
[----:B------:R-:W-:Y:S01]  /*1ba90*/  MUFU.EX2 R168, R168 ;  /* 0x000000a800a87308 */ /* 0x000fe20000000800 */
[--C-:B------:R-:W-:Y:S02]  /*1baa0*/  FFMA.FTZ R185, R26, c[0x0][0x23c], -R179.reuse ;  /* 0x00008f001ab97a23 */ /* 0x100fe400000108b3 */
[----:B------:R-:W-:Y:S02]  /*1bab0*/  FFMA.FTZ R188, R24, c[0x0][0x23c], -R179 ;  /* 0x00008f0018bc7a23 */ /* 0x000fe400000108b3 */
[----:B------:R-:W-:Y:S01]  /*1bac0*/  LDSM.16.MT88.4 R24, [R225+0x10800] ;  /* 0x01080000e118783b */ /* 0x000fe20000004200 */
[----:B------:R-:W-:-:S02]  /*1bad0*/  FFMA.FTZ R189, R195, c[0x0][0x23c], -R182 ;  /* 0x00008f00c3bd7a23 */ /* 0x000fc400000108b6 */
[----:B------:R-:W1:Y:S01]  /*1bae0*/  MUFU.EX2 R2, R2 ;  /* 0x0000000200027308 */ /* 0x000e620000000800 */
[----:B--2---:R-:W-:Y:S01]  /*1baf0*/  F2FP.PACK_AB R6, R169, R170 ;  /* 0x000000aaa906723e */ /* 0x004fe200000000ff */
[--C-:B------:R-:W-:Y:S02]  /*1bb00*/  FFMA.FTZ R202, R193, c[0x0][0x23c], -R182.reuse ;  /* 0x00008f00c1ca7a23 */ /* 0x100fe400000108b6 */
[--C-:B------:R-:W-:Y:S02]  /*1bb10*/  FFMA.FTZ R200, R199, c[0x0][0x23c], -R182.reuse ;  /* 0x00008f00c7c87a23 */ /* 0x100fe400000108b6 */
[----:B------:R-:W-:Y:S02]  /*1bb20*/  FFMA.FTZ R191, R197, c[0x0][0x23c], -R182 ;  /* 0x00008f00c5bf7a23 */ /* 0x000fe400000108b6 */
[----:B------:R-:W-:Y:S01]  /*1bb30*/  MUFU.EX2 R0, R0 ;  /* 0x0000000000007308 */ /* 0x000fe20000000800 */
[--C-:B------:R-:W-:Y:S02]  /*1bb40*/  FFMA.FTZ R193, R196, c[0x0][0x23c], -R179.reuse ;  /* 0x00008f00c4c17a23 */ /* 0x100fe400000108b3 */
[----:B------:R-:W-:-:S02]  /*1bb50*/  FFMA.FTZ R194, R194, c[0x0][0x23c], -R179 ;  /* 0x00008f00c2c27a23 */ /* 0x000fc400000108b3 */
[--C-:B------:R-:W-:Y:S02]  /*1bb60*/  FFMA.FTZ R192, R192, c[0x0][0x23c], -R179.reuse ;  /* 0x00008f00c0c07a23 */ /* 0x100fe400000108b3 */
[----:B------:R-:W-:Y:S01]  /*1bb70*/  FFMA.FTZ R195, R198, c[0x0][0x23c], -R179 ;  /* 0x00008f00c6c37a23 */ /* 0x000fe200000108b3 */
[----:B------:R-:W2:Y:S01]  /*1bb80*/  MUFU.EX2 R175, R175 ;  /* 0x000000af00af7308 */ /* 0x000ea20000000800 */
[----:B-1----:R-:W-:Y:S01]  /*1bb90*/  F2FP.PACK_AB R5, R2, R168 ;  /* 0x000000a80205723e */ /* 0x002fe200000000ff */
[--C-:B------:R-:W-:Y:S02]  /*1bba0*/  FFMA.FTZ R196, R35, c[0x0][0x23c], -R182.reuse ;  /* 0x00008f0023c47a23 */ /* 0x100fe400000108b6 */
[--C-:B------:R-:W-:Y:S02]  /*1bbb0*/  FFMA.FTZ R197, R33, c[0x0][0x23c], -R182.reuse ;  /* 0x00008f0021c57a23 */ /* 0x100fe400000108b6 */
[----:B------:R-:W-:Y:S01]  /*1bbc0*/  LDSM.16.MT88.4 R32, [R224+0x17000] ;  /* 0x01700000e020783b */ /* 0x000fe20000004200 */
[--C-:B------:R-:W-:Y:S01]  /*1bbd0*/  FFMA.FTZ R198, R167, c[0x0][0x23c], -R182.reuse ;  /* 0x00008f00a7c67a23 */ /* 0x100fe200000108b6 */
[----:B------:R-:W1:Y:S01]  /*1bbe0*/  MUFU.EX2 R176, R176 ;  /* 0x000000b000b07308 */ /* 0x000e620000000800 */
[----:B------:R-:W-:-:S02]  /*1bbf0*/  FFMA.FTZ R199, R165, c[0x0][0x23c], -R182 ;  /* 0x00008f00a5c77a23 */ /* 0x000fc400000108b6 */
[--C-:B------:R-:W-:Y:S02]  /*1bc00*/  FFMA.FTZ R182, R166, c[0x0][0x23c], -R179.reuse ;  /* 0x00008f00a6b67a23 */ /* 0x100fe400000108b3 */
[--C-:B------:R-:W-:Y:S01]  /*1bc10*/  FFMA.FTZ R201, R180, c[0x0][0x23c], -R179.reuse ;  /* 0x00008f00b4c97a23 */ /* 0x100fe200000108b3 */
[----:B------:R-:W-:Y:S01]  /*1bc20*/  LDSM.16.MT88.4 R164, [R228+0x11800] ;  /* 0x01180000e4a4783b */ /* 0x000fe20000004200 */
[--C-:B------:R-:W-:Y:S01]  /*1bc30*/  FFMA.FTZ R178, R178, c[0x0][0x23c], -R179.reuse ;  /* 0x00008f00b2b27a23 */ /* 0x100fe200000108b3 */
[----:B------:R-:W4:Y:S01]  /*1bc40*/  MUFU.EX2 R3, R3 ;  /* 0x0000000300037308 */ /* 0x000f220000000800 */
[----:B--2---:R-:W-:Y:S01]  /*1bc50*/  F2FP.PACK_AB R7, R175, R0 ;  /* 0x00000000af07723e */ /* 0x004fe200000000ff */
[----:B------:R-:W-:Y:S02]  /*1bc60*/  FFMA.FTZ R177, R177, c[0x0][0x23c], -R179 ;  /* 0x00008f00b1b17a23 */ /* 0x000fe400000108b3 */
[----:B-1----:R-:W-:-:S04]  /*1bc70*/  FMUL.FTZ R160, R160, R176 ;  /* 0x000000b0a0a07220 */ /* 0x002fc80000410000 */
[----:B------:R-:W-:Y:S01]  /*1bc80*/  MUFU.EX2 R181, R181 ;  /* 0x000000b500b57308 */ /* 0x000fe20000000800 */
[-C--:B------:R-:W-:Y:S02]  /*1bc90*/  FMUL.FTZ R161, R161, R176.reuse ;  /* 0x000000b0a1a17220 */ /* 0x080fe40000410000 */
[-C--:B------:R-:W-:Y:S02]  /*1bca0*/  FMUL.FTZ R36, R36, R176.reuse ;  /* 0x000000b024247220 */ /* 0x080fe40000410000 */
[----:B------:R-:W-:Y:S02]  /*1bcb0*/  FMUL.FTZ R37, R37, R176 ;  /* 0x000000b025257220 */ /* 0x000fe40000410000 */
[-C--:B----4-:R-:W-:Y:S01]  /*1bcc0*/  FMUL.FTZ R162, R162, R3.reuse ;  /* 0x00000003a2a27220 */ /* 0x090fe20000410000 */
        /* <DEDUP_REMOVED lines=200> */
[----:B------:R-:W2:Y:S01]  /*1c950*/  LDSM.16.MT88.4 R12, [R226+0x12800] ;  /* 0x01280000e20c783b */ /* 0x000ea20000004200 */
        /* <DEDUP_REMOVED lines=16> */
[----:B------:R-:W3:Y:S02]  /*1ca60*/  LDSM.16.MT88.4 R20, [R225+0x14800] ;  /* 0x01480000e114783b */ /* 0x000ee40000004200 */
[----:B------:R-:W-:-:S05]  /*1ca70*/  FADD.FTZ R3, R194, R3 ;  /* 0x00000003c2037221 */ /* 0x000fca0000010000 */
        /* <DEDUP_REMOVED lines=54> */
[----:B---3--:R-:W-:Y:S01]  /*1cde0*/  HMMA.16816.F32 R56, R4, R20, R56 ;  /* 0x000000140438723c */ /* 0x008fe20000001838 */
[----:B------:R-:W-:-:S07]  /*1cdf0*/  FADD.FTZ R3, R202, R191 ;  /* 0x000000bfca037221 */ /* 0x000fce0000010000 */
        /* <DEDUP_REMOVED lines=102> */
.L_x_3896:
[----:B------:R-:W-:Y:S05]  /*1d460*/  @!P0 BRA `(.L_x_3902) ;  /* 0x0000388000008947 */ /* 0x000fea0003800000 */
[----:B------:R-:W-:Y:S01]  /*1d470*/  ULDC UR9, c[0x0][0x1a0] ;  /* 0x0000680000097ab9 */ /* 0x000fe20000000800 */
[----:B------:R-:W-:Y:S01]  /*1d480*/  IMAD.MOV.U32 R0, RZ, RZ, R3 ;  /* 0x000000ffff007224 */ /* 0x000fe200078e0003 */
[----:B------:R-:W-:Y:S01]  /*1d490*/  ULEA UR8, -UR9, URZ, 0x6 ;  /* 0x0000003f09087291 */ /* 0x000fe2000f8e313f */
[----:B------:R-:W-:Y:S01]  /*1d4a0*/  IMAD.MOV.U32 R165, RZ, RZ, R164 ;  /* 0x000000ffffa57224 */ /* 0x000fe200078e00a4 */
[----:B------:R-:W-:-:S02]  /*1d4b0*/  UMOV UR4, 0x5 ;  /* 0x0000000500047882 */ /* 0x000fc40000000000 */
[----:B------:R-:W-:Y:S02]  /*1d4c0*/  USHF.R.S32.HI UR7, URZ, 0x1f, UR8 ;  /* 0x0000001f3f077899 */ /* 0x000fe40008011408 */
[----:B------:R-:W-:Y:S01]  /*1d4d0*/  ULDC.64 UR10, c[0x0][0x198] ;  /* 0x00006600000a7ab9 */ /* 0x000fe20000000a00 */
[----:B------:R-:W-:Y:S01]  /*1d4e0*/  MOV R250, UR8 ;  /* 0x0000000800fa7c02 */ /* 0x000fe20008000f00 */
[----:B------:R-:W-:Y:S02]  /*1d4f0*/  USHF.L.U64.HI UR10, UR10, UR4, UR11 ;  /* 0x000000040a0a7299 */ /* 0x000fe4000801020b */
[----:B------:R-:W-:Y:S01]  /*1d500*/  MOV R248, UR7 ;  /* 0x0000000700f87c02 */ /* 0x000fe20008000f00 */
[----:B------:R-:W-:Y:S02]  /*1d510*/  UMOV UR5, 0x5 ;  /* 0x0000000500057882 */ /* 0x000fe40000000000 */
[----:B------:R-:W-:Y:S02]  /*1d520*/  ULDC UR4, c[0x0][0x1a4] ;  /* 0x0000690000047ab9 */ /* 0x000fe40000000800 */
[----:B------:R-:W-:-:S02]  /*1d530*/  USHF.L.U32 UR6, UR9, 0x5, URZ ;  /* 0x0000000509067899 */ /* 0x000fc4000800063f */
[----:B------:R-:W-:Y:S02]  /*1d540*/  USHF.L.U64.HI UR4, UR9, UR5, UR4 ;  /* 0x0000000509047299 */ /* 0x000fe40008010204 */
[----:B------:R-:W-:Y:S02]  /*1d550*/  ULDC.64 UR12, c[0x0][0x118] ;  /* 0x00004600000c7ab9 */ /* 0x000fe40000000a00 */
.L_x_3906:
        /* <DEDUP_REMOVED lines=65> */
.L_x_3903:
        /* <DEDUP_REMOVED lines=306> */
.L_x_3905:
[C---:B------:R-:W-:Y:S01]  /*1ec90*/  LEA R242, P0, R168.reuse, R242, 0x1 ;  /* 0x000000f2a8f27211 */ /* 0x040fe200078008ff */
[----:B------:R-:W-:Y:S03]  /*1eca0*/  USHF.L.U32 UR8, UR8, 0x5, URZ ;  /* 0x0000000508087899 */ /* 0x000fe6000800063f */
[----:B------:R-:W-:Y:S03]  /*1ecb0*/  LEA.HI.X R241, R168, R241, R2, 0x1, P0 ;  /* 0x000000f1a8f17211 */ /* 0x000fe600000f0c02 */
        /* <DEDUP_REMOVED lines=27> */
.L_x_3904:
        /* <DEDUP_REMOVED lines=488> */
.L_x_3902:
[----:B------:R-:W1:Y:S01]  /*20cf0*/  SHFL.BFLY PT, R0, R249, 0x2, 0x1f ;  /* 0x0c401f00f9007f89 */ /* 0x000e6200000e0000 */
[----:B------:R-:W-:Y:S01]  /*20d00*/  MOV R7, 0x3f800000 ;  /* 0x3f80000000077802 */ /* 0x000fe20000000f00 */
[----:B------:R-:W-:Y:S01]  /*20d10*/  ULDC.64 UR4, c[0x0][0x118] ;  /* 0x0000460000047ab9 */ /* 0x000fe20000000a00 */
[----:B------:R-:W-:Y:S01]  /*20d20*/  MOV R6, 0x3f800000 ;  /* 0x3f80000000067802 */ /* 0x000fe20000000f00 */
[----:B------:R-:W2:Y:S01]  /*20d30*/  SHFL.BFLY PT, R2, R251, 0x2, 0x1f ;  /* 0x0c401f00fb027f89 */ /* 0x000ea200000e0000 */
[----:B------:R-:W-:Y:S03]  /*20d40*/  BSSY B0, `(.L_x_3907) ;  /* 0x000014a000007945 */ /* 0x000fe60003800000 */
        /* <DEDUP_REMOVED lines=21> */
[----:B------:R-:W-:-:S02]  /*20ea0*/  SHF.L.U32 R18, R5, 0x6, RZ ;  /* 0x0000000605127819 */ /* 0x000fc400000006ff */
[----:B------:R-:W-:Y:S02]  /*20eb0*/  SHF.R.S32.HI R12, RZ, 0x5, R9 ;  /* 0x00000005ff0c7819 */ /* 0x000fe40000011409 */
[----:B------:R-:W-:Y:S02]  /*20ec0*/  IADD3 R13, -R13, R0, RZ ;  /* 0x000000000d0d7210 */ /* 0x000fe40007ffe1ff */
[----:B------:R-:W-:Y:S01]  /*20ed0*/  LOP3.LUT R18, R18, 0x1c0, RZ, 0xc0, !PT ;  /* 0x000001c012127812 */ /* 0x000fe200078ec0ff */
[----:B------:R-:W3:Y:S01]  /*20ee0*/  @P4 MUFU.RCP R7, R4 ;  /* 0x0000000400074308 */ /* 0x000ee20000001000 */
[----:B------:R-:W-:Y:S02]  /*20ef0*/  LEA R13, R12, R13, 0x9 ;  /* 0x0000000d0c0d7211 */ /* 0x000fe400078e48ff */
[----:B------:R-:W-:Y:S02]  /*20f00*/  LEA.HI R18, R18, R18, RZ, 0x1d ;  /* 0x0000001212127211 */ /* 0x000fe400078fe8ff */
[----:B------:R-:W-:-:S02]  /*20f10*/  LOP3.LUT R9, R9, 0xffffffe0, RZ, 0xc0, !PT ;  /* 0xffffffe009097812 */ /* 0x000fc400078ec0ff */
[----:B------:R-:W-:Y:S01]  /*20f20*/  LEA R13, R13, R18, 0x1 ;  /* 0x000000120d0d7211 */ /* 0x000fe200078e08ff */
[C---:B--2---:R-:W-:Y:S01]  /*20f30*/  FMUL.FTZ R163, R6.reuse, R163 ;  /* 0x000000a306a37220 */ /* 0x044fe20000410000 */
[----:B------:R-:W-:Y:S01]  /*20f40*/  @P4 MUFU.LG2 R4, R4 ;  /* 0x0000000400044308 */ /* 0x000fe20000000c00 */
[----:B------:R-:W-:Y:S01]  /*20f50*/  FMUL.FTZ R162, R6, R162 ;  /* 0x000000a206a27220 */ /* 0x000fe20000410000 */
[----:B------:R-:W-:Y:S01]  /*20f60*/  IADD3 R9, R0, -R9, RZ ;  /* 0x8000000900097210 */ /* 0x000fe20007ffe0ff */
[C---:B------:R-:W-:Y:S02]  /*20f70*/  FMUL.FTZ R39, R6.reuse, R39 ;  /* 0x0000002706277220 */ /* 0x040fe40000410000 */
[C---:B------:R-:W-:Y:S01]  /*20f80*/  FMUL.FTZ R38, R6.reuse, R38 ;  /* 0x0000002606267220 */ /* 0x040fe20000410000 */
[----:B-1----:R-:W-:Y:S01]  /*20f90*/  SHF.R.S32.HI R11, RZ, 0x1f, R10 ;  /* 0x0000001fff0b7819 */ /* 0x002fe2000001140a */
[C---:B---3--:R-:W-:Y:S01]  /*20fa0*/  FMUL.FTZ R160, R7.reuse, R160 ;  /* 0x000000a007a07220 */ /* 0x048fe20000410000 */
[----:B------:R-:W-:Y:S01]  /*20fb0*/  STS.64 [R13.X4+0x800], R162 ;  /* 0x000800a20d007388 */ /* 0x000fe20000004a00 */
[----:B------:R-:W-:Y:S01]  /*20fc0*/  FMUL.FTZ R161, R7, R161 ;  /* 0x000000a107a17220 */ /* 0x000fe20000410000 */
[----:B------:R-:W-:Y:S01]  /*20fd0*/  LEA.HI R11, R11, R10, RZ, 0x4 ;  /* 0x0000000a0b0b7211 */ /* 0x000fe200078f20ff */
[C---:B------:R-:W-:Y:S01]  /*20fe0*/  FMUL.FTZ R36, R7.reuse, R36 ;  /* 0x0000002407247220 */ /* 0x040fe20000410000 */
[----:B------:R-:W1:Y:S01]  /*20ff0*/  @P3 MUFU.LG2 R2, R2 ;  /* 0x0000000200023308 */ /* 0x000e620000000c00 */
[----:B------:R-:W-:Y:S01]  /*21000*/  FMUL.FTZ R37, R7, R37 ;  /* 0x0000002507257220 */ /* 0x000fe20000410000 */
[----:B------:R-:W-:Y:S01]  /*21010*/  LOP3.LUT R15, R11, 0xfffffff0, RZ, 0xc0, !PT ;  /* 0xfffffff00b0f7812 */ /* 0x000fe200078ec0ff */
[C---:B------:R-:W-:Y:S01]  /*21020*/  FMUL.FTZ R40, R7.reuse, R40 ;  /* 0x0000002807287220 */ /* 0x040fe20000410000 */
[----:B------:R-:W-:Y:S01]  /*21030*/  SHF.R.S32.HI R8, RZ, 0x4, R11 ;  /* 0x00000004ff087819 */ /* 0x000fe2000001140b */
[----:B------:R-:W-:Y:S01]  /*21040*/  FMUL.FTZ R41, R7, R41 ;  /* 0x0000002907297220 */ /* 0x000fe20000410000 */
[----:B------:R-:W-:Y:S01]  /*21050*/  IADD3 R11, -R15, R10, RZ ;  /* 0x0000000a0f0b7210 */ /* 0x000fe20007ffe1ff */
[C---:B------:R-:W-:Y:S01]  /*21060*/  FMUL.FTZ R43, R6.reuse, R43 ;  /* 0x0000002b062b7220 */ /* 0x040fe20000410000 */
[----:B------:R-:W-:Y:S01]  /*21070*/  LOP3.LUT R15, R5, 0x1, RZ, 0xc0, !PT ;  /* 0x00000001050f7812 */ /* 0x000fe200078ec0ff */
[----:B------:R-:W-:Y:S01]  /*21080*/  FMUL.FTZ R42, R6, R42 ;  /* 0x0000002a062a7220 */ /* 0x000fe20000410000 */
[----:B------:R-:W-:Y:S01]  /*21090*/  SHF.L.U32 R14, R8, 0x6, RZ ;  /* 0x00000006080e7819 */ /* 0x000fe200000006ff */
[----:B------:R-:W-:Y:S01]  /*210a0*/  FMUL.FTZ R44, R7, R44 ;  /* 0x0000002c072c7220 */ /* 0x000fe20000410000 */
[----:B------:R-:W-:Y:S01]  /*210b0*/  LEA.HI R16, R11, R11, RZ, 0x1 ;  /* 0x0000000b0b107211 */ /* 0x000fe200078f08ff */
[----:B------:R-:W-:Y:S01]  /*210c0*/  FMUL.FTZ R45, R7, R45 ;  /* 0x0000002d072d7220 */ /* 0x000fe20000410000 */
[----:B------:R-:W-:Y:S01]  /*210d0*/  ISETP.NE.U32.AND P0, PT, R15, 0x1, PT ;  /* 0x000000010f00780c */ /* 0x000fe20003f05070 */
[----:B------:R-:W-:Y:S01]  /*210e0*/  FMUL.FTZ R47, R6, R47 ;  /* 0x0000002f062f7220 */ /* 0x000fe20000410000 */
[----:B------:R-:W-:Y:S01]  /*210f0*/  LOP3.LUT R14, R14, 0x1c0, RZ, 0xc0, !PT ;  /* 0x000001c00e0e7812 */ /* 0x000fe200078ec0ff */
[----:B------:R-:W-:Y:S01]  /*21100*/  FMUL.FTZ R46, R6, R46 ;  /* 0x0000002e062e7220 */ /* 0x000fe20000410000 */
[C---:B------:R-:W-:Y:S01]  /*21110*/  SHF.L.U32 R15, R16.reuse, 0x2, RZ ;  /* 0x00000002100f7819 */ /* 0x040fe200000006ff */
[C---:B------:R-:W-:Y:S01]  /*21120*/  FMUL.FTZ R48, R7.reuse, R48 ;  /* 0x0000003007307220 */ /* 0x040fe20000410000 */
[----:B------:R-:W-:Y:S01]  /*21130*/  LOP3.LUT R16, R16, 0xffffffe, RZ, 0xc0, !PT ;  /* 0x0ffffffe10107812 */ /* 0x000fe200078ec0ff */
[----:B------:R-:W-:Y:S01]  /*21140*/  FMUL.FTZ R49, R7, R49 ;  /* 0x0000003107317220 */ /* 0x000fe20000410000 */
[----:B------:R-:W-:Y:S01]  /*21150*/  LOP3.LUT R15, R14, 0x38, R15, 0xf8, !PT ;  /* 0x000000380e0f7812 */ /* 0x000fe200078ef80f */
[C---:B------:R-:W-:Y:S01]  /*21160*/  FMUL.FTZ R51, R6.reuse, R51 ;  /* 0x0000003306337220 */ /* 0x040fe20000410000 */
[----:B------:R-:W-:Y:S01]  /*21170*/  SHF.R.U32.HI R14, RZ, 0x3, R14 ;  /* 0x00000003ff0e7819 */ /* 0x000fe2000001160e */
[C---:B------:R-:W-:Y:S01]  /*21180*/  FMUL.FTZ R50, R6.reuse, R50 ;  /* 0x0000003206327220 */ /* 0x040fe20000410000 */
[----:B------:R-:W-:Y:S01]  /*21190*/  R2P PR, R5, 0x6 ;  /* 0x0000000605007804 */ /* 0x000fe20000000000 */
[----:B------:R-:W-:Y:S01]  /*211a0*/  FMUL.FTZ R52, R7, R52 ;  /* 0x0000003407347220 */ /* 0x000fe20000410000 */
[----:B------:R-:W-:Y:S01]  /*211b0*/  LOP3.LUT R14, R15, R14, RZ, 0x3c, !PT ;  /* 0x0000000e0f0e7212 */ /* 0x000fe200078e3cff */
[----:B------:R-:W-:Y:S01]  /*211c0*/  FMUL.FTZ R53, R7, R53 ;  /* 0x0000003507357220 */ /* 0x000fe20000410000 */
[----:B------:R-:W-:Y:S01]  /*211d0*/  IADD3 R15, R11, -R16, RZ ;  /* 0x800000100b0f7210 */ /* 0x000fe20007ffe0ff */
[C---:B------:R-:W-:Y:S01]  /*211e0*/  FMUL.FTZ R55, R6.reuse, R55 ;  /* 0x0000003706377220 */ /* 0x040fe20000410000 */
[----:B------:R-:W-:Y:S01]  /*211f0*/  STS.64 [R13.X4], R160 ;  /* 0x000000a00d007388 */ /* 0x000fe20000004a00 */
[----:B------:R-:W-:Y:S01]  /*21200*/  FMUL.FTZ R54, R6, R54 ;  /* 0x0000003606367220 */ /* 0x000fe20000410000 */
[----:B------:R-:W-:Y:S01]  /*21210*/  LEA R5, R15, R14, 0x2 ;  /* 0x0000000e0f057211 */ /* 0x000fe200078e10ff */
[C---:B------:R-:W-:Y:S01]  /*21220*/  FMUL.FTZ R56, R7.reuse, R56 ;  /* 0x0000003807387220 */ /* 0x040fe20000410000 */
[----:B------:R-:W-:Y:S01]  /*21230*/  MOV R14, 0x80 ;  /* 0x00000080000e7802 */ /* 0x000fe20000000f00 */
[----:B------:R-:W-:-:S02]  /*21240*/  FMUL.FTZ R57, R7, R57 ;  /* 0x0000003907397220 */ /* 0x000fc40000410000 */
[----:B------:R-:W-:Y:S01]  /*21250*/  FMUL.FTZ R59, R6, R59 ;  /* 0x0000003b063b7220 */ /* 0x000fe20000410000 */
[----:B------:R-:W-:Y:S01]  /*21260*/  SEL R17, R14, 0xffffff80, !P2 ;  /* 0xffffff800e117807 */ /* 0x000fe20005000000 */
        /* <DEDUP_REMOVED lines=103> */
[----:B-1----:R-:W-:Y:S01]  /*218e0*/  @P3 FMUL.FTZ R2, R2, 0.69314718246459960938 ;  /* 0x3f31721802023820 */ /* 0x002fe20000410000 */
[----:B------:R-:W-:-:S02]  /*218f0*/  SEL R7, R7, 0xffffffc0, !P1 ;  /* 0xffffffc007077807 */ /* 0x000fc40004800000 */
[C---:B------:R-:W-:Y:S02]  /*21900*/  IADD3 R16, R6.reuse, -0x20, RZ ;  /* 0xffffffe006107810 */ /* 0x040fe40007ffe0ff */
        /* <DEDUP_REMOVED lines=58> */
[----:B------:R-:W-:Y:S04]  /*21cb0*/  STS.64 [R16+0xc000], R132 ;  /* 0x00c0008410007388 */ /* 0x000fe80000000a00 */
[----:B------:R-:W-:Y:S04]  /*21cc0*/  STS.64 [R16+0xc800], R134 ;  /* 0x00c8008610007388 */ /* 0x000fe80000000a00 */
[----:B------:R-:W-:Y:S04]  /*21cd0*/  STS.64 [R15+0xc000], R136 ;  /* 0x00c000880f007388 */ /* 0x000fe80000000a00 */
[----:B------:R-:W-:Y:S04]  /*21ce0*/  STS.64 [R15+0xc800], R138 ;  /* 0x00c8008a0f007388 */ /* 0x000fe80000000a00 */
[----:B------:R-:W-:Y:S04]  /*21cf0*/  STS.64 [R14+0xc000], R156 ;  /* 0x00c0009c0e007388 */ /* 0x000fe80000000a00 */
[----:B------:R2:W-:Y:S01]  /*21d00*/  STS.64 [R14+0xc800], R158 ;  /* 0x00c8009e0e007388 */ /* 0x0005e20000000a00 */
[----:B-1----:R-:W-:-:S03]  /*21d10*/  SHF.R.S32.HI R13, RZ, 0x1f, R10 ;  /* 0x0000001fff0d7819 */ /* 0x002fc6000001140a */
[----:B------:R-:W-:Y:S01]  /*21d20*/  STS.64 [R18+0xc000], R140 ;  /* 0x00c0008c12007388 */ /* 0x000fe20000000a00 */
[----:B------:R-:W-:-:S03]  /*21d30*/  LEA.HI R13, R13, R10, RZ, 0x5 ;  /* 0x0000000a0d0d7211 */ /* 0x000fc600078f28ff */
[----:B------:R-:W-:Y:S01]  /*21d40*/  STS.64 [R18+0xc800], R142 ;  /* 0x00c8008e12007388 */ /* 0x000fe20000000a00 */
[----:B------:R-:W-:-:S03]  /*21d50*/  LOP3.LUT R13, R13, 0xffffffe0, RZ, 0xc0, !PT ;  /* 0xffffffe00d0d7812 */ /* 0x000fc600078ec0ff */
[----:B------:R1:W-:Y:S01]  /*21d60*/  STS.64 [R19+0xc000], R144 ;  /* 0x00c0009013007388 */ /* 0x0003e20000000a00 */
[----:B------:R-:W-:-:S03]  /*21d70*/  IADD3 R13, R10, -R13, RZ ;  /* 0x8000000d0a0d7210 */ /* 0x000fc60007ffe0ff */
[----:B------:R-:W-:Y:S01]  /*21d80*/  STS.64 [R19+0xc800], R146 ;  /* 0x00c8009213007388 */ /* 0x000fe20000000a00 */
[----:B------:R-:W-:-:S03]  /*21d90*/  SHF.R.S32.HI R0, RZ, 0x1f, R13 ;  /* 0x0000001fff007819 */ /* 0x000fc6000001140d */
[----:B------:R-:W-:Y:S01]  /*21da0*/  STS.64 [R20+0xc000], R152 ;  /* 0x00c0009814007388 */ /* 0x000fe20000000a00 */
[----:B------:R-:W-:-:S03]  /*21db0*/  LEA.HI R0, R0, R13, RZ, 0x2 ;  /* 0x0000000d00007211 */ /* 0x000fc600078f10ff */
[----:B------:R-:W-:Y:S01]  /*21dc0*/  STS.64 [R20+0xc800], R154 ;  /* 0x00c8009a14007388 */ /* 0x000fe20000000a00 */
[----:B------:R-:W-:Y:S01]  /*21dd0*/  @P4 FMUL.FTZ R13, R4, 0.69314718246459960938 ;  /* 0x3f317218040d4820 */ /* 0x000fe20000410000 */
[----:B--2---:R-:W-:Y:S02]  /*21de0*/  IADD3 R14, -R237, RZ, RZ ;  /* 0x000000ffed0e7210 */ /* 0x004fe40007ffe1ff */
[----:B------:R-:W2:Y:S01]  /*21df0*/  S2R R7, SR_CTAID.Z ;  /* 0x0000000000077919 */ /* 0x000ea20000002700 */
[----:B------:R-:W-:-:S03]  /*21e00*/  SHF.R.S32.HI R0, RZ, 0x2, R0 ;  /* 0x00000002ff007819 */ /* 0x000fc60000011400 */
[----:B------:R-:W3:Y:S04]  /*21e10*/  S2R R6, SR_CTAID.Y ;  /* 0x0000000000067919 */ /* 0x000ee80000002600 */
[----:B------:R-:W-:Y:S01]  /*21e20*/  STS.64 [R17+0xc000], R148 ;  /* 0x00c0009411007388 */ /* 0x000fe20000000a00 */
[----:B-1----:R-:W-:-:S03]  /*21e30*/  SHF.R.S32.HI R145, RZ, 0x1f, R12 ;  /* 0x0000001fff917819 */ /* 0x002fc6000001140c */
[----:B------:R-:W-:Y:S01]  /*21e40*/  STS.64 [R17+0xc800], R150 ;  /* 0x00c8009611007388 */ /* 0x000fe20000000a00 */
[----:B------:R-:W-:-:S03]  /*21e50*/  LEA.HI R145, R145, R12, RZ, 0x2 ;  /* 0x0000000c91917211 */ /* 0x000fc600078f10ff */
[----:B------:R-:W-:Y:S01]  /*21e60*/  BAR.SYNC.DEFER_BLOCKING 0x0 ;  /* 0x0000000000007b1d */ /* 0x000fe20000010000 */
[----:B------:R-:W-:-:S05]  /*21e70*/  LOP3.LUT R145, R145, 0xffffffc, RZ, 0xc0, !PT ;  /* 0x0ffffffc91917812 */ /* 0x000fca00078ec0ff */
[----:B------:R-:W1:Y:S01]  /*21e80*/  S2R R15, SR_CTAID.X ;  /* 0x00000000000f7919 */ /* 0x000e620000002500 */
[----:B------:R-:W-:Y:S01]  /*21e90*/  IADD3 R145, R12, -R145, RZ ;  /* 0x800000910c917210 */ /* 0x000fe20007ffe0ff */
[----:B--2---:R-:W-:-:S03]  /*21ea0*/  IMAD R7, R14, c[0x0][0x1c0], R7 ;  /* 0x000070000e077a24 */ /* 0x004fc600078e0207 */
[----:B------:R-:W-:Y:S01]  /*21eb0*/  LEA R145, R145, R0, 0x4 ;  /* 0x0000000091917211 */ /* 0x000fe200078e20ff */
[----:B---3--:R-:W-:-:S04]  /*21ec0*/  IMAD R6, R6, c[0x0][0x210], R237 ;  /* 0x0000840006067a24 */ /* 0x008fc800078e02ed */
[----:B------:R-:W-:Y:S01]  /*21ed0*/  IMAD R6, R6, c[0x0][0x1c0], R7 ;  /* 0x0000700006067a24 */ /* 0x000fe200078e0207 */
[----:B------:R-:W-:Y:S01]  /*21ee0*/  MOV R7, 0xff800000 ;  /* 0xff80000000077802 */ /* 0x000fe20000000f00 */
[----:B------:R-:W-:Y:S01]  /*21ef0*/  @P4 FFMA.FTZ R7, R164, c[0x0][0x238], R13 ;  /* 0x00008e00a4074a23 */ /* 0x000fe2000001000d */
[----:B------:R-:W2:Y:S04]  /*21f00*/  LDS.128 R136, [R5.X4] ;  /* 0x0000000005887984 */ /* 0x000ea80000004c00 */
        /* <DEDUP_REMOVED lines=28> */
[----:B------:R-:W2:Y:S04]  /*220d0*/  LDS.128 R20, [R5.X4+0xe800] ;  /* 0x00e8000005147984 */ /* 0x000ea80000004c00 */
[----:B------:R-:W2:Y:S04]  /*220e0*/  LDS.128 R16, [R5.X4+0xf000] ;  /* 0x00f0000005107984 */ /* 0x000ea80000004c00 */
[----:B------:R1:W2:Y:S02]  /*220f0*/  LDS.128 R140, [R5.X4+0xf800] ;  /* 0x00f80000058c7984 */ /* 0x0002a40000004c00 */
[----:B-1----:R-:W-:-:S05]  /*22100*/  SHF.L.U32 R5, R15, 0x6, RZ ;  /* 0x000000060f057819 */ /* 0x002fca00000006ff */
[----:B------:R-:W-:Y:S01]  /*22110*/  IMAD R5, R6, c[0x0][0x214], R5 ;  /* 0x0000850006057a24 */ /* 0x000fe200078e0205 */
[----:B------:R-:W-:Y:S05]  /*22120*/  @P0 BRA `(.L_x_3908) ;  /* 0x000000b000000947 */ /* 0x000fea0003800000 */
[----:B---34-:R-:W-:Y:S01]  /*22130*/  IMAD R0, R15, -0x40, R236 ;  /* 0xffffffc00f007824 */ /* 0x018fe200078e02ec */
[----:B------:R-:W-:Y:S02]  /*22140*/  IADD3 R3, R145, 0x8, RZ ;  /* 0x0000000891037810 */ /* 0x000fe40007ffe0ff */
[----:B------:R-:W-:Y:S02]  /*22150*/  SHF.R.S32.HI R4, RZ, 0x1f, R145 ;  /* 0x0000001fff047819 */ /* 0x000fe40000011491 */
[----:B------:R-:W-:Y:S02]  /*22160*/  IADD3 R2, P0, R5, R145, RZ ;  /* 0x0000009105027210 */ /* 0x000fe40007f1e0ff */
[-C--:B------:R-:W-:Y:S02]  /*22170*/  ISETP.GE.AND P2, PT, R145, R0.reuse, PT ;  /* 0x000000009100720c */ /* 0x080fe40003f46270 */
[----:B------:R-:W-:-:S02]  /*22180*/  ISETP.GE.AND P1, PT, R3, R0, PT ;  /* 0x000000000300720c */ /* 0x000fc40003f26270 */
[----:B------:R-:W-:Y:S02]  /*22190*/  LEA.HI.X.SX32 R3, R5, R4, 0x1, P0 ;  /* 0x0000000405037211 */ /* 0x000fe400000f0eff */
[----:B------:R-:W-:-:S04]  /*221a0*/  LEA R12, P0, R2, c[0x0][0x208], 0x2 ;  /* 0x00008200020c7a11 */ /* 0x000fc800078010ff */
[----:B------:R-:W-:-:S05]  /*221b0*/  LEA.HI.X R13, R2, c[0x0][0x20c], R3, 0x2, P0 ;  /* 0x00008300020d7a11 */ /* 0x000fca00000f1403 */
[----:B------:R1:W-:Y:S04]  /*221c0*/  @!P2 STG.E [R12.64], R7 ;  /* 0x000000070c00a986 */ /* 0x0003e8000c101904 */
[----:B------:R1:W-:Y:S02]  /*221d0*/  @!P1 STG.E [R12.64+0x20], R9 ;  /* 0x000020090c009986 */ /* 0x0003e4000c101904 */
.L_x_3908:
[----:B---34-:R-:W-:Y:S05]  /*221e0*/  BSYNC B0 ;  /* 0x0000000000007941 */ /* 0x018fea0003800000 */
.L_x_3907:
[----:B------:R-:W-:Y:S01]  /*221f0*/  IMAD.SHL.U32 R2, R11, 0x4, RZ ;  /* 0x000000040b027824 */ /* 0x000fe200078e00ff */
[----:B------:R-:W-:Y:S01]  /*22200*/  IADD3 R4, R8, 0x10, RZ ;  /* 0x0000001008047810 */ /* 0x000fe20007ffe0ff */
[----:B------:R-:W-:Y:S02]  /*22210*/  IMAD R5, R5, c[0x0][0x22c], RZ ;  /* 0x00008b0005057a24 */ /* 0x000fe400078e02ff */
[----:B------:R-:W-:Y:S01]  /*22220*/  IMAD R15, R15, -0x40, R236 ;  /* 0xffffffc00f0f7824 */ /* 0x000fe200078e02ec */
[----:B------:R-:W-:-:S04]  /*22230*/  SHF.R.S32.HI R3, RZ, 0x1f, R2 ;  /* 0x0000001fff037819 */ /* 0x000fc80000011402 */
[-C--:B------:R-:W-:Y:S01]  /*22240*/  ISETP.GE.AND P4, PT, R4, R15.reuse, PT ;  /* 0x0000000f0400720c */ /* 0x080fe20003f86270 */
[C---:B------:R-:W-:Y:S01]  /*22250*/  IMAD.WIDE R2, R8.reuse, 0x100, R2 ;  /* 0x0000010008027825 */ /* 0x040fe200078e0202 */
[C---:B------:R-:W-:Y:S02]  /*22260*/  ISETP.GE.AND P6, PT, R8.reuse, R15, PT ;  /* 0x0000000f0800720c */ /* 0x040fe40003fc6270 */
[C---:B------:R-:W-:Y:S02]  /*22270*/  IADD3 R4, R8.reuse, 0x18, RZ ;  /* 0x0000001808047810 */ /* 0x040fe40007ffe0ff */
[C---:B------:R-:W-:Y:S02]  /*22280*/  IADD3 R0, P0, R5.reuse, R2, RZ ;  /* 0x0000000205007210 */ /* 0x040fe40007f1e0ff */
[----:B------:R-:W-:Y:S02]  /*22290*/  IADD3 R2, R8, 0x8, RZ ;  /* 0x0000000808027810 */ /* 0x000fe40007ffe0ff */
[----:B------:R-:W-:-:S02]  /*222a0*/  LEA.HI.X.SX32 R5, R5, R3, 0x1, P0 ;  /* 0x0000000305057211 */ /* 0x000fc400000f0eff */
[----:B------:R-:W-:Y:S02]  /*222b0*/  LEA R6, P0, R0, c[0x0][0x1d8], 0x2 ;  /* 0x0000760000067a11 */ /* 0x000fe400078010ff */
[-C--:B------:R-:W-:Y:S02]  /*222c0*/  ISETP.GE.AND P5, PT, R2, R15.reuse, PT ;  /* 0x0000000f0200720c */ /* 0x080fe40003fa6270 */
[----:B-1----:R-:W-:Y:S02]  /*222d0*/  LEA.HI.X R7, R0, c[0x0][0x1dc], R5, 0x2, P0 ;  /* 0x0000770000077a11 */ /* 0x002fe400000f1405 */
[C---:B------:R-:W-:Y:S02]  /*222e0*/  IADD3 R0, R8.reuse, 0x30, RZ ;  /* 0x0000003008007810 */ /* 0x040fe40007ffe0ff */
[----:B------:R-:W-:Y:S01]  /*222f0*/  IADD3 R3, R8, 0x20, RZ ;  /* 0x0000002008037810 */ /* 0x000fe20007ffe0ff */
[----:B------:R1:W-:Y:S01]  /*22300*/  @!P6 STG.E.128 [R6.64+0x100], R104 ;  /* 0x000100680600e986 */ /* 0x0003e2000c101d04 */
[----:B------:R-:W-:-:S02]  /*22310*/  ISETP.GE.AND P0, PT, R0, R15, PT ;  /* 0x0000000f0000720c */ /* 0x000fc40003f06270 */
[C---:B------:R-:W-:Y:S01]  /*22320*/  IADD3 R2, R8.reuse, 0x28, RZ ;  /* 0x0000002808027810 */ /* 0x040fe20007ffe0ff */
[----:B------:R1:W-:Y:S01]  /*22330*/  @!P6 STG.E.128 [R6.64+0x200], R72 ;  /* 0x000200480600e986 */ /* 0x0003e2000c101d04 */
[----:B------:R-:W-:Y:S02]  /*22340*/  IADD3 R8, R8, 0x38, RZ ;  /* 0x0000003808087810 */ /* 0x000fe40007ffe0ff */
        /* <DEDUP_REMOVED lines=8> */
[----:B--2---:R1:W-:Y:S01]  /*223d0*/  @!P0 STG.E.128 [R6.64+0xc300], R16 ;  /* 0x00c3001006008986 */ /* 0x0043e2000c101d04 */
        /* <DEDUP_REMOVED lines=28> */
.L_x_3909:
        /* <DEDUP_REMOVED lines=14> */
.L_x_4849:


//--------------------- .text._ZN5flash24flash_fwd_splitkv_kernelI23Flash_fwd_kernel_traitsILi256ELi64ELi64ELi4ELb0ELb0EN7cutlass6half_tE19Flash_kernel_traitsILi256ELi64ELi64ELi4ES3_EELb1ELb0ELb0ELb0ELb1ELb1ELb1ELb1EEEvNS_16Flash_fwd_paramsE --------------------------
	.section	.text._ZN5flash24flash_fwd_splitkv_kernelI23Flash_fwd_kernel_traitsILi256ELi64ELi64ELi4ELb0ELb0EN7cutlass6half_tE19Flash_kernel_traitsILi256ELi64ELi64ELi4ES3_EELb1ELb0ELb0ELb0ELb1ELb1ELb1ELb1EEEvNS_16Flash_fwd_paramsE,"ax",@progbits
	.sectioninfo	@"SHI_REGISTERS=255"
	.align	128
        .global         _ZN5flash24flash_fwd_splitkv_kernelI23Flash_fwd_kernel_traitsILi256ELi64ELi64ELi4ELb0ELb0EN7cutlass6half_tE19Flash_kernel_traitsILi256ELi64ELi64ELi4ES3_EELb1ELb0ELb0ELb0ELb1ELb1ELb1ELb1EEEvNS_16Flash_fwd_paramsE
        .type           _ZN5flash24flash_fwd_splitkv_kernelI23Flash_fwd_kernel_traitsILi256ELi64ELi64ELi4ELb0ELb0EN7cutlass6half_tE19Flash_kernel_traitsILi256ELi64ELi64ELi4ES3_EELb1ELb0ELb0ELb0ELb1ELb1ELb1ELb1EEEvNS_16Flash_fwd_paramsE,@function
        .size           _ZN5flash24flash_fwd_splitkv_kernelI23Flash_fwd_kernel_traitsILi256ELi64ELi64ELi4ELb0ELb0EN7cutlass6half_tE19Flash_kernel_traitsILi256ELi64ELi64ELi4ES3_EELb1ELb0ELb0ELb0ELb1ELb1ELb1ELb1EEEvNS_16Flash_fwd_paramsE,(.L_x_4810 - _ZN5flash24flash_fwd_splitkv_kernelI23Flash_fwd_kernel_traitsILi256ELi64ELi64ELi4ELb0ELb0EN7cutlass6half_tE19Flash_kernel_traitsILi256ELi64ELi64ELi4ES3_EELb1ELb0ELb0ELb0ELb1ELb1ELb1ELb1EEEvNS_16Flash_fwd_paramsE)
        .other          _ZN5flash24flash_fwd_splitkv_kernelI23Flash_fwd_kernel_traitsILi256ELi64ELi64ELi4ELb0ELb0EN7cutlass6half_tE19Flash_kernel_traitsILi256ELi64ELi64ELi4ES3_EELb1ELb0ELb0ELb0ELb1ELb1ELb1ELb1EEEvNS_16Flash_fwd_paramsE,@"STO_CUDA_ENTRY STV_DEFAULT"
_ZN5flash24flash_fwd_splitkv_kernelI23Flash_fwd_kernel_traitsILi256ELi64ELi64ELi4ELb0ELb0EN7cutlass6half_tE19Flash_kernel_traitsILi256ELi64ELi64ELi4ES3_EELb1ELb0ELb0ELb0ELb1ELb1ELb1ELb1EEEvNS_16Flash_fwd_paramsE:
.text._ZN5flash24flash_fwd_splitkv_kernelI23Flash_fwd_kernel_traitsILi256ELi64ELi64ELi4ELb0ELb0EN7cutlass6half_tE19Flash_kernel_traitsILi256ELi64ELi64ELi4ES3_EELb1ELb0ELb0ELb0ELb1ELb1ELb1ELb1EEEvNS_16Flash_fwd_paramsE:
        /* <DEDUP_REMOVED lines=30> */
[----:B---34-:R-:W-:Y:S05]  /*01e0*/  CALL.REL.NOINC `($_ZN5flash24flash_fwd_splitkv_kernelI23Flash_fwd_kernel_traitsILi256ELi64ELi64ELi4ELb0ELb0EN7cutlass6half_tE19Flash_kernel_traitsILi256ELi64ELi64ELi4ES3_EELb1ELb0ELb0ELb0ELb1ELb1ELb1ELb1EEEvNS_16Flash_fwd_paramsE$_ZN5flash30compute_attn_1rowblock_splitkvI23Flash_fwd_kernel_traitsILi256ELi64ELi64ELi4ELb0ELb0EN7cutlass6half_tE19Flash_kernel_traitsILi256ELi64ELi64ELi4ES3_EELb1ELb0ELb0ELb0ELb1ELb1ELb1ELb1ENS_16Flash_fwd_paramsEEEvRKT8_iiiii) ;  /* 0x0000002000007944 */ /* 0x018fea0003c00000 */
[----:B------:R-:W-:Y:S05]  /*01f0*/  BSYNC B3 ;  /* 0x0000000000037941 */ /* 0x000fea0003800000 */
.L_x_3910:
[----:B------:R-:W-:Y:S05]  /*0200*/  EXIT ;  /* 0x000000000000794d */ /* 0x000fea0003800000 */
        .type           $_ZN5flash24flash_fwd_splitkv_kernelI23Flash_fwd_kernel_traitsILi256ELi64ELi64ELi4ELb0ELb0EN7cutlass6half_tE19Flash_kernel_traitsILi256ELi64ELi64ELi4ES3_EELb1ELb0ELb0ELb0ELb1ELb1ELb1ELb1EEEvNS_16Flash_fwd_paramsE$_ZN5flash30compute_attn_1rowblock_splitkvI23Flash_fwd_kernel_traitsILi256ELi64ELi64ELi4ELb0ELb0EN7cutlass6half_tE19Flash_kernel_traitsILi256ELi64ELi64ELi4ES3_EELb1ELb0ELb0ELb0ELb1ELb1ELb1ELb1ENS_16Flash_fwd_paramsEEEvRKT8_iiiii,@function
        .size           $_ZN5flash24flash_fwd_splitkv_kernelI23Flash_fwd_kernel_traitsILi256ELi64ELi64ELi4ELb0ELb0EN7cutlass6half_tE19Flash_kernel_traitsILi256ELi64ELi64ELi4ES3_EELb1ELb0ELb0ELb0ELb1ELb1ELb1ELb1EEEvNS_16Flash_fwd_paramsE$_ZN5flash30compute_attn_1rowblock_splitkvI23Flash_fwd_kernel_traitsILi256ELi64ELi64ELi4ELb0ELb0EN7cutlass6half_tE19Flash_kernel_traitsILi256ELi64ELi64ELi4ES3_EELb1ELb0ELb0ELb0ELb1ELb1ELb1ELb1ENS_16Flash_fwd_paramsEEEvRKT8_iiiii,($__internal_20_$__cuda_sm70_shflsync_bfly_p - $_ZN5flash24flash_fwd_splitkv_kernelI23Flash_fwd_kernel_traitsILi256ELi64ELi64ELi4ELb0ELb0EN7cutlass6half_tE19Flash_kernel_traitsILi256ELi64ELi64ELi4ES3_EELb1ELb0ELb0ELb0ELb1ELb1ELb1ELb1EEEvNS_16Flash_fwd_paramsE$_ZN5flash30compute_attn_1rowblock_splitkvI23Flash_fwd_kernel_traitsILi256ELi64ELi64ELi4ELb0ELb0EN7cutlass6half_tE19Flash_kernel_traitsILi256ELi64ELi64ELi4ES3_EELb1ELb0ELb0ELb0ELb1ELb1ELb1ELb1ENS_16Flash_fwd_paramsEEEvRKT8_iiiii)
$_ZN5flash24flash_fwd_splitkv_kernelI23Flash_fwd_kernel_traitsILi256ELi64ELi64ELi4ELb0ELb0EN7cutlass6half_tE19Flash_kernel_traitsILi256ELi64ELi64ELi4ES3_EELb1ELb0ELb0ELb0ELb1ELb1ELb1ELb1EEEvNS_16Flash_fwd_paramsE$_ZN5flash30compute_attn_1rowblock_splitkvI23Flash_fwd_kernel_traitsILi256ELi64ELi64ELi4ELb0ELb0EN7cutlass6half_tE19Flash_kernel_traitsILi256ELi64ELi64ELi4ES3_EELb1ELb0ELb0ELb0ELb1ELb1ELb1ELb1ENS_16Flash_fwd_paramsEEEvRKT8_iiiii:
        /* <DEDUP_REMOVED lines=12> */
[----:B------:R-:W-:Y:S01]  /*02d0*/  IMAD.MOV.U32 R14, RZ, RZ, -0x1 ;  /* 0xffffffffff0e7424 */ /* 0x000fe200078e00ff */
[----:B------:R-:W2:Y:S01]  /*02e0*/  S2R R59, SR_TID.X ;  /* 0x00000000003b7919 */ /* 0x000ea20000002100 */
[----:B------:R-:W-:Y:S01]  /*02f0*/  ISETP.NE.AND.EX P0, PT, R5, RZ, PT, P0 ;  /* 0x000000ff0500720c */ /* 0x000fe20003f05300 */
[----:B------:R-:W-:-:S12]  /*0300*/  IMAD.WIDE R4, R243, 0x4, R4 ;  /* 0x00000004f3047825 */ /* 0x000fd800078e0204 */
[----:B------:R-:W-:Y:S05]  /*0310*/  @!P0 BRA `(.L_x_3912) ;  /* 0x0000004000008947 */ /* 0x000fea0003800000 */
[----:B------:R-:W3:Y:S02]  /*0320*/  LD.E.U8 R0, [R28.64+0x1b2] ;  /* 0x0001b2061c007980 */ /* 0x000ee4000c101100 */
[----:B---3--:R-:W-:-:S13]  /*0330*/  ISETP.NE.AND P2, PT, R0, RZ, PT ;  /* 0x000000ff0000720c */ /* 0x008fda0003f45270 */
[----:B------:R-:W-:Y:S05]  /*0340*/  @!P2 BRA `(.L_x_3912) ;  /* 0x000000100000a947 */ /* 0x000fea0003800000 */
[----:B------:R3:W5:Y:S02]  /*0350*/  LD.E R14, [R4.64] ;  /* 0x00000006040e7980 */ /* 0x000764000c101900 */
.L_x_3912:
[----:B------:R-:W-:Y:S05]  /*0360*/  BSYNC B0 ;  /* 0x0000000000007941 */ /* 0x000fea0003800000 */
.L_x_3911:
[----:B------:R-:W4:Y:S04]  /*0370*/  LD.E.64 R30, [R28.64+0xf0] ;  /* 0x0000f0061c1e7980 */ /* 0x000f28000c101b00 */
[----:B---3--:R-:W3:Y:S01]  /*0380*/  @P1 LD.E R240, [R2.64+0x4] ;  /* 0x0000040602f01980 */ /* 0x008ee2000c101900 */
[----:B------:R-:W-:Y:S01]  /*0390*/  IMAD.MOV.U32 R13, RZ, RZ, RZ ;  /* 0x000000ffff0d7224 */ /* 0x000fe200078e00ff */
[----:B----4-:R-:W-:-:S04]  /*03a0*/  ISETP.NE.U32.AND P4, PT, R30, RZ, PT ;  /* 0x000000ff1e00720c */ /* 0x010fc80003f85070 */
[----:B------:R-:W-:Y:S01]  /*03b0*/  ISETP.NE.AND.EX P4, PT, R31, RZ, PT, P4 ;  /* 0x000000ff1f00720c */ /* 0x000fe20003f85340 */
[----:B------:R-:W-:Y:S01]  /*03c0*/  IMAD.WIDE R30, R243, 0x4, R30 ;  /* 0x00000004f31e7825 */ /* 0x000fe200078e021e */
[----:B---3-5:R-:W-:-:S06]  /*03d0*/  @P1 IADD3 R240, R240, -R7, RZ ;  /* 0x80000007f0f01210 */ /* 0x028fcc0007ffe0ff */
[----:B------:R3:W5:Y:S05]  /*03e0*/  @!P1 LD.E R240, [R28.64+0xb4] ;  /* 0x0000b4061cf09980 */ /* 0x00076a000c101900 */
[----:B------:R3:W5:Y:S01]  /*03f0*/  @P4 LD.E R13, [R30.64] ;  /* 0x000000061e0d4980 */ /* 0x000762000c101900 */
[----:B------:R-:W-:Y:S01]  /*0400*/  BSSY B0, `(.L_x_3913) ;  /* 0x0000009000007945 */ /* 0x000fe20003800000 */
[----:B------:R-:W-:Y:S05]  /*0410*/  @!P0 BRA `(.L_x_3914) ;  /* 0x0000006000008947 */ /* 0x000fea0003800000 */
[----:B------:R-:W4:Y:S02]  /*0420*/  LD.E.U8 R0, [R28.64+0x1b2] ;  /* 0x0001b2061c007980 */ /* 0x000f24000c101100 */
[----:B----4-:R-:W-:-:S13]  /*0430*/  ISETP.NE.AND P0, PT, R0, RZ, PT ;  /* 0x000000ff0000720c */ /* 0x010fda0003f05270 */
[----:B-1----:R-:W4:Y:S02]  /*0440*/  @P0 LD.E R3, [R4.64+0x4] ;  /* 0x0000040604030980 */ /* 0x002f24000c101900 */
[----:B----4-:R-:W-:-:S06]  /*0450*/  @P0 IADD3 R76, R3, -R14, RZ ;  /* 0x8000000e034c0210 */ /* 0x010fcc0007ffe0ff */
[----:B------:R1:W5:Y:S01]  /*0460*/  @!P0 LD.E R76, [R4.64] ;  /* 0x00000006044c8980 */ /* 0x000362000c101900 */
[----:B------:R-:W-:Y:S05]  /*0470*/  BRA `(.L_x_3915) ;  /* 0x0000001000007947 */ /* 0x000fea0003800000 */
.L_x_3914:
[----:B------:R4:W5:Y:S02]  /*0480*/  LD.E R76, [R28.64+0xb8] ;  /* 0x0000b8061c4c7980 */ /* 0x000964000c101900 */
.L_x_3915:
[----:B------:R-:W-:Y:S05]  /*0490*/  BSYNC B0 ;  /* 0x0000000000007941 */ /* 0x000fea0003800000 */
.L_x_3913:
[----:B-1-3--:R-:W3:Y:S01]  /*04a0*/  LD.E.64 R2, [R28.64+0xf8] ;  /* 0x0000f8061c027980 */ /* 0x00aee2000c101b00 */
[----:B------:R-:W-:Y:S01]  /*04b0*/  BSSY B1, `(.L_x_3916) ;  /* 0x0000012000017945 */ /* 0x000fe20003800000 */
[----:B-----5:R-:W-:Y:S01]  /*04c0*/  IMAD.IADD R76, R76, 0x1, -R13 ;  /* 0x000000014c4c7824 */ /* 0x020fe200078e0a0d */
[----:B---3--:R-:W-:-:S04]  /*04d0*/  ISETP.NE.U32.AND P0, PT, R2, RZ, PT ;  /* 0x000000ff0200720c */ /* 0x008fc80003f05070 */
[----:B------:R-:W-:-:S13]  /*04e0*/  ISETP.NE.AND.EX P0, PT, R3, RZ, PT, P0 ;  /* 0x000000ff0300720c */ /* 0x000fda0003f05300 */
[----:B------:R-:W-:Y:S05]  /*04f0*/  @!P0 BRA `(.L_x_3917) ;  /* 0x0000004000008947 */ /* 0x000fea0003800000 */
[----:B------:R-:W-:-:S05]  /*0500*/  IMAD.WIDE R2, R243, 0x4, R2 ;  /* 0x00000004f3027825 */ /* 0x000fca00078e0202 */
[----:B------:R-:W3:Y:S02]  /*0510*/  LD.E R58, [R2.64] ;  /* 0x00000006023a7980 */ /* 0x000ee4000c101900 */
[----:B---3--:R-:W-:Y:S01]  /*0520*/  IADD3 R58, R58, -R13, RZ ;  /* 0x8000000d3a3a7210 */ /* 0x008fe20007ffe0ff */
[----:B------:R-:W-:Y:S05]  /*0530*/  BRA `(.L_x_3918) ;  /* 0x0000009000007947 */ /* 0x000fea0003800000 */
.L_x_3917:
[----:B------:R-:W3:Y:S01]  /*0540*/  LD.E.64 R2, [R28.64+0x108] ;  /* 0x000108061c027980 */ /* 0x000ee2000c101b00 */
[----:B------:R-:W-:Y:S01]  /*0550*/  BSSY B0, `(.L_x_3919) ;  /* 0x0000006000007945 */ /* 0x000fe20003800000 */
[----:B---3--:R-:W-:-:S04]  /*0560*/  ISETP.NE.U32.AND P0, PT, R2, RZ, PT ;  /* 0x000000ff0200720c */ /* 0x008fc80003f05070 */
[----:B------:R-:W-:Y:S01]  /*0570*/  ISETP.NE.AND.EX P0, PT, R3, RZ, PT, P0 ;  /* 0x000000ff0300720c */ /* 0x000fe20003f05300 */
[----:B------:R-:W-:-:S12]  /*0580*/  IMAD.MOV.U32 R3, RZ, RZ, RZ ;  /* 0x000000ffff037224 */ /* 0x000fd800078e00ff */
[----:B------:R-:W-:Y:S05]  /*0590*/  @!P0 BRA `(.L_x_3920) ;  /* 0x0000001000008947 */ /* 0x000fea0003800000 */
[----:B------:R1:W5:Y:S02]  /*05a0*/  LD.E R3, [R28.64+0xbc] ;  /* 0x0000bc061c037980 */ /* 0x000364000c101900 */
.L_x_3920:
[----:B------:R-:W-:Y:S05]  /*05b0*/  BSYNC B0 ;  /* 0x0000000000007941 */ /* 0x000fea0003800000 */
.L_x_3919:
[----:B-----5:R-:W-:Y:S02]  /*05c0*/  IADD3 R58, R76, R3, RZ ;  /* 0x000000034c3a7210 */ /* 0x020fe40007ffe0ff */
.L_x_3918:
[----:B------:R-:W-:Y:S05]  /*05d0*/  BSYNC B1 ;  /* 0x0000000000017941 */ /* 0x000fea0003800000 */
.L_x_3916:
[----:B------:R-:W-:Y:S01]  /*05e0*/  IMAD.SHL.U32 R61, R239, 0x40, RZ ;  /* 0x00000040ef3d7824 */ /* 0x000fe200078e00ff */
[----:B------:R-:W-:Y:S01]  /*05f0*/  MOV R2, R238 ;  /* 0x000000ee00027202 */ /* 0x000fe20000000f00 */
[----:B------:R-:W-:-:S03]  /*0600*/  IMAD.MOV.U32 R3, RZ, RZ, 0x0 ;  /* 0x00000000ff037424 */ /* 0x000fc600078e00ff */
[----:B------:R-:W-:-:S13]  /*0610*/  ISETP.GT.AND P0, PT, R240, R61, PT ;  /* 0x0000003df000720c */ /* 0x000fda0003f04270 */
[----:B------:R-:W-:Y:S05]  /*0620*/  @!P0 RET.REL.NODEC R2 `(_ZN5flash24flash_fwd_splitkv_kernelI23Flash_fwd_kernel_traitsILi256ELi64ELi64ELi4ELb0ELb0EN7cutlass6half_tE19Flash_kernel_traitsILi256ELi64ELi64ELi4ES3_EELb1ELb0ELb0ELb0ELb1ELb1ELb1ELb1EEEvNS_16Flash_fwd_paramsE) ;  /* 0xfffff9d002008950 */ /* 0x000fea0003c3ffff */
[----:B------:R-:W3:Y:S04]  /*0630*/  LD.E R11, [R28.64+0xb8] ;  /* 0x0000b8061c0b7980 */ /* 0x000ee8000c101900 */
[----:B------:R-:W5:Y:S01]  /*0640*/  LD.E R5, [R28.64+0x188] ;  /* 0x000188061c057980 */ /* 0x000f62000c101900 */
[----:B------:R-:W-:-:S04]  /*0650*/  IABS R3, c[0x0][0x10] ;  /* 0x0000040000037a13 */ /* 0x000fc80000000000 */
[----:B------:R-:W1:Y:S08]  /*0660*/  I2F.RP R0, R3 ;  /* 0x0000000300007306 */ /* 0x000e700000209400 */
[----:B-1----:R-:W1:Y:S02]  /*0670*/  MUFU.RCP R8, R0 ;  /* 0x0000000000087308 */ /* 0x002e640000001000 */
[----:B-1----:R-:W-:-:S02]  /*0680*/  IADD3 R8, R8, 0xffffffe, RZ ;  /* 0x0ffffffe08087810 */ /* 0x002fc40007ffe0ff */
[----:B------:R-:W-:-:S04]  /*0690*/  IABS R0, c[0x0][0x10] ;  /* 0x0000040000007a13 */ /* 0x000fc80000000000 */
[----:B------:R-:W1:Y:S01]  /*06a0*/  F2I.FTZ.U32.TRUNC.NTZ R9, R8 ;  /* 0x0000000800097305 */ /* 0x000e62000021f000 */
[----:B------:R-:W-:Y:S02]  /*06b0*/  IMAD.MOV R0, RZ, RZ, -R0 ;  /* 0x000000ffff007224 */ /* 0x000fe400078e0a00 */
[----:B-1----:R-:W-:Y:S02]  /*06c0*/  IMAD.MOV R4, RZ, RZ, -R9 ;  /* 0x000000ffff047224 */ /* 0x002fe400078e0a09 */
[----:B------:R-:W-:Y:S02]  /*06d0*/  IMAD.MOV.U32 R8, RZ, RZ, RZ ;  /* 0x000000ffff087224 */ /* 0x000fe400078e00ff */
[----:B------:R-:W-:-:S04]  /*06e0*/  IMAD R4, R4, R3, RZ ;  /* 0x0000000304047224 */ /* 0x000fc800078e02ff */
[----:B------:R-:W-:Y:S01]  /*06f0*/  IMAD.HI.U32 R4, R9, R4, R8 ;  /* 0x0000000409047227 */ /* 0x000fe200078e0008 */
[----:B---3--:R-:W-:-:S04]  /*0700*/  IADD3 R11, R11, 0x3f, RZ ;  /* 0x0000003f0b0b7810 */ /* 0x008fc80007ffe0ff */
[----:B------:R-:W-:-:S04]  /*0710*/  SHF.R.S32.HI R6, RZ, 0x1f, R11 ;  /* 0x0000001fff067819 */ /* 0x000fc8000001140b */
[----:B------:R-:W-:-:S04]  /*0720*/  LEA.HI R6, R6, R11, RZ, 0x6 ;  /* 0x0000000b06067211 */ /* 0x000fc800078f30ff */
[----:B------:R-:W-:-:S04]  /*0730*/  LEA.HI.SX32 R6, R6, c[0x0][0x10], 0x1a ;  /* 0x0000040006067a11 */ /* 0x000fc800078fd2ff */
        /* <DEDUP_REMOVED lines=12> */
[----:B------:R-:W-:Y:S02]  /*0800*/  IADD3 R0, -R240, 0x7f, R61 ;  /* 0x0000007ff0007810 */ /* 0x000fe40007ffe13d */
[----:B------:R-:W-:Y:S02]  /*0810*/  SHF.R.S32.HI R3, RZ, 0x1f, R2 ;  /* 0x0000001fff037819 */ /* 0x000fe40000011402 */
[----:B-----5:R-:W-:-:S02]  /*0820*/  IADD3 R5, R5, R0, R58 ;  /* 0x0000000005057210 */ /* 0x020fc40007ffe03a */
[----:B------:R-:W-:Y:S02]  /*0830*/  LEA.HI R2, R3, R2, RZ, 0x6 ;  /* 0x0000000203027211 */ /* 0x000fe400078f30ff */
[----:B------:R-:W-:Y:S02]  /*0840*/  SHF.R.S32.HI R0, RZ, 0x1f, R5 ;  /* 0x0000001fff007819 */ /* 0x000fe40000011405 */
[----:B------:R-:W-:Y:S02]  /*0850*/  SHF.R.S32.HI R2, RZ, 0x6, R2 ;  /* 0x00000006ff027819 */ /* 0x000fe40000011402 */
[----:B------:R-:W-:Y:S02]  /*0860*/  @P2 IADD3 R9, R9, 0x1, RZ ;  /* 0x0000000109092810 */ /* 0x000fe40007ffe0ff */
[----:B------:R-:W-:-:S03]  /*0870*/  LEA.HI R0, R0, R5, RZ, 0x6 ;  /* 0x0000000500007211 */ /* 0x000fc600078f30ff */
[----:B------:R-:W-:Y:S01]  /*0880*/  @!P0 IMAD.MOV R9, RZ, RZ, -R9 ;  /* 0x000000ffff098224 */ /* 0x000fe200078e0a09 */
[----:B------:R-:W-:Y:S02]  /*0890*/  @!P1 LOP3.LUT R9, RZ, c[0x0][0x10], RZ, 0x33, !PT ;  /* 0x00000400ff099a12 */ /* 0x000fe400078e33ff */
[----:B------:R-:W-:-:S03]  /*08a0*/  SHF.R.S32.HI R0, RZ, 0x6, R0 ;  /* 0x00000006ff007819 */ /* 0x000fc60000011400 */
[----:B------:R-:W-:-:S04]  /*08b0*/  IMAD R235, R9, UR8, RZ ;  /* 0x0000000809eb7c24 */ /* 0x000fc8000f8e02ff */
[----:B------:R-:W-:-:S05]  /*08c0*/  IMAD.IADD R9, R9, 0x1, R235 ;  /* 0x0000000109097824 */ /* 0x000fca00078e02eb */
[----:B------:R-:W-:-:S04]  /*08d0*/  IMNMX R9, R2, R9, PT ;  /* 0x0000000902097217 */ /* 0x000fc80003800200 */
[----:B------:R-:W-:-:S04]  /*08e0*/  IMNMX R170, R9, R0, PT ;  /* 0x0000000009aa7217 */ /* 0x000fc80003800200 */
[----:B------:R-:W-:-:S13]  /*08f0*/  ISETP.GE.AND P0, PT, R235, R170, PT ;  /* 0x000000aaeb00720c */ /* 0x000fda0003f06270 */
[----:B------:R-:W-:Y:S05]  /*0900*/  @!P0 BRA `(.L_x_3921) ;  /* 0x0000067000008947 */ /* 0x000fea0003800000 */
[----:B------:R-:W3:Y:S04]  /*0910*/  LD.E.64 R2, [R28.64+0xb0] ;  /* 0x0000b0061c027980 */ /* 0x000ee8000c101b00 */
[----:B------:R-:W5:Y:S04]  /*0920*/  LD.E R4, [R28.64+0x60] ;  /* 0x000060061c047980 */ /* 0x000f68000c101900 */
[----:B----4-:R-:W4:Y:S04]  /*0930*/  LD.E R0, [R28.64+0xcc] ;  /* 0x0000cc061c007980 */ /* 0x010f28000c101900 */
[----:B--2---:R-:W2:Y:S04]  /*0940*/  LD.E.64 R6, [R28.64+0x78] ;  /* 0x000078061c067980 */ /* 0x004ea8000c101b00 */
[----:B------:R-:W2:Y:S01]  /*0950*/  LD.E.64 R10, [R28.64+0xa8] ;  /* 0x0000a8061c0a7980 */ /* 0x000ea2000c101b00 */
[----:B------:R-:W-:Y:S01]  /*0960*/  SHF.R.S32.HI R8, RZ, 0x1f, R59 ;  /* 0x0000001fff087819 */ /* 0x000fe2000001143b */
[----:B------:R-:W-:Y:S01]  /*0970*/  IMAD.IADD R240, R240, 0x1, -R61 ;  /* 0x00000001f0f07824 */ /* 0x000fe200078e0a3d */
[----:B------:R-:W-:Y:S01]  /*0980*/  LOP3.LUT P6, RZ, R59, 0xf, RZ, 0xc0, !PT ;  /* 0x0000000f3bff7812 */ /* 0x000fe200078cc0ff */
[----:B------:R-:W-:Y:S01]  /*0990*/  IMAD.MOV.U32 R239, RZ, RZ, 0x0 ;  /* 0x00000000ffef7424 */ /* 0x000fe200078e00ff */
[----:B------:R-:W-:-:S04]  /*09a0*/  LEA.HI R5, R8, R59, RZ, 0x4 ;  /* 0x0000003b08057211 */ /* 0x000fc800078f20ff */
[----:B------:R-:W-:Y:S02]  /*09b0*/  LOP3.LUT R8, R5, 0x3ffffff0, RZ, 0xc0, !PT ;  /* 0x3ffffff005087812 */ /* 0x000fe400078ec0ff */
[----:B------:R-:W-:-:S03]  /*09c0*/  SHF.R.S32.HI R5, RZ, 0x4, R5 ;  /* 0x00000004ff057819 */ /* 0x000fc60000011405 */
[----:B------:R-:W-:Y:S01]  /*09d0*/  IMAD.IADD R8, R59, 0x1, -R8 ;  /* 0x000000013b087824 */ /* 0x000fe200078e0a08 */
[C---:B------:R-:W-:Y:S02]  /*09e0*/  IADD3 R17, R5.reuse, 0x18, RZ ;  /* 0x0000001805117810 */ /* 0x040fe40007ffe0ff */
[----:B------:R-:W-:Y:S01]  /*09f0*/  ISETP.GE.AND P3, PT, R5, R240, PT ;  /* 0x000000f00500720c */ /* 0x000fe20003f66270 */
[----:B------:R-:W-:-:S05]  /*0a00*/  IMAD.SHL.U32 R8, R8, 0x4, RZ ;  /* 0x0000000408087824 */ /* 0x000fca00078e00ff */
[----:B------:R-:W-:-:S05]  /*0a10*/  SHF.R.S32.HI R9, RZ, 0x1f, R8 ;  /* 0x0000001fff097819 */ /* 0x000fca0000011408 */
[C---:B------:R-:W-:Y:S01]  /*0a20*/  IMAD.WIDE R14, R5.reuse, 0x100, R8 ;  /* 0x00000100050e7825 */ /* 0x040fe200078e0208 */
[----:B------:R-:W-:-:S04]  /*0a30*/  IADD3 R9, R5, 0x8, RZ ;  /* 0x0000000805097810 */ /* 0x000fc80007ffe0ff */
[CC--:B------:R-:W-:Y:S02]  /*0a40*/  ISETP.GE.AND P2, PT, R9.reuse, R240.reuse, PT ;  /* 0x000000f00900720c */ /* 0x0c0fe40003f46270 */
[----:B------:R-:W-:Y:S02]  /*0a50*/  ISETP.GE.OR P5, PT, R9, R240, P6 ;  /* 0x000000f00900720c */ /* 0x000fe400037a6670 */
[----:B------:R-:W-:-:S04]  /*0a60*/  IADD3 R9, R5, 0x10, RZ ;  /* 0x0000001005097810 */ /* 0x000fc80007ffe0ff */
[----:B------:R-:W-:-:S13]  /*0a70*/  ISETP.GE.OR P4, PT, R9, R240, P6 ;  /* 0x000000f00900720c */ /* 0x000fda0003786670 */
[----:B------:R-:W-:Y:S02]  /*0a80*/  @!P4 IMAD.MOV.U32 R21, RZ, RZ, -0x800000 ;  /* 0xff800000ff15c424 */ /* 0x000fe400078e00ff */
[----:B---3--:R-:W-:-:S04]  /*0a90*/  IMAD R2, R2, UR8, R243 ;  /* 0x0000000802027c24 */ /* 0x008fc8000f8e02f3 */
[----:B-----5:R-:W-:-:S04]  /*0aa0*/  IMAD R2, R2, R4, R241 ;  /* 0x0000000402027224 */ /* 0x020fc800078e02f1 */
[----:B------:R-:W-:-:S04]  /*0ab0*/  IMAD R3, R3, R2, R61 ;  /* 0x0000000203037224 */ /* 0x000fc800078e023d */
[----:B----4-:R-:W-:Y:S01]  /*0ac0*/  IMAD R0, R3, R0, RZ ;  /* 0x0000000003007224 */ /* 0x010fe200078e02ff */
[----:B------:R-:W-:-:S04]  /*0ad0*/  SHF.R.S32.HI R2, RZ, 0x1f, R3 ;  /* 0x0000001fff027819 */ /* 0x000fc80000011403 */
[----:B------:R-:W-:-:S04]  /*0ae0*/  IADD3 R13, P0, R0, R14, RZ ;  /* 0x0000000e000d7210 */ /* 0x000fc80007f1e0ff */
[----:B------:R-:W-:Y:S02]  /*0af0*/  LEA.HI.X.SX32 R0, R0, R15, 0x1, P0 ;  /* 0x0000000f00007211 */ /* 0x000fe400000f0eff */
[----:B--2---:R-:W-:Y:S02]  /*0b00*/  LEA R6, P1, R13, R6, 0x2 ;  /* 0x000000060d067211 */ /* 0x004fe400078210ff */
[----:B------:R-:W-:Y:S02]  /*0b10*/  IADD3 R3, P0, R3, R5, RZ ;  /* 0x0000000503037210 */ /* 0x000fe40007f1e0ff */
[----:B------:R-:W-:Y:S02]  /*0b20*/  LEA.HI.X R7, R13, R7, R0, 0x2, P1 ;  /* 0x000000070d077211 */ /* 0x000fe400008f1400 */
[----:B------:R-:W-:Y:S02]  /*0b30*/  LEA.HI.X.SX32 R2, R5, R2, 0x1, P0 ;  /* 0x0000000205027211 */ /* 0x000fe400000f0eff */
[----:B------:R-:W-:Y:S01]  /*0b40*/  ISETP.GE.AND P1, PT, R9, R240, PT ;  /* 0x000000f00900720c */ /* 0x000fe20003f26270 */
[----:B------:R1:W-:Y:S01]  /*0b50*/  @!P3 ST.E.128 [R6.64], RZ ;  /* 0x000000ff0600b985 */ /* 0x0003e2000c101d06 */
[----:B------:R-:W-:-:S02]  /*0b60*/  LEA R8, P0, R3, R10, 0x2 ;  /* 0x0000000a03087211 */ /* 0x000fc400078010ff */
[----:B------:R-:W-:Y:S01]  /*0b70*/  IADD3 R15, R5, 0x20, RZ ;  /* 0x00000020050f7810 */ /* 0x000fe20007ffe0ff */
[----:B------:R1:W-:Y:S01]  /*0b80*/  @!P3 ST.E.128 [R6.64+0x100], RZ ;  /* 0x000100ff0600b985 */ /* 0x0003e2000c101d06 */
[----:B------:R-:W-:Y:S02]  /*0b90*/  LEA.HI.X R9, R3, R11, R2, 0x2, P0 ;  /* 0x0000000b03097211 */ /* 0x000fe400000f1402 */
[----:B------:R-:W-:Y:S01]  /*0ba0*/  ISETP.GE.AND P0, PT, R17, R240, PT ;  /* 0x000000f01100720c */ /* 0x000fe20003f06270 */
[----:B------:R1:W-:Y:S01]  /*0bb0*/  @!P3 ST.E.128 [R6.64+0x200], RZ ;  /* 0x000200ff0600b985 */ /* 0x0003e2000c101d06 */
[C---:B------:R-:W-:Y:S02]  /*0bc0*/  IADD3 R11, R5.reuse, 0x30, RZ ;  /* 0x00000030050b7810 */ /* 0x040fe40007ffe0ff */
[C---:B------:R-:W-:Y:S01]  /*0bd0*/  IADD3 R13, R5.reuse, 0x28, RZ ;  /* 0x00000028050d7810 */ /* 0x040fe20007ffe0ff */
[----:B------:R1:W-:Y:S01]  /*0be0*/  @!P1 ST.E.128 [R6.64+0x4000], RZ ;  /* 0x004000ff06009985 */ /* 0x0003e2000c101d06 */
[----:B------:R-:W-:-:S03]  /*0bf0*/  IADD3 R3, R5, 0x38, RZ ;  /* 0x0000003805037810 */ /* 0x000fc60007ffe0ff */
[----:B------:R1:W-:Y:S04]  /*0c00*/  @!P1 ST.E.128 [R6.64+0x4100], RZ ;  /* 0x004100ff06009985 */ /* 0x0003e8000c101d06 */
[----:B------:R1:W-:Y:S04]  /*0c10*/  @!P1 ST.E.128 [R6.64+0x4200], RZ ;  /* 0x004200ff06009985 */ /* 0x0003e8000c101d06 */
[----:B------:R1:W-:Y:S01]  /*0c20*/  @!P1 ST.E.128 [R6.64+0x4300], RZ ;  /* 0x004300ff06009985 */ /* 0x0003e2000c101d06 */
[----:B------:R-:W-:-:S03]  /*0c30*/  ISETP.GE.AND P1, PT, R11, R240, PT ;  /* 0x000000f00b00720c */ /* 0x000fc60003f26270 */
[----:B------:R1:W-:Y:S01]  /*0c40*/  @!P3 ST.E.128 [R6.64+0x300], RZ ;  /* 0x000300ff0600b985 */ /* 0x0003e2000c101d06 */
[----:B------:R-:W-:-:S03]  /*0c50*/  ISETP.GE.AND P3, PT, R15, R240, PT ;  /* 0x000000f00f00720c */ /* 0x000fc60003f66270 */
[----:B------:R1:W-:Y:S04]  /*0c60*/  @!P2 ST.E.128 [R6.64+0x2000], RZ ;  /* 0x002000ff0600a985 */ /* 0x0003e8000c101d06 */
[----:B------:R1:W-:Y:S04]  /*0c70*/  @!P2 ST.E.128 [R6.64+0x2100], RZ ;  /* 0x002100ff0600a985 */ /* 0x0003e8000c101d06 */
[----:B------:R1:W-:Y:S04]  /*0c80*/  @!P2 ST.E.128 [R6.64+0x2200], RZ ;  /* 0x002200ff0600a985 */ /* 0x0003e8000c101d06 */
        /* <DEDUP_REMOVED lines=11> */
[----:B------:R-:W-:Y:S01]  /*0d40*/  ISETP.GE.OR P1, PT, R13, R240, P6 ;  /* 0x000000f00d00720c */ /* 0x000fe20003726670 */
[----:B------:R-:W-:-:S02]  /*0d50*/  @!P5 IMAD.MOV.U32 R13, RZ, RZ, -0x800000 ;  /* 0xff800000ff0dd424 */ /* 0x000fc400078e00ff */
[----:B------:R1:W-:Y:S04]  /*0d60*/  @!P3 ST.E.128 [R6.64+0x8000], RZ ;  /* 0x008000ff0600b985 */ /* 0x0003e8000c101d06 */
[----:B------:R1:W-:Y:S04]  /*0d70*/  @!P3 ST.E.128 [R6.64+0x8100], RZ ;  /* 0x008100ff0600b985 */ /* 0x0003e8000c101d06 */
[----:B------:R1:W-:Y:S04]  /*0d80*/  @!P3 ST.E.128 [R6.64+0x8200], RZ ;  /* 0x008200ff0600b985 */ /* 0x0003e8000c101d06 */
[----:B------:R1:W-:Y:S01]  /*0d90*/  @!P3 ST.E.128 [R6.64+0x8300], RZ ;  /* 0x008300ff0600b985 */ /* 0x0003e2000c101d06 */
[----:B------:R-:W-:-:S03]  /*0da0*/  ISETP.GE.OR P3, PT, R17, R240, P6 ;  /* 0x000000f01100720c */ /* 0x000fc60003766670 */
[----:B------:R1:W-:Y:S04]  /*0db0*/  @!P2 ST.E.128 [R6.64+0xa000], RZ ;  /* 0x00a000ff0600a985 */ /* 0x0003e8000c101d06 */
[----:B------:R1:W-:Y:S04]  /*0dc0*/  @!P2 ST.E.128 [R6.64+0xa100], RZ ;  /* 0x00a100ff0600a985 */ /* 0x0003e8000c101d06 */
[----:B------:R1:W-:Y:S02]  /*0dd0*/  @!P2 ST.E.128 [R6.64+0xa200], RZ ;  /* 0x00a200ff0600a985 */ /* 0x0003e4000c101d06 */
[----:B------:R-:W-:-:S02]  /*0de0*/  @!P3 IMAD.MOV.U32 R17, RZ, RZ, -0x800000 ;  /* 0xff800000ff11b424 */ /* 0x000fc400078e00ff */
[----:B------:R1:W-:Y:S01]  /*0df0*/  @!P2 ST.E.128 [R6.64+0xa300], RZ ;  /* 0x00a300ff0600a985 */ /* 0x0003e2000c101d06 */
[----:B------:R-:W-:-:S03]  /*0e00*/  ISETP.GE.OR P2, PT, R15, R240, P6 ;  /* 0x000000f00f00720c */ /* 0x000fc60003746670 */
[----:B------:R1:W-:Y:S04]  /*0e10*/  @!P0 ST.E.128 [R6.64+0xe000], RZ ;  /* 0x00e000ff06008985 */ /* 0x0003e8000c101d06 */
[----:B------:R1:W-:Y:S04]  /*0e20*/  @!P0 ST.E.128 [R6.64+0xe100], RZ ;  /* 0x00e100ff06008985 */ /* 0x0003e8000c101d06 */
[----:B------:R1:W-:Y:S02]  /*0e30*/  @!P0 ST.E.128 [R6.64+0xe200], RZ ;  /* 0x00e200ff06008985 */ /* 0x0003e4000c101d06 */
[----:B------:R-:W-:-:S02]  /*0e40*/  @!P2 IMAD.MOV.U32 R15, RZ, RZ, -0x800000 ;  /* 0xff800000ff0fa424 */ /* 0x000fc400078e00ff */
[----:B------:R1:W-:Y:S01]  /*0e50*/  @!P0 ST.E.128 [R6.64+0xe300], RZ ;  /* 0x00e300ff06008985 */ /* 0x0003e2000c101d06 */
[-C--:B------:R-:W-:Y:S01]  /*0e60*/  ISETP.GE.OR P0, PT, R11, R240.reuse, P6 ;  /* 0x000000f00b00720c */ /* 0x080fe20003706670 */
[----:B------:R-:W-:Y:S02]  /*0e70*/  @!P1 IMAD.MOV.U32 R11, RZ, RZ, -0x800000 ;  /* 0xff800000ff0b9424 */ /* 0x000fe400078e00ff */
[----:B------:R1:W-:Y:S01]  /*0e80*/  @!P5 ST.E [R8.64+0x20], R13 ;  /* 0x0000200d0800d985 */ /* 0x0003e2000c101906 */
[-C--:B------:R-:W-:Y:S02]  /*0e90*/  ISETP.GE.OR P5, PT, R5, R240.reuse, P6 ;  /* 0x000000f00500720c */ /* 0x080fe400037a6670 */
[----:B------:R-:W-:Y:S01]  /*0ea0*/  ISETP.GE.OR P6, PT, R3, R240, P6 ;  /* 0x000000f00300720c */ /* 0x000fe200037c6670 */
[----:B------:R1:W-:Y:S04]  /*0eb0*/  @!P4 ST.E [R8.64+0x40], R21 ;  /* 0x000040150800c985 */ /* 0x0003e8000c101906 */
[----:B------:R1:W-:Y:S02]  /*0ec0*/  @!P3 ST.E [R8.64+0x60], R17 ;  /* 0x000060110800b985 */ /* 0x0003e4000c101906 */
[----:B------:R-:W-:-:S02]  /*0ed0*/  @!P0 IMAD.MOV.U32 R5, RZ, RZ, -0x800000 ;  /* 0xff800000ff058424 */ /* 0x000fc400078e00ff */
[----:B------:R1:W-:Y:S02]  /*0ee0*/  @!P2 ST.E [R8.64+0x80], R15 ;  /* 0x0000800f0800a985 */ /* 0x0003e4000c101906 */
[----:B------:R-:W-:Y:S02]  /*0ef0*/  @!P5 IMAD.MOV.U32 R19, RZ, RZ, -0x800000 ;  /* 0xff800000ff13d424 */ /* 0x000fe400078e00ff */
[----:B------:R1:W-:Y:S04]  /*0f00*/  @!P1 ST.E [R8.64+0xa0], R11 ;  /* 0x0000a00b08009985 */ /* 0x0003e8000c101906 */
[----:B------:R1:W-:Y:S04]  /*0f10*/  @!P0 ST.E [R8.64+0xc0], R5 ;  /* 0x0000c00508008985 */ /* 0x0003e8000c101906 */
[----:B------:R1:W-:Y:S01]  /*0f20*/  @!P5 ST.E [R8.64], R19 ;  /* 0x000000130800d985 */ /* 0x0003e2000c101906 */
[----:B------:R-:W-:Y:S05]  /*0f30*/  @P6 RET.REL.NODEC R238 `(_ZN5flash24flash_fwd_splitkv_kernelI23Flash_fwd_kernel_traitsILi256ELi64ELi64ELi4ELb0ELb0EN7cutlass6half_tE19Flash_kernel_traitsILi256ELi64ELi64ELi4ES3_EELb1ELb0ELb0ELb0ELb1ELb1ELb1ELb1EEEvNS_16Flash_fwd_paramsE) ;  /* 0xfffff0c0ee006950 */ /* 0x000fea0003c3ffff */
[----:B------:R-:W-:Y:S02]  /*0f40*/  MOV R3, 0xff800000 ;  /* 0xff80000000037802 */ /* 0x000fe40000000f00 */
[----:B------:R-:W-:-:S03]  /*0f50*/  MOV R239, 0x0 ;  /* 0x0000000000ef7802 */ /* 0x000fc60000000f00 */
[----:B------:R2:W-:Y:S01]  /*0f60*/  ST.E [R8.64+0xe0], R3 ;  /* 0x0000e00308007985 */ /* 0x0005e2000c101906 */
[----:B------:R-:W-:Y:S05]  /*0f70*/  RET.REL.NODEC R238 `(_ZN5flash24flash_fwd_splitkv_kernelI23Flash_fwd_kernel_traitsILi256ELi64ELi64ELi4ELb0ELb0EN7cutlass6half_tE19Flash_kernel_traitsILi256ELi64ELi64ELi4ES3_EELb1ELb0ELb0ELb0ELb1ELb1ELb1ELb1EEEvNS_16Flash_fwd_paramsE) ;  /* 0xfffff080ee007950 */ /* 0x000fea0003c3ffff */
.L_x_3921:
[----:B------:R-:W3:Y:S04]  /*0f80*/  LD.E.64 R8, [R28.64+0x160] ;  /* 0x000160061c087980 */ /* 0x000ee8000c101b00 */
[----:B----4-:R-:W4:Y:S01]  /*0f90*/  LD.E.64 R16, [R28.64+0x158] ;  /* 0x000158061c107980 */ /* 0x010f22000c101b00 */
        /* <DEDUP_REMOVED lines=23> */
[----:B--2---:R-:W2:Y:S04]  /*1110*/  LD.E.64 R18, [R28.64+0x20] ;  /* 0x000020061c127980 */ /* 0x004ea8000c101b00 */
        /* <DEDUP_REMOVED lines=8> */
[----:B------:R-:W3:Y:S01]  /*11a0*/  F2I.FTZ.U32.TRUNC.NTZ R11, R10 ;  /* 0x0000000a000b7305 */ /* 0x000ee2000021f000 */
[----:B------:R-:W-:Y:S01]  /*11b0*/  IABS R0, R2 ;  /* 0x0000000200007213 */ /* 0x000fe20000000000 */
        /* <DEDUP_REMOVED lines=22> */
[----:B-----5:R-:W4:Y:S08]  /*1320*/  I2F.RP R12, R8 ;  /* 0x00000008000c7306 */ /* 0x020f300000209400 */
[----:B----4-:R-:W4:Y:S02]  /*1330*/  MUFU.RCP R4, R12 ;  /* 0x0000000c00047308 */ /* 0x010f240000001000 */
[----:B----4-:R-:W-:-:S06]  /*1340*/  IADD3 R4, R4, 0xffffffe, RZ ;  /* 0x0ffffffe04047810 */ /* 0x010fcc0007ffe0ff */
[----:B------:R-:W4:Y:S01]  /*1350*/  F2I.FTZ.U32.TRUNC.NTZ R23, R4 ;  /* 0x0000000400177305 */ /* 0x000f22000021f000 */
[----:B------:R-:W-:Y:S01]  /*1360*/  IMAD.MOV.U32 R22, RZ, RZ, RZ ;  /* 0x000000ffff167224 */ /* 0x000fe200078e00ff */
[----:B------:R-:W-:Y:S02]  /*1370*/  IABS R9, R6 ;  /* 0x0000000600097213 */ /* 0x000fe40000000000 */
[----:B----4-:R-:W-:-:S05]  /*1380*/  IADD3 R0, RZ, -R23, RZ ;  /* 0x80000017ff007210 */ /* 0x010fca0007ffe0ff */
[----:B-1----:R-:W-:Y:S01]  /*1390*/  IMAD R17, R0, R8, RZ ;  /* 0x0000000800117224 */ /* 0x002fe200078e02ff */
        /* <DEDUP_REMOVED lines=15> */
[----:B--2---:R-:W-:-:S05]  /*1490*/  IMAD R8, R167, R2, RZ ;  /* 0x00000002a7087224 */ /* 0x004fca00078e02ff */
[----:B------:R-:W-:Y:S02]  /*14a0*/  @!P0 IMAD.MOV R4, RZ, RZ, -R4 ;  /* 0x000000ffff048224 */ /* 0x000fe400078e0a04 */
[----:B------:R-:W-:-:S05]  /*14b0*/  @!P1 LOP3.LUT R4, RZ, R6, RZ, 0x33, !PT ;  /* 0x00000006ff049212 */ /* 0x000fca00078e33ff */
[----:B------:R-:W-:Y:S01]  /*14c0*/  IMAD R6, R15, R4, RZ ;  /* 0x000000040f067224 */ /* 0x000fe200078e02ff */
[----:B---3--:R-:W-:Y:S01]  /*14d0*/  SHF.R.S32.HI R0, RZ, 0x1f, R3 ;  /* 0x0000001fff007819 */ /* 0x008fe20000011403 */
[-C--:B------:R-:W-:Y:S02]  /*14e0*/  IMAD R9, R19, R3.reuse, RZ ;  /* 0x0000000313097224 */ /* 0x080fe400078e02ff */
[----:B------:R-:W-:-:S04]  /*14f0*/  IMAD.WIDE.U32 R16, R18, R3, RZ ;  /* 0x0000000312107225 */ /* 0x000fc800078e00ff */
[----:B------:R-:W-:-:S05]  /*1500*/  IMAD R9, R18, R0, R9 ;  /* 0x0000000012097224 */ /* 0x000fca00078e0209 */
[----:B------:R-:W-:Y:S02]  /*1510*/  IADD3 R17, R17, R9, RZ ;  /* 0x0000000911117210 */ /* 0x000fe40007ffe0ff */
[----:B------:R-:W-:-:S03]  /*1520*/  SHF.R.S32.HI R9, RZ, 0x1f, R2 ;  /* 0x0000001fff097819 */ /* 0x000fc60000011402 */
[----:B------:R-:W-:-:S04]  /*1530*/  IMAD.WIDE.U32 R16, R2, R166, R16 ;  /* 0x000000a602107225 */ /* 0x000fc800078e0010 */
[----:B------:R-:W-:Y:S02]  /*1540*/  IMAD R8, R166, R9, R8 ;  /* 0x00000009a6087224 */ /* 0x000fe400078e0208 */
[-C--:B------:R-:W-:Y:S01]  /*1550*/  IMAD R13, R11, R3.reuse, RZ ;  /* 0x000000030b0d7224 */ /* 0x080fe200078e02ff */
[----:B------:R-:W-:Y:S02]  /*1560*/  SHF.R.S32.HI R11, RZ, 0x1f, R4 ;  /* 0x0000001fff0b7819 */ /* 0x000fe40000011404 */
[----:B------:R-:W-:Y:S01]  /*1570*/  IADD3 R17, R17, R8, RZ ;  /* 0x0000000811117210 */ /* 0x000fe20007ffe0ff */
[----:B------:R-:W-:-:S04]  /*1580*/  IMAD.WIDE.U32 R18, R10, R3, RZ ;  /* 0x000000030a127225 */ /* 0x000fc800078e00ff */
[----:B------:R-:W-:Y:S02]  /*1590*/  IMAD R3, R14, R11, R6 ;  /* 0x0000000b0e037224 */ /* 0x000fe400078e0206 */
[----:B------:R-:W-:Y:S02]  /*15a0*/  IMAD R13, R10, R0, R13 ;  /* 0x000000000a0d7224 */ /* 0x000fe400078e020d */
[----:B------:R-:W-:-:S03]  /*15b0*/  IMAD.WIDE.U32 R14, R4, R14, R16 ;  /* 0x0000000e040e7225 */ /* 0x000fc600078e0010 */
[----:B------:R-:W-:Y:S01]  /*15c0*/  IADD3 R13, R19, R13, RZ ;  /* 0x0000000d130d7210 */ /* 0x000fe20007ffe0ff */
[----:B------:R-:W-:Y:S01]  /*15d0*/  IMAD.MOV.U32 R6, RZ, RZ, R18 ;  /* 0x000000ffff067224 */ /* 0x000fe200078e0012 */
[----:B------:R-:W-:Y:S01]  /*15e0*/  MOV R0, R14 ;  /* 0x0000000e00007202 */ /* 0x000fe20000000f00 */
[----:B------:R-:W-:Y:S01]  /*15f0*/  IMAD.IADD R3, R15, 0x1, R3 ;  /* 0x000000010f037824 */ /* 0x000fe200078e0203 */
[----:B------:R-:W-:Y:S05]  /*1600*/  BRA `(.L_x_3924) ;  /* 0x0000051000007947 */ /* 0x000fea0003800000 */
.L_x_3923:
        /* <DEDUP_REMOVED lines=8> */
[----:B------:R-:W-:-:S02]  /*1690*/  IMAD.MOV.U32 R10, RZ, RZ, RZ ;  /* 0x000000ffff0a7224 */ /* 0x000fc400078e00ff */
[----:B------:R-:W-:Y:S01]  /*16a0*/  @P3 IMAD.IADD R8, R13, 0x1, R14 ;  /* 0x000000010d083824 */ /* 0x000fe200078e020e */
        /* <DEDUP_REMOVED lines=11> */
[----:B------:R-:W-:Y:S01]  /*1760*/  IMAD.HI.U32 R2, R5, R0, RZ ;  /* 0x0000000005027227 */ /* 0x000fe200078e00ff */
[----:B------:R-:W-:-:S03]  /*1770*/  @!P3 SHF.R.S32.HI R6, RZ, 0x1f, R13 ;  /* 0x0000001fff06b819 */ /* 0x000fc6000001140d */
[----:B------:R-:W-:Y:S02]  /*1780*/  IMAD R0, R2, R9, R0 ;  /* 0x0000000902007224 */ /* 0x000fe400078e0200 */
[----:B----4-:R-:W-:-:S03]  /*1790*/  @!P3 IMAD R5, R167, R13, RZ ;  /* 0x0000000da705b224 */ /* 0x010fc600078e02ff */
[----:B------:R-:W-:Y:S01]  /*17a0*/  ISETP.GT.U32.AND P0, PT, R3, R0, PT ;  /* 0x000000000300720c */ /* 0x000fe20003f04070 */
[----:B------:R-:W-:Y:S02]  /*17b0*/  @!P3 IMAD R5, R6, R166, R5 ;  /* 0x000000a60605b224 */ /* 0x000fe400078e0205 */
[----:B------:R-:W-:Y:S01]  /*17c0*/  @!P3 IMAD.WIDE.U32 R10, R166, R13, RZ ;  /* 0x0000000da60ab225 */ /* 0x000fe200078e00ff */
[----:B-----5:R-:W-:-:S03]  /*17d0*/  @!P3 SHF.R.S32.HI R6, RZ, 0x1f, R12 ;  /* 0x0000001fff06b819 */ /* 0x020fc6000001140c */
[----:B------:R-:W-:Y:S01]  /*17e0*/  @P3 IMAD.WIDE.U32 R24, R166, R8, RZ ;  /* 0x00000008a6183225 */ /* 0x000fe200078e00ff */
[----:B------:R-:W-:-:S03]  /*17f0*/  @!P3 IADD3 R9, R11, R5, RZ ;  /* 0x000000050b09b210 */ /* 0x000fc60007ffe0ff */
[----:B------:R-:W-:Y:S02]  /*1800*/  @P3 IMAD R11, R167, R8, RZ ;  /* 0x00000008a70b3224 */ /* 0x000fe400078e02ff */
[----:B--2---:R-:W-:Y:S02]  /*1810*/  @!P3 IMAD R5, R23, R12, RZ ;  /* 0x0000000c1705b224 */ /* 0x004fe400078e02ff */
[----:B------:R-:W-:Y:S01]  /*1820*/  @!P3 IMAD.MOV.U32 R8, RZ, RZ, R10 ;  /* 0x000000ffff08b224 */ /* 0x000fe200078e000a */
[----:B------:R-:W-:Y:S01]  /*1830*/  @!P0 IADD3 R0, R0, -R3, RZ ;  /* 0x8000000300008210 */ /* 0x000fe20007ffe0ff */
[C---:B------:R-:W-:Y:S02]  /*1840*/  @!P3 IMAD R5, R22.reuse, R6, R5 ;  /* 0x000000061605b224 */ /* 0x040fe400078e0205 */
[----:B------:R-:W-:Y:S01]  /*1850*/  @!P3 IMAD.WIDE.U32 R8, R22, R12, R8 ;  /* 0x0000000c1608b225 */ /* 0x000fe200078e0008 */
[----:B------:R-:W-:Y:S02]  /*1860*/  ISETP.GE.U32.AND P2, PT, R0, R3, PT ;  /* 0x000000030000720c */ /* 0x000fe40003f46070 */
[----:B------:R-:W-:-:S02]  /*1870*/  @P3 IADD3 R11, R25, R11, RZ ;  /* 0x0000000b190b3210 */ /* 0x000fc40007ffe0ff */
[----:B------:R-:W-:Y:S02]  /*1880*/  @!P3 IADD3 R11, R9, R5, RZ ;  /* 0x00000005090bb210 */ /* 0x000fe40007ffe0ff */
[----:B------:R-:W-:Y:S01]  /*1890*/  LEA R5, R170, 0xffffffc0, 0x6 ;  /* 0xffffffc0aa057811 */ /* 0x000fe200078e30ff */
[----:B------:R-:W-:Y:S01]  /*18a0*/  @P3 IMAD.MOV.U32 R10, RZ, RZ, R24 ;  /* 0x000000ffff0a3224 */ /* 0x000fe200078e0018 */
[----:B------:R-:W-:Y:S01]  /*18b0*/  LOP3.LUT R0, R241, R4, RZ, 0x3c, !PT ;  /* 0x00000004f1007212 */ /* 0x000fe200078e3cff */
[----:B------:R-:W-:Y:S01]  /*18c0*/  @!P3 IMAD.MOV.U32 R10, RZ, RZ, R8 ;  /* 0x000000ffff0ab224 */ /* 0x000fe200078e0008 */
[----:B------:R-:W-:Y:S01]  /*18d0*/  SHF.R.S32.HI R9, RZ, 0x1f, R5 ;  /* 0x0000001fff097819 */ /* 0x000fe20000011405 */
[----:B------:R-:W-:Y:S01]  /*18e0*/  IMAD R8, R167, R5, RZ ;  /* 0x00000005a7087224 */ /* 0x000fe200078e02ff */
[----:B------:R-:W-:Y:S01]  /*18f0*/  @!P3 SHF.R.S32.HI R3, RZ, 0x1f, R13 ;  /* 0x0000001fff03b819 */ /* 0x000fe2000001140d */
[----:B------:R-:W-:Y:S01]  /*1900*/  @!P3 IMAD R6, R169, R13, RZ ;  /* 0x0000000da906b224 */ /* 0x000fe200078e02ff */
[----:B------:R-:W-:-:S02]  /*1910*/  ISETP.GE.AND P1, PT, R0, RZ, PT ;  /* 0x000000ff0000720c */ /* 0x000fc40003f26270 */
[----:B------:R-:W-:Y:S02]  /*1920*/  @!P0 IADD3 R2, R2, 0x1, RZ ;  /* 0x0000000102028810 */ /* 0x000fe40007ffe0ff */
[----:B------:R-:W-:Y:S01]  /*1930*/  ISETP.NE.AND P0, PT, R4, RZ, PT ;  /* 0x000000ff0400720c */ /* 0x000fe20003f05270 */
[----:B------:R-:W-:Y:S01]  /*1940*/  IMAD R8, R9, R166, R8 ;  /* 0x000000a609087224 */ /* 0x000fe200078e0208 */
[----:B------:R-:W-:Y:S01]  /*1950*/  @P2 IADD3 R2, R2, 0x1, RZ ;  /* 0x0000000102022810 */ /* 0x000fe20007ffe0ff */
[----:B------:R-:W-:-:S04]  /*1960*/  IMAD.WIDE.U32 R22, R166, R5, R10 ;  /* 0x00000005a6167225 */ /* 0x000fc800078e000a */
[----:B------:R-:W-:Y:S02]  /*1970*/  @!P3 IMAD R3, R3, R168, R6 ;  /* 0x000000a80303b224 */ /* 0x000fe400078e0206 */
[----:B------:R-:W-:Y:S01]  /*1980*/  @!P3 IMAD.WIDE.U32 R10, R168, R13, RZ ;  /* 0x0000000da80ab225 */ /* 0x000fe200078e00ff */
[----:B------:R-:W-:Y:S02]  /*1990*/  IADD3 R15, R23, R8, RZ ;  /* 0x00000008170f7210 */ /* 0x000fe40007ffe0ff */
[----:B------:R-:W-:Y:S01]  /*19a0*/  @P3 IADD3 R0, R13, R14, RZ ;  /* 0x0000000e0d003210 */ /* 0x000fe20007ffe0ff */
[----:B------:R-:W-:Y:S01]  /*19b0*/  IMAD.MOV.U32 R8, RZ, RZ, R2 ;  /* 0x000000ffff087224 */ /* 0x000fe200078e0002 */
[----:B------:R-:W-:Y:S01]  /*19c0*/  @!P3 IADD3 R11, R11, R3, RZ ;  /* 0x000000030b0bb210 */ /* 0x000fe20007ffe0ff */
[----:B------:R-:W-:Y:S01]  /*19d0*/  @!P3 IMAD R2, R19, R12, RZ ;  /* 0x0000000c1302b224 */ /* 0x000fe200078e02ff */
[----:B------:R-:W-:Y:S01]  /*19e0*/  @!P3 SHF.R.S32.HI R3, RZ, 0x1f, R12 ;  /* 0x0000001fff03b819 */ /* 0x000fe2000001140c */
[----:B------:R-:W-:Y:S01]  /*19f0*/  @!P1 IMAD.MOV R8, RZ, RZ, -R8 ;  /* 0x000000ffff089224 */ /* 0x000fe200078e0a08 */
[----:B------:R-:W-:Y:S01]  /*1a00*/  MOV R14, R22 ;  /* 0x00000016000e7202 */ /* 0x000fe20000000f00 */
[----:B------:R-:W-:Y:S01]  /*1a10*/  @P3 IMAD R13, R169, R0, RZ ;  /* 0x00000000a90d3224 */ /* 0x000fe200078e02ff */
[----:B------:R-:W-:Y:S01]  /*1a20*/  @!P0 LOP3.LUT R8, RZ, R4, RZ, 0x33, !PT ;  /* 0x00000004ff088212 */ /* 0x000fe200078e33ff */
[----:B------:R-:W-:-:S04]  /*1a30*/  @P3 IMAD.WIDE.U32 R22, R168, R0, RZ ;  /* 0x00000000a8163225 */ /* 0x000fc800078e00ff */
[C---:B------:R-:W-:Y:S02]  /*1a40*/  @!P3 IMAD R0, R18.reuse, R3, R2 ;  /* 0x000000031200b224 */ /* 0x040fe400078e0202 */
[----:B------:R-:W-:Y:S01]  /*1a50*/  @!P3 IMAD.WIDE.U32 R18, R18, R12, R10 ;  /* 0x0000000c1212b225 */ /* 0x000fe200078e000a */
[----:B------:R-:W-:-:S03]  /*1a60*/  SHF.R.S32.HI R11, RZ, 0x1f, R8 ;  /* 0x0000001fff0b7819 */ /* 0x000fc60000011408 */
[-C--:B------:R-:W-:Y:S02]  /*1a70*/  IMAD R2, R17, R8.reuse, RZ ;  /* 0x0000000811027224 */ /* 0x080fe400078e02ff */
        /* <DEDUP_REMOVED lines=10> */
.L_x_3924:
[----:B-1----:R-:W-:Y:S05]  /*1b20*/  BSYNC B0 ;  /* 0x0000000000007941 */ /* 0x002fea0003800000 */
.L_x_3922:
[----:B------:R-:W-:Y:S01]  /*1b30*/  ISETP.NE.AND P1, PT, R7, -0x1, PT ;  /* 0xffffffff0700780c */ /* 0x000fe20003f25270 */
[----:B------:R-:W2:Y:S04]  /*1b40*/  LD.E.64 R150, [R28.64+0x30] ;  /* 0x000030061c967980 */ /* 0x000ea8000c101b00 */
[----:B------:R-:W3:Y:S04]  /*1b50*/  LD.E.64 R18, [R28.64+0x48] ;  /* 0x000048061c127980 */ /* 0x000ee8000c101b00 */
[----:B------:R-:W4:Y:S04]  /*1b60*/  LD.E.64 R14, [R28.64+0x10] ;  /* 0x000010061c0e7980 */ /* 0x000f28000c101b00 */
[----:B------:R-:W3:Y:S04]  /*1b70*/  @!P1 LD.E.64 R22, [R28.64+0x18] ;  /* 0x000018061c169980 */ /* 0x000ee8000c101b00 */
[----:B------:R-:W4:Y:S04]  /*1b80*/  LD.E.64 R16, [R28.64+0x8] ;  /* 0x000008061c107980 */ /* 0x000f28000c101b00 */
[----:B------:R3:W5:Y:S04]  /*1b90*/  @P4 LD.E R12, [R30.64] ;  /* 0x000000061e0c4980 */ /* 0x000768000c101900 */
[----:B------:R1:W5:Y:S01]  /*1ba0*/  LD.E.64 R152, [R28.64] ;  /* 0x000000061c987980 */ /* 0x000362000c101b00 */
[----:B------:R-:W-:-:S04]  /*1bb0*/  SHF.R.S32.HI R60, RZ, 0x1f, R59 ;  /* 0x0000001fff3c7819 */ /* 0x000fc8000001143b */
[----:B------:R-:W-:-:S04]  /*1bc0*/  LEA.HI R144, R60, R59, RZ, 0x3 ;  /* 0x0000003b3c907211 */ /* 0x000fc800078f18ff */
[----:B------:R-:W-:-:S05]  /*1bd0*/  LOP3.LUT R62, R144, 0xfffffff8, RZ, 0xc0, !PT ;  /* 0xfffffff8903e7812 */ /* 0x000fca00078ec0ff */
[----:B------:R-:W-:-:S04]  /*1be0*/  IMAD.IADD R62, R59, 0x1, -R62 ;  /* 0x000000013b3e7824 */ /* 0x000fc800078e0a3e */
[----:B------:R-:W-:-:S05]  /*1bf0*/  IMAD.SHL.U32 R24, R62, 0x8, RZ ;  /* 0x000000083e187824 */ /* 0x000fca00078e00ff */
[----:B------:R-:W-:Y:S02]  /*1c00*/  IADD3 R26, P0, R24, R6, RZ ;  /* 0x00000006181a7210 */ /* 0x000fe40007f1e0ff */
[----:B------:R-:W-:Y:S01]  /*1c10*/  SHF.R.S32.HI R25, RZ, 0x1f, R24 ;  /* 0x0000001fff197819 */ /* 0x000fe20000011418 */
[----:B------:R-:W-:-:S03]  /*1c20*/  IMAD R9, R9, R168, RZ ;  /* 0x000000a809097224 */ /* 0x000fc600078e02ff */
[----:B------:R-:W-:Y:S02]  /*1c30*/  IADD3.X R27, R25, R13, RZ, P0, !PT ;  /* 0x0000000d191b7210 */ /* 0x000fe400007fe4ff */
[----:B------:R-:W-:Y:S01]  /*1c40*/  SHF.R.S32.HI R144, RZ, 0x3, R144 ;  /* 0x00000003ff907819 */ /* 0x000fe20000011490 */
[C---:B------:R-:W-:Y:S02]  /*1c50*/  IMAD R9, R2.reuse, R169, R9 ;  /* 0x000000a902097224 */ /* 0x040fe400078e0209 */
[----:B------:R-:W-:Y:S01]  /*1c60*/  IMAD.WIDE.U32 R26, R2, R168, R26 ;  /* 0x000000a8021a7225 */ /* 0x000fe200078e001a */
[----:B------:R-:W-:-:S03]  /*1c70*/  SHF.R.S32.HI R66, RZ, 0x1f, R243 ;  /* 0x0000001fff427819 */ /* 0x000fc600000114f3 */
[----:B------:R-:W-:Y:S02]  /*1c80*/  IMAD.SHL.U32 R6, R144, 0x40, RZ ;  /* 0x0000004090067824 */ /* 0x000fe400078e00ff */
[----:B------:R-:W-:-:S03]  /*1c90*/  IMAD.IADD R27, R27, 0x1, R9 ;  /* 0x000000011b1b7824 */ /* 0x000fc600078e0209 */
[----:B------:R-:W-:Y:S02]  /*1ca0*/  LOP3.LUT R13, R6, 0x1c0, RZ, 0xc0, !PT ;  /* 0x000001c0060d7812 */ /* 0x000fe400078ec0ff */
[----:B------:R-:W-:Y:S02]  /*1cb0*/  SHF.R.S32.HI R145, RZ, 0x1f, R144 ;  /* 0x0000001fff917819 */ /* 0x000fe40000011490 */
[----:B------:R-:W-:Y:S02]  /*1cc0*/  LOP3.LUT R143, R13, 0x38, R24, 0xf8, !PT ;  /* 0x000000380d8f7812 */ /* 0x000fe400078ef818 */
[----:B------:R-:W-:-:S04]  /*1cd0*/  SHF.R.U32.HI R2, RZ, 0x3, R13 ;  /* 0x00000003ff027819 */ /* 0x000fc8000001160d */
[----:B------:R-:W-:Y:S01]  /*1ce0*/  LOP3.LUT R143, R143, R2, RZ, 0x3c, !PT ;  /* 0x000000028f8f7212 */ /* 0x000fe200078e3cff */
[----:B------:R-:W-:-:S04]  /*1cf0*/  IMAD R2, R21, R4, RZ ;  /* 0x0000000415027224 */ /* 0x000fc800078e02ff */
[-C--:B------:R-:W-:Y:S02]  /*1d00*/  IMAD R2, R11, R20.reuse, R2 ;  /* 0x000000140b027224 */ /* 0x080fe400078e0202 */
[----:B------:R-:W-:-:S04]  /*1d10*/  IMAD.WIDE.U32 R20, R4, R20, R26 ;  /* 0x0000001404147225 */ /* 0x000fc800078e001a */
[----:B------:R-:W-:Y:S02]  /*1d20*/  IMAD.IADD R21, R21, 0x1, R2 ;  /* 0x0000000115157824 */ /* 0x000fe400078e0202 */
        /* <DEDUP_REMOVED lines=12> */
[----:B------:R-:W-:Y:S02]  /*1df0*/  @P1 IMAD.MOV.U32 R8, RZ, RZ, R32 ;  /* 0x000000ffff081224 */ /* 0x000fe400078e0020 */
[----:B------:R-:W-:Y:S02]  /*1e00*/  @P1 IMAD R7, R151, R7, RZ ;  /* 0x0000000797071224 */ /* 0x000fe400078e02ff */
[----:B---3--:R-:W-:-:S04]  /*1e10*/  @!P1 IMAD.WIDE.U32 R30, R22, R243, RZ ;  /* 0x000000f3161e9225 */ /* 0x008fc800078e00ff */
[----:B------:R-:W-:Y:S02]  /*1e20*/  @!P1 IMAD R9, R23, R243, RZ ;  /* 0x000000f317099224 */ /* 0x000fe400078e02ff */
[----:B------:R-:W-:Y:S02]  /*1e30*/  @!P1 IMAD.MOV.U32 R8, RZ, RZ, R30 ;  /* 0x000000ffff089224 */ /* 0x000fe400078e001e */
[----:B------:R-:W-:Y:S01]  /*1e40*/  @!P1 IMAD R6, R22, R66, R9 ;  /* 0x0000004216069224 */ /* 0x000fe200078e0209 */
[----:B------:R-:W-:Y:S02]  /*1e50*/  @P1 IADD3 R7, R33, R7, RZ ;  /* 0x0000000721071210 */ /* 0x000fe40007ffe0ff */
[----:B------:R-:W-:Y:S01]  /*1e60*/  LEA.HI R9, R60, R59, RZ, 0x6 ;  /* 0x0000003b3c097211 */ /* 0x000fe200078f30ff */
[----:B------:R-:W-:Y:S01]  /*1e70*/  @!P1 IMAD.IADD R7, R31, 0x1, R6 ;  /* 0x000000011f079824 */ /* 0x000fe200078e0206 */
[----:B------:R-:W-:Y:S02]  /*1e80*/  IADD3 R22, P0, R24, R8, RZ ;  /* 0x0000000818167210 */ /* 0x000fe40007f1e0ff */
[----:B------:R-:W-:Y:S01]  /*1e90*/  SHF.L.U32 R8, R9, 0x3, RZ ;  /* 0x0000000309087819 */ /* 0x000fe200000006ff */
[----:B------:R-:W-:Y:S01]  /*1ea0*/  IMAD R9, R19, R241, RZ ;  /* 0x000000f113097224 */ /* 0x000fe200078e02ff */
[----:B------:R-:W-:Y:S01]  /*1eb0*/  SHF.R.S32.HI R6, RZ, 0x1f, R241 ;  /* 0x0000001fff067819 */ /* 0x000fe200000114f1 */
[----:B------:R-:W-:-:S04]  /*1ec0*/  IMAD.X R23, R25, 0x1, R7, P0 ;  /* 0x0000000119177824 */ /* 0x000fc800000e0607 */
[----:B------:R-:W-:Y:S02]  /*1ed0*/  IMAD R6, R18, R6, R9 ;  /* 0x0000000612067224 */ /* 0x000fe400078e0209 */
[----:B------:R-:W-:Y:S01]  /*1ee0*/  IMAD.WIDE.U32 R146, R241, R18, R22 ;  /* 0x00000012f1927225 */ /* 0x000fe200078e0016 */
[----:B------:R-:W-:-:S04]  /*1ef0*/  IADD3 R18, P0, R24, R0, RZ ;  /* 0x0000000018127210 */ /* 0x000fc80007f1e0ff */
[----:B------:R-:W-:Y:S01]  /*1f00*/  IADD3 R147, R147, R6, RZ ;  /* 0x0000000693937210 */ /* 0x000fe20007ffe0ff */
[----:B------:R-:W-:-:S04]  /*1f10*/  IMAD.WIDE R6, R239, 0x40, R144 ;  /* 0x00000040ef067825 */ /* 0x000fc800078e0290 */
[----:B------:R-:W-:Y:S01]  /*1f20*/  IMAD R149, R7, R150, RZ ;  /* 0x0000009607957224 */ /* 0x000fe200078e02ff */
[----:B------:R-:W-:Y:S01]  /*1f30*/  SHF.R.S32.HI R7, RZ, 0x1f, R76 ;  /* 0x0000001fff077819 */ /* 0x000fe2000001144c */
[----:B------:R-:W-:Y:S02]  /*1f40*/  IMAD.X R19, R25, 0x1, R3, P0 ;  /* 0x0000000119137824 */ /* 0x000fe400000e0603 */
[----:B------:R-:W-:Y:S01]  /*1f50*/  IMAD R3, R169, R144, RZ ;  /* 0x00000090a9037224 */ /* 0x000fe200078e02ff */
[----:B------:R-:W-:Y:S02]  /*1f60*/  LEA.HI R0, R7, R76, RZ, 0x6 ;  /* 0x0000004c07007211 */ /* 0x000fe400078f30ff */
[----:B------:R-:W-:Y:S01]  /*1f70*/  LOP3.LUT R143, R143, 0xfffffe00, R8, 0xf8, !PT ;  /* 0xfffffe008f8f7812 */ /* 0x000fe200078ef808 */
[-C--:B------:R-:W-:Y:S02]  /*1f80*/  IMAD R3, R145, R168.reuse, R3 ;  /* 0x000000a891037224 */ /* 0x080fe400078e0203 */
[----:B------:R-:W-:Y:S01]  /*1f90*/  IMAD.WIDE.U32 R8, R144, R168, R20 ;  /* 0x000000a890087225 */ /* 0x000fe200078e0014 */
[----:B------:R-:W-:-:S04]  /*1fa0*/  SHF.R.S32.HI R0, RZ, 0x6, R0 ;  /* 0x00000006ff007819 */ /* 0x000fc80000011400 */
[----:B------:R-:W-:Y:S02]  /*1fb0*/  IADD3 R3, R9, R3, RZ ;  /* 0x0000000309037210 */ /* 0x000fe40007ffe0ff */
[C---:B----4-:R-:W-:Y:S02]  /*1fc0*/  LEA R246, P0, R8.reuse, R14, 0x1 ;  /* 0x0000000e08f67211 */ /* 0x050fe400078008ff */
[----:B------:R-:W-:Y:S02]  /*1fd0*/  IMNMX R74, R235, R0, !PT ;  /* 0x00000000eb4a7217 */ /* 0x000fe40007800200 */
[----:B------:R-:W-:Y:S02]  /*1fe0*/  LEA.HI.X R247, R8, R15, R3, 0x1, P0 ;  /* 0x0000000f08f77211 */ /* 0x000fe400000f0c03 */
[----:B------:R-:W-:Y:S01]  /*1ff0*/  ISETP.GT.AND P0, PT, R170, R74, PT ;  /* 0x0000004aaa00720c */ /* 0x000fe20003f04270 */
[----:B------:R-:W-:Y:S01]  /*2000*/  IMAD.WIDE.U32 R18, R144, R166, R18 ;  /* 0x000000a690127225 */ /* 0x000fe200078e0012 */
[----:B------:R-:W-:-:S03]  /*2010*/  LEA.HI R60, R60, R59, RZ, 0x5 ;  /* 0x0000003b3c3c7211 */ /* 0x000fc600078f28ff */
[----:B------:R-:W-:Y:S01]  /*2020*/  IMAD R149, R6, R151, R149 ;  /* 0x0000009706957224 */ /* 0x000fe200078e0295 */
[----:B------:R-:W-:Y:S01]  /*2030*/  LEA R236, P1, R18, R16, 0x1 ;  /* 0x0000001012ec7211 */ /* 0x000fe200078208ff */
[----:B------:R-:W-:Y:S02]  /*2040*/  IMAD.IADD R237, R19, 0x1, R237 ;  /* 0x0000000113ed7824 */ /* 0x000fe400078e02ed */
[----:B------:R-:W-:Y:S01]  /*2050*/  IMAD.WIDE.U32 R146, R6, R150, R146 ;  /* 0x0000009606927225 */ /* 0x000fe200078e0092 */
[----:B------:R-:W-:Y:S02]  /*2060*/  @!P4 MOV R12, RZ ;  /* 0x000000ff000cc202 */ /* 0x000fe40000000f00 */
[----:B------:R-:W-:Y:S02]  /*2070*/  LEA.HI.X R237, R18, R17, R237, 0x1, P1 ;  /* 0x0000001112ed7211 */ /* 0x000fe400008f0ced */
[----:B------:R-:W-:Y:S02]  /*2080*/  SHF.R.S32.HI R60, RZ, 0x5, R60 ;  /* 0x00000005ff3c7819 */ /* 0x000fe4000001143c */
[----:B------:R-:W-:Y:S01]  /*2090*/  IADD3 R149, R147, R149, RZ ;  /* 0x0000009593957210 */ /* 0x000fe20007ffe0ff */
[----:B------:R-:W-:Y:S05]  /*20a0*/  @!P0 BRA `(.L_x_3925) ;  /* 0x0000afd000008947 */ /* 0x000fea0003800000 */
[----:B-1----:R-:W2:Y:S04]  /*20b0*/  LD.E.64 R26, [R28.64+0x120] ;  /* 0x000120061c1a7980 */ /* 0x002ea8000c101b00 */
[----:B------:R-:W3:Y:S04]  /*20c0*/  LD.E.64 R30, [R28.64+0x118] ;  /* 0x000118061c1e7980 */ /* 0x000ee8000c101b00 */
[----:B------:R-:W4:Y:S04]  /*20d0*/  LD.E.64 R156, [R28.64+0x130] ;  /* 0x000130061c9c7980 */ /* 0x000f28000c101b00 */
[----:B------:R-:W3:Y:S04]  /*20e0*/  LD.E.64 R160, [R28.64+0x128] ;  /* 0x000128061ca07980 */ /* 0x000ee8000c101b00 */
[----:B------:R-:W3:Y:S04]  /*20f0*/  LD.E.64 R20, [R28.64+0x140] ;  /* 0x000140061c147980 */ /* 0x000ee8000c101b00 */
[----:B------:R-:W3:Y:S04]  /*2100*/  LD.E.64 R18, [R28.64+0x138] ;  /* 0x000138061c127980 */ /* 0x000ee8000c101b00 */
[----:B------:R-:W3:Y:S04]  /*2110*/  LD.E R10, [R28.64+0xd0] ;  /* 0x0000d0061c0a7980 */ /* 0x000ee8000c101900 */
[----:B------:R-:W3:Y:S04]  /*2120*/  LD.E.64 R16, [R28.64+0x110] ;  /* 0x000110061c107980 */ /* 0x000ee8000c101b00 */
[----:B------:R-:W3:Y:S04]  /*2130*/  LD.E.64 R14, [R28.64+0x108] ;  /* 0x000108061c0e7980 */ /* 0x000ee8000c101b00 */
[----:B------:R-:W3:Y:S04]  /*2140*/  LD.E.64 R8, [R28.64+0x150] ;  /* 0x000150061c087980 */ /* 0x000ee8000c101b00 */
[----:B------:R-:W3:Y:S01]  /*2150*/  LD.E.64 R6, [R28.64+0x148] ;  /* 0x000148061c067980 */ /* 0x000ee2000c101b00 */
[----:B------:R-:W-:Y:S01]  /*2160*/  SHF.R.S32.HI R13, RZ, 0x1f, R76 ;  /* 0x0000001fff0d7819 */ /* 0x000fe2000001144c */
[C---:B------:R-:W-:Y:S01]  /*2170*/  IMAD.SHL.U32 R68, R168.reuse, 0x20, RZ ;  /* 0x00000020a8447824 */ /* 0x040fe200078e00ff */
[----:B------:R-:W-:Y:S01]  /*2180*/  SHF.L.U64.HI R69, R168, 0x5, R169 ;  /* 0x00000005a8457819 */ /* 0x000fe200000102a9 */
[----:B------:R-:W-:Y:S01]  /*2190*/  IMAD R67, R169, 0x60, RZ ;  /* 0x00000060a9437824 */ /* 0x000fe200078e02ff */
[----:B------:R-:W-:Y:S01]  /*21a0*/  IADD3 R139, R144, 0x10, RZ ;  /* 0x00000010908b7810 */ /* 0x000fe20007ffe0ff */
[----:B------:R-:W-:Y:S01]  /*21b0*/  IMAD.WIDE.U32 R154, R168, 0x60, RZ ;  /* 0x00000060a89a7825 */ /* 0x000fe200078e00ff */
[----:B------:R-:W-:-:S02]  /*21c0*/  SHF.L.U64.HI R69, R68, 0x1, R69 ;  /* 0x0000000144457819 */ /* 0x000fc40000010245 */
[C---:B------:R-:W-:Y:S01]  /*21d0*/  IADD3 R138, R144.reuse, 0x20, RZ ;  /* 0x00000020908a7810 */ /* 0x040fe20007ffe0ff */
[----:B------:R-:W-:Y:S01]  /*21e0*/  IMAD.MOV.U32 R113, RZ, RZ, R246 ;  /* 0x000000ffff717224 */ /* 0x000fe200078e00f6 */
[----:B------:R-:W-:Y:S01]  /*21f0*/  IADD3 R136, R144, 0x30, RZ ;  /* 0x0000003090887810 */ /* 0x000fe20007ffe0ff */
[----:B------:R-:W-:Y:S01]  /*2200*/  IMAD.MOV.U32 R112, RZ, RZ, R247 ;  /* 0x000000ffff707224 */ /* 0x000fe200078e00f7 */
[----:B------:R-:W-:Y:S01]  /*2210*/  SHF.L.U64.HI R71, R166, 0x5, R167 ;  /* 0x00000005a6477819 */ /* 0x000fe200000102a7 */
[----:B------:R-:W-:Y:S01]  /*2220*/  IMAD.SHL.U32 R68, R68, 0x2, RZ ;  /* 0x0000000244447824 */ /* 0x000fe200078e00ff */
[----:B------:R-:W-:Y:S01]  /*2230*/  SHF.L.U32 R70, R166, 0x5, RZ ;  /* 0x00000005a6467819 */ /* 0x000fe200000006ff */
[----:B------:R-:W-:Y:S02]  /*2240*/  IMAD.IADD R67, R155, 0x1, R67 ;  /* 0x000000019b437824 */ /* 0x000fe400078e0243 */
[----:B------:R-:W-:Y:S02]  /*2250*/  IMAD.MOV.U32 R158, RZ, RZ, R236 ;  /* 0x000000ffff9e7224 */ /* 0x000fe400078e00ec */
[----:B------:R-:W-:-:S02]  /*2260*/  IMAD.MOV.U32 R159, RZ, RZ, R237 ;  /* 0x000000ffff9f7224 */ /* 0x000fc400078e00ed */
[----:B--2---:R-:W-:-:S04]  /*2270*/  IMAD R3, R27, R243, RZ ;  /* 0x000000f31b037224 */ /* 0x004fc800078e02ff */
[----:B------:R-:W-:Y:S02]  /*2280*/  IMAD R0, R26, R66, R3 ;  /* 0x000000421a007224 */ /* 0x000fe400078e0203 */
[----:B------:R-:W-:Y:S01]  /*2290*/  IMAD.WIDE.U32 R26, R243, R26, R24 ;  /* 0x0000001af31a7225 */ /* 0x000fe200078e0018 */
[----:B----4-:R-:W-:-:S03]  /*22a0*/  SHF.L.U32 R93, R156, 0x4, RZ ;  /* 0x000000049c5d7819 */ /* 0x010fc600000006ff */
[----:B---3--:R-:W-:Y:S01]  /*22b0*/  IMAD R3, R31, R243, RZ ;  /* 0x000000f31f037224 */ /* 0x008fe200078e02ff */
[----:B------:R-:W-:Y:S01]  /*22c0*/  SHF.L.U64.HI R94, R156, 0x5, R157 ;  /* 0x000000059c5e7819 */ /* 0x000fe2000001029d */
[----:B------:R-:W-:Y:S01]  /*22d0*/  IMAD.IADD R27, R27, 0x1, R0 ;  /* 0x000000011b1b7824 */ /* 0x000fe200078e0200 */
[C---:B------:R-:W-:Y:S01]  /*22e0*/  SHF.L.U64.HI R75, R160.reuse, 0x4, R161 ;  /* 0x00000004a04b7819 */ /* 0x040fe200000102a1 */
[----:B------:R-:W-:Y:S01]  /*22f0*/  IMAD.WIDE.U32 R22, R243, R30, R24 ;  /* 0x0000001ef3167225 */ /* 0x000fe200078e0018 */
[----:B------:R-:W-:-:S03]  /*2300*/  SHF.L.U64.HI R77, R160, 0x5, R161 ;  /* 0x00000005a04d7819 */ /* 0x000fc600000102a1 */
[----:B------:R-:W-:Y:S01]  /*2310*/  IMAD R0, R30, R66, R3 ;  /* 0x000000421e007224 */ /* 0x000fe200078e0203 */
[----:B------:R-:W-:Y:S01]  /*2320*/  SHF.R.S32.HI R3, RZ, 0x1f, R5 ;  /* 0x0000001fff037819 */ /* 0x000fe20000011405 */
[-C--:B------:R-:W-:Y:S02]  /*2330*/  IMAD R2, R157, R5.reuse, RZ ;  /* 0x000000059d027224 */ /* 0x080fe400078e02ff */
[----:B------:R-:W-:Y:S02]  /*2340*/  IMAD.IADD R23, R23, 0x1, R0 ;  /* 0x0000000117177824 */ /* 0x000fe400078e0200 */
[----:B------:R-:W-:Y:S01]  /*2350*/  IMAD R0, R161, R5, RZ ;  /* 0x00000005a1007224 */ /* 0x000fe200078e02ff */
[----:B------:R-:W-:Y:S01]  /*2360*/  LEA.HI R135, R10, R10, RZ, 0x1 ;  /* 0x0000000a0a877211 */ /* 0x000fe200078f08ff */
[C---:B------:R-:W-:Y:S02]  /*2370*/  IMAD R2, R156.reuse, R3, R2 ;  /* 0x000000039c027224 */ /* 0x040fe400078e0202 */
[----:B------:R-:W-:Y:S01]  /*2380*/  IMAD.WIDE.U32 R26, R156, R5, R26 ;  /* 0x000000059c1a7225 */ /* 0x000fe200078e001a */
[----:B------:R-:W-:-:S03]  /*2390*/  SHF.R.S32.HI R135, RZ, 0x1, R135 ;  /* 0x00000001ff877819 */ /* 0x000fc60000011487 */
[----:B------:R-:W-:Y:S01]  /*23a0*/  IMAD R0, R160, R3, R0 ;  /* 0x00000003a0007224 */ /* 0x000fe200078e0200 */
[----:B------:R-:W-:Y:S01]  /*23b0*/  IADD3 R3, P0, -R76, R144, RZ ;  /* 0x000000904c037210 */ /* 0x000fe20007f1e1ff */
[----:B------:R-:W-:-:S04]  /*23c0*/  IMAD.WIDE.U32 R22, R160, R5, R22 ;  /* 0x00000005a0167225 */ /* 0x000fc800078e0016 */
[----:B------:R-:W-:Y:S02]  /*23d0*/  IMAD.IADD R27, R27, 0x1, R2 ;  /* 0x000000011b1b7824 */ /* 0x000fe400078e0202 */
[----:B------:R-:W-:Y:S02]  /*23e0*/  IMAD.IADD R23, R23, 0x1, R0 ;  /* 0x0000000117177824 */ /* 0x000fe400078e0200 */
[-C--:B------:R-:W-:Y:S02]  /*23f0*/  IMAD R2, R21, R4.reuse, RZ ;  /* 0x0000000415027224 */ /* 0x080fe400078e02ff */
[----:B------:R-:W-:Y:S02]  /*2400*/  IMAD R0, R19, R4, RZ ;  /* 0x0000000413007224 */ /* 0x000fe400078e02ff */
[-C--:B------:R-:W-:Y:S02]  /*2410*/  IMAD R2, R20, R11.reuse, R2 ;  /* 0x0000000b14027224 */ /* 0x080fe400078e0202 */
[----:B------:R-:W-:-:S02]  /*2420*/  IMAD R0, R18, R11, R0 ;  /* 0x0000000b12007224 */ /* 0x000fc400078e0200 */
[----:B------:R-:W-:-:S04]  /*2430*/  IMAD.WIDE.U32 R20, R20, R4, R26 ;  /* 0x0000000414147225 */ /* 0x000fc800078e001a */
[----:B------:R-:W-:-:S04]  /*2440*/  IMAD.WIDE.U32 R18, R18, R4, R22 ;  /* 0x0000000412127225 */ /* 0x000fc800078e0016 */
[----:B-----5:R-:W-:Y:S01]  /*2450*/  IMAD.IADD R4, R12, 0x1, R5 ;  /* 0x000000010c047824 */ /* 0x020fe200078e0205 */
[----:B------:R-:W-:Y:S01]  /*2460*/  IADD3 R19, R19, R0, RZ ;  /* 0x0000000013137210 */ /* 0x000fe20007ffe0ff */
[----:B------:R-:W-:Y:S02]  /*2470*/  IMAD.X R13, R145, 0x1, ~R13, P0 ;  /* 0x00000001910d7824 */ /* 0x000fe400000e0e0d */
[----:B------:R-:W-:Y:S02]  /*2480*/  IMAD R4, R135, R4, RZ ;  /* 0x0000000487047224 */ /* 0x000fe400078e02ff */
[----:B------:R-:W-:Y:S02]  /*2490*/  IMAD R5, R144, R135, R140 ;  /* 0x0000008790057224 */ /* 0x000fe400078e028c */
[----:B------:R-:W-:Y:S01]  /*24a0*/  IMAD.IADD R21, R21, 0x1, R2 ;  /* 0x0000000115157824 */ /* 0x000fe200078e0202 */
[----:B------:R-:W-:Y:S01]  /*24b0*/  SHF.R.S32.HI R2, RZ, 0x1f, R4 ;  /* 0x0000001fff027819 */ /* 0x000fe20000011404 */
[C---:B------:R-:W-:Y:S01]  /*24c0*/  IMAD R103, R13.reuse, R156, RZ ;  /* 0x0000009c0d677224 */ /* 0x040fe200078e02ff */
[----:B------:R-:W-:Y:S01]  /*24d0*/  IADD3 R0, P3, R4, R5, RZ ;  /* 0x0000000504007210 */ /* 0x000fe20007f7e0ff */
[----:B------:R-:W-:-:S02]  /*24e0*/  IMAD R107, R13, R160, RZ ;  /* 0x000000a00d6b7224 */ /* 0x000fc400078e02ff */
[-C--:B------:R-:W-:Y:S02]  /*24f0*/  IMAD R103, R157, R3.reuse, R103 ;  /* 0x000000039d677224 */ /* 0x080fe400078e0267 */
[----:B------:R-:W-:Y:S01]  /*2500*/  IMAD.WIDE.U32 R10, R156, R3, R20 ;  /* 0x000000039c0a7225 */ /* 0x000fe200078e0014 */
[----:B------:R-:W-:-:S03]  /*2510*/  IADD3 R20, R24, 0x40, RZ ;  /* 0x0000004018147810 */ /* 0x000fc60007ffe0ff */
[-C--:B------:R-:W-:Y:S01]  /*2520*/  IMAD R107, R161, R3.reuse, R107 ;  /* 0x00000003a16b7224 */ /* 0x080fe200078e026b */
[----:B------:R-:W-:Y:S01]  /*2530*/  LEA R104, P1, R10, R16, 0x1 ;  /* 0x000000100a687211 */ /* 0x000fe200078208ff */
[----:B------:R-:W-:Y:S01]  /*2540*/  IMAD.WIDE.U32 R12, R160, R3, R18 ;  /* 0x00000003a00c7225 */ /* 0x000fe200078e0012 */
[C---:B------:R-:W-:Y:S02]  /*2550*/  IADD3 R19, R24.reuse, 0x80, RZ ;  /* 0x0000008018137810 */ /* 0x040fe40007ffe0ff */
[----:B------:R-:W-:Y:S01]  /*2560*/  IADD3 R18, R24, 0xc0, RZ ;  /* 0x000000c018127810 */ /* 0x000fe20007ffe0ff */
[----:B------:R-:W-:Y:S01]  /*2570*/  IMAD.IADD R3, R140, 0x1, R5 ;  /* 0x000000018c037824 */ /* 0x000fe200078e0205 */
[----:B------:R-:W-:Y:S01]  /*2580*/  LEA R106, P0, R12, R14, 0x1 ;  /* 0x0000000e0c6a7211 */ /* 0x000fe200078008ff */
[----:B------:R-:W-:Y:S01]  /*2590*/  IMAD.IADD R103, R11, 0x1, R103 ;  /* 0x000000010b677824 */ /* 0x000fe200078e0267 */
[-C--:B------:R-:W-:Y:S01]  /*25a0*/  LEA.HI.X.SX32 R5, R5, R2.reuse, 0x1, P3 ;  /* 0x0000000205057211 */ /* 0x080fe200018f0eff */
[----:B------:R-:W-:Y:S01]  /*25b0*/  IMAD.IADD R107, R13, 0x1, R107 ;  /* 0x000000010d6b7824 */ /* 0x000fe200078e026b */
[----:B------:R-:W-:Y:S01]  /*25c0*/  IADD3 R111, P2, R4, R3, RZ ;  /* 0x00000003046f7210 */ /* 0x000fe20007f5e0ff */
[----:B------:R-:W-:Y:S01]  /*25d0*/  IMAD.SHL.U32 R26, R0, 0x2, RZ ;  /* 0x00000002001a7824 */ /* 0x000fe200078e00ff */
[----:B------:R-:W-:Y:S01]  /*25e0*/  LEA.HI.X R103, R10, R17, R103, 0x1, P1 ;  /* 0x000000110a677211 */ /* 0x000fe200008f0c67 */
[----:B------:R-:W-:Y:S01]  /*25f0*/  IMAD.SHL.U32 R78, R160, 0x10, RZ ;  /* 0x00000010a04e7824 */ /* 0x000fe200078e00ff */
[----:B------:R-:W-:Y:S01]  /*2600*/  LEA.HI.X R107, R12, R15, R107, 0x1, P0 ;  /* 0x0000000f0c6b7211 */ /* 0x000fe200000f0c6b */
[----:B------:R-:W-:Y:S01]  /*2610*/  IMAD.SHL.U32 R80, R160, 0x20, RZ ;  /* 0x00000020a0507824 */ /* 0x000fe200078e00ff */
[----:B------:R-:W-:Y:S01]  /*2620*/  LEA.HI.X.SX32 R2, R3, R2, 0x1, P2 ;  /* 0x0000000203027211 */ /* 0x000fe200010f0eff */
[----:B------:R-:W-:Y:S01]  /*2630*/  IMAD.SHL.U32 R141, R135, 0x10, RZ ;  /* 0x00000010878d7824 */ /* 0x000fe200078e00ff */
[----:B------:R-:W-:Y:S01]  /*2640*/  SHF.L.U32 R110, R111, 0x1, RZ ;  /* 0x000000016f6e7819 */ /* 0x000fe200000006ff */
[----:B------:R-:W-:Y:S01]  /*2650*/  IMAD.SHL.U32 R95, R156, 0x20, RZ ;  /* 0x000000209c5f7824 */ /* 0x000fe200078e00ff */
[-C--:B------:R-:W-:Y:S01]  /*2660*/  IADD3 R54, P1, R8, R26.reuse, RZ ;  /* 0x0000001a08367210 */ /* 0x080fe20007f3e0ff */
[----:B------:R-:W-:Y:S01]  /*2670*/  IMAD R3, R157, 0x60, RZ ;  /* 0x000000609d037824 */ /* 0x000fe200078e02ff */
[----:B------:R-:W-:Y:S01]  /*2680*/  SHF.L.U64.HI R0, R0, 0x1, R5 ;  /* 0x0000000100007819 */ /* 0x000fe20000010205 */
[C---:B------:R-:W-:Y:S01]  /*2690*/  IMAD.SHL.U32 R137, R135.reuse, 0x20, RZ ;  /* 0x0000002087897824 */ /* 0x040fe200078e00ff */
[----:B------:R-:W-:Y:S01]  /*26a0*/  IADD3 R26, P0, R6, R26, RZ ;  /* 0x0000001a061a7210 */ /* 0x000fe20007f1e0ff */
[----:B------:R-:W-:Y:S01]  /*26b0*/  IMAD R135, R135, 0x30, RZ ;  /* 0x0000003087877824 */ /* 0x000fe200078e02ff */
[----:B------:R-:W-:Y:S01]  /*26c0*/  SHF.L.U64.HI R111, R111, 0x1, R2 ;  /* 0x000000016f6f7819 */ /* 0x000fe20000010202 */
[--C-:B------:R-:W-:Y:S01]  /*26d0*/  IMAD.X R55, R9, 0x1, R0.reuse, P1 ;  /* 0x0000000109377824 */ /* 0x100fe200008e0600 */
[-C--:B------:R-:W-:Y:S01]  /*26e0*/  IADD3 R108, P3, R8, R110.reuse, RZ ;  /* 0x0000006e086c7210 */ /* 0x080fe20007f7e0ff */
[----:B------:R-:W-:Y:S01]  /*26f0*/  IMAD.X R27, R7, 0x1, R0, P0 ;  /* 0x00000001071b7824 */ /* 0x000fe200000e0600 */
[----:B------:R-:W-:Y:S01]  /*2700*/  IADD3 R110, P2, R6, R110, RZ ;  /* 0x0000006e066e7210 */ /* 0x000fe20007f5e0ff */
[----:B------:R-:W-:Y:S01]  /*2710*/  IMAD.MOV.U32 R17, RZ, RZ, R170 ;  /* 0x000000ffff117224 */ /* 0x000fe200078e00aa */
[----:B------:R-:W-:Y:S01]  /*2720*/  IADD3 R85, P1, P0, R78, R78, R78 ;  /* 0x0000004e4e557210 */ /* 0x000fe2000783e04e */
[--C-:B------:R-:W-:Y:S01]  /*2730*/  IMAD.X R109, R9, 0x1, R111.reuse, P3 ;  /* 0x00000001096d7824 */ /* 0x100fe200018e066f */
[----:B------:R-:W-:Y:S01]  /*2740*/  IADD3 R134, R141, 0x40, RZ ;  /* 0x000000408d867810 */ /* 0x000fe20007ffe0ff */
[----:B------:R-:W-:Y:S01]  /*2750*/  IMAD.X R111, R7, 0x1, R111, P2 ;  /* 0x00000001076f7824 */ /* 0x000fe200010e066f */
[----:B------:R-:W-:-:S02]  /*2760*/  IADD3.X R88, R75, R75, R75, P1, P0 ;  /* 0x0000004b4b587210 */ /* 0x000fc40000fe044b */
[C-C-:B------:R-:W-:Y:S02]  /*2770*/  IADD3 R79, P5, P4, -R80.reuse, 0x40, R85.reuse ;  /* 0x00000040504f7810 */ /* 0x140fe40007cbe155 */
[C-C-:B------:R-:W-:Y:S02]  /*2780*/  IADD3 R81, P3, P2, -R80.reuse, 0x80, R85.reuse ;  /* 0x0000008050517810 */ /* 0x140fe40007a7e155 */
[----:B------:R-:W-:Y:S02]  /*2790*/  IADD3 R85, P1, P0, -R80, 0xc0, R85 ;  /* 0x000000c050557810 */ /* 0x000fe4000783e155 */
[C-C-:B------:R-:W-:Y:S02]  /*27a0*/  IADD3.X R82, ~R77.reuse, RZ, R88.reuse, P5, P4 ;  /* 0x000000ff4d527210 */ /* 0x140fe40002fe8558 */
[C-C-:B------:R-:W-:Y:S02]  /*27b0*/  IADD3.X R84, ~R77.reuse, RZ, R88.reuse, P3, P2 ;  /* 0x000000ff4d547210 */ /* 0x140fe40001fe4558 */
[----:B------:R-:W-:-:S02]  /*27c0*/  IADD3.X R88, ~R77, RZ, R88, P1, P0 ;  /* 0x000000ff4d587210 */ /* 0x000fc40000fe0558 */
[-C--:B------:R-:W-:Y:S02]  /*27d0*/  IADD3 R83, P2, R79, R78.reuse, RZ ;  /* 0x0000004e4f537210 */ /* 0x080fe40007f5e0ff */
[-C--:B------:R-:W-:Y:S02]  /*27e0*/  IADD3 R87, P1, R81, R78.reuse, RZ ;  /* 0x0000004e51577210 */ /* 0x080fe40007f3e0ff */
[-C--:B------:R-:W-:Y:S01]  /*27f0*/  IADD3 R89, P0, R85, R78.reuse, RZ ;  /* 0x0000004e55597210 */ /* 0x080fe20007f1e0ff */
[--C-:B------:R-:W-:Y:S01]  /*2800*/  IMAD.X R86, R82, 0x1, R75.reuse, P2 ;  /* 0x0000000152567824 */ /* 0x100fe200010e064b */
[C---:B------:R-:W-:Y:S01]  /*2810*/  IADD3 R133, R141.reuse, 0x80, RZ ;  /* 0x000000808d857810 */ /* 0x040fe20007ffe0ff */
[--C-:B------:R-:W-:Y:S01]  /*2820*/  IMAD.X R90, R84, 0x1, R75.reuse, P1 ;  /* 0x00000001545a7824 */ /* 0x100fe200008e064b */
[----:B------:R-:W-:Y:S01]  /*2830*/  IADD3 R131, R141, 0xc0, RZ ;  /* 0x000000c08d837810 */ /* 0x000fe20007ffe0ff */
[----:B------:R-:W-:Y:S01]  /*2840*/  IMAD.X R92, R88, 0x1, R75, P0 ;  /* 0x00000001585c7824 */ /* 0x000fe200000e064b */
[-C--:B------:R-:W-:Y:S01]  /*2850*/  IADD3 R98, P2, R83, R78.reuse, RZ ;  /* 0x0000004e53627210 */ /* 0x080fe20007f5e0ff */
[----:B------:R-:W-:Y:S01]  /*2860*/  IMAD.IADD R130, R141, 0x1, R133 ;  /* 0x000000018d827824 */ /* 0x000fe200078e0285 */
[----:B------:R-:W-:Y:S01]  /*2870*/  IADD3 R100, P1, R87, R78, RZ ;  /* 0x0000004e57647210 */ /* 0x000fe20007f3e0ff */
[C---:B------:R-:W-:Y:S01]  /*2880*/  IMAD.IADD R128, R141.reuse, 0x1, R131 ;  /* 0x000000018d807824 */ /* 0x040fe200078e0283 */
[----:B------:R-:W-:Y:S01]  /*2890*/  IADD3 R132, R141, R134, RZ ;  /* 0x000000868d847210 */ /* 0x000fe20007ffe0ff */
[--C-:B------:R-:W-:Y:S01]  /*28a0*/  IMAD.X R97, R86, 0x1, R75.reuse, P2 ;  /* 0x0000000156617824 */ /* 0x100fe200010e064b */
[----:B------:R-:W-:Y:S01]  /*28b0*/  IADD3 R102, P0, R89, R78, RZ ;  /* 0x0000004e59667210 */ /* 0x000fe20007f1e0ff */
[----:B------:R-:W-:Y:S01]  /*28c0*/  IMAD.X R99, R90, 0x1, R75, P1 ;  /* 0x000000015a637824 */ /* 0x000fe200008e064b */
[C---:B------:R-:W-:Y:S01]  /*28d0*/  SHF.L.U64.HI R0, R156.reuse, 0x4, R157 ;  /* 0x000000049c007819 */ /* 0x040fe2000001029d */
[----:B------:R-:W-:Y:S01]  /*28e0*/  IMAD.WIDE.U32 R156, R156, 0x60, RZ ;  /* 0x000000609c9c7825 */ /* 0x000fe200078e00ff */
[----:B------:R-:W-:-:S02]  /*28f0*/  IADD3.X R101, R92, R75, RZ, P0, !PT ;  /* 0x0000004b5c657210 */ /* 0x000fc400007fe4ff */
[C---:B------:R-:W-:Y:S01]  /*2900*/  IADD3 R127, R141.reuse, R130, RZ ;  /* 0x000000828d7f7210 */ /* 0x040fe20007ffe0ff */
[----:B------:R-:W-:Y:S01]  /*2910*/  IMAD.IADD R129, R141, 0x1, R132 ;  /* 0x000000018d817824 */ /* 0x000fe200078e0284 */
[----:B------:R-:W-:Y:S01]  /*2920*/  SHF.L.U64.HI R91, R93, 0x1, R0 ;  /* 0x000000015d5b7819 */ /* 0x000fe20000010200 */
[----:B------:R-:W-:Y:S01]  /*2930*/  IMAD.IADD R126, R141, 0x1, R128 ;  /* 0x000000018d7e7824 */ /* 0x000fe200078e0280 */
[----:B------:R-:W-:Y:S01]  /*2940*/  SHF.L.U64.HI R94, R95, 0x1, R94 ;  /* 0x000000015f5e7819 */ /* 0x000fe2000001025e */
[----:B------:R-:W-:Y:S01]  /*2950*/  IMAD.SHL.U32 R93, R93, 0x2, RZ ;  /* 0x000000025d5d7824 */ /* 0x000fe200078e00ff */
[----:B------:R-:W-:Y:S01]  /*2960*/  SHF.L.U64.HI R97, R98, 0x1, R97 ;  /* 0x0000000162617819 */ /* 0x000fe20000010261 */
[----:B------:R-:W-:Y:S01]  /*2970*/  IMAD.SHL.U32 R95, R95, 0x2, RZ ;  /* 0x000000025f5f7824 */ /* 0x000fe200078e00ff */
[----:B------:R-:W-:Y:S01]  /*2980*/  SHF.L.U64.HI R99, R100, 0x1, R99 ;  /* 0x0000000164637819 */ /* 0x000fe20000010263 */
[----:B------:R-:W-:Y:S01]  /*2990*/  IMAD.SHL.U32 R98, R98, 0x2, RZ ;  /* 0x0000000262627824 */ /* 0x000fe200078e00ff */
[----:B------:R-:W-:Y:S01]  /*29a0*/  SHF.L.U64.HI R101, R102, 0x1, R101 ;  /* 0x0000000166657819 */ /* 0x000fe20000010265 */
[----:B------:R-:W-:Y:S01]  /*29b0*/  IMAD.SHL.U32 R100, R100, 0x2, RZ ;  /* 0x0000000264647824 */ /* 0x000fe200078e00ff */
[----:B------:R-:W-:Y:S01]  /*29c0*/  IADD3 R96, R157, R3, RZ ;  /* 0x000000039d607210 */ /* 0x000fe20007ffe0ff */
[----:B------:R-:W-:Y:S01]  /*29d0*/  IMAD.SHL.U32 R102, R102, 0x2, RZ ;  /* 0x0000000266667824 */ /* 0x000fe200078e00ff */
        /* <DEDUP_REMOVED lines=11> */
[----:B------:R-:W-:Y:S02]  /*2a90*/  SHF.R.S32.HI R114, RZ, 0x1f, R126 ;  /* 0x0000001fff727819 */ /* 0x000fe4000001147e */
.L_x_3981:
[----:B------:R-:W-:Y:S01]  /*2aa0*/  IMAD.SHL.U32 R22, R17, 0x40, RZ ;  /* 0x0000004011167824 */ /* 0x000fe200078e00ff */
[----:B------:R-:W-:Y:S01]  /*2ab0*/  BSSY B2, `(.L_x_3926) ;  /* 0x00009f5000027945 */ /* 0x000fe20003800000 */
[----:B------:R-:W-:Y:S03]  /*2ac0*/  IMAD.MOV.U32 R105, RZ, RZ, R103 ;  /* 0x000000ffff697224 */ /* 0x000fe600078e0067 */
        /* <DEDUP_REMOVED lines=9> */
[----:B------:R-:W2:Y:S01]  /*2b60*/  @P3 LD.E.128 R12, [R104.64] ;  /* 0x00000006680c3980 */ /* 0x000ea2000c101d00 */
[----:B------:R-:W-:Y:S01]  /*2b70*/  @P3 IMAD.MOV.U32 R2, RZ, RZ, R113 ;  /* 0x000000ffff023224 */ /* 0x000fe200078e0071 */
[C---:B------:R-:W-:Y:S01]  /*2b80*/  @P2 IADD3 R30, P0, R104.reuse, R93, RZ ;  /* 0x0000005d681e2210 */ /* 0x040fe20007f1e0ff */
[----:B------:R-:W-:Y:S04]  /*2b90*/  @P3 IMAD.MOV.U32 R3, RZ, RZ, R112 ;  /* 0x000000ffff033224 */ /* 0x000fe800078e0070 */
[----:B------:R-:W-:Y:S01]  /*2ba0*/  @P2 IMAD.X R31, R105, 0x1, R91, P0 ;  /* 0x00000001691f2824 */ /* 0x000fe200000e065b */
[C---:B------:R-:W-:Y:S04]  /*2bb0*/  @P2 LEA R40, P0, R63.reuse, R113, 0x1 ;  /* 0x000000713f282211 */ /* 0x040fe800078008ff */
[----:B------:R-:W-:Y:S01]  /*2bc0*/  @P2 LEA.HI.X R41, R63, R112, R64, 0x1, P0 ;  /* 0x000000703f292211 */ /* 0x000fe200000f0c40 */
[----:B--2---:R1:W-:Y:S04]  /*2bd0*/  @P3 ST.E.128 [R2.64], R12 ;  /* 0x0000000c02003985 */ /* 0x0043e8000c101d06 */
[----:B---34-:R-:W2:Y:S04]  /*2be0*/  @P3 LD.E.128 R8, [R104.64+0x80] ;  /* 0x0000800668083980 */ /* 0x018ea8000c101d00 */
[----:B--2---:R-:W-:Y:S04]  /*2bf0*/  @P3 ST.E.128 [R2.64+0x80], R8 ;  /* 0x0000800802003985 */ /* 0x004fe8000c101d06 */
[----:B------:R-:W2:Y:S04]  /*2c00*/  @P3 LD.E.128 R4, [R104.64+0x100] ;  /* 0x0001000668043980 */ /* 0x000ea8000c101d00 */
[----:B--2---:R-:W-:Y:S04]  /*2c10*/  @P3 ST.E.128 [R2.64+0x100], R4 ;  /* 0x0001000402003985 */ /* 0x004fe8000c101d06 */
[----:B------:R-:W2:Y:S04]  /*2c20*/  @P3 LD.E.128 R36, [R104.64+0x180] ;  /* 0x0001800668243980 */ /* 0x000ea8000c101d00 */
[----:B--2---:R2:W-:Y:S04]  /*2c30*/  @P3 ST.E.128 [R2.64+0x180], R36 ;  /* 0x0001802402003985 */ /* 0x0045e8000c101d06 */
[----:B-1----:R-:W3:Y:S01]  /*2c40*/  @P2 LD.E.128 R12, [R30.64] ;  /* 0x000000061e0c2980 */ /* 0x002ee2000c101d00 */
[----:B--2---:R-:W-:Y:S05]  /*2c50*/  @P1 IADD3 R2, P0, R104, R95, RZ ;  /* 0x0000005f68021210 */ /* 0x004fea0007f1e0ff */
[----:B------:R-:W-:Y:S01]  /*2c60*/  @P1 IMAD.X R3, R105, 0x1, R94, P0 ;  /* 0x0000000169031824 */ /* 0x000fe200000e065e */
[----:B------:R-:W-:Y:S05]  /*2c70*/  @P1 IADD3 R42, P0, R113, R68, RZ ;  /* 0x00000044712a1210 */ /* 0x000fea0007f1e0ff */
[----:B------:R-:W-:Y:S01]  /*2c80*/  @P1 IMAD.X R43, R112, 0x1, R69, P0 ;  /* 0x00000001702b1824 */ /* 0x000fe200000e0645 */
[C---:B------:R-:W-:Y:S04]  /*2c90*/  ISETP.GE.AND P0, PT, R136.reuse, R165, PT ;  /* 0x000000a58800720c */ /* 0x040fe80003f06270 */
[----:B------:R-:W-:Y:S01]  /*2ca0*/  ISETP.GE.AND P0, PT, R136, R163, !P0 ;  /* 0x000000a38800720c */ /* 0x000fe20004706270 */
[----:B---3--:R1:W-:Y:S04]  /*2cb0*/  @P2 ST.E.128 [R40.64], R12 ;  /* 0x0000000c28002985 */ /* 0x0083e8000c101d06 */
[----:B------:R-:W2:Y:S04]  /*2cc0*/  @P2 LD.E.128 R8, [R30.64+0x80] ;  /* 0x000080061e082980 */ /* 0x000ea8000c101d00 */
[----:B--2---:R2:W-:Y:S04]  /*2cd0*/  @P2 ST.E.128 [R40.64+0x80], R8 ;  /* 0x0000800828002985 */ /* 0x0045e8000c101d06 */
[----:B------:R-:W3:Y:S04]  /*2ce0*/  @P2 LD.E.128 R4, [R30.64+0x100] ;  /* 0x000100061e042980 */ /* 0x000ee8000c101d00 */
[----:B---3--:R3:W-:Y:S04]  /*2cf0*/  @P2 ST.E.128 [R40.64+0x100], R4 ;  /* 0x0001000428002985 */ /* 0x0087e8000c101d06 */
[----:B------:R4:W5:Y:S02]  /*2d00*/  @P2 LD.E.128 R32, [R30.64+0x180] ;  /* 0x000180061e202980 */ /* 0x000964000c101d00 */
[----:B----4-:R-:W-:Y:S05]  /*2d10*/  @P0 IADD3 R30, P4, R104, R156, RZ ;  /* 0x0000009c681e0210 */ /* 0x010fea0007f9e0ff */
[----:B------:R-:W-:Y:S01]  /*2d20*/  @P0 IMAD.X R31, R105, 0x1, R96, P4 ;  /* 0x00000001691f0824 */ /* 0x000fe200020e0660 */
[----:B-----5:R4:W-:Y:S04]  /*2d30*/  @P2 ST.E.128 [R40.64+0x180], R32 ;  /* 0x0001802028002985 */ /* 0x0209e8000c101d06 */
[----:B-1----:R-:W5:Y:S04]  /*2d40*/  @P1 LD.E.128 R12, [R2.64] ;  /* 0x00000006020c1980 */ /* 0x002f68000c101d00 */
[----:B-----5:R1:W-:Y:S04]  /*2d50*/  @P1 ST.E.128 [R42.64], R12 ;  /* 0x0000000c2a001985 */ /* 0x0203e8000c101d06 */
[----:B--2---:R-:W2:Y:S04]  /*2d60*/  @P1 LD.E.128 R8, [R2.64+0x80] ;  /* 0x0000800602081980 */ /* 0x004ea8000c101d00 */
[----:B--2---:R2:W-:Y:S04]  /*2d70*/  @P1 ST.E.128 [R42.64+0x80], R8 ;  /* 0x000080082a001985 */ /* 0x0045e8000c101d06 */
[----:B---3--:R-:W3:Y:S04]  /*2d80*/  @P1 LD.E.128 R4, [R2.64+0x100] ;  /* 0x0001000602041980 */ /* 0x008ee8000c101d00 */
[----:B---3--:R3:W-:Y:S04]  /*2d90*/  @P1 ST.E.128 [R42.64+0x100], R4 ;  /* 0x000100042a001985 */ /* 0x0087e8000c101d06 */
[----:B------:R-:W5:Y:S04]  /*2da0*/  @P1 LD.E.128 R36, [R2.64+0x180] ;  /* 0x0001800602241980 */ /* 0x000f68000c101d00 */
[----:B-----5:R1:W-:Y:S01]  /*2db0*/  @P1 ST.E.128 [R42.64+0x180], R36 ;  /* 0x000180242a001985 */ /* 0x0203e2000c101d06 */
[----:B----4-:R-:W-:Y:S03]  /*2dc0*/  @P0 IADD3 R40, P1, R113, R154, RZ ;  /* 0x0000009a71280210 */ /* 0x010fe60007f3e0ff */
[----:B------:R-:W4:Y:S02]  /*2dd0*/  @P0 LD.E.128 R32, [R30.64] ;  /* 0x000000061e200980 */ /* 0x000f24000c101d00 */
[----:B------:R-:W-:Y:S05]  /*2de0*/  @P0 IMAD.X R41, R112, 0x1, R67, P1 ;  /* 0x0000000170290824 */ /* 0x000fea00008e0643 */
[----:B----4-:R4:W-:Y:S04]  /*2df0*/  @P0 ST.E.128 [R40.64], R32 ;  /* 0x0000002028000985 */ /* 0x0109e8000c101d06 */
[----:B-1----:R-:W5:Y:S04]  /*2e00*/  @P0 LD.E.128 R12, [R30.64+0x80] ;  /* 0x000080061e0c0980 */ /* 0x002f68000c101d00 */
[----:B-----5:R4:W-:Y:S04]  /*2e10*/  @P0 ST.E.128 [R40.64+0x80], R12 ;  /* 0x0000800c28000985 */ /* 0x0209e8000c101d06 */
[----:B--2---:R-:W2:Y:S04]  /*2e20*/  @P0 LD.E.128 R8, [R30.64+0x100] ;  /* 0x000100061e080980 */ /* 0x004ea8000c101d00 */
[----:B--2---:R4:W-:Y:S04]  /*2e30*/  @P0 ST.E.128 [R40.64+0x100], R8 ;  /* 0x0001000828000985 */ /* 0x0049e8000c101d06 */
[----:B---3--:R-:W2:Y:S04]  /*2e40*/  @P0 LD.E.128 R4, [R30.64+0x180] ;  /* 0x000180061e040980 */ /* 0x008ea8000c101d00 */
[----:B--2---:R4:W-:Y:S04]  /*2e50*/  @P0 ST.E.128 [R40.64+0x180], R4 ;  /* 0x0001800428000985 */ /* 0x0049e8000c101d06 */
[----:B------:R-:W2:Y:S04]  /*2e60*/  LD.E R23, [R28.64+0xd0] ;  /* 0x0000d0061c177980 */ /* 0x000ea8000c101900 */
[----:B------:R-:W3:Y:S01]  /*2e70*/  LD.E R103, [R28.64+0x130] ;  /* 0x000130061c677980 */ /* 0x000ee2000c101900 */
[----:B--2---:R-:W-:Y:S01]  /*2e80*/  ISETP.NE.AND P1, PT, R23, RZ, PT ;  /* 0x000000ff1700720c */ /* 0x004fe20003f25270 */
[----:B---3--:R-:W-:Y:S05]  /*2e90*/  IMAD.U32 R103, R103, -0x40, RZ ;  /* 0xffffffc067677824 */ /* 0x008fea00078e00ff */
[C---:B------:R-:W-:Y:S04]  /*2ea0*/  LEA R104, P0, R103.reuse, R104, 0x1 ;  /* 0x0000006867687211 */ /* 0x040fe800078008ff */
[----:B------:R-:W-:Y:S03]  /*2eb0*/  LEA.HI.X.SX32 R103, R103, R105, 0x1, P0 ;  /* 0x0000006967677211 */ /* 0x000fe600000f0eff */
[----:B------:R-:W-:-:S05]  /*2ec0*/  @!P1 BRA `(.L_x_3927) ;  /* 0x000097f000009947 */ /* 0x000fca0003800000 */
[----:B----4-:R-:W2:Y:S02]  /*2ed0*/  LD.E.U8 R0, [R28.64+0x1b3] ;  /* 0x0001b3061c007980 */ /* 0x010ea4000c101100 */
[----:B--2---:R-:W-:Y:S11]  /*2ee0*/  ISETP.NE.AND P0, PT, R0, RZ, PT ;  /* 0x000000ff0000720c */ /* 0x004ff60003f05270 */
[----:B------:R-:W-:Y:S02]  /*2ef0*/  @!UPT UIADD3 URZ, URZ, URZ, URZ ;  /* 0x0000003f3f3ff290 */ /* 0x000fe4000fffe03f */
[----:B------:R-:W-:-:S05]  /*2f00*/  @!P0 BRA `(.L_x_3928) ;  /* 0x0000349000008947 */ /* 0x000fca0003800000 */
[----:B------:R-:W-:Y:S01]  /*2f10*/  BSSY B0, `(.L_x_3929) ;  /* 0x00000c6000007945 */ /* 0x000fe20003800000 */
[----:B------:R-:W-:-:S05]  /*2f20*/  @!P3 BRA `(.L_x_3930) ;  /* 0x00000c400000b947 */ /* 0x000fca0003800000 */
[-C--:B------:R-:W-:Y:S01]  /*2f30*/  ISETP.GE.AND P0, PT, R24, R23.reuse, PT ;  /* 0x000000171800720c */ /* 0x080fe20003f06270 */
[----:B------:R-:W2:Y:S01]  /*2f40*/  LD.E.128 R36, [R106.64] ;  /* 0x000000066a247980 */ /* 0x000ea2000c101d00 */
[----:B------:R-:W-:Y:S11]  /*2f50*/  ISETP.GE.AND P1, PT, R20, R23, PT ;  /* 0x000000171400720c */ /* 0x000ff60003f26270 */
        /* <DEDUP_REMOVED lines=18> */
[----:B------:R-:W-:Y:S01]  /*3080*/  @!P0 HADD2.F32 R43, -RZ, R34.H1_H1 ;  /* 0x30000022ff2b8230 */ /* 0x000fe20000004100 */
[----:B------:R-:W-:Y:S01]  /*3090*/  @!P0 FMUL.FTZ R3, R41, R30 ;  /* 0x0000001e29038220 */ /* 0x000fe20000410000 */
[----:B------:R-:W-:Y:S02]  /*30a0*/  @!P0 HADD2.F32 R47, -RZ, R50.H1_H1 ;  /* 0x30000032ff2f8230 */ /* 0x000fe40000004100 */
[--C-:B------:R-:W-:Y:S01]  /*30b0*/  @!P0 HADD2.F32 R48, -RZ, R51.reuse.H0_H0 ;  /* 0x20000033ff308230 */ /* 0x100fe20000004100 */
[C---:B------:R-:W-:Y:S01]  /*30c0*/  @!P0 FMUL.FTZ R2, R43.reuse, R32 ;  /* 0x000000202b028220 */ /* 0x040fe20000410000 */
[----:B------:R-:W-:Y:S01]  /*30d0*/  @!P0 HADD2.F32 R51, -RZ, R51.H1_H1 ;  /* 0x30000033ff338230 */ /* 0x000fe20000004100 */
[----:B------:R-:W-:Y:S01]  /*30e0*/  @!P0 FMUL.FTZ R57, R43, R47 ;  /* 0x0000002f2b398220 */ /* 0x000fe20000410000 */
[----:B------:R-:W-:Y:S01]  /*30f0*/  @!P0 HADD2.F32 R45, -RZ, R34.H0_H0 ;  /* 0x20000022ff2d8230 */ /* 0x000fe20000004100 */
[----:B------:R-:W-:Y:S01]  /*3100*/  @!P0 FMUL.FTZ R52, R41, R48 ;  /* 0x0000003029348220 */ /* 0x000fe20000410000 */
[----:B------:R-:W-:Y:S01]  /*3110*/  @!P0 HADD2.F32 R34, -RZ, R33.H1_H1 ;  /* 0x30000021ff228230 */ /* 0x000fe20000004100 */
[----:B------:R-:W-:Y:S01]  /*3120*/  @!P0 F2FP.PACK_AB R53, R0, R53 ;  /* 0x000000350035823e */ /* 0x000fe200000000ff */
[----:B------:R-:W-:Y:S01]  /*3130*/  @!P0 HADD2.F32 R49, -RZ, R35.H0_H0 ;  /* 0x20000023ff318230 */ /* 0x000fe20000004100 */
[----:B------:R-:W-:Y:S01]  /*3140*/  @!P0 FFMA.FTZ R2, R47, R45, R2 ;  /* 0x0000002d2f028223 */ /* 0x000fe20000010002 */
[----:B------:R-:W-:Y:S01]  /*3150*/  @!P0 HADD2.F32 R46, -RZ, R33.H0_H0 ;  /* 0x20000021ff2e8230 */ /* 0x000fe20000004100 */
[C---:B------:R-:W-:Y:S01]  /*3160*/  @!P0 FMUL.FTZ R56, R34.reuse, R51 ;  /* 0x0000003322388220 */ /* 0x040fe20000410000 */
[----:B------:R-:W-:Y:S01]  /*3170*/  @!P0 MOV R36, R53 ;  /* 0x0000003500248202 */ /* 0x000fe20000000f00 */
        /* <DEDUP_REMOVED lines=12> */
[----:B------:R-:W-:Y:S03]  /*3240*/  ISETP.GE.AND P0, PT, R19, R23, PT ;  /* 0x000000171300720c */ /* 0x000fe60003f06270 */
[----:B------:R1:W-:Y:S08]  /*3250*/  ST.E.128 [R158.64], R36 ;  /* 0x000000249e007985 */ /* 0x0003f0000c101d06 */
[----:B------:R-:W2:Y:S08]  /*3260*/  LD.E.128 R32, [R106.64+0x80] ;  /* 0x000080066a207980 */ /* 0x000eb0000c101d00 */
[----:B------:R-:W3:Y:S06]  /*3270*/  @!P1 LD.E.64 R50, [R54.64+0x40] ;  /* 0x0000400636329980 */ /* 0x000eec000c101b00 */
[----:B------:R-:W4:Y:S01]  /*3280*/  @!P1 LD.E.64 R30, [R26.64+0x40] ;  /* 0x000040061a1e9980 */ /* 0x000f22000c101b00 */
[----:B--2---:R-:W-:Y:S02]  /*3290*/  @!P1 MOV R42, R32 ;  /* 0x00000020002a9202 */ /* 0x004fe40000000f00 */
[----:B-1----:R-:W-:Y:S02]  /*32a0*/  @!P1 MOV R38, R34 ;  /* 0x0000002200269202 */ /* 0x002fe40000000f00 */
[----:B------:R-:W-:Y:S01]  /*32b0*/  @!P1 MOV R37, R35 ;  /* 0x0000002300259202 */ /* 0x000fe20000000f00 */
[--C-:B------:R-:W-:Y:S01]  /*32c0*/  @!P1 HADD2.F32 R44, -RZ, R42.reuse.H1_H1 ;  /* 0x3000002aff2c9230 */ /* 0x100fe20000004100 */
[----:B------:R-:W-:Y:S01]  /*32d0*/  @!P1 MOV R36, R33 ;  /* 0x0000002100249202 */ /* 0x000fe20000000f00 */
[----:B------:R-:W-:Y:S02]  /*32e0*/  @!P1 HADD2.F32 R46, -RZ, R42.H0_H0 ;  /* 0x2000002aff2e9230 */ /* 0x000fe40000004100 */
[----:B---3--:R-:W-:Y:S02]  /*32f0*/  @!P1 HADD2.F32 R45, -RZ, R50.H0_H0 ;  /* 0x20000032ff2d9230 */ /* 0x008fe40000004100 */
[----:B------:R-:W-:Y:S02]  /*3300*/  @!P1 HADD2.F32 R39, -RZ, R38.H1_H1 ;  /* 0x30000026ff279230 */ /* 0x000fe40000004100 */
[----:B------:R-:W-:Y:S01]  /*3310*/  @!P1 HADD2.F32 R47, -RZ, R50.H1_H1 ;  /* 0x30000032ff2f9230 */ /* 0x000fe20000004100 */
[C---:B------:R-:W-:Y:S01]  /*3320*/  @!P1 FMUL.FTZ R52, R44.reuse, R45 ;  /* 0x0000002d2c349220 */ /* 0x040fe20000410000 */
[----:B----4-:R-:W-:Y:S02]  /*3330*/  @!P1 HADD2.F32 R41, -RZ, R30.H0_H0 ;  /* 0x2000001eff299230 */ /* 0x010fe40000004100 */
[----:B------:R-:W-:Y:S02]  /*3340*/  @!P1 HADD2.F32 R49, -RZ, R38.H0_H0 ;  /* 0x20000026ff319230 */ /* 0x000fe40000004100 */
[----:B------:R-:W-:Y:S01]  /*3350*/  @!P1 HADD2.F32 R40, -RZ, R30.H1_H1 ;  /* 0x3000001eff289230 */ /* 0x000fe20000004100 */
[-C--:B------:R-:W-:Y:S01]  /*3360*/  @!P1 FMUL.FTZ R5, R44, R41.reuse ;  /* 0x000000292c059220 */ /* 0x080fe20000410000 */
[--C-:B------:R-:W-:Y:S01]  /*3370*/  @!P1 HADD2.F32 R30, -RZ, R31.reuse.H0_H0 ;  /* 0x2000001fff1e9230 */ /* 0x100fe20000004100 */
[----:B------:R-:W-:Y:S01]  /*3380*/  @!P1 FFMA.FTZ R52, R46, R41, -R52 ;  /* 0x000000292e349223 */ /* 0x000fe20000010834 */
[--C-:B------:R-:W-:Y:S01]  /*3390*/  @!P1 HADD2.F32 R41, -RZ, R36.reuse.H1_H1 ;  /* 0x30000024ff299230 */ /* 0x100fe20000004100 */
[----:B------:R-:W-:Y:S01]  /*33a0*/  @!P1 FFMA.FTZ R5, R45, R46, R5 ;  /* 0x0000002e2d059223 */ /* 0x000fe20000010005 */
[----:B------:R-:W-:Y:S01]  /*33b0*/  @!P1 HADD2.F32 R31, -RZ, R31.H1_H1 ;  /* 0x3000001fff1f9230 */ /* 0x000fe20000004100 */
[----:B------:R-:W-:Y:S01]  /*33c0*/  @!P1 FMUL.FTZ R7, R39, R30 ;  /* 0x0000001e27079220 */ /* 0x000fe20000410000 */
[--C-:B------:R-:W-:Y:S01]  /*33d0*/  @!P1 HADD2.F32 R48, -RZ, R51.reuse.H0_H0 ;  /* 0x20000033ff309230 */ /* 0x100fe20000004100 */
[C---:B------:R-:W-:Y:S01]  /*33e0*/  @!P1 FMUL.FTZ R6, R41.reuse, R40 ;  /* 0x0000002829069220 */ /* 0x040fe20000410000 */
[----:B------:R-:W-:Y:S01]  /*33f0*/  @!P1 HADD2.F32 R51, -RZ, R51.H1_H1 ;  /* 0x30000033ff339230 */ /* 0x000fe20000004100 */
[----:B------:R-:W-:Y:S01]  /*3400*/  @!P1 FMUL.FTZ R53, R41, R47 ;  /* 0x0000002f29359220 */ /* 0x000fe20000410000 */
[----:B------:R-:W-:Y:S01]  /*3410*/  @!P1 HADD2.F32 R45, -RZ, R36.H0_H0 ;  /* 0x20000024ff2d9230 */ /* 0x000fe20000004100 */
[----:B------:R-:W-:Y:S01]  /*3420*/  @!P1 FMUL.FTZ R56, R39, R48 ;  /* 0x0000003027389220 */ /* 0x000fe20000410000 */
[--C-:B------:R-:W-:Y:S01]  /*3430*/  @!P1 HADD2.F32 R36, -RZ, R37.reuse.H1_H1 ;  /* 0x30000025ff249230 */ /* 0x100fe20000004100 */
[----:B------:R-:W-:Y:S01]  /*3440*/  @!P1 F2FP.PACK_AB R52, R5, R52 ;  /* 0x000000340534923e */ /* 0x000fe200000000ff */
[----:B------:R-:W-:Y:S01]  /*3450*/  @!P1 HADD2.F32 R46, -RZ, R37.H0_H0 ;  /* 0x20000025ff2e9230 */ /* 0x000fe20000004100 */
[----:B------:R-:W-:Y:S02]  /*3460*/  @!P1 FFMA.FTZ R6, R47, R45, R6 ;  /* 0x0000002d2f069223 */ /* 0x000fe40000010006 */
        /* <DEDUP_REMOVED lines=15> */
[----:B------:R1:W-:Y:S08]  /*3560*/  ST.E.128 [R158.64+0x80], R32 ;  /* 0x000080209e007985 */ /* 0x0003f0000c101d06 */
        /* <DEDUP_REMOVED lines=39> */
[----:B------:R-:W-:Y:S01]  /*37e0*/  @!P0 FFMA.FTZ R12, R51, R46, R12 ;  /* 0x0000002e330c8223 */ /* 0x000fe2000001000c */
[----:B------:R-:W-:Y:S01]  /*37f0*/  @!P0 F2FP.PACK_AB R56, R11, R56 ;  /* 0x000000380b38823e */ /* 0x000fe200000000ff */
[----:B------:R-:W-:Y:S03]  /*3800*/  @!P0 FFMA.FTZ R53, R45, R40, -R53 ;  /* 0x000000282d358223 */ /* 0x000fe60000010835 */
[----:B------:R-:W-:Y:S02]  /*3810*/  @!P0 F2FP.PACK_AB R57, R12, R57 ;  /* 0x000000390c39823e */ /* 0x000fe400000000ff */
[----:B------:R-:W-:Y:S02]  /*3820*/  @!P0 F2FP.PACK_AB R53, R10, R53 ;  /* 0x000000350a35823e */ /* 0x000fe400000000ff */
[----:B------:R-:W-:Y:S02]  /*3830*/  @!P0 MOV R38, R56 ;  /* 0x0000003800268202 */ /* 0x000fe40000000f00 */
[----:B------:R-:W-:Y:S02]  /*3840*/  @!P0 MOV R37, R53 ;  /* 0x0000003500258202 */ /* 0x000fe40000000f00 */
[----:B------:R-:W-:Y:S05]  /*3850*/  @!P0 MOV R39, R57 ;  /* 0x0000003900278202 */ /* 0x000fea0000000f00 */
        /* <DEDUP_REMOVED lines=10> */
[--C-:B---3--:R-:W-:Y:S02]  /*3900*/  @!P1 HADD2.F32 R45, -RZ, R50.reuse.H0_H0 ;  /* 0x20000032ff2d9230 */ /* 0x108fe40000004100 */
[----:B------:R-:W-:Y:S02]  /*3910*/  @!P1 HADD2.F32 R47, -RZ, R50.H1_H1 ;  /* 0x30000032ff2f9230 */ /* 0x000fe40000004100 */
[----:B------:R-:W-:Y:S01]  /*3920*/  @!P1 HADD2.F32 R48, -RZ, R51.H0_H0 ;  /* 0x20000033ff309230 */ /* 0x000fe20000004100 */
[C---:B------:R-:W-:Y:S01]  /*3930*/  @!P1 FMUL.FTZ R52, R44.reuse, R45 ;  /* 0x0000002d2c349220 */ /* 0x040fe20000410000 */
[--C-:B----4-:R-:W-:Y:S02]  /*3940*/  @!P1 HADD2.F32 R41, -RZ, R30.reuse.H0_H0 ;  /* 0x2000001eff299230 */ /* 0x110fe40000004100 */
[----:B------:R-:W-:Y:S02]  /*3950*/  @!P1 HADD2.F32 R40, -RZ, R30.H1_H1 ;  /* 0x3000001eff289230 */ /* 0x000fe40000004100 */
[--C-:B------:R-:W-:Y:S01]  /*3960*/  @!P1 HADD2.F32 R30, -RZ, R31.reuse.H0_H0 ;  /* 0x2000001fff1e9230 */ /* 0x100fe20000004100 */
[-C--:B------:R-:W-:Y:S01]  /*3970*/  @!P1 FMUL.FTZ R13, R44, R41.reuse ;  /* 0x000000292c0d9220 */ /* 0x080fe20000410000 */
[----:B------:R-:W-:Y:S01]  /*3980*/  @!P1 HADD2.F32 R31, -RZ, R31.H1_H1 ;  /* 0x3000001fff1f9230 */ /* 0x000fe20000004100 */
[----:B------:R-:W-:Y:S01]  /*3990*/  @!P1 FFMA.FTZ R52, R46, R41, -R52 ;  /* 0x000000292e349223 */ /* 0x000fe20000010834 */
[----:B------:R-:W-:Y:S01]  /*39a0*/  @!P1 HADD2.F32 R41, -RZ, R36.H1_H1 ;  /* 0x30000024ff299230 */ /* 0x000fe20000004100 */
[----:B------:R-:W-:Y:S01]  /*39b0*/  @!P1 FFMA.FTZ R13, R45, R46, R13 ;  /* 0x0000002e2d0d9223 */ /* 0x000fe2000001000d */
[----:B------:R-:W-:Y:S02]  /*39c0*/  @!P1 HADD2.F32 R39, -RZ, R38.H1_H1 ;  /* 0x30000026ff279230 */ /* 0x000fe40000004100 */
[----:B------:R-:W-:Y:S01]  /*39d0*/  @!P1 HADD2.F32 R51, -RZ, R51.H1_H1 ;  /* 0x30000033ff339230 */ /* 0x000fe20000004100 */
[----:B------:R-:W-:Y:S01]  /*39e0*/  @!P1 FMUL.FTZ R14, R41, R40 ;  /* 0x00000028290e9220 */ /* 0x000fe20000410000 */
[----:B------:R-:W-:Y:S01]  /*39f0*/  @!P1 HADD2.F32 R45, -RZ, R36.H0_H0 ;  /* 0x20000024ff2d9230 */ /* 0x000fe20000004100 */
[----:B------:R-:W-:Y:S01]  /*3a00*/  @!P1 FMUL.FTZ R15, R39, R30 ;  /* 0x0000001e270f9220 */ /* 0x000fe20000410000 */
[--C-:B------:R-:W-:Y:S01]  /*3a10*/  @!P1 HADD2.F32 R36, -RZ, R37.reuse.H1_H1 ;  /* 0x30000025ff249230 */ /* 0x100fe20000004100 */
[----:B------:R-:W-:Y:S01]  /*3a20*/  @!P1 FMUL.FTZ R53, R41, R47 ;  /* 0x0000002f29359220 */ /* 0x000fe20000410000 */
[----:B------:R-:W-:Y:S01]  /*3a30*/  @!P1 HADD2.F32 R49, -RZ, R38.H0_H0 ;  /* 0x20000026ff319230 */ /* 0x000fe20000004100 */
[----:B------:R-:W-:Y:S01]  /*3a40*/  @!P1 FMUL.FTZ R56, R39, R48 ;  /* 0x0000003027389220 */ /* 0x000fe20000410000 */
[----:B------:R-:W-:Y:S01]  /*3a50*/  @!P1 F2FP.PACK_AB R52, R13, R52 ;  /* 0x000000340d34923e */ /* 0x000fe200000000ff */
[C---:B------:R-:W-:Y:S01]  /*3a60*/  @!P1 FMUL.FTZ R57, R36.reuse, R51 ;  /* 0x0000003324399220 */ /* 0x040fe20000410000 */
[----:B------:R-:W-:Y:S01]  /*3a70*/  @!P1 HADD2.F32 R46, -RZ, R37.H0_H0 ;  /* 0x20000025ff2e9230 */ /* 0x000fe20000004100 */
[----:B------:R-:W-:Y:S01]  /*3a80*/  @!P1 FFMA.FTZ R14, R47, R45, R14 ;  /* 0x0000002d2f0e9223 */ /* 0x000fe2000001000e */
        /* <DEDUP_REMOVED lines=14> */
.L_x_3930:
[----:B------:R-:W-:Y:S05]  /*3b70*/  BSYNC B0 ;  /* 0x0000000000007941 */ /* 0x000fea0003800000 */
.L_x_3929:
[----:B------:R-:W-:Y:S01]  /*3b80*/  BSSY B0, `(.L_x_3931) ;  /* 0x00000d0000007945 */ /* 0x000fe20003800000 */
[----:B------:R-:W-:-:S05]  /*3b90*/  @!P2 BRA `(.L_x_3932) ;  /* 0x00000ce00000a947 */ /* 0x000fca0003800000 */
[----:B------:R-:W-:Y:S02]  /*3ba0*/  LEA R174, P1, R78, R106, 0x1 ;  /* 0x0000006a4eae7211 */ /* 0x000fe400078208ff */
[----:B------:R-:W-:Y:S02]  /*3bb0*/  ISETP.GE.AND P0, PT, R24, R23, PT ;  /* 0x000000171800720c */ /* 0x000fe40003f06270 */
[C---:B------:R-:W-:Y:S02]  /*3bc0*/  SHF.L.U32 R171, R141.reuse, 0x1, RZ ;  /* 0x000000018dab7819 */ /* 0x040fe400000006ff */
[----:B------:R-:W-:Y:S02]  /*3bd0*/  LEA.HI.X R175, R78, R107, R75, 0x1, P1 ;  /* 0x0000006b4eaf7211 */ /* 0x000fe400008f0c4b */
[-C--:B------:R-:W-:Y:S02]  /*3be0*/  IADD3 R56, P1, R54, R171.reuse, RZ ;  /* 0x000000ab36387210 */ /* 0x080fe40007f3e0ff */
[----:B------:R-:W-:Y:S01]  /*3bf0*/  SHF.L.U64.HI R105, R141, 0x1, R125 ;  /* 0x000000018d697819 */ /* 0x000fe2000001027d */
[----:B------:R-:W2:Y:S01]  /*3c00*/  LD.E.128 R36, [R174.64] ;  /* 0x00000006ae247980 */ /* 0x000ea2000c101d00 */
[----:B------:R-:W-:Y:S02]  /*3c10*/  IADD3 R40, P2, R26, R171, RZ ;  /* 0x000000ab1a287210 */ /* 0x000fe40007f5e0ff */
[-C--:B------:R-:W-:Y:S02]  /*3c20*/  IADD3.X R57, R55, R105.reuse, RZ, P1, !PT ;  /* 0x0000006937397210 */ /* 0x080fe40000ffe4ff */
[----:B------:R-:W-:Y:S02]  /*3c30*/  IADD3.X R41, R27, R105, RZ, P2, !PT ;  /* 0x000000691b297210 */ /* 0x000fe400017fe4ff */
[----:B------:R-:W-:Y:S01]  /*3c40*/  LEA R172, P2, R72, R158, 0x1 ;  /* 0x0000009e48ac7211 */ /* 0x000fe200078408ff */
[----:B------:R-:W3:Y:S01]  /*3c50*/  @!P0 LD.E.64 R52, [R56.64] ;  /* 0x0000000638348980 */ /* 0x000ee2000c101b00 */
[----:B------:R-:W-:Y:S05]  /*3c60*/  ISETP.GE.AND P1, PT, R20, R23, PT ;  /* 0x000000171400720c */ /* 0x000fea0003f26270 */
[----:B------:R-:W4:Y:S02]  /*3c70*/  @!P0 LD.E.64 R30, [R40.64] ;  /* 0x00000006281e8980 */ /* 0x000f24000c101b00 */
[----:B-1--4-:R-:W-:Y:S01]  /*3c80*/  @!P0 HADD2.F32 R33, -RZ, R30.H0_H0 ;  /* 0x2000001eff218230 */ /* 0x012fe20000004100 */
        /* <DEDUP_REMOVED lines=105> */
[--C-:B------:R-:W-:Y:S02]  /*4320*/  @!P0 HADD2.F32 R35, -RZ, R34.reuse.H1_H1 ;  /* 0x30000022ff238230 */ /* 0x100fe40000004100 */
        /* <DEDUP_REMOVED lines=8> */
[--C-:B------:R-:W-:Y:S01]  /*43b0*/  @!P0 HADD2.F32 R43, -RZ, R32.reuse.H1_H1 ;  /* 0x30000020ff2b8230 */ /* 0x100fe20000004100 */
[----:B------:R-:W-:Y:S01]  /*43c0*/  @!P0 FFMA.FTZ R9, R47, R48, R9 ;  /* 0x000000302f098223 */ /* 0x000fe20000010009 */
[--C-:B------:R-:W-:Y:S01]  /*43d0*/  @!P0 HADD2.F32 R50, -RZ, R53.reuse.H0_H0 ;  /* 0x20000035ff328230 */ /* 0x100fe20000004100 */
[----:B------:R-:W-:Y:S01]  /*43e0*/  @!P0 FMUL.FTZ R11, R35, R30 ;  /* 0x0000001e230b8220 */ /* 0x000fe20000410000 */
[----:B------:R-:W-:Y:S01]  /*43f0*/  @!P0 HADD2.F32 R53, -RZ, R53.H1_H1 ;  /* 0x30000035ff358230 */ /* 0x000fe20000004100 */
[----:B------:R-:W-:Y:S01]  /*4400*/  @!P0 FMUL.FTZ R10, R43, R42 ;  /* 0x0000002a2b0a8220 */ /* 0x000fe20000410000 */
[----:B------:R-:W-:Y:S01]  /*4410*/  @!P0 HADD2.F32 R47, -RZ, R32.H0_H0 ;  /* 0x20000020ff2f8230 */ /* 0x000fe20000004100 */
[----:B------:R-:W-:Y:S01]  /*4420*/  @!P0 FMUL.FTZ R164, R35, R50 ;  /* 0x0000003223a48220 */ /* 0x000fe20000410000 */
[--C-:B------:R-:W-:Y:S01]  /*4430*/  @!P0 HADD2.F32 R32, -RZ, R33.reuse.H1_H1 ;  /* 0x30000021ff208230 */ /* 0x100fe20000004100 */
[----:B------:R-:W-:Y:S01]  /*4440*/  @!P0 F2FP.PACK_AB R162, R9, R162 ;  /* 0x000000a209a2823e */ /* 0x000fe200000000ff */
[----:B------:R-:W-:Y:S01]  /*4450*/  @!P0 HADD2.F32 R49, -RZ, R52.H1_H1 ;  /* 0x30000034ff318230 */ /* 0x000fe20000004100 */
[----:B------:R-:W-:Y:S01]  /*4460*/  @!P0 FFMA.FTZ R164, R51, R30, -R164 ;  /* 0x0000001e33a48223 */ /* 0x000fe200000108a4 */
[----:B------:R-:W-:Y:S01]  /*4470*/  @!P0 HADD2.F32 R48, -RZ, R33.H0_H0 ;  /* 0x20000021ff308230 */ /* 0x000fe20000004100 */
[C---:B------:R-:W-:Y:S01]  /*4480*/  @!P0 FMUL.FTZ R171, R32.reuse, R53 ;  /* 0x0000003520ab8220 */ /* 0x040fe20000410000 */
[----:B------:R-:W-:Y:S01]  /*4490*/  @!P0 MOV R36, R162 ;  /* 0x000000a200248202 */ /* 0x000fe20000000f00 */
[-C--:B------:R-:W-:Y:S02]  /*44a0*/  @!P0 FMUL.FTZ R12, R32, R31.reuse ;  /* 0x0000001f200c8220 */ /* 0x080fe40000410000 */
[----:B------:R-:W-:Y:S02]  /*44b0*/  @!P0 FFMA.FTZ R171, R48, R31, -R171 ;  /* 0x0000001f30ab8223 */ /* 0x000fe400000108ab */
[----:B------:R-:W-:Y:S02]  /*44c0*/  @!P0 FMUL.FTZ R105, R43, R49 ;  /* 0x000000312b698220 */ /* 0x000fe40000410000 */
[----:B------:R-:W-:Y:S02]  /*44d0*/  @!P0 FFMA.FTZ R10, R49, R47, R10 ;  /* 0x0000002f310a8223 */ /* 0x000fe4000001000a */
[----:B------:R-:W-:Y:S02]  /*44e0*/  @!P0 FFMA.FTZ R11, R50, R51, R11 ;  /* 0x00000033320b8223 */ /* 0x000fe4000001000b */
[----:B------:R-:W-:Y:S02]  /*44f0*/  @!P0 FFMA.FTZ R105, R47, R42, -R105 ;  /* 0x0000002a2f698223 */ /* 0x000fe40000010869 */
[----:B------:R-:W-:Y:S01]  /*4500*/  @!P0 FFMA.FTZ R12, R53, R48, R12 ;  /* 0x00000030350c8223 */ /* 0x000fe2000001000c */
[----:B------:R-:W-:Y:S02]  /*4510*/  @!P0 F2FP.PACK_AB R164, R11, R164 ;  /* 0x000000a40ba4823e */ /* 0x000fe400000000ff */
        /* <DEDUP_REMOVED lines=17> */
[--C-:B------:R-:W-:Y:S01]  /*4630*/  @!P1 HADD2.F32 R30, -RZ, R31.reuse.H0_H0 ;  /* 0x2000001fff1e9230 */ /* 0x100fe20000004100 */
[C---:B------:R-:W-:Y:S01]  /*4640*/  @!P1 FMUL.FTZ R13, R46.reuse, R43 ;  /* 0x0000002b2e0d9220 */ /* 0x040fe20000410000 */
[----:B----4-:R-:W-:Y:S02]  /*4650*/  @!P1 HADD2.F32 R47, -RZ, R56.H0_H0 ;  /* 0x20000038ff2f9230 */ /* 0x010fe40000004100 */
[----:B------:R-:W-:Y:S02]  /*4660*/  @!P1 HADD2.F32 R41, -RZ, R36.H1_H1 ;  /* 0x30000024ff299230 */ /* 0x000fe40000004100 */
[----:B------:R-:W-:Y:S01]  /*4670*/  @!P1 HADD2.F32 R39, -RZ, R38.H1_H1 ;  /* 0x30000026ff279230 */ /* 0x000fe20000004100 */
[----:B------:R-:W-:Y:S01]  /*4680*/  @!P1 FMUL.FTZ R162, R46, R47 ;  /* 0x0000002f2ea29220 */ /* 0x000fe20000410000 */
[----:B------:R-:W-:Y:S01]  /*4690*/  @!P1 HADD2.F32 R31, -RZ, R31.H1_H1 ;  /* 0x3000001fff1f9230 */ /* 0x000fe20000004100 */
[----:B------:R-:W-:Y:S01]  /*46a0*/  @!P1 FFMA.FTZ R13, R47, R48, R13 ;  /* 0x000000302f0d9223 */ /* 0x000fe2000001000d */
[----:B------:R-:W-:Y:S01]  /*46b0*/  @!P1 HADD2.F32 R49, -RZ, R56.H1_H1 ;  /* 0x30000038ff319230 */ /* 0x000fe20000004100 */
[----:B------:R-:W-:Y:S01]  /*46c0*/  @!P1 FMUL.FTZ R14, R41, R42 ;  /* 0x0000002a290e9220 */ /* 0x000fe20000410000 */
[--C-:B------:R-:W-:Y:S01]  /*46d0*/  @!P1 HADD2.F32 R50, -RZ, R57.reuse.H0_H0 ;  /* 0x20000039ff329230 */ /* 0x100fe20000004100 */
[----:B------:R-:W-:Y:S01]  /*46e0*/  @!P1 FMUL.FTZ R15, R39, R30 ;  /* 0x0000001e270f9220 */ /* 0x000fe20000410000 */
[----:B------:R-:W-:Y:S01]  /*46f0*/  @!P1 HADD2.F32 R53, -RZ, R57.H1_H1 ;  /* 0x30000039ff359230 */ /* 0x000fe20000004100 */
[----:B------:R-:W-:Y:S01]  /*4700*/  @!P1 FFMA.FTZ R162, R48, R43, -R162 ;  /* 0x0000002b30a29223 */ /* 0x000fe200000108a2 */
        /* <DEDUP_REMOVED lines=23> */
.L_x_3932:
[----:B------:R-:W-:Y:S05]  /*4880*/  BSYNC B0 ;  /* 0x0000000000007941 */ /* 0x000fea0003800000 */
.L_x_3931:
[C---:B------:R-:W-:Y:S01]  /*4890*/  ISETP.GE.AND P0, PT, R138.reuse, R165, PT ;  /* 0x000000a58a00720c */ /* 0x040fe20003f06270 */
[----:B------:R-:W-:Y:S03]  /*48a0*/  BSSY B0, `(.L_x_3933) ;  /* 0x00000d2000007945 */ /* 0x000fe60003800000 */
[----:B------:R-:W-:Y:S11]  /*48b0*/  ISETP.GE.AND P0, PT, R138, R163, !P0 ;  /* 0x000000a38a00720c */ /* 0x000ff60004706270 */
[----:B------:R-:W-:Y:S02]  /*48c0*/  @!UPT UIADD3 URZ, URZ, URZ, URZ ;  /* 0x0000003f3f3ff290 */ /* 0x000fe4000fffe03f */
        /* <DEDUP_REMOVED lines=11> */
[----:B-1----:R-:W-:Y:S01]  /*4980*/  LEA R172, P2, R70, R158, 0x1 ;  /* 0x0000009e46ac7211 */ /* 0x002fe200078408ff */
[----:B------:R-:W3:Y:S01]  /*4990*/  @!P0 LD.E.64 R52, [R56.64] ;  /* 0x0000000638348980 */ /* 0x000ee2000c101b00 */
[----:B------:R-:W-:Y:S05]  /*49a0*/  ISETP.GE.AND P1, PT, R20, R23, PT ;  /* 0x000000171400720c */ /* 0x000fea0003f26270 */
        /* <DEDUP_REMOVED lines=193> */
.L_x_3934:
[----:B------:R-:W-:Y:S05]  /*55c0*/  BSYNC B0 ;  /* 0x0000000000007941 */ /* 0x000fea0003800000 */
.L_x_3933:
[C---:B------:R-:W-:Y:S01]  /*55d0*/  ISETP.GE.AND P0, PT, R136.reuse, R165, PT ;  /* 0x000000a58800720c */ /* 0x040fe20003f06270 */
[----:B------:R-:W-:Y:S03]  /*55e0*/  BSSY B0, `(.L_x_3935) ;  /* 0x00000d4000007945 */ /* 0x000fe60003800000 */
[----:B------:R-:W-:Y:S11]  /*55f0*/  ISETP.GE.AND P0, PT, R136, R163, !P0 ;  /* 0x000000a38800720c */ /* 0x000ff60004706270 */
[----:B------:R-:W-:Y:S02]  /*5600*/  @!UPT UIADD3 URZ, URZ, URZ, URZ ;  /* 0x0000003f3f3ff290 */ /* 0x000fe4000fffe03f */
[----:B------:R-:W-:-:S05]  /*5610*/  @!P0 BRA `(.L_x_3936) ;  /* 0x00000d0000008947 */ /* 0x000fca0003800000 */
[----:B------:R-:W-:Y:S01]  /*5620*/  IMAD R49, R161, 0x60, RZ ;  /* 0x00000060a1317824 */ /* 0x000fe200078e02ff */
[----:B------:R-:W-:Y:S01]  /*5630*/  ISETP.GE.AND P0, PT, R24, R23, PT ;  /* 0x000000171800720c */ /* 0x000fe20003f06270 */
[----:B------:R-:W-:Y:S01]  /*5640*/  IMAD.WIDE.U32 R50, R160, 0x60, R106 ;  /* 0x00000060a0327825 */ /* 0x000fe200078e006a */
[C---:B------:R-:W-:Y:S02]  /*5650*/  SHF.L.U32 R9, R135.reuse, 0x1, RZ ;  /* 0x0000000187097819 */ /* 0x040fe400000006ff */
[----:B------:R-:W-:Y:S01]  /*5660*/  SHF.L.U64.HI R7, R135, 0x1, R122 ;  /* 0x0000000187077819 */ /* 0x000fe2000001027a */
[----:B------:R-:W-:Y:S01]  /*5670*/  IMAD R57, R167, 0x60, RZ ;  /* 0x00000060a7397824 */ /* 0x000fe200078e02ff */
[----:B------:R-:W-:Y:S01]  /*5680*/  IADD3 R51, R51, R49, RZ ;  /* 0x0000003133337210 */ /* 0x000fe20007ffe0ff */
[----:B------:R-:W-:Y:S01]  /*5690*/  IMAD.WIDE.U32 R48, R166, 0x60, R158 ;  /* 0x00000060a6307825 */ /* 0x000fe200078e009e */
[-C--:B------:R-:W-:Y:S02]  /*56a0*/  IADD3 R46, P1, R54, R9.reuse, RZ ;  /* 0x00000009362e7210 */ /* 0x080fe40007f3e0ff */
[----:B------:R-:W-:Y:S01]  /*56b0*/  IADD3 R30, P2, R26, R9, RZ ;  /* 0x000000091a1e7210 */ /* 0x000fe20007f5e0ff */
[----:B------:R-:W2:Y:S01]  /*56c0*/  LD.E.128 R12, [R50.64] ;  /* 0x00000006320c7980 */ /* 0x000ea2000c101d00 */
[-C--:B------:R-:W-:Y:S02]  /*56d0*/  IADD3.X R47, R55, R7.reuse, RZ, P1, !PT ;  /* 0x00000007372f7210 */ /* 0x080fe40000ffe4ff */
[----:B------:R-:W-:Y:S02]  /*56e0*/  IADD3.X R31, R27, R7, RZ, P2, !PT ;  /* 0x000000071b1f7210 */ /* 0x000fe400017fe4ff */
[----:B------:R-:W-:Y:S02]  /*56f0*/  IADD3 R49, R49, R57, RZ ;  /* 0x0000003931317210 */ /* 0x000fe40007ffe0ff */
[----:B------:R-:W-:Y:S01]  /*5700*/  ISETP.GE.AND P1, PT, R20, R23, PT ;  /* 0x000000171400720c */ /* 0x000fe20003f26270 */
[----:B------:R-:W3:Y:S06]  /*5710*/  @!P0 LD.E.64 R44, [R46.64] ;  /* 0x000000062e2c8980 */ /* 0x000eec000c101b00 */
[----:B------:R-:W4:Y:S01]  /*5720*/  @!P0 LD.E.64 R10, [R30.64] ;  /* 0x000000061e0a8980 */ /* 0x000f22000c101b00 */
[--C-:B---3--:R-:W-:Y:S01]  /*5730*/  @!P0 HADD2.F32 R41, -RZ, R44.reuse.H0_H0 ;  /* 0x2000002cff298230 */ /* 0x108fe20000004100 */
[----:B-12---:R-:W-:Y:S01]  /*5740*/  @!P0 MOV R34, R12 ;  /* 0x0000000c00228202 */ /* 0x006fe20000000f00 */
[----:B------:R-:W-:Y:S01]  /*5750*/  @!P0 HADD2.F32 R40, -RZ, R44.H1_H1 ;  /* 0x3000002cff288230 */ /* 0x000fe20000004100 */
[----:B------:R-:W-:Y:S01]  /*5760*/  @!P0 MOV R32, R13 ;  /* 0x0000000d00208202 */ /* 0x000fe20000000f00 */
[--C-:B------:R-:W-:Y:S02]  /*5770*/  @!P0 HADD2.F32 R42, -RZ, R45.reuse.H0_H0 ;  /* 0x2000002dff2a8230 */ /* 0x100fe40000004100 */
[----:B------:R-:W-:Y:S02]  /*5780*/  @!P0 HADD2.F32 R36, -RZ, R34.H1_H1 ;  /* 0x30000022ff248230 */ /* 0x000fe40000004100 */
[----:B----4-:R-:W-:Y:S02]  /*5790*/  @!P0 HADD2.F32 R33, -RZ, R10.H0_H0 ;  /* 0x2000000aff218230 */ /* 0x010fe40000004100 */
        /* <DEDUP_REMOVED lines=8> */
[----:B------:R-:W-:Y:S02]  /*5820*/  @!P0 HADD2.F32 R16, -RZ, R10.H1_H1 ;  /* 0x3000000aff108230 */ /* 0x000fe40000004100 */
[----:B------:R-:W-:Y:S02]  /*5830*/  @!P0 HADD2.F32 R37, -RZ, R32.H1_H1 ;  /* 0x30000020ff258230 */ /* 0x000fe40000004100 */
[--C-:B------:R-:W-:Y:S01]  /*5840*/  @!P0 HADD2.F32 R10, -RZ, R11.reuse.H0_H0 ;  /* 0x2000000bff0a8230 */ /* 0x100fe20000004100 */
[----:B------:R-:W-:Y:S01]  /*5850*/  @!P0 F2FP.PACK_AB R7, R0, R7 ;  /* 0x000000070007823e */ /* 0x000fe200000000ff */
[----:B------:R-:W-:Y:S01]  /*5860*/  @!P0 HADD2.F32 R35, -RZ, R34.H1_H1 ;  /* 0x30000022ff238230 */ /* 0x000fe20000004100 */
[C---:B------:R-:W-:Y:S01]  /*5870*/  @!P0 FMUL.FTZ R2, R37.reuse, R16 ;  /* 0x0000001025028220 */ /* 0x040fe20000410000 */
[----:B------:R-:W-:Y:S01]  /*5880*/  @!P0 HADD2.F32 R11, -RZ, R11.H1_H1 ;  /* 0x3000000bff0b8230 */ /* 0x000fe20000004100 */
[----:B------:R-:W-:Y:S01]  /*5890*/  @!P0 FMUL.FTZ R9, R37, R40 ;  /* 0x0000002825098220 */ /* 0x000fe20000410000 */
[----:B------:R-:W-:Y:S01]  /*58a0*/  @!P0 HADD2.F32 R41, -RZ, R32.H0_H0 ;  /* 0x20000020ff298230 */ /* 0x000fe20000004100 */
[C---:B------:R-:W-:Y:S01]  /*58b0*/  @!P0 FMUL.FTZ R3, R35.reuse, R10 ;  /* 0x0000000a23038220 */ /* 0x040fe20000410000 */
[--C-:B------:R-:W-:Y:S01]  /*58c0*/  @!P0 HADD2.F32 R32, -RZ, R33.reuse.H1_H1 ;  /* 0x30000021ff208230 */ /* 0x100fe20000004100 */
[----:B------:R-:W-:Y:S01]  /*58d0*/  @!P0 FMUL.FTZ R6, R35, R42 ;  /* 0x0000002a23068220 */ /* 0x000fe20000410000 */
        /* <DEDUP_REMOVED lines=27> */
[----:B------:R-:W-:Y:S02]  /*5a90*/  @!P1 HADD2.F32 R15, -RZ, R14.H1_H1 ;  /* 0x3000000eff0f9230 */ /* 0x000fe40000004100 */
[--C-:B---3--:R-:W-:Y:S02]  /*5aa0*/  @!P1 HADD2.F32 R36, -RZ, R10.reuse.H0_H0 ;  /* 0x2000000aff249230 */ /* 0x108fe40000004100 */
[----:B------:R-:W-:Y:S02]  /*5ab0*/  @!P1 HADD2.F32 R16, -RZ, R10.H1_H1 ;  /* 0x3000000aff109230 */ /* 0x000fe40000004100 */
[----:B------:R-:W-:Y:S01]  /*5ac0*/  @!P1 HADD2.F32 R41, -RZ, R37.H0_H0 ;  /* 0x20000025ff299230 */ /* 0x000fe20000004100 */
[----:B------:R-:W-:Y:S01]  /*5ad0*/  @!P1 FMUL.FTZ R5, R39, R36 ;  /* 0x0000002427059220 */ /* 0x000fe20000410000 */
[----:B----4-:R-:W-:Y:S01]  /*5ae0*/  @!P1 HADD2.F32 R38, -RZ, R42.H0_H0 ;  /* 0x2000002aff269230 */ /* 0x010fe20000004100 */
[----:B------:R-:W-:Y:S01]  /*5af0*/  @!P1 FMUL.FTZ R6, R15, R16 ;  /* 0x000000100f069220 */ /* 0x000fe20000410000 */
[----:B------:R-:W-:Y:S02]  /*5b00*/  @!P1 HADD2.F32 R7, -RZ, R13.H1_H1 ;  /* 0x3000000dff079230 */ /* 0x000fe40000004100 */
[----:B------:R-:W-:Y:S01]  /*5b10*/  @!P1 HADD2.F32 R9, -RZ, R14.H0_H0 ;  /* 0x2000000eff099230 */ /* 0x000fe20000004100 */
[----:B------:R-:W-:Y:S01]  /*5b20*/  @!P1 FMUL.FTZ R52, R39, R38 ;  /* 0x0000002627349220 */ /* 0x000fe20000410000 */
[----:B------:R-:W-:Y:S01]  /*5b30*/  @!P1 HADD2.F32 R10, -RZ, R11.H0_H0 ;  /* 0x2000000bff0a9230 */ /* 0x000fe20000004100 */
[----:B------:R-:W-:Y:S01]  /*5b40*/  @!P1 FFMA.FTZ R5, R38, R41, R5 ;  /* 0x0000002926059223 */ /* 0x000fe20000010005 */
[----:B------:R-:W-:Y:S01]  /*5b50*/  @!P1 HADD2.F32 R40, -RZ, R42.H1_H1 ;  /* 0x3000002aff289230 */ /* 0x000fe20000004100 */
[----:B------:R-:W-:Y:S01]  /*5b60*/  @!P1 FFMA.FTZ R52, R41, R36, -R52 ;  /* 0x0000002429349223 */ /* 0x000fe20000010834 */
[----:B------:R-:W-:Y:S02]  /*5b70*/  @!P1 HADD2.F32 R42, -RZ, R43.H0_H0 ;  /* 0x2000002bff2a9230 */ /* 0x000fe40000004100 */
[--C-:B------:R-:W-:Y:S01]  /*5b80*/  @!P1 HADD2.F32 R8, -RZ, R12.reuse.H1_H1 ;  /* 0x3000000cff089230 */ /* 0x100fe20000004100 */
[----:B------:R-:W-:Y:S01]  /*5b90*/  @!P1 FMUL.FTZ R53, R15, R40 ;  /* 0x000000280f359220 */ /* 0x000fe20000410000 */
[----:B------:R-:W-:Y:S01]  /*5ba0*/  @!P1 HADD2.F32 R11, -RZ, R11.H1_H1 ;  /* 0x3000000bff0b9230 */ /* 0x000fe20000004100 */
[C---:B------:R-:W-:Y:S01]  /*5bb0*/  @!P1 FMUL.FTZ R56, R7.reuse, R42 ;  /* 0x0000002a07389220 */ /* 0x040fe20000410000 */
[----:B------:R-:W-:Y:S01]  /*5bc0*/  @!P1 HADD2.F32 R43, -RZ, R43.H1_H1 ;  /* 0x3000002bff2b9230 */ /* 0x000fe20000004100 */
[----:B------:R-:W-:Y:S01]  /*5bd0*/  @!P1 FMUL.FTZ R7, R7, R10 ;  /* 0x0000000a07079220 */ /* 0x000fe20000410000 */
[----:B------:R-:W-:Y:S01]  /*5be0*/  @!P1 HADD2.F32 R41, -RZ, R13.H0_H0 ;  /* 0x2000000dff299230 */ /* 0x000fe20000004100 */
[----:B------:R-:W-:Y:S01]  /*5bf0*/  @!P1 FFMA.FTZ R6, R40, R9, R6 ;  /* 0x0000000928069223 */ /* 0x000fe20000010006 */
[----:B------:R-:W-:Y:S01]  /*5c00*/  @!P1 HADD2.F32 R38, -RZ, R12.H0_H0 ;  /* 0x2000000cff269230 */ /* 0x000fe20000004100 */
[C---:B------:R-:W-:Y:S01]  /*5c10*/  @!P1 FMUL.FTZ R57, R8.reuse, R43 ;  /* 0x0000002b08399220 */ /* 0x040fe20000410000 */
[----:B------:R-:W-:Y:S01]  /*5c20*/  @!P1 F2FP.PACK_AB R52, R5, R52 ;  /* 0x000000340534923e */ /* 0x000fe200000000ff */
[----:B------:R-:W-:Y:S02]  /*5c30*/  @!P1 FMUL.FTZ R8, R8, R11 ;  /* 0x0000000b08089220 */ /* 0x000fe40000410000 */
[----:B------:R-:W-:Y:S01]  /*5c40*/  @!P1 FFMA.FTZ R7, R42, R41, R7 ;  /* 0x000000292a079223 */ /* 0x000fe20000010007 */
        /* <DEDUP_REMOVED lines=17> */
[----:B------:R-:W-:Y:S03]  /*5d60*/  @!P0 MOV R11, R13 ;  /* 0x0000000d000b8202 */ /* 0x000fe60000000f00 */
[--C-:B------:R-:W-:Y:S02]  /*5d70*/  @!P0 HADD2.F32 R37, -RZ, R23.reuse.H1_H1 ;  /* 0x30000017ff258230 */ /* 0x100fe40000004100 */
[----:B------:R-:W-:Y:S01]  /*5d80*/  @!P0 HADD2.F32 R41, -RZ, R23.H0_H0 ;  /* 0x20000017ff298230 */ /* 0x000fe20000004100 */
[----:B------:R-:W-:Y:S01]  /*5d90*/  @!P0 MOV R23, R14 ;  /* 0x0000000e00178202 */ /* 0x000fe20000000f00 */
[----:B---3--:R-:W-:Y:S02]  /*5da0*/  @!P0 HADD2.F32 R38, -RZ, R44.H0_H0 ;  /* 0x2000002cff268230 */ /* 0x008fe40000004100 */
[----:B------:R-:W-:Y:S02]  /*5db0*/  @!P0 HADD2.F32 R43, -RZ, R45.H0_H0 ;  /* 0x2000002dff2b8230 */ /* 0x000fe40000004100 */
[----:B-1----:R-:W-:Y:S01]  /*5dc0*/  @!P0 HADD2.F32 R32, -RZ, R23.H1_H1 ;  /* 0x30000017ff208230 */ /* 0x002fe20000004100 */
[C---:B------:R-:W-:Y:S01]  /*5dd0*/  @!P0 FMUL.FTZ R53, R37.reuse, R38 ;  /* 0x0000002625358220 */ /* 0x040fe20000410000 */
[--C-:B----4-:R-:W-:Y:S02]  /*5de0*/  @!P0 HADD2.F32 R16, -RZ, R6.reuse.H0_H0 ;  /* 0x20000006ff108230 */ /* 0x110fe40000004100 */
[----:B------:R-:W-:Y:S01]  /*5df0*/  @!P0 HADD2.F32 R8, -RZ, R6.H1_H1 ;  /* 0x30000006ff088230 */ /* 0x000fe20000004100 */
[----:B------:R-:W-:Y:S01]  /*5e00*/  @!P0 FMUL.FTZ R57, R32, R43 ;  /* 0x0000002b20398220 */ /* 0x000fe20000410000 */
[--C-:B------:R-:W-:Y:S01]  /*5e10*/  @!P0 HADD2.F32 R9, -RZ, R7.reuse.H0_H0 ;  /* 0x20000007ff098230 */ /* 0x100fe20000004100 */
[-C--:B------:R-:W-:Y:S01]  /*5e20*/  @!P0 FMUL.FTZ R6, R37, R16.reuse ;  /* 0x0000001025068220 */ /* 0x080fe20000410000 */
[----:B------:R-:W-:Y:S01]  /*5e30*/  @!P0 HADD2.F32 R40, -RZ, R44.H1_H1 ;  /* 0x3000002cff288230 */ /* 0x000fe20000004100 */
[----:B------:R-:W-:Y:S01]  /*5e40*/  @!P0 FFMA.FTZ R53, R41, R16, -R53 ;  /* 0x0000001029358223 */ /* 0x000fe20000010835 */
[----:B------:R-:W-:Y:S01]  /*5e50*/  @!P0 HADD2.F32 R10, -RZ, R7.H1_H1 ;  /* 0x30000007ff0a8230 */ /* 0x000fe20000004100 */
[----:B------:R-:W-:Y:S01]  /*5e60*/  @!P0 FFMA.FTZ R6, R38, R41, R6 ;  /* 0x0000002926068223 */ /* 0x000fe20000010006 */
[--C-:B------:R-:W-:Y:S01]  /*5e70*/  @!P0 HADD2.F32 R7, -RZ, R11.reuse.H1_H1 ;  /* 0x3000000bff078230 */ /* 0x100fe20000004100 */
[----:B------:R-:W-:Y:S01]  /*5e80*/  @!P0 MOV R16, R15 ;  /* 0x0000000f00108202 */ /* 0x000fe20000000f00 */
[----:B------:R-:W-:Y:S02]  /*5e90*/  @!P0 HADD2.F32 R41, -RZ, R11.H0_H0 ;  /* 0x2000000bff298230 */ /* 0x000fe40000004100 */
[----:B------:R-:W-:Y:S01]  /*5ea0*/  @!P0 F2FP.PACK_AB R6, R6, R53 ;  /* 0x000000350606823e */ /* 0x000fe200000000ff */
[C---:B------:R-:W-:Y:S01]  /*5eb0*/  @!P0 FMUL.FTZ R52, R7.reuse, R40 ;  /* 0x0000002807348220 */ /* 0x040fe20000410000 */
[--C-:B------:R-:W-:Y:S01]  /*5ec0*/  @!P0 HADD2.F32 R11, -RZ, R16.reuse.H1_H1 ;  /* 0x30000010ff0b8230 */ /* 0x100fe20000004100 */
[-C--:B------:R-:W-:Y:S01]  /*5ed0*/  @!P0 FMUL.FTZ R7, R7, R8.reuse ;  /* 0x0000000807078220 */ /* 0x080fe20000410000 */
[----:B------:R-:W-:Y:S01]  /*5ee0*/  @!P0 HADD2.F32 R38, -RZ, R23.H0_H0 ;  /* 0x20000017ff268230 */ /* 0x000fe20000004100 */
[----:B------:R-:W-:Y:S01]  /*5ef0*/  @!P0 FFMA.FTZ R52, R41, R8, -R52 ;  /* 0x0000000829348223 */ /* 0x000fe20000010834 */
[----:B------:R-:W-:Y:S01]  /*5f00*/  @!P0 HADD2.F32 R42, -RZ, R45.H1_H1 ;  /* 0x3000002dff2a8230 */ /* 0x000fe20000004100 */
[----:B------:R-:W-:Y:S01]  /*5f10*/  @!P0 FMUL.FTZ R8, R32, R9 ;  /* 0x0000000920088220 */ /* 0x000fe20000410000 */
[----:B------:R-:W-:Y:S01]  /*5f20*/  @!P0 HADD2.F32 R45, -RZ, R16.H0_H0 ;  /* 0x20000010ff2d8230 */ /* 0x000fe20000004100 */
[----:B------:R-:W-:Y:S01]  /*5f30*/  @!P0 FFMA.FTZ R7, R40, R41, R7 ;  /* 0x0000002928078223 */ /* 0x000fe20000010007 */
[----:B------:R-:W-:Y:S01]  /*5f40*/  @!P0 MOV R12, R6 ;  /* 0x00000006000c8202 */ /* 0x000fe20000000f00 */
[----:B------:R-:W-:Y:S02]  /*5f50*/  @!P0 FMUL.FTZ R56, R11, R42 ;  /* 0x0000002a0b388220 */ /* 0x000fe40000410000 */
[----:B------:R-:W-:Y:S01]  /*5f60*/  @!P0 FFMA.FTZ R57, R38, R9, -R57 ;  /* 0x0000000926398223 */ /* 0x000fe20000010839 */
[----:B------:R-:W-:Y:S01]  /*5f70*/  @!P0 F2FP.PACK_AB R7, R7, R52 ;  /* 0x000000340707823e */ /* 0x000fe200000000ff */
[----:B------:R-:W-:Y:S02]  /*5f80*/  @!P0 FMUL.FTZ R9, R11, R10 ;  /* 0x0000000a0b098220 */ /* 0x000fe40000410000 */
[----:B------:R-:W-:Y:S01]  /*5f90*/  @!P0 FFMA.FTZ R8, R43, R38, R8 ;  /* 0x000000262b088223 */ /* 0x000fe20000010008 */
[----:B------:R-:W-:Y:S01]  /*5fa0*/  @!P0 MOV R13, R7 ;  /* 0x00000007000d8202 */ /* 0x000fe20000000f00 */
[----:B------:R-:W-:Y:S02]  /*5fb0*/  @!P0 FFMA.FTZ R56, R45, R10, -R56 ;  /* 0x0000000a2d388223 */ /* 0x000fe40000010838 */
[----:B------:R-:W-:Y:S01]  /*5fc0*/  @!P0 FFMA.FTZ R9, R42, R45, R9 ;  /* 0x0000002d2a098223 */ /* 0x000fe20000010009 */
[----:B------:R-:W-:Y:S04]  /*5fd0*/  @!P0 F2FP.PACK_AB R8, R8, R57 ;  /* 0x000000390808823e */ /* 0x000fe800000000ff */
[----:B------:R-:W-:Y:S02]  /*5fe0*/  @!P0 F2FP.PACK_AB R9, R9, R56 ;  /* 0x000000380909823e */ /* 0x000fe400000000ff */
[----:B------:R-:W-:Y:S02]  /*5ff0*/  @!P0 MOV R14, R8 ;  /* 0x00000008000e8202 */ /* 0x000fe40000000f00 */
[----:B------:R-:W-:Y:S05]  /*6000*/  @!P0 MOV R15, R9 ;  /* 0x00000009000f8202 */ /* 0x000fea0000000f00 */
[----:B------:R1:W-:Y:S08]  /*6010*/  ST.E.128 [R48.64+0x100], R12 ;  /* 0x0001000c30007985 */ /* 0x0003f0000c101d06 */
[----:B------:R-:W2:Y:S08]  /*6020*/  LD.E.128 R32, [R50.64+0x180] ;  /* 0x0001800632207980 */ /* 0x000eb0000c101d00 */
[----:B------:R-:W3:Y:S06]  /*6030*/  @!P1 LD.E.64 R6, [R30.64+0xc0] ;  /* 0x0000c0061e069980 */ /* 0x000eec000c101b00 */
[----:B------:R-:W4:Y:S01]  /*6040*/  @!P1 LD.E.64 R46, [R46.64+0xc0] ;  /* 0x0000c0062e2e9980 */ /* 0x000f22000c101b00 */
[----:B--2---:R-:W-:Y:S02]  /*6050*/  @!P1 MOV R23, R32 ;  /* 0x0000002000179202 */ /* 0x004fe40000000f00 */
[----:B------:R-:W-:Y:S02]  /*6060*/  @!P1 MOV R11, R33 ;  /* 0x00000021000b9202 */ /* 0x000fe40000000f00 */
[----:B-1----:R-:W-:Y:S01]  /*6070*/  @!P1 MOV R13, R34 ;  /* 0x00000022000d9202 */ /* 0x002fe20000000f00 */
[--C-:B------:R-:W-:Y:S01]  /*6080*/  @!P1 HADD2.F32 R37, -RZ, R23.reuse.H1_H1 ;  /* 0x30000017ff259230 */ /* 0x100fe20000004100 */
[----:B------:R-:W-:Y:S01]  /*6090*/  @!P1 MOV R12, R35 ;  /* 0x00000023000c9202 */ /* 0x000fe20000000f00 */
[----:B------:R-:W-:Y:S02]  /*60a0*/  @!P1 HADD2.F32 R41, -RZ, R23.H0_H0 ;  /* 0x20000017ff299230 */ /* 0x000fe40000004100 */
[--C-:B---3--:R-:W-:Y:S02]  /*60b0*/  @!P1 HADD2.F32 R16, -RZ, R6.reuse.H0_H0 ;  /* 0x20000006ff109230 */ /* 0x108fe40000004100 */
[----:B------:R-:W-:Y:S02]  /*60c0*/  @!P1 HADD2.F32 R8, -RZ, R6.H1_H1 ;  /* 0x30000006ff089230 */ /* 0x000fe40000004100 */
[--C-:B------:R-:W-:Y:S01]  /*60d0*/  @!P1 HADD2.F32 R9, -RZ, R7.reuse.H0_H0 ;  /* 0x20000007ff099230 */ /* 0x100fe20000004100 */
[C---:B------:R-:W-:Y:S01]  /*60e0*/  @!P1 FMUL.FTZ R6, R37.reuse, R16 ;  /* 0x0000001025069220 */ /* 0x040fe20000410000 */
[--C-:B----4-:R-:W-:Y:S02]  /*60f0*/  @!P1 HADD2.F32 R38, -RZ, R46.reuse.H0_H0 ;  /* 0x2000002eff269230 */ /* 0x110fe40000004100 */
[----:B------:R-:W-:Y:S02]  /*6100*/  @!P1 HADD2.F32 R10, -RZ, R7.H1_H1 ;  /* 0x30000007ff0a9230 */ /* 0x000fe40000004100 */
[----:B------:R-:W-:Y:S01]  /*6110*/  @!P1 HADD2.F32 R40, -RZ, R46.H1_H1 ;  /* 0x3000002eff289230 */ /* 0x000fe20000004100 */
[----:B------:R-:W-:Y:S01]  /*6120*/  @!P1 FMUL.FTZ R51, R37, R38 ;  /* 0x0000002625339220 */ /* 0x000fe20000410000 */
[----:B------:R-:W-:Y:S01]  /*6130*/  @!P1 HADD2.F32 R7, -RZ, R11.H1_H1 ;  /* 0x3000000bff079230 */ /* 0x000fe20000004100 */
[----:B------:R-:W-:Y:S01]  /*6140*/  @!P1 FFMA.FTZ R6, R38, R41, R6 ;  /* 0x0000002926069223 */ /* 0x000fe20000010006 */
[----:B------:R-:W-:Y:S01]  /*6150*/  @!P1 HADD2.F32 R43, -RZ, R47.H0_H0 ;  /* 0x2000002fff2b9230 */ /* 0x000fe20000004100 */
[----:B------:R-:W-:Y:S01]  /*6160*/  @!P1 FFMA.FTZ R51, R41, R16, -R51 ;  /* 0x0000001029339223 */ /* 0x000fe20000010833 */
[----:B------:R-:W-:Y:S01]  /*6170*/  @!P1 HADD2.F32 R14, -RZ, R13.H1_H1 ;  /* 0x3000000dff0e9230 */ /* 0x000fe20000004100 */
[C---:B------:R-:W-:Y:S01]  /*6180*/  @!P1 FMUL.FTZ R50, R7.reuse, R40 ;  /* 0x0000002807329220 */ /* 0x040fe20000410000 */
[----:B------:R-:W-:Y:S01]  /*6190*/  @!P1 HADD2.F32 R41, -RZ, R11.H0_H0 ;  /* 0x2000000bff299230 */ /* 0x000fe20000004100 */
[-C--:B------:R-:W-:Y:S01]  /*61a0*/  @!P1 FMUL.FTZ R7, R7, R8.reuse ;  /* 0x0000000807079220 */ /* 0x080fe20000410000 */
[----:B------:R-:W-:Y:S01]  /*61b0*/  @!P1 HADD2.F32 R42, -RZ, R47.H1_H1 ;  /* 0x3000002fff2a9230 */ /* 0x000fe20000004100 */
[----:B------:R-:W-:Y:S01]  /*61c0*/  @!P1 FMUL.FTZ R53, R14, R43 ;  /* 0x0000002b0e359220 */ /* 0x000fe20000410000 */
[----:B------:R-:W-:Y:S01]  /*61d0*/  @!P1 HADD2.F32 R38, -RZ, R13.H0_H0 ;  /* 0x2000000dff269230 */ /* 0x000fe20000004100 */
[----:B------:R-:W-:Y:S01]  /*61e0*/  @!P1 FFMA.FTZ R50, R41, R8, -R50 ;  /* 0x0000000829329223 */ /* 0x000fe20000010832 */
[----:B------:R-:W-:Y:S01]  /*61f0*/  @!P1 F2FP.PACK_AB R6, R6, R51 ;  /* 0x000000330606923e */ /* 0x000fe200000000ff */
[-C--:B------:R-:W-:Y:S01]  /*6200*/  @!P1 FMUL.FTZ R8, R14, R9.reuse ;  /* 0x000000090e089220 */ /* 0x080fe20000410000 */
[--C-:B------:R-:W-:Y:S01]  /*6210*/  @!P1 HADD2.F32 R11, -RZ, R12.reuse.H1_H1 ;  /* 0x3000000cff0b9230 */ /* 0x100fe20000004100 */
[----:B------:R-:W-:Y:S01]  /*6220*/  @!P1 FFMA.FTZ R53, R38, R9, -R53 ;  /* 0x0000000926359223 */ /* 0x000fe20000010835 */
[----:B------:R-:W-:Y:S01]  /*6230*/  @!P1 MOV R32, R6 ;  /* 0x0000000600209202 */ /* 0x000fe20000000f00 */
[----:B------:R-:W-:Y:S01]  /*6240*/  @!P1 HADD2.F32 R45, -RZ, R12.H0_H0 ;  /* 0x2000000cff2d9230 */ /* 0x000fe20000004100 */
[----:B------:R-:W-:Y:S02]  /*6250*/  @!P1 FFMA.FTZ R7, R40, R41, R7 ;  /* 0x0000002928079223 */ /* 0x000fe40000010007 */
[C---:B------:R-:W-:Y:S02]  /*6260*/  @!P1 FMUL.FTZ R52, R11.reuse, R42 ;  /* 0x0000002a0b349220 */ /* 0x040fe40000410000 */
[----:B------:R-:W-:Y:S01]  /*6270*/  @!P1 FMUL.FTZ R9, R11, R10 ;  /* 0x0000000a0b099220 */ /* 0x000fe20000410000 */
[----:B------:R-:W-:Y:S01]  /*6280*/  @!P1 F2FP.PACK_AB R7, R7, R50 ;  /* 0x000000320707923e */ /* 0x000fe200000000ff */
[----:B------:R-:W-:Y:S02]  /*6290*/  @!P1 FFMA.FTZ R8, R43, R38, R8 ;  /* 0x000000262b089223 */ /* 0x000fe40000010008 */
[----:B------:R-:W-:Y:S01]  /*62a0*/  @!P1 FFMA.FTZ R52, R45, R10, -R52 ;  /* 0x0000000a2d349223 */ /* 0x000fe20000010834 */
[----:B------:R-:W-:Y:S01]  /*62b0*/  @!P1 MOV R33, R7 ;  /* 0x0000000700219202 */ /* 0x000fe20000000f00 */
[----:B------:R-:W-:Y:S01]  /*62c0*/  @!P1 FFMA.FTZ R9, R42, R45, R9 ;  /* 0x0000002d2a099223 */ /* 0x000fe20000010009 */
[----:B------:R-:W-:Y:S04]  /*62d0*/  @!P1 F2FP.PACK_AB R8, R8, R53 ;  /* 0x000000350808923e */ /* 0x000fe800000000ff */
[----:B------:R-:W-:Y:S02]  /*62e0*/  @!P1 F2FP.PACK_AB R9, R9, R52 ;  /* 0x000000340909923e */ /* 0x000fe400000000ff */
[----:B------:R-:W-:Y:S02]  /*62f0*/  @!P1 MOV R34, R8 ;  /* 0x0000000800229202 */ /* 0x000fe40000000f00 */
[----:B------:R-:W-:Y:S05]  /*6300*/  @!P1 MOV R35, R9 ;  /* 0x0000000900239202 */ /* 0x000fea0000000f00 */
[----:B------:R1:W-:Y:S02]  /*6310*/  ST.E.128 [R48.64+0x180], R32 ;  /* 0x0001802030007985 */ /* 0x0003e4000c101d06 */
.L_x_3936:
[----:B------:R-:W-:Y:S05]  /*6320*/  BSYNC B0 ;  /* 0x0000000000007941 */ /* 0x000fea0003800000 */
.L_x_3935:
[----:B------:R-:W2:Y:S02]  /*6330*/  LD.E R3, [R28.64+0xd0] ;  /* 0x0000d0061c037980 */ /* 0x000ea4000c101900 */
[----:B--2---:R-:W-:Y:S05]  /*6340*/  IMAD.U32 R3, R3, -0x20, RZ ;  /* 0xffffffe003037824 */ /* 0x004fea00078e00ff */
[C---:B------:R-:W-:Y:S02]  /*6350*/  LEA R26, P1, R3.reuse, R26, 0x1 ;  /* 0x0000001a031a7211 */ /* 0x040fe400078208ff */
[C---:B------:R-:W-:Y:S02]  /*6360*/  LEA R54, P0, R3.reuse, R54, 0x1 ;  /* 0x0000003603367211 */ /* 0x040fe400078008ff */
[C---:B------:R-:W-:Y:S02]  /*6370*/  LEA.HI.X.SX32 R27, R3.reuse, R27, 0x1, P1 ;  /* 0x0000001b031b7211 */ /* 0x040fe400008f0eff */
[----:B------:R-:W-:Y:S01]  /*6380*/  LEA.HI.X.SX32 R55, R3, R55, 0x1, P0 ;  /* 0x0000003703377211 */ /* 0x000fe200000f0eff */
[----:B------:R-:W-:-:S05]  /*6390*/  BRA `(.L_x_3937) ;  /* 0x0000666000007947 */ /* 0x000fca0003800000 */
.L_x_3928:
[----:B------:R-:W-:Y:S01]  /*63a0*/  BSSY B1, `(.L_x_3938) ;  /* 0x0000175000017945 */ /* 0x000fe20003800000 */
[----:B------:R-:W-:-:S05]  /*63b0*/  @!P3 BRA `(.L_x_3939) ;  /* 0x000017300000b947 */ /* 0x000fca0003800000 */
        /* <DEDUP_REMOVED lines=8> */
[----:B-----5:R-:W-:Y:S02]  /*6440*/  MOV R37, R11 ;  /* 0x0000000b00257202 */ /* 0x020fe40000000f00 */
[-C--:B------:R-:W-:Y:S02]  /*6450*/  ISETP.GE.AND P3, PT, R24, R5.reuse, PT ;  /* 0x000000051800720c */ /* 0x080fe40003f66270 */
[----:B------:R-:W-:Y:S02]  /*6460*/  MOV R13, R5 ;  /* 0x00000005000d7202 */ /* 0x000fe40000000f00 */
[----:B------:R-:W-:Y:S02]  /*6470*/  MOV R39, R9 ;  /* 0x0000000900277202 */ /* 0x000fe40000000f00 */
[----:B------:R-:W-:Y:S02]  /*6480*/  MOV R36, R10 ;  /* 0x0000000a00247202 */ /* 0x000fe40000000f00 */
[----:B------:R-:W-:Y:S05]  /*6490*/  MOV R16, R8 ;  /* 0x0000000800107202 */ /* 0x000fea0000000f00 */
[C---:B------:R-:W-:Y:S02]  /*64a0*/  @P3 IADD3 R13, -R5.reuse, RZ, RZ ;  /* 0x000000ff050d3210 */ /* 0x040fe40007ffe1ff */
[----:B------:R-:W-:Y:S02]  /*64b0*/  @P3 IADD3 R7, -R5, RZ, RZ ;  /* 0x000000ff05073210 */ /* 0x000fe40007ffe1ff */
[----:B------:R-:W-:Y:S02]  /*64c0*/  LEA R2, P1, R13, R106, 0x1 ;  /* 0x0000006a0d027211 */ /* 0x000fe400078208ff */
[----:B------:R-:W-:Y:S02]  /*64d0*/  LEA R40, P0, R7, R108, 0x1 ;  /* 0x0000006c07287211 */ /* 0x000fe400078008ff */
[----:B------:R-:W-:Y:S02]  /*64e0*/  LEA.HI.X.SX32 R3, R13, R107, 0x1, P1 ;  /* 0x0000006b0d037211 */ /* 0x000fe400008f0eff */
[----:B------:R-:W-:Y:S02]  /*64f0*/  LEA.HI.X.SX32 R41, R7, R109, 0x1, P0 ;  /* 0x0000006d07297211 */ /* 0x000fe400000f0eff */
[----:B------:R-:W-:Y:S01]  /*6500*/  MOV R7, RZ ;  /* 0x000000ff00077202 */ /* 0x000fe20000000f00 */
[----:B------:R2:W3:Y:S01]  /*6510*/  LD.E.128 R12, [R2.64] ;  /* 0x00000006020c7980 */ /* 0x0004e2000c101d00 */
[----:B------:R-:W-:Y:S04]  /*6520*/  @P3 IADD3 R7, -R5, RZ, RZ ;  /* 0x000000ff05073210 */ /* 0x000fe80007ffe1ff */
[C---:B------:R-:W-:Y:S03]  /*6530*/  LEA R4, P0, R7.reuse, R110, 0x1 ;  /* 0x0000006e07047211 */ /* 0x040fe600078008ff */
[----:B------:R-:W2:Y:S01]  /*6540*/  LD.E.128 R40, [R40.64] ;  /* 0x0000000628287980 */ /* 0x000ea2000c101d00 */
[----:B------:R-:W-:Y:S07]  /*6550*/  LEA.HI.X.SX32 R5, R7, R111, 0x1, P0 ;  /* 0x0000006f07057211 */ /* 0x000fee00000f0eff */
        /* <DEDUP_REMOVED lines=32> */
[--C-:B------:R-:W-:Y:S01]  /*6760*/  HADD2.F32 R12, -RZ, R32.reuse.H1_H1 ;  /* 0x30000020ff0c7230 */ /* 0x100fe20000004100 */
        /* <DEDUP_REMOVED lines=32> */
.L_x_3941:
[----:B------:R-:W-:Y:S05]  /*6970*/  BSYNC B0 ;  /* 0x0000000000007941 */ /* 0x000fea0003800000 */
.L_x_3940:
[----:B-----5:R2:W-:Y:S01]  /*6980*/  ST.E.128 [R158.64], R8 ;  /* 0x000000089e007985 */ /* 0x0205e2000c101d06 */
[----:B------:R-:W-:Y:S01]  /*6990*/  ISETP.GE.AND P0, PT, R20, R23, PT ;  /* 0x000000171400720c */ /* 0x000fe20003f06270 */
[----:B------:R-:W-:Y:S02]  /*69a0*/  BSSY B0, `(.L_x_3942) ;  /* 0x000005a000007945 */ /* 0x000fe40003800000 */
[----:B------:R2:W5:Y:S10]  /*69b0*/  LD.E.128 R4, [R106.64+0x80] ;  /* 0x000080066a047980 */ /* 0x000574000c101d00 */
[----:B------:R-:W-:-:S05]  /*69c0*/  @P0 BRA `(.L_x_3943) ;  /* 0x0000057000000947 */ /* 0x000fca0003800000 */
[----:B--2---:R-:W-:Y:S01]  /*69d0*/  LEA.HI R9, R23, R23, RZ, 0x1 ;  /* 0x0000001717097211 */ /* 0x004fe200078f08ff */
[----:B-----5:R-:W-:Y:S01]  /*69e0*/  IMAD.MOV.U32 R16, RZ, RZ, R4 ;  /* 0x000000ffff107224 */ /* 0x020fe200078e0004 */
[----:B------:R-:W-:Y:S02]  /*69f0*/  MOV R11, RZ ;  /* 0x000000ff000b7202 */ /* 0x000fe40000000f00 */
        /* <DEDUP_REMOVED lines=13> */
[----:B------:R2:W3:Y:S01]  /*6ad0*/  LD.E.128 R12, [R2.64+0x80] ;  /* 0x00008006020c7980 */ /* 0x0004e2000c101d00 */
[----:B------:R-:W-:Y:S04]  /*6ae0*/  @P3 IADD3 R11, -R9, RZ, RZ ;  /* 0x000000ff090b3210 */ /* 0x000fe80007ffe1ff */
[C---:B------:R-:W-:Y:S03]  /*6af0*/  LEA R30, P0, R11.reuse, R110, 0x1 ;  /* 0x0000006e0b1e7211 */ /* 0x040fe600078008ff */
[----:B------:R-:W2:Y:S01]  /*6b00*/  LD.E.128 R40, [R40.64+0x80] ;  /* 0x0000800628287980 */ /* 0x000ea2000c101d00 */
[----:B------:R-:W-:Y:S07]  /*6b10*/  LEA.HI.X.SX32 R31, R11, R111, 0x1, P0 ;  /* 0x0000006f0b1f7211 */ /* 0x000fee00000f0eff */
[----:B------:R-:W4:Y:S01]  /*6b20*/  LD.E.128 R32, [R30.64+0x80] ;  /* 0x000080061e207980 */ /* 0x000f22000c101d00 */
[--C-:B--2---:R-:W-:Y:S01]  /*6b30*/  HADD2.F32 R3, -RZ, R41.reuse.H0_H0 ;  /* 0x20000029ff037230 */ /* 0x104fe20000004100 */
[----:B---3--:R-:W-:Y:S01]  /*6b40*/  IMAD.MOV.U32 R11, RZ, RZ, R13 ;  /* 0x000000ffff0b7224 */ /* 0x008fe200078e000d */
[----:B------:R-:W-:Y:S01]  /*6b50*/  HADD2.F32 R4, -RZ, R41.H1_H1 ;  /* 0x30000029ff047230 */ /* 0x000fe20000004100 */
        /* <DEDUP_REMOVED lines=62> */
.L_x_3943:
[----:B------:R-:W-:Y:S05]  /*6f40*/  BSYNC B0 ;  /* 0x0000000000007941 */ /* 0x000fea0003800000 */
.L_x_3942:
[----:B-----5:R3:W-:Y:S01]  /*6f50*/  ST.E.128 [R158.64+0x80], R4 ;  /* 0x000080049e007985 */ /* 0x0207e2000c101d06 */
[----:B------:R-:W-:Y:S01]  /*6f60*/  ISETP.GE.AND P0, PT, R19, R23, PT ;  /* 0x000000171300720c */ /* 0x000fe20003f06270 */
[----:B------:R-:W-:Y:S02]  /*6f70*/  BSSY B0, `(.L_x_3944) ;  /* 0x0000059000007945 */ /* 0x000fe40003800000 */
[----:B--2---:R3:W5:Y:S10]  /*6f80*/  LD.E.128 R8, [R106.64+0x100] ;  /* 0x000100066a087980 */ /* 0x004774000c101d00 */
[----:B------:R-:W-:-:S05]  /*6f90*/  @P0 BRA `(.L_x_3945) ;  /* 0x0000056000000947 */ /* 0x000fca0003800000 */
[----:B------:R-:W-:Y:S02]  /*6fa0*/  LEA.HI R0, R23, R23, RZ, 0x1 ;  /* 0x0000001717007211 */ /* 0x000fe400078f08ff */
[----:B---3--:R-:W-:Y:S02]  /*6fb0*/  MOV R5, RZ ;  /* 0x000000ff00057202 */ /* 0x008fe40000000f00 */
        /* <DEDUP_REMOVED lines=8> */
[C---:B------:R-:W-:Y:S02]  /*7040*/  @P3 IADD3 R5, -R0.reuse, RZ, RZ ;  /* 0x000000ff00053210 */ /* 0x040fe40007ffe1ff */
        /* <DEDUP_REMOVED lines=10> */
[----:B------:R4:W4:Y:S01]  /*70f0*/  LD.E.128 R32, [R4.64+0x100] ;  /* 0x0001000604207980 */ /* 0x000922000c101d00 */
        /* <DEDUP_REMOVED lines=64> */
.L_x_3945:
[----:B------:R-:W-:Y:S05]  /*7500*/  BSYNC B0 ;  /* 0x0000000000007941 */ /* 0x000fea0003800000 */
.L_x_3944:
[----:B-----5:R2:W-:Y:S01]  /*7510*/  ST.E.128 [R158.64+0x100], R8 ;  /* 0x000100089e007985 */ /* 0x0205e2000c101d06 */
[----:B------:R-:W-:Y:S01]  /*7520*/  ISETP.GE.AND P0, PT, R18, R23, PT ;  /* 0x000000171200720c */ /* 0x000fe20003f06270 */
[----:B------:R-:W-:Y:S02]  /*7530*/  BSSY B0, `(.L_x_3946) ;  /* 0x000005a000007945 */ /* 0x000fe40003800000 */
[----:B---3--:R2:W5:Y:S10]  /*7540*/  LD.E.128 R4, [R106.64+0x180] ;  /* 0x000180066a047980 */ /* 0x008574000c101d00 */
        /* <DEDUP_REMOVED lines=88> */
.L_x_3947:
[----:B------:R-:W-:Y:S05]  /*7ad0*/  BSYNC B0 ;  /* 0x0000000000007941 */ /* 0x000fea0003800000 */
.L_x_3946:
[----:B-----5:R3:W-:Y:S02]  /*7ae0*/  ST.E.128 [R158.64+0x180], R4 ;  /* 0x000180049e007985 */ /* 0x0207e4000c101d06 */
.L_x_3939:
[----:B------:R-:W-:Y:S05]  /*7af0*/  BSYNC B1 ;  /* 0x0000000000017941 */ /* 0x000fea0003800000 */
.L_x_3938:
[----:B------:R-:W-:Y:S01]  /*7b00*/  BSSY B1, `(.L_x_3948) ;  /* 0x000018e000017945 */ /* 0x000fe20003800000 */
[----:B------:R-:W-:-:S05]  /*7b10*/  @!P2 BRA `(.L_x_3949) ;  /* 0x000018c00000a947 */ /* 0x000fca0003800000 */
[C---:B------:R-:W-:Y:S01]  /*7b20*/  LEA R46, P0, R78.reuse, R106, 0x1 ;  /* 0x0000006a4e2e7211 */ /* 0x040fe200078008ff */
[----:B------:R-:W-:Y:S03]  /*7b30*/  BSSY B0, `(.L_x_3950) ;  /* 0x000005f000007945 */ /* 0x000fe60003800000 */
[----:B------:R-:W-:Y:S02]  /*7b40*/  LEA.HI.X R47, R78, R107, R75, 0x1, P0 ;  /* 0x0000006b4e2f7211 */ /* 0x000fe400000f0c4b */
[----:B------:R-:W-:Y:S03]  /*7b50*/  ISETP.GE.AND P0, PT, R24, R23, PT ;  /* 0x000000171800720c */ /* 0x000fe60003f06270 */
[----:B--2---:R2:W5:Y:S10]  /*7b60*/  LD.E.128 R8, [R46.64] ;  /* 0x000000062e087980 */ /* 0x004574000c101d00 */
[----:B------:R-:W-:-:S05]  /*7b70*/  @P0 BRA `(.L_x_3951) ;  /* 0x000005a000000947 */ /* 0x000fca0003800000 */
[----:B---3--:R-:W-:Y:S01]  /*7b80*/  LEA.HI R5, R23, R23, RZ, 0x1 ;  /* 0x0000001717057211 */ /* 0x008fe200078f08ff */
        /* <DEDUP_REMOVED lines=8> */
[----:B------:R-:W-:Y:S01]  /*7c10*/  @P1 IMAD.MOV R13, RZ, RZ, -R5 ;  /* 0x000000ffff0d1224 */ /* 0x000fe200078e0a05 */
[----:B------:R-:W-:Y:S04]  /*7c20*/  @P1 IADD3 R0, -R5, RZ, RZ ;  /* 0x000000ff05001210 */ /* 0x000fe80007ffe1ff */
[----:B------:R-:W-:Y:S02]  /*7c30*/  LEA R2, P0, R13, R46, 0x1 ;  /* 0x0000002e0d027211 */ /* 0x000fe400078008ff */
[----:B------:R-:W-:Y:S02]  /*7c40*/  IADD3 R7, P2, R141, R0, RZ ;  /* 0x000000008d077210 */ /* 0x000fe40007f5e0ff */
[----:B------:R-:W-:Y:S02]  /*7c50*/  LEA.HI.X.SX32 R3, R13, R47, 0x1, P0 ;  /* 0x0000002f0d037211 */ /* 0x000fe400000f0eff */
[C---:B------:R-:W-:Y:S02]  /*7c60*/  LEA R40, P0, R7.reuse, R108, 0x1 ;  /* 0x0000006c07287211 */ /* 0x040fe400078008ff */
[----:B------:R-:W-:Y:S01]  /*7c70*/  LEA.HI.X.SX32 R0, R0, R125, 0x1, P2 ;  /* 0x0000007d00007211 */ /* 0x000fe200010f0eff */
[----:B------:R3:W4:Y:S03]  /*7c80*/  LD.E.128 R12, [R2.64] ;  /* 0x00000006020c7980 */ /* 0x000726000c101d00 */
[----:B------:R-:W-:Y:S02]  /*7c90*/  LEA.HI.X R41, R7, R109, R0, 0x1, P0 ;  /* 0x0000006d07297211 */ /* 0x000fe400000f0c00 */
[----:B------:R-:W-:Y:S02]  /*7ca0*/  MOV R0, RZ ;  /* 0x000000ff00007202 */ /* 0x000fe40000000f00 */
[----:B------:R-:W-:Y:S02]  /*7cb0*/  @P1 IADD3 R0, -R5, RZ, RZ ;  /* 0x000000ff05001210 */ /* 0x000fe40007ffe1ff */
[----:B------:R-:W3:Y:S02]  /*7cc0*/  LD.E.128 R40, [R40.64] ;  /* 0x0000000628287980 */ /* 0x000ee4000c101d00 */
[----:B------:R-:W-:Y:S04]  /*7cd0*/  IADD3 R7, P0, R141, R0, RZ ;  /* 0x000000008d077210 */ /* 0x000fe80007f1e0ff */
[----:B------:R-:W-:Y:S02]  /*7ce0*/  LEA.HI.X.SX32 R0, R0, R125, 0x1, P0 ;  /* 0x0000007d00007211 */ /* 0x000fe400000f0eff */
[C---:B------:R-:W-:Y:S04]  /*7cf0*/  LEA R4, P0, R7.reuse, R110, 0x1 ;  /* 0x0000006e07047211 */ /* 0x040fe800078008ff */
[----:B------:R-:W-:Y:S05]  /*7d00*/  LEA.HI.X R5, R7, R111, R0, 0x1, P0 ;  /* 0x0000006f07057211 */ /* 0x000fea00000f0c00 */
[----:B--2---:R1:W2:Y:S01]  /*7d10*/  LD.E.128 R32, [R4.64] ;  /* 0x0000000604207980 */ /* 0x0042a2000c101d00 */
[--C-:B---3--:R-:W-:Y:S01]  /*7d20*/  HADD2.F32 R3, -RZ, R41.reuse.H0_H0 ;  /* 0x20000029ff037230 */ /* 0x108fe20000004100 */
[----:B----4-:R-:W-:Y:S01]  /*7d30*/  IMAD.MOV.U32 R11, RZ, RZ, R13 ;  /* 0x000000ffff0b7224 */ /* 0x010fe200078e000d */
[----:B-1----:R-:W-:Y:S01]  /*7d40*/  HADD2.F32 R4, -RZ, R41.H1_H1 ;  /* 0x30000029ff047230 */ /* 0x002fe20000004100 */
        /* <DEDUP_REMOVED lines=61> */
.L_x_3951:
[----:B------:R-:W-:Y:S05]  /*8120*/  BSYNC B0 ;  /* 0x0000000000007941 */ /* 0x000fea0003800000 */
.L_x_3950:
[C---:B------:R-:W-:Y:S01]  /*8130*/  LEA R44, P0, R72.reuse, R158, 0x1 ;  /* 0x0000009e482c7211 */ /* 0x040fe200078008ff */
[----:B------:R-:W-:Y:S03]  /*8140*/  BSSY B0, `(.L_x_3952) ;  /* 0x0000063000007945 */ /* 0x000fe60003800000 */
[----:B------:R-:W-:Y:S02]  /*8150*/  LEA.HI.X R45, R72, R159, R73, 0x1, P0 ;  /* 0x0000009f482d7211 */ /* 0x000fe400000f0c49 */
[----:B------:R-:W-:Y:S03]  /*8160*/  ISETP.GE.AND P0, PT, R20, R23, PT ;  /* 0x000000171400720c */ /* 0x000fe60003f06270 */
[----:B-----5:R4:W-:Y:S04]  /*8170*/  ST.E.128 [R44.64], R8 ;  /* 0x000000082c007985 */ /* 0x0209e8000c101d06 */
[----:B---3--:R4:W5:Y:S06]  /*8180*/  LD.E.128 R4, [R46.64+0x80] ;  /* 0x000080062e047980 */ /* 0x00896c000c101d00 */
[----:B------:R-:W-:-:S05]  /*8190*/  @P0 BRA `(.L_x_3953) ;  /* 0x000005d000000947 */ /* 0x000fca0003800000 */
[----:B----4-:R-:W-:Y:S01]  /*81a0*/  LEA.HI R9, R23, R23, RZ, 0x1 ;  /* 0x0000001717097211 */ /* 0x010fe200078f08ff */
[----:B-----5:R-:W-:Y:S01]  /*81b0*/  IMAD.MOV.U32 R16, RZ, RZ, R4 ;  /* 0x000000ffff107224 */ /* 0x020fe200078e0004 */
[----:B------:R-:W-:Y:S01]  /*81c0*/  MOV R8, RZ ;  /* 0x000000ff00087202 */ /* 0x000fe20000000f00 */
[----:B------:R-:W-:Y:S01]  /*81d0*/  IMAD.MOV.U32 R37, RZ, RZ, R7 ;  /* 0x000000ffff257224 */ /* 0x000fe200078e0007 */
[----:B------:R-:W-:Y:S02]  /*81e0*/  SHF.R.S32.HI R9, RZ, 0x1, R9 ;  /* 0x00000001ff097819 */ /* 0x000fe40000011409 */
[C---:B------:R-:W-:Y:S02]  /*81f0*/  LEA R12, P0, R79.reuse, R106, 0x1 ;  /* 0x0000006a4f0c7211 */ /* 0x040fe400078008ff */
[-C--:B------:R-:W-:Y:S02]  /*8200*/  ISETP.GE.AND P1, PT, R20, R9.reuse, PT ;  /* 0x000000091400720c */ /* 0x080fe40003f26270 */
[----:B------:R-:W-:Y:S02]  /*8210*/  MOV R10, R9 ;  /* 0x00000009000a7202 */ /* 0x000fe40000000f00 */
[----:B------:R-:W-:Y:S02]  /*8220*/  LEA.HI.X R13, R79, R107, R82, 0x1, P0 ;  /* 0x0000006b4f0d7211 */ /* 0x000fe400000f0c52 */
[----:B------:R-:W-:Y:S02]  /*8230*/  MOV R39, R5 ;  /* 0x0000000500277202 */ /* 0x000fe40000000f00 */
[----:B------:R-:W-:Y:S05]  /*8240*/  MOV R36, R6 ;  /* 0x0000000600247202 */ /* 0x000fea0000000f00 */
[----:B------:R-:W-:Y:S01]  /*8250*/  @P1 IMAD.MOV R10, RZ, RZ, -R9 ;  /* 0x000000ffff0a1224 */ /* 0x000fe200078e0a09 */
[C---:B------:R-:W-:Y:S04]  /*8260*/  @P1 IADD3 R8, -R9.reuse, RZ, RZ ;  /* 0x000000ff09081210 */ /* 0x040fe80007ffe1ff */
[----:B------:R-:W-:Y:S02]  /*8270*/  LEA R2, P0, R10, R12, 0x1 ;  /* 0x0000000c0a027211 */ /* 0x000fe400078008ff */
[----:B------:R-:W-:Y:S02]  /*8280*/  IADD3 R0, P2, R134, R8, RZ ;  /* 0x0000000886007210 */ /* 0x000fe40007f5e0ff */
[----:B------:R-:W-:Y:S02]  /*8290*/  LEA.HI.X.SX32 R3, R10, R13, 0x1, P0 ;  /* 0x0000000d0a037211 */ /* 0x000fe400000f0eff */
[----:B------:R-:W-:Y:S02]  /*82a0*/  LEA R40, P0, R0, R108, 0x1 ;  /* 0x0000006c00287211 */ /* 0x000fe400078008ff */
[----:B------:R-:W-:Y:S01]  /*82b0*/  LEA.HI.X.SX32 R8, R8, R123, 0x1, P2 ;  /* 0x0000007b08087211 */ /* 0x000fe200010f0eff */
[----:B------:R3:W4:Y:S03]  /*82c0*/  LD.E.128 R12, [R2.64] ;  /* 0x00000006020c7980 */ /* 0x000726000c101d00 */
        /* <DEDUP_REMOVED lines=8> */
[----:B--2---:R-:W2:Y:S01]  /*8350*/  LD.E.128 R32, [R30.64] ;  /* 0x000000061e207980 */ /* 0x004ea2000c101d00 */
[--C-:B---3--:R-:W-:Y:S01]  /*8360*/  HADD2.F32 R3, -RZ, R41.reuse.H0_H0 ;  /* 0x20000029ff037230 */ /* 0x108fe20000004100 */
[----:B----4-:R-:W-:Y:S01]  /*8370*/  MOV R11, R13 ;  /* 0x0000000d000b7202 */ /* 0x010fe20000000f00 */
[----:B------:R-:W-:Y:S01]  /*8380*/  HADD2.F32 R4, -RZ, R41.H1_H1 ;  /* 0x30000029ff047230 */ /* 0x000fe20000004100 */
[----:B------:R-:W-:Y:S01]  /*8390*/  MOV R10, R14 ;  /* 0x0000000e000a7202 */ /* 0x000fe20000000f00 */
[--C-:B------:R-:W-:Y:S01]  /*83a0*/  HADD2.F32 R13, -RZ, R12.reuse.H1_H1 ;  /* 0x3000000cff0d7230 */ /* 0x100fe20000004100 */
[----:B------:R-:W-:Y:S01]  /*83b0*/  IMAD.MOV.U32 R9, RZ, RZ, R15 ;  /* 0x000000ffff097224 */ /* 0x000fe200078e000f */
        /* <DEDUP_REMOVED lines=59> */
.L_x_3953:
[----:B------:R-:W-:Y:S05]  /*8770*/  BSYNC B0 ;  /* 0x0000000000007941 */ /* 0x000fea0003800000 */
.L_x_3952:
[----:B-----5:R3:W-:Y:S01]  /*8780*/  ST.E.128 [R44.64+0x80], R4 ;  /* 0x000080042c007985 */ /* 0x0207e2000c101d06 */
[----:B------:R-:W-:Y:S01]  /*8790*/  ISETP.GE.AND P0, PT, R19, R23, PT ;  /* 0x000000171300720c */ /* 0x000fe20003f06270 */
[----:B------:R-:W-:Y:S02]  /*87a0*/  BSSY B0, `(.L_x_3954) ;  /* 0x000005f000007945 */ /* 0x000fe40003800000 */
[----:B----4-:R3:W5:Y:S10]  /*87b0*/  LD.E.128 R8, [R46.64+0x100] ;  /* 0x000100062e087980 */ /* 0x010774000c101d00 */
[----:B------:R-:W-:-:S05]  /*87c0*/  @P0 BRA `(.L_x_3955) ;  /* 0x000005c000000947 */ /* 0x000fca0003800000 */
[----:B------:R-:W-:Y:S01]  /*87d0*/  LEA.HI R0, R23, R23, RZ, 0x1 ;  /* 0x0000001717007211 */ /* 0x000fe200078f08ff */
[----:B-----5:R-:W-:Y:S01]  /*87e0*/  IMAD.MOV.U32 R36, RZ, RZ, R10 ;  /* 0x000000ffff247224 */ /* 0x020fe200078e000a */
[----:B---3--:R-:W-:Y:S02]  /*87f0*/  MOV R6, RZ ;  /* 0x000000ff00067202 */ /* 0x008fe40000000f00 */
[----:B------:R-:W-:Y:S02]  /*8800*/  SHF.R.S32.HI R0, RZ, 0x1, R0 ;  /* 0x00000001ff007819 */ /* 0x000fe40000011400 */
[----:B------:R-:W-:Y:S02]  /*8810*/  LEA R12, P0, R81, R106, 0x1 ;  /* 0x0000006a510c7211 */ /* 0x000fe400078008ff */
[-C--:B------:R-:W-:Y:S02]  /*8820*/  ISETP.GE.AND P1, PT, R19, R0.reuse, PT ;  /* 0x000000001300720c */ /* 0x080fe40003f26270 */
[----:B------:R-:W-:Y:S02]  /*8830*/  MOV R5, R0 ;  /* 0x0000000000057202 */ /* 0x000fe40000000f00 */
[----:B------:R-:W-:Y:S02]  /*8840*/  LEA.HI.X R13, R81, R107, R84, 0x1, P0 ;  /* 0x0000006b510d7211 */ /* 0x000fe400000f0c54 */
[----:B------:R-:W-:Y:S02]  /*8850*/  MOV R37, R11 ;  /* 0x0000000b00257202 */ /* 0x000fe40000000f00 */
[----:B------:R-:W-:Y:S02]  /*8860*/  MOV R39, R9 ;  /* 0x0000000900277202 */ /* 0x000fe40000000f00 */
[----:B------:R-:W-:Y:S03]  /*8870*/  MOV R16, R8 ;  /* 0x0000000800107202 */ /* 0x000fe60000000f00 */
[----:B------:R-:W-:Y:S01]  /*8880*/  @P1 IMAD.MOV R5, RZ, RZ, -R0 ;  /* 0x000000ffff051224 */ /* 0x000fe200078e0a00 */
[----:B------:R-:W-:Y:S04]  /*8890*/  @P1 IADD3 R6, -R0, RZ, RZ ;  /* 0x000000ff00061210 */ /* 0x000fe80007ffe1ff */
[----:B------:R-:W-:Y:S02]  /*88a0*/  LEA R2, P0, R5, R12, 0x1 ;  /* 0x0000000c05027211 */ /* 0x000fe400078008ff */
[----:B------:R-:W-:Y:S02]  /*88b0*/  IADD3 R4, P2, R133, R6, RZ ;  /* 0x0000000685047210 */ /* 0x000fe40007f5e0ff */
[----:B------:R-:W-:Y:S02]  /*88c0*/  LEA.HI.X.SX32 R3, R5, R13, 0x1, P0 ;  /* 0x0000000d05037211 */ /* 0x000fe400000f0eff */
[----:B------:R-:W-:Y:S02]  /*88d0*/  LEA R40, P0, R4, R108, 0x1 ;  /* 0x0000006c04287211 */ /* 0x000fe400078008ff */
[----:B------:R-:W-:Y:S01]  /*88e0*/  LEA.HI.X.SX32 R6, R6, R121, 0x1, P2 ;  /* 0x0000007906067211 */ /* 0x000fe200010f0eff */
[----:B------:R3:W4:Y:S03]  /*88f0*/  LD.E.128 R12, [R2.64] ;  /* 0x00000006020c7980 */ /* 0x000726000c101d00 */
        /* <DEDUP_REMOVED lines=8> */
[----:B--2---:R1:W2:Y:S01]  /*8980*/  LD.E.128 R32, [R4.64] ;  /* 0x0000000604207980 */ /* 0x0042a2000c101d00 */
[--C-:B---3--:R-:W-:Y:S01]  /*8990*/  HADD2.F32 R3, -RZ, R41.reuse.H0_H0 ;  /* 0x20000029ff037230 */ /* 0x108fe20000004100 */
[----:B----4-:R-:W-:Y:S01]  /*89a0*/  MOV R11, R13 ;  /* 0x0000000d000b7202 */ /* 0x010fe20000000f00 */
[----:B-1----:R-:W-:Y:S01]  /*89b0*/  HADD2.F32 R4, -RZ, R41.H1_H1 ;  /* 0x30000029ff047230 */ /* 0x002fe20000004100 */
        /* <DEDUP_REMOVED lines=61> */
.L_x_3955:
[----:B------:R-:W-:Y:S05]  /*8d90*/  BSYNC B0 ;  /* 0x0000000000007941 */ /* 0x000fea0003800000 */
.L_x_3954:
[----:B-----5:R4:W-:Y:S01]  /*8da0*/  ST.E.128 [R44.64+0x100], R8 ;  /* 0x000100082c007985 */ /* 0x0209e2000c101d06 */
[----:B------:R-:W-:Y:S01]  /*8db0*/  ISETP.GE.AND P0, PT, R18, R23, PT ;  /* 0x000000171200720c */ /* 0x000fe20003f06270 */
[----:B------:R-:W-:Y:S02]  /*8dc0*/  BSSY B0, `(.L_x_3956) ;  /* 0x0000060000007945 */ /* 0x000fe40003800000 */
[----:B---3--:R4:W5:Y:S10]  /*8dd0*/  LD.E.128 R4, [R46.64+0x180] ;  /* 0x000180062e047980 */ /* 0x008974000c101d00 */
        /* <DEDUP_REMOVED lines=13> */
[----:B------:R-:W-:Y:S04]  /*8eb0*/  @P1 IADD3 R8, -R9, RZ, RZ ;  /* 0x000000ff09081210 */ /* 0x000fe80007ffe1ff */
[C---:B------:R-:W-:Y:S02]  /*8ec0*/  LEA R2, P0, R10.reuse, R12, 0x1 ;  /* 0x0000000c0a027211 */ /* 0x040fe400078008ff */
        /* <DEDUP_REMOVED lines=79> */
.L_x_3957:
[----:B------:R-:W-:Y:S05]  /*93c0*/  BSYNC B0 ;  /* 0x0000000000007941 */ /* 0x000fea0003800000 */
.L_x_3956:
[----:B-----5:R3:W-:Y:S02]  /*93d0*/  ST.E.128 [R44.64+0x180], R4 ;  /* 0x000180042c007985 */ /* 0x0207e4000c101d06 */
.L_x_3949:
[----:B------:R-:W-:Y:S05]  /*93e0*/  BSYNC B1 ;  /* 0x0000000000017941 */ /* 0x000fea0003800000 */
.L_x_3948:
[C---:B------:R-:W-:Y:S01]  /*93f0*/  ISETP.GE.AND P0, PT, R138.reuse, R165, PT ;  /* 0x000000a58a00720c */ /* 0x040fe20003f06270 */
[----:B------:R-:W-:Y:S03]  /*9400*/  BSSY B1, `(.L_x_3958) ;  /* 0x0000190000017945 */ /* 0x000fe60003800000 */
[----:B------:R-:W-:Y:S11]  /*9410*/  ISETP.GE.AND P0, PT, R138, R163, !P0 ;  /* 0x000000a38a00720c */ /* 0x000ff60004706270 */
[----:B------:R-:W-:Y:S02]  /*9420*/  @!UPT UIADD3 URZ, URZ, URZ, URZ ;  /* 0x0000003f3f3ff290 */ /* 0x000fe4000fffe03f */
[----:B------:R-:W-:-:S05]  /*9430*/  @!P0 BRA `(.L_x_3959) ;  /* 0x000018c000008947 */ /* 0x000fca0003800000 */
[C---:B--2-4-:R-:W-:Y:S01]  /*9440*/  LEA R46, P0, R80.reuse, R106, 0x1 ;  /* 0x0000006a502e7211 */ /* 0x054fe200078008ff */
[----:B------:R-:W-:Y:S03]  /*9450*/  BSSY B0, `(.L_x_3960) ;  /* 0x000005f000007945 */ /* 0x000fe60003800000 */
[----:B------:R-:W-:Y:S02]  /*9460*/  LEA.HI.X R47, R80, R107, R77, 0x1, P0 ;  /* 0x0000006b502f7211 */ /* 0x000fe400000f0c4d */
[----:B------:R-:W-:Y:S03]  /*9470*/  ISETP.GE.AND P0, PT, R24, R23, PT ;  /* 0x000000171800720c */ /* 0x000fe60003f06270 */
[----:B------:R2:W5:Y:S10]  /*9480*/  LD.E.128 R8, [R46.64] ;  /* 0x000000062e087980 */ /* 0x000574000c101d00 */
        /* <DEDUP_REMOVED lines=91> */
.L_x_3961:
[----:B------:R-:W-:Y:S05]  /*9a40*/  BSYNC B0 ;  /* 0x0000000000007941 */ /* 0x000fea0003800000 */
.L_x_3960:
[C---:B---3--:R-:W-:Y:S01]  /*9a50*/  LEA R44, P0, R70.reuse, R158, 0x1 ;  /* 0x0000009e462c7211 */ /* 0x048fe200078008ff */
[----:B------:R-:W-:Y:S03]  /*9a60*/  BSSY B0, `(.L_x_3962) ;  /* 0x0000063000007945 */ /* 0x000fe60003800000 */
[----:B------:R-:W-:Y:S02]  /*9a70*/  LEA.HI.X R45, R70, R159, R71, 0x1, P0 ;  /* 0x0000009f462d7211 */ /* 0x000fe400000f0c47 */
[----:B------:R-:W-:Y:S03]  /*9a80*/  ISETP.GE.AND P0, PT, R20, R23, PT ;  /* 0x000000171400720c */ /* 0x000fe60003f06270 */
[----:B-----5:R3:W-:Y:S04]  /*9a90*/  ST.E.128 [R44.64], R8 ;  /* 0x000000082c007985 */ /* 0x0207e8000c101d06 */
[----:B------:R3:W5:Y:S06]  /*9aa0*/  LD.E.128 R4, [R46.64+0x80] ;  /* 0x000080062e047980 */ /* 0x00076c000c101d00 */
[----:B------:R-:W-:-:S05]  /*9ab0*/  @P0 BRA `(.L_x_3963) ;  /* 0x000005d000000947 */ /* 0x000fca0003800000 */
[----:B---3--:R-:W-:Y:S01]  /*9ac0*/  LEA.HI R9, R23, R23, RZ, 0x1 ;  /* 0x0000001717097211 */ /* 0x008fe200078f08ff */
        /* <DEDUP_REMOVED lines=12> */
[----:B------:R-:W-:Y:S02]  /*9b90*/  LEA R2, P0, R8, R12, 0x1 ;  /* 0x0000000c08027211 */ /* 0x000fe400078008ff */
[----:B------:R-:W-:Y:S02]  /*9ba0*/  IADD3 R0, P2, R132, R11, RZ ;  /* 0x0000000b84007210 */ /* 0x000fe40007f5e0ff */
[----:B------:R-:W-:Y:S02]  /*9bb0*/  LEA.HI.X.SX32 R3, R8, R13, 0x1, P0 ;  /* 0x0000000d08037211 */ /* 0x000fe400000f0eff */
[C---:B------:R-:W-:Y:S02]  /*9bc0*/  LEA R40, P0, R0.reuse, R108, 0x1 ;  /* 0x0000006c00287211 */ /* 0x040fe400078008ff */
[-C--:B------:R-:W-:Y:S01]  /*9bd0*/  LEA.HI.X.SX32 R11, R11, R120.reuse, 0x1, P2 ;  /* 0x000000780b0b7211 */ /* 0x080fe200010f0eff */
        /* <DEDUP_REMOVED lines=75> */
.L_x_3963:
[----:B------:R-:W-:Y:S05]  /*a090*/  BSYNC B0 ;  /* 0x0000000000007941 */ /* 0x000fea0003800000 */
.L_x_3962:
[----:B-----5:R4:W-:Y:S01]  /*a0a0*/  ST.E.128 [R44.64+0x80], R4 ;  /* 0x000080042c007985 */ /* 0x0209e2000c101d06 */
[----:B------:R-:W-:Y:S01]  /*a0b0*/  ISETP.GE.AND P0, PT, R19, R23, PT ;  /* 0x000000171300720c */ /* 0x000fe20003f06270 */
[----:B------:R-:W-:Y:S02]  /*a0c0*/  BSSY B0, `(.L_x_3964) ;  /* 0x000005f000007945 */ /* 0x000fe40003800000 */
[----:B---3--:R4:W5:Y:S10]  /*a0d0*/  LD.E.128 R8, [R46.64+0x100] ;  /* 0x000100062e087980 */ /* 0x008974000c101d00 */
[----:B------:R-:W-:-:S05]  /*a0e0*/  @P0 BRA `(.L_x_3965) ;  /* 0x000005c000000947 */ /* 0x000fca0003800000 */
[----:B------:R-:W-:Y:S01]  /*a0f0*/  LEA.HI R0, R23, R23, RZ, 0x1 ;  /* 0x0000001717007211 */ /* 0x000fe200078f08ff */
[----:B-----5:R-:W-:Y:S01]  /*a100*/  IMAD.MOV.U32 R36, RZ, RZ, R10 ;  /* 0x000000ffff247224 */ /* 0x020fe200078e000a */
[----:B----4-:R-:W-:Y:S02]  /*a110*/  MOV R5, RZ ;  /* 0x000000ff00057202 */ /* 0x010fe40000000f00 */
[----:B------:R-:W-:Y:S02]  /*a120*/  SHF.R.S32.HI R0, RZ, 0x1, R0 ;  /* 0x00000001ff007819 */ /* 0x000fe40000011400 */
[----:B------:R-:W-:Y:S02]  /*a130*/  LEA R12, P0, R87, R106, 0x1 ;  /* 0x0000006a570c7211 */ /* 0x000fe400078008ff */
[-C--:B------:R-:W-:Y:S02]  /*a140*/  ISETP.GE.AND P1, PT, R19, R0.reuse, PT ;  /* 0x000000001300720c */ /* 0x080fe40003f26270 */
[----:B------:R-:W-:Y:S02]  /*a150*/  MOV R6, R0 ;  /* 0x0000000000067202 */ /* 0x000fe40000000f00 */
[----:B------:R-:W-:Y:S02]  /*a160*/  LEA.HI.X R13, R87, R107, R90, 0x1, P0 ;  /* 0x0000006b570d7211 */ /* 0x000fe400000f0c5a */
[----:B------:R-:W-:Y:S02]  /*a170*/  MOV R31, RZ ;  /* 0x000000ff001f7202 */ /* 0x000fe40000000f00 */
[----:B------:R-:W-:Y:S02]  /*a180*/  MOV R37, R11 ;  /* 0x0000000b00257202 */ /* 0x000fe40000000f00 */
[----:B------:R-:W-:Y:S02]  /*a190*/  MOV R39, R9 ;  /* 0x0000000900277202 */ /* 0x000fe40000000f00 */
[----:B------:R-:W-:Y:S01]  /*a1a0*/  MOV R16, R8 ;  /* 0x0000000800107202 */ /* 0x000fe20000000f00 */
[--C-:B------:R-:W-:Y:S01]  /*a1b0*/  @P1 IMAD.MOV R6, RZ, RZ, -R0.reuse ;  /* 0x000000ffff061224 */ /* 0x100fe200078e0a00 */
[----:B------:R-:W-:Y:S01]  /*a1c0*/  @P1 IADD3 R5, -R0, RZ, RZ ;  /* 0x000000ff00051210 */ /* 0x000fe20007ffe1ff */
[----:B------:R-:W-:Y:S03]  /*a1d0*/  @P1 IMAD.MOV R31, RZ, RZ, -R0 ;  /* 0x000000ffff1f1224 */ /* 0x000fe600078e0a00 */
[----:B------:R-:W-:Y:S02]  /*a1e0*/  LEA R2, P0, R6, R12, 0x1 ;  /* 0x0000000c06027211 */ /* 0x000fe400078008ff */
[----:B------:R-:W-:Y:S02]  /*a1f0*/  IADD3 R4, P2, R130, R5, RZ ;  /* 0x0000000582047210 */ /* 0x000fe40007f5e0ff */
[----:B------:R-:W-:Y:S02]  /*a200*/  LEA.HI.X.SX32 R3, R6, R13, 0x1, P0 ;  /* 0x0000000d06037211 */ /* 0x000fe400000f0eff */
[C---:B------:R-:W-:Y:S02]  /*a210*/  LEA R40, P0, R4.reuse, R108, 0x1 ;  /* 0x0000006c04287211 */ /* 0x040fe400078008ff */
[-C--:B------:R-:W-:Y:S01]  /*a220*/  LEA.HI.X.SX32 R5, R5, R118.reuse, 0x1, P2 ;  /* 0x0000007605057211 */ /* 0x080fe200010f0eff */
[----:B------:R3:W4:Y:S03]  /*a230*/  LD.E.128 R12, [R2.64] ;  /* 0x00000006020c7980 */ /* 0x000726000c101d00 */
[----:B------:R-:W-:Y:S02]  /*a240*/  LEA.HI.X R41, R4, R109, R5, 0x1, P0 ;  /* 0x0000006d04297211 */ /* 0x000fe400000f0c05 */
[----:B------:R-:W-:Y:S04]  /*a250*/  IADD3 R7, P0, R130, R31, RZ ;  /* 0x0000001f82077210 */ /* 0x000fe80007f1e0ff */
[----:B------:R-:W3:Y:S01]  /*a260*/  LD.E.128 R40, [R40.64] ;  /* 0x0000000628287980 */ /* 0x000ee2000c101d00 */
        /* <DEDUP_REMOVED lines=68> */
.L_x_3965:
[----:B------:R-:W-:Y:S05]  /*a6b0*/  BSYNC B0 ;  /* 0x0000000000007941 */ /* 0x000fea0003800000 */
.L_x_3964:
[----:B-----5:R3:W-:Y:S01]  /*a6c0*/  ST.E.128 [R44.64+0x100], R8 ;  /* 0x000100082c007985 */ /* 0x0207e2000c101d06 */
[----:B------:R-:W-:Y:S01]  /*a6d0*/  ISETP.GE.AND P0, PT, R18, R23, PT ;  /* 0x000000171200720c */ /* 0x000fe20003f06270 */
[----:B------:R-:W-:Y:S02]  /*a6e0*/  BSSY B0, `(.L_x_3966) ;  /* 0x0000060000007945 */ /* 0x000fe40003800000 */
[----:B----4-:R3:W5:Y:S10]  /*a6f0*/  LD.E.128 R4, [R46.64+0x180] ;  /* 0x000180062e047980 */ /* 0x010774000c101d00 */
        /* <DEDUP_REMOVED lines=94> */
.L_x_3967:
[----:B------:R-:W-:Y:S05]  /*ace0*/  BSYNC B0 ;  /* 0x0000000000007941 */ /* 0x000fea0003800000 */
.L_x_3966:
[----:B-----5:R4:W-:Y:S02]  /*acf0*/  ST.E.128 [R44.64+0x180], R4 ;  /* 0x000180042c007985 */ /* 0x0209e4000c101d06 */
.L_x_3959:
[----:B------:R-:W-:Y:S05]  /*ad00*/  BSYNC B1 ;  /* 0x0000000000017941 */ /* 0x000fea0003800000 */
.L_x_3958:
[C---:B------:R-:W-:Y:S01]  /*ad10*/  ISETP.GE.AND P0, PT, R136.reuse, R165, PT ;  /* 0x000000a58800720c */ /* 0x040fe20003f06270 */
[----:B------:R-:W-:Y:S03]  /*ad20*/  BSSY B1, `(.L_x_3968) ;  /* 0x0000192000017945 */ /* 0x000fe60003800000 */
[----:B------:R-:W-:Y:S11]  /*ad30*/  ISETP.GE.AND P0, PT, R136, R163, !P0 ;  /* 0x000000a38800720c */ /* 0x000ff60004706270 */
[----:B------:R-:W-:Y:S02]  /*ad40*/  @!UPT UIADD3 URZ, URZ, URZ, URZ ;  /* 0x0000003f3f3ff290 */ /* 0x000fe4000fffe03f */
[----:B------:R-:W-:-:S05]  /*ad50*/  @!P0 BRA `(.L_x_3969) ;  /* 0x000018e000008947 */ /* 0x000fca0003800000 */
[----:B--234-:R-:W-:Y:S01]  /*ad60*/  IMAD.WIDE.U32 R46, R160, 0x60, R106 ;  /* 0x00000060a02e7825 */ /* 0x01cfe200078e006a */
[----:B------:R-:W-:Y:S01]  /*ad70*/  ISETP.GE.AND P0, PT, R24, R23, PT ;  /* 0x000000171800720c */ /* 0x000fe20003f06270 */
[----:B------:R-:W-:Y:S02]  /*ad80*/  BSSY B0, `(.L_x_3970) ;  /* 0x000005f000007945 */ /* 0x000fe40003800000 */
[----:B------:R-:W-:Y:S05]  /*ad90*/  IMAD R3, R161, 0x60, RZ ;  /* 0x00000060a1037824 */ /* 0x000fea00078e02ff */
[----:B------:R-:W-:Y:S05]  /*ada0*/  IADD3 R47, R47, R3, RZ ;  /* 0x000000032f2f7210 */ /* 0x000fea0007ffe0ff */
[----:B------:R2:W5:Y:S01]  /*adb0*/  LD.E.128 R8, [R46.64] ;  /* 0x000000062e087980 */ /* 0x000562000c101d00 */
        /* <DEDUP_REMOVED lines=91> */
.L_x_3971:
[----:B------:R-:W-:Y:S05]  /*b370*/  BSYNC B0 ;  /* 0x0000000000007941 */ /* 0x000fea0003800000 */
.L_x_3970:
[----:B------:R-:W-:Y:S01]  /*b380*/  IMAD.WIDE.U32 R44, R166, 0x60, R158 ;  /* 0x00000060a62c7825 */ /* 0x000fe200078e009e */
[----:B------:R-:W-:Y:S01]  /*b390*/  ISETP.GE.AND P0, PT, R20, R23, PT ;  /* 0x000000171400720c */ /* 0x000fe20003f06270 */
[----:B------:R-:W-:Y:S02]  /*b3a0*/  BSSY B0, `(.L_x_3972) ;  /* 0x0000063000007945 */ /* 0x000fe40003800000 */
[----:B------:R-:W-:Y:S05]  /*b3b0*/  IMAD R3, R167, 0x60, RZ ;  /* 0x00000060a7037824 */ /* 0x000fea00078e02ff */
[----:B------:R-:W-:Y:S05]  /*b3c0*/  IADD3 R45, R45, R3, RZ ;  /* 0x000000032d2d7210 */ /* 0x000fea0007ffe0ff */
[----:B-----5:R3:W-:Y:S04]  /*b3d0*/  ST.E.128 [R44.64], R8 ;  /* 0x000000082c007985 */ /* 0x0207e8000c101d06 */
[----:B------:R3:W5:Y:S01]  /*b3e0*/  LD.E.128 R4, [R46.64+0x80] ;  /* 0x000080062e047980 */ /* 0x000762000c101d00 */
[----:B------:R-:W-:-:S05]  /*b3f0*/  @P0 BRA `(.L_x_3973) ;  /* 0x000005d000000947 */ /* 0x000fca0003800000 */
[----:B---3--:R-:W-:Y:S01]  /*b400*/  LEA.HI R9, R23, R23, RZ, 0x1 ;  /* 0x0000001717097211 */ /* 0x008fe200078f08ff */
[----:B-----5:R-:W-:Y:S01]  /*b410*/  IMAD.MOV.U32 R16, RZ, RZ, R4 ;  /* 0x000000ffff107224 */ /* 0x020fe200078e0004 */
[----:B------:R-:W-:Y:S01]  /*b420*/  IADD3 R12, P0, R106, R98, RZ ;  /* 0x000000626a0c7210 */ /* 0x000fe20007f1e0ff */
[----:B------:R-:W-:Y:S01]  /*b430*/  IMAD.MOV.U32 R37, RZ, RZ, R7 ;  /* 0x000000ffff257224 */ /* 0x000fe200078e0007 */
[----:B------:R-:W-:Y:S02]  /*b440*/  SHF.R.S32.HI R9, RZ, 0x1, R9 ;  /* 0x00000001ff097819 */ /* 0x000fe40000011409 */
[----:B------:R-:W-:Y:S01]  /*b450*/  MOV R8, RZ ;  /* 0x000000ff00087202 */ /* 0x000fe20000000f00 */
[----:B------:R-:W-:Y:S01]  /*b460*/  IMAD.X R13, R107, 0x1, R97, P0 ;  /* 0x000000016b0d7824 */ /* 0x000fe200000e0661 */
[-C--:B------:R-:W-:Y:S02]  /*b470*/  ISETP.GE.AND P1, PT, R20, R9.reuse, PT ;  /* 0x000000091400720c */ /* 0x080fe40003f26270 */
[----:B------:R-:W-:Y:S02]  /*b480*/  MOV R10, R9 ;  /* 0x00000009000a7202 */ /* 0x000fe40000000f00 */
[----:B------:R-:W-:Y:S02]  /*b490*/  MOV R39, R5 ;  /* 0x0000000500277202 */ /* 0x000fe40000000f00 */
[----:B------:R-:W-:Y:S07]  /*b4a0*/  MOV R36, R6 ;  /* 0x0000000600247202 */ /* 0x000fee0000000f00 */
        /* <DEDUP_REMOVED lines=82> */
.L_x_3973:
[----:B------:R-:W-:Y:S05]  /*b9d0*/  BSYNC B0 ;  /* 0x0000000000007941 */ /* 0x000fea0003800000 */
.L_x_3972:
[----:B-----5:R4:W-:Y:S01]  /*b9e0*/  ST.E.128 [R44.64+0x80], R4 ;  /* 0x000080042c007985 */ /* 0x0209e2000c101d06 */
[----:B------:R-:W-:Y:S01]  /*b9f0*/  ISETP.GE.AND P0, PT, R19, R23, PT ;  /* 0x000000171300720c */ /* 0x000fe20003f06270 */
[----:B------:R-:W-:Y:S02]  /*ba00*/  BSSY B0, `(.L_x_3974) ;  /* 0x000005f000007945 */ /* 0x000fe40003800000 */
[----:B---3--:R4:W5:Y:S10]  /*ba10*/  LD.E.128 R8, [R46.64+0x100] ;  /* 0x000100062e087980 */ /* 0x008974000c101d00 */
[----:B------:R-:W-:-:S05]  /*ba20*/  @P0 BRA `(.L_x_3975) ;  /* 0x000005c000000947 */ /* 0x000fca0003800000 */
[----:B------:R-:W-:Y:S01]  /*ba30*/  LEA.HI R0, R23, R23, RZ, 0x1 ;  /* 0x0000001717007211 */ /* 0x000fe200078f08ff */
[----:B-----5:R-:W-:Y:S01]  /*ba40*/  IMAD.MOV.U32 R39, RZ, RZ, R9 ;  /* 0x000000ffff277224 */ /* 0x020fe200078e0009 */
[----:B------:R-:W-:Y:S02]  /*ba50*/  IADD3 R12, P0, R106, R100, RZ ;  /* 0x000000646a0c7210 */ /* 0x000fe40007f1e0ff */
[----:B------:R-:W-:Y:S02]  /*ba60*/  SHF.R.S32.HI R0, RZ, 0x1, R0 ;  /* 0x00000001ff007819 */ /* 0x000fe40000011400 */
[----:B----4-:R-:W-:Y:S01]  /*ba70*/  MOV R6, RZ ;  /* 0x000000ff00067202 */ /* 0x010fe20000000f00 */
[----:B------:R-:W-:Y:S01]  /*ba80*/  IMAD.X R13, R107, 0x1, R99, P0 ;  /* 0x000000016b0d7824 */ /* 0x000fe200000e0663 */
        /* <DEDUP_REMOVED lines=86> */
.L_x_3975:
[----:B------:R-:W-:Y:S05]  /*bff0*/  BSYNC B0 ;  /* 0x0000000000007941 */ /* 0x000fea0003800000 */
.L_x_3974:
[----:B-----5:R3:W-:Y:S01]  /*c000*/  ST.E.128 [R44.64+0x100], R8 ;  /* 0x000100082c007985 */ /* 0x0207e2000c101d06 */
[----:B------:R-:W-:Y:S01]  /*c010*/  ISETP.GE.AND P0, PT, R18, R23, PT ;  /* 0x000000171200720c */ /* 0x000fe20003f06270 */
[----:B------:R-:W-:Y:S02]  /*c020*/  BSSY B0, `(.L_x_3976) ;  /* 0x0000060000007945 */ /* 0x000fe40003800000 */
[----:B----4-:R3:W5:Y:S10]  /*c030*/  LD.E.128 R4, [R46.64+0x180] ;  /* 0x000180062e047980 */ /* 0x010774000c101d00 */
        /* <DEDUP_REMOVED lines=94> */
.L_x_3977:
[----:B------:R-:W-:Y:S05]  /*c620*/  BSYNC B0 ;  /* 0x0000000000007941 */ /* 0x000fea0003800000 */
.L_x_3976:
[----:B-----5:R4:W-:Y:S02]  /*c630*/  ST.E.128 [R44.64+0x180], R4 ;  /* 0x000180042c007985 */ /* 0x0209e4000c101d06 */
.L_x_3969:
[----:B------:R-:W-:Y:S05]  /*c640*/  BSYNC B1 ;  /* 0x0000000000017941 */ /* 0x000fea0003800000 */
.L_x_3968:
[----:B------:R-:W5:Y:S02]  /*c650*/  LD.E R3, [R28.64+0xd0] ;  /* 0x0000d0061c037980 */ /* 0x000f64000c101900 */
[----:B-----5:R-:W-:Y:S05]  /*c660*/  IMAD.U32 R3, R3, -0x20, RZ ;  /* 0xffffffe003037824 */ /* 0x020fea00078e00ff */
[C---:B------:R-:W-:Y:S02]  /*c670*/  LEA R110, P1, R3.reuse, R110, 0x1 ;  /* 0x0000006e036e7211 */ /* 0x040fe400078208ff */
[C---:B------:R-:W-:Y:S02]  /*c680*/  LEA R108, P0, R3.reuse, R108, 0x1 ;  /* 0x0000006c036c7211 */ /* 0x040fe400078008ff */
[C---:B------:R-:W-:Y:S02]  /*c690*/  LEA.HI.X.SX32 R111, R3.reuse, R111, 0x1, P1 ;  /* 0x0000006f036f7211 */ /* 0x040fe400008f0eff */
[----:B------:R-:W-:Y:S01]  /*c6a0*/  LEA.HI.X.SX32 R109, R3, R109, 0x1, P0 ;  /* 0x0000006d036d7211 */ /* 0x000fe200000f0eff */
[----:B------:R-:W-:-:S05]  /*c6b0*/  BRA `(.L_x_3937) ;  /* 0x0000034000007947 */ /* 0x000fca0003800000 */
.L_x_3927:
[----:B----4-:R-:W2:Y:S01]  /*c6c0*/  @P3 LD.E.128 R36, [R106.64] ;  /* 0x000000066a243980 */ /* 0x010ea2000c101d00 */
[C---:B------:R-:W-:Y:S04]  /*c6d0*/  @P2 LEA R42, P0, R78.reuse, R106, 0x1 ;  /* 0x0000006a4e2a2211 */ /* 0x040fe800078008ff */
        /* <DEDUP_REMOVED lines=8> */
[C---:B------:R-:W-:Y:S04]  /*c760*/  @P0 LEA R2, P1, R70.reuse, R158, 0x1 ;  /* 0x0000009e46020211 */ /* 0x040fe800078208ff */
[----:B------:R-:W-:Y:S02]  /*c770*/  @P0 LEA.HI.X R3, R70, R159, R71, 0x1, P1 ;  /* 0x0000009f46030211 */ /* 0x000fe400008f0c47 */
[C---:B------:R-:W-:Y:S04]  /*c780*/  ISETP.GE.AND P1, PT, R136.reuse, R165, PT ;  /* 0x000000a58800720c */ /* 0x040fe80003f26270 */
[----:B------:R-:W-:Y:S11]  /*c790*/  ISETP.GE.AND P1, PT, R136, R163, !P1 ;  /* 0x000000a38800720c */ /* 0x000ff60004f26270 */
[----:B------:R-:W-:Y:S02]  /*c7a0*/  @!UPT UIADD3 URZ, URZ, URZ, URZ ;  /* 0x0000003f3f3ff290 */ /* 0x000fe4000fffe03f */
[----:B------:R-:W-:Y:S01]  /*c7b0*/  @P1 IMAD R0, R161, 0x60, RZ ;  /* 0x00000060a1001824 */ /* 0x000fe200078e02ff */
[----:B--2---:R-:W-:Y:S04]  /*c7c0*/  @P3 ST.E.128 [R158.64], R36 ;  /* 0x000000249e003985 */ /* 0x004fe8000c101d06 */
[----:B------:R-:W2:Y:S04]  /*c7d0*/  @P3 LD.E.128 R8, [R106.64+0x80] ;  /* 0x000080066a083980 */ /* 0x000ea8000c101d00 */
[----:B--2---:R1:W-:Y:S04]  /*c7e0*/  @P3 ST.E.128 [R158.64+0x80], R8 ;  /* 0x000080089e003985 */ /* 0x0043e8000c101d06 */
[----:B------:R-:W2:Y:S04]  /*c7f0*/  @P3 LD.E.128 R4, [R106.64+0x100] ;  /* 0x000100066a043980 */ /* 0x000ea8000c101d00 */
[----:B--2---:R2:W-:Y:S04]  /*c800*/  @P3 ST.E.128 [R158.64+0x100], R4 ;  /* 0x000100049e003985 */ /* 0x0045e8000c101d06 */
[----:B------:R-:W3:Y:S04]  /*c810*/  @P3 LD.E.128 R32, [R106.64+0x180] ;  /* 0x000180066a203980 */ /* 0x000ee8000c101d00 */
[----:B---3--:R3:W-:Y:S04]  /*c820*/  @P3 ST.E.128 [R158.64+0x180], R32 ;  /* 0x000180209e003985 */ /* 0x0087e8000c101d06 */
[----:B------:R-:W4:Y:S04]  /*c830*/  @P2 LD.E.128 R12, [R42.64] ;  /* 0x000000062a0c2980 */ /* 0x000f28000c101d00 */
[----:B----4-:R-:W-:Y:S04]  /*c840*/  @P2 ST.E.128 [R40.64], R12 ;  /* 0x0000000c28002985 */ /* 0x010fe8000c101d06 */
[----:B-1----:R-:W4:Y:S04]  /*c850*/  @P2 LD.E.128 R8, [R42.64+0x80] ;  /* 0x000080062a082980 */ /* 0x002f28000c101d00 */
[----:B----4-:R-:W-:Y:S04]  /*c860*/  @P2 ST.E.128 [R40.64+0x80], R8 ;  /* 0x0000800828002985 */ /* 0x010fe8000c101d06 */
[----:B--2---:R-:W2:Y:S04]  /*c870*/  @P2 LD.E.128 R4, [R42.64+0x100] ;  /* 0x000100062a042980 */ /* 0x004ea8000c101d00 */
[----:B--2---:R-:W-:Y:S04]  /*c880*/  @P2 ST.E.128 [R40.64+0x100], R4 ;  /* 0x0001000428002985 */ /* 0x004fe8000c101d06 */
[----:B------:R-:W2:Y:S04]  /*c890*/  @P2 LD.E.128 R36, [R42.64+0x180] ;  /* 0x000180062a242980 */ /* 0x000ea8000c101d00 */
[----:B--2---:R1:W-:Y:S04]  /*c8a0*/  @P2 ST.E.128 [R40.64+0x180], R36 ;  /* 0x0001802428002985 */ /* 0x0043e8000c101d06 */
[----:B---3--:R-:W2:Y:S01]  /*c8b0*/  @P0 LD.E.128 R32, [R30.64] ;  /* 0x000000061e200980 */ /* 0x008ea2000c101d00 */
[----:B-1----:R-:W-:Y:S04]  /*c8c0*/  @P1 IMAD.WIDE.U32 R36, R160, 0x60, R106 ;  /* 0x00000060a0241825 */ /* 0x002fe800078e006a */
[----:B------:R-:W-:Y:S02]  /*c8d0*/  @P1 IMAD.IADD R37, R37, 0x1, R0 ;  /* 0x0000000125251824 */ /* 0x000fe400078e0200 */
[----:B------:R-:W-:Y:S01]  /*c8e0*/  @P1 IMAD R0, R167, 0x60, RZ ;  /* 0x00000060a7001824 */ /* 0x000fe200078e02ff */
[----:B--2---:R1:W-:Y:S04]  /*c8f0*/  @P0 ST.E.128 [R2.64], R32 ;  /* 0x0000002002000985 */ /* 0x0043e8000c101d06 */
[----:B------:R-:W2:Y:S04]  /*c900*/  @P0 LD.E.128 R12, [R30.64+0x80] ;  /* 0x000080061e0c0980 */ /* 0x000ea8000c101d00 */
[----:B--2---:R2:W-:Y:S04]  /*c910*/  @P0 ST.E.128 [R2.64+0x80], R12 ;  /* 0x0000800c02000985 */ /* 0x0045e8000c101d06 */
[----:B------:R-:W3:Y:S04]  /*c920*/  @P0 LD.E.128 R8, [R30.64+0x100] ;  /* 0x000100061e080980 */ /* 0x000ee8000c101d00 */
[----:B---3--:R3:W-:Y:S04]  /*c930*/  @P0 ST.E.128 [R2.64+0x100], R8 ;  /* 0x0001000802000985 */ /* 0x0087e8000c101d06 */
[----:B------:R4:W5:Y:S02]  /*c940*/  @P0 LD.E.128 R4, [R30.64+0x180] ;  /* 0x000180061e040980 */ /* 0x000964000c101d00 */
[----:B----4-:R-:W-:Y:S04]  /*c950*/  @P1 IMAD.WIDE.U32 R30, R166, 0x60, R158 ;  /* 0x00000060a61e1825 */ /* 0x010fe800078e009e */
[----:B------:R-:W-:Y:S01]  /*c960*/  @P1 IMAD.IADD R31, R31, 0x1, R0 ;  /* 0x000000011f1f1824 */ /* 0x000fe200078e0200 */
[----:B-----5:R4:W-:Y:S04]  /*c970*/  @P0 ST.E.128 [R2.64+0x180], R4 ;  /* 0x0001800402000985 */ /* 0x0209e8000c101d06 */
[----:B-1----:R-:W5:Y:S04]  /*c980*/  @P1 LD.E.128 R32, [R36.64] ;  /* 0x0000000624201980 */ /* 0x002f68000c101d00 */
[----:B-----5:R1:W-:Y:S04]  /*c990*/  @P1 ST.E.128 [R30.64], R32 ;  /* 0x000000201e001985 */ /* 0x0203e8000c101d06 */
[----:B--2---:R-:W2:Y:S04]  /*c9a0*/  @P1 LD.E.128 R12, [R36.64+0x80] ;  /* 0x00008006240c1980 */ /* 0x004ea8000c101d00 */
[----:B--2---:R1:W-:Y:S04]  /*c9b0*/  @P1 ST.E.128 [R30.64+0x80], R12 ;  /* 0x0000800c1e001985 */ /* 0x0043e8000c101d06 */
[----:B---3--:R-:W2:Y:S04]  /*c9c0*/  @P1 LD.E.128 R8, [R36.64+0x100] ;  /* 0x0001000624081980 */ /* 0x008ea8000c101d00 */
[----:B--2---:R1:W-:Y:S04]  /*c9d0*/  @P1 ST.E.128 [R30.64+0x100], R8 ;  /* 0x000100081e001985 */ /* 0x0043e8000c101d06 */
[----:B----4-:R-:W2:Y:S04]  /*c9e0*/  @P1 LD.E.128 R4, [R36.64+0x180] ;  /* 0x0001800624041980 */ /* 0x010ea8000c101d00 */
[----:B--2---:R1:W-:Y:S02]  /*c9f0*/  @P1 ST.E.128 [R30.64+0x180], R4 ;  /* 0x000180041e001985 */ /* 0x0043e4000c101d06 */
.L_x_3937:
[----:B------:R-:W-:Y:S05]  /*ca00*/  BSYNC B2 ;  /* 0x0000000000027941 */ /* 0x000fea0003800000 */
.L_x_3926:
[----:B------:R-:W-:Y:S01]  /*ca10*/  ISETP.NE.U32.AND P1, PT, R244, RZ, PT ;  /* 0x000000fff400720c */ /* 0x000fe20003f25070 */
[----:B------:R-:W5:Y:S01]  /*ca20*/  LD.E R3, [R28.64+0x128] ;  /* 0x000128061c037980 */ /* 0x000f62000c101900 */
[----:B------:R-:W-:Y:S02]  /*ca30*/  BSSY B0, `(.L_x_3978) ;  /* 0x0000060000007945 */ /* 0x000fe40003800000 */
[----:B------:R-:W-:Y:S01]  /*ca40*/  ISETP.NE.AND.EX P1, PT, R245, RZ, PT, P1 ;  /* 0x000000fff500720c */ /* 0x000fe20003f25310 */
[----:B-----5:R-:W-:Y:S05]  /*ca50*/  IMAD.U32 R3, R3, -0x40, RZ ;  /* 0xffffffc003037824 */ /* 0x020fea00078e00ff */
[C---:B-12---:R-:W-:Y:S04]  /*ca60*/  LEA R106, P0, R3.reuse, R106, 0x1 ;  /* 0x0000006a036a7211 */ /* 0x046fe800078008ff */
[----:B------:R-:W-:Y:S03]  /*ca70*/  LEA.HI.X.SX32 R107, R3, R107, 0x1, P0 ;  /* 0x0000006b036b7211 */ /* 0x000fe600000f0eff */
[----:B------:R-:W-:-:S05]  /*ca80*/  @!P1 BRA `(.L_x_3979) ;  /* 0x0000050000009947 */ /* 0x000fca0003800000 */
[----:B------:R-:W-:Y:S04]  /*ca90*/  IADD3 R3, R17, -0x1, RZ ;  /* 0xffffffff11037810 */ /* 0x000fe80007ffe0ff */
[----:B------:R-:W-:Y:S11]  /*caa0*/  ISETP.GT.AND P0, PT, R3, R74, PT ;  /* 0x0000004a0300720c */ /* 0x000ff60003f04270 */
[----:B------:R-:W-:Y:S02]  /*cab0*/  @!UPT UIADD3 URZ, URZ, URZ, URZ ;  /* 0x0000003f3f3ff290 */ /* 0x000fe4000fffe03f */
[----:B------:R-:W-:-:S05]  /*cac0*/  @!P0 BRA `(.L_x_3980) ;  /* 0x0000056000008947 */ /* 0x000fca0003800000 */
[----:B---34-:R-:W-:Y:S01]  /*cad0*/  IMAD.MOV.U32 R10, RZ, RZ, RZ ;  /* 0x000000ffff0a7224 */ /* 0x018fe200078e00ff */
        /* <DEDUP_REMOVED lines=23> */
[----:B------:R-:W-:Y:S01]  /*cc50*/  @!P3 IADD3 R6, R6, 0x1, RZ ;  /* 0x000000010606b810 */ /* 0x000fe20007ffe0ff */
[--C-:B------:R-:W-:Y:S01]  /*cc60*/  @!P3 IMAD.IADD R8, R8, 0x1, -R3.reuse ;  /* 0x000000010808b824 */ /* 0x100fe200078e0a03 */
[----:B------:R-:W-:Y:S01]  /*cc70*/  @!P0 IADD3 R4, R4, 0x1, RZ ;  /* 0x0000000104048810 */ /* 0x000fe20007ffe0ff */
[----:B------:R-:W-:Y:S01]  /*cc80*/  @!P0 IMAD.IADD R5, R5, 0x1, -R3 ;  /* 0x0000000105058824 */ /* 0x000fe200078e0a03 */
[----:B------:R-:W-:Y:S02]  /*cc90*/  ISETP.NE.AND P0, PT, R2, RZ, PT ;  /* 0x000000ff0200720c */ /* 0x000fe40003f05270 */
[-C--:B------:R-:W-:Y:S02]  /*cca0*/  ISETP.GE.U32.AND P5, PT, R8, R3.reuse, PT ;  /* 0x000000030800720c */ /* 0x080fe40003fa6070 */
[----:B------:R-:W-:Y:S01]  /*ccb0*/  ISETP.GE.U32.AND P4, PT, R5, R3, PT ;  /* 0x000000030500720c */ /* 0x000fe20003f86070 */
[----:B------:R-:W5:Y:S01]  /*ccc0*/  LD.E.64 R8, [R28.64+0x28] ;  /* 0x000028061c087980 */ /* 0x000f62000c101b00 */
[-C--:B------:R-:W-:Y:S02]  /*ccd0*/  LOP3.LUT R5, R21, R2.reuse, RZ, 0x3c, !PT ;  /* 0x0000000215057212 */ /* 0x080fe400078e3cff */
[-C--:B------:R-:W-:Y:S02]  /*cce0*/  LOP3.LUT R3, R0, R2.reuse, RZ, 0x3c, !PT ;  /* 0x0000000200037212 */ /* 0x080fe400078e3cff */
[----:B------:R-:W-:Y:S02]  /*ccf0*/  ISETP.GE.AND P2, PT, R5, RZ, PT ;  /* 0x000000ff0500720c */ /* 0x000fe40003f46270 */
[----:B------:R-:W-:Y:S02]  /*cd00*/  ISETP.GE.AND P1, PT, R3, RZ, PT ;  /* 0x000000ff0300720c */ /* 0x000fe40003f26270 */
[----:B------:R-:W-:Y:S02]  /*cd10*/  LOP3.LUT R3, RZ, R2, RZ, 0x33, !PT ;  /* 0x00000002ff037212 */ /* 0x000fe400078e33ff */
[----:B------:R-:W-:Y:S02]  /*cd20*/  @P5 IADD3 R6, R6, 0x1, RZ ;  /* 0x0000000106065810 */ /* 0x000fe40007ffe0ff */
[----:B------:R-:W-:Y:S02]  /*cd30*/  @P4 IADD3 R4, R4, 0x1, RZ ;  /* 0x0000000104044810 */ /* 0x000fe40007ffe0ff */
[----:B------:R-:W-:Y:S03]  /*cd40*/  IADD3 R0, -R21, R0, RZ ;  /* 0x0000000015007210 */ /* 0x000fe60007ffe1ff */
        /* <DEDUP_REMOVED lines=11> */
[----:B------:R-:W2:Y:S02]  /*ce00*/  LD.E R6, [R22.64] ;  /* 0x0000000616067980 */ /* 0x000ea4000c101900 */
[----:B----4-:R-:W-:Y:S02]  /*ce10*/  IMAD R4, R13, R0, RZ ;  /* 0x000000000d047224 */ /* 0x010fe400078e02ff */
[----:B--2---:R-:W-:Y:S01]  /*ce20*/  IMAD.IADD R5, R5, 0x1, -R6 ;  /* 0x0000000105057824 */ /* 0x004fe200078e0a06 */
[----:B------:R-:W-:Y:S03]  /*ce30*/  SHF.R.S32.HI R6, RZ, 0x1f, R0 ;  /* 0x0000001fff067819 */ /* 0x000fe60000011400 */
[----:B---3--:R-:W-:Y:S01]  /*ce40*/  IMAD R3, R15, R5, RZ ;  /* 0x000000050f037224 */ /* 0x008fe200078e02ff */
[----:B------:R-:W-:Y:S01]  /*ce50*/  SHF.R.S32.HI R7, RZ, 0x1f, R5 ;  /* 0x0000001fff077819 */ /* 0x000fe20000011405 */
[C---:B------:R-:W-:Y:S02]  /*ce60*/  IMAD R4, R12.reuse, R6, R4 ;  /* 0x000000060c047224 */ /* 0x040fe400078e0204 */
[----:B------:R-:W-:Y:S04]  /*ce70*/  IMAD.WIDE.U32 R12, R12, R0, RZ ;  /* 0x000000000c0c7225 */ /* 0x000fe800078e00ff */
[C---:B------:R-:W-:Y:S01]  /*ce80*/  IMAD R3, R14.reuse, R7, R3 ;  /* 0x000000070e037224 */ /* 0x040fe200078e0203 */
[----:B------:R-:W-:Y:S01]  /*ce90*/  IADD3 R13, R13, R4, RZ ;  /* 0x000000040d0d7210 */ /* 0x000fe20007ffe0ff */
[-C--:B------:R-:W-:Y:S04]  /*cea0*/  IMAD.WIDE.U32 R14, R14, R5.reuse, RZ ;  /* 0x000000050e0e7225 */ /* 0x080fe800078e00ff */
[----:B------:R-:W-:Y:S02]  /*ceb0*/  IMAD.IADD R15, R15, 0x1, R3 ;  /* 0x000000010f0f7824 */ /* 0x000fe400078e0203 */
[----:B------:R-:W-:Y:S02]  /*cec0*/  IMAD R3, R11, R0, RZ ;  /* 0x000000000b037224 */ /* 0x000fe400078e02ff */
[----:B------:R-:W-:Y:S04]  /*ced0*/  IMAD.WIDE.U32 R14, R0, R10, R14 ;  /* 0x0000000a000e7225 */ /* 0x000fe800078e000e */
[----:B-----5:R-:W-:Y:S01]  /*cee0*/  IMAD R0, R9, R5, RZ ;  /* 0x0000000509007224 */ /* 0x020fe200078e02ff */
[----:B------:R-:W-:Y:S01]  /*cef0*/  LEA R158, P0, R14, R158, 0x1 ;  /* 0x0000009e0e9e7211 */ /* 0x000fe200078008ff */
[----:B------:R-:W-:Y:S02]  /*cf00*/  IMAD R3, R10, R6, R3 ;  /* 0x000000060a037224 */ /* 0x000fe400078e0203 */
[----:B------:R-:W-:Y:S04]  /*cf10*/  IMAD.WIDE.U32 R12, R5, R8, R12 ;  /* 0x00000008050c7225 */ /* 0x000fe800078e000c */
[----:B------:R-:W-:Y:S01]  /*cf20*/  IMAD R0, R8, R7, R0 ;  /* 0x0000000708007224 */ /* 0x000fe200078e0200 */
[----:B------:R-:W-:Y:S01]  /*cf30*/  LEA R113, P1, R12, R113, 0x1 ;  /* 0x000000710c717211 */ /* 0x000fe200078208ff */
[----:B------:R-:W-:Y:S02]  /*cf40*/  IMAD.IADD R3, R15, 0x1, R3 ;  /* 0x000000010f037824 */ /* 0x000fe400078e0203 */
[----:B------:R-:W-:Y:S03]  /*cf50*/  IMAD.IADD R5, R13, 0x1, R0 ;  /* 0x000000010d057824 */ /* 0x000fe600078e0200 */
[----:B------:R-:W-:Y:S02]  /*cf60*/  LEA.HI.X R159, R14, R159, R3, 0x1, P0 ;  /* 0x0000009f0e9f7211 */ /* 0x000fe400000f0c03 */
[----:B------:R-:W-:Y:S01]  /*cf70*/  LEA.HI.X R112, R12, R112, R5, 0x1, P1 ;  /* 0x000000700c707211 */ /* 0x000fe200008f0c05 */
[----:B------:R-:W-:-:S05]  /*cf80*/  BRA `(.L_x_3980) ;  /* 0x000000a000007947 */ /* 0x000fca0003800000 */
.L_x_3979:
[----:B------:R-:W2:Y:S01]  /*cf90*/  LD.E R0, [R28.64+0x40] ;  /* 0x000040061c007980 */ /* 0x000ea2000c101900 */
[----:B---34-:R-:W-:Y:S02]  /*cfa0*/  IMAD.MOV.U32 R4, RZ, RZ, R113 ;  /* 0x000000ffff047224 */ /* 0x018fe400078e0071 */
[----:B------:R-:W-:Y:S01]  /*cfb0*/  IMAD.MOV.U32 R5, RZ, RZ, R112 ;  /* 0x000000ffff057224 */ /* 0x000fe200078e0070 */
[----:B------:R-:W3:Y:S02]  /*cfc0*/  LD.E R3, [R28.64+0x38] ;  /* 0x000038061c037980 */ /* 0x000ee4000c101900 */
[----:B---3--:R-:W-:Y:S02]  /*cfd0*/  IMAD.U32 R3, R3, -0x40, RZ ;  /* 0xffffffc003037824 */ /* 0x008fe400078e00ff */
[----:B--2---:R-:W-:Y:S03]  /*cfe0*/  IMAD.U32 R0, R0, -0x40, RZ ;  /* 0xffffffc000007824 */ /* 0x004fe600078e00ff */
[C---:B------:R-:W-:Y:S02]  /*cff0*/  LEA R158, P0, R3.reuse, R158, 0x1 ;  /* 0x0000009e039e7211 */ /* 0x040fe400078008ff */
[C---:B------:R-:W-:Y:S02]  /*d000*/  LEA R113, P1, R0.reuse, R4, 0x1 ;  /* 0x0000000400717211 */ /* 0x040fe400078208ff */
[----:B------:R-:W-:Y:S02]  /*d010*/  LEA.HI.X.SX32 R159, R3, R159, 0x1, P0 ;  /* 0x0000009f039f7211 */ /* 0x000fe400000f0eff */
[----:B------:R-:W-:Y:S04]  /*d020*/  LEA.HI.X.SX32 R112, R0, R5, 0x1, P1 ;  /* 0x0000000500707211 */ /* 0x000fe800008f0eff */
.L_x_3980:
[----:B------:R-:W-:Y:S05]  /*d030*/  BSYNC B0 ;  /* 0x0000000000007941 */ /* 0x000fea0003800000 */
.L_x_3978:
[----:B------:R-:W-:Y:S04]  /*d040*/  IADD3 R17, R17, -0x1, RZ ;  /* 0xffffffff11117810 */ /* 0x000fe80007ffe0ff */
[----:B------:R-:W-:Y:S11]  /*d050*/  ISETP.GT.AND P0, PT, R17, R74, PT ;  /* 0x0000004a1100720c */ /* 0x000ff60003f04270 */
[----:B------:R-:W-:Y:S02]  /*d060*/  @!UPT UIADD3 URZ, URZ, URZ, URZ ;  /* 0x0000003f3f3ff290 */ /* 0x000fe4000fffe03f */
[----:B------:R-:W-:-:S05]  /*d070*/  @P0 BRA `(.L_x_3981) ;  /* 0xffff5a2000000947 */ /* 0x000fca000383ffff */
.L_x_3925:
[----:B-1----:R-:W-:Y:S01]  /*d080*/  WARPSYNC 0xffffffff ;  /* 0xffffffff00007948 */ /* 0x002fe20003800000 */
[----:B------:R-:W-:Y:S06]  /*d090*/  BAR.SYNC.DEFER_BLOCKING 0x0 ;  /* 0x0000000000007b1d */ /* 0x000fec0000010000 */
[----:B------:R-:W2:Y:S01]  /*d0a0*/  LD.E R3, [R28.64+0xd0] ;  /* 0x0000d0061c037980 */ /* 0x000ea2000c101900 */
[----:B------:R-:W-:Y:S01]  /*d0b0*/  BSSY B2, `(.L_x_3982) ;  /* 0x0000901000027945 */ /* 0x000fe20003800000 */
[----:B------:R-:W-:Y:S01]  /*d0c0*/  IMAD.SHL.U32 R249, R143, 0x2, RZ ;  /* 0x000000028ff97824 */ /* 0x000fe200078e00ff */
[C---:B---34-:R-:W-:Y:S01]  /*d0d0*/  SHF.L.U64.HI R9, R150.reuse, 0x4, R151 ;  /* 0x0000000496097819 */ /* 0x058fe20000010297 */
        /* <DEDUP_REMOVED lines=12> */
[----:B------:R-:W2:Y:S01]  /*d1a0*/  @P1 LD.E R2, [R10.64] ;  /* 0x000000060a021980 */ /* 0x000ea2000c101900 */
[-C--:B------:R-:W-:Y:S02]  /*d1b0*/  IADD3 R5, P1, R5, R146.reuse, RZ ;  /* 0x0000009205057210 */ /* 0x080fe40007f3e0ff */
[----:B------:R-:W-:Y:S02]  /*d1c0*/  LEA.HI R13, R3, R3, RZ, 0x1 ;  /* 0x00000003030d7211 */ /* 0x000fe400078f08ff */
[C---:B------:R-:W-:Y:S01]  /*d1d0*/  LEA R7, P0, R150.reuse, R146, 0x5 ;  /* 0x0000009296077211 */ /* 0x040fe200078028ff */
[----:B------:R-:W-:Y:S01]  /*d1e0*/  IMAD.X R9, R9, 0x1, R149, P1 ;  /* 0x0000000109097824 */ /* 0x000fe200008e0695 */
[----:B-----5:R-:W-:Y:S02]  /*d1f0*/  LEA R30, P1, R5, R152, 0x1 ;  /* 0x00000098051e7211 */ /* 0x020fe400078208ff */
[----:B------:R-:W-:Y:S02]  /*d200*/  SHF.R.S32.HI R13, RZ, 0x1, R13 ;  /* 0x00000001ff0d7819 */ /* 0x000fe4000001140d */
[----:B------:R-:W-:-:S02]  /*d210*/  LEA.HI.X R6, R150, R149, R151, 0x5, P0 ;  /* 0x0000009596067211 */ /* 0x000fc400000f2c97 */
[----:B---3--:R-:W-:Y:S01]  /*d220*/  ISETP.NE.AND P4, PT, R0, RZ, PT ;  /* 0x000000ff0000720c */ /* 0x008fe20003f85270 */
[----:B------:R-:W-:Y:S01]  /*d230*/  IMAD.MOV.U32 R148, RZ, RZ, R146 ;  /* 0x000000ffff947224 */ /* 0x000fe200078e0092 */
[-C--:B------:R-:W-:Y:S02]  /*d240*/  LEA R44, P2, R146, R152.reuse, 0x1 ;  /* 0x00000098922c7211 */ /* 0x080fe400078408ff */
[----:B------:R-:W-:Y:S02]  /*d250*/  LEA R22, P0, R7, R152, 0x1 ;  /* 0x0000009807167211 */ /* 0x000fe400078008ff */
[----:B------:R-:W-:Y:S01]  /*d260*/  LEA.HI.X R31, R5, R153, R9, 0x1, P1 ;  /* 0x00000099051f7211 */ /* 0x000fe200008f0c09 */
[----:B------:R-:W-:Y:S01]  /*d270*/  IMAD R9, R144, R13, R140 ;  /* 0x0000000d90097224 */ /* 0x000fe200078e028c */
[-CC-:B------:R-:W-:Y:S01]  /*d280*/  LEA.HI.X R45, R146, R153.reuse, R149.reuse, 0x1, P2 ;  /* 0x00000099922d7211 */ /* 0x180fe200010f0c95 */
[----:B------:R-:W-:Y:S01]  /*d290*/  IMAD R4, R151, 0x30, RZ ;  /* 0x0000003097047824 */ /* 0x000fe200078e02ff */
[----:B------:R-:W-:Y:S01]  /*d2a0*/  LEA.HI.X R23, R7, R153, R6, 0x1, P0 ;  /* 0x0000009907177211 */ /* 0x000fe200000f0c06 */
[----:B------:R-:W-:-:S04]  /*d2b0*/  IMAD.WIDE.U32 R148, R150, 0x30, R148 ;  /* 0x0000003096947825 */ /* 0x000fc800078e0094 */
        /* <DEDUP_REMOVED lines=8> */
[----:B--2---:R-:W-:-:S05]  /*d340*/  IADD3 R2, R2, R76, R61 ;  /* 0x0000004c02027210 */ /* 0x004fca0007ffe03d */
        /* <DEDUP_REMOVED lines=9> */
[----:B------:R1:W5:Y:S01]  /*d3e0*/  LD.E.128 R32, [R44.64] ;  /* 0x000000062c207980 */ /* 0x000362000c101d00 */
[----:B------:R-:W-:Y:S01]  /*d3f0*/  ISETP.GE.AND P2, PT, R24, R3, PT ;  /* 0x000000031800720c */ /* 0x000fe20003f46270 */
[C---:B------:R-:W-:Y:S01]  /*d400*/  IMAD.SHL.U32 R41, R8.reuse, 0x2, RZ ;  /* 0x0000000208297824 */ /* 0x040fe200078e00ff */
[----:B------:R-:W-:Y:S01]  /*d410*/  SHF.L.U64.HI R5, R8, 0x1, R9 ;  /* 0x0000000108057819 */ /* 0x000fe20000010209 */
[----:B------:R-:W-:Y:S03]  /*d420*/  BSSY B0, `(.L_x_3987) ;  /* 0x000002d000007945 */ /* 0x000fe60003800000 */
[----:B------:R-:W-:-:S02]  /*d430*/  IADD3 R10, P1, R14, R41, RZ ;  /* 0x000000290e0a7210 */ /* 0x000fc40007f3e0ff */
[----:B------:R-:W-:-:S03]  /*d440*/  IADD3 R40, P0, R16, R41, RZ ;  /* 0x0000002910287210 */ /* 0x000fc60007f1e0ff */
[--C-:B------:R-:W-:Y:S02]  /*d450*/  IMAD.X R11, R15, 0x1, R5.reuse, P1 ;  /* 0x000000010f0b7824 */ /* 0x100fe400008e0605 */
[----:B------:R-:W-:Y:S01]  /*d460*/  IMAD.X R41, R17, 0x1, R5, P0 ;  /* 0x0000000111297824 */ /* 0x000fe200000e0605 */
[----:B------:R-:W-:Y:S05]  /*d470*/  @P2 BRA `(.L_x_3988) ;  /* 0x0000027000002947 */ /* 0x000fea0003800000 */
[----:B------:R-:W2:Y:S04]  /*d480*/  LD.E.64 R4, [R40.64] ;  /* 0x0000000628047980 */ /* 0x000ea8000c101b00 */
[----:B------:R-:W3:Y:S01]  /*d490*/  LD.E.64 R6, [R10.64] ;  /* 0x000000060a067980 */ /* 0x000ee2000c101b00 */
[--C-:B-----5:R-:W-:Y:S02]  /*d4a0*/  HADD2.F32 R37, -RZ, R33.reuse.H0_H0 ;  /* 0x20000021ff257230 */ /* 0x120fe40000004100 */
[----:B------:R-:W-:-:S02]  /*d4b0*/  HADD2.F32 R43, -RZ, R33.H1_H1 ;  /* 0x30000021ff2b7230 */ /* 0x000fc40000004100 */
[--C-:B------:R-:W-:Y:S02]  /*d4c0*/  HADD2.F32 R33, -RZ, R35.reuse.H1_H1 ;  /* 0x30000023ff217230 */ /* 0x100fe40000004100 */
[----:B------:R-:W-:Y:S02]  /*d4d0*/  HADD2.F32 R39, -RZ, R35.H0_H0 ;  /* 0x20000023ff277230 */ /* 0x000fe40000004100 */
        /* <DEDUP_REMOVED lines=9> */
[-C--:B------:R-:W-:Y:S01]  /*d570*/  FMUL.FTZ R26, R43, R20.reuse ;  /* 0x000000142b1a7220 */ /* 0x080fe20000410000 */
[----:B------:R-:W-:Y:S01]  /*d580*/  HADD2.F32 R5, -RZ, R5.H0_H0 ;  /* 0x20000005ff057230 */ /* 0x000fe20000004100 */
[----:B------:R-:W-:Y:S01]  /*d590*/  FFMA.FTZ R36, R37, R20, -R36 ;  /* 0x0000001425247223 */ /* 0x000fe20000010824 */
[----:B------:R-:W-:Y:S01]  /*d5a0*/  HADD2.F32 R7, -RZ, R7.H0_H0 ;  /* 0x20000007ff077230 */ /* 0x000fe20000004100 */
[----:B------:R-:W-:Y:S01]  /*d5b0*/  FFMA.FTZ R0, R39, R0, R33 ;  /* 0x0000000027007223 */ /* 0x000fe20000010021 */
[----:B------:R-:W-:Y:S01]  /*d5c0*/  HADD2.F32 R33, -RZ, R32.H1_H1 ;  /* 0x30000020ff217230 */ /* 0x000fe20000004100 */
[----:B------:R-:W-:Y:S01]  /*d5d0*/  FFMA.FTZ R37, R37, R2, R26 ;  /* 0x0000000225257223 */ /* 0x000fe2000001001a */
        /* <DEDUP_REMOVED lines=17> */
.L_x_3988:
[----:B------:R-:W-:Y:S05]  /*d6f0*/  BSYNC B0 ;  /* 0x0000000000007941 */ /* 0x000fea0003800000 */
.L_x_3987:
[----:B-----5:R2:W-:Y:S04]  /*d700*/  STS.128 [R249], R32 ;  /* 0x00000020f9007388 */ /* 0x0205e80000000c00 */
[----:B------:R2:W5:Y:S01]  /*d710*/  LD.E.128 R36, [R44.64+0x80] ;  /* 0x000080062c247980 */ /* 0x000562000c101d00 */
[----:B------:R-:W-:Y:S01]  /*d720*/  IADD3 R0, R24, 0x40, RZ ;  /* 0x0000004018007810 */ /* 0x000fe20007ffe0ff */
[----:B------:R-:W-:Y:S03]  /*d730*/  BSSY B0, `(.L_x_3989) ;  /* 0x000002a000007945 */ /* 0x000fe60003800000 */
[----:B------:R-:W-:-:S13]  /*d740*/  ISETP.GE.AND P0, PT, R0, R3, PT ;  /* 0x000000030000720c */ /* 0x000fda0003f06270 */
[----:B------:R-:W-:Y:S05]  /*d750*/  @P0 BRA `(.L_x_3990) ;  /* 0x0000027000000947 */ /* 0x000fea0003800000 */
[----:B------:R-:W3:Y:S04]  /*d760*/  LD.E.64 R4, [R40.64+0x40] ;  /* 0x0000400628047980 */ /* 0x000ee8000c101b00 */
[----:B------:R-:W4:Y:S01]  /*d770*/  LD.E.64 R6, [R10.64+0x40] ;  /* 0x000040060a067980 */ /* 0x000f22000c101b00 */
[--C-:B--2--5:R-:W-:Y:S02]  /*d780*/  HADD2.F32 R35, -RZ, R37.reuse.H0_H0 ;  /* 0x20000025ff237230 */ /* 0x124fe40000004100 */
[----:B------:R-:W-:Y:S02]  /*d790*/  HADD2.F32 R37, -RZ, R37.H1_H1 ;  /* 0x30000025ff257230 */ /* 0x000fe40000004100 */
[--C-:B------:R-:W-:Y:S02]  /*d7a0*/  HADD2.F32 R33, -RZ, R39.reuse.H1_H1 ;  /* 0x30000027ff217230 */ /* 0x100fe40000004100 */
[----:B------:R-:W-:-:S02]  /*d7b0*/  HADD2.F32 R39, -RZ, R39.H0_H0 ;  /* 0x20000027ff277230 */ /* 0x000fc40000004100 */
[----:B---3--:R-:W-:Y:S02]  /*d7c0*/  HADD2.F32 R2, -RZ, R4.H1_H1 ;  /* 0x30000004ff027230 */ /* 0x008fe40000004100 */
[----:B------:R-:W-:Y:S02]  /*d7d0*/  HADD2.F32 R0, -RZ, R5.H1_H1 ;  /* 0x30000005ff007230 */ /* 0x000fe40000004100 */
[----:B----4-:R-:W-:Y:S01]  /*d7e0*/  HADD2.F32 R20, -RZ, R6.H1_H1 ;  /* 0x30000006ff147230 */ /* 0x010fe20000004100 */
        /* <DEDUP_REMOVED lines=11> */
[----:B------:R-:W-:Y:S01]  /*d8a0*/  HADD2.F32 R2, -RZ, R38.H1_H1 ;  /* 0x30000026ff027230 */ /* 0x000fe20000004100 */
[C---:B------:R-:W-:Y:S01]  /*d8b0*/  FFMA.FTZ R0, R39.reuse, R0, R33 ;  /* 0x0000000027007223 */ /* 0x040fe20000010021 */
[--C-:B------:R-:W-:Y:S01]  /*d8c0*/  HADD2.F32 R33, -RZ, R36.reuse.H1_H1 ;  /* 0x30000024ff217230 */ /* 0x100fe20000004100 */
[----:B------:R-:W-:Y:S01]  /*d8d0*/  FFMA.FTZ R37, R39, R12, -R37 ;  /* 0x0000000c27257223 */ /* 0x000fe20000010825 */
[----:B------:R-:W-:Y:S01]  /*d8e0*/  HADD2.F32 R39, -RZ, R36.H0_H0 ;  /* 0x20000024ff277230 */ /* 0x000fe20000004100 */
[----:B------:R-:W-:Y:S01]  /*d8f0*/  FMUL.FTZ R20, R2, R5 ;  /* 0x0000000502147220 */ /* 0x000fe20000410000 */
[----:B------:R-:W-:Y:S01]  /*d900*/  HADD2.F32 R38, -RZ, R38.H0_H0 ;  /* 0x20000026ff267230 */ /* 0x000fe20000004100 */
[----:B------:R-:W-:Y:S01]  /*d910*/  FMUL.FTZ R12, R33, R4 ;  /* 0x00000004210c7220 */ /* 0x000fe20000410000 */
[----:B------:R-:W-:Y:S01]  /*d920*/  F2FP.PACK_AB R32, R35, R32 ;  /* 0x000000202320723e */ /* 0x000fe200000000ff */
[----:B------:R-:W-:-:S02]  /*d930*/  FMUL.FTZ R33, R33, R6 ;  /* 0x0000000621217220 */ /* 0x000fc40000410000 */
[----:B------:R-:W-:Y:S02]  /*d940*/  FMUL.FTZ R2, R2, R7 ;  /* 0x0000000702027220 */ /* 0x000fe40000410000 */
[C---:B------:R-:W-:Y:S02]  /*d950*/  FFMA.FTZ R12, R39.reuse, R6, -R12 ;  /* 0x00000006270c7223 */ /* 0x040fe4000001080c */
[----:B------:R-:W-:Y:S01]  /*d960*/  FFMA.FTZ R33, R39, R4, R33 ;  /* 0x0000000427217223 */ /* 0x000fe20000010021 */
[----:B------:R-:W-:Y:S01]  /*d970*/  F2FP.PACK_AB R39, R0, R37 ;  /* 0x000000250027723e */ /* 0x000fe200000000ff */
[C---:B------:R-:W-:Y:S01]  /*d980*/  FFMA.FTZ R20, R38.reuse, R7, -R20 ;  /* 0x0000000726147223 */ /* 0x040fe20000010814 */
[----:B------:R-:W-:Y:S01]  /*d990*/  MOV R37, R32 ;  /* 0x0000002000257202 */ /* 0x000fe20000000f00 */
[----:B------:R-:W-:Y:S01]  /*d9a0*/  FFMA.FTZ R5, R38, R5, R2 ;  /* 0x0000000526057223 */ /* 0x000fe20000010002 */
[----:B------:R-:W-:-:S04]  /*d9b0*/  F2FP.PACK_AB R36, R33, R12 ;  /* 0x0000000c2124723e */ /* 0x000fc800000000ff */
[----:B------:R-:W-:Y:S02]  /*d9c0*/  F2FP.PACK_AB R38, R5, R20 ;  /* 0x000000140526723e */ /* 0x000fe400000000ff */
.L_x_3990:
[----:B------:R-:W-:Y:S05]  /*d9d0*/  BSYNC B0 ;  /* 0x0000000000007941 */ /* 0x000fea0003800000 */
.L_x_3989:
[----:B-----5:R3:W-:Y:S04]  /*d9e0*/  STS.128 [R249+0x2000], R36 ;  /* 0x00200024f9007388 */ /* 0x0207e80000000c00 */
[----:B--2---:R3:W5:Y:S01]  /*d9f0*/  LD.E.128 R32, [R44.64+0x100] ;  /* 0x000100062c207980 */ /* 0x004762000c101d00 */
[----:B------:R-:W-:Y:S01]  /*da00*/  IADD3 R0, R24, 0x80, RZ ;  /* 0x0000008018007810 */ /* 0x000fe20007ffe0ff */
[----:B------:R-:W-:Y:S03]  /*da10*/  BSSY B0, `(.L_x_3991) ;  /* 0x000002a000007945 */ /* 0x000fe60003800000 */
[----:B------:R-:W-:-:S13]  /*da20*/  ISETP.GE.AND P0, PT, R0, R3, PT ;  /* 0x000000030000720c */ /* 0x000fda0003f06270 */
[----:B------:R-:W-:Y:S05]  /*da30*/  @P0 BRA `(.L_x_3992) ;  /* 0x0000027000000947 */ /* 0x000fea0003800000 */
[----:B------:R-:W2:Y:S04]  /*da40*/  LD.E.64 R4, [R40.64+0x80] ;  /* 0x0000800628047980 */ /* 0x000ea8000c101b00 */
[----:B------:R-:W4:Y:S01]  /*da50*/  LD.E.64 R6, [R10.64+0x80] ;  /* 0x000080060a067980 */ /* 0x000f22000c101b00 */
[--C-:B---3-5:R-:W-:Y:S02]  /*da60*/  HADD2.F32 R37, -RZ, R33.reuse.H0_H0 ;  /* 0x20000021ff257230 */ /* 0x128fe40000004100 */
[----:B------:R-:W-:Y:S02]  /*da70*/  HADD2.F32 R43, -RZ, R33.H1_H1 ;  /* 0x30000021ff2b7230 */ /* 0x000fe40000004100 */
[--C-:B------:R-:W-:Y:S02]  /*da80*/  HADD2.F32 R33, -RZ, R35.reuse.H1_H1 ;  /* 0x30000023ff217230 */ /* 0x100fe40000004100 */
[----:B------:R-:W-:-:S02]  /*da90*/  HADD2.F32 R39, -RZ, R35.H0_H0 ;  /* 0x20000023ff277230 */ /* 0x000fc40000004100 */
[----:B--2---:R-:W-:Y:S02]  /*daa0*/  HADD2.F32 R0, -RZ, R5.H1_H1 ;  /* 0x30000005ff007230 */ /* 0x004fe40000004100 */
        /* <DEDUP_REMOVED lines=32> */
.L_x_3992:
[----:B------:R-:W-:Y:S05]  /*dcb0*/  BSYNC B0 ;  /* 0x0000000000007941 */ /* 0x000fea0003800000 */
.L_x_3991:
[----:B-----5:R2:W-:Y:S04]  /*dcc0*/  STS.128 [R249+0x4000], R32 ;  /* 0x00400020f9007388 */ /* 0x0205e80000000c00 */
[----:B-1-3--:R-:W5:Y:S01]  /*dcd0*/  LD.E.128 R44, [R44.64+0x180] ;  /* 0x000180062c2c7980 */ /* 0x00af62000c101d00 */
[----:B------:R-:W-:Y:S01]  /*dce0*/  IADD3 R0, R24, 0xc0, RZ ;  /* 0x000000c018007810 */ /* 0x000fe20007ffe0ff */
[----:B------:R-:W-:Y:S03]  /*dcf0*/  BSSY B0, `(.L_x_3993) ;  /* 0x0000029000007945 */ /* 0x000fe60003800000 */
[----:B------:R-:W-:-:S13]  /*dd00*/  ISETP.GE.AND P0, PT, R0, R3, PT ;  /* 0x000000030000720c */ /* 0x000fda0003f06270 */
[----:B------:R-:W-:Y:S05]  /*dd10*/  @P0 BRA `(.L_x_3994) ;  /* 0x0000026000000947 */ /* 0x000fea0003800000 */
[----:B------:R-:W3:Y:S04]  /*dd20*/  LD.E.64 R4, [R40.64+0xc0] ;  /* 0x0000c00628047980 */ /* 0x000ee8000c101b00 */
[----:B------:R-:W4:Y:S01]  /*dd30*/  LD.E.64 R6, [R10.64+0xc0] ;  /* 0x0000c0060a067980 */ /* 0x000f22000c101b00 */
[----:B-----5:R-:W-:Y:S02]  /*dd40*/  HADD2.F32 R37, -RZ, R45.H1_H1 ;  /* 0x3000002dff257230 */ /* 0x020fe40000004100 */
[----:B--2---:R-:W-:Y:S02]  /*dd50*/  HADD2.F32 R33, -RZ, R47.H1_H1 ;  /* 0x3000002fff217230 */ /* 0x004fe40000004100 */
[----:B------:R-:W-:Y:S02]  /*dd60*/  HADD2.F32 R35, -RZ, R45.H0_H0 ;  /* 0x2000002dff237230 */ /* 0x000fe40000004100 */
[----:B------:R-:W-:-:S02]  /*dd70*/  HADD2.F32 R47, -RZ, R47.H0_H0 ;  /* 0x2000002fff2f7230 */ /* 0x000fc40000004100 */
[----:B---3--:R-:W-:Y:S02]  /*dd80*/  HADD2.F32 R2, -RZ, R4.H1_H1 ;  /* 0x30000004ff027230 */ /* 0x008fe40000004100 */
        /* <DEDUP_REMOVED lines=31> */
.L_x_3994:
[----:B------:R-:W-:Y:S05]  /*df80*/  BSYNC B0 ;  /* 0x0000000000007941 */ /* 0x000fea0003800000 */
.L_x_3993:
[----:B-----5:R1:W-:Y:S02]  /*df90*/  STS.128 [R249+0x6000], R44 ;  /* 0x0060002cf9007388 */ /* 0x0203e40000000c00 */
.L_x_3986:
[----:B------:R-:W-:Y:S05]  /*dfa0*/  BSYNC B1 ;  /* 0x0000000000017941 */ /* 0x000fea0003800000 */
.L_x_3985:
[----:B------:R-:W-:Y:S01]  /*dfb0*/  IADD3 R12, R144, 0x10, RZ ;  /* 0x00000010900c7810 */ /* 0x000fe20007ffe0ff */
[----:B------:R-:W-:Y:S03]  /*dfc0*/  BSSY B1, `(.L_x_3995) ;  /* 0x00000c4000017945 */ /* 0x000fe60003800000 */
[----:B------:R-:W-:-:S04]  /*dfd0*/  ISETP.GE.AND P0, PT, R12, R21, PT ;  /* 0x000000150c00720c */ /* 0x000fc80003f06270 */
[----:B------:R-:W-:-:S13]  /*dfe0*/  ISETP.LT.OR P0, PT, R59, -0x87, P0 ;  /* 0xffffff793b00780c */ /* 0x000fda0000701670 */
[----:B------:R-:W-:Y:S05]  /*dff0*/  @P0 BRA `(.L_x_3996) ;  /* 0x00000c0000000947 */ /* 0x000fea0003800000 */
[----:B--2---:R2:W5:Y:S01]  /*e000*/  LD.E.128 R32, [R30.64] ;  /* 0x000000061e207980 */ /* 0x004562000c101d00 */
[C---:B------:R-:W-:Y:S01]  /*e010*/  IADD3 R5, P0, R27.reuse, R8, RZ ;  /* 0x000000081b057210 */ /* 0x040fe20007f1e0ff */
[----:B------:R-:W-:Y:S03]  /*e020*/  BSSY B0, `(.L_x_3997) ;  /* 0x0000032000007945 */ /* 0x000fe60003800000 */
[----:B------:R-:W-:Y:S01]  /*e030*/  LEA.HI.X.SX32 R0, R27, R9, 0x1, P0 ;  /* 0x000000091b007211 */ /* 0x000fe200000f0eff */
[C---:B------:R-:W-:Y:S01]  /*e040*/  IMAD.SHL.U32 R27, R5.reuse, 0x2, RZ ;  /* 0x00000002051b7824 */ /* 0x040fe200078e00ff */
[----:B------:R-:W-:Y:S02]  /*e050*/  ISETP.GE.AND P0, PT, R24, R3, PT ;  /* 0x000000031800720c */ /* 0x000fe40003f06270 */
[----:B------:R-:W-:Y:S02]  /*e060*/  SHF.L.U64.HI R5, R5, 0x1, R0 ;  /* 0x0000000105057819 */ /* 0x000fe40000010200 */
[----:B------:R-:W-:-:S02]  /*e070*/  IADD3 R10, P2, R14, R27, RZ ;  /* 0x0000001b0e0a7210 */ /* 0x000fc40007f5e0ff */
[----:B------:R-:W-:-:S03]  /*e080*/  IADD3 R26, P1, R16, R27, RZ ;  /* 0x0000001b101a7210 */ /* 0x000fc60007f3e0ff */
[--C-:B------:R-:W-:Y:S02]  /*e090*/  IMAD.X R11, R15, 0x1, R5.reuse, P2 ;  /* 0x000000010f0b7824 */ /* 0x100fe400010e0605 */
[----:B------:R-:W-:Y:S02]  /*e0a0*/  IMAD.X R27, R17, 0x1, R5, P1 ;  /* 0x00000001111b7824 */ /* 0x000fe400008e0605 */
[----:B------:R-:W-:Y:S05]  /*e0b0*/  @P0 BRA `(.L_x_3998) ;  /* 0x0000028000000947 */ /* 0x000fea0003800000 */
[----:B------:R-:W3:Y:S04]  /*e0c0*/  LD.E.64 R4, [R26.64] ;  /* 0x000000061a047980 */ /* 0x000ee8000c101b00 */
[----:B------:R-:W4:Y:S01]  /*e0d0*/  LD.E.64 R6, [R10.64] ;  /* 0x000000060a067980 */ /* 0x000f22000c101b00 */
[--C-:B-----5:R-:W-:Y:S02]  /*e0e0*/  HADD2.F32 R39, -RZ, R33.reuse.H1_H1 ;  /* 0x30000021ff277230 */ /* 0x120fe40000004100 */
[----:B------:R-:W-:-:S02]  /*e0f0*/  HADD2.F32 R36, -RZ, R33.H0_H0 ;  /* 0x20000021ff247230 */ /* 0x000fc40000004100 */
[--C-:B------:R-:W-:Y:S02]  /*e100*/  HADD2.F32 R37, -RZ, R35.reuse.H1_H1 ;  /* 0x30000023ff257230 */ /* 0x100fe40000004100 */
[----:B------:R-:W-:Y:S02]  /*e110*/  HADD2.F32 R41, -RZ, R35.H0_H0 ;  /* 0x20000023ff297230 */ /* 0x000fe40000004100 */
[----:B---3--:R-:W-:Y:S02]  /*e120*/  HADD2.F32 R2, -RZ, R4.H1_H1 ;  /* 0x30000004ff027230 */ /* 0x008fe40000004100 */
[----:B------:R-:W-:Y:S02]  /*e130*/  HADD2.F32 R0, -RZ, R5.H1_H1 ;  /* 0x30000005ff007230 */ /* 0x000fe40000004100 */
[----:B----4-:R-:W-:Y:S01]  /*e140*/  HADD2.F32 R33, -RZ, R6.H1_H1 ;  /* 0x30000006ff217230 */ /* 0x010fe20000004100 */
        /* <DEDUP_REMOVED lines=31> */
.L_x_3998:
[----:B------:R-:W-:Y:S05]  /*e340*/  BSYNC B0 ;  /* 0x0000000000007941 */ /* 0x000fea0003800000 */
.L_x_3997:
[----:B-----5:R3:W-:Y:S04]  /*e350*/  STS.128 [R249+0x800], R32 ;  /* 0x00080020f9007388 */ /* 0x0207e80000000c00 */
[----:B------:R3:W5:Y:S01]  /*e360*/  LD.E.128 R36, [R30.64+0x80] ;  /* 0x000080061e247980 */ /* 0x000762000c101d00 */
[----:B------:R-:W-:Y:S01]  /*e370*/  IADD3 R0, R24, 0x40, RZ ;  /* 0x0000004018007810 */ /* 0x000fe20007ffe0ff */
[----:B------:R-:W-:Y:S03]  /*e380*/  BSSY B0, `(.L_x_3999) ;  /* 0x000002a000007945 */ /* 0x000fe60003800000 */
[----:B------:R-:W-:-:S13]  /*e390*/  ISETP.GE.AND P0, PT, R0, R3, PT ;  /* 0x000000030000720c */ /* 0x000fda0003f06270 */
[----:B------:R-:W-:Y:S05]  /*e3a0*/  @P0 BRA `(.L_x_4000) ;  /* 0x0000027000000947 */ /* 0x000fea0003800000 */
[----:B------:R-:W4:Y:S04]  /*e3b0*/  LD.E.64 R4, [R26.64+0x40] ;  /* 0x000040061a047980 */ /* 0x000f28000c101b00 */
[----:B--2---:R-:W2:Y:S01]  /*e3c0*/  LD.E.64 R6, [R10.64+0x40] ;  /* 0x000040060a067980 */ /* 0x004ea2000c101b00 */
[--C-:B---3-5:R-:W-:Y:S02]  /*e3d0*/  HADD2.F32 R35, -RZ, R37.reuse.H0_H0 ;  /* 0x20000025ff237230 */ /* 0x128fe40000004100 */
[----:B------:R-:W-:Y:S02]  /*e3e0*/  HADD2.F32 R37, -RZ, R37.H1_H1 ;  /* 0x30000025ff257230 */ /* 0x000fe40000004100 */
[--C-:B------:R-:W-:Y:S02]  /*e3f0*/  HADD2.F32 R33, -RZ, R39.reuse.H1_H1 ;  /* 0x30000027ff217230 */ /* 0x100fe40000004100 */
[----:B------:R-:W-:-:S02]  /*e400*/  HADD2.F32 R41, -RZ, R39.H0_H0 ;  /* 0x20000027ff297230 */ /* 0x000fc40000004100 */
[----:B----4-:R-:W-:Y:S02]  /*e410*/  HADD2.F32 R2, -RZ, R4.H1_H1 ;  /* 0x30000004ff027230 */ /* 0x010fe40000004100 */
[----:B------:R-:W-:Y:S02]  /*e420*/  HADD2.F32 R0, -RZ, R5.H1_H1 ;  /* 0x30000005ff007230 */ /* 0x000fe40000004100 */
[----:B--2---:R-:W-:Y:S01]  /*e430*/  HADD2.F32 R32, -RZ, R6.H1_H1 ;  /* 0x30000006ff207230 */ /* 0x004fe20000004100 */
        /* <DEDUP_REMOVED lines=30> */
.L_x_4000:
[----:B------:R-:W-:Y:S05]  /*e620*/  BSYNC B0 ;  /* 0x0000000000007941 */ /* 0x000fea0003800000 */
.L_x_3999:
[----:B-----5:R4:W-:Y:S04]  /*e630*/  STS.128 [R249+0x2800], R36 ;  /* 0x00280024f9007388 */ /* 0x0209e80000000c00 */
[----:B---3--:R4:W5:Y:S01]  /*e640*/  LD.E.128 R32, [R30.64+0x100] ;  /* 0x000100061e207980 */ /* 0x008962000c101d00 */
[----:B------:R-:W-:Y:S01]  /*e650*/  IADD3 R0, R24, 0x80, RZ ;  /* 0x0000008018007810 */ /* 0x000fe20007ffe0ff */
[----:B------:R-:W-:Y:S03]  /*e660*/  BSSY B0, `(.L_x_4001) ;  /* 0x000002b000007945 */ /* 0x000fe60003800000 */
[----:B------:R-:W-:-:S13]  /*e670*/  ISETP.GE.AND P0, PT, R0, R3, PT ;  /* 0x000000030000720c */ /* 0x000fda0003f06270 */
[----:B------:R-:W-:Y:S05]  /*e680*/  @P0 BRA `(.L_x_4002) ;  /* 0x0000028000000947 */ /* 0x000fea0003800000 */
[----:B------:R-:W3:Y:S04]  /*e690*/  LD.E.64 R4, [R26.64+0x80] ;  /* 0x000080061a047980 */ /* 0x000ee8000c101b00 */
[----:B--2---:R-:W2:Y:S01]  /*e6a0*/  LD.E.64 R6, [R10.64+0x80] ;  /* 0x000080060a067980 */ /* 0x004ea2000c101b00 */
[--C-:B----45:R-:W-:Y:S02]  /*e6b0*/  HADD2.F32 R39, -RZ, R33.reuse.H1_H1 ;  /* 0x30000021ff277230 */ /* 0x130fe40000004100 */
[----:B------:R-:W-:Y:S02]  /*e6c0*/  HADD2.F32 R36, -RZ, R33.H0_H0 ;  /* 0x20000021ff247230 */ /* 0x000fe40000004100 */
[--C-:B------:R-:W-:Y:S02]  /*e6d0*/  HADD2.F32 R37, -RZ, R35.reuse.H1_H1 ;  /* 0x30000023ff257230 */ /* 0x100fe40000004100 */
[----:B------:R-:W-:-:S02]  /*e6e0*/  HADD2.F32 R41, -RZ, R35.H0_H0 ;  /* 0x20000023ff297230 */ /* 0x000fc40000004100 */
[----:B---3--:R-:W-:Y:S02]  /*e6f0*/  HADD2.F32 R2, -RZ, R4.H1_H1 ;  /* 0x30000004ff027230 */ /* 0x008fe40000004100 */
[----:B------:R-:W-:Y:S02]  /*e700*/  HADD2.F32 R0, -RZ, R5.H1_H1 ;  /* 0x30000005ff007230 */ /* 0x000fe40000004100 */
[----:B--2---:R-:W-:Y:S01]  /*e710*/  HADD2.F32 R33, -RZ, R6.H1_H1 ;  /* 0x30000006ff217230 */ /* 0x004fe20000004100 */
        /* <DEDUP_REMOVED lines=31> */
.L_x_4002:
[----:B------:R-:W-:Y:S05]  /*e910*/  BSYNC B0 ;  /* 0x0000000000007941 */ /* 0x000fea0003800000 */
.L_x_4001:
[----:B-----5:R3:W-:Y:S04]  /*e920*/  STS.128 [R249+0x4800], R32 ;  /* 0x00480020f9007388 */ /* 0x0207e80000000c00 */
[----:B----4-:R3:W5:Y:S01]  /*e930*/  LD.E.128 R36, [R30.64+0x180] ;  /* 0x000180061e247980 */ /* 0x010762000c101d00 */
[----:B------:R-:W-:Y:S01]  /*e940*/  IADD3 R0, R24, 0xc0, RZ ;  /* 0x000000c018007810 */ /* 0x000fe20007ffe0ff */
[----:B------:R-:W-:Y:S03]  /*e950*/  BSSY B0, `(.L_x_4003) ;  /* 0x0000029000007945 */ /* 0x000fe60003800000 */
[----:B------:R-:W-:-:S13]  /*e960*/  ISETP.GE.AND P0, PT, R0, R3, PT ;  /* 0x000000030000720c */ /* 0x000fda0003f06270 */
[----:B------:R-:W-:Y:S05]  /*e970*/  @P0 BRA `(.L_x_4004) ;  /* 0x0000026000000947 */ /* 0x000fea0003800000 */
[----:B------:R-:W4:Y:S04]  /*e980*/  LD.E.64 R4, [R26.64+0xc0] ;  /* 0x0000c0061a047980 */ /* 0x000f28000c101b00 */
[----:B--2---:R-:W2:Y:S01]  /*e990*/  LD.E.64 R6, [R10.64+0xc0] ;  /* 0x0000c0060a067980 */ /* 0x004ea2000c101b00 */
[----:B---3-5:R-:W-:Y:S02]  /*e9a0*/  HADD2.F32 R31, -RZ, R39.H1_H1 ;  /* 0x30000027ff1f7230 */ /* 0x028fe40000004100 */
[--C-:B------:R-:W-:Y:S02]  /*e9b0*/  HADD2.F32 R35, -RZ, R37.reuse.H1_H1 ;  /* 0x30000025ff237230 */ /* 0x100fe40000004100 */
[----:B------:R-:W-:Y:S02]  /*e9c0*/  HADD2.F32 R33, -RZ, R37.H0_H0 ;  /* 0x20000025ff217230 */ /* 0x000fe40000004100 */
[----:B------:R-:W-:-:S02]  /*e9d0*/  HADD2.F32 R39, -RZ, R39.H0_H0 ;  /* 0x20000027ff277230 */ /* 0x000fc40000004100 */
[----:B----4-:R-:W-:Y:S02]  /*e9e0*/  HADD2.F32 R0, -RZ, R5.H1_H1 ;  /* 0x30000005ff007230 */ /* 0x010fe40000004100 */
[----:B------:R-:W-:Y:S02]  /*e9f0*/  HADD2.F32 R2, -RZ, R4.H1_H1 ;  /* 0x30000004ff027230 */ /* 0x000fe40000004100 */
[----:B--2---:R-:W-:Y:S01]  /*ea00*/  HADD2.F32 R20, -RZ, R6.H1_H1 ;  /* 0x30000006ff147230 */ /* 0x004fe20000004100 */
[----:B------:R-:W-:Y:S01]  /*ea10*/  FMUL.FTZ R11, R31, R0 ;  /* 0x000000001f0b7220 */ /* 0x000fe20000410000 */
[----:B------:R-:W-:Y:S01]  /*ea20*/  HADD2.F32 R10, -RZ, R7.H1_H1 ;  /* 0x30000007ff0a7230 */ /* 0x000fe20000004100 */
[C---:B------:R-:W-:Y:S01]  /*ea30*/  FMUL.FTZ R27, R35.reuse, R2 ;  /* 0x00000002231b7220 */ /* 0x040fe20000410000 */
[----:B------:R-:W-:Y:S01]  /*ea40*/  HADD2.F32 R4, -RZ, R4.H0_H0 ;  /* 0x20000004ff047230 */ /* 0x000fe20000004100 */
[----:B------:R-:W-:Y:S01]  /*ea50*/  FMUL.FTZ R26, R35, R20 ;  /* 0x00000014231a7220 */ /* 0x000fe20000410000 */
        /* <DEDUP_REMOVED lines=24> */
.L_x_4004:
[----:B------:R-:W-:Y:S05]  /*ebe0*/  BSYNC B0 ;  /* 0x0000000000007941 */ /* 0x000fea0003800000 */
.L_x_4003:
[----:B-----5:R4:W-:Y:S02]  /*ebf0*/  STS.128 [R249+0x6800], R36 ;  /* 0x00680024f9007388 */ /* 0x0209e40000000c00 */
.L_x_3996:
[----:B------:R-:W-:Y:S05]  /*ec00*/  BSYNC B1 ;  /* 0x0000000000017941 */ /* 0x000fea0003800000 */
.L_x_3995:
[----:B------:R-:W-:Y:S01]  /*ec10*/  IADD3 R20, R144, 0x20, RZ ;  /* 0x0000002090147810 */ /* 0x000fe20007ffe0ff */
[----:B------:R-:W-:Y:S03]  /*ec20*/  BSSY B1, `(.L_x_4005) ;  /* 0x00000c2000017945 */ /* 0x000fe60003800000 */
[----:B------:R-:W-:-:S04]  /*ec30*/  ISETP.GE.AND P0, PT, R20, R21, PT ;  /* 0x000000151400720c */ /* 0x000fc80003f06270 */
[----:B------:R-:W-:-:S13]  /*ec40*/  ISETP.LT.OR P0, PT, R59, -0x107, P0 ;  /* 0xfffffef93b00780c */ /* 0x000fda0000701670 */
[----:B------:R-:W-:Y:S05]  /*ec50*/  @P0 BRA `(.L_x_4006) ;  /* 0x00000be000000947 */ /* 0x000fea0003800000 */
[----:B--23--:R2:W5:Y:S01]  /*ec60*/  LD.E.128 R32, [R22.64] ;  /* 0x0000000616207980 */ /* 0x00c562000c101d00 */
[----:B------:R-:W-:Y:S01]  /*ec70*/  IMAD.SHL.U32 R5, R13, 0x20, RZ ;  /* 0x000000200d057824 */ /* 0x000fe200078e00ff */
[----:B------:R-:W-:Y:S04]  /*ec80*/  BSSY B0, `(.L_x_4007) ;  /* 0x0000032000007945 */ /* 0x000fe80003800000 */
[----:B------:R-:W-:-:S04]  /*ec90*/  IADD3 R0, P0, R5, R8, RZ ;  /* 0x0000000805007210 */ /* 0x000fc80007f1e0ff */
[----:B------:R-:W-:Y:S01]  /*eca0*/  LEA.HI.X.SX32 R5, R5, R9, 0x1, P0 ;  /* 0x0000000905057211 */ /* 0x000fe200000f0eff */
[----:B------:R-:W-:Y:S01]  /*ecb0*/  IMAD.SHL.U32 R27, R0, 0x2, RZ ;  /* 0x00000002001b7824 */ /* 0x000fe200078e00ff */
[----:B------:R-:W-:Y:S02]  /*ecc0*/  ISETP.GE.AND P0, PT, R24, R3, PT ;  /* 0x000000031800720c */ /* 0x000fe40003f06270 */
[----:B------:R-:W-:Y:S02]  /*ecd0*/  SHF.L.U64.HI R5, R0, 0x1, R5 ;  /* 0x0000000100057819 */ /* 0x000fe40000010205 */
[-C--:B------:R-:W-:Y:S02]  /*ece0*/  IADD3 R10, P2, R14, R27.reuse, RZ ;  /* 0x0000001b0e0a7210 */ /* 0x080fe40007f5e0ff */
[----:B------:R-:W-:-:S03]  /*ecf0*/  IADD3 R26, P1, R16, R27, RZ ;  /* 0x0000001b101a7210 */ /* 0x000fc60007f3e0ff */
[--C-:B------:R-:W-:Y:S02]  /*ed00*/  IMAD.X R11, R15, 0x1, R5.reuse, P2 ;  /* 0x000000010f0b7824 */ /* 0x100fe400010e0605 */
[----:B------:R-:W-:Y:S02]  /*ed10*/  IMAD.X R27, R17, 0x1, R5, P1 ;  /* 0x00000001111b7824 */ /* 0x000fe400008e0605 */
[----:B------:R-:W-:Y:S05]  /*ed20*/  @P0 BRA `(.L_x_4008) ;  /* 0x0000027000000947 */ /* 0x000fea0003800000 */
[----:B--2---:R-:W2:Y:S04]  /*ed30*/  LD.E.64 R4, [R26.64] ;  /* 0x000000061a047980 */ /* 0x004ea8000c101b00 */
[----:B------:R-:W3:Y:S01]  /*ed40*/  LD.E.64 R6, [R10.64] ;  /* 0x000000060a067980 */ /* 0x000ee2000c101b00 */
[--C-:B----45:R-:W-:Y:S02]  /*ed50*/  HADD2.F32 R37, -RZ, R33.reuse.H1_H1 ;  /* 0x30000021ff257230 */ /* 0x130fe40000004100 */
[----:B------:R-:W-:-:S02]  /*ed60*/  HADD2.F32 R36, -RZ, R33.H0_H0 ;  /* 0x20000021ff247230 */ /* 0x000fc40000004100 */
[--C-:B------:R-:W-:Y:S02]  /*ed70*/  HADD2.F32 R33, -RZ, R35.reuse.H1_H1 ;  /* 0x30000023ff217230 */ /* 0x100fe40000004100 */
[----:B------:R-:W-:Y:S02]  /*ed80*/  HADD2.F32 R39, -RZ, R35.H0_H0 ;  /* 0x20000023ff277230 */ /* 0x000fe40000004100 */
[----:B--2---:R-:W-:Y:S02]  /*ed90*/  HADD2.F32 R2, -RZ, R4.H1_H1 ;  /* 0x30000004ff027230 */ /* 0x004fe40000004100 */
[----:B------:R-:W-:Y:S02]  /*eda0*/  HADD2.F32 R0, -RZ, R5.H1_H1 ;  /* 0x30000005ff007230 */ /* 0x000fe40000004100 */
[--C-:B---3--:R-:W-:Y:S01]  /*edb0*/  HADD2.F32 R31, -RZ, R6.reuse.H1_H1 ;  /* 0x30000006ff1f7230 */ /* 0x108fe20000004100 */
        /* <DEDUP_REMOVED lines=30> */
.L_x_4008:
[----:B--2---:R-:W-:Y:S05]  /*efa0*/  BSYNC B0 ;  /* 0x0000000000007941 */ /* 0x004fea0003800000 */
.L_x_4007:
[----:B-----5:R2:W-:Y:S04]  /*efb0*/  STS.128 [R249+0x1000], R32 ;  /* 0x00100020f9007388 */ /* 0x0205e80000000c00 */
[----:B----4-:R2:W5:Y:S01]  /*efc0*/  LD.E.128 R36, [R22.64+0x80] ;  /* 0x0000800616247980 */ /* 0x010562000c101d00 */
        /* <DEDUP_REMOVED lines=12> */
[--C-:B----4-:R-:W-:Y:S01]  /*f090*/  HADD2.F32 R31, -RZ, R6.reuse.H1_H1 ;  /* 0x30000006ff1f7230 */ /* 0x110fe20000004100 */
        /* <DEDUP_REMOVED lines=29> */
.L_x_4010:
[----:B------:R-:W-:Y:S05]  /*f270*/  BSYNC B0 ;  /* 0x0000000000007941 */ /* 0x000fea0003800000 */
.L_x_4009:
        /* <DEDUP_REMOVED lines=8> */
[--C-:B---3-5:R-:W-:Y:S02]  /*f300*/  HADD2.F32 R37, -RZ, R33.reuse.H1_H1 ;  /* 0x30000021ff257230 */ /* 0x128fe40000004100 */
[----:B------:R-:W-:Y:S02]  /*f310*/  HADD2.F32 R36, -RZ, R33.H0_H0 ;  /* 0x20000021ff247230 */ /* 0x000fe40000004100 */
[--C-:B------:R-:W-:Y:S02]  /*f320*/  HADD2.F32 R33, -RZ, R35.reuse.H1_H1 ;  /* 0x30000023ff217230 */ /* 0x100fe40000004100 */
[----:B------:R-:W-:-:S02]  /*f330*/  HADD2.F32 R39, -RZ, R35.H0_H0 ;  /* 0x20000023ff277230 */ /* 0x000fc40000004100 */
[----:B--2---:R-:W-:Y:S02]  /*f340*/  HADD2.F32 R2, -RZ, R4.H1_H1 ;  /* 0x30000004ff027230 */ /* 0x004fe40000004100 */
        /* <DEDUP_REMOVED lines=32> */
.L_x_4012:
[----:B------:R-:W-:Y:S05]  /*f550*/  BSYNC B0 ;  /* 0x0000000000007941 */ /* 0x000fea0003800000 */
.L_x_4011:
[----:B-----5:R2:W-:Y:S04]  /*f560*/  STS.128 [R249+0x5000], R32 ;  /* 0x00500020f9007388 */ /* 0x0205e80000000c00 */
[----:B---3--:R2:W5:Y:S01]  /*f570*/  LD.E.128 R36, [R22.64+0x180] ;  /* 0x0001800616247980 */ /* 0x008562000c101d00 */
[----:B------:R-:W-:Y:S01]  /*f580*/  IADD3 R0, R24, 0xc0, RZ ;  /* 0x000000c018007810 */ /* 0x000fe20007ffe0ff */
[----:B------:R-:W-:Y:S03]  /*f590*/  BSSY B0, `(.L_x_4013) ;  /* 0x0000029000007945 */ /* 0x000fe60003800000 */
[----:B------:R-:W-:-:S13]  /*f5a0*/  ISETP.GE.AND P0, PT, R0, R3, PT ;  /* 0x000000030000720c */ /* 0x000fda0003f06270 */
[----:B------:R-:W-:Y:S05]  /*f5b0*/  @P0 BRA `(.L_x_4014) ;  /* 0x0000026000000947 */ /* 0x000fea0003800000 */
[----:B------:R-:W3:Y:S04]  /*f5c0*/  LD.E.64 R4, [R26.64+0xc0] ;  /* 0x0000c0061a047980 */ /* 0x000ee8000c101b00 */
[----:B------:R-:W4:Y:S01]  /*f5d0*/  LD.E.64 R6, [R10.64+0xc0] ;  /* 0x0000c0060a067980 */ /* 0x000f22000c101b00 */
[----:B--2--5:R-:W-:Y:S02]  /*f5e0*/  HADD2.F32 R23, -RZ, R39.H1_H1 ;  /* 0x30000027ff177230 */ /* 0x024fe40000004100 */
[--C-:B------:R-:W-:Y:S02]  /*f5f0*/  HADD2.F32 R33, -RZ, R37.reuse.H1_H1 ;  /* 0x30000025ff217230 */ /* 0x100fe40000004100 */
[----:B------:R-:W-:Y:S02]  /*f600*/  HADD2.F32 R31, -RZ, R37.H0_H0 ;  /* 0x20000025ff1f7230 */ /* 0x000fe40000004100 */
[----:B------:R-:W-:-:S02]  /*f610*/  HADD2.F32 R39, -RZ, R39.H0_H0 ;  /* 0x20000027ff277230 */ /* 0x000fc40000004100 */
[----:B---3--:R-:W-:Y:S02]  /*f620*/  HADD2.F32 R0, -RZ, R5.H1_H1 ;  /* 0x30000005ff007230 */ /* 0x008fe40000004100 */
[----:B------:R-:W-:Y:S02]  /*f630*/  HADD2.F32 R2, -RZ, R4.H1_H1 ;  /* 0x30000004ff027230 */ /* 0x000fe40000004100 */
[----:B----4-:R-:W-:Y:S01]  /*f640*/  HADD2.F32 R22, -RZ, R6.H1_H1 ;  /* 0x30000006ff167230 */ /* 0x010fe20000004100 */
        /* <DEDUP_REMOVED lines=29> */
.L_x_4014:
[----:B------:R-:W-:Y:S05]  /*f820*/  BSYNC B0 ;  /* 0x0000000000007941 */ /* 0x000fea0003800000 */
.L_x_4013:
[----:B-----5:R3:W-:Y:S02]  /*f830*/  STS.128 [R249+0x7000], R36 ;  /* 0x00700024f9007388 */ /* 0x0207e40000000c00 */
.L_x_4006:
[----:B------:R-:W-:Y:S05]  /*f840*/  BSYNC B1 ;  /* 0x0000000000017941 */ /* 0x000fea0003800000 */
.L_x_4005:
[----:B--2---:R-:W-:-:S04]  /*f850*/  IADD3 R22, R144, 0x30, RZ ;  /* 0x0000003090167810 */ /* 0x004fc80007ffe0ff */
[----:B------:R-:W-:-:S04]  /*f860*/  ISETP.GE.AND P0, PT, R22, R21, PT ;  /* 0x000000151600720c */ /* 0x000fc80003f06270 */
[----:B------:R-:W-:-:S13]  /*f870*/  ISETP.LT.OR P0, PT, R59, -0x187, P0 ;  /* 0xfffffe793b00780c */ /* 0x000fda0000701670 */
[----:B------:R-:W-:Y:S05]  /*f880*/  @P0 BRA `(.L_x_4015) ;  /* 0x0000683000000947 */ /* 0x000fea0003800000 */
[----:B---3--:R2:W5:Y:S01]  /*f890*/  LD.E.128 R32, [R18.64] ;  /* 0x0000000612207980 */ /* 0x008562000c101d00 */
[----:B------:R-:W-:Y:S01]  /*f8a0*/  IMAD R13, R13, 0x30, RZ ;  /* 0x000000300d0d7824 */ /* 0x000fe200078e02ff */
[----:B------:R-:W-:Y:S04]  /*f8b0*/  BSSY B0, `(.L_x_4016) ;  /* 0x0000031000007945 */ /* 0x000fe80003800000 */
[----:B------:R-:W-:-:S04]  /*f8c0*/  IADD3 R5, P0, R13, R8, RZ ;  /* 0x000000080d057210 */ /* 0x000fc80007f1e0ff */
[----:B------:R-:W-:Y:S01]  /*f8d0*/  LEA.HI.X.SX32 R0, R13, R9, 0x1, P0 ;  /* 0x000000090d007211 */ /* 0x000fe200000f0eff */
[C---:B------:R-:W-:Y:S01]  /*f8e0*/  IMAD.SHL.U32 R27, R5.reuse, 0x2, RZ ;  /* 0x00000002051b7824 */ /* 0x040fe200078e00ff */
        /* <DEDUP_REMOVED lines=9> */
[--C-:B-----5:R-:W-:Y:S02]  /*f980*/  HADD2.F32 R17, -RZ, R33.reuse.H1_H1 ;  /* 0x30000021ff117230 */ /* 0x120fe40000004100 */
        /* <DEDUP_REMOVED lines=35> */
.L_x_4017:
[----:B--2---:R-:W-:Y:S05]  /*fbc0*/  BSYNC B0 ;  /* 0x0000000000007941 */ /* 0x004fea0003800000 */
.L_x_4016:
        /* <DEDUP_REMOVED lines=8> */
[--C-:B-----5:R-:W-:Y:S02]  /*fc50*/  HADD2.F32 R17, -RZ, R37.reuse.H1_H1 ;  /* 0x30000025ff117230 */ /* 0x120fe40000004100 */
[----:B------:R-:W-:Y:S02]  /*fc60*/  HADD2.F32 R10, -RZ, R37.H0_H0 ;  /* 0x20000025ff0a7230 */ /* 0x000fe40000004100 */
        /* <DEDUP_REMOVED lines=34> */
.L_x_4019:
[----:B------:R-:W-:Y:S05]  /*fe90*/  BSYNC B0 ;  /* 0x0000000000007941 */ /* 0x000fea0003800000 */
.L_x_4018:
        /* <DEDUP_REMOVED lines=8> */
[--C-:B-----5:R-:W-:Y:S01]  /*ff20*/  HADD2.F32 R17, -RZ, R9.reuse.H0_H0 ;  /* 0x20000009ff117230 */ /* 0x120fe20000004100 */
[----:B------:R-:W-:Y:S01]  /*ff30*/  MOV R16, R10 ;  /* 0x0000000a00107202 */ /* 0x000fe20000000f00 */
[----:B------:R-:W-:Y:S02]  /*ff40*/  HADD2.F32 R31, -RZ, R9.H1_H1 ;  /* 0x30000009ff1f7230 */ /* 0x000fe40000004100 */
[--C-:B------:R-:W-:Y:S02]  /*ff50*/  HADD2.F32 R13, -RZ, R11.reuse.H1_H1 ;  /* 0x3000000bff0d7230 */ /* 0x100fe40000004100 */
[----:B------:R-:W-:-:S02]  /*ff60*/  HADD2.F32 R23, -RZ, R11.H0_H0 ;  /* 0x2000000bff177230 */ /* 0x000fc40000004100 */
[----:B----4-:R-:W-:Y:S02]  /*ff70*/  HADD2.F32 R0, -RZ, R5.H1_H1 ;  /* 0x30000005ff007230 */ /* 0x010fe40000004100 */
        /* <DEDUP_REMOVED lines=33> */
.L_x_4021:
[----:B------:R-:W-:Y:S05]  /*10190*/  BSYNC B0 ;  /* 0x0000000000007941 */ /* 0x000fea0003800000 */
.L_x_4020:
[----:B-----5:R4:W-:Y:S04]  /*101a0*/  STS.128 [R249+0x5800], R8 ;  /* 0x00580008f9007388 */ /* 0x0209e80000000c00 */
[----:B--23--:R-:W5:Y:S01]  /*101b0*/  LD.E.128 R16, [R18.64+0x180] ;  /* 0x0001800612107980 */ /* 0x00cf62000c101d00 */
[----:B------:R-:W-:Y:S01]  /*101c0*/  IADD3 R24, R24, 0xc0, RZ ;  /* 0x000000c018187810 */ /* 0x000fe20007ffe0ff */
[----:B------:R-:W-:Y:S03]  /*101d0*/  BSSY B0, `(.L_x_4022) ;  /* 0x0000029000007945 */ /* 0x000fe60003800000 */
[----:B------:R-:W-:-:S13]  /*101e0*/  ISETP.GE.AND P0, PT, R24, R3, PT ;  /* 0x000000031800720c */ /* 0x000fda0003f06270 */
[----:B------:R-:W-:Y:S05]  /*101f0*/  @P0 BRA `(.L_x_4023) ;  /* 0x0000026000000947 */ /* 0x000fea0003800000 */
[----:B------:R-:W2:Y:S04]  /*10200*/  LD.E.64 R2, [R26.64+0xc0] ;  /* 0x0000c0061a027980 */ /* 0x000ea8000c101b00 */
[----:B------:R-:W3:Y:S01]  /*10210*/  LD.E.64 R4, [R14.64+0xc0] ;  /* 0x0000c0060e047980 */ /* 0x000ee2000c101b00 */
[----:B----45:R-:W-:Y:S02]  /*10220*/  HADD2.F32 R9, -RZ, R19.H1_H1 ;  /* 0x30000013ff097230 */ /* 0x030fe40000004100 */
[----:B------:R-:W-:Y:S02]  /*10230*/  HADD2.F32 R13, -RZ, R17.H1_H1 ;  /* 0x30000011ff0d7230 */ /* 0x000fe40000004100 */
[----:B------:R-:W-:Y:S02]  /*10240*/  HADD2.F32 R19, -RZ, R19.H0_H0 ;  /* 0x20000013ff137230 */ /* 0x000fe40000004100 */
        /* <DEDUP_REMOVED lines=33> */
.L_x_4023:
[----:B------:R-:W-:Y:S05]  /*10460*/  BSYNC B0 ;  /* 0x0000000000007941 */ /* 0x000fea0003800000 */
.L_x_4022:
[----:B-----5:R2:W-:Y:S01]  /*10470*/  STS.128 [R249+0x7800], R16 ;  /* 0x00780010f9007388 */ /* 0x0205e20000000c00 */
[----:B------:R-:W-:Y:S05]  /*10480*/  BRA `(.L_x_4015) ;  /* 0x00005c3000007947 */ /* 0x000fea0003800000 */
.L_x_3984:
[----:B-1----:R-:W-:Y:S01]  /*10490*/  BSSY B1, `(.L_x_4024) ;  /* 0x000015a000017945 */ /* 0x002fe20003800000 */
[----:B------:R-:W-:Y:S05]  /*104a0*/  @!P0 BRA `(.L_x_4025) ;  /* 0x0000158000008947 */ /* 0x000fea0003800000 */
        /* <DEDUP_REMOVED lines=14> */
[----:B------:R-:W2:Y:S01]  /*10590*/  LD.E.128 R32, [R32.64] ;  /* 0x0000000620207980 */ /* 0x000ea2000c101d00 */
[----:B------:R-:W-:Y:S02]  /*105a0*/  LEA.HI.X R5, R7, R17, R5, 0x1, P0 ;  /* 0x0000001107057211 */ /* 0x000fe400000f0c05 */
[----:B------:R-:W-:-:S04]  /*105b0*/  @P1 IADD3 R9, -R13, RZ, RZ ;  /* 0x000000ff0d091210 */ /* 0x000fc80007ffe1ff */
[----:B------:R-:W3:Y:S01]  /*105c0*/  LD.E.128 R4, [R4.64] ;  /* 0x0000000604047980 */ /* 0x000ee2000c101d00 */
[----:B------:R-:W-:-:S04]  /*105d0*/  IADD3 R11, P0, R9, R0, RZ ;  /* 0x00000000090b7210 */ /* 0x000fc80007f1e0ff */
[----:B------:R-:W-:Y:S02]  /*105e0*/  LEA.HI.X.SX32 R9, R9, R2, 0x1, P0 ;  /* 0x0000000209097211 */ /* 0x000fe400000f0eff */
[----:B------:R-:W-:-:S04]  /*105f0*/  LEA R8, P0, R11, R14, 0x1 ;  /* 0x0000000e0b087211 */ /* 0x000fc800078008ff */
[----:B------:R-:W-:-:S06]  /*10600*/  LEA.HI.X R9, R11, R15, R9, 0x1, P0 ;  /* 0x0000000f0b097211 */ /* 0x000fcc00000f0c09 */
[----:B------:R-:W4:Y:S01]  /*10610*/  LD.E.128 R8, [R8.64] ;  /* 0x0000000608087980 */ /* 0x000f22000c101d00 */
        /* <DEDUP_REMOVED lines=11> */
[----:B------:R-:W-:Y:S01]  /*106d0*/  HADD2.F32 R6, -RZ, R6.H1_H1 ;  /* 0x30000006ff067230 */ /* 0x000fe20000004100 */
[----:B------:R-:W-:Y:S01]  /*106e0*/  FMUL.FTZ R38, R38, R5 ;  /* 0x0000000526267220 */ /* 0x000fe20000410000 */
[--C-:B------:R-:W-:Y:S01]  /*106f0*/  HADD2.F32 R5, -RZ, R34.reuse.H1_H1 ;  /* 0x30000022ff057230 */ /* 0x100fe20000004100 */
[----:B------:R-:W-:Y:S01]  /*10700*/  FMUL.FTZ R46, R46, R7 ;  /* 0x000000072e2e7220 */ /* 0x000fe20000410000 */
[----:B------:R-:W-:Y:S01]  /*10710*/  HADD2.F32 R7, -RZ, R34.H0_H0 ;  /* 0x20000022ff077230 */ /* 0x000fe20000004100 */
        /* <DEDUP_REMOVED lines=9> */
[--C-:B----4-:R-:W-:Y:S01]  /*107b0*/  HADD2.F32 R5, -RZ, R9.reuse.H0_H0 ;  /* 0x20000009ff057230 */ /* 0x110fe20000004100 */
[----:B------:R-:W-:Y:S01]  /*107c0*/  @!P1 FADD.FTZ R36, -R36, -RZ ;  /* 0x800000ff24249221 */ /* 0x000fe20000010100 */
[----:B------:R-:W-:Y:S01]  /*107d0*/  HADD2.F32 R32, -RZ, R9.H1_H1 ;  /* 0x30000009ff207230 */ /* 0x000fe20000004100 */
[----:B------:R-:W-:Y:S01]  /*107e0*/  FMUL.FTZ R4, R7, R4 ;  /* 0x0000000407047220 */ /* 0x000fe20000410000 */
[----:B-----5:R-:W-:-:S02]  /*107f0*/  HADD2.F32 R7, -RZ, R43.H0_H0 ;  /* 0x2000002bff077230 */ /* 0x020fc40000004100 */
[----:B------:R-:W-:Y:S01]  /*10800*/  HADD2.F32 R9, -RZ, R11.H0_H0 ;  /* 0x2000000bff097230 */ /* 0x000fe20000004100 */
[----:B------:R-:W-:Y:S01]  /*10810*/  FMUL.FTZ R37, R37, R12 ;  /* 0x0000000c25257220 */ /* 0x000fe20000410000 */
[--C-:B------:R-:W-:Y:S01]  /*10820*/  HADD2.F32 R12, -RZ, R41.reuse.H0_H0 ;  /* 0x20000029ff0c7230 */ /* 0x100fe20000004100 */
[----:B------:R-:W-:Y:S01]  /*10830*/  FMUL.FTZ R33, R33, R20 ;  /* 0x0000001421217220 */ /* 0x000fe20000410000 */
[----:B------:R-:W-:Y:S01]  /*10840*/  HADD2.F32 R20, -RZ, R41.H1_H1 ;  /* 0x30000029ff147230 */ /* 0x000fe20000004100 */
[----:B------:R-:W-:Y:S01]  /*10850*/  @!P1 FADD.FTZ R26, -R26, -RZ ;  /* 0x800000ff1a1a9221 */ /* 0x000fe20000010100 */
[--C-:B------:R-:W-:Y:S01]  /*10860*/  HADD2.F32 R41, -RZ, R8.reuse.H1_H1 ;  /* 0x30000008ff297230 */ /* 0x100fe20000004100 */
[----:B------:R-:W-:Y:S01]  /*10870*/  FMUL.FTZ R36, R35, R36 ;  /* 0x0000002423247220 */ /* 0x000fe20000410000 */
[----:B------:R-:W-:Y:S01]  /*10880*/  HADD2.F32 R35, -RZ, R8.H0_H0 ;  /* 0x20000008ff237230 */ /* 0x000fe20000004100 */
[----:B------:R-:W-:Y:S01]  /*10890*/  FFMA.FTZ R7, R7, R9, R38 ;  /* 0x0000000907077223 */ /* 0x000fe20000010026 */
[--C-:B------:R-:W-:Y:S01]  /*108a0*/  HADD2.F32 R8, -RZ, R40.reuse.H0_H0 ;  /* 0x20000028ff087230 */ /* 0x100fe20000004100 */
[----:B------:R-:W-:Y:S01]  /*108b0*/  FMUL.FTZ R26, R39, R26 ;  /* 0x0000001a271a7220 */ /* 0x000fe20000410000 */
[----:B------:R-:W-:-:S02]  /*108c0*/  HADD2.F32 R40, -RZ, R40.H1_H1 ;  /* 0x30000028ff287230 */ /* 0x000fc40000004100 */
[----:B------:R-:W-:Y:S01]  /*108d0*/  HADD2.F32 R9, -RZ, R42.H0_H0 ;  /* 0x2000002aff097230 */ /* 0x000fe20000004100 */
[----:B------:R-:W-:Y:S01]  /*108e0*/  FFMA.FTZ R5, R12, R5, R37 ;  /* 0x000000050c057223 */ /* 0x000fe20000010025 */
[----:B------:R-:W-:Y:S01]  /*108f0*/  HADD2.F32 R11, -RZ, R11.H1_H1 ;  /* 0x3000000bff0b7230 */ /* 0x000fe20000004100 */
[----:B------:R-:W-:Y:S01]  /*10900*/  FFMA.FTZ R20, R20, R32, R33 ;  /* 0x0000002014147223 */ /* 0x000fe20000010021 */
[--C-:B------:R-:W-:Y:S02]  /*10910*/  HADD2.F32 R39, -RZ, R10.reuse.H0_H0 ;  /* 0x2000000aff277230 */ /* 0x100fe40000004100 */
[----:B------:R-:W-:Y:S02]  /*10920*/  HADD2.F32 R47, -RZ, R10.H1_H1 ;  /* 0x3000000aff2f7230 */ /* 0x000fe40000004100 */
[----:B------:R-:W-:Y:S02]  /*10930*/  HADD2.F32 R43, -RZ, R43.H1_H1 ;  /* 0x3000002bff2b7230 */ /* 0x000fe40000004100 */
[----:B------:R-:W-:Y:S01]  /*10940*/  HADD2.F32 R42, -RZ, R42.H1_H1 ;  /* 0x3000002aff2a7230 */ /* 0x000fe20000004100 */
[----:B------:R-:W-:-:S02]  /*10950*/  FFMA.FTZ R8, R8, R35, R26 ;  /* 0x0000002308087223 */ /* 0x000fc4000001001a */
[----:B------:R-:W-:Y:S01]  /*10960*/  FFMA.FTZ R41, R40, R41, R36 ;  /* 0x0000002928297223 */ /* 0x000fe20000010024 */
[----:B------:R-:W-:Y:S01]  /*10970*/  F2FP.PACK_AB R5, R20, R5 ;  /* 0x000000051405723e */ /* 0x000fe200000000ff */
[----:B------:R-:W-:Y:S02]  /*10980*/  FFMA.FTZ R46, R43, R11, R46 ;  /* 0x0000000b2b2e7223 */ /* 0x000fe4000001002e */
[----:B------:R-:W-:Y:S02]  /*10990*/  FFMA.FTZ R4, R9, R39, R4 ;  /* 0x0000002709047223 */ /* 0x000fe40000010004 */
[----:B------:R-:W-:Y:S01]  /*109a0*/  FFMA.FTZ R47, R42, R47, R6 ;  /* 0x0000002f2a2f7223 */ /* 0x000fe20000010006 */
[----:B------:R-:W-:Y:S02]  /*109b0*/  F2FP.PACK_AB R40, R41, R8 ;  /* 0x000000082928723e */ /* 0x000fe400000000ff */
[----:B------:R-:W-:Y:S02]  /*109c0*/  F2FP.PACK_AB R43, R46, R7 ;  /* 0x000000072e2b723e */ /* 0x000fe400000000ff */
[----:B------:R-:W-:-:S02]  /*109d0*/  F2FP.PACK_AB R42, R47, R4 ;  /* 0x000000042f2a723e */ /* 0x000fc400000000ff */
[----:B------:R-:W-:Y:S02]  /*109e0*/  MOV R41, R5 ;  /* 0x0000000500297202 */ /* 0x000fe40000000f00 */
.L_x_4027:
[----:B------:R-:W-:Y:S05]  /*109f0*/  BSYNC B0 ;  /* 0x0000000000007941 */ /* 0x000fea0003800000 */
.L_x_4026:
[----:B-----5:R2:W-:Y:S04]  /*10a00*/  STS.128 [R249], R40 ;  /* 0x00000028f9007388 */ /* 0x0205e80000000c00 */
[----:B------:R2:W5:Y:S01]  /*10a10*/  LD.E.128 R36, [R44.64+0x80] ;  /* 0x000080062c247980 */ /* 0x000562000c101d00 */
[----:B------:R-:W-:Y:S01]  /*10a20*/  IADD3 R4, R24, 0x40, RZ ;  /* 0x0000004018047810 */ /* 0x000fe20007ffe0ff */
[----:B------:R-:W-:Y:S03]  /*10a30*/  BSSY B0, `(.L_x_4028) ;  /* 0x0000052000007945 */ /* 0x000fe60003800000 */
[----:B------:R-:W-:-:S13]  /*10a40*/  ISETP.GE.AND P0, PT, R4, R3, PT ;  /* 0x000000030400720c */ /* 0x000fda0003f06270 */
        /* <DEDUP_REMOVED lines=14> */
[----:B------:R-:W4:Y:S01]  /*10b30*/  LD.E.128 R4, [R4.64+0x80] ;  /* 0x0000800604047980 */ /* 0x000f22000c101d00 */
[----:B------:R-:W-:-:S04]  /*10b40*/  IADD3 R11, P0, R9, R0, RZ ;  /* 0x00000000090b7210 */ /* 0x000fc80007f1e0ff */
[----:B------:R-:W-:Y:S02]  /*10b50*/  LEA.HI.X.SX32 R9, R9, R2, 0x1, P0 ;  /* 0x0000000209097211 */ /* 0x000fe400000f0eff */
[----:B------:R-:W-:-:S04]  /*10b60*/  LEA R8, P0, R11, R14, 0x1 ;  /* 0x0000000e0b087211 */ /* 0x000fc800078008ff */
[----:B------:R-:W-:-:S06]  /*10b70*/  LEA.HI.X R9, R11, R15, R9, 0x1, P0 ;  /* 0x0000000f0b097211 */ /* 0x000fcc00000f0c09 */
[----:B--2---:R-:W2:Y:S01]  /*10b80*/  LD.E.128 R8, [R8.64+0x80] ;  /* 0x0000800608087980 */ /* 0x004ea2000c101d00 */
[----:B---3--:R-:W-:Y:S02]  /*10b90*/  HADD2.F32 R41, -RZ, R32.H0_H0 ;  /* 0x20000020ff297230 */ /* 0x008fe40000004100 */
[----:B------:R-:W-:Y:S02]  /*10ba0*/  HADD2.F32 R43, -RZ, R33.H0_H0 ;  /* 0x20000021ff2b7230 */ /* 0x000fe40000004100 */
[--C-:B----4-:R-:W-:Y:S02]  /*10bb0*/  HADD2.F32 R12, -RZ, R4.reuse.H0_H0 ;  /* 0x20000004ff0c7230 */ /* 0x110fe40000004100 */
        /* <DEDUP_REMOVED lines=12> */
[----:B------:R-:W-:Y:S01]  /*10c80*/  HADD2.F32 R4, -RZ, R35.H1_H1 ;  /* 0x30000023ff047230 */ /* 0x000fe20000004100 */
[----:B------:R-:W-:Y:S02]  /*10c90*/  @!P1 FADD.FTZ R5, -R5, -RZ ;  /* 0x800000ff05059221 */ /* 0x000fe40000010100 */
[----:B------:R-:W-:Y:S01]  /*10ca0*/  @!P1 FADD.FTZ R7, -R7, -RZ ;  /* 0x800000ff07079221 */ /* 0x000fe20000010100 */
[----:B------:R-:W-:Y:S01]  /*10cb0*/  HADD2.F32 R33, -RZ, R33.H1_H1 ;  /* 0x30000021ff217230 */ /* 0x000fe20000004100 */
[----:B------:R-:W-:Y:S01]  /*10cc0*/  @!P1 FADD.FTZ R26, -R26, -RZ ;  /* 0x800000ff1a1a9221 */ /* 0x000fe20000010100 */
[----:B------:R-:W-:Y:S01]  /*10cd0*/  HADD2.F32 R47, -RZ, R32.H1_H1 ;  /* 0x30000020ff2f7230 */ /* 0x000fe20000004100 */
[----:B------:R-:W-:Y:S01]  /*10ce0*/  FMUL.FTZ R5, R12, R5 ;  /* 0x000000050c057220 */ /* 0x000fe20000410000 */
[----:B--2---:R-:W-:Y:S01]  /*10cf0*/  HADD2.F32 R12, -RZ, R8.H0_H0 ;  /* 0x20000008ff0c7230 */ /* 0x004fe20000004100 */
[----:B------:R-:W-:Y:S01]  /*10d00*/  FMUL.FTZ R7, R4, R7 ;  /* 0x0000000704077220 */ /* 0x000fe20000410000 */
[----:B-----5:R-:W-:Y:S01]  /*10d10*/  HADD2.F32 R4, -RZ, R36.H0_H0 ;  /* 0x20000024ff047230 */ /* 0x020fe20000004100 */
[----:B------:R-:W-:Y:S01]  /*10d20*/  @!P1 FADD.FTZ R20, -R20, -RZ ;  /* 0x800000ff14149221 */ /* 0x000fe20000010100 */
[----:B------:R-:W-:Y:S01]  /*10d30*/  HADD2.F32 R51, -RZ, R34.H1_H1 ;  /* 0x30000022ff337230 */ /* 0x000fe20000004100 */
[----:B------:R-:W-:Y:S01]  /*10d40*/  FMUL.FTZ R33, R33, R26 ;  /* 0x0000001a21217220 */ /* 0x000fe20000410000 */
[----:B------:R-:W-:Y:S01]  /*10d50*/  HADD2.F32 R49, -RZ, R35.H0_H0 ;  /* 0x20000023ff317230 */ /* 0x000fe20000004100 */
[----:B------:R-:W-:Y:S01]  /*10d60*/  @!P1 FADD.FTZ R40, -R40, -RZ ;  /* 0x800000ff28289221 */ /* 0x000fe20000010100 */
        /* <DEDUP_REMOVED lines=8> */
[--C-:B------:R-:W-:Y:S02]  /*10df0*/  HADD2.F32 R9, -RZ, R11.reuse.H0_H0 ;  /* 0x2000000bff097230 */ /* 0x100fe40000004100 */
[----:B------:R-:W-:Y:S02]  /*10e00*/  HADD2.F32 R10, -RZ, R11.H1_H1 ;  /* 0x3000000bff0a7230 */ /* 0x000fe40000004100 */
[----:B------:R-:W-:Y:S02]  /*10e10*/  HADD2.F32 R20, -RZ, R37.H0_H0 ;  /* 0x20000025ff147230 */ /* 0x000fe40000004100 */
[----:B------:R-:W-:Y:S02]  /*10e20*/  HADD2.F32 R12, -RZ, R38.H0_H0 ;  /* 0x20000026ff0c7230 */ /* 0x000fe40000004100 */
[----:B------:R-:W-:Y:S01]  /*10e30*/  HADD2.F32 R11, -RZ, R39.H0_H0 ;  /* 0x20000027ff0b7230 */ /* 0x000fe20000004100 */
[----:B------:R-:W-:Y:S01]  /*10e40*/  FMUL.FTZ R40, R51, R40 ;  /* 0x0000002833287220 */ /* 0x000fe20000410000 */
[----:B------:R-:W-:Y:S01]  /*10e50*/  HADD2.F32 R36, -RZ, R36.H1_H1 ;  /* 0x30000024ff247230 */ /* 0x000fe20000004100 */
[----:B------:R-:W-:Y:S01]  /*10e60*/  FMUL.FTZ R6, R49, R6 ;  /* 0x0000000631067220 */ /* 0x000fe20000410000 */
        /* <DEDUP_REMOVED lines=14> */
.L_x_4029:
[----:B------:R-:W-:Y:S05]  /*10f50*/  BSYNC B0 ;  /* 0x0000000000007941 */ /* 0x000fea0003800000 */
.L_x_4028:
[----:B-----5:R3:W-:Y:S04]  /*10f60*/  STS.128 [R249+0x2000], R36 ;  /* 0x00200024f9007388 */ /* 0x0207e80000000c00 */
[----:B--2---:R3:W5:Y:S01]  /*10f70*/  LD.E.128 R40, [R44.64+0x100] ;  /* 0x000100062c287980 */ /* 0x004762000c101d00 */
        /* <DEDUP_REMOVED lines=14> */
[----:B------:R-:W2:Y:S01]  /*11060*/  LD.E.128 R32, [R32.64+0x100] ;  /* 0x0001000620207980 */ /* 0x000ea2000c101d00 */
[----:B------:R-:W-:Y:S02]  /*11070*/  LEA.HI.X R5, R7, R17, R5, 0x1, P0 ;  /* 0x0000001107057211 */ /* 0x000fe400000f0c05 */
[----:B------:R-:W-:-:S04]  /*11080*/  @P1 IADD3 R9, -R13, RZ, RZ ;  /* 0x000000ff0d091210 */ /* 0x000fc80007ffe1ff */
[----:B------:R-:W4:Y:S01]  /*11090*/  LD.E.128 R4, [R4.64+0x100] ;  /* 0x0001000604047980 */ /* 0x000f22000c101d00 */
[----:B------:R-:W-:-:S04]  /*110a0*/  IADD3 R11, P0, R9, R0, RZ ;  /* 0x00000000090b7210 */ /* 0x000fc80007f1e0ff */
[----:B------:R-:W-:Y:S02]  /*110b0*/  LEA.HI.X.SX32 R9, R9, R2, 0x1, P0 ;  /* 0x0000000209097211 */ /* 0x000fe400000f0eff */
[----:B------:R-:W-:-:S04]  /*110c0*/  LEA R8, P0, R11, R14, 0x1 ;  /* 0x0000000e0b087211 */ /* 0x000fc800078008ff */
[----:B------:R-:W-:-:S06]  /*110d0*/  LEA.HI.X R9, R11, R15, R9, 0x1, P0 ;  /* 0x0000000f0b097211 */ /* 0x000fcc00000f0c09 */
[----:B---3--:R-:W3:Y:S01]  /*110e0*/  LD.E.128 R8, [R8.64+0x100] ;  /* 0x0001000608087980 */ /* 0x008ee2000c101d00 */
[----:B--2---:R-:W-:Y:S02]  /*110f0*/  HADD2.F32 R37, -RZ, R32.H0_H0 ;  /* 0x20000020ff257230 */ /* 0x004fe40000004100 */
        /* <DEDUP_REMOVED lines=21> */
[----:B---3--:R-:W-:Y:S01]  /*11250*/  HADD2.F32 R12, -RZ, R8.H0_H0 ;  /* 0x20000008ff0c7230 */ /* 0x008fe20000004100 */
        /* <DEDUP_REMOVED lines=37> */
.L_x_4031:
[----:B------:R-:W-:Y:S05]  /*114b0*/  BSYNC B0 ;  /* 0x0000000000007941 */ /* 0x000fea0003800000 */
.L_x_4030:
[----:B-----5:R2:W-:Y:S04]  /*114c0*/  STS.128 [R249+0x4000], R40 ;  /* 0x00400028f9007388 */ /* 0x0205e80000000c00 */
[----:B---3--:R2:W5:Y:S01]  /*114d0*/  LD.E.128 R36, [R44.64+0x180] ;  /* 0x000180062c247980 */ /* 0x008562000c101d00 */
        /* <DEDUP_REMOVED lines=42> */
[----:B------:R-:W-:Y:S01]  /*11780*/  FMUL.FTZ R5, R12, R5 ;  /* 0x000000050c057220 */ /* 0x000fe20000410000 */
[----:B--2---:R-:W-:Y:S01]  /*11790*/  HADD2.F32 R12, -RZ, R9.H0_H0 ;  /* 0x20000009ff0c7230 */ /* 0x004fe20000004100 */
[----:B------:R-:W-:Y:S01]  /*117a0*/  FMUL.FTZ R7, R4, R7 ;  /* 0x0000000704077220 */ /* 0x000fe20000410000 */
[----:B-----5:R-:W-:Y:S01]  /*117b0*/  HADD2.F32 R4, -RZ, R37.H0_H0 ;  /* 0x20000025ff047230 */ /* 0x020fe20000004100 */
[----:B------:R-:W-:Y:S01]  /*117c0*/  @!P1 FADD.FTZ R26, -R26, -RZ ;  /* 0x800000ff1a1a9221 */ /* 0x000fe20000010100 */
[----:B-1----:R-:W-:Y:S01]  /*117d0*/  HADD2.F32 R45, -RZ, R32.H1_H1 ;  /* 0x30000020ff2d7230 */ /* 0x002fe20000004100 */
[----:B------:R-:W-:Y:S01]  /*117e0*/  @!P1 FADD.FTZ R20, -R20, -RZ ;  /* 0x800000ff14149221 */ /* 0x000fe20000010100 */
[----:B------:R-:W-:Y:S01]  /*117f0*/  HADD2.F32 R49, -RZ, R34.H1_H1 ;  /* 0x30000022ff317230 */ /* 0x000fe20000004100 */
[----:B------:R-:W-:Y:S01]  /*11800*/  @!P1 FADD.FTZ R40, -R40, -RZ ;  /* 0x800000ff28289221 */ /* 0x000fe20000010100 */
[----:B------:R-:W-:Y:S01]  /*11810*/  HADD2.F32 R47, -RZ, R35.H0_H0 ;  /* 0x20000023ff2f7230 */ /* 0x000fe20000004100 */
[----:B------:R-:W-:Y:S01]  /*11820*/  @!P1 FADD.FTZ R6, -R6, -RZ ;  /* 0x800000ff06069221 */ /* 0x000fe20000010100 */
[--C-:B------:R-:W-:Y:S01]  /*11830*/  HADD2.F32 R35, -RZ, R11.reuse.H0_H0 ;  /* 0x2000000bff237230 */ /* 0x100fe20000004100 */
[----:B------:R-:W-:Y:S01]  /*11840*/  FMUL.FTZ R33, R33, R26 ;  /* 0x0000001a21217220 */ /* 0x000fe20000410000 */
[----:B------:R-:W-:Y:S01]  /*11850*/  HADD2.F32 R34, -RZ, R11.H1_H1 ;  /* 0x3000000bff227230 */ /* 0x000fe20000004100 */
[----:B------:R-:W-:Y:S01]  /*11860*/  FFMA.FTZ R4, R4, R12, R43 ;  /* 0x0000000c04047223 */ /* 0x000fe2000001002b */
[--C-:B------:R-:W-:Y:S01]  /*11870*/  HADD2.F32 R42, -RZ, R10.reuse.H0_H0 ;  /* 0x2000000aff2a7230 */ /* 0x100fe20000004100 */
[----:B------:R-:W-:Y:S01]  /*11880*/  FMUL.FTZ R45, R45, R20 ;  /* 0x000000142d2d7220 */ /* 0x000fe20000410000 */
[----:B------:R-:W-:-:S02]  /*11890*/  HADD2.F32 R11, -RZ, R10.H1_H1 ;  /* 0x3000000aff0b7230 */ /* 0x000fc40000004100 */
[----:B------:R-:W-:Y:S02]  /*118a0*/  HADD2.F32 R26, -RZ, R36.H0_H0 ;  /* 0x20000024ff1a7230 */ /* 0x000fe40000004100 */
        /* <DEDUP_REMOVED lines=22> */
.L_x_4033:
[----:B------:R-:W-:Y:S05]  /*11a10*/  BSYNC B0 ;  /* 0x0000000000007941 */ /* 0x000fea0003800000 */
.L_x_4032:
[----:B-----5:R3:W-:Y:S02]  /*11a20*/  STS.128 [R249+0x6000], R36 ;  /* 0x00600024f9007388 */ /* 0x0207e40000000c00 */
.L_x_4025:
[----:B------:R-:W-:Y:S05]  /*11a30*/  BSYNC B1 ;  /* 0x0000000000017941 */ /* 0x000fea0003800000 */
.L_x_4024:
[----:B------:R-:W-:Y:S01]  /*11a40*/  IADD3 R12, R144, 0x10, RZ ;  /* 0x00000010900c7810 */ /* 0x000fe20007ffe0ff */
[----:B------:R-:W-:Y:S03]  /*11a50*/  BSSY B1, `(.L_x_4034) ;  /* 0x0000166000017945 */ /* 0x000fe60003800000 */
[----:B------:R-:W-:-:S04]  /*11a60*/  ISETP.GE.AND P0, PT, R12, R21, PT ;  /* 0x000000150c00720c */ /* 0x000fc80003f06270 */
[----:B------:R-:W-:-:S13]  /*11a70*/  ISETP.LT.OR P0, PT, R59, -0x87, P0 ;  /* 0xffffff793b00780c */ /* 0x000fda0000701670 */
[----:B------:R-:W-:Y:S05]  /*11a80*/  @P0 BRA `(.L_x_4035) ;  /* 0x0000162000000947 */ /* 0x000fea0003800000 */
[----:B---3--:R3:W5:Y:S01]  /*11a90*/  LD.E.128 R36, [R30.64] ;  /* 0x000000061e247980 */ /* 0x008762000c101d00 */
        /* <DEDUP_REMOVED lines=16> */
[----:B------:R-:W4:Y:S01]  /*11ba0*/  LD.E.128 R32, [R32.64] ;  /* 0x0000000620207980 */ /* 0x000f22000c101d00 */
[----:B------:R-:W-:Y:S02]  /*11bb0*/  LEA.HI.X R5, R7, R17, R5, 0x1, P1 ;  /* 0x0000001107057211 */ /* 0x000fe400008f0c05 */
[----:B------:R-:W-:-:S04]  /*11bc0*/  IADD3 R9, P1, R10, R9, RZ ;  /* 0x000000090a097210 */ /* 0x000fc80007f3e0ff */
[----:B--2---:R-:W2:Y:S01]  /*11bd0*/  LD.E.128 R4, [R4.64] ;  /* 0x0000000604047980 */ /* 0x004ea2000c101d00 */
[----:B------:R-:W-:Y:S02]  /*11be0*/  LEA.HI.X.SX32 R8, R10, R8, 0x1, P1 ;  /* 0x000000080a087211 */ /* 0x000fe400008f0eff */
[----:B------:R-:W-:-:S04]  /*11bf0*/  LEA R10, P1, R9, R14, 0x1 ;  /* 0x0000000e090a7211 */ /* 0x000fc800078208ff */
[----:B------:R-:W-:-:S06]  /*11c00*/  LEA.HI.X R11, R9, R15, R8, 0x1, P1 ;  /* 0x0000000f090b7211 */ /* 0x000fcc00008f0c08 */
[----:B---3--:R-:W3:Y:S01]  /*11c10*/  LD.E.128 R8, [R10.64] ;  /* 0x000000060a087980 */ /* 0x008ee2000c101d00 */
[----:B----4-:R-:W-:Y:S02]  /*11c20*/  HADD2.F32 R43, -RZ, R32.H0_H0 ;  /* 0x20000020ff2b7230 */ /* 0x010fe40000004100 */
[----:B-1----:R-:W-:Y:S02]  /*11c30*/  HADD2.F32 R45, -RZ, R33.H0_H0 ;  /* 0x20000021ff2d7230 */ /* 0x002fe40000004100 */
        /* <DEDUP_REMOVED lines=20> */
[----:B------:R-:W-:Y:S01]  /*11d80*/  HADD2.F32 R34, -RZ, R34.H1_H1 ;  /* 0x30000022ff227230 */ /* 0x000fe20000004100 */
[----:B------:R-:W-:Y:S01]  /*11d90*/  FMUL.FTZ R7, R4, R7 ;  /* 0x0000000704077220 */ /* 0x000fe20000410000 */
[----:B-----5:R-:W-:Y:S01]  /*11da0*/  HADD2.F32 R4, -RZ, R36.H0_H0 ;  /* 0x20000024ff047230 */ /* 0x020fe20000004100 */
[----:B------:R-:W-:Y:S01]  /*11db0*/  @!P0 FADD.FTZ R26, -R26, -RZ ;  /* 0x800000ff1a1a8221 */ /* 0x000fe20000010100 */
[--C-:B---3--:R-:W-:Y:S01]  /*11dc0*/  HADD2.F32 R20, -RZ, R8.reuse.H0_H0 ;  /* 0x20000008ff147230 */ /* 0x108fe20000004100 */
[----:B------:R-:W-:Y:S01]  /*11dd0*/  @!P0 FADD.FTZ R41, -R41, -RZ ;  /* 0x800000ff29298221 */ /* 0x000fe20000010100 */
[----:B------:R-:W-:Y:S01]  /*11de0*/  HADD2.F32 R49, -RZ, R35.H0_H0 ;  /* 0x20000023ff317230 */ /* 0x000fe20000004100 */
[----:B------:R-:W-:Y:S01]  /*11df0*/  FMUL.FTZ R33, R33, R40 ;  /* 0x0000002821217220 */ /* 0x000fe20000410000 */
[----:B------:R-:W-:Y:S01]  /*11e00*/  HADD2.F32 R32, -RZ, R8.H1_H1 ;  /* 0x30000008ff207230 */ /* 0x000fe20000004100 */
[----:B------:R-:W-:Y:S01]  /*11e10*/  @!P0 FADD.FTZ R6, -R6, -RZ ;  /* 0x800000ff06068221 */ /* 0x000fe20000010100 */
[--C-:B------:R-:W-:Y:S01]  /*11e20*/  HADD2.F32 R8, -RZ, R9.reuse.H0_H0 ;  /* 0x20000009ff087230 */ /* 0x100fe20000004100 */
[----:B------:R-:W-:Y:S01]  /*11e30*/  FMUL.FTZ R47, R47, R26 ;  /* 0x0000001a2f2f7220 */ /* 0x000fe20000410000 */
        /* <DEDUP_REMOVED lines=26> */
.L_x_4037:
[----:B------:R-:W-:Y:S05]  /*11fe0*/  BSYNC B0 ;  /* 0x0000000000007941 */ /* 0x000fea0003800000 */
.L_x_4036:
[----:B-----5:R4:W-:Y:S04]  /*11ff0*/  STS.128 [R249+0x800], R36 ;  /* 0x00080024f9007388 */ /* 0x0209e80000000c00 */
[----:B--2---:R4:W5:Y:S01]  /*12000*/  LD.E.128 R40, [R30.64+0x80] ;  /* 0x000080061e287980 */ /* 0x004962000c101d00 */
[----:B------:R-:W-:Y:S01]  /*12010*/  IADD3 R4, R24, 0x40, RZ ;  /* 0x0000004018047810 */ /* 0x000fe20007ffe0ff */
[----:B------:R-:W-:Y:S03]  /*12020*/  BSSY B0, `(.L_x_4038) ;  /* 0x0000055000007945 */ /* 0x000fe60003800000 */
[----:B------:R-:W-:-:S13]  /*12030*/  ISETP.GE.AND P0, PT, R4, R3, PT ;  /* 0x000000030400720c */ /* 0x000fda0003f06270 */
        /* <DEDUP_REMOVED lines=15> */
[----:B------:R-:W2:Y:S01]  /*12130*/  LD.E.128 R32, [R32.64+0x80] ;  /* 0x0000800620207980 */ /* 0x000ea2000c101d00 */
        /* <DEDUP_REMOVED lines=8> */
[----:B-1----:R-:W-:Y:S02]  /*121c0*/  HADD2.F32 R45, -RZ, R33.H0_H0 ;  /* 0x20000021ff2d7230 */ /* 0x002fe40000004100 */
        /* <DEDUP_REMOVED lines=24> */
[--C-:B----4-:R-:W-:Y:S01]  /*12350*/  HADD2.F32 R20, -RZ, R8.reuse.H0_H0 ;  /* 0x20000008ff147230 */ /* 0x110fe20000004100 */
        /* <DEDUP_REMOVED lines=33> */
.L_x_4039:
[----:B------:R-:W-:Y:S05]  /*12570*/  BSYNC B0 ;  /* 0x0000000000007941 */ /* 0x000fea0003800000 */
.L_x_4038:
[----:B-----5:R2:W-:Y:S04]  /*12580*/  STS.128 [R249+0x2800], R40 ;  /* 0x00280028f9007388 */ /* 0x0205e80000000c00 */
[----:B----4-:R2:W5:Y:S01]  /*12590*/  LD.E.128 R36, [R30.64+0x100] ;  /* 0x000100061e247980 */ /* 0x010562000c101d00 */
        /* <DEDUP_REMOVED lines=18> */
[----:B------:R-:W4:Y:S01]  /*126c0*/  LD.E.128 R32, [R32.64+0x100] ;  /* 0x0001000620207980 */ /* 0x000f22000c101d00 */
        /* <DEDUP_REMOVED lines=67> */
.L_x_4041:
[----:B------:R-:W-:Y:S05]  /*12b00*/  BSYNC B0 ;  /* 0x0000000000007941 */ /* 0x000fea0003800000 */
.L_x_4040:
[----:B-----5:R4:W-:Y:S04]  /*12b10*/  STS.128 [R249+0x4800], R36 ;  /* 0x00480024f9007388 */ /* 0x0209e80000000c00 */
[----:B------:R4:W5:Y:S01]  /*12b20*/  LD.E.128 R32, [R30.64+0x180] ;  /* 0x000180061e207980 */ /* 0x000962000c101d00 */
        /* <DEDUP_REMOVED lines=14> */
[----:B----4-:R-:W-:Y:S01]  /*12c10*/  IMAD.WIDE R36, R11, 0x2, R30 ;  /* 0x000000020b247825 */ /* 0x010fe200078e021e */
        /* <DEDUP_REMOVED lines=30> */
[--C-:B------:R-:W-:Y:S01]  /*12e00*/  HADD2.F32 R4, -RZ, R39.reuse.H1_H1 ;  /* 0x30000027ff047230 */ /* 0x100fe20000004100 */
[----:B------:R-:W-:Y:S01]  /*12e10*/  @!P0 FADD.FTZ R7, -R7, -RZ ;  /* 0x800000ff07078221 */ /* 0x000fe20000010100 */
[----:B------:R-:W-:Y:S01]  /*12e20*/  HADD2.F32 R37, -RZ, R38.H1_H1 ;  /* 0x30000026ff257230 */ /* 0x000fe20000004100 */
[----:B------:R-:W-:Y:S01]  /*12e30*/  FMUL.FTZ R36, R36, R27 ;  /* 0x0000001b24247220 */ /* 0x000fe20000410000 */
[----:B------:R-:W-:Y:S01]  /*12e40*/  HADD2.F32 R27, -RZ, R39.H0_H0 ;  /* 0x20000027ff1b7230 */ /* 0x000fe20000004100 */
[----:B------:R-:W-:Y:S01]  /*12e50*/  FMUL.FTZ R5, R20, R5 ;  /* 0x0000000514057220 */ /* 0x000fe20000410000 */
[----:B---3--:R-:W-:Y:S01]  /*12e60*/  HADD2.F32 R20, -RZ, R8.H0_H0 ;  /* 0x20000008ff147230 */ /* 0x008fe20000004100 */
[----:B------:R-:W-:Y:S01]  /*12e70*/  FMUL.FTZ R7, R4, R7 ;  /* 0x0000000704077220 */ /* 0x000fe20000410000 */
[----:B-----5:R-:W-:Y:S01]  /*12e80*/  HADD2.F32 R4, -RZ, R32.H0_H0 ;  /* 0x20000020ff047230 */ /* 0x020fe20000004100 */
[----:B------:R-:W-:-:S02]  /*12e90*/  @!P0 FADD.FTZ R30, -R30, -RZ ;  /* 0x800000ff1e1e8221 */ /* 0x000fc40000010100 */
[----:B------:R-:W-:Y:S02]  /*12ea0*/  @!P0 FADD.FTZ R6, -R6, -RZ ;  /* 0x800000ff06068221 */ /* 0x000fe40000010100 */
[----:B------:R-:W-:Y:S01]  /*12eb0*/  @!P0 FADD.FTZ R26, -R26, -RZ ;  /* 0x800000ff1a1a8221 */ /* 0x000fe20000010100 */
[--C-:B------:R-:W-:Y:S01]  /*12ec0*/  HADD2.F32 R38, -RZ, R10.reuse.H0_H0 ;  /* 0x2000000aff267230 */ /* 0x100fe20000004100 */
[----:B------:R-:W-:Y:S01]  /*12ed0*/  FMUL.FTZ R30, R37, R30 ;  /* 0x0000001e251e7220 */ /* 0x000fe20000410000 */
[----:B------:R-:W-:Y:S01]  /*12ee0*/  HADD2.F32 R39, -RZ, R10.H1_H1 ;  /* 0x3000000aff277230 */ /* 0x000fe20000004100 */
        /* <DEDUP_REMOVED lines=26> */
.L_x_4043:
[----:B------:R-:W-:Y:S05]  /*13090*/  BSYNC B0 ;  /* 0x0000000000007941 */ /* 0x000fea0003800000 */
.L_x_4042:
[----:B-----5:R1:W-:Y:S02]  /*130a0*/  STS.128 [R249+0x6800], R32 ;  /* 0x00680020f9007388 */ /* 0x0203e40000000c00 */
.L_x_4035:
[----:B------:R-:W-:Y:S05]  /*130b0*/  BSYNC B1 ;  /* 0x0000000000017941 */ /* 0x000fea0003800000 */
.L_x_4034:
[----:B------:R-:W-:Y:S01]  /*130c0*/  IADD3 R20, R144, 0x20, RZ ;  /* 0x0000002090147810 */ /* 0x000fe20007ffe0ff */
[----:B------:R-:W-:Y:S03]  /*130d0*/  BSSY B1, `(.L_x_4044) ;  /* 0x0000167000017945 */ /* 0x000fe60003800000 */
[----:B------:R-:W-:-:S04]  /*130e0*/  ISETP.GE.AND P0, PT, R20, R21, PT ;  /* 0x000000151400720c */ /* 0x000fc80003f06270 */
[----:B------:R-:W-:-:S13]  /*130f0*/  ISETP.LT.OR P0, PT, R59, -0x107, P0 ;  /* 0xfffffef93b00780c */ /* 0x000fda0000701670 */
[----:B------:R-:W-:Y:S05]  /*13100*/  @P0 BRA `(.L_x_4045) ;  /* 0x0000163000000947 */ /* 0x000fea0003800000 */
[----:B---34-:R3:W5:Y:S01]  /*13110*/  LD.E.128 R36, [R22.64] ;  /* 0x0000000616247980 */ /* 0x018762000c101d00 */
        /* <DEDUP_REMOVED lines=13> */
[----:B-1----:R-:W-:Y:S01]  /*131f0*/  IMAD.WIDE R32, R11, 0x2, R22 ;  /* 0x000000020b207825 */ /* 0x002fe200078e0216 */
        /* <DEDUP_REMOVED lines=28> */
[--C-:B------:R-:W-:Y:S01]  /*133c0*/  HADD2.F32 R4, -RZ, R35.reuse.H1_H1 ;  /* 0x30000023ff047230 */ /* 0x100fe20000004100 */
        /* <DEDUP_REMOVED lines=8> */
[----:B---3--:R-:W-:Y:S01]  /*13450*/  HADD2.F32 R26, -RZ, R8.H0_H0 ;  /* 0x20000008ff1a7230 */ /* 0x008fe20000004100 */
[----:B------:R-:W-:Y:S01]  /*13460*/  FMUL.FTZ R7, R4, R7 ;  /* 0x0000000704077220 */ /* 0x000fe20000410000 */
[----:B-----5:R-:W-:Y:S01]  /*13470*/  HADD2.F32 R4, -RZ, R36.H0_H0 ;  /* 0x20000024ff047230 */ /* 0x020fe20000004100 */
[----:B------:R-:W-:-:S02]  /*13480*/  @!P0 FADD.FTZ R6, -R6, -RZ ;  /* 0x800000ff06068221 */ /* 0x000fc40000010100 */
        /* <DEDUP_REMOVED lines=30> */
.L_x_4047:
[----:B------:R-:W-:Y:S05]  /*13670*/  BSYNC B0 ;  /* 0x0000000000007941 */ /* 0x000fea0003800000 */
.L_x_4046:
[----:B-----5:R4:W-:Y:S04]  /*13680*/  STS.128 [R249+0x1000], R36 ;  /* 0x00100024f9007388 */ /* 0x0209e80000000c00 */
[----:B--2---:R4:W5:Y:S01]  /*13690*/  LD.E.128 R40, [R22.64+0x80] ;  /* 0x0000800616287980 */ /* 0x004962000c101d00 */
[----:B------:R-:W-:Y:S01]  /*136a0*/  IADD3 R4, R24, 0x40, RZ ;  /* 0x0000004018047810 */ /* 0x000fe20007ffe0ff */
[----:B------:R-:W-:Y:S03]  /*136b0*/  BSSY B0, `(.L_x_4048) ;  /* 0x0000055000007945 */ /* 0x000fe60003800000 */
[----:B------:R-:W-:-:S13]  /*136c0*/  ISETP.GE.AND P0, PT, R4, R3, PT ;  /* 0x000000030400720c */ /* 0x000fda0003f06270 */
        /* <DEDUP_REMOVED lines=48> */
[----:B------:R-:W-:-:S02]  /*139d0*/  @!P0 FADD.FTZ R6, -R6, -RZ ;  /* 0x800000ff06068221 */ /* 0x000fc40000010100 */
[----:B------:R-:W-:Y:S01]  /*139e0*/  FMUL.FTZ R5, R26, R5 ;  /* 0x000000051a057220 */ /* 0x000fe20000410000 */
[----:B----4-:R-:W-:Y:S01]  /*139f0*/  HADD2.F32 R26, -RZ, R8.H0_H0 ;  /* 0x20000008ff1a7230 */ /* 0x010fe20000004100 */
[----:B------:R-:W-:Y:S01]  /*13a00*/  FMUL.FTZ R7, R4, R7 ;  /* 0x0000000704077220 */ /* 0x000fe20000410000 */
[----:B-----5:R-:W-:Y:S01]  /*13a10*/  HADD2.F32 R4, -RZ, R40.H0_H0 ;  /* 0x20000028ff047230 */ /* 0x020fe20000004100 */
[----:B------:R-:W-:Y:S02]  /*13a20*/  @!P0 FADD.FTZ R30, -R30, -RZ ;  /* 0x800000ff1e1e8221 */ /* 0x000fe40000010100 */
        /* <DEDUP_REMOVED lines=8> */
[--C-:B------:R-:W-:Y:S02]  /*13ab0*/  HADD2.F32 R9, -RZ, R11.reuse.H0_H0 ;  /* 0x2000000bff097230 */ /* 0x100fe40000004100 */
[----:B------:R-:W-:Y:S02]  /*13ac0*/  HADD2.F32 R40, -RZ, R11.H1_H1 ;  /* 0x3000000bff287230 */ /* 0x000fe40000004100 */
[----:B------:R-:W-:Y:S02]  /*13ad0*/  HADD2.F32 R30, -RZ, R41.H0_H0 ;  /* 0x20000029ff1e7230 */ /* 0x000fe40000004100 */
[----:B------:R-:W-:Y:S02]  /*13ae0*/  HADD2.F32 R36, -RZ, R10.H0_H0 ;  /* 0x2000000aff247230 */ /* 0x000fe40000004100 */
[----:B------:R-:W-:Y:S02]  /*13af0*/  HADD2.F32 R11, -RZ, R42.H0_H0 ;  /* 0x2000002aff0b7230 */ /* 0x000fe40000004100 */
[----:B------:R-:W-:-:S02]  /*13b00*/  HADD2.F32 R26, -RZ, R43.H0_H0 ;  /* 0x2000002bff1a7230 */ /* 0x000fc40000004100 */
        /* <DEDUP_REMOVED lines=15> */
.L_x_4049:
[----:B------:R-:W-:Y:S05]  /*13c00*/  BSYNC B0 ;  /* 0x0000000000007941 */ /* 0x000fea0003800000 */
.L_x_4048:
[----:B-----5:R2:W-:Y:S04]  /*13c10*/  STS.128 [R249+0x3000], R40 ;  /* 0x00300028f9007388 */ /* 0x0205e80000000c00 */
[----:B----4-:R2:W5:Y:S01]  /*13c20*/  LD.E.128 R36, [R22.64+0x100] ;  /* 0x0001000616247980 */ /* 0x010562000c101d00 */
        /* <DEDUP_REMOVED lines=86> */
.L_x_4051:
[----:B------:R-:W-:Y:S05]  /*14190*/  BSYNC B0 ;  /* 0x0000000000007941 */ /* 0x000fea0003800000 */
.L_x_4050:
[----:B-----5:R4:W-:Y:S04]  /*141a0*/  STS.128 [R249+0x5000], R36 ;  /* 0x00500024f9007388 */ /* 0x0209e80000000c00 */
[----:B-1----:R4:W5:Y:S01]  /*141b0*/  LD.E.128 R32, [R22.64+0x180] ;  /* 0x0001800616207980 */ /* 0x002962000c101d00 */
        /* <DEDUP_REMOVED lines=86> */
.L_x_4053:
[----:B------:R-:W-:Y:S05]  /*14720*/  BSYNC B0 ;  /* 0x0000000000007941 */ /* 0x000fea0003800000 */
.L_x_4052:
[----:B-----5:R1:W-:Y:S02]  /*14730*/  STS.128 [R249+0x7000], R32 ;  /* 0x00700020f9007388 */ /* 0x0203e40000000c00 */
.L_x_4045:
[----:B------:R-:W-:Y:S05]  /*14740*/  BSYNC B1 ;  /* 0x0000000000017941 */ /* 0x000fea0003800000 */
.L_x_4044:
[----:B--234-:R-:W-:-:S04]  /*14750*/  IADD3 R22, R144, 0x30, RZ ;  /* 0x0000003090167810 */ /* 0x01cfc80007ffe0ff */
[----:B------:R-:W-:-:S04]  /*14760*/  ISETP.GE.AND P0, PT, R22, R21, PT ;  /* 0x000000151600720c */ /* 0x000fc80003f06270 */
[----:B------:R-:W-:-:S13]  /*14770*/  ISETP.LT.OR P0, PT, R59, -0x187, P0 ;  /* 0xfffffe793b00780c */ /* 0x000fda0000701670 */
        /* <DEDUP_REMOVED lines=19> */
[----:B------:R-:W3:Y:S01]  /*148b0*/  LD.E.128 R32, [R32.64] ;  /* 0x0000000620207980 */ /* 0x000ee2000c101d00 */
[----:B------:R-:W-:Y:S02]  /*148c0*/  LEA.HI.X R5, R7, R17, R5, 0x1, P1 ;  /* 0x0000001107057211 */ /* 0x000fe400008f0c05 */
[----:B------:R-:W-:-:S04]  /*148d0*/  IADD3 R9, P1, R10, R9, RZ ;  /* 0x000000090a097210 */ /* 0x000fc80007f3e0ff */
[----:B------:R-:W4:Y:S01]  /*148e0*/  LD.E.128 R4, [R4.64] ;  /* 0x0000000604047980 */ /* 0x000f22000c101d00 */
[----:B------:R-:W-:Y:S02]  /*148f0*/  LEA.HI.X.SX32 R8, R10, R8, 0x1, P1 ;  /* 0x000000080a087211 */ /* 0x000fe400008f0eff */
[----:B------:R-:W-:-:S04]  /*14900*/  LEA R10, P1, R9, R14, 0x1 ;  /* 0x0000000e090a7211 */ /* 0x000fc800078208ff */
[----:B------:R-:W-:-:S06]  /*14910*/  LEA.HI.X R11, R9, R15, R8, 0x1, P1 ;  /* 0x0000000f090b7211 */ /* 0x000fcc00008f0c08 */
[----:B--2---:R-:W2:Y:S01]  /*14920*/  LD.E.128 R8, [R10.64] ;  /* 0x000000060a087980 */ /* 0x004ea2000c101d00 */
        /* <DEDUP_REMOVED lines=10> */
[--C-:B------:R-:W-:Y:S01]  /*149d0*/  HADD2.F32 R6, -RZ, R7.reuse.H0_H0 ;  /* 0x20000007ff067230 */ /* 0x100fe20000004100 */
[----:B------:R-:W-:Y:S01]  /*149e0*/  @!P0 FADD.FTZ R26, -R26, -RZ ;  /* 0x800000ff1a1a8221 */ /* 0x000fe20000010100 */
[----:B------:R-:W-:Y:S02]  /*149f0*/  HADD2.F32 R7, -RZ, R7.H1_H1 ;  /* 0x30000007ff077230 */ /* 0x000fe40000004100 */
[----:B------:R-:W-:Y:S01]  /*14a00*/  HADD2.F32 R33, -RZ, R33.H1_H1 ;  /* 0x30000021ff217230 */ /* 0x000fe20000004100 */
[----:B------:R-:W-:Y:S01]  /*14a10*/  FMUL.FTZ R30, R30, R21 ;  /* 0x000000151e1e7220 */ /* 0x000fe20000410000 */
[--C-:B------:R-:W-:Y:S01]  /*14a20*/  HADD2.F32 R21, -RZ, R35.reuse.H0_H0 ;  /* 0x20000023ff157230 */ /* 0x100fe20000004100 */
[----:B------:R-:W-:Y:S01]  /*14a30*/  FMUL.FTZ R31, R31, R4 ;  /* 0x000000041f1f7220 */ /* 0x000fe20000410000 */
[----:B------:R-:W-:Y:S01]  /*14a40*/  HADD2.F32 R4, -RZ, R35.H1_H1 ;  /* 0x30000023ff047230 */ /* 0x000fe20000004100 */
[----:B------:R-:W-:Y:S01]  /*14a50*/  FMUL.FTZ R33, R33, R26 ;  /* 0x0000001a21217220 */ /* 0x000fe20000410000 */
[----:B------:R-:W-:Y:S01]  /*14a60*/  HADD2.F32 R26, -RZ, R34.H0_H0 ;  /* 0x20000022ff1a7230 */ /* 0x000fe20000004100 */
[----:B------:R-:W-:-:S02]  /*14a70*/  @!P0 FADD.FTZ R6, -R6, -RZ ;  /* 0x800000ff06068221 */ /* 0x000fc40000010100 */
[----:B------:R-:W-:Y:S01]  /*14a80*/  @!P0 FADD.FTZ R7, -R7, -RZ ;  /* 0x800000ff07078221 */ /* 0x000fe20000010100 */
[----:B------:R-:W-:Y:S01]  /*14a90*/  HADD2.F32 R34, -RZ, R34.H1_H1 ;  /* 0x30000022ff227230 */ /* 0x000fe20000004100 */
[----:B------:R-:W-:Y:S01]  /*14aa0*/  @!P0 FADD.FTZ R27, -R27, -RZ ;  /* 0x800000ff1b1b8221 */ /* 0x000fe20000010100 */
[----:B------:R-:W-:Y:S01]  /*14ab0*/  HADD2.F32 R32, -RZ, R32.H1_H1 ;  /* 0x30000020ff207230 */ /* 0x000fe20000004100 */
[----:B------:R-:W-:Y:S01]  /*14ac0*/  FMUL.FTZ R6, R21, R6 ;  /* 0x0000000615067220 */ /* 0x000fe20000410000 */
[----:B-----5:R-:W-:Y:S01]  /*14ad0*/  HADD2.F32 R21, -RZ, R36.H0_H0 ;  /* 0x20000024ff157230 */ /* 0x020fe20000004100 */
[----:B------:R-:W-:Y:S01]  /*14ae0*/  FMUL.FTZ R7, R4, R7 ;  /* 0x0000000704077220 */ /* 0x000fe20000410000 */
[----:B--2---:R-:W-:Y:S01]  /*14af0*/  HADD2.F32 R4, -RZ, R8.H0_H0 ;  /* 0x20000008ff047230 */ /* 0x004fe20000004100 */
[----:B------:R-:W-:Y:S02]  /*14b00*/  @!P0 FADD.FTZ R23, -R23, -RZ ;  /* 0x800000ff17178221 */ /* 0x000fe40000010100 */
        /* <DEDUP_REMOVED lines=30> */
.L_x_4055:
[----:B------:R-:W-:Y:S05]  /*14cf0*/  BSYNC B0 ;  /* 0x0000000000007941 */ /* 0x000fea0003800000 */
.L_x_4054:
[----:B-----5:R3:W-:Y:S04]  /*14d00*/  STS.128 [R249+0x1800], R36 ;  /* 0x00180024f9007388 */ /* 0x0207e80000000c00 */
[----:B------:R3:W5:Y:S01]  /*14d10*/  LD.E.128 R40, [R18.64+0x80] ;  /* 0x0000800612287980 */ /* 0x000762000c101d00 */
[----:B------:R-:W-:Y:S01]  /*14d20*/  IADD3 R4, R24, 0x40, RZ ;  /* 0x0000004018047810 */ /* 0x000fe20007ffe0ff */
[----:B------:R-:W-:Y:S03]  /*14d30*/  BSSY B0, `(.L_x_4056) ;  /* 0x0000056000007945 */ /* 0x000fe60003800000 */
[----:B------:R-:W-:-:S13]  /*14d40*/  ISETP.GE.AND P0, PT, R4, R3, PT ;  /* 0x000000030400720c */ /* 0x000fda0003f06270 */
        /* <DEDUP_REMOVED lines=16> */
[----:B------:R-:W4:Y:S01]  /*14e50*/  LD.E.128 R32, [R32.64+0x80] ;  /* 0x0000800620207980 */ /* 0x000f22000c101d00 */
[----:B------:R-:W-:-:S03]  /*14e60*/  @P0 IADD3 R10, -R13, RZ, RZ ;  /* 0x000000ff0d0a0210 */ /* 0x000fc60007ffe1ff */
[----:B--2---:R-:W2:Y:S01]  /*14e70*/  LD.E.128 R4, [R4.64] ;  /* 0x0000000604047980 */ /* 0x004ea2000c101d00 */
[----:B------:R-:W-:-:S04]  /*14e80*/  IADD3 R9, P1, R10, R9, RZ ;  /* 0x000000090a097210 */ /* 0x000fc80007f3e0ff */
        /* <DEDUP_REMOVED lines=25> */
[----:B------:R-:W-:Y:S01]  /*15020*/  FMUL.FTZ R33, R33, R26 ;  /* 0x0000001a21217220 */ /* 0x000fe20000410000 */
[--C-:B------:R-:W-:Y:S01]  /*15030*/  HADD2.F32 R26, -RZ, R34.reuse.H0_H0 ;  /* 0x20000022ff1a7230 */ /* 0x100fe20000004100 */
        /* <DEDUP_REMOVED lines=20> */
[----:B------:R-:W-:Y:S02]  /*15180*/  HADD2.F32 R36, -RZ, R10.H0_H0 ;  /* 0x2000000aff247230 */ /* 0x000fe40000004100 */
[----:B------:R-:W-:Y:S01]  /*15190*/  HADD2.F32 R11, -RZ, R42.H0_H0 ;  /* 0x2000002aff0b7230 */ /* 0x000fe20000004100 */
[----:B------:R-:W-:Y:S01]  /*151a0*/  FFMA.FTZ R8, R26, R8, R31 ;  /* 0x000000081a087223 */ /* 0x000fe2000001001f */
[----:B------:R-:W-:Y:S02]  /*151b0*/  HADD2.F32 R21, -RZ, R43.H0_H0 ;  /* 0x2000002bff157230 */ /* 0x000fe40000004100 */
        /* <DEDUP_REMOVED lines=12> */
[----:B------:R-:W-:Y:S02]  /*15280*/  F2FP.PACK_AB R43, R7, R6 ;  /* 0x00000006072b723e */ /* 0x000fe400000000ff */
.L_x_4057:
[----:B------:R-:W-:Y:S05]  /*15290*/  BSYNC B0 ;  /* 0x0000000000007941 */ /* 0x000fea0003800000 */
.L_x_4056:
[----:B-----5:R4:W-:Y:S04]  /*152a0*/  STS.128 [R249+0x3800], R40 ;  /* 0x00380028f9007388 */ /* 0x0209e80000000c00 */
[----:B---3--:R4:W5:Y:S01]  /*152b0*/  LD.E.128 R36, [R18.64+0x100] ;  /* 0x0001000612247980 */ /* 0x008962000c101d00 */
        /* <DEDUP_REMOVED lines=19> */
[----:B------:R-:W3:Y:S01]  /*153f0*/  LD.E.128 R32, [R32.64+0x100] ;  /* 0x0001000620207980 */ /* 0x000ee2000c101d00 */
[----:B------:R-:W-:-:S03]  /*15400*/  @P0 IADD3 R10, -R13, RZ, RZ ;  /* 0x000000ff0d0a0210 */ /* 0x000fc60007ffe1ff */
        /* <DEDUP_REMOVED lines=52> */
[----:B------:R-:W-:-:S02]  /*15750*/  HADD2.F32 R21, -RZ, R39.H0_H0 ;  /* 0x20000027ff157230 */ /* 0x000fc40000004100 */
[----:B------:R-:W-:Y:S01]  /*15760*/  HADD2.F32 R10, -RZ, R10.H1_H1 ;  /* 0x3000000aff0a7230 */ /* 0x000fe20000004100 */
[----:B------:R-:W-:Y:S01]  /*15770*/  FFMA.FTZ R5, R11, R36, R5 ;  /* 0x000000240b057223 */ /* 0x000fe20000010005 */
        /* <DEDUP_REMOVED lines=11> */
.L_x_4059:
[----:B------:R-:W-:Y:S05]  /*15830*/  BSYNC B0 ;  /* 0x0000000000007941 */ /* 0x000fea0003800000 */
.L_x_4058:
[----:B-----5:R3:W-:Y:S04]  /*15840*/  STS.128 [R249+0x5800], R36 ;  /* 0x00580024f9007388 */ /* 0x0207e80000000c00 */
[----:B-1----:R3:W5:Y:S01]  /*15850*/  LD.E.128 R32, [R18.64+0x180] ;  /* 0x0001800612207980 */ /* 0x002762000c101d00 */
        /* <DEDUP_REMOVED lines=16> */
[----:B--234-:R-:W-:-:S03]  /*15960*/  IMAD.WIDE R18, R7, 0x2, R18 ;  /* 0x0000000207127825 */ /* 0x01cfc600078e0212 */
[----:B------:R-:W-:Y:S02]  /*15970*/  LEA.HI.X R5, R5, R17, R3, 0x1, P1 ;  /* 0x0000001105057211 */ /* 0x000fe400008f0c03 */
[----:B------:R-:W-:Y:S01]  /*15980*/  MOV R3, RZ ;  /* 0x000000ff00037202 */ /* 0x000fe20000000f00 */
[----:B------:R-:W2:Y:S01]  /*15990*/  LD.E.128 R16, [R18.64+0x180] ;  /* 0x0001800612107980 */ /* 0x000ea2000c101d00 */
[----:B------:R-:W-:-:S03]  /*159a0*/  @P0 IADD3 R3, -R13, RZ, RZ ;  /* 0x000000ff0d030210 */ /* 0x000fc60007ffe1ff */
[----:B------:R-:W3:Y:S01]  /*159b0*/  LD.E.128 R4, [R4.64] ;  /* 0x0000000604047980 */ /* 0x000ee2000c101d00 */
[----:B------:R-:W-:-:S04]  /*159c0*/  IADD3 R9, P1, R3, R0, RZ ;  /* 0x0000000003097210 */ /* 0x000fc80007f3e0ff */
[----:B------:R-:W-:Y:S02]  /*159d0*/  LEA.HI.X.SX32 R2, R3, R2, 0x1, P1 ;  /* 0x0000000203027211 */ /* 0x000fe400008f0eff */
[----:B------:R-:W-:-:S04]  /*159e0*/  LEA R8, P1, R9, R14, 0x1 ;  /* 0x0000000e09087211 */ /* 0x000fc800078208ff */
[----:B------:R-:W-:-:S06]  /*159f0*/  LEA.HI.X R9, R9, R15, R2, 0x1, P1 ;  /* 0x0000000f09097211 */ /* 0x000fcc00008f0c02 */
[----:B------:R-:W4:Y:S01]  /*15a00*/  LD.E.128 R8, [R8.64] ;  /* 0x0000000608087980 */ /* 0x000f22000c101d00 */
[----:B--2---:R-:W-:Y:S02]  /*15a10*/  HADD2.F32 R15, -RZ, R16.H0_H0 ;  /* 0x20000010ff0f7230 */ /* 0x004fe40000004100 */
[----:B------:R-:W-:Y:S02]  /*15a20*/  HADD2.F32 R21, -RZ, R17.H0_H0 ;  /* 0x20000011ff157230 */ /* 0x000fe40000004100 */
        /* <DEDUP_REMOVED lines=34> */
[----:B------:R-:W-:Y:S01]  /*15c50*/  HADD2.F32 R16, -RZ, R10.H0_H0 ;  /* 0x2000000aff107230 */ /* 0x000fe20000004100 */
[----:B------:R-:W-:Y:S01]  /*15c60*/  FFMA.FTZ R0, R0, R2, R15 ;  /* 0x0000000200007223 */ /* 0x000fe2000001000f */
[----:B------:R-:W-:Y:S01]  /*15c70*/  HADD2.F32 R5, -RZ, R34.H0_H0 ;  /* 0x20000022ff057230 */ /* 0x000fe20000004100 */
[----:B------:R-:W-:Y:S01]  /*15c80*/  FMUL.FTZ R13, R18, R13 ;  /* 0x0000000d120d7220 */ /* 0x000fe20000410000 */
[----:B------:R-:W-:-:S02]  /*15c90*/  HADD2.F32 R2, -RZ, R35.H0_H0 ;  /* 0x20000023ff027230 */ /* 0x000fc40000004100 */
[----:B------:R-:W-:Y:S01]  /*15ca0*/  HADD2.F32 R32, -RZ, R32.H1_H1 ;  /* 0x30000020ff207230 */ /* 0x000fe20000004100 */
[----:B------:R-:W-:Y:S01]  /*15cb0*/  FFMA.FTZ R3, R5, R16, R3 ;  /* 0x0000001005037223 */ /* 0x000fe20000010003 */
[----:B------:R-:W-:Y:S02]  /*15cc0*/  HADD2.F32 R8, -RZ, R8.H1_H1 ;  /* 0x30000008ff087230 */ /* 0x000fe40000004100 */
[----:B------:R-:W-:Y:S02]  /*15cd0*/  HADD2.F32 R9, -RZ, R9.H1_H1 ;  /* 0x30000009ff097230 */ /* 0x000fe40000004100 */
[----:B------:R-:W-:Y:S01]  /*15ce0*/  HADD2.F32 R10, -RZ, R10.H1_H1 ;  /* 0x3000000aff0a7230 */ /* 0x000fe20000004100 */
[----:B------:R-:W-:Y:S01]  /*15cf0*/  FFMA.FTZ R23, R32, R8, R23 ;  /* 0x0000000820177223 */ /* 0x000fe20000010017 */
[--C-:B------:R-:W-:Y:S02]  /*15d00*/  HADD2.F32 R17, -RZ, R11.reuse.H0_H0 ;  /* 0x2000000bff117230 */ /* 0x100fe40000004100 */
        /* <DEDUP_REMOVED lines=12> */
.L_x_4061:
[----:B------:R-:W-:Y:S05]  /*15dd0*/  BSYNC B0 ;  /* 0x0000000000007941 */ /* 0x000fea0003800000 */
.L_x_4060:
[----:B-----5:R1:W-:Y:S01]  /*15de0*/  STS.128 [R249+0x7800], R32 ;  /* 0x00780020f9007388 */ /* 0x0203e20000000c00 */
[----:B------:R-:W-:Y:S05]  /*15df0*/  BRA `(.L_x_4015) ;  /* 0x000002c000007947 */ /* 0x000fea0003800000 */
.L_x_3983:
[----:B------:R-:W-:Y:S01]  /*15e00*/  IMAD.IADD R3, R240, 0x1, -R61 ;  /* 0x00000001f0037824 */ /* 0x000fe200078e0a3d */
[C---:B-----5:R-:W-:Y:S02]  /*15e10*/  IADD3 R12, R144.reuse, 0x10, RZ ;  /* 0x00000010900c7810 */ /* 0x060fe40007ffe0ff */
[----:B------:R-:W-:Y:S02]  /*15e20*/  IADD3 R22, R144, 0x30, RZ ;  /* 0x0000003090167810 */ /* 0x000fe40007ffe0ff */
[----:B------:R-:W-:Y:S02]  /*15e30*/  ISETP.GE.AND P5, PT, R12, R3, PT ;  /* 0x000000030c00720c */ /* 0x000fe40003fa6270 */
[----:B------:R-:W-:-:S02]  /*15e40*/  IADD3 R20, R144, 0x20, RZ ;  /* 0x0000002090147810 */ /* 0x000fc40007ffe0ff */
[-C--:B------:R-:W-:Y:S02]  /*15e50*/  ISETP.GE.AND P6, PT, R144, R3.reuse, PT ;  /* 0x000000039000720c */ /* 0x080fe40003fc6270 */
[-C--:B------:R-:W-:Y:S02]  /*15e60*/  ISETP.GE.AND P3, PT, R22, R3.reuse, PT ;  /* 0x000000031600720c */ /* 0x080fe40003f66270 */
[----:B------:R-:W-:-:S05]  /*15e70*/  ISETP.GE.AND P4, PT, R20, R3, PT ;  /* 0x000000031400720c */ /* 0x000fca0003f86270 */
[----:B------:R-:W-:-:S04]  /*15e80*/  @!P5 IADD3 R5, P1, R5, R146, RZ ;  /* 0x000000920505d210 */ /* 0x000fc80007f3e0ff */
[-C--:B------:R-:W-:Y:S01]  /*15e90*/  @!P6 LEA R6, P2, R146, R152.reuse, 0x1 ;  /* 0x000000989206e211 */ /* 0x080fe200078408ff */
[--C-:B------:R-:W-:Y:S01]  /*15ea0*/  @!P5 IMAD.X R9, R9, 0x1, R149.reuse, P1 ;  /* 0x000000010909d824 */ /* 0x100fe200008e0695 */
[----:B------:R-:W-:Y:S01]  /*15eb0*/  @!P5 LEA R8, P1, R5, R152, 0x1 ;  /* 0x000000980508d211 */ /* 0x000fe200078208ff */
[----:B------:R-:W-:Y:S01]  /*15ec0*/  @!P3 IMAD.MOV.U32 R10, RZ, RZ, R146 ;  /* 0x000000ffff0ab224 */ /* 0x000fe200078e0092 */
[----:B------:R-:W-:Y:S01]  /*15ed0*/  @!P4 LEA R3, P0, R150, R146, 0x5 ;  /* 0x000000929603c211 */ /* 0x000fe200078028ff */
[--C-:B------:R-:W-:Y:S01]  /*15ee0*/  @!P3 IMAD.MOV.U32 R11, RZ, RZ, R149.reuse ;  /* 0x000000ffff0bb224 */ /* 0x100fe200078e0095 */
[-C--:B------:R-:W-:Y:S01]  /*15ef0*/  @!P6 LEA.HI.X R7, R146, R153.reuse, R149, 0x1, P2 ;  /* 0x000000999207e211 */ /* 0x080fe200010f0c95 */
[----:B------:R-:W-:Y:S01]  /*15f00*/  @!P3 IMAD R0, R151, 0x30, RZ ;  /* 0x000000309700b824 */ /* 0x000fe200078e02ff */
[----:B------:R-:W-:Y:S01]  /*15f10*/  @!P5 LEA.HI.X R9, R5, R153, R9, 0x1, P1 ;  /* 0x000000990509d211 */ /* 0x000fe200008f0c09 */
[C---:B------:R-:W-:Y:S01]  /*15f20*/  @!P3 IMAD.WIDE.U32 R10, R150.reuse, 0x30, R10 ;  /* 0x00000030960ab825 */ /* 0x040fe200078e000a */
[----:B------:R-:W-:Y:S01]  /*15f30*/  @!P4 LEA.HI.X R148, R150, R149, R151, 0x5, P0 ;  /* 0x000000959694c211 */ /* 0x000fe200000f2c97 */
[----:B------:R-:W-:Y:S01]  /*15f40*/  @!PT LDS RZ, [RZ] ;  /* 0x00000000fffff984 */ /* 0x000fe20000000800 */
[----:B------:R-:W-:Y:S01]  /*15f50*/  @!PT LDS RZ, [RZ] ;  /* 0x00000000fffff984 */ /* 0x000fe20000000800 */
[----:B------:R-:W-:Y:S01]  /*15f60*/  @!PT LDS RZ, [RZ] ;  /* 0x00000000fffff984 */ /* 0x000fe20000000800 */
[----:B------:R1:W-:Y:S01]  /*15f70*/  @!P6 LDGSTS.E.BYPASS.LTC128B.128 [R249], [R6.64] ;  /* 0x0000000006f9efae */ /* 0x0003e2000b901d46 */
[-C--:B------:R-:W-:Y:S01]  /*15f80*/  @!P4 LEA R2, P1, R3, R152.reuse, 0x1 ;  /* 0x000000980302c211 */ /* 0x080fe200078208ff */
[----:B------:R-:W-:Y:S01]  /*15f90*/  @!P3 IMAD.IADD R5, R11, 0x1, R0 ;  /* 0x000000010b05b824 */ /* 0x000fe200078e0200 */
[----:B------:R-:W-:Y:S01]  /*15fa0*/  @!P3 LEA R4, P0, R10, R152, 0x1 ;  /* 0x000000980a04b211 */ /* 0x000fe200078008ff */
[----:B------:R1:W-:Y:S01]  /*15fb0*/  @!P6 LDGSTS.E.BYPASS.LTC128B.128 [R249+0x2000], [R6.64+0x80] ;  /* 0x0200008006f9efae */ /* 0x0003e2000b901d46 */
[----:B------:R-:W-:-:S02]  /*15fc0*/  @!P4 LEA.HI.X R3, R3, R153, R148, 0x1, P1 ;  /* 0x000000990303c211 */ /* 0x000fc400008f0c94 */
[----:B------:R-:W-:Y:S01]  /*15fd0*/  @!P3 LEA.HI.X R5, R10, R153, R5, 0x1, P0 ;  /* 0x000000990a05b211 */ /* 0x000fe200000f0c05 */
        /* <DEDUP_REMOVED lines=14> */
.L_x_4015:
[----:B------:R-:W-:Y:S05]  /*160c0*/  BSYNC B2 ;  /* 0x0000000000027941 */ /* 0x000fea0003800000 */
.L_x_3982:
[----:B------:R-:W-:Y:S02]  /*160d0*/  IADD3 R242, R170, -0x1, RZ ;  /* 0xffffffffaaf27810 */ /* 0x000fe40007ffe0ff */
[----:B------:R-:W-:-:S02]  /*160e0*/  LEA.HI R0, R65, R65, RZ, 0x1 ;  /* 0x0000004141007211 */ /* 0x000fc400078f08ff */
[----:B-1----:R-:W-:Y:S01]  /*160f0*/  SHF.R.S32.HI R7, RZ, 0x1f, R142 ;  /* 0x0000001fff077819 */ /* 0x002fe2000001148e */
[----:B------:R-:W-:Y:S01]  /*16100*/  IMAD.SHL.U32 R3, R242, 0x40, RZ ;  /* 0x00000040f2037824 */ /* 0x000fe200078e00ff */
[----:B------:R-:W-:Y:S02]  /*16110*/  LOP3.LUT R0, R0, 0xfffffffe, RZ, 0xc0, !PT ;  /* 0xfffffffe00007812 */ /* 0x000fe400078ec0ff */
[----:B------:R-:W-:Y:S01]  /*16120*/  LEA.HI R7, R7, R142, RZ, 0x3 ;  /* 0x0000008e07077211 */ /* 0x000fe200078f18ff */
[----:B------:R-:W-:Y:S02]  /*16130*/  IMAD.IADD R5, R58, 0x1, -R3 ;  /* 0x000000013a057824 */ /* 0x000fe400078e0a03 */
[----:B------:R-:W-:Y:S02]  /*16140*/  IMAD.IADD R65, R65, 0x1, -R0 ;  /* 0x0000000141417824 */ /* 0x000fe400078e0a00 */
[----:B------:R-:W-:Y:S01]  /*16150*/  IMAD.SHL.U32 R0, R62, 0x40, RZ ;  /* 0x000000403e007824 */ /* 0x000fe200078e00ff */
[-C--:B------:R-:W-:Y:S01]  /*16160*/  ISETP.GE.AND P2, PT, R12, R5.reuse, PT ;  /* 0x000000050c00720c */ /* 0x080fe20003f46270 */
[----:B---3--:R-:W-:Y:S01]  /*16170*/  IMAD.SHL.U32 R31, R7, 0x40, RZ ;  /* 0x00000040071f7824 */ /* 0x008fe200078e00ff */
[----:B------:R-:W-:-:S02]  /*16180*/  ISETP.GE.AND P3, PT, R144, R5, PT ;  /* 0x000000059000720c */ /* 0x000fc40003f66270 */
[-C--:B------:R-:W-:Y:S02]  /*16190*/  ISETP.GE.AND P1, PT, R20, R5.reuse, PT ;  /* 0x000000051400720c */ /* 0x080fe40003f26270 */
[-C--:B------:R-:W-:Y:S02]  /*161a0*/  ISETP.GE.AND P5, PT, R12, R5.reuse, PT ;  /* 0x000000050c00720c */ /* 0x080fe40003fa6270 */
[----:B----4-:R-:W-:Y:S02]  /*161b0*/  LOP3.LUT R11, R0, 0x1c0, RZ, 0xc0, !PT ;  /* 0x000001c0000b7812 */ /* 0x010fe400078ec0ff */
[CC--:B------:R-:W-:Y:S01]  /*161c0*/  ISETP.GE.AND P6, PT, R144.reuse, R5.reuse, PT ;  /* 0x000000059000720c */ /* 0x0c0fe20003fc6270 */
[----:B------:R-:W-:Y:S01]  /*161d0*/  IMAD.SHL.U32 R144, R144, 0x8, RZ ;  /* 0x0000000890907824 */ /* 0x000fe200078e00ff */
[----:B------:R-:W-:Y:S02]  /*161e0*/  ISETP.GE.AND P4, PT, R20, R5, PT ;  /* 0x000000051400720c */ /* 0x000fe40003f86270 */
[----:B------:R-:W-:Y:S01]  /*161f0*/  @!P2 LEA R8, P0, R72, R236, 0x1 ;  /* 0x000000ec4808a211 */ /* 0x000fe200078008ff */
[----:B------:R-:W-:Y:S01]  /*16200*/  @!PT LDS RZ, [RZ] ;  /* 0x00000000fffff984 */ /* 0x000fe20000000800 */
[----:B------:R-:W-:Y:S01]  /*16210*/  @!PT LDS RZ, [RZ] ;  /* 0x00000000fffff984 */ /* 0x000fe20000000800 */
[----:B------:R-:W-:Y:S01]  /*16220*/  @!PT LDS RZ, [RZ] ;  /* 0x00000000fffff984 */ /* 0x000fe20000000800 */
[----:B------:R1:W-:Y:S01]  /*16230*/  @!P3 LDGSTS.E.BYPASS.LTC128B.128 [R249+0x8000], [R236.64] ;  /* 0x08000000ecf9bfae */ /* 0x0003e2000b901d46 */
[----:B------:R-:W-:-:S02]  /*16240*/  LOP3.LUT R144, R11, 0x8, R144, 0xf8, !PT ;  /* 0x000000080b907812 */ /* 0x000fc400078ef890 */
[----:B------:R-:W-:Y:S01]  /*16250*/  @!P2 LEA.HI.X R9, R72, R237, R73, 0x1, P0 ;  /* 0x000000ed4809a211 */ /* 0x000fe200000f0c49 */
[----:B------:R1:W-:Y:S01]  /*16260*/  @!P3 LDGSTS.E.BYPASS.LTC128B.128 [R249+0xa000], [R236.64+0x80] ;  /* 0x0a000080ecf9bfae */ /* 0x0003e2000b901d46 */
[----:B------:R-:W-:Y:S02]  /*16270*/  ISETP.GE.AND P0, PT, R22, R5, PT ;  /* 0x000000051600720c */ /* 0x000fe40003f06270 */
[----:B------:R-:W-:Y:S01]  /*16280*/  SHF.R.U32.HI R11, RZ, 0x3, R11 ;  /* 0x00000003ff0b7819 */ /* 0x000fe2000001160b */
[----:B------:R1:W-:Y:S01]  /*16290*/  @!P3 LDGSTS.E.BYPASS.LTC128B.128 [R249+0xc000], [R236.64+0x100] ;  /* 0x0c000100ecf9bfae */ /* 0x0003e2000b901d46 */
[----:B------:R-:W-:Y:S02]  /*162a0*/  LOP3.LUT R31, R31, 0xfffffe00, RZ, 0xc0, !PT ;  /* 0xfffffe001f1f7812 */ /* 0x000fe400078ec0ff */
[----:B------:R-:W-:Y:S01]  /*162b0*/  LOP3.LUT R144, R144, R11, RZ, 0x3c, !PT ;  /* 0x0000000b90907212 */ /* 0x000fe200078e3cff */
[----:B------:R1:W-:Y:S01]  /*162c0*/  @!P3 LDGSTS.E.BYPASS.LTC128B.128 [R249+0xe000], [R236.64+0x180] ;  /* 0x0e000180ecf9bfae */ /* 0x0003e2000b901d46 */
[----:B------:R-:W-:-:S03]  /*162d0*/  ISETP.GE.AND P3, PT, R22, R5, PT ;  /* 0x000000051600720c */ /* 0x000fc60003f66270 */
[----:B------:R3:W-:Y:S01]  /*162e0*/  @!P2 LDGSTS.E.BYPASS.LTC128B.128 [R249+0x8800], [R8.64] ;  /* 0x0880000008f9afae */ /* 0x0007e2000b901d46 */
[----:B------:R-:W-:Y:S02]  /*162f0*/  IMAD R229, R65, 0x200, R144 ;  /* 0x0000020041e57824 */ /* 0x000fe400078e0290 */
[----:B------:R-:W-:Y:S01]  /*16300*/  @!P0 IMAD R0, R167, 0x60, RZ ;  /* 0x00000060a7008824 */ /* 0x000fe200078e02ff */
[----:B------:R3:W-:Y:S01]  /*16310*/  @!P2 LDGSTS.E.BYPASS.LTC128B.128 [R249+0xa800], [R8.64+0x80] ;  /* 0x0a80008008f9afae */ /* 0x0007e2000b901d46 */
[----:B------:R-:W-:-:S03]  /*16320*/  @!P0 IMAD.WIDE.U32 R12, R166, 0x60, R236 ;  /* 0x00000060a60c8825 */ /* 0x000fc600078e00ec */
[----:B------:R3:W-:Y:S01]  /*16330*/  @!P2 LDGSTS.E.BYPASS.LTC128B.128 [R249+0xc800], [R8.64+0x100] ;  /* 0x0c80010008f9afae */ /* 0x0007e2000b901d46 */
[----:B------:R-:W-:Y:S02]  /*16340*/  @!P0 IMAD.IADD R13, R0, 0x1, R13 ;  /* 0x00000001000d8824 */ /* 0x000fe400078e020d */
[----:B------:R-:W-:Y:S01]  /*16350*/  IMAD.SHL.U32 R65, R65, 0x8, RZ ;  /* 0x0000000841417824 */ /* 0x000fe200078e00ff */
[----:B------:R3:W-:Y:S01]  /*16360*/  @!P2 LDGSTS.E.BYPASS.LTC128B.128 [R249+0xe800], [R8.64+0x180] ;  /* 0x0e80018008f9afae */ /* 0x0007e2000b901d46 */
[----:B------:R-:W-:Y:S01]  /*16370*/  @!P1 LEA R14, P2, R166, R236, 0x6 ;  /* 0x000000eca60e9211 */ /* 0x000fe200078430ff */
[----:B------:R-:W-:Y:S02]  /*16380*/  @!P3 IMAD R0, R169, 0x60, RZ ;  /* 0x00000060a900b824 */ /* 0x000fe400078e02ff */
[----:B------:R-:W-:Y:S01]  /*16390*/  @!P3 IMAD.WIDE.U32 R10, R168, 0x60, R246 ;  /* 0x00000060a80ab825 */ /* 0x000fe200078e00f6 */
[----:B------:R-:W-:-:S05]  /*163a0*/  @!P1 LEA.HI.X R15, R166, R237, R167, 0x6, P2 ;  /* 0x000000eda60f9211 */ /* 0x000fca00010f34a7 */
[----:B------:R4:W-:Y:S04]  /*163b0*/  @!P1 LDGSTS.E.BYPASS.LTC128B.128 [R249+0x9000], [R14.64] ;  /* 0x090000000ef99fae */ /* 0x0009e8000b901d46 */
[----:B------:R4:W-:Y:S04]  /*163c0*/  @!P1 LDGSTS.E.BYPASS.LTC128B.128 [R249+0xb000], [R14.64+0x80] ;  /* 0x0b0000800ef99fae */ /* 0x0009e8000b901d46 */
[----:B------:R4:W-:Y:S04]  /*163d0*/  @!P1 LDGSTS.E.BYPASS.LTC128B.128 [R249+0xd000], [R14.64+0x100] ;  /* 0x0d0001000ef99fae */ /* 0x0009e8000b901d46 */
[----:B------:R4:W-:Y:S04]  /*163e0*/  @!P1 LDGSTS.E.BYPASS.LTC128B.128 [R249+0xf000], [R14.64+0x180] ;  /* 0x0f0001800ef99fae */ /* 0x0009e8000b901d46 */
[----:B------:R5:W-:Y:S01]  /*163f0*/  @!P0 LDGSTS.E.BYPASS.LTC128B.128 [R249+0x9800], [R12.64] ;  /* 0x098000000cf98fae */ /* 0x000be2000b901d46 */
[----:B---3--:R-:W-:-:S03]  /*16400*/  LOP3.LUT R9, R7, 0xfffffff8, RZ, 0xc0, !PT ;  /* 0xfffffff807097812 */ /* 0x008fc600078ec0ff */
[----:B------:R5:W-:Y:S02]  /*16410*/  @!P0 LDGSTS.E.BYPASS.LTC128B.128 [R249+0xb800], [R12.64+0x80] ;  /* 0x0b8000800cf98fae */ /* 0x000be4000b901d46 */
[----:B------:R-:W-:Y:S02]  /*16420*/  IMAD.IADD R9, R142, 0x1, -R9 ;  /* 0x000000018e097824 */ /* 0x000fe400078e0a09 */
[----:B------:R5:W-:Y:S03]  /*16430*/  @!P0 LDGSTS.E.BYPASS.LTC128B.128 [R249+0xd800], [R12.64+0x100] ;  /* 0x0d8001000cf98fae */ /* 0x000be6000b901d46 */
[C---:B------:R-:W-:Y:S01]  /*16440*/  R2P PR, R9.reuse, 0x6 ;  /* 0x0000000609007804 */ /* 0x040fe20000000000 */
[----:B------:R5:W-:Y:S01]  /*16450*/  @!P0 LDGSTS.E.BYPASS.LTC128B.128 [R249+0xf800], [R12.64+0x180] ;  /* 0x0f8001800cf98fae */ /* 0x000be2000b901d46 */
[----:B------:R-:W-:Y:S01]  /*16460*/  IMAD.SHL.U32 R9, R9, 0x40, RZ ;  /* 0x0000004009097824 */ /* 0x000fe200078e00ff */
[----:B------:R-:W-:-:S02]  /*16470*/  @!P5 LEA R4, P0, R63, R246, 0x1 ;  /* 0x000000f63f04d211 */ /* 0x000fc400078008ff */
[----:B------:R-:W0:Y:S02]  /*16480*/  LDGDEPBAR ;  /* 0x00000000000079af */ /* 0x000e240000000000 */
[----:B------:R-:W-:Y:S02]  /*16490*/  LOP3.LUT R2, R9, 0x1c0, RZ, 0xc0, !PT ;  /* 0x000001c009027812 */ /* 0x000fe400078ec0ff */
[----:B------:R-:W-:Y:S02]  /*164a0*/  @!P5 LEA.HI.X R5, R63, R247, R64, 0x1, P0 ;  /* 0x000000f73f05d211 */ /* 0x000fe400000f0c40 */
[----:B------:R-:W-:Y:S02]  /*164b0*/  LOP3.LUT R6, R2, 0x8, R65, 0xf8, !PT ;  /* 0x0000000802067812 */ /* 0x000fe400078ef841 */
[----:B------:R-:W-:Y:S02]  /*164c0*/  SHF.R.U32.HI R7, RZ, 0x3, R2 ;  /* 0x00000003ff077819 */ /* 0x000fe40000011602 */
[----:B------:R-:W3:Y:S01]  /*164d0*/  LD.E R2, [R28.64+0x188] ;  /* 0x000188061c027980 */ /* 0x000ee2000c101900 */
[----:B------:R-:W-:-:S02]  /*164e0*/  @!P4 LEA R8, P0, R168, R246, 0x6 ;  /* 0x000000f6a808c211 */ /* 0x000fc400078030ff */
[----:B------:R-:W-:Y:S01]  /*164f0*/  LOP3.LUT R6, R6, R7, RZ, 0x3c, !PT ;  /* 0x0000000706067212 */ /* 0x000fe200078e3cff */
[----:B------:R-:W-:Y:S01]  /*16500*/  IMAD R7, R60, 0x400, R31 ;  /* 0x000004003c077824 */ /* 0x000fe200078e021f */
[----:B------:R-:W-:Y:S01]  /*16510*/  @!P4 LEA.HI.X R9, R168, R247, R169, 0x6, P0 ;  /* 0x000000f7a809c211 */ /* 0x000fe200000f34a9 */
[----:B------:R-:W-:Y:S02]  /*16520*/  IMAD.SHL.U32 R229, R229, 0x2, RZ ;  /* 0x00000002e5e57824 */ /* 0x000fe400078e00ff */
[----:B-----5:R-:W-:Y:S01]  /*16530*/  @!P3 IMAD.IADD R13, R0, 0x1, R11 ;  /* 0x00000001000db824 */ /* 0x020fe200078e020b */
[----:B------:R-:W-:-:S04]  /*16540*/  DEPBAR.LE SB0, 0x0 ;  /* 0x000080000000791a */ /* 0x000fc80000000000 */
[----:B------:R-:W-:Y:S01]  /*16550*/  BAR.SYNC.DEFER_BLOCKING 0x0 ;  /* 0x0000000000007b1d */ /* 0x000fe20000010000 */
[----:B------:R-:W-:Y:S02]  /*16560*/  @!P3 IMAD.MOV.U32 R12, RZ, RZ, R10 ;  /* 0x000000ffff0cb224 */ /* 0x000fe400078e000a */
[----:B------:R-:W-:-:S04]  /*16570*/  IMAD.IADD R230, R6, 0x1, R7 ;  /* 0x0000000106e67824 */ /* 0x000fc800078e0207 */
        /* <DEDUP_REMOVED lines=43> */
[----:B------:R-:W-:-:S03]  /*16830*/  IMAD.MOV.U32 R7, RZ, RZ, 0x10 ;  /* 0x00000010ff077424 */ /* 0x000fc600078e00ff */
[----:B------:R4:W-:Y:S01]  /*16840*/  @!P3 LDGSTS.E.BYPASS.LTC128B.128 [R249+0x15800], [R12.64+0x100] ;  /* 0x158001000cf9bfae */ /* 0x0009e2000b901d46 */
[----:B-----5:R-:W-:-:S03]  /*16850*/  IMAD.MOV.U32 R5, RZ, RZ, 0x20 ;  /* 0x00000020ff057424 */ /* 0x020fc600078e00ff */
[----:B------:R4:W-:Y:S04]  /*16860*/  @!P3 LDGSTS.E.BYPASS.LTC128B.128 [R249+0x17800], [R12.64+0x180] ;  /* 0x178001800cf9bfae */ /* 0x0009e8000b901d46 */
[----:B--2---:R-:W-:Y:S04]  /*16870*/  LDSM.16.M88.4 R8, [R230] ;  /* 0x00000000e608783b */ /* 0x004fe80000000200 */
[----:B------:R-:W2:Y:S04]  /*16880*/  LDSM.16.M88.4 R20, [R229+0x8000] ;  /* 0x00800000e514783b */ /* 0x000ea80000000200 */
[----:B------:R-:W5:Y:S01]  /*16890*/  LDSM.16.M88.4 R40, [R229+0x8800] ;  /* 0x00880000e528783b */ /* 0x000f620000000200 */
[----:B------:R-:W-:-:S02]  /*168a0*/  SEL R7, R7, 0xfffffff0, !P1 ;  /* 0xfffffff007077807 */ /* 0x000fc40004800000 */
[----:B------:R-:W-:Y:S01]  /*168b0*/  SEL R5, R5, 0xffffffe0, !P2 ;  /* 0xffffffe005057807 */ /* 0x000fe20005000000 */
[----:B------:R-:W1:Y:S01]  /*168c0*/  LDSM.16.M88.4 R64, [R229+0x9000] ;  /* 0x00900000e540783b */ /* 0x000e620000000200 */
[----:B------:R-:W-:Y:S02]  /*168d0*/  R2P PR, R62, 0x6 ;  /* 0x000000063e007804 */ /* 0x000fe40000000000 */
[C---:B------:R-:W-:Y:S01]  /*168e0*/  IADD3 R0, R229.reuse, 0x8000, RZ ;  /* 0x00008000e5007810 */ /* 0x040fe20007ffe0ff */
[----:B------:R-:W1:Y:S01]  /*168f0*/  LDSM.16.M88.4 R48, [R229+0x9800] ;  /* 0x00980000e530783b */ /* 0x000e620000000200 */
[----:B------:R-:W-:Y:S01]  /*16900*/  IADD3 R227, R229, 0x8020, RZ ;  /* 0x00008020e5e37810 */ /* 0x000fe20007ffe0ff */
[----:B------:R-:W-:Y:S02]  /*16910*/  IMAD R228, R7, 0x2, R230 ;  /* 0x0000000207e47824 */ /* 0x000fe400078e02e6 */
[----:B------:R-:W3:Y:S04]  /*16920*/  LD.E R4, [R28.64+0x18c] ;  /* 0x00018c061c047980 */ /* 0x000ee8000c101900 */
[----:B----4-:R-:W-:Y:S02]  /*16930*/  LDSM.16.M88.4 R12, [R228] ;  /* 0x00000000e40c783b */ /* 0x010fe40000000200 */
[----:B------:R-:W-:-:S02]  /*16940*/  @P1 IADD3 R227, R0, -0x20, RZ ;  /* 0xffffffe000e31810 */ /* 0x000fc40007ffe0ff */
[----:B------:R-:W0:Y:S04]  /*16950*/  LDGDEPBAR ;  /* 0x00000000000079af */ /* 0x000e280000000000 */
[----:B------:R-:W4:Y:S04]  /*16960*/  LDSM.16.M88.4 R44, [R227] ;  /* 0x00000000e32c783b */ /* 0x000f280000000200 */
[----:B------:R-:W4:Y:S01]  /*16970*/  LDSM.16.M88.4 R24, [R227+0x800] ;  /* 0x00080000e318783b */ /* 0x000f220000000200 */
[----:B------:R-:W-:-:S03]  /*16980*/  IMAD.MOV.U32 R0, RZ, RZ, 0x40 ;  /* 0x00000040ff007424 */ /* 0x000fc600078e00ff */
[----:B------:R-:W4:Y:S01]  /*16990*/  LDSM.16.M88.4 R36, [R227+0x1000] ;  /* 0x00100000e324783b */ /* 0x000f220000000200 */
[C---:B--2---:R-:W-:Y:S03]  /*169a0*/  HMMA.16816.F32 R16, R8.reuse, R20, RZ ;  /* 0x000000140810723c */ /* 0x044fe600000018ff */
[----:B------:R-:W2:Y:S05]  /*169b0*/  LDSM.16.M88.4 R84, [R227+0x1800] ;  /* 0x00180000e354783b */ /* 0x000eaa0000000200 */
[----:B-----5:R-:W-:Y:S01]  /*169c0*/  HMMA.16816.F32 R32, R8, R40, RZ ;  /* 0x000000280820723c */ /* 0x020fe200000018ff */
[----:B------:R-:W-:Y:S01]  /*169d0*/  IMAD R226, R5, 0x2, R230 ;  /* 0x0000000205e27824 */ /* 0x000fe200078e02e6 */
[----:B------:R-:W-:-:S06]  /*169e0*/  SEL R0, R0, 0xffffffc0, !P2 ;  /* 0xffffffc000007807 */ /* 0x000fcc0005000000 */
[C---:B-1----:R-:W-:Y:S08]  /*169f0*/  HMMA.16816.F32 R68, R8.reuse, R64, RZ ;  /* 0x000000400844723c */ /* 0x042ff000000018ff */
[C---:B------:R-:W-:Y:S01]  /*16a00*/  HMMA.16816.F32 R52, R8.reuse, R48, RZ ;  /* 0x000000300834723c */ /* 0x040fe200000018ff */
[----:B------:R-:W-:Y:S01]  /*16a10*/  IMAD R225, R5, 0x2, R228 ;  /* 0x0000000205e17824 */ /* 0x000fe200078e02e4 */
[----:B------:R-:W-:Y:S04]  /*16a20*/  LDSM.16.M88.4 R80, [R226] ;  /* 0x00000000e250783b */ /* 0x000fe80000000200 */
[----:B------:R-:W-:Y:S02]  /*16a30*/  LDSM.16.M88.4 R92, [R227+0x3000] ;  /* 0x00300000e35c783b */ /* 0x000fe40000000200 */
[C---:B------:R-:W-:Y:S02]  /*16a40*/  HMMA.16816.F32 R20, R8.reuse, R22, RZ ;  /* 0x000000160814723c */ /* 0x040fe400000018ff */
[----:B------:R-:W-:Y:S06]  /*16a50*/  LDSM.16.M88.4 R96, [R227+0x6800] ;  /* 0x00680000e360783b */ /* 0x000fec0000000200 */
[C---:B------:R-:W-:Y:S01]  /*16a60*/  HMMA.16816.F32 R40, R8.reuse, R42, RZ ;  /* 0x0000002a0828723c */ /* 0x040fe200000018ff */
[----:B------:R-:W-:Y:S01]  /*16a70*/  IMAD.IADD R224, R229, 0x1, R0 ;  /* 0x00000001e5e07824 */ /* 0x000fe200078e0200 */
[----:B------:R-:W-:Y:S04]  /*16a80*/  LDSM.16.M88.4 R76, [R225] ;  /* 0x00000000e14c783b */ /* 0x000fe80000000200 */
[----:B------:R-:W-:Y:S02]  /*16a90*/  LDSM.16.M88.4 R72, [R224+0x8000] ;  /* 0x00800000e048783b */ /* 0x000fe40000000200 */
[C---:B------:R-:W-:Y:S08]  /*16aa0*/  HMMA.16816.F32 R64, R8.reuse, R66, RZ ;  /* 0x000000420840723c */ /* 0x040ff000000018ff */
[----:B------:R-:W-:Y:S01]  /*16ab0*/  HMMA.16816.F32 R8, R8, R50, RZ ;  /* 0x000000320808723c */ /* 0x000fe200000018ff */
[----:B------:R-:W1:Y:S07]  /*16ac0*/  LDSM.16.M88.4 R48, [R224+0x8800] ;  /* 0x00880000e030783b */ /* 0x000e6e0000000200 */
[C---:B----4-:R-:W-:Y:S08]  /*16ad0*/  HMMA.16816.F32 R16, R12.reuse, R44, R16 ;  /* 0x0000002c0c10723c */ /* 0x050ff00000001810 */
[C---:B------:R-:W-:Y:S01]  /*16ae0*/  HMMA.16816.F32 R20, R12.reuse, R46, R20 ;  /* 0x0000002e0c14723c */ /* 0x040fe20000001814 */
[----:B------:R-:W4:Y:S07]  /*16af0*/  LDSM.16.M88.4 R44, [R224+0x9000] ;  /* 0x00900000e02c783b */ /* 0x000f2e0000000200 */
[C---:B------:R-:W-:Y:S08]  /*16b00*/  HMMA.16816.F32 R32, R12.reuse, R24, R32 ;  /* 0x000000180c20723c */ /* 0x040ff00000001820 */
[----:B------:R-:W-:Y:S01]  /*16b10*/  HMMA.16816.F32 R40, R12, R26, R40 ;  /* 0x0000001a0c28723c */ /* 0x000fe20000001828 */
[----:B------:R-:W5:Y:S01]  /*16b20*/  LDSM.16.M88.4 R24, [R224+0x9800] ;  /* 0x00980000e018783b */ /* 0x000f620000000200 */
[----:B------:R-:W-:-:S05]  /*16b30*/  IMAD.IADD R220, R0, 0x1, R227 ;  /* 0x0000000100dc7824 */ /* 0x000fca00078e02e3 */
[----:B------:R-:W-:Y:S01]  /*16b40*/  LDSM.16.M88.4 R88, [R220+0x1000] ;  /* 0x00100000dc58783b */ /* 0x000fe20000000200 */
[C---:B------:R-:W-:Y:S08]  /*16b50*/  HMMA.16816.F32 R68, R12.reuse, R36, R68 ;  /* 0x000000240c44723c */ /* 0x040ff00000001844 */
[C---:B------:R-:W-:Y:S01]  /*16b60*/  HMMA.16816.F32 R64, R12.reuse, R38, R64 ;  /* 0x000000260c40723c */ /* 0x040fe20000001840 */
[----:B------:R-:W-:Y:S07]  /*16b70*/  LDSM.16.M88.4 R36, [R220] ;  /* 0x00000000dc24783b */ /* 0x000fee0000000200 */
        /* <DEDUP_REMOVED lines=15> */
[----:B------:R-:W-:Y:S04]  /*16c70*/  LDSM.16.M88.4 R24, [R230+0x2000] ;  /* 0x00200000e618783b */ /* 0x000fe80000000200 */
[----:B------:R-:W1:Y:S03]  /*16c80*/  LDSM.16.M88.4 R8, [R229+0xa800] ;  /* 0x00a80000e508783b */ /* 0x000e660000000200 */
        /* <DEDUP_REMOVED lines=22> */
[C---:B--2---:R-:W-:Y:S08]  /*16df0*/  HMMA.16816.F32 R52, R24.reuse, R36, R52 ;  /* 0x000000241834723c */ /* 0x044ff00000001834 */
[----:B------:R-:W-:Y:S01]  /*16e00*/  HMMA.16816.F32 R80, R24, R38, R80 ;  /* 0x000000261850723c */ /* 0x000fe20000001850 */
[----:B------:R-:W2:Y:S04]  /*16e10*/  LDSM.16.M88.4 R24, [R224+0xa800] ;  /* 0x00a80000e018783b */ /* 0x000ea80000000200 */
[----:B------:R-:W-:Y:S03]  /*16e20*/  LDSM.16.M88.4 R36, [R225+0x2000] ;  /* 0x00200000e124783b */ /* 0x000fe60000000200 */
[C---:B------:R-:W-:Y:S08]  /*16e30*/  HMMA.16816.F32 R16, R72.reuse, R12, R16 ;  /* 0x0000000c4810723c */ /* 0x040ff00000001810 */
[C---:B------:R-:W-:Y:S01]  /*16e40*/  HMMA.16816.F32 R20, R72.reuse, R14, R20 ;  /* 0x0000000e4814723c */ /* 0x040fe20000001814 */
[----:B------:R-:W5:Y:S07]  /*16e50*/  LDSM.16.M88.4 R12, [R224+0xb000] ;  /* 0x00b00000e00c783b */ /* 0x000f6e0000000200 */
[C---:B-1----:R-:W-:Y:S08]  /*16e60*/  HMMA.16816.F32 R32, R72.reuse, R8, R32 ;  /* 0x000000084820723c */ /* 0x042ff00000001820 */
[C---:B------:R-:W-:Y:S01]  /*16e70*/  HMMA.16816.F32 R40, R72.reuse, R10, R40 ;  /* 0x0000000a4828723c */ /* 0x040fe20000001828 */
[----:B------:R-:W1:Y:S07]  /*16e80*/  LDSM.16.M88.4 R8, [R220+0x2000] ;  /* 0x00200000dc08783b */ /* 0x000e6e0000000200 */
[C---:B------:R-:W-:Y:S08]  /*16e90*/  HMMA.16816.F32 R68, R72.reuse, R92, R68 ;  /* 0x0000005c4844723c */ /* 0x040ff00000001844 */
[----:B------:R-:W-:Y:S01]  /*16ea0*/  HMMA.16816.F32 R64, R72, R94, R64 ;  /* 0x0000005e4840723c */ /* 0x000fe20000001840 */
[----:B------:R-:W-:Y:S07]  /*16eb0*/  LDSM.16.M88.4 R92, [R227+0x5800] ;  /* 0x00580000e35c783b */ /* 0x000fee0000000200 */
        /* <DEDUP_REMOVED lines=10> */
[C---:B-----5:R-:W-:Y:S08]  /*16f60*/  HMMA.16816.F32 R68, R84.reuse, R12, R68 ;  /* 0x0000000c5444723c */ /* 0x060ff00000001844 */
        /* <DEDUP_REMOVED lines=9> */
[C---:B------:R-:W-:Y:S08]  /*17000*/  HMMA.16816.F32 R32, R36.reuse, R48, R32 ;  /* 0x000000302420723c */ /* 0x040ff00000001820 */
[----:B------:R-:W-:Y:S01]  /*17010*/  HMMA.16816.F32 R40, R36, R50, R40 ;  /* 0x000000322428723c */ /* 0x000fe20000001828 */
[----:B------:R-:W1:Y:S07]  /*17020*/  LDSM.16.M88.4 R48, [R228+0x4000] ;  /* 0x00400000e430783b */ /* 0x000e6e0000000200 */
[C---:B--2---:R-:W-:Y:S08]  /*17030*/  HMMA.16816.F32 R20, R44.reuse, R26, R20 ;  /* 0x0000001a2c14723c */ /* 0x044ff00000001814 */
[----:B------:R-:W-:Y:S01]  /*17040*/  HMMA.16816.F32 R16, R44, R24, R16 ;  /* 0x000000182c10723c */ /* 0x000fe20000001810 */
        /* <DEDUP_REMOVED lines=8> */
[C---:B----4-:R-:W-:Y:S08]  /*170d0*/  HMMA.16816.F32 R32, R44.reuse, R12, R32 ;  /* 0x0000000c2c20723c */ /* 0x050ff00000001820 */
[----:B------:R-:W-:Y:S01]  /*170e0*/  HMMA.16816.F32 R40, R44, R14, R40 ;  /* 0x0000000e2c28723c */ /* 0x000fe20000001828 */
[----:B------:R-:W2:Y:S07]  /*170f0*/  LDSM.16.M88.4 R12, [R226+0x4000] ;  /* 0x00400000e20c783b */ /* 0x000eae0000000200 */
[C---:B-1----:R-:W-:Y:S08]  /*17100*/  HMMA.16816.F32 R20, R48.reuse, R90, R20 ;  /* 0x0000005a3014723c */ /* 0x042ff00000001814 */
        /* <DEDUP_REMOVED lines=8> */
[----:B------:R-:W1:Y:S03]  /*17190*/  LDSM.16.M88.4 R44, [R220+0x4000] ;  /* 0x00400000dc2c783b */ /* 0x000e660000000200 */
        /* <DEDUP_REMOVED lines=20> */
[----:B------:R-:W-:Y:S01]  /*172e0*/  HMMA.16816.F32 R40, R12, R10, R40 ;  /* 0x0000000a0c28723c */ /* 0x000fe20000001828 */
[----:B------:R-:W5:Y:S07]  /*172f0*/  LDSM.16.M88.4 R8, [R220+0x4800] ;  /* 0x00480000dc08783b */ /* 0x000f6e0000000200 */
[C---:B--2---:R-:W-:Y:S08]  /*17300*/  HMMA.16816.F32 R20, R76.reuse, R90, R20 ;  /* 0x0000005a4c14723c */ /* 0x044ff00000001814 */
[----:B------:R-:W-:Y:S01]  /*17310*/  HMMA.16816.F32 R16, R76, R88, R16 ;  /* 0x000000584c10723c */ /* 0x000fe20000001810 */
[----:B------:R-:W-:Y:S07]  /*17320*/  LDSM.16.M88.4 R88, [R220+0x5800] ;  /* 0x00580000dc58783b */ /* 0x000fee0000000200 */
[C---:B----4-:R-:W-:Y:S08]  /*17330*/  HMMA.16816.F32 R52, R12.reuse, R24, R52 ;  /* 0x000000180c34723c */ /* 0x050ff00000001834 */
[----:B------:R-:W-:Y:S01]  /*17340*/  HMMA.16816.F32 R80, R12, R26, R80 ;  /* 0x0000001a0c50723c */ /* 0x000fe20000001850 */
[----:B------:R-:W-:Y:S04]  /*17350*/  LDSM.16.M88.4 R12, [R226+0x6000] ;  /* 0x00600000e20c783b */ /* 0x000fe80000000200 */
[----:B------:R-:W2:Y:S03]  /*17360*/  LDSM.16.M88.4 R24, [R224+0xe000] ;  /* 0x00e00000e018783b */ /* 0x000ea60000000200 */
[C---:B-1----:R-:W-:Y:S08]  /*17370*/  HMMA.16816.F32 R20, R48.reuse, R38, R20 ;  /* 0x000000263014723c */ /* 0x042ff00000001814 */
[----:B------:R-:W-:Y:S01]  /*17380*/  HMMA.16816.F32 R16, R48, R36, R16 ;  /* 0x000000243010723c */ /* 0x000fe20000001810 */
[----:B------:R-:W-:Y:S07]  /*17390*/  LDSM.16.M88.4 R36, [R224+0xe800] ;  /* 0x00e80000e024783b */ /* 0x000fee0000000200 */
[C---:B-----5:R-:W-:Y:S08]  /*173a0*/  HMMA.16816.F32 R32, R84.reuse, R8, R32 ;  /* 0x000000085420723c */ /* 0x060ff00000001820 */
        /* <DEDUP_REMOVED lines=13> */
[----:B------:R-:W1:Y:S07]  /*17480*/  LDSM.16.M88.4 R92, [R229+0xf800] ;  /* 0x00f80000e55c783b */ /* 0x000e6e0000000200 */
[----:B----4-:R-:W-:Y:S08]  /*17490*/  HMMA.16816.F32 R68, R76, R72, R68 ;  /* 0x000000484c44723c */ /* 0x010ff00000001844 */
[C---:B------:R-:W-:Y:S08]  /*174a0*/  HMMA.16816.F32 R32, R48.reuse, R96, R32 ;  /* 0x000000603020723c */ /* 0x040ff00000001820 */
[----:B------:R-:W-:Y:S01]  /*174b0*/  HMMA.16816.F32 R40, R48, R98, R40 ;  /* 0x000000623028723c */ /* 0x000fe20000001828 */
[----:B---3--:R-:W-:-:S07]  /*174c0*/  FMUL.FTZ R21, R21, R4 ;  /* 0x0000000415157220 */ /* 0x008fce0000410000 */
[----:B------:R-:W-:Y:S01]  /*174d0*/  HMMA.16816.F32 R52, R84, R88, R52 ;  /* 0x000000585434723c */ /* 0x000fe20000001834 */
[----:B------:R-:W-:-:S07]  /*174e0*/  FMUL.FTZ R30, R16, R4 ;  /* 0x00000004101e7220 */ /* 0x000fce0000410000 */
[----:B------:R-:W-:Y:S01]  /*174f0*/  HMMA.16816.F32 R80, R84, R90, R80 ;  /* 0x0000005a5450723c */ /* 0x000fe20000001850 */
[----:B------:R-:W3:Y:S01]  /*17500*/  LDSM.16.M88.4 R84, [R224+0xf000] ;  /* 0x00f00000e054783b */ /* 0x000ee20000000200 */
[-C--:B------:R-:W-:Y:S02]  /*17510*/  FMUL.FTZ R16, R17, R4.reuse ;  /* 0x0000000411107220 */ /* 0x080fe40000410000 */
[-C--:B------:R-:W-:Y:S02]  /*17520*/  FMUL.FTZ R17, R19, R4.reuse ;  /* 0x0000000413117220 */ /* 0x080fe40000410000 */
[-C--:B------:R-:W-:Y:S02]  /*17530*/  FMUL.FTZ R19, R20, R4.reuse ;  /* 0x0000000414137220 */ /* 0x080fe40000410000 */
[----:B--2---:R-:W-:Y:S01]  /*17540*/  HMMA.16816.F32 R68, R48, R44, R68 ;  /* 0x0000002c3044723c */ /* 0x004fe20000001844 */
[----:B------:R2:W-:Y:S01]  /*17550*/  MUFU.TANH R44, R21 ;  /* 0x00000015002c7308 */ /* 0x0005e20000002400 */
[----:B------:R-:W-:-:S05]  /*17560*/  FMUL.FTZ R56, R23, R4 ;  /* 0x0000000417387220 */ /* 0x000fca0000410000 */
[----:B------:R-:W-:Y:S01]  /*17570*/  FMUL.FTZ R45, R22, R4 ;  /* 0x00000004162d7220 */ /* 0x000fe20000410000 */
[C---:B------:R-:W-:Y:S08]  /*17580*/  HMMA.16816.F32 R32, R12.reuse, R36, R32 ;  /* 0x000000240c20723c */ /* 0x040ff00000001820 */
[----:B------:R-:W-:Y:S01]  /*17590*/  HMMA.16816.F32 R40, R12, R38, R40 ;  /* 0x000000260c28723c */ /* 0x000fe20000001828 */
[----:B--2---:R-:W2:Y:S04]  /*175a0*/  LDSM.16.M88.4 R20, [R227+0x7800] ;  /* 0x00780000e314783b */ /* 0x004ea80000000200 */
[----:B------:R-:W4:Y:S03]  /*175b0*/  LDSM.16.M88.4 R36, [R220+0x7000] ;  /* 0x00700000dc24783b */ /* 0x000f260000000200 */
[C---:B------:R-:W-:Y:S08]  /*175c0*/  HMMA.16816.F32 R64, R76.reuse, R74, R64 ;  /* 0x0000004a4c40723c */ /* 0x040ff00000001840 */
[----:B-1----:R-:W-:Y:S08]  /*175d0*/  HMMA.16816.F32 R52, R76, R92, R52 ;  /* 0x0000005c4c34723c */ /* 0x002ff00000001834 */
[C---:B------:R-:W-:Y:S08]  /*175e0*/  HMMA.16816.F32 R32, R8.reuse, R24, R32 ;  /* 0x000000180820723c */ /* 0x040ff00000001820 */
[----:B------:R-:W-:Y:S01]  /*175f0*/  HMMA.16816.F32 R40, R8, R26, R40 ;  /* 0x0000001a0828723c */ /* 0x000fe20000001828 */
[----:B------:R-:W1:Y:S07]  /*17600*/  LDSM.16.M88.4 R24, [R224+0xf800] ;  /* 0x00f80000e018783b */ /* 0x000e6e0000000200 */
[----:B------:R-:W-:Y:S08]  /*17610*/  HMMA.16816.F32 R80, R76, R94, R80 ;  /* 0x0000005e4c50723c */ /* 0x000ff00000001850 */
[----:B---3--:R-:W-:Y:S01]  /*17620*/  HMMA.16816.F32 R68, R12, R84, R68 ;  /* 0x000000540c44723c */ /* 0x008fe20000001844 */
[----:B------:R-:W-:-:S07]  /*17630*/  SHF.R.S32.HI R0, RZ, 0x1f, R59 ;  /* 0x0000001fff007819 */ /* 0x000fce000001143b */
[----:B------:R-:W-:Y:S01]  /*17640*/  HMMA.16816.F32 R64, R48, R46, R64 ;  /* 0x0000002e3040723c */ /* 0x000fe20000001840 */
[----:B------:R-:W-:-:S07]  /*17650*/  LEA.HI R0, R0, R59, RZ, 0x5 ;  /* 0x0000003b00007211 */ /* 0x000fce00078f28ff */
[----:B--2---:R-:W-:Y:S01]  /*17660*/  HMMA.16816.F32 R52, R48, R20, R52 ;  /* 0x000000143034723c */ /* 0x004fe20000001834 */
[----:B------:R-:W-:-:S07]  /*17670*/  LOP3.LUT R0, R0, 0xffffffe0, RZ, 0xc0, !PT ;  /* 0xffffffe000007812 */ /* 0x000fce00078ec0ff */
[----:B------:R-:W-:Y:S01]  /*17680*/  HMMA.16816.F32 R80, R48, R22, R80 ;  /* 0x000000163050723c */ /* 0x000fe20000001850 */
[----:B------:R-:W2:Y:S01]  /*17690*/  LDSM.16.M88.4 R20, [R220+0x7800] ;  /* 0x00780000dc14783b */ /* 0x000ea20000000200 */
[----:B------:R-:W-:Y:S01]  /*176a0*/  IMAD.IADD R0, R59, 0x1, -R0 ;  /* 0x000000013b007824 */ /* 0x000fe200078e0a00 */
[----:B------:R-:W3:Y:S05]  /*176b0*/  MUFU.TANH R17, R17 ;  /* 0x0000001100117308 */ /* 0x000eea0000002400 */
[----:B----4-:R-:W-:Y:S01]  /*176c0*/  HMMA.16816.F32 R68, R8, R36, R68 ;  /* 0x000000240844723c */ /* 0x010fe20000001844 */
[----:B------:R-:W-:Y:S01]  /*176d0*/  FMUL.FTZ R32, R32, R4 ;  /* 0x0000000420207220 */ /* 0x000fe20000410000 */
[----:B------:R-:W-:-:S05]  /*176e0*/  DEPBAR.LE SB0, 0x0 ;  /* 0x000080000000791a */ /* 0x000fca0000000000 */
[----:B------:R-:W-:Y:S01]  /*176f0*/  FMUL.FTZ R36, R41, R4 ;  /* 0x0000000429247220 */ /* 0x000fe20000410000 */
[----:B------:R-:W-:Y:S01]  /*17700*/  SHF.R.S32.HI R41, RZ, 0x1f, R0 ;  /* 0x0000001fff297819 */ /* 0x000fe20000011400 */
[----:B------:R-:W-:Y:S03]  /*17710*/  HMMA.16816.F32 R64, R12, R86, R64 ;  /* 0x000000560c40723c */ /* 0x000fe60000001840 */
[----:B------:R-:W-:-:S04]  /*17720*/  LEA.HI R41, R41, R0, RZ, 0x2 ;  /* 0x0000000029297211 */ /* 0x000fc800078f10ff */
[----:B------:R-:W-:Y:S01]  /*17730*/  SHF.R.S32.HI R41, RZ, 0x2, R41 ;  /* 0x00000002ff297819 */ /* 0x000fe20000011429 */
[----:B-1----:R-:W-:Y:S04]  /*17740*/  HMMA.16816.F32 R52, R12, R24, R52 ;  /* 0x000000180c34723c */ /* 0x002fe80000001834 */
[----:B------:R-:W-:-:S04]  /*17750*/  IMAD R60, R60, 0x10, R41 ;  /* 0x000000103c3c7824 */ /* 0x000fc800078e0229 */
[----:B------:R-:W-:Y:S01]  /*17760*/  HMMA.16816.F32 R80, R12, R26, R80 ;  /* 0x0000001a0c50723c */ /* 0x000fe20000001850 */
[----:B------:R-:W-:Y:S01]  /*17770*/  IADD3 R61, R60, 0x1, R61 ;  /* 0x000000013c3d7810 */ /* 0x000fe20007ffe03d */
[----:B------:R-:W-:Y:S02]  /*17780*/  FMUL.FTZ R41, R43, R4 ;  /* 0x000000042b297220 */ /* 0x000fe40000410000 */
[----:B------:R-:W-:Y:S01]  /*17790*/  IMAD.SHL.U32 R59, R59, 0x2, RZ ;  /* 0x000000023b3b7824 */ /* 0x000fe200078e00ff */
[----:B------:R-:W-:-:S03]  /*177a0*/  IADD3 R43, R58, R61, -R240 ;  /* 0x0000003d3a2b7210 */ /* 0x000fc60007ffe8f0 */
[----:B------:R-:W-:Y:S02]  /*177b0*/  HMMA.16816.F32 R64, R8, R38, R64 ;  /* 0x000000260840723c */ /* 0x000fe40000001840 */
[----:B------:R-:W-:Y:S01]  /*177c0*/  IMAD.IADD R43, R2, 0x1, R43 ;  /* 0x00000001022b7824 */ /* 0x000fe200078e022b */
[----:B------:R-:W-:Y:S02]  /*177d0*/  LOP3.LUT R2, R59, 0x6, RZ, 0xc0, !PT ;  /* 0x000000063b027812 */ /* 0x000fe400078ec0ff */
[----:B------:R-:W-:-:S03]  /*177e0*/  LOP3.LUT R0, R6, R31, RZ, 0xfc, !PT ;  /* 0x0000001f06007212 */ /* 0x000fc600078efcff */
[----:B--2---:R-:W-:Y:S01]  /*177f0*/  HMMA.16816.F32 R52, R8, R20, R52 ;  /* 0x000000140834723c */ /* 0x004fe20000001834 */
[----:B------:R-:W-:Y:S01]  /*17800*/  IMAD.IADD R31, R3, 0x1, R2 ;  /* 0x00000001031f7824 */ /* 0x000fe200078e0202 */
[----:B------:R-:W1:Y:S01]  /*17810*/  MUFU.TANH R19, R19 ;  /* 0x0000001300137308 */ /* 0x000e620000002400 */
[----:B------:R-:W-:Y:S01]  /*17820*/  IADD3 R165, R43, 0x8, RZ ;  /* 0x000000082ba57810 */ /* 0x000fe20007ffe0ff */
[-C--:B------:R-:W-:Y:S02]  /*17830*/  FMUL.FTZ R33, R33, R4.reuse ;  /* 0x0000000421217220 */ /* 0x080fe40000410000 */
[----:B------:R-:W-:Y:S01]  /*17840*/  FMUL.FTZ R34, R34, R4 ;  /* 0x0000000422227220 */ /* 0x000fe20000410000 */
[----:B------:R-:W-:-:S03]  /*17850*/  IMNMX R2, R43, R58, PT ;  /* 0x0000003a2b027217 */ /* 0x000fc60003800200 */
[----:B------:R-:W2:Y:S01]  /*17860*/  MUFU.TANH R16, R16 ;  /* 0x0000001000107308 */ /* 0x000ea20000002400 */
[----:B------:R-:W-:Y:S01]  /*17870*/  FMUL.FTZ R35, R35, R4 ;  /* 0x0000000423237220 */ /* 0x000fe20000410000 */
[----:B------:R-:W-:Y:S02]  /*17880*/  IMNMX R165, R165, R58, PT ;  /* 0x0000003aa5a57217 */ /* 0x000fe40003800200 */
[C---:B------:R-:W-:Y:S01]  /*17890*/  IADD3 R6, R31.reuse, 0x1, RZ ;  /* 0x000000011f067810 */ /* 0x040fe20007ffe0ff */
[-C--:B------:R-:W-:Y:S01]  /*178a0*/  FMUL.FTZ R46, R40, R4.reuse ;  /* 0x00000004282e7220 */ /* 0x080fe20000410000 */
[----:B------:R-:W-:Y:S02]  /*178b0*/  HMMA.16816.F32 R80, R8, R22, R80 ;  /* 0x000000160850723c */ /* 0x000fe40000001850 */
[----:B------:R-:W4:Y:S01]  /*178c0*/  MUFU.TANH R45, R45 ;  /* 0x0000002d002d7308 */ /* 0x000f220000002400 */
[----:B------:R-:W-:Y:S01]  /*178d0*/  IADD3 R24, R31, 0x8, RZ ;  /* 0x000000081f187810 */ /* 0x000fe20007ffe0ff */
[----:B------:R-:W-:Y:S01]  /*178e0*/  FMUL.FTZ R40, R42, R4 ;  /* 0x000000042a287220 */ /* 0x000fe20000410000 */
[----:B------:R-:W-:-:S02]  /*178f0*/  ISETP.GE.AND P6, PT, R6, R2, PT ;  /* 0x000000020600720c */ /* 0x000fc40003fc6270 */
[----:B------:R-:W-:-:S03]  /*17900*/  ISETP.GE.AND P3, PT, R6, R165, PT ;  /* 0x000000a50600720c */ /* 0x000fc60003f66270 */
[----:B------:R-:W5:Y:S01]  /*17910*/  MUFU.TANH R56, R56 ;  /* 0x0000003800387308 */ /* 0x000f620000002400 */
[----:B------:R-:W-:-:S07]  /*17920*/  IADD3 R6, R31, 0x9, RZ ;  /* 0x000000091f067810 */ /* 0x000fce0007ffe0ff */
[----:B------:R-:W1:Y:S01]  /*17930*/  MUFU.TANH R32, R32 ;  /* 0x0000002000207308 */ /* 0x000e620000002400 */
[----:B------:R-:W-:Y:S01]  /*17940*/  ISETP.GE.AND P4, PT, R24, R2, PT ;  /* 0x000000021800720c */ /* 0x000fe20003f86270 */
[----:B------:R-:W-:Y:S01]  /*17950*/  FMUL.FTZ R68, R68, R4 ;  /* 0x0000000444447220 */ /* 0x000fe20000410000 */
[----:B------:R-:W-:-:S05]  /*17960*/  ISETP.GE.AND P0, PT, R6, R2, PT ;  /* 0x000000020600720c */ /* 0x000fca0003f06270 */
[----:B------:R-:W-:Y:S01]  /*17970*/  MUFU.TANH R33, R33 ;  /* 0x0000002100217308 */ /* 0x000fe20000002400 */
[----:B------:R-:W-:Y:S02]  /*17980*/  ISETP.GE.AND P5, PT, R6, R165, PT ;  /* 0x000000a50600720c */ /* 0x000fe40003fa6270 */
[----:B------:R-:W-:-:S05]  /*17990*/  IADD3 R12, R31, 0x11, RZ ;  /* 0x000000111f0c7810 */ /* 0x000fca0007ffe0ff */
[----:B------:R-:W1:Y:S01]  /*179a0*/  MUFU.TANH R34, R34 ;  /* 0x0000002200227308 */ /* 0x000e620000002400 */
[----:B------:R-:W-:Y:S02]  /*179b0*/  IADD3 R6, R31, 0x10, RZ ;  /* 0x000000101f067810 */ /* 0x000fe40007ffe0ff */
[----:B------:R-:W-:-:S05]  /*179c0*/  ISETP.GE.AND P1, PT, R24, R165, PT ;  /* 0x000000a51800720c */ /* 0x000fca0003f26270 */
[----:B------:R-:W4:Y:S01]  /*179d0*/  MUFU.TANH R35, R35 ;  /* 0x0000002300237308 */ /* 0x000f220000002400 */
[----:B---3--:R-:W-:-:S07]  /*179e0*/  FSEL R24, R17, -INF , !P3 ;  /* 0xff80000011187808 */ /* 0x008fce0005800000 */
[----:B------:R-:W3:Y:S01]  /*179f0*/  MUFU.TANH R37, R46 ;  /* 0x0000002e00257308 */ /* 0x000ee20000002400 */
[----:B-1----:R-:W-:Y:S01]  /*17a00*/  FSEL R19, R19, -INF , !P4 ;  /* 0xff80000013137808 */ /* 0x002fe20006000000 */
[-C--:B------:R-:W-:Y:S01]  /*17a10*/  FMUL.FTZ R69, R69, R4.reuse ;  /* 0x0000000445457220 */ /* 0x080fe20000410000 */
[----:B--2---:R-:W-:Y:S01]  /*17a20*/  FSEL R25, R16, -INF , !P6 ;  /* 0xff80000010197808 */ /* 0x004fe20007000000 */
[----:B------:R-:W-:Y:S01]  /*17a30*/  FMUL.FTZ R70, R70, R4 ;  /* 0x0000000446467220 */ /* 0x000fe20000410000 */
[----:B------:R-:W-:-:S03]  /*17a40*/  ISETP.GE.AND P3, PT, R12, R2, PT ;  /* 0x000000020c00720c */ /* 0x000fc60003f66270 */
[----:B------:R-:W-:Y:S01]  /*17a50*/  MUFU.TANH R36, R36 ;  /* 0x0000002400247308 */ /* 0x000fe20000002400 */
[-C--:B------:R-:W-:Y:S01]  /*17a60*/  ISETP.GE.AND P4, PT, R12, R165.reuse, PT ;  /* 0x000000a50c00720c */ /* 0x080fe20003f86270 */
[----:B------:R-:W-:Y:S01]  /*17a70*/  FMUL.FTZ R71, R71, R4 ;  /* 0x0000000447477220 */ /* 0x000fe20000410000 */
[----:B------:R-:W-:Y:S01]  /*17a80*/  ISETP.GE.AND P2, PT, R6, R2, PT ;  /* 0x000000020600720c */ /* 0x000fe20003f46270 */
[----:B------:R-:W-:Y:S01]  /*17a90*/  FMUL.FTZ R64, R64, R4 ;  /* 0x0000000440407220 */ /* 0x000fe20000410000 */
[----:B------:R-:W-:-:S03]  /*17aa0*/  ISETP.GE.AND P6, PT, R6, R165, PT ;  /* 0x000000a50600720c */ /* 0x000fc60003fc6270 */
[----:B------:R-:W1:Y:S01]  /*17ab0*/  MUFU.TANH R40, R40 ;  /* 0x0000002800287308 */ /* 0x000e620000002400 */
[C---:B------:R-:W-:Y:S02]  /*17ac0*/  IADD3 R12, R31.reuse, 0x18, RZ ;  /* 0x000000181f0c7810 */ /* 0x040fe40007ffe0ff */
[----:B------:R-:W-:Y:S01]  /*17ad0*/  IADD3 R6, R31, 0x19, RZ ;  /* 0x000000191f067810 */ /* 0x000fe20007ffe0ff */
[----:B------:R-:W-:-:S04]  /*17ae0*/  FMUL.FTZ R52, R52, R4 ;  /* 0x0000000434347220 */ /* 0x000fc80000410000 */
[----:B------:R-:W2:Y:S01]  /*17af0*/  MUFU.TANH R41, R41 ;  /* 0x0000002900297308 */ /* 0x000ea20000002400 */
[----:B----4-:R-:W-:Y:S02]  /*17b00*/  FSEL R45, R45, -INF , !P1 ;  /* 0xff8000002d2d7808 */ /* 0x010fe40004800000 */
[----:B------:R-:W-:-:S05]  /*17b10*/  FSEL R44, R44, -INF , !P0 ;  /* 0xff8000002c2c7808 */ /* 0x000fca0004000000 */
[----:B------:R-:W4:Y:S01]  /*17b20*/  MUFU.TANH R182, R68 ;  /* 0x0000004400b67308 */ /* 0x000f220000002400 */
[----:B------:R-:W-:Y:S01]  /*17b30*/  IADD3 R13, R31, 0x20, RZ ;  /* 0x000000201f0d7810 */ /* 0x000fe20007ffe0ff */
[----:B------:R-:W-:Y:S01]  /*17b40*/  FMUL.FTZ R65, R65, R4 ;  /* 0x0000000441417220 */ /* 0x000fe20000410000 */
[----:B------:R-:W-:Y:S01]  /*17b50*/  ISETP.GE.AND P1, PT, R12, R2, PT ;  /* 0x000000020c00720c */ /* 0x000fe20003f26270 */
[-C--:B------:R-:W-:Y:S01]  /*17b60*/  FMUL.FTZ R66, R66, R4.reuse ;  /* 0x0000000442427220 */ /* 0x080fe20000410000 */
[-C--:B------:R-:W-:Y:S01]  /*17b70*/  ISETP.GE.AND P0, PT, R12, R165.reuse, PT ;  /* 0x000000a50c00720c */ /* 0x080fe20003f06270 */
[-C--:B------:R-:W-:Y:S01]  /*17b80*/  FMUL.FTZ R67, R67, R4.reuse ;  /* 0x0000000443437220 */ /* 0x080fe20000410000 */
[----:B-----5:R-:W-:Y:S01]  /*17b90*/  FSEL R56, R56, -INF , !P5 ;  /* 0xff80000038387808 */ /* 0x020fe20006800000 */
[----:B------:R-:W-:Y:S01]  /*17ba0*/  MUFU.TANH R183, R69 ;  /* 0x0000004500b77308 */ /* 0x000fe20000002400 */
[----:B------:R-:W-:Y:S01]  /*17bb0*/  FSEL R17, R32, -INF , !P2 ;  /* 0xff80000020117808 */ /* 0x000fe20005000000 */
[----:B------:R-:W-:Y:S01]  /*17bc0*/  FMUL.FTZ R53, R53, R4 ;  /* 0x0000000435357220 */ /* 0x000fe20000410000 */
[----:B------:R-:W-:Y:S01]  /*17bd0*/  ISETP.GE.AND P5, PT, R6, R2, PT ;  /* 0x000000020600720c */ /* 0x000fe20003fa6270 */
[----:B------:R-:W-:Y:S01]  /*17be0*/  FMUL.FTZ R54, R54, R4 ;  /* 0x0000000436367220 */ /* 0x000fe20000410000 */
[----:B------:R-:W-:-:S02]  /*17bf0*/  ISETP.GE.AND P2, PT, R6, R165, PT ;  /* 0x000000a50600720c */ /* 0x000fc40003f46270 */
[----:B------:R-:W-:Y:S01]  /*17c00*/  IADD3 R12, R31, 0x21, RZ ;  /* 0x000000211f0c7810 */ /* 0x000fe20007ffe0ff */
[----:B------:R-:W5:Y:S01]  /*17c10*/  MUFU.TANH R186, R70 ;  /* 0x0000004600ba7308 */ /* 0x000f620000002400 */
[----:B------:R-:W-:Y:S02]  /*17c20*/  FSEL R15, R34, -INF , !P6 ;  /* 0xff800000220f7808 */ /* 0x000fe40007000000 */
[----:B------:R-:W-:Y:S02]  /*17c30*/  FSEL R6, R33, -INF , !P3 ;  /* 0xff80000021067808 */ /* 0x000fe40005800000 */
[----:B------:R-:W-:-:S03]  /*17c40*/  ISETP.GE.AND P6, PT, R13, R2, PT ;  /* 0x000000020d00720c */ /* 0x000fc60003fc6270 */
[----:B------:R-:W1:Y:S01]  /*17c50*/  MUFU.TANH R187, R71 ;  /* 0x0000004700bb7308 */ /* 0x000e620000002400 */
[----:B------:R-:W-:Y:S02]  /*17c60*/  ISETP.GE.AND P3, PT, R13, R165, PT ;  /* 0x000000a50d00720c */ /* 0x000fe40003f66270 */
[----:B------:R-:W-:-:S05]  /*17c70*/  FSEL R13, R35, -INF , !P4 ;  /* 0xff800000230d7808 */ /* 0x000fca0006000000 */
[----:B------:R-:W2:Y:S01]  /*17c80*/  MUFU.TANH R184, R64 ;  /* 0x0000004000b87308 */ /* 0x000ea20000002400 */
[----:B---3--:R-:W-:Y:S02]  /*17c90*/  FSEL R16, R37, -INF , !P1 ;  /* 0xff80000025107808 */ /* 0x008fe40004800000 */
[C---:B------:R-:W-:Y:S02]  /*17ca0*/  ISETP.GE.AND P4, PT, R12.reuse, R2, PT ;  /* 0x000000020c00720c */ /* 0x040fe40003f86270 */
[----:B------:R-:W-:Y:S02]  /*17cb0*/  ISETP.GE.AND P1, PT, R12, R165, PT ;  /* 0x000000a50c00720c */ /* 0x000fe40003f26270 */
[C---:B------:R-:W-:Y:S01]  /*17cc0*/  IADD3 R12, R31.reuse, 0x28, RZ ;  /* 0x000000281f0c7810 */ /* 0x040fe20007ffe0ff */
[----:B------:R-:W-:Y:S01]  /*17cd0*/  MUFU.TANH R185, R65 ;  /* 0x0000004100b97308 */ /* 0x000fe20000002400 */
[----:B------:R-:W-:Y:S01]  /*17ce0*/  IADD3 R10, R31, 0x29, RZ ;  /* 0x000000291f0a7810 */ /* 0x000fe20007ffe0ff */
[----:B------:R-:W-:Y:S01]  /*17cf0*/  FMUL.FTZ R80, R80, R4 ;  /* 0x0000000450507220 */ /* 0x000fe20000410000 */
[----:B-1----:R-:W-:-:S05]  /*17d00*/  FSEL R14, R40, -INF , !P0 ;  /* 0xff800000280e7808 */ /* 0x002fca0004000000 */
[----:B------:R-:W1:Y:S01]  /*17d10*/  MUFU.TANH R188, R66 ;  /* 0x0000004200bc7308 */ /* 0x000e620000002400 */
[----:B------:R-:W-:Y:S02]  /*17d20*/  FSEL R8, R36, -INF , !P5 ;  /* 0xff80000024087808 */ /* 0x000fe40006800000 */
[----:B------:R-:W-:-:S05]  /*17d30*/  ISETP.GE.AND P0, PT, R12, R2, PT ;  /* 0x000000020c00720c */ /* 0x000fca0003f06270 */
[----:B------:R-:W3:Y:S01]  /*17d40*/  MUFU.TANH R189, R67 ;  /* 0x0000004300bd7308 */ /* 0x000ee20000002400 */
[----:B------:R-:W-:-:S07]  /*17d50*/  ISETP.GE.AND P5, PT, R12, R165, PT ;  /* 0x000000a50c00720c */ /* 0x000fce0003fa6270 */
[----:B------:R-:W1:Y:S01]  /*17d60*/  MUFU.TANH R52, R52 ;  /* 0x0000003400347308 */ /* 0x000e620000002400 */
[----:B--2---:R-:W-:-:S07]  /*17d70*/  FSEL R12, R41, -INF , !P2 ;  /* 0xff800000290c7808 */ /* 0x004fce0005000000 */
[----:B------:R-:W-:Y:S01]  /*17d80*/  MUFU.TANH R194, R53 ;  /* 0x0000003500c27308 */ /* 0x000fe20000002400 */
[----:B----4-:R-:W-:-:S07]  /*17d90*/  FSEL R182, R182, -INF , !P6 ;  /* 0xff800000b6b67808 */ /* 0x010fce0007000000 */
[----:B------:R-:W2:Y:S01]  /*17da0*/  MUFU.TANH R191, R54 ;  /* 0x0000003600bf7308 */ /* 0x000ea20000002400 */
[C---:B------:R-:W-:Y:S02]  /*17db0*/  ISETP.GE.AND P2, PT, R10.reuse, R2, PT ;  /* 0x000000020a00720c */ /* 0x040fe40003f46270 */
[----:B------:R-:W-:Y:S02]  /*17dc0*/  ISETP.GE.AND P6, PT, R10, R165, PT ;  /* 0x000000a50a00720c */ /* 0x000fe40003fc6270 */
[C---:B------:R-:W-:Y:S02]  /*17dd0*/  IADD3 R9, R31.reuse, 0x30, RZ ;  /* 0x000000301f097810 */ /* 0x040fe40007ffe0ff */
[----:B------:R-:W-:Y:S01]  /*17de0*/  IADD3 R10, R31, 0x31, RZ ;  /* 0x000000311f0a7810 */ /* 0x000fe20007ffe0ff */
[----:B------:R-:W4:Y:S01]  /*17df0*/  MUFU.TANH R192, R80 ;  /* 0x0000005000c07308 */ /* 0x000f220000002400 */
[----:B-----5:R-:W-:Y:S02]  /*17e00*/  FSEL R186, R186, -INF , !P3 ;  /* 0xff800000baba7808 */ /* 0x020fe40005800000 */
[----:B------:R-:W-:-:S02]  /*17e10*/  FSEL R183, R183, -INF , !P4 ;  /* 0xff800000b7b77808 */ /* 0x000fc40006000000 */
[----:B------:R-:W-:Y:S02]  /*17e20*/  FSEL R187, R187, -INF , !P1 ;  /* 0xff800000bbbb7808 */ /* 0x000fe40004800000 */
[----:B------:R-:W-:Y:S02]  /*17e30*/  FSEL R184, R184, -INF , !P0 ;  /* 0xff800000b8b87808 */ /* 0x000fe40004000000 */
[CC--:B------:R-:W-:Y:S02]  /*17e40*/  ISETP.GE.AND P3, PT, R9.reuse, R2.reuse, PT ;  /* 0x000000020900720c */ /* 0x0c0fe40003f66270 */
[-C--:B------:R-:W-:Y:S02]  /*17e50*/  ISETP.GE.AND P4, PT, R9, R165.reuse, PT ;  /* 0x000000a50900720c */ /* 0x080fe40003f86270 */
[C---:B------:R-:W-:Y:S02]  /*17e60*/  ISETP.GE.AND P1, PT, R10.reuse, R2, PT ;  /* 0x000000020a00720c */ /* 0x040fe40003f26270 */
[----:B------:R-:W-:-:S02]  /*17e70*/  ISETP.GE.AND P0, PT, R10, R165, PT ;  /* 0x000000a50a00720c */ /* 0x000fc40003f06270 */
[C---:B------:R-:W-:Y:S02]  /*17e80*/  IADD3 R9, R31.reuse, 0x38, RZ ;  /* 0x000000381f097810 */ /* 0x040fe40007ffe0ff */
[----:B------:R-:W-:Y:S01]  /*17e90*/  IADD3 R10, R31, 0x39, RZ ;  /* 0x000000391f0a7810 */ /* 0x000fe20007ffe0ff */
[----:B------:R-:W-:Y:S01]  /*17ea0*/  FMUL.FTZ R55, R55, R4 ;  /* 0x0000000437377220 */ /* 0x000fe20000410000 */
[----:B-1----:R-:W-:Y:S02]  /*17eb0*/  FSEL R188, R188, -INF , !P5 ;  /* 0xff800000bcbc7808 */ /* 0x002fe40006800000 */
[----:B------:R-:W-:Y:S02]  /*17ec0*/  FSEL R185, R185, -INF , !P2 ;  /* 0xff800000b9b97808 */ /* 0x000fe40005000000 */
[----:B---3--:R-:W-:Y:S02]  /*17ed0*/  FSEL R189, R189, -INF , !P6 ;  /* 0xff800000bdbd7808 */ /* 0x008fe40007000000 */
[----:B------:R-:W-:-:S02]  /*17ee0*/  FSEL R196, R52, -INF , !P3 ;  /* 0xff80000034c47808 */ /* 0x000fc40005800000 */
[----:B--2---:R-:W-:Y:S02]  /*17ef0*/  FSEL R191, R191, -INF , !P4 ;  /* 0xff800000bfbf7808 */ /* 0x004fe40006000000 */
[----:B------:R-:W-:Y:S02]  /*17f00*/  FSEL R194, R194, -INF , !P1 ;  /* 0xff800000c2c27808 */ /* 0x000fe40004800000 */
[C---:B------:R-:W-:Y:S02]  /*17f10*/  ISETP.GE.AND P5, PT, R9.reuse, R2, PT ;  /* 0x000000020900720c */ /* 0x040fe40003fa6270 */
[-C--:B------:R-:W-:Y:S01]  /*17f20*/  ISETP.GE.AND P2, PT, R9, R165.reuse, PT ;  /* 0x000000a50900720c */ /* 0x080fe20003f46270 */
[----:B------:R-:W-:Y:S01]  /*17f30*/  FMUL.FTZ R9, R18, R4 ;  /* 0x0000000412097220 */ /* 0x000fe20000410000 */
[C---:B------:R-:W-:Y:S02]  /*17f40*/  ISETP.GE.AND P6, PT, R31.reuse, R2, PT ;  /* 0x000000021f00720c */ /* 0x040fe40003fc6270 */
[----:B------:R-:W-:Y:S01]  /*17f50*/  ISETP.GE.AND P3, PT, R31, R165, PT ;  /* 0x000000a51f00720c */ /* 0x000fe20003f66270 */
[----:B------:R-:W-:Y:S01]  /*17f60*/  FMUL.FTZ R31, R82, R4 ;  /* 0x00000004521f7220 */ /* 0x000fe20000410000 */
[----:B------:R-:W-:-:S02]  /*17f70*/  ISETP.GE.AND P4, PT, R10, R2, PT ;  /* 0x000000020a00720c */ /* 0x000fc40003f86270 */
[----:B------:R-:W-:Y:S01]  /*17f80*/  ISETP.GE.AND P1, PT, R10, R165, PT ;  /* 0x000000a50a00720c */ /* 0x000fe20003f26270 */
[-C--:B------:R-:W-:Y:S01]  /*17f90*/  FMUL.FTZ R10, R83, R4.reuse ;  /* 0x00000004530a7220 */ /* 0x080fe20000410000 */
[----:B------:R-:W1:Y:S01]  /*17fa0*/  MUFU.TANH R190, R55 ;  /* 0x0000003700be7308 */ /* 0x000e620000002400 */
[----:B------:R-:W-:Y:S01]  /*17fb0*/  FMUL.FTZ R81, R81, R4 ;  /* 0x0000000451517220 */ /* 0x000fe20000410000 */
[----:B----4-:R-:W-:Y:S02]  /*17fc0*/  FSEL R192, R192, -INF , !P5 ;  /* 0xff800000c0c07808 */ /* 0x010fe40006800000 */
[----:B------:R-:W-:-:S04]  /*17fd0*/  ISETP.GT.AND P5, PT, R242, R235, PT ;  /* 0x000000ebf200720c */ /* 0x000fc80003fa4270 */
[----:B------:R-:W2:Y:S08]  /*17fe0*/  MUFU.TANH R30, R30 ;  /* 0x0000001e001e7308 */ /* 0x000eb00000002400 */
[----:B------:R-:W-:Y:S08]  /*17ff0*/  MUFU.TANH R9, R9 ;  /* 0x0000000900097308 */ /* 0x000ff00000002400 */
[----:B------:R-:W-:Y:S08]  /*18000*/  MUFU.TANH R193, R81 ;  /* 0x0000005100c17308 */ /* 0x000ff00000002400 */
[----:B------:R-:W3:Y:S08]  /*18010*/  MUFU.TANH R31, R31 ;  /* 0x0000001f001f7308 */ /* 0x000ef00000002400 */
[----:B------:R-:W4:Y:S01]  /*18020*/  MUFU.TANH R10, R10 ;  /* 0x0000000a000a7308 */ /* 0x000f220000002400 */
[----:B-1----:R-:W-:Y:S01]  /*18030*/  FSEL R190, R190, -INF , !P0 ;  /* 0xff800000bebe7808 */ /* 0x002fe20004000000 */
[----:B------:R-:W-:Y:S01]  /*18040*/  BSSY B1, `(.L_x_4062) ;  /* 0x0000079000017945 */ /* 0x000fe20003800000 */
[----:B------:R-:W-:-:S02]  /*18050*/  ISETP.NE.U32.AND P0, PT, R244, RZ, PT ;  /* 0x000000fff400720c */ /* 0x000fc40003f05070 */
[----:B--2---:R-:W-:Y:S02]  /*18060*/  FSEL R4, R30, -INF , !P6 ;  /* 0xff8000001e047808 */ /* 0x004fe40007000000 */
        /* <DEDUP_REMOVED lines=16> */
[----:B---3--:R-:W-:-:S02]  /*18170*/  FSEL R31, R31, -INF , !P2 ;  /* 0xff8000001f1f7808 */ /* 0x008fc40005000000 */
[----:B------:R-:W-:Y:S02]  /*18180*/  FSEL R9, R9, -INF , !P3 ;  /* 0xff80000009097808 */ /* 0x000fe40005800000 */
[----:B------:R-:W-:Y:S02]  /*18190*/  FSEL R193, R193, -INF , !P4 ;  /* 0xff800000c1c17808 */ /* 0x000fe40006000000 */
[----:B----4-:R-:W-:Y:S01]  /*181a0*/  FSEL R30, R10, -INF , !P1 ;  /* 0xff8000000a1e7808 */ /* 0x010fe20004800000 */
        /* <DEDUP_REMOVED lines=24> */
[-C--:B------:R-:W-:Y:S01]  /*18330*/  IMAD R27, R23, R11.reuse, R18 ;  /* 0x0000000b171b7224 */ /* 0x080fe200078e0212 */
[----:B------:R-:W-:Y:S01]  /*18340*/  LOP3.LUT R18, RZ, R26, RZ, 0x33, !PT ;  /* 0x0000001aff127212 */ /* 0x000fe200078e33ff */
        /* <DEDUP_REMOVED lines=10> */
[----:B------:R-:W-:-:S05]  /*183f0*/  ISETP.NE.AND P2, PT, R26, RZ, PT ;  /* 0x000000ff1a00720c */ /* 0x000fca0003f45270 */
[----:B------:R-:W-:Y:S02]  /*18400*/  @P6 IADD3 R23, R23, 0x1, RZ ;  /* 0x0000000117176810 */ /* 0x000fe40007ffe0ff */
[----:B------:R-:W-:-:S03]  /*18410*/  @P4 IADD3 R21, R21, 0x1, RZ ;  /* 0x0000000115154810 */ /* 0x000fc60007ffe0ff */
[----:B------:R-:W-:Y:S02]  /*18420*/  @!P3 IMAD.MOV R23, RZ, RZ, -R23 ;  /* 0x000000ffff17b224 */ /* 0x000fe400078e0a17 */
[----:B------:R-:W-:-:S03]  /*18430*/  @!P1 IMAD.MOV R21, RZ, RZ, -R21 ;  /* 0x000000ffff159224 */ /* 0x000fc600078e0a15 */
[C---:B------:R-:W-:Y:S02]  /*18440*/  SEL R11, R18.reuse, R23, !P2 ;  /* 0x00000017120b7207 */ /* 0x040fe40005000000 */
[----:B------:R-:W-:Y:S01]  /*18450*/  SEL R18, R18, R21, !P2 ;  /* 0x0000001512127207 */ /* 0x000fe20005000000 */
[----:B------:R-:W2:Y:S02]  /*18460*/  LD.E.64 R22, [R28.64+0x20] ;  /* 0x000020061c167980 */ /* 0x000ea4000c101b00 */
[C-C-:B------:R-:W-:Y:S02]  /*18470*/  IMAD.WIDE R34, R11.reuse, 0x4, R244.reuse ;  /* 0x000000040b227825 */ /* 0x140fe400078e02f4 */
[----:B------:R-:W3:Y:S02]  /*18480*/  LD.E.64 R20, [R28.64+0x38] ;  /* 0x000038061c147980 */ /* 0x000ee4000c101b00 */
[----:B------:R-:W-:Y:S02]  /*18490*/  IMAD.WIDE R32, R18, 0x4, R244 ;  /* 0x0000000412207825 */ /* 0x000fe400078e02f4 */
[----:B------:R-:W4:Y:S04]  /*184a0*/  LD.E R10, [R34.64] ;  /* 0x00000006220a7980 */ /* 0x000f28000c101900 */
[----:B------:R-:W4:Y:S01]  /*184b0*/  LD.E R3, [R32.64] ;  /* 0x0000000620037980 */ /* 0x000f22000c101900 */
[----:B------:R-:W-:-:S05]  /*184c0*/  IADD3 R11, R11, -R18, RZ ;  /* 0x800000120b0b7210 */ /* 0x000fca0007ffe0ff */
[----:B------:R-:W-:-:S05]  /*184d0*/  IMAD R26, R26, R11, -0x40 ;  /* 0xffffffc01a1a7424 */ /* 0x000fca00078e020b */
[----:B------:R-:W-:Y:S01]  /*184e0*/  SHF.R.S32.HI R18, RZ, 0x1f, R26 ;  /* 0x0000001fff127819 */ /* 0x000fe2000001141a */
[-C--:B---3--:R-:W-:Y:S02]  /*184f0*/  IMAD R11, R21, R26.reuse, RZ ;  /* 0x0000001a150b7224 */ /* 0x088fe400078e02ff */
[----:B------:R-:W-:-:S04]  /*18500*/  IMAD.WIDE.U32 R26, R20, R26, RZ ;  /* 0x0000001a141a7225 */ /* 0x000fc800078e00ff */
[----:B----4-:R-:W-:Y:S02]  /*18510*/  IMAD.IADD R3, R3, 0x1, -R10 ;  /* 0x0000000103037824 */ /* 0x010fe400078e0a0a */
[----:B------:R-:W-:Y:S02]  /*18520*/  IMAD R18, R20, R18, R11 ;  /* 0x0000001214127224 */ /* 0x000fe400078e020b */
[----:B--2---:R-:W-:Y:S01]  /*18530*/  IMAD R11, R23, R3, RZ ;  /* 0x00000003170b7224 */ /* 0x004fe200078e02ff */
[----:B------:R-:W-:Y:S01]  /*18540*/  SHF.R.S32.HI R10, RZ, 0x1f, R3 ;  /* 0x0000001fff0a7819 */ /* 0x000fe20000011403 */
[----:B------:R-:W-:-:S04]  /*18550*/  IMAD.IADD R27, R27, 0x1, R18 ;  /* 0x000000011b1b7824 */ /* 0x000fc800078e0212 */
[----:B------:R-:W-:Y:S02]  /*18560*/  IMAD R10, R22, R10, R11 ;  /* 0x0000000a160a7224 */ /* 0x000fe400078e020b */
[----:B------:R-:W-:-:S04]  /*18570*/  IMAD.WIDE.U32 R22, R3, R22, R26 ;  /* 0x0000001603167225 */ /* 0x000fc800078e001a */
[----:B------:R-:W-:Y:S01]  /*18580*/  IMAD.MOV.U32 R11, RZ, RZ, R22 ;  /* 0x000000ffff0b7224 */ /* 0x000fe200078e0016 */
[----:B------:R-:W-:Y:S01]  /*18590*/  IADD3 R18, R23, R10, RZ ;  /* 0x0000000a17127210 */ /* 0x000fe20007ffe0ff */
[----:B------:R-:W-:Y:S05]  /*185a0*/  BRA `(.L_x_4066) ;  /* 0x0000003000007947 */ /* 0x000fea0003800000 */
.L_x_4065:
[----:B------:R-:W2:Y:S02]  /*185b0*/  LD.E R11, [R28.64+0x38] ;  /* 0x000038061c0b7980 */ /* 0x000ea4000c101900 */
[----:B--2---:R-:W-:-:S04]  /*185c0*/  LEA R11, -R11, RZ, 0x6 ;  /* 0x000000ff0b0b7211 */ /* 0x004fc800078e31ff */
[----:B------:R-:W-:Y:S02]  /*185d0*/  SHF.R.S32.HI R18, RZ, 0x1f, R11 ;  /* 0x0000001fff127819 */ /* 0x000fe4000001140b */
.L_x_4066:
[----:B------:R-:W-:Y:S05]  /*185e0*/  BSYNC B0 ;  /* 0x0000000000007941 */ /* 0x000fea0003800000 */
.L_x_4064:
[C---:B------:R-:W-:Y:S01]  /*185f0*/  IMAD.SHL.U32 R3, R166.reuse, 0x20, RZ ;  /* 0x00000020a6037824 */ /* 0x040fe200078e00ff */
[C---:B------:R-:W-:Y:S02]  /*18600*/  LEA R236, P2, R11.reuse, R236, 0x1 ;  /* 0x000000ec0bec7211 */ /* 0x040fe400078408ff */
[----:B------:R-:W-:Y:S02]  /*18610*/  SHF.L.U64.HI R10, R166, 0x5, R167 ;  /* 0x00000005a60a7819 */ /* 0x000fe400000102a7 */
[----:B------:R-:W-:Y:S02]  /*18620*/  IADD3 R20, P1, R236, R3, RZ ;  /* 0x00000003ec147210 */ /* 0x000fe40007f3e0ff */
[----:B------:R-:W-:Y:S02]  /*18630*/  LEA.HI.X R237, R11, R237, R18, 0x1, P2 ;  /* 0x000000ed0bed7211 */ /* 0x000fe400010f0c12 */
[----:B------:R-:W-:-:S03]  /*18640*/  IADD3 R22, P2, R20, R3, RZ ;  /* 0x0000000314167210 */ /* 0x000fc60007f5e0ff */
[--C-:B------:R-:W-:Y:S01]  /*18650*/  IMAD.X R21, R237, 0x1, R10.reuse, P1 ;  /* 0x00000001ed157824 */ /* 0x100fe200008e060a */
[----:B------:R-:W-:Y:S01]  /*18660*/  @!PT LDS RZ, [RZ] ;  /* 0x00000000fffff984 */ /* 0x000fe20000000800 */
[----:B------:R-:W-:Y:S01]  /*18670*/  @!PT LDS RZ, [RZ] ;  /* 0x00000000fffff984 */ /* 0x000fe20000000800 */
[----:B------:R-:W-:Y:S01]  /*18680*/  @!PT LDS RZ, [RZ] ;  /* 0x00000000fffff984 */ /* 0x000fe20000000800 */
[----:B------:R1:W-:Y:S01]  /*18690*/  LDGSTS.E.BYPASS.LTC128B.128 [R249+0x8000], [R236.64] ;  /* 0x08000000ecf97fae */ /* 0x0003e2000b901d46 */
[----:B------:R-:W-:Y:S02]  /*186a0*/  IADD3 R26, P1, R22, R3, RZ ;  /* 0x00000003161a7210 */ /* 0x000fe40007f3e0ff */
[--C-:B------:R-:W-:Y:S01]  /*186b0*/  IMAD.X R23, R21, 0x1, R10.reuse, P2 ;  /* 0x0000000115177824 */ /* 0x100fe200010e060a */
[----:B------:R1:W-:Y:S03]  /*186c0*/  LDGSTS.E.BYPASS.LTC128B.128 [R249+0xa000], [R236.64+0x80] ;  /* 0x0a000080ecf97fae */ /* 0x0003e6000b901d46 */
[----:B------:R-:W-:Y:S01]  /*186d0*/  IMAD.X R27, R23, 0x1, R10, P1 ;  /* 0x00000001171b7824 */ /* 0x000fe200008e060a */
        /* <DEDUP_REMOVED lines=15> */
.L_x_4063:
[----:B------:R-:W-:Y:S05]  /*187d0*/  BSYNC B1 ;  /* 0x0000000000017941 */ /* 0x000fea0003800000 */
.L_x_4062:
[----:B------:R-:W2:Y:S01]  /*187e0*/  LD.E R28, [R28.64+0xdc] ;  /* 0x0000dc061c1c7980 */ /* 0x000ea2000c101900 */
[----:B------:R-:W-:-:S02]  /*187f0*/  FMNMX.FTZ R10, R4, R25, !PT ;  /* 0x00000019040a7209 */ /* 0x000fc40007810000 */
[----:B------:R-:W-:Y:S02]  /*18800*/  SHF.L.U32 R234, R0, 0x1, RZ ;  /* 0x0000000100ea7819 */ /* 0x000fe400000006ff */
[----:B------:R-:W-:Y:S02]  /*18810*/  FMNMX.FTZ R3, R19, R10, !PT ;  /* 0x0000000a13037209 */ /* 0x000fe40007810000 */
[-C--:B------:R-:W-:Y:S01]  /*18820*/  LEA R233, R7, R234.reuse, 0x1 ;  /* 0x000000ea07e97211 */ /* 0x080fe200078e08ff */
[----:B------:R-:W-:Y:S01]  /*18830*/  LDSM.16.MT88.4 R156, [R234+0x10000] ;  /* 0x01000000ea9c783b */ /* 0x000fe20000004200 */
[----:B------:R-:W-:Y:S02]  /*18840*/  FMNMX.FTZ R10, R44, R3, !PT ;  /* 0x000000032c0a7209 */ /* 0x000fe40007810000 */
[----:B------:R-:W-:Y:S01]  /*18850*/  LEA R232, R5, R234, 0x1 ;  /* 0x000000ea05e87211 */ /* 0x000fe200078e08ff */
        /* <DEDUP_REMOVED lines=35> */
[----:B------:R-:W-:Y:S03]  /*18a90*/  LDSM.16.MT88.4 R96, [R231+0x14000] ;  /* 0x01400000e760783b */ /* 0x000fe60000004200 */
[----:B------:R-:W-:Y:S01]  /*18aa0*/  FMNMX.FTZ R10, R189, R10, !PT ;  /* 0x0000000abd0a7209 */ /* 0x000fe20007810000 */
[----:B------:R-:W3:Y:S03]  /*18ab0*/  SHFL.BFLY PT, R11, R18, 0x2, 0x1f ;  /* 0x0c401f00120b7f89 */ /* 0x000ee600000e0000 */
[----:B------:R-:W-:-:S04]  /*18ac0*/  FMNMX.FTZ R3, R191, R10, !PT ;  /* 0x0000000abf037209 */ /* 0x000fc80007810000 */
[----:B------:R-:W-:-:S04]  /*18ad0*/  FMNMX.FTZ R10, R190, R3, !PT ;  /* 0x00000003be0a7209 */ /* 0x000fc80007810000 */
[----:B-1----:R-:W-:-:S04]  /*18ae0*/  FMNMX.FTZ R21, R31, R10, !PT ;  /* 0x0000000a1f157209 */ /* 0x002fc80007810000 */
[----:B------:R-:W-:-:S05]  /*18af0*/  FMNMX.FTZ R21, R30, R21, !PT ;  /* 0x000000151e157209 */ /* 0x000fca0007810000 */
[----:B------:R-:W1:Y:S01]  /*18b00*/  SHFL.BFLY PT, R10, R21, 0x2, 0x1f ;  /* 0x0c401f00150a7f89 */ /* 0x000e6200000e0000 */
[----:B---3--:R-:W-:-:S05]  /*18b10*/  FMNMX.FTZ R11, R18, R11, !PT ;  /* 0x0000000b120b7209 */ /* 0x008fca0007810000 */
[----:B------:R-:W3:Y:S01]  /*18b20*/  SHFL.BFLY PT, R164, R11, 0x1, 0x1f ;  /* 0x0c201f000ba47f89 */ /* 0x000ee200000e0000 */
[----:B-1----:R-:W-:-:S03]  /*18b30*/  FMNMX.FTZ R10, R21, R10, !PT ;  /* 0x0000000a150a7209 */ /* 0x002fc60007810000 */
[----:B------:R-:W-:Y:S04]  /*18b40*/  LDSM.16.MT88.4 R20, [R234+0x12800] ;  /* 0x01280000ea14783b */ /* 0x000fe80000004200 */
[----:B------:R-:W1:Y:S01]  /*18b50*/  SHFL.BFLY PT, R3, R10, 0x1, 0x1f ;  /* 0x0c201f000a037f89 */ /* 0x000e6200000e0000 */
[----:B---3--:R-:W-:-:S04]  /*18b60*/  FMNMX.FTZ R164, R11, R164, !PT ;  /* 0x000000a40ba47209 */ /* 0x008fc80007810000 */
        /* <DEDUP_REMOVED lines=19> */
[----:B------:R-:W2:Y:S01]  /*18ca0*/  LDSM.16.MT88.4 R56, [R232+0x12000] ;  /* 0x01200000e838783b */ /* 0x000ea20000004200 */
[-CC-:B------:R-:W-:Y:S02]  /*18cb0*/  FFMA.FTZ R32, R8, R28.reuse, -R195.reuse ;  /* 0x0000001c08207223 */ /* 0x180fe400000108c3 */
[-CC-:B------:R-:W-:Y:S01]  /*18cc0*/  FFMA.FTZ R174, R17, R28.reuse, -R195.reuse ;  /* 0x0000001c11ae7223 */ /* 0x180fe200000108c3 */
[----:B------:R-:W3:Y:S01]  /*18cd0*/  LDSM.16.MT88.4 R4, [R231+0x16000] ;  /* 0x01600000e704783b */ /* 0x000ee20000004200 */
[-C--:B------:R-:W-:Y:S01]  /*18ce0*/  FFMA.FTZ R35, R16, R28.reuse, -R195 ;  /* 0x0000001c10237223 */ /* 0x080fe200000108c3 */
[----:B------:R-:W-:Y:S01]  /*18cf0*/  MUFU.EX2 R177, R177 ;  /* 0x000000b100b17308 */ /* 0x000fe20000000800 */
[-CC-:B------:R-:W-:Y:S01]  /*18d00*/  FFMA.FTZ R175, R15, R28.reuse, -R29.reuse ;  /* 0x0000001c0faf7223 */ /* 0x180fe2000001081d */
[----:B------:R-:W4:Y:S01]  /*18d10*/  LDSM.16.MT88.4 R8, [R234+0x10800] ;  /* 0x01080000ea08783b */ /* 0x000f220000004200 */
[----:B------:R-:W-:-:S02]  /*18d20*/  FFMA.FTZ R34, R13, R28, -R29 ;  /* 0x0000001c0d227223 */ /* 0x000fc4000001081d */
[-CC-:B------:R-:W-:Y:S01]  /*18d30*/  FFMA.FTZ R33, R14, R28.reuse, -R29.reuse ;  /* 0x0000001c0e217223 */ /* 0x180fe2000001081d */
[----:B------:R-:W-:Y:S01]  /*18d40*/  LDSM.16.MT88.4 R16, [R233+0x10800] ;  /* 0x01080000e910783b */ /* 0x000fe20000004200 */
[-C--:B------:R-:W-:Y:S01]  /*18d50*/  FFMA.FTZ R0, R12, R28.reuse, -R29 ;  /* 0x0000001c0c007223 */ /* 0x080fe2000001081d */
[----:B------:R-:W5:Y:S01]  /*18d60*/  MUFU.EX2 R172, R172 ;  /* 0x000000ac00ac7308 */ /* 0x000f620000000800 */
        /* <DEDUP_REMOVED lines=10> */
[----:B------:R-:W2:Y:S01]  /*18e10*/  MUFU.EX2 R178, R178 ;  /* 0x000000b200b27308 */ /* 0x000ea20000000800 */
[----:B-----5:R-:W-:Y:S01]  /*18e20*/  F2FP.PACK_AB R130, R172, R177 ;  /* 0x000000b1ac82723e */ /* 0x020fe200000000ff */
        /* <DEDUP_REMOVED lines=8> */
[----:B------:R-:W5:Y:S01]  /*18eb0*/  MUFU.EX2 R173, R173 ;  /* 0x000000ad00ad7308 */ /* 0x000f620000000800 */
[----:B--2---:R-:W-:Y:S01]  /*18ec0*/  F2FP.PACK_AB R129, R178, R181 ;  /* 0x000000b5b281723e */ /* 0x004fe200000000ff */
[----:B------:R-:W-:-:S02]  /*18ed0*/  FFMA.FTZ R194, R31, R28, -R29 ;  /* 0x0000001c1fc27223 */ /* 0x000fc4000001081d */
[----:B------:R-:W-:Y:S02]  /*18ee0*/  FFMA.FTZ R251, R30, R28, -R29 ;  /* 0x0000001c1efb7223 */ /* 0x000fe4000001081d */
[----:B------:R-:W-:Y:S01]  /*18ef0*/  LDSM.16.MT88.4 R28, [R232+0x11800] ;  /* 0x01180000e81c783b */ /* 0x000fe20000004200 */
[----:B------:R-:W-:Y:S01]  /*18f00*/  FADD.FTZ R176, R179, R176 ;  /* 0x000000b0b3b07221 */ /* 0x000fe20000010000 */
[----:B------:R-:W-:Y:S01]  /*18f10*/  MUFU.EX2 R174, R174 ;  /* 0x000000ae00ae7308 */ /* 0x000fe20000000800 */
[----:B------:R-:W-:Y:S02]  /*18f20*/  FADD.FTZ R181, R181, R178 ;  /* 0x000000b2b5b57221 */ /* 0x000fe40000010000 */
[----:B------:R-:W-:-:S04]  /*18f30*/  FADD.FTZ R177, R177, R176 ;  /* 0x000000b0b1b17221 */ /* 0x000fc80000010000 */
[----:B------:R-:W-:Y:S01]  /*18f40*/  FADD.FTZ R177, R172, R177 ;  /* 0x000000b1acb17221 */ /* 0x000fe20000010000 */
[----:B-----5:R-:W-:Y:S01]  /*18f50*/  F2FP.PACK_AB R131, R173, R180 ;  /* 0x000000b4ad83723e */ /* 0x020fe200000000ff */
        /* <DEDUP_REMOVED lines=170> */
[----:B------:R-:W-:Y:S07]  /*19a00*/  LDSM.16.MT88.4 R24, [R231+0x11800] ;  /* 0x01180000e718783b */ /* 0x000fee0000004200 */
        /* <DEDUP_REMOVED lines=107> */
[----:B------:R-:W-:-:S02]  /*1a0c0*/  ISETP.NE.AND P2, PT, R11, RZ, PT ;  /* 0x000000ff0b00720c */ /* 0x000fc40003f45270 */
[----:B------:R-:W-:-:S05]  /*1a0d0*/  LOP3.LUT R7, RZ, R11, RZ, 0x33, !PT ;  /* 0x0000000bff077212 */ /* 0x000fca00078e33ff */
[----:B------:R-:W-:Y:S02]  /*1a0e0*/  @P5 IADD3 R8, R8, 0x1, RZ ;  /* 0x0000000108085810 */ /* 0x000fe40007ffe0ff */
[----:B------:R-:W-:-:S03]  /*1a0f0*/  @P6 IADD3 R9, R9, 0x1, RZ ;  /* 0x0000000109096810 */ /* 0x000fc60007ffe0ff */
[----:B------:R-:W-:Y:S01]  /*1a100*/  @!P1 IMAD.MOV R8, RZ, RZ, -R8 ;  /* 0x000000ffff089224 */ /* 0x000fe200078e0a08 */
[----:B------:R-:W-:-:S04]  /*1a110*/  @!P3 IADD3 R9, -R9, RZ, RZ ;  /* 0x000000ff0909b210 */ /* 0x000fc80007ffe1ff */
[C---:B------:R-:W-:Y:S02]  /*1a120*/  SEL R4, R7.reuse, R8, !P2 ;  /* 0x0000000807047207 */ /* 0x040fe40005000000 */
[----:B------:R-:W-:Y:S02]  /*1a130*/  SEL R7, R7, R9, !P2 ;  /* 0x0000000907077207 */ /* 0x000fe40005000000 */
[----:B------:R-:W3:Y:S01]  /*1a140*/  LD.E.64 R8, [R200.64+0x40] ;  /* 0x00004004c8087980 */ /* 0x000ee2000c101b00 */
        /* <DEDUP_REMOVED lines=18> */
.L_x_4069:
[----:B------:R-:W-:Y:S02]  /*1a270*/  ULDC.64 UR4, c[0x0][0x118] ;  /* 0x0000460000047ab9 */ /* 0x000fe40000000a00 */
[----:B------:R-:W2:Y:S02]  /*1a280*/  LD.E R6, [R200.64+0x40] ;  /* 0x00004004c8067980 */ /* 0x000ea4000c101900 */
[----:B--2---:R-:W-:-:S04]  /*1a290*/  LEA R6, -R6, RZ, 0x6 ;  /* 0x000000ff06067211 */ /* 0x004fc800078e31ff */
[----:B------:R-:W-:Y:S02]  /*1a2a0*/  SHF.R.S32.HI R5, RZ, 0x1f, R6 ;  /* 0x0000001fff057819 */ /* 0x000fe40000011406 */
.L_x_4070:
[----:B------:R-:W-:Y:S05]  /*1a2b0*/  BSYNC B0 ;  /* 0x0000000000007941 */ /* 0x000fea0003800000 */
.L_x_4068:
[----:B------:R-:W-:Y:S01]  /*1a2c0*/  IMAD.SHL.U32 R0, R168, 0x20, RZ ;  /* 0x00000020a8007824 */ /* 0x000fe200078e00ff */
[----:B------:R-:W-:Y:S01]  /*1a2d0*/  LEA R246, P2, R6, R246, 0x1 ;  /* 0x000000f606f67211 */ /* 0x000fe200078408ff */
[----:B------:R-:W-:Y:S01]  /*1a2e0*/  ULDC.64 UR4, c[0x0][0x118] ;  /* 0x0000460000047ab9 */ /* 0x000fe20000000a00 */
[----:B------:R-:W-:Y:S02]  /*1a2f0*/  SHF.L.U64.HI R4, R168, 0x5, R169 ;  /* 0x00000005a8047819 */ /* 0x000fe400000102a9 */
[----:B------:R-:W-:Y:S02]  /*1a300*/  IADD3 R8, P1, R0, R246, RZ ;  /* 0x000000f600087210 */ /* 0x000fe40007f3e0ff */
[----:B------:R-:W-:Y:S02]  /*1a310*/  LEA.HI.X R247, R6, R247, R5, 0x1, P2 ;  /* 0x000000f706f77211 */ /* 0x000fe400010f0c05 */
[----:B------:R-:W-:-:S03]  /*1a320*/  IADD3 R10, P2, R0, R8, RZ ;  /* 0x00000008000a7210 */ /* 0x000fc60007f5e0ff */
[----:B------:R-:W-:Y:S01]  /*1a330*/  IMAD.X R9, R4, 0x1, R247, P1 ;  /* 0x0000000104097824 */ /* 0x000fe200008e06f7 */
[----:B------:R-:W-:Y:S01]  /*1a340*/  @!PT LDS RZ, [RZ] ;  /* 0x00000000fffff984 */ /* 0x000fe20000000800 */
[----:B------:R-:W-:Y:S01]  /*1a350*/  @!PT LDS RZ, [RZ] ;  /* 0x00000000fffff984 */ /* 0x000fe20000000800 */
[----:B------:R-:W-:Y:S01]  /*1a360*/  @!PT LDS RZ, [RZ] ;  /* 0x00000000fffff984 */ /* 0x000fe20000000800 */
[----:B------:R1:W-:Y:S01]  /*1a370*/  LDGSTS.E.BYPASS.LTC128B.128 [R249+0x10000], [R246.64] ;  /* 0x10000000f6f97fae */ /* 0x0003e2000b901d44 */
[----:B------:R-:W-:Y:S02]  /*1a380*/  IADD3 R28, P1, R0, R10, RZ ;  /* 0x0000000a001c7210 */ /* 0x000fe40007f3e0ff */
[C---:B------:R-:W-:Y:S01]  /*1a390*/  IMAD.X R11, R4.reuse, 0x1, R9, P2 ;  /* 0x00000001040b7824 */ /* 0x040fe200010e0609 */
        /* <DEDUP_REMOVED lines=18> */
[----:B------:R-:W4:Y:S04]  /*1a4c0*/  LDSM.16.M88.4 R176, [R229+0x8800] ;  /* 0x00880000e5b0783b */ /* 0x000f280000000200 */
[----:B------:R-:W5:Y:S04]  /*1a4d0*/  LDSM.16.M88.4 R32, [R229+0x9000] ;  /* 0x00900000e520783b */ /* 0x000f680000000200 */
[----:B------:R-:W3:Y:S04]  /*1a4e0*/  LDSM.16.M88.4 R16, [R229+0x9800] ;  /* 0x00980000e510783b */ /* 0x000ee80000000200 */
[----:B------:R-:W-:Y:S04]  /*1a4f0*/  LDSM.16.M88.4 R20, [R228] ;  /* 0x00000000e414783b */ /* 0x000fe80000000200 */
[----:B------:R-:W1:Y:S04]  /*1a500*/  LDSM.16.M88.4 R12, [R227] ;  /* 0x00000000e30c783b */ /* 0x000e680000000200 */
[----:B------:R-:W1:Y:S04]  /*1a510*/  LDSM.16.M88.4 R188, [R222] ;  /* 0x00000000debc783b */ /* 0x000e680000000200 */
[----:B------:R-:W1:Y:S04]  /*1a520*/  LDSM.16.M88.4 R196, [R223] ;  /* 0x00000000dfc4783b */ /* 0x000e680000000200 */
[----:B------:R-:W1:Y:S04]  /*1a530*/  LDSM.16.M88.4 R184, [R221] ;  /* 0x00000000ddb8783b */ /* 0x000e680000000200 */
[----:B------:R-:W-:Y:S01]  /*1a540*/  LDSM.16.M88.4 R192, [R224+0x8800] ;  /* 0x00880000e0c0783b */ /* 0x000fe20000000200 */
[C---:B--2---:R-:W-:Y:S03]  /*1a550*/  HMMA.16816.F32 R8, R24.reuse, R4, RZ ;  /* 0x000000041808723c */ /* 0x044fe600000018ff */
[----:B------:R-:W2:Y:S04]  /*1a560*/  LD.E R0, [R200.64+0x18c] ;  /* 0x00018c04c8007980 */ /* 0x000ea8000c101900 */
[----:B------:R-:W0:Y:S01]  /*1a570*/  LDGDEPBAR ;  /* 0x00000000000079af */ /* 0x000e220000000000 */
[C---:B------:R-:W-:Y:S08]  /*1a580*/  HMMA.16816.F32 R4, R24.reuse, R6, RZ ;  /* 0x000000061804723c */ /* 0x040ff000000018ff */
[C---:B----4-:R-:W-:Y:S08]  /*1a590*/  HMMA.16816.F32 R180, R24.reuse, R176, RZ ;  /* 0x000000b018b4723c */ /* 0x050ff000000018ff */
[C---:B-----5:R-:W-:Y:S08]  /*1a5a0*/  HMMA.16816.F32 R172, R24.reuse, R32, RZ ;  /* 0x0000002018ac723c */ /* 0x060ff000000018ff */
[C---:B------:R-:W-:Y:S08]  /*1a5b0*/  HMMA.16816.F32 R176, R24.reuse, R178, RZ ;  /* 0x000000b218b0723c */ /* 0x040ff000000018ff */
[C---:B------:R-:W-:Y:S08]  /*1a5c0*/  HMMA.16816.F32 R32, R24.reuse, R34, RZ ;  /* 0x000000221820723c */ /* 0x040ff000000018ff */
[C---:B---3--:R-:W-:Y:S08]  /*1a5d0*/  HMMA.16816.F32 R28, R24.reuse, R16, RZ ;  /* 0x00000010181c723c */ /* 0x048ff000000018ff */
[----:B------:R-:W-:Y:S01]  /*1a5e0*/  HMMA.16816.F32 R24, R24, R18, RZ ;  /* 0x000000121818723c */ /* 0x000fe200000018ff */
[----:B------:R-:W-:Y:S07]  /*1a5f0*/  LDSM.16.M88.4 R16, [R226] ;  /* 0x00000000e210783b */ /* 0x000fee0000000200 */
[C---:B-1----:R-:W-:Y:S08]  /*1a600*/  HMMA.16816.F32 R8, R20.reuse, R12, R8 ;  /* 0x0000000c1408723c */ /* 0x042ff00000001808 */
[C---:B------:R-:W-:Y:S01]  /*1a610*/  HMMA.16816.F32 R4, R20.reuse, R14, R4 ;  /* 0x0000000e1404723c */ /* 0x040fe20000001804 */
[----:B------:R-:W1:Y:S07]  /*1a620*/  LDSM.16.M88.4 R12, [R224+0x8000] ;  /* 0x00800000e00c783b */ /* 0x000e6e0000000200 */
        /* <DEDUP_REMOVED lines=9> */
[----:B------:R-:W-:Y:S03]  /*1a6c0*/  LDSM.16.M88.4 R20, [R225] ;  /* 0x00000000e114783b */ /* 0x000fe60000000200 */
[C---:B-1----:R-:W-:Y:S08]  /*1a6d0*/  HMMA.16816.F32 R8, R16.reuse, R12, R8 ;  /* 0x0000000c1008723c */ /* 0x042ff00000001808 */
[C---:B------:R-:W-:Y:S01]  /*1a6e0*/  HMMA.16816.F32 R4, R16.reuse, R14, R4 ;  /* 0x0000000e1004723c */ /* 0x040fe20000001804 */
[----:B------:R-:W1:Y:S07]  /*1a6f0*/  LDSM.16.M88.4 R12, [R220] ;  /* 0x00000000dc0c783b */ /* 0x000e6e0000000200 */
[C---:B------:R-:W-:Y:S08]  /*1a700*/  HMMA.16816.F32 R180, R16.reuse, R192, R180 ;  /* 0x000000c010b4723c */ /* 0x040ff000000018b4 */
[C---:B------:R-:W-:Y:S01]  /*1a710*/  HMMA.16816.F32 R176, R16.reuse, R194, R176 ;  /* 0x000000c210b0723c */ /* 0x040fe200000018b0 */
[----:B------:R-:W5:Y:S07]  /*1a720*/  LDSM.16.M88.4 R192, [R220+0x1000] ;  /* 0x00100000dcc0783b */ /* 0x000f6e0000000200 */
        /* <DEDUP_REMOVED lines=40> */
[C---:B---3--:R-:W-:Y:S08]  /*1a9b0*/  HMMA.16816.F32 R28, R20.reuse, R184, R28 ;  /* 0x000000b8141c723c */ /* 0x048ff0000000181c */
[C---:B------:R-:W-:Y:S01]  /*1a9c0*/  HMMA.16816.F32 R24, R20.reuse, R186, R24 ;  /* 0x000000ba1418723c */ /* 0x040fe20000001818 */
[----:B------:R-:W3:Y:S07]  /*1a9d0*/  LDSM.16.M88.4 R184, [R224+0xb000] ;  /* 0x00b00000e0b8783b */ /* 0x000eee0000000200 */
[----:B------:R-:W-:Y:S01]  /*1a9e0*/  HMMA.16816.F32 R32, R20, R194, R32 ;  /* 0x000000c21420723c */ /* 0x000fe20000001820 */
[----:B------:R-:W-:Y:S04]  /*1a9f0*/  LDSM.16.M88.4 R20, [R225+0x2000] ;  /* 0x00200000e114783b */ /* 0x000fe80000000200 */
[----:B------:R-:W5:Y:S03]  /*1aa00*/  LDSM.16.M88.4 R192, [R224+0xb800] ;  /* 0x00b80000e0c0783b */ /* 0x000f660000000200 */
        /* <DEDUP_REMOVED lines=8> */
[----:B------:R-:W3:Y:S07]  /*1aa90*/  LDSM.16.M88.4 R184, [R220+0x3000] ;  /* 0x00300000dcb8783b */ /* 0x000eee0000000200 */
[----:B-----5:R-:W-:Y:S08]  /*1aaa0*/  HMMA.16816.F32 R28, R188, R192, R28 ;  /* 0x000000c0bc1c723c */ /* 0x020ff0000000181c */
[C---:B----4-:R-:W-:Y:S08]  /*1aab0*/  HMMA.16816.F32 R8, R20.reuse, R16, R8 ;  /* 0x000000101408723c */ /* 0x050ff00000001808 */
[C---:B------:R-:W-:Y:S01]  /*1aac0*/  HMMA.16816.F32 R4, R20.reuse, R18, R4 ;  /* 0x000000121404723c */ /* 0x040fe20000001804 */
[----:B------:R-:W-:Y:S07]  /*1aad0*/  LDSM.16.M88.4 R16, [R230+0x4000] ;  /* 0x00400000e610783b */ /* 0x000fee0000000200 */
[C---:B-1----:R-:W-:Y:S08]  /*1aae0*/  HMMA.16816.F32 R180, R20.reuse, R12, R180 ;  /* 0x0000000c14b4723c */ /* 0x042ff000000018b4 */
[----:B------:R-:W-:Y:S01]  /*1aaf0*/  HMMA.16816.F32 R176, R20, R14, R176 ;  /* 0x0000000e14b0723c */ /* 0x000fe200000018b0 */
[----:B------:R-:W1:Y:S07]  /*1ab00*/  LDSM.16.M88.4 R12, [R229+0xc000] ;  /* 0x00c00000e50c783b */ /* 0x000e6e0000000200 */
[----:B------:R-:W-:Y:S01]  /*1ab10*/  HMMA.16816.F32 R24, R188, R194, R24 ;  /* 0x000000c2bc18723c */ /* 0x000fe20000001818 */
[----:B------:R-:W4:Y:S04]  /*1ab20*/  LDSM.16.M88.4 R188, [R229+0xd000] ;  /* 0x00d00000e5bc783b */ /* 0x000f280000000200 */
[----:B------:R-:W5:Y:S03]  /*1ab30*/  LDSM.16.M88.4 R192, [R229+0xc800] ;  /* 0x00c80000e5c0783b */ /* 0x000f660000000200 */
[C---:B---3--:R-:W-:Y:S08]  /*1ab40*/  HMMA.16816.F32 R172, R20.reuse, R184, R172 ;  /* 0x000000b814ac723c */ /* 0x048ff000000018ac */
        /* <DEDUP_REMOVED lines=8> */
[----:B------:R-:W1:Y:S07]  /*1abd0*/  LDSM.16.M88.4 R12, [R215] ;  /* 0x00000000d70c783b */ /* 0x000e6e0000000200 */
[C---:B----4-:R-:W-:Y:S08]  /*1abe0*/  HMMA.16816.F32 R172, R16.reuse, R188, R172 ;  /* 0x000000bc10ac723c */ /* 0x050ff000000018ac */
[C---:B------:R-:W-:Y:S01]  /*1abf0*/  HMMA.16816.F32 R32, R16.reuse, R190, R32 ;  /* 0x000000be1020723c */ /* 0x040fe20000001820 */
[----:B------:R-:W4:Y:S07]  /*1ac00*/  LDSM.16.M88.4 R188, [R213] ;  /* 0x00000000d5bc783b */ /* 0x000f2e0000000200 */
[C---:B-----5:R-:W-:Y:S08]  /*1ac10*/  HMMA.16816.F32 R180, R16.reuse, R192, R180 ;  /* 0x000000c010b4723c */ /* 0x060ff000000018b4 */
[C---:B------:R-:W-:Y:S01]  /*1ac20*/  HMMA.16816.F32 R176, R16.reuse, R194, R176 ;  /* 0x000000c210b0723c */ /* 0x040fe200000018b0 */
[----:B------:R-:W5:Y:S07]  /*1ac30*/  LDSM.16.M88.4 R192, [R214] ;  /* 0x00000000d6c0783b */ /* 0x000f6e0000000200 */
[C---:B---3--:R-:W-:Y:S08]  /*1ac40*/  HMMA.16816.F32 R28, R16.reuse, R184, R28 ;  /* 0x000000b8101c723c */ /* 0x048ff0000000181c */
[----:B------:R-:W-:Y:S01]  /*1ac50*/  HMMA.16816.F32 R24, R16, R186, R24 ;  /* 0x000000ba1018723c */ /* 0x000fe20000001818 */
[----:B------:R-:W3:Y:S04]  /*1ac60*/  LDSM.16.M88.4 R184, [R212] ;  /* 0x00000000d4b8783b */ /* 0x000ee80000000200 */
[----:B------:R-:W-:Y:S03]  /*1ac70*/  LDSM.16.M88.4 R16, [R226+0x4000] ;  /* 0x00400000e210783b */ /* 0x000fe60000000200 */
        /* <DEDUP_REMOVED lines=9> */
[C---:B---3--:R-:W-:Y:S08]  /*1ad10*/  HMMA.16816.F32 R28, R20.reuse, R184, R28 ;  /* 0x000000b8141c723c */ /* 0x048ff0000000181c */
[----:B------:R-:W-:Y:S01]  /*1ad20*/  HMMA.16816.F32 R24, R20, R186, R24 ;  /* 0x000000ba1418723c */ /* 0x000fe20000001818 */
[----:B------:R-:W3:Y:S04]  /*1ad30*/  LDSM.16.M88.4 R184, [R224+0xd000] ;  /* 0x00d00000e0b8783b */ /* 0x000ee80000000200 */
[----:B------:R-:W5:Y:S03]  /*1ad40*/  LDSM.16.M88.4 R20, [R224+0xd800] ;  /* 0x00d80000e014783b */ /* 0x000f660000000200 */
        /* <DEDUP_REMOVED lines=9> */
[C---:B-----5:R-:W-:Y:S08]  /*1ade0*/  HMMA.16816.F32 R28, R16.reuse, R20, R28 ;  /* 0x00000014101c723c */ /* 0x060ff0000000181c */
[----:B------:R-:W-:Y:S01]  /*1adf0*/  HMMA.16816.F32 R24, R16, R22, R24 ;  /* 0x000000161018723c */ /* 0x000fe20000001818 */
[----:B------:R-:W-:Y:S04]  /*1ae00*/  LDSM.16.M88.4 R20, [R230+0x6000] ;  /* 0x00600000e614783b */ /* 0x000fe80000000200 */
[----:B------:R-:W5:Y:S03]  /*1ae10*/  LDSM.16.M88.4 R16, [R229+0xe000] ;  /* 0x00e00000e510783b */ /* 0x000f660000000200 */
[C---:B-1----:R-:W-:Y:S08]  /*1ae20*/  HMMA.16816.F32 R8, R196.reuse, R12, R8 ;  /* 0x0000000cc408723c */ /* 0x042ff00000001808 */
[C---:B------:R-:W-:Y:S01]  /*1ae30*/  HMMA.16816.F32 R4, R196.reuse, R14, R4 ;  /* 0x0000000ec404723c */ /* 0x040fe20000001804 */
[----:B------:R-:W-:Y:S07]  /*1ae40*/  LDSM.16.M88.4 R12, [R229+0xe800] ;  /* 0x00e80000e50c783b */ /* 0x000fee0000000200 */
[C---:B----4-:R-:W-:Y:S08]  /*1ae50*/  HMMA.16816.F32 R172, R196.reuse, R188, R172 ;  /* 0x000000bcc4ac723c */ /* 0x050ff000000018ac */
[C---:B------:R-:W-:Y:S01]  /*1ae60*/  HMMA.16816.F32 R32, R196.reuse, R190, R32 ;  /* 0x000000bec420723c */ /* 0x040fe20000001820 */
[----:B------:R-:W1:Y:S07]  /*1ae70*/  LDSM.16.M88.4 R188, [R229+0xf000] ;  /* 0x00f00000e5bc783b */ /* 0x000e6e0000000200 */
[C---:B------:R-:W-:Y:S08]  /*1ae80*/  HMMA.16816.F32 R180, R196.reuse, R192, R180 ;  /* 0x000000c0c4b4723c */ /* 0x040ff000000018b4 */
[C---:B------:R-:W-:Y:S01]  /*1ae90*/  HMMA.16816.F32 R176, R196.reuse, R194, R176 ;  /* 0x000000c2c4b0723c */ /* 0x040fe200000018b0 */
[----:B------:R-:W4:Y:S07]  /*1aea0*/  LDSM.16.M88.4 R192, [R229+0xf800] ;  /* 0x00f80000e5c0783b */ /* 0x000f2e0000000200 */
[C---:B---3--:R-:W-:Y:S08]  /*1aeb0*/  HMMA.16816.F32 R28, R196.reuse, R184, R28 ;  /* 0x000000b8c41c723c */ /* 0x048ff0000000181c */
[----:B------:R-:W-:Y:S01]  /*1aec0*/  HMMA.16816.F32 R24, R196, R186, R24 ;  /* 0x000000bac418723c */ /* 0x000fe20000001818 */
[----:B------:R-:W-:Y:S07]  /*1aed0*/  LDSM.16.M88.4 R184, [R228+0x6000] ;  /* 0x00600000e4b8783b */ /* 0x000fee0000000200 */
[C---:B-----5:R-:W-:Y:S08]  /*1aee0*/  HMMA.16816.F32 R8, R20.reuse, R16, R8 ;  /* 0x000000101408723c */ /* 0x060ff00000001808 */
[C---:B------:R-:W-:Y:S01]  /*1aef0*/  HMMA.16816.F32 R4, R20.reuse, R18, R4 ;  /* 0x000000121404723c */ /* 0x040fe20000001804 */
[----:B------:R-:W3:Y:S07]  /*1af00*/  LDSM.16.M88.4 R16, [R211] ;  /* 0x00000000d310783b */ /* 0x000eee0000000200 */
[C---:B-1----:R-:W-:Y:S08]  /*1af10*/  HMMA.16816.F32 R172, R20.reuse, R188, R172 ;  /* 0x000000bc14ac723c */ /* 0x042ff000000018ac */
[C---:B------:R-:W-:Y:S01]  /*1af20*/  HMMA.16816.F32 R32, R20.reuse, R190, R32 ;  /* 0x000000be1420723c */ /* 0x040fe20000001820 */
[----:B------:R-:W1:Y:S07]  /*1af30*/  LDSM.16.M88.4 R188, [R209] ;  /* 0x00000000d1bc783b */ /* 0x000e6e0000000200 */
[C---:B------:R-:W-:Y:S08]  /*1af40*/  HMMA.16816.F32 R180, R20.reuse, R12, R180 ;  /* 0x0000000c14b4723c */ /* 0x040ff000000018b4 */
[C---:B------:R-:W-:Y:S01]  /*1af50*/  HMMA.16816.F32 R176, R20.reuse, R14, R176 ;  /* 0x0000000e14b0723c */ /* 0x040fe200000018b0 */
[----:B------:R-:W5:Y:S07]  /*1af60*/  LDSM.16.M88.4 R12, [R210] ;  /* 0x00000000d20c783b */ /* 0x000f6e0000000200 */
[C---:B----4-:R-:W-:Y:S08]  /*1af70*/  HMMA.16816.F32 R28, R20.reuse, R192, R28 ;  /* 0x000000c0141c723c */ /* 0x050ff0000000181c */
[----:B------:R-:W-:Y:S01]  /*1af80*/  HMMA.16816.F32 R24, R20, R194, R24 ;  /* 0x000000c21418723c */ /* 0x000fe20000001818 */
[----:B------:R-:W-:Y:S04]  /*1af90*/  LDSM.16.M88.4 R20, [R226+0x6000] ;  /* 0x00600000e214783b */ /* 0x000fe80000000200 */
[----:B------:R-:W-:Y:S03]  /*1afa0*/  LDSM.16.M88.4 R192, [R224+0xe800] ;  /* 0x00e80000e0c0783b */ /* 0x000fe60000000200 */
[C---:B---3--:R-:W-:Y:S08]  /*1afb0*/  HMMA.16816.F32 R8, R184.reuse, R16, R8 ;  /* 0x00000010b808723c */ /* 0x048ff00000001808 */
[C---:B------:R-:W-:Y:S01]  /*1afc0*/  HMMA.16816.F32 R4, R184.reuse, R18, R4 ;  /* 0x00000012b804723c */ /* 0x040fe20000001804 */
[----:B------:R-:W3:Y:S07]  /*1afd0*/  LDSM.16.M88.4 R16, [R224+0xe000] ;  /* 0x00e00000e010783b */ /* 0x000eee0000000200 */
[C---:B-1----:R-:W-:Y:S08]  /*1afe0*/  HMMA.16816.F32 R172, R184.reuse, R188, R172 ;  /* 0x000000bcb8ac723c */ /* 0x042ff000000018ac */
[C---:B-----5:R-:W-:Y:S08]  /*1aff0*/  HMMA.16816.F32 R180, R184.reuse, R12, R180 ;  /* 0x0000000cb8b4723c */ /* 0x060ff000000018b4 */
[C---:B------:R-:W-:Y:S01]  /*1b000*/  HMMA.16816.F32 R176, R184.reuse, R14, R176 ;  /* 0x0000000eb8b0723c */ /* 0x040fe200000018b0 */
[----:B------:R-:W-:Y:S07]  /*1b010*/  LDSM.16.M88.4 R12, [R220+0x6000] ;  /* 0x00600000dc0c783b */ /* 0x000fee0000000200 */
[----:B------:R-:W-:Y:S01]  /*1b020*/  HMMA.16816.F32 R188, R184, R190, R32 ;  /* 0x000000beb8bc723c */ /* 0x000fe20000001820 */
[----:B------:R-:W1:Y:S07]  /*1b030*/  LDSM.16.M88.4 R32, [R225+0x6000] ;  /* 0x00600000e120783b */ /* 0x000e6e0000000200 */
[C---:B---3--:R-:W-:Y:S08]  /*1b040*/  HMMA.16816.F32 R8, R20.reuse, R16, R8 ;  /* 0x000000101408723c */ /* 0x048ff00000001808 */
[----:B------:R-:W-:Y:S01]  /*1b050*/  HMMA.16816.F32 R4, R20, R18, R4 ;  /* 0x000000121404723c */ /* 0x000fe20000001804 */
[----:B------:R-:W3:Y:S11]  /*1b060*/  LDSM.16.M88.4 R16, [R208] ;  /* 0x00000000d010783b */ /* 0x000ef60000000200 */
[----:B------:R-:W-:Y:S04]  /*1b070*/  @!UPT UIADD3 URZ, URZ, URZ, URZ ;  /* 0x0000003f3f3ff290 */ /* 0x000fe8000fffe03f */
[C---:B-1----:R-:W-:Y:S08]  /*1b080*/  HMMA.16816.F32 R8, R32.reuse, R12, R8 ;  /* 0x0000000c2008723c */ /* 0x042ff00000001808 */
[----:B------:R-:W-:Y:S01]  /*1b090*/  HMMA.16816.F32 R4, R32, R14, R4 ;  /* 0x0000000e2004723c */ /* 0x000fe20000001804 */
[----:B------:R-:W1:Y:S07]  /*1b0a0*/  LDSM.16.M88.4 R12, [R220+0x6800] ;  /* 0x00680000dc0c783b */ /* 0x000e6e0000000200 */
[C---:B------:R-:W-:Y:S08]  /*1b0b0*/  HMMA.16816.F32 R180, R20.reuse, R192, R180 ;  /* 0x000000c014b4723c */ /* 0x040ff000000018b4 */
[----:B------:R-:W-:Y:S01]  /*1b0c0*/  HMMA.16816.F32 R176, R20, R194, R176 ;  /* 0x000000c214b0723c */ /* 0x000fe200000018b0 */
[----:B------:R-:W4:Y:S01]  /*1b0d0*/  LDSM.16.M88.4 R192, [R224+0xf000] ;  /* 0x00f00000e0c0783b */ /* 0x000f220000000200 */
[----:B--2---:R-:W-:-:S02]  /*1b0e0*/  FMUL.FTZ R170, R9, R0 ;  /* 0x0000000009aa7220 */ /* 0x004fc40000410000 */
[----:B------:R-:W-:-:S04]  /*1b0f0*/  FMUL.FTZ R171, R11, R0 ;  /* 0x000000000bab7220 */ /* 0x000fc80000410000 */
[----:B---3--:R-:W-:Y:S07]  /*1b100*/  HMMA.16816.F32 R28, R184, R16, R28 ;  /* 0x00000010b81c723c */ /* 0x008fee000000181c */
[-C--:B------:R-:W-:Y:S02]  /*1b110*/  FMUL.FTZ R16, R8, R0.reuse ;  /* 0x0000000008107220 */ /* 0x080fe40000410000 */
[-C--:B------:R-:W-:Y:S02]  /*1b120*/  FMUL.FTZ R17, R10, R0.reuse ;  /* 0x000000000a117220 */ /* 0x080fe40000410000 */
[----:B------:R-:W2:Y:S01]  /*1b130*/  LDSM.16.M88.4 R8, [R220+0x7000] ;  /* 0x00700000dc08783b */ /* 0x000ea20000000200 */
[C---:B-1----:R-:W-:Y:S08]  /*1b140*/  HMMA.16816.F32 R180, R32.reuse, R12, R180 ;  /* 0x0000000c20b4723c */ /* 0x042ff000000018b4 */
[----:B------:R-:W-:Y:S01]  /*1b150*/  HMMA.16816.F32 R176, R32, R14, R176 ;  /* 0x0000000e20b0723c */ /* 0x000fe200000018b0 */
[----:B------:R-:W1:Y:S07]  /*1b160*/  LDSM.16.M88.4 R12, [R224+0xf800] ;  /* 0x00f80000e00c783b */ /* 0x000e6e0000000200 */
[----:B----4-:R-:W-:Y:S01]  /*1b170*/  HMMA.16816.F32 R172, R20, R192, R172 ;  /* 0x000000c014ac723c */ /* 0x010fe200000018ac */
[----:B------:R-:W-:-:S02]  /*1b180*/  FMUL.FTZ R4, R4, R0 ;  /* 0x0000000004047220 */ /* 0x000fc40000410000 */
[-C--:B------:R-:W-:Y:S02]  /*1b190*/  FMUL.FTZ R5, R5, R0.reuse ;  /* 0x0000000005057220 */ /* 0x080fe40000410000 */
[-C--:B------:R-:W-:Y:S02]  /*1b1a0*/  FMUL.FTZ R6, R6, R0.reuse ;  /* 0x0000000006067220 */ /* 0x080fe40000410000 */
[-C--:B------:R-:W-:Y:S01]  /*1b1b0*/  FMUL.FTZ R7, R7, R0.reuse ;  /* 0x0000000007077220 */ /* 0x080fe20000410000 */
[----:B------:R-:W-:Y:S01]  /*1b1c0*/  HMMA.16816.F32 R24, R184, R18, R24 ;  /* 0x00000012b818723c */ /* 0x000fe20000001818 */
[----:B------:R-:W-:Y:S07]  /*1b1d0*/  MUFU.TANH R192, R4 ;  /* 0x0000000400c07308 */ /* 0x000fee0000002400 */
[----:B------:R-:W-:Y:S01]  /*1b1e0*/  HMMA.16816.F32 R188, R20, R194, R188 ;  /* 0x000000c214bc723c */ /* 0x000fe200000018bc */
[----:B------:R-:W-:Y:S08]  /*1b1f0*/  MUFU.TANH R193, R5 ;  /* 0x0000000500c17308 */ /* 0x000ff00000002400 */
[----:B------:R-:W-:Y:S01]  /*1b200*/  MUFU.TANH R194, R6 ;  /* 0x0000000600c27308 */ /* 0x000fe20000002400 */
[----:B--2---:R-:W-:Y:S07]  /*1b210*/  HMMA.16816.F32 R172, R32, R8, R172 ;  /* 0x0000000820ac723c */ /* 0x004fee00000018ac */
[----:B------:R2:W-:Y:S01]  /*1b220*/  MUFU.TANH R195, R7 ;  /* 0x0000000700c37308 */ /* 0x0005e20000002400 */
[----:B-1----:R-:W-:Y:S07]  /*1b230*/  HMMA.16816.F32 R28, R20, R12, R28 ;  /* 0x0000000c141c723c */ /* 0x002fee000000181c */
[----:B------:R-:W-:-:S02]  /*1b240*/  FMUL.FTZ R12, R177, R0 ;  /* 0x00000000b10c7220 */ /* 0x000fc40000410000 */
[----:B------:R-:W1:Y:S04]  /*1b250*/  S2R R177, SR_TID.X ;  /* 0x0000000000b17919 */ /* 0x000e680000002100 */
[----:B--2---:R-:W2:Y:S01]  /*1b260*/  LDSM.16.M88.4 R4, [R220+0x7800] ;  /* 0x00780000dc04783b */ /* 0x004ea20000000200 */
[----:B------:R-:W-:Y:S08]  /*1b270*/  HMMA.16816.F32 R24, R20, R14, R24 ;  /* 0x0000000e1418723c */ /* 0x000ff00000001818 */
[----:B------:R-:W-:Y:S01]  /*1b280*/  HMMA.16816.F32 R188, R32, R10, R188 ;  /* 0x0000000a20bc723c */ /* 0x000fe200000018bc */
[----:B------:R-:W3:Y:S01]  /*1b290*/  MUFU.TANH R170, R170 ;  /* 0x000000aa00aa7308 */ /* 0x000ee20000002400 */
[----:B------:R-:W-:Y:S01]  /*1b2a0*/  FMUL.FTZ R196, R180, R0 ;  /* 0x00000000b4c47220 */ /* 0x000fe20000410000 */
[----:B------:R-:W-:-:S04]  /*1b2b0*/  DEPBAR.LE SB0, 0x0 ;  /* 0x000080000000791a */ /* 0x000fc80000000000 */
[-C--:B------:R-:W-:Y:S02]  /*1b2c0*/  FMUL.FTZ R10, R173, R0.reuse ;  /* 0x00000000ad0a7220 */ /* 0x080fe40000410000 */
[----:B-1----:R-:W-:Y:S01]  /*1b2d0*/  IMAD.SHL.U32 R173, R177, 0x2, RZ ;  /* 0x00000002b1ad7824 */ /* 0x002fe200078e00ff */
[----:B------:R-:W1:Y:S04]  /*1b2e0*/  MUFU.TANH R171, R171 ;  /* 0x000000ab00ab7308 */ /* 0x000e680000002400 */
[----:B------:R-:W-:Y:S01]  /*1b2f0*/  LOP3.LUT R173, R173, 0x6, RZ, 0xc0, !PT ;  /* 0x00000006adad7812 */ /* 0x000fe200078ec0ff */
[-C--:B------:R-:W-:Y:S02]  /*1b300*/  FMUL.FTZ R180, R181, R0.reuse ;  /* 0x00000000b5b47220 */ /* 0x080fe40000410000 */
[----:B------:R-:W-:-:S02]  /*1b310*/  FMUL.FTZ R9, R183, R0 ;  /* 0x00000000b7097220 */ /* 0x000fc40000410000 */
[----:B------:R-:W-:Y:S02]  /*1b320*/  IMAD R18, R242, 0x40, R173 ;  /* 0x00000040f2127824 */ /* 0x000fe400078e02ad */
[-C--:B------:R-:W-:Y:S01]  /*1b330*/  FMUL.FTZ R11, R172, R0.reuse ;  /* 0x00000000ac0b7220 */ /* 0x080fe20000410000 */
[----:B------:R-:W4:Y:S01]  /*1b340*/  MUFU.TANH R180, R180 ;  /* 0x000000b400b47308 */ /* 0x000f220000002400 */
[----:B------:R-:W-:Y:S01]  /*1b350*/  FMUL.FTZ R172, R174, R0 ;  /* 0x00000000aeac7220 */ /* 0x000fe20000410000 */
[----:B------:R-:W-:Y:S01]  /*1b360*/  IADD3 R173, R18, 0x1, RZ ;  /* 0x0000000112ad7810 */ /* 0x000fe20007ffe0ff */
[----:B--2---:R-:W-:Y:S05]  /*1b370*/  HMMA.16816.F32 R28, R32, R4, R28 ;  /* 0x00000004201c723c */ /* 0x004fea000000181c */
[----:B------:R-:W2:Y:S01]  /*1b380*/  MUFU.TANH R9, R9 ;  /* 0x0000000900097308 */ /* 0x000ea20000002400 */
[----:B------:R-:W-:-:S02]  /*1b390*/  ISETP.GE.AND P4, PT, R173, R2, PT ;  /* 0x00000002ad00720c */ /* 0x000fc40003f86270 */
[----:B------:R-:W-:Y:S01]  /*1b3a0*/  IADD3 R4, R18, 0x9, RZ ;  /* 0x0000000912047810 */ /* 0x000fe20007ffe0ff */
[----:B------:R-:W-:Y:S01]  /*1b3b0*/  HMMA.16816.F32 R24, R32, R6, R24 ;  /* 0x000000062018723c */ /* 0x000fe20000001818 */
[-C--:B------:R-:W-:Y:S02]  /*1b3c0*/  ISETP.GE.AND P1, PT, R173, R165.reuse, PT ;  /* 0x000000a5ad00720c */ /* 0x080fe40003f26270 */
[C---:B------:R-:W-:Y:S02]  /*1b3d0*/  ISETP.GE.AND P5, PT, R4.reuse, R2, PT ;  /* 0x000000020400720c */ /* 0x040fe40003fa6270 */
[----:B------:R-:W-:Y:S02]  /*1b3e0*/  ISETP.GE.AND P2, PT, R4, R165, PT ;  /* 0x000000a50400720c */ /* 0x000fe40003f46270 */
[C---:B------:R-:W-:Y:S02]  /*1b3f0*/  IADD3 R173, R18.reuse, 0x8, RZ ;  /* 0x0000000812ad7810 */ /* 0x040fe40007ffe0ff */
[----:B------:R-:W-:Y:S01]  /*1b400*/  IADD3 R4, R18, 0x10, RZ ;  /* 0x0000001012047810 */ /* 0x000fe20007ffe0ff */
[----:B------:R-:W5:Y:S01]  /*1b410*/  MUFU.TANH R11, R11 ;  /* 0x0000000b000b7308 */ /* 0x000f620000002400 */
[----:B---3--:R-:W-:-:S02]  /*1b420*/  FSEL R15, R170, -INF , !P4 ;  /* 0xff800000aa0f7808 */ /* 0x008fc40006000000 */
[----:B-1----:R-:W-:Y:S01]  /*1b430*/  FSEL R5, R171, -INF , !P1 ;  /* 0xff800000ab057808 */ /* 0x002fe20004800000 */
[----:B------:R-:W-:Y:S01]  /*1b440*/  FMUL.FTZ R8, R176, R0 ;  /* 0x00000000b0087220 */ /* 0x000fe20000410000 */
[----:B------:R-:W-:-:S03]  /*1b450*/  ISETP.GE.AND P6, PT, R173, R2, PT ;  /* 0x00000002ad00720c */ /* 0x000fc60003fc6270 */
[----:B------:R-:W1:Y:S01]  /*1b460*/  MUFU.TANH R172, R172 ;  /* 0x000000ac00ac7308 */ /* 0x000e620000002400 */
[-C--:B------:R-:W-:Y:S02]  /*1b470*/  ISETP.GE.AND P3, PT, R173, R165.reuse, PT ;  /* 0x000000a5ad00720c */ /* 0x080fe40003f66270 */
[C---:B------:R-:W-:Y:S02]  /*1b480*/  ISETP.GE.AND P4, PT, R4.reuse, R2, PT ;  /* 0x000000020400720c */ /* 0x040fe40003f86270 */
[----:B------:R-:W-:Y:S02]  /*1b490*/  ISETP.GE.AND P1, PT, R4, R165, PT ;  /* 0x000000a50400720c */ /* 0x000fe40003f26270 */
[----:B------:R-:W-:Y:S01]  /*1b4a0*/  IADD3 R4, R18, 0x11, RZ ;  /* 0x0000001112047810 */ /* 0x000fe20007ffe0ff */
[----:B------:R-:W-:Y:S01]  /*1b4b0*/  FMUL.FTZ R19, R175, R0 ;  /* 0x00000000af137220 */ /* 0x000fe20000410000 */
[----:B------:R-:W-:Y:S02]  /*1b4c0*/  FSEL R175, R192, -INF , !P6 ;  /* 0xff800000c0af7808 */ /* 0x000fe40007000000 */
[----:B------:R-:W-:-:S02]  /*1b4d0*/  FSEL R14, R194, -INF , !P3 ;  /* 0xff800000c20e7808 */ /* 0x000fc40005800000 */
[C---:B------:R-:W-:Y:S02]  /*1b4e0*/  ISETP.GE.AND P6, PT, R4.reuse, R2, PT ;  /* 0x000000020400720c */ /* 0x040fe40003fc6270 */
[----:B------:R-:W-:Y:S01]  /*1b4f0*/  ISETP.GE.AND P3, PT, R4, R165, PT ;  /* 0x000000a50400720c */ /* 0x000fe20003f66270 */
[----:B------:R-:W3:Y:S01]  /*1b500*/  MUFU.TANH R8, R8 ;  /* 0x0000000800087308 */ /* 0x000ee20000002400 */
[----:B------:R-:W-:Y:S01]  /*1b510*/  IADD3 R7, R18, 0x20, RZ ;  /* 0x0000002012077810 */ /* 0x000fe20007ffe0ff */
[-C--:B------:R-:W-:Y:S01]  /*1b520*/  FMUL.FTZ R176, R178, R0.reuse ;  /* 0x00000000b2b07220 */ /* 0x080fe20000410000 */
[----:B----4-:R-:W-:Y:S02]  /*1b530*/  FSEL R23, R180, -INF , !P6 ;  /* 0xff800000b4177808 */ /* 0x010fe40007000000 */
[----:B--2---:R-:W-:Y:S01]  /*1b540*/  FSEL R187, R9, -INF , !P3 ;  /* 0xff80000009bb7808 */ /* 0x004fe20005800000 */
[----:B------:R-:W-:Y:S01]  /*1b550*/  FMUL.FTZ R28, R28, R0 ;  /* 0x000000001c1c7220 */ /* 0x000fe20000410000 */
[----:B------:R-:W-:-:S02]  /*1b560*/  ISETP.GE.AND P6, PT, R7, R2, PT ;  /* 0x000000020700720c */ /* 0x000fc40003fc6270 */
[----:B------:R-:W-:Y:S01]  /*1b570*/  ISETP.GE.AND P3, PT, R7, R165, PT ;  /* 0x000000a50700720c */ /* 0x000fe20003f66270 */
[-C--:B------:R-:W-:Y:S01]  /*1b580*/  FMUL.FTZ R181, R182, R0.reuse ;  /* 0x00000000b6b57220 */ /* 0x080fe20000410000 */
[----:B------:R-:W-:Y:S01]  /*1b590*/  IADD3 R7, R18, 0x29, RZ ;  /* 0x0000002912077810 */ /* 0x000fe20007ffe0ff */
[----:B------:R-:W2:Y:S01]  /*1b5a0*/  MUFU.TANH R10, R10 ;  /* 0x0000000a000a7308 */ /* 0x000ea20000002400 */
[-C--:B------:R-:W-:Y:S01]  /*1b5b0*/  FMUL.FTZ R170, R191, R0.reuse ;  /* 0x00000000bfaa7220 */ /* 0x080fe20000410000 */
[----:B------:R-:W-:Y:S01]  /*1b5c0*/  FSEL R4, R195, -INF , !P2 ;  /* 0xff800000c3047808 */ /* 0x000fe20005000000 */
[----:B------:R-:W-:Y:S01]  /*1b5d0*/  FMUL.FTZ R174, R189, R0 ;  /* 0x00000000bdae7220 */ /* 0x000fe20000410000 */
[----:B-----5:R-:W-:Y:S02]  /*1b5e0*/  FSEL R195, R11, -INF , !P6 ;  /* 0xff8000000bc37808 */ /* 0x020fe40007000000 */
[----:B-1----:R-:W-:Y:S02]  /*1b5f0*/  FSEL R191, R172, -INF , !P3 ;  /* 0xff800000acbf7808 */ /* 0x002fe40005800000 */
[----:B------:R-:W1:Y:S01]  /*1b600*/  MUFU.TANH R176, R176 ;  /* 0x000000b000b07308 */ /* 0x000e620000002400 */
[----:B------:R-:W-:-:S02]  /*1b610*/  IADD3 R21, R18, 0x18, RZ ;  /* 0x0000001812157810 */ /* 0x000fc40007ffe0ff */
[C---:B------:R-:W-:Y:S02]  /*1b620*/  ISETP.GE.AND P6, PT, R7.reuse, R2, PT ;  /* 0x000000020700720c */ /* 0x040fe40003fc6270 */
[----:B------:R-:W-:Y:S01]  /*1b630*/  ISETP.GE.AND P3, PT, R7, R165, PT ;  /* 0x000000a50700720c */ /* 0x000fe20003f66270 */
[-C--:B------:R-:W-:Y:S01]  /*1b640*/  FMUL.FTZ R7, R24, R0.reuse ;  /* 0x0000000018077220 */ /* 0x080fe20000410000 */
[----:B------:R-:W-:Y:S01]  /*1b650*/  FSEL R173, R193, -INF , !P5 ;  /* 0xff800000c1ad7808 */ /* 0x000fe20006800000 */
[----:B------:R-:W-:Y:S01]  /*1b660*/  FMUL.FTZ R13, R179, R0 ;  /* 0x00000000b30d7220 */ /* 0x000fe20000410000 */
[----:B------:R-:W-:Y:S01]  /*1b670*/  MUFU.TANH R28, R28 ;  /* 0x0000001c001c7308 */ /* 0x000fe20000002400 */
[----:B------:R-:W-:Y:S01]  /*1b680*/  ISETP.GE.AND P5, PT, R21, R2, PT ;  /* 0x000000021500720c */ /* 0x000fe20003fa6270 */
[-C--:B------:R-:W-:Y:S01]  /*1b690*/  FMUL.FTZ R177, R188, R0.reuse ;  /* 0x00000000bcb17220 */ /* 0x080fe20000410000 */
[----:B------:R-:W-:Y:S01]  /*1b6a0*/  IADD3 R6, R18, 0x21, RZ ;  /* 0x0000002112067810 */ /* 0x000fe20007ffe0ff */
[----:B------:R-:W-:-:S04]  /*1b6b0*/  FMUL.FTZ R188, R190, R0 ;  /* 0x00000000bebc7220 */ /* 0x000fc80000410000 */
[----:B------:R-:W4:Y:S01]  /*1b6c0*/  MUFU.TANH R196, R196 ;  /* 0x000000c400c47308 */ /* 0x000f220000002400 */
[----:B------:R-:W-:Y:S02]  /*1b6d0*/  ISETP.GE.AND P2, PT, R21, R165, PT ;  /* 0x000000a51500720c */ /* 0x000fe40003f46270 */
[----:B---3--:R-:W-:-:S05]  /*1b6e0*/  FSEL R21, R8, -INF , !P5 ;  /* 0xff80000008157808 */ /* 0x008fca0006800000 */
[----:B------:R-:W3:Y:S01]  /*1b6f0*/  MUFU.TANH R181, R181 ;  /* 0x000000b500b57308 */ /* 0x000ee20000002400 */
[----:B------:R-:W-:Y:S02]  /*1b700*/  ISETP.GE.AND P5, PT, R6, R2, PT ;  /* 0x000000020600720c */ /* 0x000fe40003fa6270 */
[----:B------:R-:W-:-:S05]  /*1b710*/  IADD3 R9, R18, 0x30, RZ ;  /* 0x0000003012097810 */ /* 0x000fca0007ffe0ff */
[----:B------:R-:W5:Y:S01]  /*1b720*/  MUFU.TANH R174, R174 ;  /* 0x000000ae00ae7308 */ /* 0x000f620000002400 */
[----:B------:R-:W-:Y:S01]  /*1b730*/  FMUL.FTZ R29, R29, R0 ;  /* 0x000000001d1d7220 */ /* 0x000fe20000410000 */
[----:B--2---:R-:W-:-:S06]  /*1b740*/  FSEL R194, R10, -INF , !P5 ;  /* 0xff8000000ac27808 */ /* 0x004fcc0006800000 */
[----:B------:R-:W-:Y:S01]  /*1b750*/  MUFU.TANH R7, R7 ;  /* 0x0000000700077308 */ /* 0x000fe20000002400 */
[----:B------:R-:W-:Y:S01]  /*1b760*/  FMUL.FTZ R30, R30, R0 ;  /* 0x000000001e1e7220 */ /* 0x000fe20000410000 */
[----:B------:R-:W-:-:S06]  /*1b770*/  ISETP.GE.AND P5, PT, R9, R2, PT ;  /* 0x000000020900720c */ /* 0x000fcc0003fa6270 */
[----:B------:R-:W2:Y:S01]  /*1b780*/  MUFU.TANH R12, R12 ;  /* 0x0000000c000c7308 */ /* 0x000ea20000002400 */
[----:B------:R-:W-:-:S07]  /*1b790*/  FMUL.FTZ R31, R31, R0 ;  /* 0x000000001f1f7220 */ /* 0x000fce0000410000 */
[----:B------:R-:W2:Y:S01]  /*1b7a0*/  MUFU.TANH R13, R13 ;  /* 0x0000000d000d7308 */ /* 0x000ea20000002400 */
[-C--:B------:R-:W-:Y:S01]  /*1b7b0*/  FMUL.FTZ R25, R25, R0.reuse ;  /* 0x0000000019197220 */ /* 0x080fe20000410000 */
[----:B-1----:R-:W-:Y:S01]  /*1b7c0*/  FSEL R186, R176, -INF , !P2 ;  /* 0xff800000b0ba7808 */ /* 0x002fe20005000000 */
[-C--:B------:R-:W-:Y:S02]  /*1b7d0*/  FMUL.FTZ R26, R26, R0.reuse ;  /* 0x000000001a1a7220 */ /* 0x080fe40000410000 */
[----:B------:R-:W-:Y:S01]  /*1b7e0*/  FMUL.FTZ R27, R27, R0 ;  /* 0x000000001b1b7220 */ /* 0x000fe20000410000 */
[C---:B------:R-:W-:Y:S02]  /*1b7f0*/  IADD3 R0, R18.reuse, 0x38, RZ ;  /* 0x0000003812007810 */ /* 0x040fe40007ffe0ff */
[----:B------:R-:W1:Y:S01]  /*1b800*/  MUFU.TANH R19, R19 ;  /* 0x0000001300137308 */ /* 0x000e620000002400 */
[----:B------:R-:W-:Y:S02]  /*1b810*/  IADD3 R20, R18, 0x19, RZ ;  /* 0x0000001912147810 */ /* 0x000fe40007ffe0ff */
[----:B------:R-:W-:-:S05]  /*1b820*/  ISETP.GE.AND P2, PT, R6, R165, PT ;  /* 0x000000a50600720c */ /* 0x000fca0003f46270 */
[----:B------:R-:W1:Y:S01]  /*1b830*/  MUFU.TANH R177, R177 ;  /* 0x000000b100b17308 */ /* 0x000e620000002400 */
[----:B----4-:R-:W-:-:S07]  /*1b840*/  FSEL R22, R196, -INF , !P4 ;  /* 0xff800000c4167808 */ /* 0x010fce0006000000 */
[----:B------:R-:W4:Y:S01]  /*1b850*/  MUFU.TANH R188, R188 ;  /* 0x000000bc00bc7308 */ /* 0x000f220000002400 */
[----:B---3--:R-:W-:-:S07]  /*1b860*/  FSEL R184, R181, -INF , !P1 ;  /* 0xff800000b5b87808 */ /* 0x008fce0004800000 */
[----:B------:R-:W3:Y:S01]  /*1b870*/  MUFU.TANH R170, R170 ;  /* 0x000000aa00aa7308 */ /* 0x000ee20000002400 */
[C---:B------:R-:W-:Y:S02]  /*1b880*/  ISETP.GE.AND P4, PT, R20.reuse, R2, PT ;  /* 0x000000021400720c */ /* 0x040fe40003f86270 */
[----:B------:R-:W-:-:S05]  /*1b890*/  ISETP.GE.AND P1, PT, R20, R165, PT ;  /* 0x000000a51400720c */ /* 0x000fca0003f26270 */
[----:B------:R1:W1:Y:S01]  /*1b8a0*/  MUFU.TANH R6, R30 ;  /* 0x0000001e00067308 */ /* 0x0002620000002400 */
[----:B------:R-:W-:Y:S02]  /*1b8b0*/  IADD3 R8, R18, 0x28, RZ ;  /* 0x0000002812087810 */ /* 0x000fe40007ffe0ff */
[----:B-----5:R-:W-:-:S05]  /*1b8c0*/  FSEL R192, R174, -INF , !P6 ;  /* 0xff800000aec07808 */ /* 0x020fca0007000000 */
[----:B------:R-:W5:Y:S01]  /*1b8d0*/  MUFU.TANH R29, R29 ;  /* 0x0000001d001d7308 */ /* 0x000f620000002400 */
[----:B--2---:R-:W-:-:S07]  /*1b8e0*/  FSEL R20, R12, -INF , !P4 ;  /* 0xff8000000c147808 */ /* 0x004fce0006000000 */
[----:B------:R3:W2:Y:S01]  /*1b8f0*/  MUFU.TANH R178, R31 ;  /* 0x0000001f00b27308 */ /* 0x0006a20000002400 */
[----:B-1----:R-:W-:Y:S02]  /*1b900*/  FSEL R30, R28, -INF , !P5 ;  /* 0xff8000001c1e7808 */ /* 0x002fe40006800000 */
[-C--:B------:R-:W-:Y:S02]  /*1b910*/  ISETP.GE.AND P5, PT, R0, R2.reuse, PT ;  /* 0x000000020000720c */ /* 0x080fe40003fa6270 */
[----:B------:R-:W-:Y:S02]  /*1b920*/  FSEL R189, R13, -INF , !P1 ;  /* 0xff8000000dbd7808 */ /* 0x000fe40004800000 */
[----:B------:R-:W-:Y:S01]  /*1b930*/  FSEL R28, R7, -INF , !P5 ;  /* 0xff800000071c7808 */ /* 0x000fe20006800000 */
[----:B------:R-:W-:Y:S01]  /*1b940*/  MUFU.TANH R16, R16 ;  /* 0x0000001000107308 */ /* 0x000fe20000002400 */
[----:B------:R-:W-:Y:S02]  /*1b950*/  ISETP.GT.AND P5, PT, R242, R235, PT ;  /* 0x000000ebf200720c */ /* 0x000fe40003fa4270 */
[----:B------:R-:W-:-:S02]  /*1b960*/  ISETP.GE.AND P4, PT, R8, R2, PT ;  /* 0x000000020800720c */ /* 0x000fc40003f86270 */
[----:B------:R-:W-:-:S03]  /*1b970*/  ISETP.GE.AND P1, PT, R8, R165, PT ;  /* 0x000000a50800720c */ /* 0x000fc60003f26270 */
[----:B------:R-:W-:Y:S01]  /*1b980*/  MUFU.TANH R17, R17 ;  /* 0x0000001100117308 */ /* 0x000fe20000002400 */
[----:B------:R-:W-:-:S07]  /*1b990*/  IADD3 R8, R18, 0x31, RZ ;  /* 0x0000003112087810 */ /* 0x000fce0007ffe0ff */
[----:B------:R-:W-:Y:S01]  /*1b9a0*/  MUFU.TANH R179, R25 ;  /* 0x0000001900b37308 */ /* 0x000fe20000002400 */
[----:B------:R-:W-:-:S07]  /*1b9b0*/  FSEL R190, R19, -INF , !P2 ;  /* 0xff80000013be7808 */ /* 0x000fce0005000000 */
[----:B------:R-:W1:Y:S01]  /*1b9c0*/  MUFU.TANH R174, R26 ;  /* 0x0000001a00ae7308 */ /* 0x000e620000002400 */
[----:B------:R-:W-:-:S07]  /*1b9d0*/  FSEL R193, R177, -INF , !P4 ;  /* 0xff800000b1c17808 */ /* 0x000fce0006000000 */
[----:B------:R-:W1:Y:S01]  /*1b9e0*/  MUFU.TANH R172, R27 ;  /* 0x0000001b00ac7308 */ /* 0x000e620000002400 */
[----:B----4-:R-:W-:Y:S02]  /*1b9f0*/  FSEL R188, R188, -INF , !P1 ;  /* 0xff800000bcbc7808 */ /* 0x010fe40004800000 */
[----:B---3--:R-:W-:Y:S01]  /*1ba00*/  FSEL R31, R170, -INF , !P3 ;  /* 0xff800000aa1f7808 */ /* 0x008fe20005800000 */
[----:B------:R-:W-:Y:S01]  /*1ba10*/  BAR.SYNC.DEFER_BLOCKING 0x0 ;  /* 0x0000000000007b1d */ /* 0x000fe20000010000 */
[-C--:B------:R-:W-:Y:S02]  /*1ba20*/  ISETP.GE.AND P2, PT, R9, R165.reuse, PT ;  /* 0x000000a50900720c */ /* 0x080fe40003f46270 */
[CC--:B------:R-:W-:Y:S02]  /*1ba30*/  ISETP.GE.AND P4, PT, R8.reuse, R2.reuse, PT ;  /* 0x000000020800720c */ /* 0x0c0fe40003f86270 */
[----:B------:R-:W-:Y:S02]  /*1ba40*/  ISETP.GE.AND P1, PT, R8, R165, PT ;  /* 0x000000a50800720c */ /* 0x000fe40003f26270 */
[----:B------:R-:W-:-:S02]  /*1ba50*/  ISETP.GE.AND P6, PT, R18, R2, PT ;  /* 0x000000021200720c */ /* 0x000fc40003fc6270 */
[CC--:B------:R-:W-:Y:S02]  /*1ba60*/  ISETP.GE.AND P3, PT, R18.reuse, R165.reuse, PT ;  /* 0x000000a51200720c */ /* 0x0c0fe40003f66270 */
[----:B------:R-:W-:Y:S02]  /*1ba70*/  IADD3 R18, R18, 0x39, RZ ;  /* 0x0000003912127810 */ /* 0x000fe40007ffe0ff */
[----:B------:R-:W-:Y:S02]  /*1ba80*/  FSEL R177, R6, -INF , !P2 ;  /* 0xff80000006b17808 */ /* 0x000fe40005000000 */
[----:B-----5:R-:W-:Y:S02]  /*1ba90*/  FSEL R29, R29, -INF , !P4 ;  /* 0xff8000001d1d7808 */ /* 0x020fe40006000000 */
[----:B--2---:R-:W-:Y:S01]  /*1baa0*/  FSEL R178, R178, -INF , !P1 ;  /* 0xff800000b2b27808 */ /* 0x004fe20004800000 */
[----:B------:R-:W-:Y:S01]  /*1bab0*/  BSSY B1, `(.L_x_4071) ;  /* 0x000006e000017945 */ /* 0x000fe20003800000 */
[----:B------:R-:W-:-:S02]  /*1bac0*/  ISETP.GE.AND P2, PT, R0, R165, PT ;  /* 0x000000a50000720c */ /* 0x000fc40003f46270 */
[C---:B------:R-:W-:Y:S02]  /*1bad0*/  ISETP.GE.AND P4, PT, R18.reuse, R2, PT ;  /* 0x000000021200720c */ /* 0x040fe40003f86270 */
[----:B------:R-:W-:Y:S02]  /*1bae0*/  ISETP.GE.AND P1, PT, R18, R165, PT ;  /* 0x000000a51200720c */ /* 0x000fe40003f26270 */
[----:B-1----:R-:W-:Y:S02]  /*1baf0*/  FSEL R174, R174, -INF , !P2 ;  /* 0xff800000aeae7808 */ /* 0x002fe40005000000 */
[----:B------:R-:W-:Y:S02]  /*1bb00*/  FSEL R7, R16, -INF , !P6 ;  /* 0xff80000010077808 */ /* 0x000fe40007000000 */
[----:B------:R-:W-:Y:S02]  /*1bb10*/  FSEL R179, R179, -INF , !P4 ;  /* 0xff800000b3b37808 */ /* 0x000fe40006000000 */
[----:B------:R-:W-:-:S02]  /*1bb20*/  FSEL R0, R17, -INF , !P3 ;  /* 0xff80000011007808 */ /* 0x000fc40005800000 */
[----:B------:R-:W-:Y:S01]  /*1bb30*/  FSEL R172, R172, -INF , !P1 ;  /* 0xff800000acac7808 */ /* 0x000fe20004800000 */
[----:B------:R-:W-:Y:S05]  /*1bb40*/  @!P5 BRA `(.L_x_4072) ;  /* 0x000006400000d947 */ /* 0x000fea0003800000 */
[----:B------:R-:W-:Y:S01]  /*1bb50*/  BSSY B0, `(.L_x_4073) ;  /* 0x0000044000007945 */ /* 0x000fe20003800000 */
[----:B------:R-:W-:Y:S05]  /*1bb60*/  @!P0 BRA `(.L_x_4074) ;  /* 0x000003e000008947 */ /* 0x000fea0003800000 */
[----:B------:R-:W-:Y:S02]  /*1bb70*/  ULDC.64 UR4, c[0x0][0x118] ;  /* 0x0000460000047ab9 */ /* 0x000fe40000000a00 */
[----:B------:R-:W2:Y:S01]  /*1bb80*/  LD.E R17, [R200.64+0x170] ;  /* 0x00017004c8117980 */ /* 0x000ea2000c101900 */
[----:B------:R-:W-:-:S05]  /*1bb90*/  IMAD.SHL.U32 R2, R242, 0x40, RZ ;  /* 0x00000040f2027824 */ /* 0x000fca00078e00ff */
[C---:B------:R-:W-:Y:S02]  /*1bba0*/  IADD3 R12, R2.reuse, -0x40, RZ ;  /* 0xffffffc0020c7810 */ /* 0x040fe40007ffe0ff */
[----:B------:R-:W-:Y:S02]  /*1bbb0*/  IABS R8, R2 ;  /* 0x0000000200087213 */ /* 0x000fe40000000000 */
[----:B------:R-:W-:Y:S02]  /*1bbc0*/  IABS R6, R12 ;  /* 0x0000000c00067213 */ /* 0x000fe40000000000 */
[-C--:B--2---:R-:W-:Y:S02]  /*1bbd0*/  IABS R10, R17.reuse ;  /* 0x00000011000a7213 */ /* 0x084fe40000000000 */
[-C--:B------:R-:W-:Y:S02]  /*1bbe0*/  IABS R9, R17.reuse ;  /* 0x0000001100097213 */ /* 0x080fe40000000000 */
[----:B------:R-:W1:Y:S01]  /*1bbf0*/  I2F.RP R13, R10 ;  /* 0x0000000a000d7306 */ /* 0x000e620000209400 */
[----:B------:R-:W-:-:S02]  /*1bc00*/  LOP3.LUT R2, R2, R17, RZ, 0x3c, !PT ;  /* 0x0000001102027212 */ /* 0x000fc400078e3cff */
[----:B------:R-:W-:Y:S01]  /*1bc10*/  IMAD.MOV R9, RZ, RZ, -R9 ;  /* 0x000000ffff097224 */ /* 0x000fe200078e0a09 */
[----:B------:R-:W-:Y:S02]  /*1bc20*/  LOP3.LUT R12, R12, R17, RZ, 0x3c, !PT ;  /* 0x000000110c0c7212 */ /* 0x000fe400078e3cff */
        /* <DEDUP_REMOVED lines=19> */
[----:B------:R-:W-:Y:S01]  /*1bd60*/  ISETP.GE.U32.AND P4, PT, R9, R10, PT ;  /* 0x0000000a0900720c */ /* 0x000fe20003f86070 */
[----:B------:R-:W2:Y:S01]  /*1bd70*/  LD.E.64 R18, [R200.64+0x20] ;  /* 0x00002004c8127980 */ /* 0x000ea2000c101b00 */
[----:B------:R-:W-:Y:S02]  /*1bd80*/  @!P3 IADD3 R13, R13, 0x1, RZ ;  /* 0x000000010d0db810 */ /* 0x000fe40007ffe0ff */
[----:B------:R-:W-:-:S02]  /*1bd90*/  ISETP.NE.AND P1, PT, R17, RZ, PT ;  /* 0x000000ff1100720c */ /* 0x000fc40003f25270 */
[----:B------:R-:W-:-:S05]  /*1bda0*/  LOP3.LUT R9, RZ, R17, RZ, 0x33, !PT ;  /* 0x00000011ff097212 */ /* 0x000fca00078e33ff */
[----:B------:R-:W-:Y:S02]  /*1bdb0*/  @P6 IADD3 R13, R13, 0x1, RZ ;  /* 0x000000010d0d6810 */ /* 0x000fe40007ffe0ff */
[----:B------:R-:W-:-:S03]  /*1bdc0*/  @P4 IADD3 R11, R11, 0x1, RZ ;  /* 0x000000010b0b4810 */ /* 0x000fc60007ffe0ff */
[----:B------:R-:W-:Y:S02]  /*1bdd0*/  @!P2 IMAD.MOV R13, RZ, RZ, -R13 ;  /* 0x000000ffff0da224 */ /* 0x000fe400078e0a0d */
[----:B------:R-:W-:-:S03]  /*1bde0*/  IMAD.MOV.U32 R6, RZ, RZ, R11 ;  /* 0x000000ffff067224 */ /* 0x000fc600078e000b */
[----:B------:R-:W-:Y:S02]  /*1bdf0*/  SEL R11, R9, R13, !P1 ;  /* 0x0000000d090b7207 */ /* 0x000fe40004800000 */
[----:B------:R-:W-:Y:S01]  /*1be00*/  @!P0 IADD3 R6, -R6, RZ, RZ ;  /* 0x000000ff06068210 */ /* 0x000fe20007ffe1ff */
[----:B------:R-:W3:Y:S02]  /*1be10*/  LD.E.64 R12, [R200.64+0x38] ;  /* 0x00003804c80c7980 */ /* 0x000ee4000c101b00 */
[----:B------:R-:W-:Y:S01]  /*1be20*/  IMAD.WIDE R26, R11, 0x4, R244 ;  /* 0x000000040b1a7825 */ /* 0x000fe200078e02f4 */
[----:B------:R-:W-:-:S04]  /*1be30*/  SEL R6, R9, R6, !P1 ;  /* 0x0000000609067207 */ /* 0x000fc80004800000 */
[----:B------:R-:W4:Y:S01]  /*1be40*/  LD.E R9, [R26.64] ;  /* 0x000000041a097980 */ /* 0x000f22000c101900 */
[----:B------:R-:W-:-:S05]  /*1be50*/  IMAD.WIDE R24, R6, 0x4, R244 ;  /* 0x0000000406187825 */ /* 0x000fca00078e02f4 */
        /* <DEDUP_REMOVED lines=15> */
.L_x_4074:
[----:B------:R-:W-:Y:S02]  /*1bf50*/  ULDC.64 UR4, c[0x0][0x118] ;  /* 0x0000460000047ab9 */ /* 0x000fe40000000a00 */
[----:B------:R-:W2:Y:S02]  /*1bf60*/  LD.E R8, [R200.64+0x38] ;  /* 0x00003804c8087980 */ /* 0x000ea4000c101900 */
[----:B--2---:R-:W-:-:S04]  /*1bf70*/  LEA R8, -R8, RZ, 0x6 ;  /* 0x000000ff08087211 */ /* 0x004fc800078e31ff */
[----:B------:R-:W-:Y:S02]  /*1bf80*/  SHF.R.S32.HI R6, RZ, 0x1f, R8 ;  /* 0x0000001fff067819 */ /* 0x000fe40000011408 */
.L_x_4075:
[----:B------:R-:W-:Y:S05]  /*1bf90*/  BSYNC B0 ;  /* 0x0000000000007941 */ /* 0x000fea0003800000 */
.L_x_4073:
[----:B------:R-:W-:Y:S01]  /*1bfa0*/  IMAD.SHL.U32 R9, R166, 0x20, RZ ;  /* 0x00000020a6097824 */ /* 0x000fe200078e00ff */
[----:B------:R-:W-:Y:S01]  /*1bfb0*/  LEA R236, P1, R8, R236, 0x1 ;  /* 0x000000ec08ec7211 */ /* 0x000fe200078208ff */
[----:B------:R-:W-:Y:S01]  /*1bfc0*/  ULDC.64 UR4, c[0x0][0x118] ;  /* 0x0000460000047ab9 */ /* 0x000fe20000000a00 */
        /* <DEDUP_REMOVED lines=28> */
.L_x_4072:
[----:B------:R-:W-:Y:S05]  /*1c190*/  BSYNC B1 ;  /* 0x0000000000017941 */ /* 0x000fea0003800000 */
.L_x_4071:
[----:B------:R-:W-:Y:S01]  /*1c1a0*/  ULDC.64 UR4, c[0x0][0x118] ;  /* 0x0000460000047ab9 */ /* 0x000fe20000000a00 */
[----:B------:R-:W-:Y:S01]  /*1c1b0*/  FMNMX.FTZ R2, R164, R7, !PT ;  /* 0x00000007a4027209 */ /* 0x000fe20007810000 */
[----:B------:R-:W2:Y:S01]  /*1c1c0*/  LD.E R176, [R200.64+0xdc] ;  /* 0x0000dc04c8b07980 */ /* 0x000ea2000c101900 */
[----:B------:R-:W-:-:S02]  /*1c1d0*/  FMNMX.FTZ R6, R3, R0, !PT ;  /* 0x0000000003067209 */ /* 0x000fc40007810000 */
[----:B------:R-:W-:Y:S01]  /*1c1e0*/  FMNMX.FTZ R2, R15, R2, !PT ;  /* 0x000000020f027209 */ /* 0x000fe20007810000 */
[----:B------:R-:W-:Y:S01]  /*1c1f0*/  LDSM.16.MT88.4 R16, [R234+0x10000] ;  /* 0x01000000ea10783b */ /* 0x000fe20000004200 */
[----:B-1----:R-:W-:Y:S02]  /*1c200*/  FMNMX.FTZ R11, R5, R6, !PT ;  /* 0x00000006050b7209 */ /* 0x002fe40007810000 */
        /* <DEDUP_REMOVED lines=37> */
[----:B---3--:R-:W-:Y:S02]  /*1c460*/  FMNMX.FTZ R170, R9, R170, !PT ;  /* 0x000000aa09aa7209 */ /* 0x008fe40007810000 */
[----:B------:R-:W1:Y:S02]  /*1c470*/  LDSM.16.MT88.4 R8, [R232+0x10000] ;  /* 0x01000000e808783b */ /* 0x000e640000004200 */
[----:B------:R-:W-:Y:S01]  /*1c480*/  FSETP.NEU.FTZ.AND P0, PT, R170, -INF , PT ;  /* 0xff800000aa00780b */ /* 0x000fe20003f1d000 */
[C---:B--2---:R-:W-:Y:S02]  /*1c490*/  FMUL.FTZ R181, R176.reuse, R171 ;  /* 0x000000abb0b57220 */ /* 0x044fe40000410000 */
[----:B------:R-:W-:-:S03]  /*1c4a0*/  FMUL.FTZ R2, R176, R170 ;  /* 0x000000aab0027220 */ /* 0x000fc60000410000 */
[----:B------:R-:W-:-:S05]  /*1c4b0*/  FSEL R181, R181, RZ, P1 ;  /* 0x000000ffb5b57208 */ /* 0x000fca0000800000 */
[-CC-:B------:R-:W-:Y:S01]  /*1c4c0*/  FFMA.FTZ R34, R175, R176.reuse, -R181.reuse ;  /* 0x000000b0af227223 */ /* 0x180fe200000108b5 */
[----:B------:R-:W-:Y:S01]  /*1c4d0*/  FSEL R175, R2, RZ, P0 ;  /* 0x000000ff02af7208 */ /* 0x000fe20000000000 */
[-CC-:B------:R-:W-:Y:S02]  /*1c4e0*/  FFMA.FTZ R33, R173, R176.reuse, -R181.reuse ;  /* 0x000000b0ad217223 */ /* 0x180fe400000108b5 */
[-C--:B------:R-:W-:Y:S02]  /*1c4f0*/  FFMA.FTZ R165, R7, R176.reuse, -R181 ;  /* 0x000000b007a57223 */ /* 0x080fe400000108b5 */
[-CC-:B------:R-:W-:Y:S01]  /*1c500*/  FFMA.FTZ R2, R5, R176.reuse, -R175.reuse ;  /* 0x000000b005027223 */ /* 0x180fe200000108af */
[----:B------:R-:W-:Y:S01]  /*1c510*/  FSEL R5, R171, RZ, P1 ;  /* 0x000000ffab057208 */ /* 0x000fe20000800000 */
[-CC-:B------:R-:W-:Y:S01]  /*1c520*/  FFMA.FTZ R173, R4, R176.reuse, -R175.reuse ;  /* 0x000000b004ad7223 */ /* 0x180fe200000108af */
[----:B------:R-:W-:Y:S01]  /*1c530*/  FSEL R4, R170, RZ, P0 ;  /* 0x000000ffaa047208 */ /* 0x000fe20000000000 */
[----:B------:R-:W-:Y:S01]  /*1c540*/  FFMA.FTZ R32, R0, R176, -R175 ;  /* 0x000000b000207223 */ /* 0x000fe200000108af */
[----:B------:R-:W-:Y:S01]  /*1c550*/  MUFU.EX2 R165, R165 ;  /* 0x000000a500a57308 */ /* 0x000fe20000000800 */
[----:B------:R-:W-:-:S02]  /*1c560*/  FADD.FTZ R5, R164, -R5 ;  /* 0x80000005a4057221 */ /* 0x000fc40000010000 */
[----:B------:R-:W-:Y:S02]  /*1c570*/  FADD.FTZ R3, R3, -R4 ;  /* 0x8000000403037221 */ /* 0x000fe40000010000 */
[-C--:B------:R-:W-:Y:S02]  /*1c580*/  FFMA.FTZ R35, R15, R176.reuse, -R181 ;  /* 0x000000b00f237223 */ /* 0x080fe400000108b5 */
[-C--:B------:R-:W-:Y:S01]  /*1c590*/  FFMA.FTZ R0, R14, R176.reuse, -R175 ;  /* 0x000000b00e007223 */ /* 0x080fe200000108af */
[----:B------:R-:W-:Y:S01]  /*1c5a0*/  MUFU.EX2 R34, R34 ;  /* 0x0000002200227308 */ /* 0x000fe20000000800 */
[C---:B------:R-:W-:Y:S01]  /*1c5b0*/  FMUL.FTZ R164, R176.reuse, R5 ;  /* 0x00000005b0a47220 */ /* 0x040fe20000410000 */
[----:B------:R-:W2:Y:S01]  /*1c5c0*/  LDSM.16.MT88.4 R12, [R233+0x10000] ;  /* 0x01000000e90c783b */ /* 0x000ea20000004200 */
[----:B------:R-:W-:Y:S02]  /*1c5d0*/  FMUL.FTZ R3, R176, R3 ;  /* 0x00000003b0037220 */ /* 0x000fe40000410000 */
[----:B------:R-:W-:-:S02]  /*1c5e0*/  FFMA.FTZ R180, R22, R176, -R181 ;  /* 0x000000b016b47223 */ /* 0x000fc400000108b5 */
[-CC-:B------:R-:W-:Y:S01]  /*1c5f0*/  FFMA.FTZ R183, R23, R176.reuse, -R181.reuse ;  /* 0x000000b017b77223 */ /* 0x180fe200000108b5 */
[----:B------:R-:W3:Y:S01]  /*1c600*/  MUFU.EX2 R35, R35 ;  /* 0x0000002300237308 */ /* 0x000ee20000000800 */
[-CC-:B------:R-:W-:Y:S02]  /*1c610*/  FFMA.FTZ R182, R21, R176.reuse, -R181.reuse ;  /* 0x000000b015b67223 */ /* 0x180fe400000108b5 */
[-C--:B------:R-:W-:Y:S02]  /*1c620*/  FFMA.FTZ R185, R20, R176.reuse, -R181 ;  /* 0x000000b014b97223 */ /* 0x080fe400000108b5 */
[----:B------:R-:W-:Y:S01]  /*1c630*/  LDSM.16.MT88.4 R20, [R231+0x16000] ;  /* 0x01600000e714783b */ /* 0x000fe20000004200 */
[-CC-:B------:R-:W-:Y:S02]  /*1c640*/  FFMA.FTZ R184, R184, R176.reuse, -R175.reuse ;  /* 0x000000b0b8b87223 */ /* 0x180fe400000108af */
[----:B------:R-:W4:Y:S01]  /*1c650*/  MUFU.EX2 R33, R33 ;  /* 0x0000002100217308 */ /* 0x000f220000000800 */
[----:B------:R-:W-:-:S02]  /*1c660*/  FFMA.FTZ R187, R187, R176, -R175 ;  /* 0x000000b0bbbb7223 */ /* 0x000fc400000108af */
[-CC-:B------:R-:W-:Y:S02]  /*1c670*/  FFMA.FTZ R186, R186, R176.reuse, -R175.reuse ;  /* 0x000000b0baba7223 */ /* 0x180fe400000108af */
[-C--:B------:R-:W-:Y:S02]  /*1c680*/  FFMA.FTZ R189, R189, R176.reuse, -R175 ;  /* 0x000000b0bdbd7223 */ /* 0x080fe400000108af */
[-CC-:B------:R-:W-:Y:S01]  /*1c690*/  FFMA.FTZ R195, R195, R176.reuse, -R181.reuse ;  /* 0x000000b0c3c37223 */ /* 0x180fe200000108b5 */
[----:B------:R-:W-:Y:S01]  /*1c6a0*/  MUFU.EX2 R32, R32 ;  /* 0x0000002000207308 */ /* 0x000fe20000000800 */
[----:B---3--:R-:W-:Y:S01]  /*1c6b0*/  F2FP.PACK_AB R4, R35, R165 ;  /* 0x000000a52304723e */ /* 0x008fe200000000ff */
[-CC-:B------:R-:W-:Y:S02]  /*1c6c0*/  FFMA.FTZ R194, R194, R176.reuse, -R181.reuse ;  /* 0x000000b0c2c27223 */ /* 0x180fe400000108b5 */
[-CC-:B------:R-:W-:Y:S02]  /*1c6d0*/  FFMA.FTZ R193, R193, R176.reuse, -R181.reuse ;  /* 0x000000b0c1c17223 */ /* 0x180fe400000108b5 */
[----:B------:R-:W-:-:S02]  /*1c6e0*/  FFMA.FTZ R192, R192, R176, -R181 ;  /* 0x000000b0c0c07223 */ /* 0x000fc400000108b5 */
[----:B------:R-:W3:Y:S01]  /*1c6f0*/  MUFU.EX2 R2, R2 ;  /* 0x0000000200027308 */ /* 0x000ee20000000800 */
[----:B----4-:R-:W-:Y:S01]  /*1c700*/  F2FP.PACK_AB R6, R33, R34 ;  /* 0x000000222106723e */ /* 0x010fe200000000ff */
[-CC-:B------:R-:W-:Y:S02]  /*1c710*/  FFMA.FTZ R191, R191, R176.reuse, -R175.reuse ;  /* 0x000000b0bfbf7223 */ /* 0x180fe400000108af */
[-CC-:B------:R-:W-:Y:S02]  /*1c720*/  FFMA.FTZ R190, R190, R176.reuse, -R175.reuse ;  /* 0x000000b0bebe7223 */ /* 0x180fe400000108af */
[-CC-:B------:R-:W-:Y:S02]  /*1c730*/  FFMA.FTZ R188, R188, R176.reuse, -R175.reuse ;  /* 0x000000b0bcbc7223 */ /* 0x180fe400000108af */
[----:B------:R-:W-:Y:S01]  /*1c740*/  MUFU.EX2 R0, R0 ;  /* 0x0000000000007308 */ /* 0x000fe20000000800 */
[-C--:B------:R-:W-:Y:S02]  /*1c750*/  FFMA.FTZ R197, R31, R176.reuse, -R175 ;  /* 0x000000b01fc57223 */ /* 0x080fe400000108af */
[----:B------:R-:W-:-:S02]  /*1c760*/  FFMA.FTZ R196, R30, R176, -R181 ;  /* 0x000000b01ec47223 */ /* 0x000fc400000108b5 */
[-CC-:B------:R-:W-:Y:S02]  /*1c770*/  FFMA.FTZ R199, R29, R176.reuse, -R181.reuse ;  /* 0x000000b01dc77223 */ /* 0x180fe400000108b5 */
[----:B------:R-:W-:Y:S01]  /*1c780*/  FFMA.FTZ R198, R28, R176, -R181 ;  /* 0x000000b01cc67223 */ /* 0x000fe200000108b5 */
[----:B------:R-:W4:Y:S01]  /*1c790*/  MUFU.EX2 R173, R173 ;  /* 0x000000ad00ad7308 */ /* 0x000f220000000800 */
[----:B---3--:R-:W-:Y:S01]  /*1c7a0*/  F2FP.PACK_AB R5, R2, R32 ;  /* 0x000000200205723e */ /* 0x008fe200000000ff */
[----:B------:R-:W-:Y:S01]  /*1c7b0*/  LDSM.16.MT88.4 R28, [R232+0x17000] ;  /* 0x01700000e81c783b */ /* 0x000fe20000004200 */
[-CC-:B------:R-:W-:Y:S02]  /*1c7c0*/  FFMA.FTZ R177, R177, R176.reuse, -R175.reuse ;  /* 0x000000b0b1b17223 */ /* 0x180fe400000108af */
[-CC-:B------:R-:W-:Y:S02]  /*1c7d0*/  FFMA.FTZ R178, R178, R176.reuse, -R175.reuse ;  /* 0x000000b0b2b27223 */ /* 0x180fe400000108af */
[-C--:B------:R-:W-:Y:S01]  /*1c7e0*/  FFMA.FTZ R174, R174, R176.reuse, -R175 ;  /* 0x000000b0aeae7223 */ /* 0x080fe200000108af */
[----:B------:R-:W3:Y:S01]  /*1c7f0*/  MUFU.EX2 R164, R164 ;  /* 0x000000a400a47308 */ /* 0x000ee20000000800 */
[----:B------:R-:W-:-:S02]  /*1c800*/  FFMA.FTZ R179, R179, R176, -R181 ;  /* 0x000000b0b3b37223 */ /* 0x000fc400000108b5 */
[----:B------:R-:W-:-:S05]  /*1c810*/  FFMA.FTZ R175, R172, R176, -R175 ;  /* 0x000000b0acaf7223 */ /* 0x000fca00000108af */
        /* <DEDUP_REMOVED lines=33> */
[----:B------:R-:W4:Y:S01]  /*1ca30*/  LDSM.16.MT88.4 R16, [R231+0x10000] ;  /* 0x01000000e710783b */ /* 0x000f220000004200 */
[----:B------:R-:W-:-:S02]  /*1ca40*/  FMUL.FTZ R149, R149, R164 ;  /* 0x000000a495957220 */ /* 0x000fc40000410000 */
[-C--:B------:R-:W-:Y:S01]  /*1ca50*/  FMUL.FTZ R150, R150, R3.reuse ;  /* 0x0000000396967220 */ /* 0x080fe20000410000 */
[----:B------:R-:W5:Y:S01]  /*1ca60*/  MUFU.EX2 R187, R187 ;  /* 0x000000bb00bb7308 */ /* 0x000f620000000800 */
[-C--:B------:R-:W-:Y:S02]  /*1ca70*/  FMUL.FTZ R151, R151, R3.reuse ;  /* 0x0000000397977220 */ /* 0x080fe40000410000 */
[C---:B--2---:R-:W-:Y:S01]  /*1ca80*/  HMMA.16816.F32 R152, R4.reuse, R12, R152 ;  /* 0x0000000c0498723c */ /* 0x044fe20000001898 */
[-C--:B------:R-:W-:Y:S02]  /*1ca90*/  FMUL.FTZ R44, R44, R164.reuse ;  /* 0x000000a42c2c7220 */ /* 0x080fe40000410000 */
[-C--:B------:R-:W-:Y:S02]  /*1caa0*/  FMUL.FTZ R45, R45, R164.reuse ;  /* 0x000000a42d2d7220 */ /* 0x080fe40000410000 */
[-C--:B------:R-:W-:Y:S01]  /*1cab0*/  FMUL.FTZ R46, R46, R3.reuse ;  /* 0x000000032e2e7220 */ /* 0x080fe20000410000 */
[----:B------:R-:W-:Y:S01]  /*1cac0*/  MUFU.EX2 R186, R186 ;  /* 0x000000ba00ba7308 */ /* 0x000fe20000000800 */
[----:B------:R-:W-:Y:S01]  /*1cad0*/  FMUL.FTZ R47, R47, R3 ;  /* 0x000000032f2f7220 */ /* 0x000fe20000410000 */
[----:B------:R-:W-:Y:S01]  /*1cae0*/  HMMA.16816.F32 R148, R4, R14, R148 ;  /* 0x0000000e0494723c */ /* 0x000fe20000001894 */
[----:B------:R-:W2:Y:S01]  /*1caf0*/  LDSM.16.MT88.4 R12, [R234+0x12000] ;  /* 0x01200000ea0c783b */ /* 0x000ea20000004200 */
[----:B------:R-:W-:-:S02]  /*1cb00*/  FMUL.FTZ R48, R48, R164 ;  /* 0x000000a430307220 */ /* 0x000fc40000410000 */
[-C--:B------:R-:W-:Y:S02]  /*1cb10*/  FMUL.FTZ R49, R49, R164.reuse ;  /* 0x000000a431317220 */ /* 0x080fe40000410000 */
[-C--:B------:R-:W-:Y:S01]  /*1cb20*/  FMUL.FTZ R50, R50, R3.reuse ;  /* 0x0000000332327220 */ /* 0x080fe20000410000 */
[----:B------:R-:W2:Y:S01]  /*1cb30*/  MUFU.EX2 R189, R189 ;  /* 0x000000bd00bd7308 */ /* 0x000ea20000000800 */
[-C--:B------:R-:W-:Y:S01]  /*1cb40*/  FMUL.FTZ R51, R51, R3.reuse ;  /* 0x0000000333337220 */ /* 0x080fe20000410000 */
[C---:B-1----:R-:W-:Y:S01]  /*1cb50*/  HMMA.16816.F32 R44, R4.reuse, R8, R44 ;  /* 0x00000008042c723c */ /* 0x042fe2000000182c */
[-C--:B------:R-:W-:Y:S02]  /*1cb60*/  FMUL.FTZ R136, R136, R164.reuse ;  /* 0x000000a488887220 */ /* 0x080fe40000410000 */
[-C--:B------:R-:W-:Y:S02]  /*1cb70*/  FMUL.FTZ R137, R137, R164.reuse ;  /* 0x000000a489897220 */ /* 0x080fe40000410000 */
[-C--:B------:R-:W-:Y:S01]  /*1cb80*/  FMUL.FTZ R138, R138, R3.reuse ;  /* 0x000000038a8a7220 */ /* 0x080fe20000410000 */
[----:B------:R-:W-:Y:S01]  /*1cb90*/  MUFU.EX2 R195, R195 ;  /* 0x000000c300c37308 */ /* 0x000fe20000000800 */
[----:B------:R-:W-:Y:S01]  /*1cba0*/  FMUL.FTZ R139, R139, R3 ;  /* 0x000000038b8b7220 */ /* 0x000fe20000410000 */
[----:B------:R-:W-:Y:S01]  /*1cbb0*/  HMMA.16816.F32 R48, R4, R10, R48 ;  /* 0x0000000a0430723c */ /* 0x000fe20000001830 */
[-C--:B------:R-:W-:Y:S01]  /*1cbc0*/  FMUL.FTZ R132, R132, R164.reuse ;  /* 0x000000a484847220 */ /* 0x080fe20000410000 */
[----:B------:R-:W1:Y:S01]  /*1cbd0*/  LDSM.16.MT88.4 R8, [R234+0x14000] ;  /* 0x01400000ea08783b */ /* 0x000e620000004200 */
[----:B------:R-:W-:-:S02]  /*1cbe0*/  FMUL.FTZ R133, R133, R164 ;  /* 0x000000a485857220 */ /* 0x000fc40000410000 */
[-C--:B------:R-:W-:Y:S01]  /*1cbf0*/  FMUL.FTZ R134, R134, R3.reuse ;  /* 0x0000000386867220 */ /* 0x080fe20000410000 */
[----:B------:R-:W-:Y:S01]  /*1cc00*/  MUFU.EX2 R194, R194 ;  /* 0x000000c200c27308 */ /* 0x000fe20000000800 */
[-C--:B------:R-:W-:Y:S01]  /*1cc10*/  FMUL.FTZ R135, R135, R3.reuse ;  /* 0x0000000387877220 */ /* 0x080fe20000410000 */
[C---:B----4-:R-:W-:Y:S01]  /*1cc20*/  HMMA.16816.F32 R136, R4.reuse, R16, R136 ;  /* 0x000000100488723c */ /* 0x050fe20000001888 */
[-C--:B------:R-:W-:Y:S02]  /*1cc30*/  FMUL.FTZ R36, R36, R164.reuse ;  /* 0x000000a424247220 */ /* 0x080fe40000410000 */
[-C--:B------:R-:W-:Y:S02]  /*1cc40*/  FMUL.FTZ R37, R37, R164.reuse ;  /* 0x000000a425257220 */ /* 0x080fe40000410000 */
[-C--:B------:R-:W-:Y:S01]  /*1cc50*/  FMUL.FTZ R38, R38, R3.reuse ;  /* 0x0000000326267220 */ /* 0x080fe20000410000 */
[----:B------:R-:W-:Y:S01]  /*1cc60*/  MUFU.EX2 R193, R193 ;  /* 0x000000c100c17308 */ /* 0x000fe20000000800 */
[----:B------:R-:W-:Y:S01]  /*1cc70*/  FMUL.FTZ R39, R39, R3 ;  /* 0x0000000327277220 */ /* 0x000fe20000410000 */
[----:B------:R-:W-:Y:S01]  /*1cc80*/  HMMA.16816.F32 R132, R4, R18, R132 ;  /* 0x000000120484723c */ /* 0x000fe20000001884 */
[----:B------:R-:W4:Y:S01]  /*1cc90*/  LDSM.16.MT88.4 R16, [R232+0x12000] ;  /* 0x01200000e810783b */ /* 0x000f220000004200 */
        /* <DEDUP_REMOVED lines=8> */
[-C--:B------:R-:W-:Y:S01]  /*1cd20*/  FMUL.FTZ R70, R70, R3.reuse ;  /* 0x0000000346467220 */ /* 0x080fe20000410000 */
[----:B------:R-:W2:Y:S01]  /*1cd30*/  MUFU.EX2 R191, R191 ;  /* 0x000000bf00bf7308 */ /* 0x000ea20000000800 */
        /* <DEDUP_REMOVED lines=12> */
[----:B------:R-:W1:Y:S01]  /*1ce00*/  MUFU.EX2 R188, R188 ;  /* 0x000000bc00bc7308 */ /* 0x000e620000000800 */
[----:B------:R-:W-:Y:S01]  /*1ce10*/  FMUL.FTZ R55, R55, R3 ;  /* 0x0000000337377220 */ /* 0x000fe20000410000 */
[----:B------:R-:W-:Y:S01]  /*1ce20*/  HMMA.16816.F32 R72, R4, R10, R72 ;  /* 0x0000000a0448723c */ /* 0x000fe20000001848 */
[-C--:B------:R-:W-:Y:S01]  /*1ce30*/  FMUL.FTZ R56, R56, R164.reuse ;  /* 0x000000a438387220 */ /* 0x080fe20000410000 */
[----:B------:R-:W1:Y:S01]  /*1ce40*/  LDSM.16.MT88.4 R8, [R231+0x14000] ;  /* 0x01400000e708783b */ /* 0x000e620000004200 */
[----:B------:R-:W-:-:S02]  /*1ce50*/  FMUL.FTZ R57, R57, R164 ;  /* 0x000000a439397220 */ /* 0x000fc40000410000 */
[-C--:B------:R-:W-:Y:S01]  /*1ce60*/  FMUL.FTZ R58, R58, R3.reuse ;  /* 0x000000033a3a7220 */ /* 0x080fe20000410000 */
[----:B------:R-:W1:Y:S01]  /*1ce70*/  MUFU.EX2 R197, R197 ;  /* 0x000000c500c57308 */ /* 0x000e620000000800 */
        /* <DEDUP_REMOVED lines=12> */
[----:B------:R-:W1:Y:S01]  /*1cf40*/  MUFU.EX2 R199, R199 ;  /* 0x000000c700c77308 */ /* 0x000e620000000800 */
[-C--:B------:R-:W-:Y:S01]  /*1cf50*/  FMUL.FTZ R67, R67, R3.reuse ;  /* 0x0000000343437220 */ /* 0x080fe20000410000 */
        /* <DEDUP_REMOVED lines=11> */
[----:B------:R-:W-:Y:S01]  /*1d010*/  MUFU.EX2 R179, R179 ;  /* 0x000000b300b37308 */ /* 0x000fe20000000800 */
        /* <DEDUP_REMOVED lines=27> */
[----:B--2---:R-:W-:Y:S01]  /*1d1d0*/  HMMA.16816.F32 R84, R4, R12, R84 ;  /* 0x0000000c0454723c */ /* 0x004fe20000001854 */
[-C--:B------:R-:W-:Y:S02]  /*1d1e0*/  FMUL.FTZ R116, R116, R164.reuse ;  /* 0x000000a474747220 */ /* 0x080fe40000410000 */
[----:B------:R-:W-:Y:S02]  /*1d1f0*/  FMUL.FTZ R117, R117, R164 ;  /* 0x000000a475757220 */ /* 0x000fe40000410000 */
[----:B------:R-:W-:-:S02]  /*1d200*/  FMUL.FTZ R118, R118, R3 ;  /* 0x0000000376767220 */ /* 0x000fc40000410000 */
[-C--:B------:R-:W-:Y:S01]  /*1d210*/  FMUL.FTZ R119, R119, R3.reuse ;  /* 0x0000000377777220 */ /* 0x080fe20000410000 */
[C---:B------:R-:W-:Y:S01]  /*1d220*/  HMMA.16816.F32 R88, R4.reuse, R14, R88 ;  /* 0x0000000e0458723c */ /* 0x040fe20000001858 */
[----:B------:R-:W2:Y:S01]  /*1d230*/  LDSM.16.MT88.4 R12, [R233+0x16000] ;  /* 0x01600000e90c783b */ /* 0x000ea20000004200 */
[-C--:B------:R-:W-:Y:S02]  /*1d240*/  FMUL.FTZ R120, R120, R164.reuse ;  /* 0x000000a478787220 */ /* 0x080fe40000410000 */
        /* <DEDUP_REMOVED lines=9> */
[-C--:B------:R-:W-:Y:S01]  /*1d2e0*/  FMUL.FTZ R104, R104, R164.reuse ;  /* 0x000000a468687220 */ /* 0x080fe20000410000 */
[----:B------:R-:W1:Y:S01]  /*1d2f0*/  LDSM.16.MT88.4 R8, [R232+0x10800] ;  /* 0x01080000e808783b */ /* 0x000e620000004200 */
        /* <DEDUP_REMOVED lines=25> */
[----:B------:R-:W-:Y:S01]  /*1d490*/  HMMA.16816.F32 R124, R4, R20, R124 ;  /* 0x00000014047c723c */ /* 0x000fe2000000187c */
[----:B------:R-:W-:-:S02]  /*1d4a0*/  FFMA.FTZ R164, R248, R164, R165 ;  /* 0x000000a4f8a47223 */ /* 0x000fc400000100a5 */
[----:B------:R-:W-:Y:S02]  /*1d4b0*/  FFMA.FTZ R3, R251, R3, R32 ;  /* 0x00000003fb037223 */ /* 0x000fe40000010020 */
[----:B------:R-:W-:Y:S01]  /*1d4c0*/  FADD.FTZ R35, R35, R164 ;  /* 0x000000a423237221 */ /* 0x000fe20000010000 */
[----:B------:R-:W-:Y:S01]  /*1d4d0*/  MOV R164, R171 ;  /* 0x000000ab00a47202 */ /* 0x000fe20000000f00 */
[----:B------:R-:W-:Y:S01]  /*1d4e0*/  FADD.FTZ R3, R2, R3 ;  /* 0x0000000302037221 */ /* 0x000fe20000010000 */
[----:B------:R-:W-:Y:S01]  /*1d4f0*/  HMMA.16816.F32 R128, R4, R22, R128 ;  /* 0x000000160480723c */ /* 0x000fe20000001880 */
[----:B------:R-:W2:Y:S01]  /*1d500*/  LDSM.16.MT88.4 R20, [R234+0x12800] ;  /* 0x01280000ea14783b */ /* 0x000ea20000004200 */
[----:B------:R-:W-:Y:S02]  /*1d510*/  FADD.FTZ R34, R34, R35 ;  /* 0x0000002322227221 */ /* 0x000fe40000010000 */
[----:B------:R-:W-:Y:S02]  /*1d520*/  FADD.FTZ R0, R0, R3 ;  /* 0x0000000300007221 */ /* 0x000fe40000010000 */
[----:B------:R-:W-:Y:S01]  /*1d530*/  FADD.FTZ R33, R33, R34 ;  /* 0x0000002221217221 */ /* 0x000fe20000010000 */
[----:B---3--:R-:W-:Y:S01]  /*1d540*/  F2FP.PACK_AB R4, R183, R180 ;  /* 0x000000b4b704723e */ /* 0x008fe200000000ff */
        /* <DEDUP_REMOVED lines=11> */
[----:B------:R-:W-:Y:S02]  /*1d600*/  FADD.FTZ R0, R185, R0 ;  /* 0x00000000b9007221 */ /* 0x000fe40000010000 */
[----:B------:R-:W-:-:S03]  /*1d610*/  FADD.FTZ R2, R189, R2 ;  /* 0x00000002bd027221 */ /* 0x000fc60000010000 */
[----:B------:R-:W-:Y:S01]  /*1d620*/  HMMA.16816.F32 R140, R4, R10, R140 ;  /* 0x0000000a048c723c */ /* 0x000fe2000000188c */
[----:B------:R-:W1:Y:S01]  /*1d630*/  LDSM.16.MT88.4 R8, [R232+0x12800] ;  /* 0x01280000e808783b */ /* 0x000e620000004200 */
[----:B------:R-:W-:-:S04]  /*1d640*/  FADD.FTZ R3, R191, R2 ;  /* 0x00000002bf037221 */ /* 0x000fc80000010000 */
[----:B------:R-:W-:Y:S02]  /*1d650*/  FADD.FTZ R3, R190, R3 ;  /* 0x00000003be037221 */ /* 0x000fe40000010000 */
[C---:B----4-:R-:W-:Y:S08]  /*1d660*/  HMMA.16816.F32 R160, R4.reuse, R16, R160 ;  /* 0x0000001004a0723c */ /* 0x050ff000000018a0 */
        /* <DEDUP_REMOVED lines=20> */
[C---:B----4-:R-:W-:Y:S08]  /*1d7b0*/  HMMA.16816.F32 R68, R4.reuse, R24, R68 ;  /* 0x000000180444723c */ /* 0x050ff00000001844 */
[C---:B------:R-:W-:Y:S01]  /*1d7c0*/  HMMA.16816.F32 R72, R4.reuse, R26, R72 ;  /* 0x0000001a0448723c */ /* 0x040fe20000001848 */
[----:B------:R-:W-:Y:S07]  /*1d7d0*/  LDSM.16.MT88.4 R24, [R232+0x16800] ;  /* 0x01680000e818783b */ /* 0x000fee0000004200 */
[C---:B-----5:R-:W-:Y:S08]  /*1d7e0*/  HMMA.16816.F32 R76, R4.reuse, R20, R76 ;  /* 0x00000014044c723c */ /* 0x060ff0000000184c */
        /* <DEDUP_REMOVED lines=26> */
[C---:B------:R-:W-:Y:S01]  /*1d990*/  F2FP.PACK_AB R7, R197.reuse, R188 ;  /* 0x000000bcc507723e */ /* 0x040fe200000000ff */
[----:B------:R-:W-:-:S02]  /*1d9a0*/  FADD.FTZ R0, R197, R0 ;  /* 0x00000000c5007221 */ /* 0x000fc40000010000 */
        /* <DEDUP_REMOVED lines=44> */
[C---:B------:R-:W-:Y:S08]  /*1dc70*/  HMMA.16816.F32 R116, R4.reuse, R28, R116 ;  /* 0x0000001c0474723c */ /* 0x040ff00000001874 */
[C---:B------:R-:W-:Y:S01]  /*1dc80*/  HMMA.16816.F32 R120, R4.reuse, R30, R120 ;  /* 0x0000001e0478723c */ /* 0x040fe20000001878 */
[----:B------:R-:W-:Y:S07]  /*1dc90*/  LDSM.16.MT88.4 R28, [R232+0x15800] ;  /* 0x01580000e81c783b */ /* 0x000fee0000004200 */
[C---:B-----5:R-:W-:Y:S08]  /*1dca0*/  HMMA.16816.F32 R124, R4.reuse, R24, R124 ;  /* 0x00000018047c723c */ /* 0x060ff0000000187c */
        /* <DEDUP_REMOVED lines=51> */
[C---:B-1----:R-:W-:Y:S08]  /*1dfe0*/  HMMA.16816.F32 R108, R4.reuse, R8, R108 ;  /* 0x00000008046c723c */ /* 0x042ff0000000186c */
[C---:B------:R-:W-:Y:S08]  /*1dff0*/  HMMA.16816.F32 R112, R4.reuse, R10, R112 ;  /* 0x0000000a0470723c */ /* 0x040ff00000001870 */
[C---:B----4-:R-:W-:Y:S08]  /*1e000*/  HMMA.16816.F32 R116, R4.reuse, R12, R116 ;  /* 0x0000000c0474723c */ /* 0x050ff00000001874 */
[C---:B------:R-:W-:Y:S08]  /*1e010*/  HMMA.16816.F32 R120, R4.reuse, R14, R120 ;  /* 0x0000000e0478723c */ /* 0x040ff00000001878 */
[C---:B---3--:R-:W-:Y:S08]  /*1e020*/  HMMA.16816.F32 R124, R4.reuse, R16, R124 ;  /* 0x00000010047c723c */ /* 0x048ff0000000187c */
[----:B------:R-:W-:Y:S11]  /*1e030*/  HMMA.16816.F32 R128, R4, R18, R128 ;  /* 0x000000120480723c */ /* 0x000ff60000001880 */
[----:B------:R-:W-:Y:S08]  /*1e040*/  @!UPT UIADD3 URZ, URZ, URZ, URZ ;  /* 0x0000003f3f3ff290 */ /* 0x000ff0000fffe03f */
.L_x_4067:
[----:B------:R-:W-:Y:S05]  /*1e050*/  @!P5 BRA `(.L_x_4076) ;  /* 0x00003e300000d947 */ /* 0x000fea0003800000 */
[C---:B------:R-:W-:Y:S01]  /*1e060*/  SHF.L.U64.HI R4, R166.reuse, 0x5, R167 ;  /* 0x00000005a6047819 */ /* 0x040fe200000102a7 */
[----:B------:R-:W-:Y:S01]  /*1e070*/  IMAD.SHL.U32 R2, R166, 0x20, RZ ;  /* 0x00000020a6027824 */ /* 0x000fe200078e00ff */
[C---:B------:R-:W-:Y:S01]  /*1e080*/  SHF.L.U64.HI R250, R168.reuse, 0x5, R169 ;  /* 0x00000005a8fa7819 */ /* 0x040fe200000102a9 */
[----:B------:R-:W-:Y:S01]  /*1e090*/  IMAD.SHL.U32 R252, R168, 0x20, RZ ;  /* 0x00000020a8fc7824 */ /* 0x000fe200078e00ff */
[----:B------:R-:W-:Y:S01]  /*1e0a0*/  MOV R0, R3 ;  /* 0x0000000300007202 */ /* 0x000fe20000000f00 */
[----:B------:R1:W-:Y:S01]  /*1e0b0*/  STL [R1], R4 ;  /* 0x0000000401007387 */ /* 0x0003e20000100800 */
[----:B------:R-:W-:-:S03]  /*1e0c0*/  IMAD.MOV.U32 R167, RZ, RZ, R164 ;  /* 0x000000ffffa77224 */ /* 0x000fc600078e00a4 */
[----:B------:R1:W-:Y:S04]  /*1e0d0*/  STL [R1+0x4], R2 ;  /* 0x0000040201007387 */ /* 0x0003e80000100800 */
.L_x_4085:
[----:B------:R-:W-:Y:S01]  /*1e0e0*/  ULDC.64 UR4, c[0x0][0x40] ;  /* 0x0000100000047ab9 */ /* 0x000fe20000000a00 */
[----:B------:R-:W-:Y:S04]  /*1e0f0*/  DEPBAR.LE SB0, 0x0 ;  /* 0x000080000000791a */ /* 0x000fe80000000000 */
[----:B------:R-:W-:Y:S01]  /*1e100*/  ISETP.NE.U32.AND P0, PT, R244, RZ, PT ;  /* 0x000000fff400720c */ /* 0x000fe20003f05070 */
[----:B------:R-:W-:Y:S01]  /*1e110*/  UIADD3 UR4, UP0, UR4, 0x160, URZ ;  /* 0x0000016004047890 */ /* 0x000fe2000ff1e03f */
[----:B------:R-:W-:Y:S02]  /*1e120*/  IADD3 R242, R242, -0x1, RZ ;  /* 0xfffffffff2f27810 */ /* 0x000fe40007ffe0ff */
        /* <DEDUP_REMOVED lines=30> */
[C---:B------:R-:W-:Y:S02]  /*1e310*/  IMAD.HI.U32 R9, R10.reuse, R5, RZ ;  /* 0x000000050a097227 */ /* 0x040fe400078e00ff */
[----:B------:R-:W3:Y:S02]  /*1e320*/  LD.E.64 R12, [R2.64+0x40] ;  /* 0x00004004020c7980 */ /* 0x000ee4000c101b00 */
        /* <DEDUP_REMOVED lines=39> */
.L_x_4078:
[----:B------:R-:W-:Y:S02]  /*1e5a0*/  ULDC.64 UR4, c[0x0][0x118] ;  /* 0x0000460000047ab9 */ /* 0x000fe40000000a00 */
[----:B------:R-:W2:Y:S02]  /*1e5b0*/  LD.E R8, [R2.64+0x40] ;  /* 0x0000400402087980 */ /* 0x000ea4000c101900 */
[----:B--2---:R-:W-:Y:S04]  /*1e5c0*/  LEA R8, -R8, RZ, 0x6 ;  /* 0x000000ff08087211 */ /* 0x004fe800078e31ff */
[----:B------:R-:W-:Y:S02]  /*1e5d0*/  SHF.R.S32.HI R7, RZ, 0x1f, R8 ;  /* 0x0000001fff077819 */ /* 0x000fe40000011408 */
.L_x_4079:
[----:B------:R-:W-:Y:S05]  /*1e5e0*/  BSYNC B0 ;  /* 0x0000000000007941 */ /* 0x000fea0003800000 */
.L_x_4077:
[C---:B------:R-:W-:Y:S01]  /*1e5f0*/  LEA R246, P0, R8.reuse, R246, 0x1 ;  /* 0x000000f608f67211 */ /* 0x040fe200078008ff */
[----:B------:R-:W-:Y:S01]  /*1e600*/  ULDC.64 UR4, c[0x0][0x118] ;  /* 0x0000460000047ab9 */ /* 0x000fe20000000a00 */
[----:B------:R-:W-:Y:S02]  /*1e610*/  BSSY B1, `(.L_x_4080) ;  /* 0x0000199000017945 */ /* 0x000fe40003800000 */
[----:B------:R-:W-:Y:S02]  /*1e620*/  LEA.HI.X R247, R8, R247, R7, 0x1, P0 ;  /* 0x000000f708f77211 */ /* 0x000fe400000f0c07 */
[----:B------:R-:W-:Y:S03]  /*1e630*/  IADD3 R12, P0, R252, R246, RZ ;  /* 0x000000f6fc0c7210 */ /* 0x000fe60007f1e0ff */
[----:B------:R-:W-:Y:S01]  /*1e640*/  @!PT LDS RZ, [RZ] ;  /* 0x00000000fffff984 */ /* 0x000fe20000000800 */
[----:B------:R-:W-:Y:S01]  /*1e650*/  @!PT LDS RZ, [RZ] ;  /* 0x00000000fffff984 */ /* 0x000fe20000000800 */
[----:B------:R-:W-:Y:S01]  /*1e660*/  @!PT LDS RZ, [RZ] ;  /* 0x00000000fffff984 */ /* 0x000fe20000000800 */
[----:B------:R1:W-:Y:S01]  /*1e670*/  LDGSTS.E.BYPASS.LTC128B.128 [R249+0x10000], [R246.64] ;  /* 0x10000000f6f97fae */ /* 0x0003e2000b901d44 */
[----:B------:R-:W-:Y:S02]  /*1e680*/  IADD3.X R13, R250, R247, RZ, P0, !PT ;  /* 0x000000f7fa0d7210 */ /* 0x000fe400007fe4ff */
[----:B------:R-:W-:Y:S02]  /*1e690*/  IADD3 R6, P0, R252, R12, RZ ;  /* 0x0000000cfc067210 */ /* 0x000fe40007f1e0ff */
[----:B------:R1:W-:Y:S02]  /*1e6a0*/  LDGSTS.E.BYPASS.LTC128B.128 [R249+0x12000], [R246.64+0x80] ;  /* 0x12000080f6f97fae */ /* 0x0003e4000b901d44 */
[----:B------:R-:W-:Y:S02]  /*1e6b0*/  IADD3.X R7, R250, R13, RZ, P0, !PT ;  /* 0x0000000dfa077210 */ /* 0x000fe400007fe4ff */
[----:B------:R-:W-:Y:S01]  /*1e6c0*/  IADD3 R4, P0, R252, R6, RZ ;  /* 0x00000006fc047210 */ /* 0x000fe20007f1e0ff */
[----:B------:R1:W-:Y:S03]  /*1e6d0*/  LDGSTS.E.BYPASS.LTC128B.128 [R249+0x14000], [R246.64+0x100] ;  /* 0x14000100f6f97fae */ /* 0x0003e6000b901d44 */
[----:B------:R-:W-:Y:S02]  /*1e6e0*/  IADD3.X R5, R250, R7, RZ, P0, !PT ;  /* 0x00000007fa057210 */ /* 0x000fe400007fe4ff */
[----:B------:R1:W-:Y:S01]  /*1e6f0*/  LDGSTS.E.BYPASS.LTC128B.128 [R249+0x16000], [R246.64+0x180] ;  /* 0x16000180f6f97fae */ /* 0x0003e2000b901d44 */
[----:B------:R-:W-:Y:S04]  /*1e700*/  ISETP.GT.AND P0, PT, R242, R235, PT ;  /* 0x000000ebf200720c */ /* 0x000fe80003f04270 */
[----:B------:R2:W-:Y:S05]  /*1e710*/  LDGSTS.E.BYPASS.LTC128B.128 [R249+0x10800], [R12.64] ;  /* 0x108000000cf97fae */ /* 0x0005ea000b901d44 */
[----:B------:R2:W-:Y:S05]  /*1e720*/  LDGSTS.E.BYPASS.LTC128B.128 [R249+0x12800], [R12.64+0x80] ;  /* 0x128000800cf97fae */ /* 0x0005ea000b901d44 */
[----:B------:R2:W-:Y:S05]  /*1e730*/  LDGSTS.E.BYPASS.LTC128B.128 [R249+0x14800], [R12.64+0x100] ;  /* 0x148001000cf97fae */ /* 0x0005ea000b901d44 */
[----:B------:R2:W-:Y:S05]  /*1e740*/  LDGSTS.E.BYPASS.LTC128B.128 [R249+0x16800], [R12.64+0x180] ;  /* 0x168001800cf97fae */ /* 0x0005ea000b901d44 */
        /* <DEDUP_REMOVED lines=8> */
[----:B------:R-:W-:Y:S05]  /*1e7d0*/  LDSM.16.M88.4 R32, [R230] ;  /* 0x00000000e620783b */ /* 0x000fea0000000200 */
[----:B------:R-:W3:Y:S05]  /*1e7e0*/  LDSM.16.M88.4 R8, [R229+0x8000] ;  /* 0x00800000e508783b */ /* 0x000eea0000000200 */
[----:B------:R-:W2:Y:S05]  /*1e7f0*/  LDSM.16.M88.4 R16, [R229+0x8800] ;  /* 0x00880000e510783b */ /* 0x000eaa0000000200 */
[----:B------:R-:W4:Y:S05]  /*1e800*/  LDSM.16.M88.4 R24, [R229+0x9000] ;  /* 0x00900000e518783b */ /* 0x000f2a0000000200 */
[----:B------:R-:W0:Y:S05]  /*1e810*/  LDGDEPBAR ;  /* 0x00000000000079af */ /* 0x000e2a0000000000 */
[----:B------:R-:W5:Y:S05]  /*1e820*/  LDSM.16.M88.4 R168, [R229+0x9800] ;  /* 0x00980000e5a8783b */ /* 0x000f6a0000000200 */
[----:B------:R-:W-:Y:S05]  /*1e830*/  LDSM.16.M88.4 R172, [R228] ;  /* 0x00000000e4ac783b */ /* 0x000fea0000000200 */
[----:B------:R-:W1:Y:S05]  /*1e840*/  LDSM.16.M88.4 R176, [R227] ;  /* 0x00000000e3b0783b */ /* 0x000e6a0000000200 */
        /* <DEDUP_REMOVED lines=8> */
[----:B------:R-:W1:Y:S02]  /*1e8d0*/  LDSM.16.M88.4 R200, [R224+0x8800] ;  /* 0x00880000e0c8783b */ /* 0x000e640000000200 */
[C---:B------:R-:W-:Y:S03]  /*1e8e0*/  HMMA.16816.F32 R16, R32.reuse, R18, RZ ;  /* 0x000000122010723c */ /* 0x040fe600000018ff */
[----:B------:R-:W-:Y:S05]  /*1e8f0*/  LDSM.16.M88.4 R204, [R224+0x9800] ;  /* 0x00980000e0cc783b */ /* 0x000fea0000000200 */
[C---:B----4-:R-:W-:Y:S01]  /*1e900*/  HMMA.16816.F32 R20, R32.reuse, R24, RZ ;  /* 0x000000182014723c */ /* 0x050fe200000018ff */
[----:B------:R-:W4:Y:S07]  /*1e910*/  LD.E R164, [R2.64+0x18c] ;  /* 0x00018c0402a47980 */ /* 0x000f2e000c101900 */
[C---:B------:R-:W-:Y:S08]  /*1e920*/  HMMA.16816.F32 R24, R32.reuse, R26, RZ ;  /* 0x0000001a2018723c */ /* 0x040ff000000018ff */
[C---:B-----5:R-:W-:Y:S08]  /*1e930*/  HMMA.16816.F32 R28, R32.reuse, R168, RZ ;  /* 0x000000a8201c723c */ /* 0x060ff000000018ff */
[----:B------:R-:W-:Y:S01]  /*1e940*/  HMMA.16816.F32 R32, R32, R170, RZ ;  /* 0x000000aa2020723c */ /* 0x000fe200000018ff */
[----:B------:R-:W5:Y:S07]  /*1e950*/  LDSM.16.M88.4 R168, [R224+0x9000] ;  /* 0x00900000e0a8783b */ /* 0x000f6e0000000200 */
[C---:B-1----:R-:W-:Y:S08]  /*1e960*/  HMMA.16816.F32 R4, R172.reuse, R176, R4 ;  /* 0x000000b0ac04723c */ /* 0x042ff00000001804 */
[C---:B------:R-:W-:Y:S01]  /*1e970*/  HMMA.16816.F32 R8, R172.reuse, R178, R8 ;  /* 0x000000b2ac08723c */ /* 0x040fe20000001808 */
[----:B------:R-:W-:Y:S07]  /*1e980*/  LDSM.16.M88.4 R176, [R225] ;  /* 0x00000000e1b0783b */ /* 0x000fee0000000200 */
[C---:B------:R-:W-:Y:S08]  /*1e990*/  HMMA.16816.F32 R12, R172.reuse, R180, R12 ;  /* 0x000000b4ac0c723c */ /* 0x040ff0000000180c */
[C---:B------:R-:W-:Y:S01]  /*1e9a0*/  HMMA.16816.F32 R16, R172.reuse, R182, R16 ;  /* 0x000000b6ac10723c */ /* 0x040fe20000001810 */
[----:B------:R-:W1:Y:S07]  /*1e9b0*/  LDSM.16.M88.4 R180, [R220] ;  /* 0x00000000dcb4783b */ /* 0x000e6e0000000200 */
[C---:B---3--:R-:W-:Y:S08]  /*1e9c0*/  HMMA.16816.F32 R20, R172.reuse, R184, R20 ;  /* 0x000000b8ac14723c */ /* 0x048ff00000001814 */
[C---:B------:R-:W-:Y:S01]  /*1e9d0*/  HMMA.16816.F32 R24, R172.reuse, R186, R24 ;  /* 0x000000baac18723c */ /* 0x040fe20000001818 */
[----:B------:R-:W3:Y:S07]  /*1e9e0*/  LDSM.16.M88.4 R184, [R220+0x800] ;  /* 0x00080000dcb8783b */ /* 0x000eee0000000200 */
[C---:B------:R-:W-:Y:S08]  /*1e9f0*/  HMMA.16816.F32 R28, R172.reuse, R188, R28 ;  /* 0x000000bcac1c723c */ /* 0x040ff0000000181c */
[----:B------:R-:W-:Y:S01]  /*1ea00*/  HMMA.16816.F32 R32, R172, R190, R32 ;  /* 0x000000beac20723c */ /* 0x000fe20000001820 */
[----:B------:R-:W1:Y:S05]  /*1ea10*/  LDSM.16.M88.4 R172, [R220+0x1000] ;  /* 0x00100000dcac783b */ /* 0x000e6a0000000200 */
[----:B------:R-:W1:Y:S02]  /*1ea20*/  LDSM.16.M88.4 R188, [R220+0x1800] ;  /* 0x00180000dcbc783b */ /* 0x000e640000000200 */
[C---:B--2---:R-:W-:Y:S08]  /*1ea30*/  HMMA.16816.F32 R4, R192.reuse, R196, R4 ;  /* 0x000000c4c004723c */ /* 0x044ff00000001804 */
[C---:B------:R-:W-:Y:S01]  /*1ea40*/  HMMA.16816.F32 R8, R192.reuse, R198, R8 ;  /* 0x000000c6c008723c */ /* 0x040fe20000001808 */
[----:B------:R-:W-:Y:S07]  /*1ea50*/  LDSM.16.M88.4 R196, [R229+0xa000] ;  /* 0x00a00000e5c4783b */ /* 0x000fee0000000200 */
[C---:B------:R-:W-:Y:S08]  /*1ea60*/  HMMA.16816.F32 R12, R192.reuse, R200, R12 ;  /* 0x000000c8c00c723c */ /* 0x040ff0000000180c */
[C---:B------:R-:W-:Y:S01]  /*1ea70*/  HMMA.16816.F32 R16, R192.reuse, R202, R16 ;  /* 0x000000cac010723c */ /* 0x040fe20000001810 */
[----:B------:R-:W-:Y:S07]  /*1ea80*/  LDSM.16.M88.4 R200, [R229+0xa800] ;  /* 0x00a80000e5c8783b */ /* 0x000fee0000000200 */
[C---:B-----5:R-:W-:Y:S08]  /*1ea90*/  HMMA.16816.F32 R20, R192.reuse, R168, R20 ;  /* 0x000000a8c014723c */ /* 0x060ff00000001814 */
[C---:B------:R-:W-:Y:S01]  /*1eaa0*/  HMMA.16816.F32 R24, R192.reuse, R170, R24 ;  /* 0x000000aac018723c */ /* 0x040fe20000001818 */
[----:B------:R-:W2:Y:S07]  /*1eab0*/  LDSM.16.M88.4 R168, [R230+0x2000] ;  /* 0x00200000e6a8783b */ /* 0x000eae0000000200 */
[C---:B------:R-:W-:Y:S08]  /*1eac0*/  HMMA.16816.F32 R28, R192.reuse, R204, R28 ;  /* 0x000000ccc01c723c */ /* 0x040ff0000000181c */
[----:B------:R-:W-:Y:S01]  /*1ead0*/  HMMA.16816.F32 R32, R192, R206, R32 ;  /* 0x000000cec020723c */ /* 0x000fe20000001820 */
[----:B------:R-:W5:Y:S05]  /*1eae0*/  LDSM.16.M88.4 R192, [R229+0xb000] ;  /* 0x00b00000e5c0783b */ /* 0x000f6a0000000200 */
[----:B------:R-:W2:Y:S02]  /*1eaf0*/  LDSM.16.M88.4 R204, [R229+0xb800] ;  /* 0x00b80000e5cc783b */ /* 0x000ea40000000200 */
[C---:B-1----:R-:W-:Y:S08]  /*1eb00*/  HMMA.16816.F32 R4, R176.reuse, R180, R4 ;  /* 0x000000b4b004723c */ /* 0x042ff00000001804 */
[C---:B------:R-:W-:Y:S01]  /*1eb10*/  HMMA.16816.F32 R8, R176.reuse, R182, R8 ;  /* 0x000000b6b008723c */ /* 0x040fe20000001808 */
[----:B------:R-:W-:Y:S07]  /*1eb20*/  LDSM.16.M88.4 R180, [R219] ;  /* 0x00000000dbb4783b */ /* 0x000fee0000000200 */
[C---:B---3--:R-:W-:Y:S08]  /*1eb30*/  HMMA.16816.F32 R12, R176.reuse, R184, R12 ;  /* 0x000000b8b00c723c */ /* 0x048ff0000000180c */
[C---:B------:R-:W-:Y:S01]  /*1eb40*/  HMMA.16816.F32 R16, R176.reuse, R186, R16 ;  /* 0x000000bab010723c */ /* 0x040fe20000001810 */
[----:B------:R-:W-:Y:S07]  /*1eb50*/  LDSM.16.M88.4 R184, [R218] ;  /* 0x00000000dab8783b */ /* 0x000fee0000000200 */
[C---:B------:R-:W-:Y:S08]  /*1eb60*/  HMMA.16816.F32 R20, R176.reuse, R172, R20 ;  /* 0x000000acb014723c */ /* 0x040ff00000001814 */
[C---:B------:R-:W-:Y:S01]  /*1eb70*/  HMMA.16816.F32 R24, R176.reuse, R174, R24 ;  /* 0x000000aeb018723c */ /* 0x040fe20000001818 */
[----:B------:R-:W1:Y:S07]  /*1eb80*/  LDSM.16.M88.4 R172, [R228+0x2000] ;  /* 0x00200000e4ac783b */ /* 0x000e6e0000000200 */
[C---:B------:R-:W-:Y:S08]  /*1eb90*/  HMMA.16816.F32 R28, R176.reuse, R188, R28 ;  /* 0x000000bcb01c723c */ /* 0x040ff0000000181c */
[----:B------:R-:W-:Y:S01]  /*1eba0*/  HMMA.16816.F32 R32, R176, R190, R32 ;  /* 0x000000beb020723c */ /* 0x000fe20000001820 */
[----:B------:R-:W3:Y:S05]  /*1ebb0*/  LDSM.16.M88.4 R176, [R217] ;  /* 0x00000000d9b0783b */ /* 0x000eea0000000200 */
[----:B------:R-:W1:Y:S02]  /*1ebc0*/  LDSM.16.M88.4 R188, [R216] ;  /* 0x00000000d8bc783b */ /* 0x000e640000000200 */
        /* <DEDUP_REMOVED lines=24> */
[----:B------:R-:W3:Y:S05]  /*1ed50*/  LDSM.16.M88.4 R172, [R220+0x3000] ;  /* 0x00300000dcac783b */ /* 0x000eea0000000200 */
        /* <DEDUP_REMOVED lines=17> */
[C---:B------:R-:W-:Y:S08]  /*1ee70*/  HMMA.16816.F32 R12, R176.reuse, R184, R12 ;  /* 0x000000b8b00c723c */ /* 0x040ff0000000180c */
[C---:B------:R-:W-:Y:S01]  /*1ee80*/  HMMA.16816.F32 R16, R176.reuse, R186, R16 ;  /* 0x000000bab010723c */ /* 0x040fe20000001810 */
[----:B------:R-:W-:Y:S07]  /*1ee90*/  LDSM.16.M88.4 R184, [R214] ;  /* 0x00000000d6b8783b */ /* 0x000fee0000000200 */
[C---:B---3--:R-:W-:Y:S08]  /*1eea0*/  HMMA.16816.F32 R20, R176.reuse, R172, R20 ;  /* 0x000000acb014723c */ /* 0x048ff00000001814 */
        /* <DEDUP_REMOVED lines=44> */
[----:B------:R-:W-:Y:S02]  /*1f170*/  LDSM.16.M88.4 R204, [R210] ;  /* 0x00000000d2cc783b */ /* 0x000fe40000000200 */
[C---:B-1----:R-:W-:Y:S08]  /*1f180*/  HMMA.16816.F32 R4, R176.reuse, R180, R4 ;  /* 0x000000b4b004723c */ /* 0x042ff00000001804 */
[C---:B------:R-:W-:Y:S01]  /*1f190*/  HMMA.16816.F32 R8, R176.reuse, R182, R8 ;  /* 0x000000b6b008723c */ /* 0x040fe20000001808 */
[----:B------:R-:W-:Y:S07]  /*1f1a0*/  LDSM.16.M88.4 R180, [R228+0x6000] ;  /* 0x00600000e4b4783b */ /* 0x000fee0000000200 */
        /* <DEDUP_REMOVED lines=15> */
[----:B------:R-:W2:Y:S07]  /*1f2a0*/  LDSM.16.M88.4 R200, [R224+0xe000] ;  /* 0x00e00000e0c8783b */ /* 0x000eae0000000200 */
[C---:B-----5:R-:W-:Y:S08]  /*1f2b0*/  HMMA.16816.F32 R20, R168.reuse, R192, R20 ;  /* 0x000000c0a814723c */ /* 0x060ff00000001814 */
[C---:B------:R-:W-:Y:S01]  /*1f2c0*/  HMMA.16816.F32 R24, R168.reuse, R194, R24 ;  /* 0x000000c2a818723c */ /* 0x040fe20000001818 */
[----:B------:R-:W-:Y:S07]  /*1f2d0*/  LDSM.16.M88.4 R192, [R225+0x6000] ;  /* 0x00600000e1c0783b */ /* 0x000fee0000000200 */
[C---:B-1----:R-:W-:Y:S08]  /*1f2e0*/  HMMA.16816.F32 R28, R168.reuse, R172, R28 ;  /* 0x000000aca81c723c */ /* 0x042ff0000000181c */
[----:B------:R-:W-:Y:S01]  /*1f2f0*/  HMMA.16816.F32 R32, R168, R174, R32 ;  /* 0x000000aea820723c */ /* 0x000fe20000001820 */
[----:B------:R-:W1:Y:S05]  /*1f300*/  LDSM.16.M88.4 R168, [R224+0xe800] ;  /* 0x00e80000e0a8783b */ /* 0x000e6a0000000200 */
[----:B------:R-:W5:Y:S02]  /*1f310*/  LDSM.16.M88.4 R172, [R224+0xf000] ;  /* 0x00f00000e0ac783b */ /* 0x000f640000000200 */
[C---:B------:R-:W-:Y:S08]  /*1f320*/  HMMA.16816.F32 R4, R180.reuse, R184, R4 ;  /* 0x000000b8b404723c */ /* 0x040ff00000001804 */
[C---:B------:R-:W-:Y:S01]  /*1f330*/  HMMA.16816.F32 R8, R180.reuse, R186, R8 ;  /* 0x000000bab408723c */ /* 0x040fe20000001808 */
[----:B------:R-:W1:Y:S07]  /*1f340*/  LDSM.16.M88.4 R184, [R224+0xf800] ;  /* 0x00f80000e0b8783b */ /* 0x000e6e0000000200 */
[C---:B------:R-:W-:Y:S08]  /*1f350*/  HMMA.16816.F32 R12, R180.reuse, R204, R12 ;  /* 0x000000ccb40c723c */ /* 0x040ff0000000180c */
[C---:B------:R-:W-:Y:S01]  /*1f360*/  HMMA.16816.F32 R16, R180.reuse, R206, R16 ;  /* 0x000000ceb410723c */ /* 0x040fe20000001810 */
[----:B------:R-:W1:Y:S07]  /*1f370*/  LDSM.16.M88.4 R204, [R220+0x6000] ;  /* 0x00600000dccc783b */ /* 0x000e6e0000000200 */
[C---:B---3--:R-:W-:Y:S08]  /*1f380*/  HMMA.16816.F32 R20, R180.reuse, R176, R20 ;  /* 0x000000b0b414723c */ /* 0x048ff00000001814 */
[C---:B------:R-:W-:Y:S08]  /*1f390*/  HMMA.16816.F32 R24, R180.reuse, R178, R24 ;  /* 0x000000b2b418723c */ /* 0x040ff00000001818 */
[C---:B------:R-:W-:Y:S08]  /*1f3a0*/  HMMA.16816.F32 R28, R180.reuse, R188, R28 ;  /* 0x000000bcb41c723c */ /* 0x040ff0000000181c */
[----:B------:R-:W-:Y:S08]  /*1f3b0*/  HMMA.16816.F32 R32, R180, R190, R32 ;  /* 0x000000beb420723c */ /* 0x000ff00000001820 */
[C---:B--2---:R-:W-:Y:S08]  /*1f3c0*/  HMMA.16816.F32 R4, R196.reuse, R200, R4 ;  /* 0x000000c8c404723c */ /* 0x044ff00000001804 */
[C---:B------:R-:W-:Y:S08]  /*1f3d0*/  HMMA.16816.F32 R8, R196.reuse, R202, R8 ;  /* 0x000000cac408723c */ /* 0x040ff00000001808 */
[C---:B-1----:R-:W-:Y:S08]  /*1f3e0*/  HMMA.16816.F32 R12, R196.reuse, R168, R12 ;  /* 0x000000a8c40c723c */ /* 0x042ff0000000180c */
[C---:B------:R-:W-:Y:S01]  /*1f3f0*/  HMMA.16816.F32 R16, R196.reuse, R170, R16 ;  /* 0x000000aac410723c */ /* 0x040fe20000001810 */
[----:B------:R-:W1:Y:S07]  /*1f400*/  LDSM.16.M88.4 R168, [R220+0x6800] ;  /* 0x00680000dca8783b */ /* 0x000e6e0000000200 */
[C---:B-----5:R-:W-:Y:S08]  /*1f410*/  HMMA.16816.F32 R20, R196.reuse, R172, R20 ;  /* 0x000000acc414723c */ /* 0x060ff00000001814 */
[C---:B------:R-:W-:Y:S08]  /*1f420*/  HMMA.16816.F32 R24, R196.reuse, R174, R24 ;  /* 0x000000aec418723c */ /* 0x040ff00000001818 */
[C---:B------:R-:W-:Y:S08]  /*1f430*/  HMMA.16816.F32 R28, R196.reuse, R184, R28 ;  /* 0x000000b8c41c723c */ /* 0x040ff0000000181c */
[----:B------:R-:W-:Y:S08]  /*1f440*/  HMMA.16816.F32 R32, R196, R186, R32 ;  /* 0x000000bac420723c */ /* 0x000ff00000001820 */
[C---:B------:R-:W-:Y:S08]  /*1f450*/  HMMA.16816.F32 R4, R192.reuse, R204, R4 ;  /* 0x000000ccc004723c */ /* 0x040ff00000001804 */
[C---:B------:R-:W-:Y:S08]  /*1f460*/  HMMA.16816.F32 R8, R192.reuse, R206, R8 ;  /* 0x000000cec008723c */ /* 0x040ff00000001808 */
[C---:B-1----:R-:W-:Y:S08]  /*1f470*/  HMMA.16816.F32 R12, R192.reuse, R168, R12 ;  /* 0x000000a8c00c723c */ /* 0x042ff0000000180c */
[-C--:B----4-:R-:W-:Y:S01]  /*1f480*/  FMUL.FTZ R182, R4, R164.reuse ;  /* 0x000000a404b67220 */ /* 0x090fe20000410000 */
        /* <DEDUP_REMOVED lines=39> */
[-C--:B------:R-:W-:Y:S01]  /*1f700*/  FMUL.FTZ R27, R27, R164.reuse ;  /* 0x000000a41b1b7220 */ /* 0x080fe20000410000 */
[C---:B---3--:R-:W-:Y:S06]  /*1f710*/  HMMA.16816.F32 R28, R192.reuse, R8, R28 ;  /* 0x00000008c01c723c */ /* 0x048fec000000181c */
[----:B------:R3:W1:Y:S02]  /*1f720*/  MUFU.TANH R188, R14 ;  /* 0x0000000e00bc7308 */ /* 0x0006640000002400 */
[----:B------:R-:W-:Y:S08]  /*1f730*/  HMMA.16816.F32 R32, R192, R10, R32 ;  /* 0x0000000ac020723c */ /* 0x000ff00000001820 */
[----:B------:R3:W1:Y:S08]  /*1f740*/  MUFU.TANH R190, R15 ;  /* 0x0000000f00be7308 */ /* 0x0006700000002400 */
        /* <DEDUP_REMOVED lines=34> */
[----:B------:R-:W-:Y:S02]  /*1f970*/  ULDC.64 UR4, c[0x0][0x118] ;  /* 0x0000460000047ab9 */ /* 0x000fe40000000a00 */
[----:B-1----:R-:W2:Y:S04]  /*1f980*/  LD.E R13, [R2.64+0x170] ;  /* 0x00017004020d7980 */ /* 0x002ea8000c101900 */
[----:B---3--:R-:W3:Y:S01]  /*1f990*/  LD.E.64 R16, [R2.64+0x20] ;  /* 0x0000200402107980 */ /* 0x008ee2000c101b00 */
        /* <DEDUP_REMOVED lines=8> */
[C---:B------:R-:W-:Y:S02]  /*1fa20*/  IADD3 R10, R4.reuse, -0x40, RZ ;  /* 0xffffffc0040a7810 */ /* 0x040fe40007ffe0ff */
[----:B------:R-:W-:Y:S02]  /*1fa30*/  IABS R7, R4 ;  /* 0x0000000400077213 */ /* 0x000fe40000000000 */
[-C--:B------:R-:W-:Y:S04]  /*1fa40*/  LOP3.LUT R4, R4, R13.reuse, RZ, 0x3c, !PT ;  /* 0x0000000d04047212 */ /* 0x080fe800078e3cff */
[----:B------:R-:W-:Y:S02]  /*1fa50*/  ISETP.GE.AND P2, PT, R4, RZ, PT ;  /* 0x000000ff0400720c */ /* 0x000fe40003f46270 */
[-C--:B------:R-:W-:Y:S01]  /*1fa60*/  LOP3.LUT R4, RZ, R13.reuse, RZ, 0x33, !PT ;  /* 0x0000000dff047212 */ /* 0x080fe200078e33ff */
        /* <DEDUP_REMOVED lines=47> */
.L_x_4083:
[----:B------:R-:W-:Y:S02]  /*1fd60*/  ULDC.64 UR4, c[0x0][0x118] ;  /* 0x0000460000047ab9 */ /* 0x000fe40000000a00 */
[----:B------:R-:W2:Y:S02]  /*1fd70*/  LD.E R8, [R2.64+0x38] ;  /* 0x0000380402087980 */ /* 0x000ea4000c101900 */
[----:B--2---:R-:W-:Y:S04]  /*1fd80*/  LEA R8, -R8, RZ, 0x6 ;  /* 0x000000ff08087211 */ /* 0x004fe800078e31ff */
[----:B------:R-:W-:Y:S02]  /*1fd90*/  SHF.R.S32.HI R7, RZ, 0x1f, R8 ;  /* 0x0000001fff077819 */ /* 0x000fe40000011408 */
.L_x_4084:
[----:B------:R-:W-:Y:S05]  /*1fda0*/  BSYNC B0 ;  /* 0x0000000000007941 */ /* 0x000fea0003800000 */
.L_x_4082:
[----:B------:R-:W2:Y:S01]  /*1fdb0*/  LDL R4, [R1+0x4] ;  /* 0x0000040001047983 */ /* 0x000ea20000100800 */
[C---:B------:R-:W-:Y:S01]  /*1fdc0*/  LEA R236, P0, R8.reuse, R236, 0x1 ;  /* 0x000000ec08ec7211 */ /* 0x040fe200078008ff */
[----:B------:R-:W-:Y:S02]  /*1fdd0*/  ULDC.64 UR4, c[0x0][0x118] ;  /* 0x0000460000047ab9 */ /* 0x000fe40000000a00 */
[----:B------:R-:W4:Y:S01]  /*1fde0*/  LDL R10, [R1] ;  /* 0x00000000010a7983 */ /* 0x000f220000100800 */
[----:B------:R-:W-:Y:S05]  /*1fdf0*/  LEA.HI.X R237, R8, R237, R7, 0x1, P0 ;  /* 0x000000ed08ed7211 */ /* 0x000fea00000f0c07 */
[----:B------:R-:W-:Y:S01]  /*1fe00*/  @!PT LDS RZ, [RZ] ;  /* 0x00000000fffff984 */ /* 0x000fe20000000800 */
[----:B------:R-:W-:Y:S01]  /*1fe10*/  @!PT LDS RZ, [RZ] ;  /* 0x00000000fffff984 */ /* 0x000fe20000000800 */
[----:B------:R-:W-:Y:S01]  /*1fe20*/  @!PT LDS RZ, [RZ] ;  /* 0x00000000fffff984 */ /* 0x000fe20000000800 */
[----:B------:R3:W-:Y:S04]  /*1fe30*/  LDGSTS.E.BYPASS.LTC128B.128 [R249+0x8000], [R236.64] ;  /* 0x08000000ecf97fae */ /* 0x0007e8000b901d44 */
[----:B------:R3:W-:Y:S04]  /*1fe40*/  LDGSTS.E.BYPASS.LTC128B.128 [R249+0xa000], [R236.64+0x80] ;  /* 0x0a000080ecf97fae */ /* 0x0007e8000b901d44 */
[----:B------:R3:W-:Y:S04]  /*1fe50*/  LDGSTS.E.BYPASS.LTC128B.128 [R249+0xc000], [R236.64+0x100] ;  /* 0x0c000100ecf97fae */ /* 0x0007e8000b901d44 */
[----:B------:R3:W-:Y:S01]  /*1fe60*/  LDGSTS.E.BYPASS.LTC128B.128 [R249+0xe000], [R236.64+0x180] ;  /* 0x0e000180ecf97fae */ /* 0x0007e2000b901d44 */
[----:B--2---:R-:W-:Y:S05]  /*1fe70*/  IADD3 R8, P0, R4, R236, RZ ;  /* 0x000000ec04087210 */ /* 0x004fea0007f1e0ff */
[----:B----4-:R-:W-:Y:S01]  /*1fe80*/  IMAD.X R9, R10, 0x1, R237, P0 ;  /* 0x000000010a097824 */ /* 0x010fe200000e06ed */
[----:B------:R-:W-:Y:S04]  /*1fe90*/  IADD3 R6, P0, R4, R8, RZ ;  /* 0x0000000804067210 */ /* 0x000fe80007f1e0ff */
[----:B------:R3:W-:Y:S01]  /*1fea0*/  LDGSTS.E.BYPASS.LTC128B.128 [R249+0x8800], [R8.64] ;  /* 0x0880000008f97fae */ /* 0x0007e2000b901d44 */
[----:B------:R-:W-:Y:S01]  /*1feb0*/  IMAD.X R7, R10, 0x1, R9, P0 ;  /* 0x000000010a077824 */ /* 0x000fe200000e0609 */
[----:B------:R-:W-:Y:S02]  /*1fec0*/  IADD3 R4, P0, R4, R6, RZ ;  /* 0x0000000604047210 */ /* 0x000fe40007f1e0ff */
        /* <DEDUP_REMOVED lines=13> */
.L_x_4081:
[----:B--2-4-:R-:W-:Y:S05]  /*1ffa0*/  BSYNC B1 ;  /* 0x0000000000017941 */ /* 0x014fea0003800000 */
.L_x_4080:
[----:B------:R-:W-:Y:S01]  /*1ffb0*/  ULDC.64 UR4, c[0x0][0x118] ;  /* 0x0000460000047ab9 */ /* 0x000fe20000000a00 */
[----:B-1-3--:R-:W-:Y:S01]  /*1ffc0*/  FMNMX.FTZ R4, R182, R167, !PT ;  /* 0x000000a7b6047209 */ /* 0x00afe20007810000 */
[----:B------:R1:W2:Y:S01]  /*1ffd0*/  LD.E R166, [R2.64+0xdc] ;  /* 0x0000dc0402a67980 */ /* 0x0002a2000c101900 */
[----:B------:R-:W-:Y:S02]  /*1ffe0*/  FMNMX.FTZ R6, R183, R0, !PT ;  /* 0x00000000b7067209 */ /* 0x000fe40007810000 */
[----:B------:R-:W-:Y:S01]  /*1fff0*/  FMNMX.FTZ R5, R177, R4, !PT ;  /* 0x00000004b1057209 */ /* 0x000fe20007810000 */
[----:B------:R-:W-:Y:S01]  /*20000*/  LDSM.16.MT88.4 R12, [R234+0x10000] ;  /* 0x01000000ea0c783b */ /* 0x000fe20000004200 */
        /* <DEDUP_REMOVED lines=40> */
[----:B---3--:R-:W-:Y:S01]  /*20290*/  FMNMX.FTZ R3, R4, R3, !PT ;  /* 0x0000000304037209 */ /* 0x008fe20007810000 */
[C---:B--2---:R-:W-:Y:S04]  /*202a0*/  FMUL.FTZ R189, R166.reuse, R164 ;  /* 0x000000a4a6bd7220 */ /* 0x044fe80000410000 */
[C---:B------:R-:W-:Y:S02]  /*202b0*/  FMUL.FTZ R4, R166.reuse, R3 ;  /* 0x00000003a6047220 */ /* 0x040fe40000410000 */
[----:B------:R-:W-:Y:S01]  /*202c0*/  FMUL.FTZ R2, R166, R5 ;  /* 0x00000005a6027220 */ /* 0x000fe20000410000 */
[----:B------:R-:W-:Y:S01]  /*202d0*/  FSEL R189, R189, RZ, P0 ;  /* 0x000000ffbdbd7208 */ /* 0x000fe20000000000 */
[C---:B------:R-:W-:Y:S01]  /*202e0*/  FADD.FTZ R5, -R3.reuse, R0 ;  /* 0x0000000003057221 */ /* 0x040fe20000010100 */
[----:B------:R-:W-:Y:S03]  /*202f0*/  FSETP.NEU.FTZ.AND P0, PT, R3, -INF , PT ;  /* 0xff8000000300780b */ /* 0x000fe60003f1d000 */
[-CC-:B------:R-:W-:Y:S01]  /*20300*/  FFMA.FTZ R185, R177, R166.reuse, -R189.reuse ;  /* 0x000000a6b1b97223 */ /* 0x180fe200000108bd */
[----:B------:R-:W-:Y:S01]  /*20310*/  FSEL R177, R4, RZ, P0 ;  /* 0x000000ff04b17208 */ /* 0x000fe20000000000 */
[----:B------:R-:W-:Y:S01]  /*20320*/  FMUL.FTZ R0, R166, R5 ;  /* 0x00000005a6007220 */ /* 0x000fe20000410000 */
[----:B------:R-:W1:Y:S01]  /*20330*/  MUFU.EX2 R2, R2 ;  /* 0x0000000200027308 */ /* 0x000e620000000800 */
[-C--:B------:R-:W-:Y:S01]  /*20340*/  FFMA.FTZ R187, R182, R166.reuse, -R189 ;  /* 0x000000a6b6bb7223 */ /* 0x080fe200000108bd */
[----:B------:R-:W-:Y:S01]  /*20350*/  ISETP.GT.AND P0, PT, R242, R235, PT ;  /* 0x000000ebf200720c */ /* 0x000fe20003f04270 */
[-CC-:B------:R-:W-:Y:S02]  /*20360*/  FFMA.FTZ R182, R183, R166.reuse, -R177.reuse ;  /* 0x000000a6b7b67223 */ /* 0x180fe400000108b1 */
[-CC-:B------:R-:W-:Y:S02]  /*20370*/  FFMA.FTZ R181, R181, R166.reuse, -R177.reuse ;  /* 0x000000a6b5b57223 */ /* 0x180fe400000108b1 */
[-C--:B------:R-:W-:Y:S02]  /*20380*/  FFMA.FTZ R167, R197, R166.reuse, -R177 ;  /* 0x000000a6c5a77223 */ /* 0x080fe400000108b1 */
[-C--:B------:R-:W-:Y:S01]  /*20390*/  FFMA.FTZ R184, R180, R166.reuse, -R189 ;  /* 0x000000a6b4b87223 */ /* 0x080fe200000108bd */
[----:B------:R-:W2:Y:S01]  /*203a0*/  MUFU.EX2 R0, R0 ;  /* 0x0000000000007308 */ /* 0x000ea20000000800 */
[-C--:B------:R-:W-:Y:S02]  /*203b0*/  FFMA.FTZ R180, R205, R166.reuse, -R177 ;  /* 0x000000a6cdb47223 */ /* 0x080fe400000108b1 */
[-CC-:B------:R-:W-:Y:S02]  /*203c0*/  FFMA.FTZ R183, R206, R166.reuse, -R189.reuse ;  /* 0x000000a6ceb77223 */ /* 0x180fe400000108bd */
[-C--:B------:R-:W-:Y:S02]  /*203d0*/  FFMA.FTZ R195, R175, R166.reuse, -R189 ;  /* 0x000000a6afc37223 */ /* 0x080fe400000108bd */
[-CC-:B------:R-:W-:Y:S02]  /*203e0*/  FFMA.FTZ R192, R173, R166.reuse, -R177.reuse ;  /* 0x000000a6adc07223 */ /* 0x180fe400000108b1 */
[-C--:B------:R-:W-:Y:S01]  /*203f0*/  FFMA.FTZ R197, R172, R166.reuse, -R177 ;  /* 0x000000a6acc57223 */ /* 0x080fe200000108b1 */
[----:B------:R-:W-:Y:S01]  /*20400*/  MUFU.EX2 R187, R187 ;  /* 0x000000bb00bb7308 */ /* 0x000fe20000000800 */
[-CC-:B------:R-:W-:Y:S02]  /*20410*/  FFMA.FTZ R179, R179, R166.reuse, -R189.reuse ;  /* 0x000000a6b3b37223 */ /* 0x180fe400000108bd */
        /* <DEDUP_REMOVED lines=73> */
[C---:B------:R-:W-:Y:S04]  /*208b0*/  FMUL.FTZ R14, R0.reuse, R154 ;  /* 0x0000009a000e7220 */ /* 0x040fe80000410000 */
[----:B------:R-:W-:Y:S02]  /*208c0*/  FMUL.FTZ R15, R0, R155 ;  /* 0x0000009b000f7220 */ /* 0x000fe40000410000 */
[----:B------:R-:W1:Y:S01]  /*208d0*/  LDSM.16.MT88.4 R152, [R231+0x10000] ;  /* 0x01000000e798783b */ /* 0x000e620000004200 */
        /* <DEDUP_REMOVED lines=11> */
[----:B------:R-:W2:Y:S01]  /*20990*/  LDSM.16.MT88.4 R144, [R234+0x12000] ;  /* 0x01200000ea90783b */ /* 0x000ea20000004200 */
[C---:B------:R-:W-:Y:S02]  /*209a0*/  FMUL.FTZ R70, R0.reuse, R70 ;  /* 0x0000004600467220 */ /* 0x040fe40000410000 */
[----:B------:R-:W-:Y:S02]  /*209b0*/  FMUL.FTZ R71, R0, R71 ;  /* 0x0000004700477220 */ /* 0x000fe40000410000 */
[C---:B------:R-:W-:Y:S03]  /*209c0*/  HMMA.16816.F32 R20, R160.reuse, R28, R20 ;  /* 0x0000001ca014723c */ /* 0x040fe60000001814 */
[C---:B------:R-:W-:Y:S02]  /*209d0*/  FMUL.FTZ R72, R2.reuse, R72 ;  /* 0x0000004802487220 */ /* 0x040fe40000410000 */
[C---:B------:R-:W-:Y:S02]  /*209e0*/  FMUL.FTZ R73, R2.reuse, R73 ;  /* 0x0000004902497220 */ /* 0x040fe40000410000 */
[C---:B------:R-:W-:Y:S01]  /*209f0*/  FMUL.FTZ R28, R2.reuse, R136 ;  /* 0x00000088021c7220 */ /* 0x040fe20000410000 */
[C---:B------:R-:W-:Y:S04]  /*20a00*/  HMMA.16816.F32 R24, R160.reuse, R30, R24 ;  /* 0x0000001ea018723c */ /* 0x040fe80000001818 */
[----:B------:R-:W-:Y:S02]  /*20a10*/  FMUL.FTZ R29, R2, R137 ;  /* 0x00000089021d7220 */ /* 0x000fe40000410000 */
[C---:B------:R-:W-:Y:S02]  /*20a20*/  FMUL.FTZ R74, R0.reuse, R74 ;  /* 0x0000004a004a7220 */ /* 0x040fe40000410000 */
[C---:B------:R-:W-:Y:S04]  /*20a30*/  FMUL.FTZ R30, R0.reuse, R138 ;  /* 0x0000008a001e7220 */ /* 0x040fe80000410000 */
[C---:B------:R-:W-:Y:S02]  /*20a40*/  FMUL.FTZ R31, R0.reuse, R139 ;  /* 0x0000008b001f7220 */ /* 0x040fe40000410000 */
[----:B------:R-:W3:Y:S01]  /*20a50*/  LDSM.16.MT88.4 R136, [R233+0x12000] ;  /* 0x01200000e988783b */ /* 0x000ee20000004200 */
        /* <DEDUP_REMOVED lines=10> */
[C---:B--2---:R-:W-:Y:S04]  /*20b00*/  HMMA.16816.F32 R36, R160.reuse, R144, R36 ;  /* 0x00000090a024723c */ /* 0x044fe80000001824 */
[C---:B------:R-:W-:Y:S02]  /*20b10*/  FMUL.FTZ R82, R0.reuse, R82 ;  /* 0x0000005200527220 */ /* 0x040fe40000410000 */
[----:B------:R-:W-:Y:S02]  /*20b20*/  FMUL.FTZ R83, R0, R83 ;  /* 0x0000005300537220 */ /* 0x000fe40000410000 */
[C---:B------:R-:W-:Y:S01]  /*20b30*/  HMMA.16816.F32 R40, R160.reuse, R146, R40 ;  /* 0x00000092a028723c */ /* 0x040fe20000001828 */
[----:B------:R-:W-:Y:S03]  /*20b40*/  LDSM.16.MT88.4 R144, [R232+0x10800] ;  /* 0x01080000e890783b */ /* 0x000fe60000004200 */
        /* <DEDUP_REMOVED lines=58> */
[-CC-:B------:R-:W-:Y:S02]  /*20ef0*/  FFMA.FTZ R188, R188, R166.reuse, -R177.reuse ;  /* 0x000000a6bcbc7223 */ /* 0x180fe400000108b1 */
[-C--:B------:R-:W-:Y:S02]  /*20f00*/  FFMA.FTZ R193, R190, R166.reuse, -R177 ;  /* 0x000000a6bec17223 */ /* 0x080fe400000108b1 */
[C---:B------:R-:W-:Y:S01]  /*20f10*/  HMMA.16816.F32 R104, R160.reuse, R134, R104 ;  /* 0x00000086a068723c */ /* 0x040fe20000001868 */
[----:B------:R-:W2:Y:S01]  /*20f20*/  LDSM.16.MT88.4 R132, [R231+0x16000] ;  /* 0x01600000e784783b */ /* 0x000ea20000004200 */
[----:B------:R-:W-:Y:S02]  /*20f30*/  MUFU.EX2 R188, R188 ;  /* 0x000000bc00bc7308 */ /* 0x000fe40000000800 */
[--C-:B------:R-:W-:Y:S02]  /*20f40*/  FFMA.FTZ R190, R174, R166, -R189.reuse ;  /* 0x000000a6aebe7223 */ /* 0x100fe400000108bd */
[C---:B------:R-:W-:Y:S02]  /*20f50*/  FMUL.FTZ R120, R2.reuse, R120 ;  /* 0x0000007802787220 */ /* 0x040fe40000410000 */
[C---:B---3--:R-:W-:Y:S01]  /*20f60*/  HMMA.16816.F32 R108, R160.reuse, R140, R108 ;  /* 0x0000008ca06c723c */ /* 0x048fe2000000186c */
[----:B------:R-:W-:Y:S03]  /*20f70*/  LDSM.16.MT88.4 R172, [R233+0x14800] ;  /* 0x01480000e9ac783b */ /* 0x000fe60000004200 */
[----:B------:R-:W-:Y:S01]  /*20f80*/  FMUL.FTZ R121, R2, R121 ;  /* 0x0000007902797220 */ /* 0x000fe20000410000 */
[----:B------:R-:W3:Y:S01]  /*20f90*/  MUFU.EX2 R193, R193 ;  /* 0x000000c100c17308 */ /* 0x000ee20000000800 */
[C---:B------:R-:W-:Y:S02]  /*20fa0*/  FMUL.FTZ R122, R0.reuse, R122 ;  /* 0x0000007a007a7220 */ /* 0x040fe40000410000 */
[C---:B------:R-:W-:Y:S01]  /*20fb0*/  HMMA.16816.F32 R112, R160.reuse, R142, R112 ;  /* 0x0000008ea070723c */ /* 0x040fe20000001870 */
[----:B------:R-:W4:Y:S03]  /*20fc0*/  LDSM.16.MT88.4 R140, [R234+0x10800] ;  /* 0x01080000ea8c783b */ /* 0x000f260000004200 */
[----:B------:R-:W-:Y:S02]  /*20fd0*/  FMUL.FTZ R123, R0, R123 ;  /* 0x0000007b007b7220 */ /* 0x000fe40000410000 */
[C---:B------:R-:W-:Y:S01]  /*20fe0*/  FMUL.FTZ R124, R2.reuse, R124 ;  /* 0x0000007c027c7220 */ /* 0x040fe20000410000 */
[----:B------:R-:W5:Y:S01]  /*20ff0*/  MUFU.EX2 R190, R190 ;  /* 0x000000be00be7308 */ /* 0x000f620000000800 */
[----:B------:R-:W-:Y:S01]  /*21000*/  FMUL.FTZ R125, R2, R125 ;  /* 0x0000007d027d7220 */ /* 0x000fe20000410000 */
[C---:B-1----:R-:W-:Y:S03]  /*21010*/  HMMA.16816.F32 R116, R160.reuse, R136, R116 ;  /* 0x00000088a074723c */ /* 0x042fe60000001874 */
[-CC-:B------:R-:W-:Y:S02]  /*21020*/  FFMA.FTZ R186, R186, R166.reuse, -R189.reuse ;  /* 0x000000a6baba7223 */ /* 0x180fe400000108bd */
[----:B------:R-:W-:Y:S02]  /*21030*/  FFMA.FTZ R191, R191, R166, -R189 ;  /* 0x000000a6bfbf7223 */ /* 0x000fe400000108bd */
[C---:B------:R-:W-:Y:S01]  /*21040*/  FMUL.FTZ R126, R0.reuse, R126 ;  /* 0x0000007e007e7220 */ /* 0x040fe20000410000 */
[C---:B------:R-:W-:Y:S01]  /*21050*/  HMMA.16816.F32 R120, R160.reuse, R138, R120 ;  /* 0x0000008aa078723c */ /* 0x040fe20000001878 */
[----:B------:R-:W-:Y:S01]  /*21060*/  MUFU.EX2 R186, R186 ;  /* 0x000000ba00ba7308 */ /* 0x000fe20000000800 */
[----:B------:R-:W1:Y:S02]  /*21070*/  LDSM.16.MT88.4 R136, [R233+0x10800] ;  /* 0x01080000e988783b */ /* 0x000e640000004200 */
[----:B------:R-:W-:Y:S02]  /*21080*/  FMUL.FTZ R127, R0, R127 ;  /* 0x0000007f007f7220 */ /* 0x000fe40000410000 */
[C---:B------:R-:W-:Y:S02]  /*21090*/  FMUL.FTZ R128, R2.reuse, R128 ;  /* 0x0000008002807220 */ /* 0x040fe40000410000 */
[----:B------:R-:W-:Y:S03]  /*210a0*/  FMUL.FTZ R129, R2, R129 ;  /* 0x0000008102817220 */ /* 0x000fe60000410000 */
[C---:B--2---:R-:W-:Y:S01]  /*210b0*/  HMMA.16816.F32 R124, R160.reuse, R132, R124 ;  /* 0x00000084a07c723c */ /* 0x044fe2000000187c */
[----:B------:R-:W2:Y:S02]  /*210c0*/  MUFU.EX2 R191, R191 ;  /* 0x000000bf00bf7308 */ /* 0x000ea40000000800 */
[C---:B------:R-:W-:Y:S02]  /*210d0*/  FMUL.FTZ R130, R0.reuse, R130 ;  /* 0x0000008200827220 */ /* 0x040fe40000410000 */
[----:B------:R-:W-:Y:S02]  /*210e0*/  FMUL.FTZ R131, R0, R131 ;  /* 0x0000008300837220 */ /* 0x000fe40000410000 */
[----:B---3--:R-:W-:Y:S01]  /*210f0*/  F2FP.PACK_AB R133, R193, R188 ;  /* 0x000000bcc185723e */ /* 0x008fe200000000ff */
[-CC-:B------:R-:W-:Y:S04]  /*21100*/  FFMA.FTZ R202, R202, R166.reuse, -R177.reuse ;  /* 0x000000a6caca7223 */ /* 0x180fe800000108b1 */
[----:B------:R-:W-:Y:S01]  /*21110*/  HMMA.16816.F32 R128, R160, R134, R128 ;  /* 0x00000086a080723c */ /* 0x000fe20000001880 */
[----:B------:R-:W-:Y:S01]  /*21120*/  LDSM.16.MT88.4 R160, [R234+0x14800] ;  /* 0x01480000eaa0783b */ /* 0x000fe20000004200 */
[----:B------:R-:W-:Y:S01]  /*21130*/  MUFU.EX2 R202, R202 ;  /* 0x000000ca00ca7308 */ /* 0x000fe20000000800 */
[-CC-:B------:R-:W-:Y:S02]  /*21140*/  FFMA.FTZ R205, R200, R166.reuse, -R177.reuse ;  /* 0x000000a6c8cd7223 */ /* 0x180fe400000108b1 */
[-CC-:B------:R-:W-:Y:S02]  /*21150*/  FFMA.FTZ R198, R198, R166.reuse, -R177.reuse ;  /* 0x000000a6c6c67223 */ /* 0x180fe400000108b1 */
[----:B-----5:R-:W-:Y:S01]  /*21160*/  F2FP.PACK_AB R134, R190, R195 ;  /* 0x000000c3be86723e */ /* 0x020fe200000000ff */
[--C-:B------:R-:W-:Y:S01]  /*21170*/  FFMA.FTZ R169, R169, R166, -R177.reuse ;  /* 0x000000a6a9a97223 */ /* 0x100fe200000108b1 */
[----:B------:R-:W-:Y:S03]  /*21180*/  F2FP.PACK_AB R135, R197, R192 ;  /* 0x000000c0c587723e */ /* 0x000fe600000000ff */
[----:B------:R-:W-:Y:S01]  /*21190*/  FFMA.FTZ R206, R168, R166, -R177 ;  /* 0x000000a6a8ce7223 */ /* 0x000fe200000108b1 */
[----:B--2---:R-:W-:Y:S01]  /*211a0*/  F2FP.PACK_AB R132, R191, R186 ;  /* 0x000000babf84723e */ /* 0x004fe200000000ff */
[-CC-:B------:R-:W-:Y:S01]  /*211b0*/  FFMA.FTZ R194, R203, R166.reuse, -R189.reuse ;  /* 0x000000a6cbc27223 */ /* 0x180fe200000108bd */
[----:B------:R-:W-:Y:S01]  /*211c0*/  MUFU.EX2 R205, R205 ;  /* 0x000000cd00cd7308 */ /* 0x000fe20000000800 */
[-C--:B------:R-:W-:Y:S02]  /*211d0*/  FFMA.FTZ R203, R204, R166.reuse, -R189 ;  /* 0x000000a6cccb7223 */ /* 0x080fe400000108bd */
[-C--:B------:R-:W-:Y:S02]  /*211e0*/  FFMA.FTZ R204, R170, R166.reuse, -R177 ;  /* 0x000000a6aacc7223 */ /* 0x080fe400000108b1 */
[C---:B----4-:R-:W-:Y:S05]  /*211f0*/  HMMA.16816.F32 R4, R132.reuse, R140, R4 ;  /* 0x0000008c8404723c */ /* 0x050fea0000001804 */
[-C--:B------:R-:W-:Y:S01]  /*21200*/  FFMA.FTZ R200, R201, R166.reuse, -R189 ;  /* 0x000000a6c9c87223 */ /* 0x080fe200000108bd */
[----:B------:R-:W-:Y:S01]  /*21210*/  MUFU.EX2 R194, R194 ;  /* 0x000000c200c27308 */ /* 0x000fe20000000800 */
[-C--:B------:R-:W-:Y:S01]  /*21220*/  FFMA.FTZ R201, R196, R166.reuse, -R177 ;  /* 0x000000a6c4c97223 */ /* 0x080fe200000108b1 */
[C---:B------:R-:W-:Y:S01]  /*21230*/  HMMA.16816.F32 R8, R132.reuse, R142, R8 ;  /* 0x0000008e8408723c */ /* 0x040fe20000001808 */
[----:B------:R-:W2:Y:S03]  /*21240*/  LDSM.16.MT88.4 R140, [R233+0x12800] ;  /* 0x01280000e98c783b */ /* 0x000ea60000004200 */
[-C--:B------:R-:W-:Y:S02]  /*21250*/  FFMA.FTZ R196, R176, R166.reuse, -R189 ;  /* 0x000000a6b0c47223 */ /* 0x080fe400000108bd */
[-C--:B------:R-:W-:Y:S02]  /*21260*/  FFMA.FTZ R177, R165, R166.reuse, -R177 ;  /* 0x000000a6a5b17223 */ /* 0x080fe400000108b1 */
[C---:B-1----:R-:W-:Y:S01]  /*21270*/  HMMA.16816.F32 R12, R132.reuse, R136, R12 ;  /* 0x00000088840c723c */ /* 0x042fe2000000180c */
[----:B------:R-:W-:Y:S03]  /*21280*/  MUFU.EX2 R203, R203 ;  /* 0x000000cb00cb7308 */ /* 0x000fe60000000800 */
[-CC-:B------:R-:W-:Y:S02]  /*21290*/  FFMA.FTZ R199, R199, R166.reuse, -R189.reuse ;  /* 0x000000a6c7c77223 */ /* 0x180fe400000108bd */
[----:B------:R-:W-:Y:S02]  /*212a0*/  FFMA.FTZ R189, R171, R166, -R189 ;  /* 0x000000a6abbd7223 */ /* 0x000fe400000108bd */
[C---:B------:R-:W-:Y:S01]  /*212b0*/  HMMA.16816.F32 R16, R132.reuse, R138, R16 ;  /* 0x0000008a8410723c */ /* 0x040fe20000001810 */
[----:B------:R-:W1:Y:S02]  /*212c0*/  LDSM.16.MT88.4 R136, [R231+0x12800] ;  /* 0x01280000e788783b */ /* 0x000e640000004200 */
[----:B------:R-:W-:Y:S01]  /*212d0*/  MUFU.EX2 R165, R177 ;  /* 0x000000b100a57308 */ /* 0x000fe20000000800 */
[----:B------:R-:W-:Y:S02]  /*212e0*/  FFMA.FTZ R187, R2, R248, R187 ;  /* 0x000000f802bb7223 */ /* 0x000fe400000100bb */
[----:B------:R-:W-:Y:S02]  /*212f0*/  FFMA.FTZ R182, R0, R251, R182 ;  /* 0x000000fb00b67223 */ /* 0x000fe400000100b6 */
[C---:B------:R-:W-:Y:S04]  /*21300*/  HMMA.16816.F32 R20, R132.reuse, R144, R20 ;  /* 0x000000908414723c */ /* 0x040fe80000001814 */
[----:B------:R-:W-:Y:S01]  /*21310*/  FADD.FTZ R187, R185, R187 ;  /* 0x000000bbb9bb7221 */ /* 0x000fe20000010000 */
[----:B------:R-:W-:Y:S01]  /*21320*/  MUFU.EX2 R200, R200 ;  /* 0x000000c800c87308 */ /* 0x000fe20000000800 */
[----:B------:R-:W-:Y:S02]  /*21330*/  FADD.FTZ R181, R181, R182 ;  /* 0x000000b6b5b57221 */ /* 0x000fe40000010000 */
[C---:B------:R-:W-:Y:S01]  /*21340*/  HMMA.16816.F32 R24, R132.reuse, R146, R24 ;  /* 0x000000928418723c */ /* 0x040fe20000001818 */
[----:B------:R-:W3:Y:S03]  /*21350*/  LDSM.16.MT88.4 R144, [R232+0x14800] ;  /* 0x01480000e890783b */ /* 0x000ee60000004200 */
[----:B------:R-:W-:Y:S02]  /*21360*/  FADD.FTZ R184, R184, R187 ;  /* 0x000000bbb8b87221 */ /* 0x000fe40000010000 */
[----:B------:R-:W-:Y:S01]  /*21370*/  FADD.FTZ R180, R180, R181 ;  /* 0x000000b5b4b47221 */ /* 0x000fe20000010000 */
[----:B------:R-:W-:Y:S01]  /*21380*/  MUFU.EX2 R199, R199 ;  /* 0x000000c700c77308 */ /* 0x000fe20000000800 */
[C---:B------:R-:W-:Y:S04]  /*21390*/  HMMA.16816.F32 R28, R132.reuse, R148, R28 ;  /* 0x00000094841c723c */ /* 0x040fe8000000181c */
[----:B------:R-:W-:Y:S02]  /*213a0*/  FADD.FTZ R183, R183, R184 ;  /* 0x000000b8b7b77221 */ /* 0x000fe40000010000 */
[----:B------:R-:W-:Y:S02]  /*213b0*/  FADD.FTZ R167, R167, R180 ;  /* 0x000000b4a7a77221 */ /* 0x000fe40000010000 */
[C---:B------:R-:W-:Y:S01]  /*213c0*/  HMMA.16816.F32 R32, R132.reuse, R150, R32 ;  /* 0x000000968420723c */ /* 0x040fe20000001820 */
[----:B------:R-:W4:Y:S01]  /*213d0*/  LDSM.16.MT88.4 R148, [R231+0x14800] ;  /* 0x01480000e794783b */ /* 0x000f220000004200 */
[----:B------:R-:W-:Y:S02]  /*213e0*/  MUFU.EX2 R198, R198 ;  /* 0x000000c600c67308 */ /* 0x000fe40000000800 */
[----:B------:R-:W-:Y:S02]  /*213f0*/  FADD.FTZ R0, R186, R183 ;  /* 0x000000b7ba007221 */ /* 0x000fe40000010000 */
[----:B------:R-:W-:Y:S01]  /*21400*/  FADD.FTZ R188, R188, R167 ;  /* 0x000000a7bcbc7221 */ /* 0x000fe20000010000 */
[----:B------:R-:W-:Y:S01]  /*21410*/  MOV R167, R164 ;  /* 0x000000a400a77202 */ /* 0x000fe20000000f00 */
[C---:B------:R-:W-:Y:S04]  /*21420*/  HMMA.16816.F32 R36, R132.reuse, R152, R36 ;  /* 0x000000988424723c */ /* 0x040fe80000001824 */
[----:B------:R-:W-:Y:S01]  /*21430*/  MUFU.EX2 R201, R201 ;  /* 0x000000c900c97308 */ /* 0x000fe20000000800 */
[----:B------:R-:W-:Y:S02]  /*21440*/  FADD.FTZ R0, R191, R0 ;  /* 0x00000000bf007221 */ /* 0x000fe40000010000 */
[----:B------:R-:W-:Y:S01]  /*21450*/  FADD.FTZ R193, R193, R188 ;  /* 0x000000bcc1c17221 */ /* 0x000fe20000010000 */
[C---:B------:R-:W-:Y:S01]  /*21460*/  HMMA.16816.F32 R40, R132.reuse, R154, R40 ;  /* 0x0000009a8428723c */ /* 0x040fe20000001828 */
[----:B------:R-:W-:Y:S03]  /*21470*/  LDSM.16.MT88.4 R152, [R232+0x11000] ;  /* 0x01100000e898783b */ /* 0x000fe60000004200 */
[----:B------:R-:W-:Y:S02]  /*21480*/  FADD.FTZ R192, R192, R193 ;  /* 0x000000c1c0c07221 */ /* 0x000fe40000010000 */
[----:B------:R-:W5:Y:S02]  /*21490*/  MUFU.EX2 R196, R196 ;  /* 0x000000c400c47308 */ /* 0x000f640000000800 */
[C---:B--2---:R-:W-:Y:S04]  /*214a0*/  HMMA.16816.F32 R44, R132.reuse, R140, R44 ;  /* 0x0000008c842c723c */ /* 0x044fe8000000182c */
[----:B------:R-:W-:Y:S04]  /*214b0*/  FADD.FTZ R197, R197, R192 ;  /* 0x000000c0c5c57221 */ /* 0x000fe80000010000 */
[C---:B------:R-:W-:Y:S01]  /*214c0*/  HMMA.16816.F32 R48, R132.reuse, R142, R48 ;  /* 0x0000008e8430723c */ /* 0x040fe20000001830 */
[----:B------:R-:W2:Y:S01]  /*214d0*/  LDSM.16.MT88.4 R140, [R234+0x16800] ;  /* 0x01680000ea8c783b */ /* 0x000ea20000004200 */
[----:B------:R-:W2:Y:S06]  /*214e0*/  MUFU.EX2 R204, R204 ;  /* 0x000000cc00cc7308 */ /* 0x000eac0000000800 */
[C---:B------:R-:W-:Y:S04]  /*214f0*/  HMMA.16816.F32 R52, R132.reuse, R156, R52 ;  /* 0x0000009c8434723c */ /* 0x040fe80000001834 */
[----:B------:R-:W2:Y:S01]  /*21500*/  MUFU.EX2 R206, R206 ;  /* 0x000000ce00ce7308 */ /* 0x000ea20000000800 */
[----:B-----5:R-:W-:Y:S03]  /*21510*/  F2FP.PACK_AB R168, R207, R196 ;  /* 0x000000c4cfa8723e */ /* 0x020fe600000000ff */
[C---:B------:R-:W-:Y:S01]  /*21520*/  HMMA.16816.F32 R56, R132.reuse, R158, R56 ;  /* 0x0000009e8438723c */ /* 0x040fe20000001838 */
[----:B------:R-:W-:Y:S05]  /*21530*/  LDSM.16.MT88.4 R156, [R233+0x13000] ;  /* 0x01300000e99c783b */ /* 0x000fea0000004200 */
[----:B------:R-:W-:Y:S02]  /*21540*/  MUFU.EX2 R189, R189 ;  /* 0x000000bd00bd7308 */ /* 0x000fe40000000800 */
        /* <DEDUP_REMOVED lines=25> */
[----:B------:R-:W-:Y:S01]  /*216e0*/  HMMA.16816.F32 R128, R132, R150, R128 ;  /* 0x000000968480723c */ /* 0x000fe20000001880 */
[----:B------:R-:W3:Y:S06]  /*216f0*/  LDSM.16.MT88.4 R148, [R234+0x13000] ;  /* 0x01300000ea94783b */ /* 0x000eec0000004200 */
[----:B------:R-:W-:Y:S02]  /*21700*/  F2FP.PACK_AB R132, R203, R194 ;  /* 0x000000c2cb84723e */ /* 0x000fe400000000ff */
[----:B------:R-:W-:Y:S03]  /*21710*/  F2FP.PACK_AB R133, R205, R202 ;  /* 0x000000cacd85723e */ /* 0x000fe600000000ff */
[----:B------:R-:W-:Y:S01]  /*21720*/  F2FP.PACK_AB R134, R199, R200 ;  /* 0x000000c8c786723e */ /* 0x000fe200000000ff */
[----:B------:R-:W-:Y:S01]  /*21730*/  FADD.FTZ R202, R202, R197 ;  /* 0x000000c5caca7221 */ /* 0x000fe20000010000 */
[----:B------:R-:W-:Y:S03]  /*21740*/  F2FP.PACK_AB R135, R201, R198 ;  /* 0x000000c6c987723e */ /* 0x000fe600000000ff */
[----:B------:R-:W-:Y:S04]  /*21750*/  FADD.FTZ R205, R205, R202 ;  /* 0x000000cacdcd7221 */ /* 0x000fe80000010000 */
[C---:B-1----:R-:W-:Y:S03]  /*21760*/  HMMA.16816.F32 R4, R132.reuse, R136, R4 ;  /* 0x000000888404723c */ /* 0x042fe60000001804 */
[----:B------:R-:W-:Y:S04]  /*21770*/  FADD.FTZ R198, R198, R205 ;  /* 0x000000cdc6c67221 */ /* 0x000fe80000010000 */
[----:B------:R-:W-:Y:S01]  /*21780*/  FADD.FTZ R201, R201, R198 ;  /* 0x000000c6c9c97221 */ /* 0x000fe20000010000 */
[C---:B------:R-:W-:Y:S01]  /*21790*/  HMMA.16816.F32 R8, R132.reuse, R138, R8 ;  /* 0x0000008a8408723c */ /* 0x040fe20000001808 */
[----:B------:R-:W1:Y:S03]  /*217a0*/  LDSM.16.MT88.4 R136, [R234+0x15000] ;  /* 0x01500000ea88783b */ /* 0x000e660000004200 */
[----:B------:R-:W-:Y:S04]  /*217b0*/  FADD.FTZ R201, R204, R201 ;  /* 0x000000c9ccc97221 */ /* 0x000fe80000010000 */
[C---:B------:R-:W-:Y:S04]  /*217c0*/  HMMA.16816.F32 R12, R132.reuse, R140, R12 ;  /* 0x0000008c840c723c */ /* 0x040fe8000000180c */
[C---:B------:R-:W-:Y:S04]  /*217d0*/  FADD.FTZ R201, R206.reuse, R201 ;  /* 0x000000c9cec97221 */ /* 0x040fe80000010000 */
        /* <DEDUP_REMOVED lines=14> */
[C---:B------:R-:W-:Y:S01]  /*218c0*/  HMMA.16816.F32 R52, R132.reuse, R160, R52 ;  /* 0x000000a08434723c */ /* 0x040fe20000001834 */
[----:B------:R5:W-:Y:S07]  /*218d0*/  MUFU.EX2 R161, R179 ;  /* 0x000000b300a17308 */ /* 0x000bee0000000800 */
[C---:B------:R-:W-:Y:S03]  /*218e0*/  HMMA.16816.F32 R56, R132.reuse, R162, R56 ;  /* 0x000000a28438723c */ /* 0x040fe60000001838 */
[----:B------:R-:W2:Y:S05]  /*218f0*/  MUFU.EX2 R160, R169 ;  /* 0x000000a900a07308 */ /* 0x000eaa0000000800 */
[C---:B------:R-:W-:Y:S08]  /*21900*/  HMMA.16816.F32 R60, R132.reuse, R172, R60 ;  /* 0x000000ac843c723c */ /* 0x040ff0000000183c */
[C---:B------:R-:W-:Y:S01]  /*21910*/  HMMA.16816.F32 R64, R132.reuse, R174, R64 ;  /* 0x000000ae8440723c */ /* 0x040fe20000001840 */
[----:B------:R-:W-:Y:S07]  /*21920*/  LDSM.16.MT88.4 R172, [R231+0x11800] ;  /* 0x01180000e7ac783b */ /* 0x000fee0000004200 */
[C---:B-1----:R-:W-:Y:S01]  /*21930*/  HMMA.16816.F32 R68, R132.reuse, R136, R68 ;  /* 0x000000888444723c */ /* 0x042fe20000001844 */
[----:B-----5:R-:W-:Y:S03]  /*21940*/  LDSM.16.MT88.4 R176, [R234+0x13800] ;  /* 0x01380000eab0783b */ /* 0x020fe60000004200 */
[----:B--2---:R-:W-:Y:S02]  /*21950*/  MOV R166, R160 ;  /* 0x000000a000a67202 */ /* 0x004fe40000000f00 */
[----:B------:R-:W-:Y:S02]  /*21960*/  F2FP.PACK_AB R169, R206, R204 ;  /* 0x000000cccea9723e */ /* 0x000fe400000000ff */
[C---:B------:R-:W-:Y:S01]  /*21970*/  HMMA.16816.F32 R72, R132.reuse, R138, R72 ;  /* 0x0000008a8448723c */ /* 0x040fe20000001848 */
[----:B------:R-:W1:Y:S03]  /*21980*/  LDSM.16.MT88.4 R136, [R234+0x17000] ;  /* 0x01700000ea88783b */ /* 0x000e660000004200 */
[----:B------:R-:W-:Y:S04]  /*21990*/  F2FP.PACK_AB R171, R165, R166 ;  /* 0x000000a6a5ab723e */ /* 0x000fe800000000ff */
        /* <DEDUP_REMOVED lines=14> */
[C---:B------:R-:W-:Y:S08]  /*21a80*/  HMMA.16816.F32 R116, R132.reuse, R152, R116 ;  /* 0x000000988474723c */ /* 0x040ff00000001874 */
[C---:B------:R-:W-:Y:S08]  /*21a90*/  HMMA.16816.F32 R120, R132.reuse, R154, R120 ;  /* 0x0000009a8478723c */ /* 0x040ff00000001878 */
[C---:B------:R-:W-:Y:S08]  /*21aa0*/  HMMA.16816.F32 R124, R132.reuse, R156, R124 ;  /* 0x0000009c847c723c */ /* 0x040ff0000000187c */
[----:B------:R-:W-:Y:S07]  /*21ab0*/  HMMA.16816.F32 R128, R132, R158, R128 ;  /* 0x0000009e8480723c */ /* 0x000fee0000001880 */
[----:B------:R-:W-:Y:S05]  /*21ac0*/  MOV R135, R161 ;  /* 0x000000a100877202 */ /* 0x000fea0000000f00 */
[-C--:B------:R-:W-:Y:S07]  /*21ad0*/  F2FP.PACK_AB R170, R189, R135.reuse ;  /* 0x00000087bdaa723e */ /* 0x080fee00000000ff */
[C---:B----4-:R-:W-:Y:S01]  /*21ae0*/  HMMA.16816.F32 R160, R168.reuse, R144, R4 ;  /* 0x00000090a8a0723c */ /* 0x050fe20000001804 */
[----:B------:R-:W2:Y:S07]  /*21af0*/  LDSM.16.MT88.4 R4, [R233+0x13800] ;  /* 0x01380000e904783b */ /* 0x000eae0000004200 */
[C---:B------:R-:W-:Y:S01]  /*21b00*/  HMMA.16816.F32 R156, R168.reuse, R146, R8 ;  /* 0x00000092a89c723c */ /* 0x040fe20000001808 */
[----:B------:R-:W4:Y:S07]  /*21b10*/  LDSM.16.MT88.4 R8, [R232+0x13800] ;  /* 0x01380000e808783b */ /* 0x000f2e0000004200 */
[C---:B---3--:R-:W-:Y:S01]  /*21b20*/  HMMA.16816.F32 R152, R168.reuse, R148, R12 ;  /* 0x00000094a898723c */ /* 0x048fe2000000180c */
[----:B------:R-:W3:Y:S07]  /*21b30*/  LDSM.16.MT88.4 R12, [R231+0x13800] ;  /* 0x01380000e70c783b */ /* 0x000eee0000004200 */
[C---:B------:R-:W-:Y:S01]  /*21b40*/  HMMA.16816.F32 R148, R168.reuse, R150, R16 ;  /* 0x00000096a894723c */ /* 0x040fe20000001810 */
[----:B------:R-:W5:Y:S07]  /*21b50*/  LDSM.16.MT88.4 R16, [R234+0x15800] ;  /* 0x01580000ea10783b */ /* 0x000f6e0000004200 */
[C---:B-1----:R-:W-:Y:S01]  /*21b60*/  HMMA.16816.F32 R144, R168.reuse, R136, R20 ;  /* 0x00000088a890723c */ /* 0x042fe20000001814 */
[----:B------:R-:W1:Y:S07]  /*21b70*/  LDSM.16.MT88.4 R20, [R233+0x15800] ;  /* 0x01580000e914783b */ /* 0x000e6e0000004200 */
[C---:B------:R-:W-:Y:S01]  /*21b80*/  HMMA.16816.F32 R140, R168.reuse, R138, R24 ;  /* 0x0000008aa88c723c */ /* 0x040fe20000001818 */
[----:B------:R-:W1:Y:S07]  /*21b90*/  LDSM.16.MT88.4 R24, [R232+0x15800] ;  /* 0x01580000e818783b */ /* 0x000e6e0000004200 */
[C---:B------:R-:W-:Y:S01]  /*21ba0*/  HMMA.16816.F32 R136, R168.reuse, R172, R28 ;  /* 0x000000aca888723c */ /* 0x040fe2000000181c */
[----:B------:R-:W1:Y:S06]  /*21bb0*/  LDSM.16.MT88.4 R28, [R231+0x15800] ;  /* 0x01580000e71c783b */ /* 0x000e6c0000004200 */
[----:B------:R-:W-:Y:S02]  /*21bc0*/  MOV R173, R135 ;  /* 0x0000008700ad7202 */ /* 0x000fe40000000f00 */
[C---:B------:R-:W-:Y:S01]  /*21bd0*/  HMMA.16816.F32 R132, R168.reuse, R174, R32 ;  /* 0x000000aea884723c */ /* 0x040fe20000001820 */
[----:B------:R-:W1:Y:S07]  /*21be0*/  LDSM.16.MT88.4 R32, [R234+0x17800] ;  /* 0x01780000ea20783b */ /* 0x000e6e0000004200 */
[C---:B------:R-:W-:Y:S07]  /*21bf0*/  HMMA.16816.F32 R36, R168.reuse, R176, R36 ;  /* 0x000000b0a824723c */ /* 0x040fee0000001824 */
[----:B------:R-:W-:Y:S01]  /*21c00*/  MOV R177, R173 ;  /* 0x000000ad00b17202 */ /* 0x000fe20000000f00 */
        /* <DEDUP_REMOVED lines=9> */
[C---:B------:R-:W-:Y:S08]  /*21ca0*/  HMMA.16816.F32 R64, R168.reuse, R14, R64 ;  /* 0x0000000ea840723c */ /* 0x040ff00000001840 */
[C---:B-----5:R-:W-:Y:S08]  /*21cb0*/  HMMA.16816.F32 R68, R168.reuse, R16, R68 ;  /* 0x00000010a844723c */ /* 0x060ff00000001844 */
        /* <DEDUP_REMOVED lines=11> */
[C---:B--2---:R-:W-:Y:S07]  /*21d70*/  HMMA.16816.F32 R116, R168.reuse, R4, R116 ;  /* 0x00000004a874723c */ /* 0x044fee0000001874 */
[----:B------:R-:W-:Y:S01]  /*21d80*/  FADD.FTZ R5, R195, R0 ;  /* 0x00000000c3057221 */ /* 0x000fe20000010000 */
[C---:B------:R-:W-:Y:S04]  /*21d90*/  HMMA.16816.F32 R120, R168.reuse, R6, R120 ;  /* 0x00000006a878723c */ /* 0x040fe80000001878 */
[----:B------:R-:W-:Y:S02]  /*21da0*/  FADD.FTZ R5, R190, R5 ;  /* 0x00000005be057221 */ /* 0x000fe40000010000 */
[----:B------:R-:W-:Y:S02]  /*21db0*/  FADD.FTZ R0, R166, R201 ;  /* 0x000000c9a6007221 */ /* 0x000fe40000010000 */
[----:B------:R-:W-:Y:S01]  /*21dc0*/  FADD.FTZ R194, R194, R5 ;  /* 0x00000005c2c27221 */ /* 0x000fe20000010000 */
[C---:B----4-:R-:W-:Y:S03]  /*21dd0*/  HMMA.16816.F32 R124, R168.reuse, R8, R124 ;  /* 0x00000008a87c723c */ /* 0x050fe6000000187c */
[----:B------:R-:W-:Y:S02]  /*21de0*/  FADD.FTZ R203, R203, R194 ;  /* 0x000000c2cbcb7221 */ /* 0x000fe40000010000 */
[----:B------:R-:W-:Y:S01]  /*21df0*/  FADD.FTZ R251, R165, R0 ;  /* 0x00000000a5fb7221 */ /* 0x000fe20000010000 */
[----:B------:R-:W-:Y:S01]  /*21e00*/  MOV R0, R3 ;  /* 0x0000000300007202 */ /* 0x000fe20000000f00 */
[----:B------:R-:W-:Y:S01]  /*21e10*/  FADD.FTZ R200, R200, R203 ;  /* 0x000000cbc8c87221 */ /* 0x000fe20000010000 */
[----:B------:R-:W-:Y:S04]  /*21e20*/  HMMA.16816.F32 R128, R168, R10, R128 ;  /* 0x0000000aa880723c */ /* 0x000fe80000001880 */
[----:B------:R-:W-:Y:S04]  /*21e30*/  FADD.FTZ R199, R199, R200 ;  /* 0x000000c8c7c77221 */ /* 0x000fe80000010000 */
[----:B------:R-:W-:Y:S04]  /*21e40*/  FADD.FTZ R196, R196, R199 ;  /* 0x000000c7c4c47221 */ /* 0x000fe80000010000 */
[----:B------:R-:W-:Y:S04]  /*21e50*/  FADD.FTZ R196, R207, R196 ;  /* 0x000000c4cfc47221 */ /* 0x000fe80000010000 */
[----:B------:R-:W-:Y:S04]  /*21e60*/  FADD.FTZ R196, R177, R196 ;  /* 0x000000c4b1c47221 */ /* 0x000fe80000010000 */
[----:B------:R-:W-:Y:S01]  /*21e70*/  FADD.FTZ R248, R189, R196 ;  /* 0x000000c4bdf87221 */ /* 0x000fe20000010000 */
[----:B------:R-:W-:-:S05]  /*21e80*/  @P0 BRA `(.L_x_4085) ;  /* 0xffffc25000000947 */ /* 0x000fca000383ffff */
.L_x_4076:
        /* <DEDUP_REMOVED lines=11> */
.L_x_4090:
[----:B---3--:R-:W-:Y:S01]  /*21f40*/  FADD.FTZ R11, R10, R248 ;  /* 0x000000f80a0b7221 */ /* 0x008fe20000010000 */
[----:B------:R-:W-:Y:S05]  /*21f50*/  BRA.DIV ~URZ, `(.L_x_4087) ;  /* 0x000019327f007947 */ /* 0x000fea000b800000 */
[----:B------:R-:W3:Y:S04]  /*21f60*/  SHFL.BFLY PT, R12, R251, 0x2, 0x1f ;  /* 0x0c401f00fb0c7f89 */ /* 0x000ee800000e0000 */
[----:B------:R-:W4:Y:S01]  /*21f70*/  SHFL.BFLY PT, R2, R11, 0x1, 0x1f ;  /* 0x0c201f000b027f89 */ /* 0x000f2200000e0000 */
[----:B---3--:R-:W-:Y:S02]  /*21f80*/  FADD.FTZ R12, R12, R251 ;  /* 0x000000fb0c0c7221 */ /* 0x008fe40000010000 */
[----:B----4-:R-:W-:-:S03]  /*21f90*/  FADD.FTZ R2, R11, R2 ;  /* 0x000000020b027221 */ /* 0x010fc60000010000 */
[----:B------:R3:W4:Y:S04]  /*21fa0*/  SHFL.BFLY PT, R10, R12, 0x1, 0x1f ;  /* 0x0c201f000c0a7f89 */ /* 0x00072800000e0000 */
.L_x_4091:
[----:B------:R-:W1:Y:S01]  /*21fb0*/  S2R R9, SR_TID.X ;  /* 0x0000000000097919 */ /* 0x000e620000002100 */
[----:B----4-:R-:W-:-:S03]  /*21fc0*/  FADD.FTZ R6, R10, R12 ;  /* 0x0000000c0a067221 */ /* 0x010fc60000010000 */
[----:B------:R-:W-:Y:S01]  /*21fd0*/  BAR.SYNC.DEFER_BLOCKING 0x0 ;  /* 0x0000000000007b1d */ /* 0x000fe20000010000 */
[----:B------:R-:W-:Y:S02]  /*21fe0*/  FSETP.NE.FTZ.AND P4, PT, R2, RZ, PT ;  /* 0x000000ff0200720b */ /* 0x000fe40003f95000 */
[----:B------:R-:W-:Y:S02]  /*21ff0*/  FSETP.NE.FTZ.AND P3, PT, R6, RZ, PT ;  /* 0x000000ff0600720b */ /* 0x000fe40003f75000 */
[----:B------:R-:W-:Y:S01]  /*22000*/  MOV R8, 0x3f800000 ;  /* 0x3f80000000087802 */ /* 0x000fe20000000f00 */
[----:B------:R-:W-:Y:S01]  /*22010*/  ULDC.64 UR4, c[0x0][0x118] ;  /* 0x0000460000047ab9 */ /* 0x000fe20000000a00 */
[----:B------:R-:W-:-:S07]  /*22020*/  MOV R7, 0x3f800000 ;  /* 0x3f80000000077802 */ /* 0x000fce0000000f00 */
[----:B------:R-:W4:Y:S01]  /*22030*/  @P4 MUFU.RCP R8, R2 ;  /* 0x0000000200084308 */ /* 0x000f220000001000 */
[----:B-1----:R-:W-:-:S07]  /*22040*/  SHF.R.S32.HI R10, RZ, 0x1f, R9 ;  /* 0x0000001fff0a7819 */ /* 0x002fce0000011409 */
[----:B------:R-:W1:Y:S01]  /*22050*/  @P3 MUFU.RCP R7, R6 ;  /* 0x0000000600073308 */ /* 0x000e620000001000 */
[CC--:B------:R-:W-:Y:S02]  /*22060*/  LEA.HI R11, R10.reuse, R9.reuse, RZ, 0x2 ;  /* 0x000000090a0b7211 */ /* 0x0c0fe400078f10ff */
[----:B------:R-:W-:Y:S02]  /*22070*/  LEA.HI R10, R10, R9, RZ, 0x5 ;  /* 0x000000090a0a7211 */ /* 0x000fe400078f28ff */
[--C-:B---3--:R-:W-:Y:S02]  /*22080*/  SHF.R.S32.HI R12, RZ, 0x2, R11.reuse ;  /* 0x00000002ff0c7819 */ /* 0x108fe4000001140b */
[----:B------:R-:W-:Y:S01]  /*22090*/  SHF.R.S32.HI R13, RZ, 0x1f, R11 ;  /* 0x0000001fff0d7819 */ /* 0x000fe2000001140b */
[C---:B----4-:R-:W-:Y:S01]  /*220a0*/  FMUL.FTZ R160, R8.reuse, R160 ;  /* 0x000000a008a07220 */ /* 0x050fe20000410000 */
[----:B------:R-:W-:Y:S01]  /*220b0*/  LOP3.LUT R16, R11, 0x1ffffffc, RZ, 0xc0, !PT ;  /* 0x1ffffffc0b107812 */ /* 0x000fe200078ec0ff */
[C---:B------:R-:W-:Y:S01]  /*220c0*/  FMUL.FTZ R161, R8.reuse, R161 ;  /* 0x000000a108a17220 */ /* 0x040fe20000410000 */
[----:B------:R-:W-:Y:S01]  /*220d0*/  LEA.HI R13, R13, R12, RZ, 0x3 ;  /* 0x0000000c0d0d7211 */ /* 0x000fe200078f18ff */
[C---:B------:R-:W-:Y:S01]  /*220e0*/  FMUL.FTZ R156, R8.reuse, R156 ;  /* 0x0000009c089c7220 */ /* 0x040fe20000410000 */
[----:B------:R-:W-:Y:S01]  /*220f0*/  SHF.R.S32.HI R11, RZ, 0x5, R10 ;  /* 0x00000005ff0b7819 */ /* 0x000fe2000001140a */
[C---:B------:R-:W-:Y:S01]  /*22100*/  FMUL.FTZ R157, R8.reuse, R157 ;  /* 0x0000009d089d7220 */ /* 0x040fe20000410000 */
[----:B------:R-:W-:Y:S01]  /*22110*/  LOP3.LUT R13, R13, 0xfffffff8, RZ, 0xc0, !PT ;  /* 0xfffffff80d0d7812 */ /* 0x000fe200078ec0ff */
[----:B------:R-:W-:Y:S01]  /*22120*/  FMUL.FTZ R152, R8, R152 ;  /* 0x0000009808987220 */ /* 0x000fe20000410000 */
[----:B------:R-:W-:Y:S01]  /*22130*/  IADD3 R16, -R16, R9, RZ ;  /* 0x0000000910107210 */ /* 0x000fe20007ffe1ff */
[----:B------:R-:W-:Y:S01]  /*22140*/  FMUL.FTZ R153, R8, R153 ;  /* 0x0000009908997220 */ /* 0x000fe20000410000 */
[----:B------:R-:W-:Y:S01]  /*22150*/  IADD3 R12, R12, -R13, RZ ;  /* 0x8000000d0c0c7210 */ /* 0x000fe20007ffe0ff */
[C---:B------:R-:W-:Y:S01]  /*22160*/  FMUL.FTZ R148, R8.reuse, R148 ;  /* 0x0000009408947220 */ /* 0x040fe20000410000 */
[----:B------:R-:W-:Y:S01]  /*22170*/  LEA R13, R11, R16, 0x9 ;  /* 0x000000100b0d7211 */ /* 0x000fe200078e48ff */
[----:B------:R-:W-:Y:S01]  /*22180*/  FMUL.FTZ R149, R8, R149 ;  /* 0x0000009508957220 */ /* 0x000fe20000410000 */
[----:B------:R-:W-:Y:S01]  /*22190*/  SHF.L.U32 R14, R12, 0x6, RZ ;  /* 0x000000060c0e7819 */ /* 0x000fe200000006ff */
[----:B------:R-:W-:Y:S01]  /*221a0*/  FMUL.FTZ R144, R8, R144 ;  /* 0x0000009008907220 */ /* 0x000fe20000410000 */
[----:B------:R-:W-:Y:S01]  /*221b0*/  LOP3.LUT R15, R12, 0x1, RZ, 0xc0, !PT ;  /* 0x000000010c0f7812 */ /* 0x000fe200078ec0ff */
[----:B------:R-:W-:Y:S01]  /*221c0*/  FMUL.FTZ R145, R8, R145 ;  /* 0x0000009108917220 */ /* 0x000fe20000410000 */
[----:B------:R-:W-:Y:S01]  /*221d0*/  LOP3.LUT R14, R14, 0x1c0, RZ, 0xc0, !PT ;  /* 0x000001c00e0e7812 */ /* 0x000fe200078ec0ff */
[C---:B------:R-:W-:Y:S01]  /*221e0*/  FMUL.FTZ R140, R8.reuse, R140 ;  /* 0x0000008c088c7220 */ /* 0x040fe20000410000 */
[----:B------:R-:W-:Y:S01]  /*221f0*/  ISETP.NE.U32.AND P0, PT, R15, 0x1, PT ;  /* 0x000000010f00780c */ /* 0x000fe20003f05070 */
[----:B------:R-:W-:Y:S01]  /*22200*/  FMUL.FTZ R141, R8, R141 ;  /* 0x0000008d088d7220 */ /* 0x000fe20000410000 */
[----:B------:R-:W-:Y:S01]  /*22210*/  LEA.HI R14, R14, R14, RZ, 0x1d ;  /* 0x0000000e0e0e7211 */ /* 0x000fe200078fe8ff */
[----:B------:R-:W-:Y:S01]  /*22220*/  FMUL.FTZ R136, R8, R136 ;  /* 0x0000008808887220 */ /* 0x000fe20000410000 */
[----:B------:R-:W-:Y:S01]  /*22230*/  R2P PR, R12, 0x6 ;  /* 0x000000060c007804 */ /* 0x000fe20000000000 */
[C---:B------:R-:W-:Y:S01]  /*22240*/  FMUL.FTZ R137, R8.reuse, R137 ;  /* 0x0000008908897220 */ /* 0x040fe20000410000 */
[----:B------:R-:W-:Y:S01]  /*22250*/  LEA R13, R13, R14, 0x1 ;  /* 0x0000000e0d0d7211 */ /* 0x000fe200078e08ff */
[----:B------:R-:W-:-:S02]  /*22260*/  FMUL.FTZ R132, R8, R132 ;  /* 0x0000008408847220 */ /* 0x000fc40000410000 */
[C---:B------:R-:W-:Y:S01]  /*22270*/  FMUL.FTZ R133, R8.reuse, R133 ;  /* 0x0000008508857220 */ /* 0x040fe20000410000 */
[----:B------:R-:W-:Y:S01]  /*22280*/  SHF.L.U32 R12, R13, 0x2, RZ ;  /* 0x000000020d0c7819 */ /* 0x000fe200000006ff */
[C---:B------:R-:W-:Y:S01]  /*22290*/  FMUL.FTZ R36, R8.reuse, R36 ;  /* 0x0000002408247220 */ /* 0x040fe20000410000 */
[----:B------:R-:W-:Y:S01]  /*222a0*/  STS.64 [R13.X4], R160 ;  /* 0x000000a00d007388 */ /* 0x000fe20000004a00 */
[----:B------:R-:W-:Y:S01]  /*222b0*/  FMUL.FTZ R37, R8, R37 ;  /* 0x0000002508257220 */ /* 0x000fe20000410000 */
[----:B------:R-:W-:Y:S01]  /*222c0*/  IADD3 R14, R12, -0x20, RZ ;  /* 0xffffffe00c0e7810 */ /* 0x000fe20007ffe0ff */
[----:B------:R-:W-:Y:S01]  /*222d0*/  FMUL.FTZ R40, R8, R40 ;  /* 0x0000002808287220 */ /* 0x000fe20000410000 */
[----:B------:R-:W-:Y:S01]  /*222e0*/  @P0 IADD3 R14, R12, 0x20, RZ ;  /* 0x000000200c0e0810 */ /* 0x000fe20007ffe0ff */
        /* <DEDUP_REMOVED lines=44> */
[----:B------:R-:W-:Y:S01]  /*225b0*/  FMUL.FTZ R129, R8, R129 ;  /* 0x0000008108817220 */ /* 0x000fe20000410000 */
[----:B------:R-:W-:Y:S01]  /*225c0*/  MOV R8, 0x40 ;  /* 0x0000004000087802 */ /* 0x000fe20000000f00 */
[C---:B-1----:R-:W-:Y:S02]  /*225d0*/  FMUL.FTZ R163, R7.reuse, R163 ;  /* 0x000000a307a37220 */ /* 0x042fe40000410000 */
[C---:B------:R-:W-:Y:S02]  /*225e0*/  FMUL.FTZ R162, R7.reuse, R162 ;  /* 0x000000a207a27220 */ /* 0x040fe40000410000 */
[C---:B------:R-:W-:Y:S02]  /*225f0*/  FMUL.FTZ R159, R7.reuse, R159 ;  /* 0x0000009f079f7220 */ /* 0x040fe40000410000 */
        /* <DEDUP_REMOVED lines=63> */
[----:B------:R-:W-:Y:S01]  /*229f0*/  FMUL.FTZ R130, R7, R130 ;  /* 0x0000008207827220 */ /* 0x000fe20000410000 */
[----:B------:R-:W-:Y:S02]  /*22a00*/  SEL R7, R8, 0xffffffc0, !P1 ;  /* 0xffffffc008077807 */ /* 0x000fe40004800000 */
[----:B------:R-:W-:-:S02]  /*22a10*/  MOV R8, 0x80 ;  /* 0x0000008000087802 */ /* 0x000fc40000000f00 */
[----:B------:R-:W-:Y:S02]  /*22a20*/  IADD3 R15, R12, R7, RZ ;  /* 0x000000070c0f7210 */ /* 0x000fe40007ffe0ff */
[----:B------:R-:W-:Y:S02]  /*22a30*/  SEL R17, R8, 0xffffff80, !P2 ;  /* 0xffffff8008117807 */ /* 0x000fe40005000000 */
[-C--:B------:R-:W-:Y:S01]  /*22a40*/  IADD3 R8, R7, R14.reuse, RZ ;  /* 0x0000000e07087210 */ /* 0x080fe20007ffe0ff */
[----:B------:R-:W-:Y:S01]  /*22a50*/  STS.64 [R15], R152 ;  /* 0x000000980f007388 */ /* 0x000fe20000000a00 */
[-C--:B------:R-:W-:Y:S02]  /*22a60*/  IADD3 R16, R12, R17.reuse, RZ ;  /* 0x000000110c107210 */ /* 0x080fe40007ffe0ff */
[----:B------:R-:W-:Y:S01]  /*22a70*/  IADD3 R18, R17, R14, RZ ;  /* 0x0000000e11127210 */ /* 0x000fe20007ffe0ff */
[----:B------:R-:W-:Y:S01]  /*22a80*/  STS.64 [R15+0x800], R154 ;  /* 0x0008009a0f007388 */ /* 0x000fe20000000a00 */
[----:B------:R-:W-:-:S02]  /*22a90*/  IADD3 R19, R15, R17, RZ ;  /* 0x000000110f137210 */ /* 0x000fc40007ffe0ff */
[----:B------:R-:W-:Y:S01]  /*22aa0*/  IADD3 R17, R8, R17, RZ ;  /* 0x0000001108117210 */ /* 0x000fe20007ffe0ff */
        /* <DEDUP_REMOVED lines=49> */
[----:B------:R3:W-:Y:S04]  /*22dc0*/  STS.64 [R8+0xc800], R114 ;  /* 0x00c8007208007388 */ /* 0x0007e80000000a00 */
        /* <DEDUP_REMOVED lines=8> */
[----:B-1----:R1:W2:Y:S04]  /*22e50*/  LD.E.64 R12, [R4.64+0xb0] ;  /* 0x0000b004040c7980 */ /* 0x0022a8000c101b00 */
[----:B---3--:R1:W3:Y:S04]  /*22e60*/  LD.E R8, [R4.64+0x60] ;  /* 0x0000600404087980 */ /* 0x0082e8000c101900 */
[----:B------:R-:W1:Y:S04]  /*22e70*/  S2R R145, SR_TID.X ;  /* 0x0000000000917919 */ /* 0x000e680000002100 */
[----:B------:R4:W5:Y:S04]  /*22e80*/  LD.E R7, [R4.64+0xcc] ;  /* 0x0000cc0404077980 */ /* 0x000968000c101900 */
[----:B------:R4:W5:Y:S04]  /*22e90*/  LD.E.64 R148, [R4.64+0x78] ;  /* 0x0000780404947980 */ /* 0x000968000c101b00 */
[----:B------:R4:W5:Y:S01]  /*22ea0*/  LD.E.64 R150, [R4.64+0xa8] ;  /* 0x0000a80404967980 */ /* 0x000962000c101b00 */
[----:B------:R-:W-:Y:S01]  /*22eb0*/  LOP3.LUT R10, R10, 0xffffffe0, RZ, 0xc0, !PT ;  /* 0xffffffe00a0a7812 */ /* 0x000fe200078ec0ff */
[----:B------:R-:W1:Y:S01]  /*22ec0*/  @P4 MUFU.LG2 R2, R2 ;  /* 0x0000000200024308 */ /* 0x000e620000000c00 */
[----:B------:R-:W-:Y:S01]  /*22ed0*/  SHF.R.S32.HI R144, RZ, 0x1f, R11 ;  /* 0x0000001fff907819 */ /* 0x000fe2000001140b */
[----:B------:R-:W-:Y:S01]  /*22ee0*/  BSSY B0, `(.L_x_4088) ;  /* 0x0000056000007945 */ /* 0x000fe20003800000 */
[----:B------:R-:W-:-:S02]  /*22ef0*/  IADD3 R10, R9, -R10, RZ ;  /* 0x8000000a090a7210 */ /* 0x000fc40007ffe0ff */
[----:B------:R-:W-:Y:S01]  /*22f00*/  LEA.HI R144, R144, R11, RZ, 0x2 ;  /* 0x0000000b90907211 */ /* 0x000fe200078f10ff */
[----:B------:R-:W-:Y:S01]  /*22f10*/  BAR.SYNC.DEFER_BLOCKING 0x0 ;  /* 0x0000000000007b1d */ /* 0x000fe20000010000 */
[----:B------:R-:W-:Y:S02]  /*22f20*/  LOP3.LUT P0, RZ, R10, 0x3, RZ, 0xc0, !PT ;  /* 0x000000030aff7812 */ /* 0x000fe4000780c0ff */
[----:B------:R-:W-:Y:S02]  /*22f30*/  LOP3.LUT R144, R144, 0xffffffc, RZ, 0xc0, !PT ;  /* 0x0ffffffc90907812 */ /* 0x000fe400078ec0ff */
[----:B-1----:R-:W-:Y:S01]  /*22f40*/  SHF.R.S32.HI R14, RZ, 0x1f, R145 ;  /* 0x0000001fff0e7819 */ /* 0x002fe20000011491 */
[----:B------:R-:W1:Y:S01]  /*22f50*/  @P3 MUFU.LG2 R6, R6 ;  /* 0x0000000600063308 */ /* 0x000e620000000c00 */
[----:B------:R-:W-:Y:S02]  /*22f60*/  IADD3 R144, R11, -R144, RZ ;  /* 0x800000900b907210 */ /* 0x000fe40007ffe0ff */
[----:B------:R-:W-:Y:S01]  /*22f70*/  LEA.HI R15, R14, R145, RZ, 0x4 ;  /* 0x000000910e0f7211 */ /* 0x000fe200078f20ff */
[----:B------:R-:W-:Y:S01]  /*22f80*/  @P4 FMUL.FTZ R11, R2, 0.69314718246459960938 ;  /* 0x3f317218020b4820 */ /* 0x000fe20000410000 */
[----:B------:R-:W-:-:S02]  /*22f90*/  MOV R9, 0xff800000 ;  /* 0xff80000000097802 */ /* 0x000fc40000000f00 */
[----:B------:R-:W-:Y:S01]  /*22fa0*/  LOP3.LUT R14, R15, 0xfffffff0, RZ, 0xc0, !PT ;  /* 0xfffffff00f0e7812 */ /* 0x000fe200078ec0ff */
[----:B-----5:R-:W-:Y:S01]  /*22fb0*/  @P4 FFMA.FTZ R9, R164, R0, R11 ;  /* 0x00000000a4094223 */ /* 0x020fe2000001000b */
[----:B------:R-:W-:Y:S02]  /*22fc0*/  SHF.R.S32.HI R15, RZ, 0x4, R15 ;  /* 0x00000004ff0f7819 */ /* 0x000fe4000001140f */
[----:B------:R-:W-:Y:S02]  /*22fd0*/  IADD3 R14, -R14, R145, RZ ;  /* 0x000000910e0e7210 */ /* 0x000fe40007ffe1ff */
[----:B----4-:R-:W-:Y:S02]  /*22fe0*/  SHF.L.U32 R18, R15, 0x6, RZ ;  /* 0x000000060f127819 */ /* 0x010fe400000006ff */
[----:B------:R-:W-:Y:S01]  /*22ff0*/  LEA.HI R16, R14, R14, RZ, 0x1 ;  /* 0x0000000e0e107211 */ /* 0x000fe200078f08ff */
[----:B-1----:R-:W-:Y:S01]  /*23000*/  @P3 FMUL.FTZ R6, R6, 0.69314718246459960938 ;  /* 0x3f31721806063820 */ /* 0x002fe20000410000 */
[----:B------:R-:W-:-:S02]  /*23010*/  LOP3.LUT R18, R18, 0x1c0, RZ, 0xc0, !PT ;  /* 0x000001c012127812 */ /* 0x000fc400078ec0ff */
[----:B------:R-:W-:Y:S02]  /*23020*/  SHF.L.U32 R17, R16, 0x2, RZ ;  /* 0x0000000210117819 */ /* 0x000fe400000006ff */
[----:B------:R-:W-:Y:S02]  /*23030*/  SHF.R.U32.HI R4, RZ, 0x3, R18 ;  /* 0x00000003ff047819 */ /* 0x000fe40000011612 */
[----:B------:R-:W-:Y:S02]  /*23040*/  LOP3.LUT R17, R18, 0x38, R17, 0xf8, !PT ;  /* 0x0000003812117812 */ /* 0x000fe400078ef811 */
[----:B------:R-:W-:Y:S02]  /*23050*/  LOP3.LUT R5, R16, 0xffffffe, RZ, 0xc0, !PT ;  /* 0x0ffffffe10057812 */ /* 0x000fe400078ec0ff */
[----:B------:R-:W-:Y:S02]  /*23060*/  LOP3.LUT R4, R17, R4, RZ, 0x3c, !PT ;  /* 0x0000000411047212 */ /* 0x000fe400078e3cff */
[----:B------:R-:W-:-:S02]  /*23070*/  IADD3 R5, R14, -R5, RZ ;  /* 0x800000050e057210 */ /* 0x000fc40007ffe0ff */
[----:B------:R-:W-:Y:S01]  /*23080*/  MOV R10, 0xff800000 ;  /* 0xff800000000a7802 */ /* 0x000fe20000000f00 */
[----:B------:R-:W-:Y:S01]  /*23090*/  @P3 FFMA.FTZ R10, R3, R0, R6 ;  /* 0x00000000030a3223 */ /* 0x000fe20000010006 */
[----:B------:R-:W-:Y:S02]  /*230a0*/  LEA R146, R5, R4, 0x2 ;  /* 0x0000000405927211 */ /* 0x000fe400078e10ff */
[----:B------:R-:W-:-:S03]  /*230b0*/  SHF.R.S32.HI R4, RZ, 0x1f, R145 ;  /* 0x0000001fff047819 */ /* 0x000fc60000011491 */
[----:B------:R1:W4:Y:S01]  /*230c0*/  LDS.128 R140, [R146.X4] ;  /* 0x00000000928c7984 */ /* 0x0003220000004c00 */
[----:B------:R-:W-:-:S03]  /*230d0*/  LEA.HI R4, R4, R145, RZ, 0x5 ;  /* 0x0000009104047211 */ /* 0x000fc600078f28ff */
[----:B------:R1:W1:Y:S01]  /*230e0*/  LDS.128 R136, [R146.X4+0x800] ;  /* 0x0008000092887984 */ /* 0x0002620000004c00 */
[----:B------:R-:W-:-:S03]  /*230f0*/  LOP3.LUT R4, R4, 0xffffffe0, RZ, 0xc0, !PT ;  /* 0xffffffe004047812 */ /* 0x000fc600078ec0ff */
[----:B------:R1:W1:Y:S01]  /*23100*/  LDS.128 R132, [R146.X4+0x1000] ;  /* 0x0010000092847984 */ /* 0x0002620000004c00 */
[----:B------:R-:W-:-:S03]  /*23110*/  IADD3 R4, R145, -R4, RZ ;  /* 0x8000000491047210 */ /* 0x000fc60007ffe0ff */
[----:B------:R1:W1:Y:S01]  /*23120*/  LDS.128 R128, [R146.X4+0x1800] ;  /* 0x0018000092807984 */ /* 0x0002620000004c00 */
[----:B------:R-:W-:-:S03]  /*23130*/  SHF.R.S32.HI R5, RZ, 0x1f, R4 ;  /* 0x0000001fff057819 */ /* 0x000fc60000011404 */
[----:B------:R1:W1:Y:S01]  /*23140*/  LDS.128 R124, [R146.X4+0x2000] ;  /* 0x00200000927c7984 */ /* 0x0002620000004c00 */
[----:B------:R-:W-:Y:S02]  /*23150*/  LEA.HI R5, R5, R4, RZ, 0x2 ;  /* 0x0000000405057211 */ /* 0x000fe400078f10ff */
[----:B------:R-:W-:Y:S01]  /*23160*/  SHF.L.U32 R4, R239, 0x6, RZ ;  /* 0x00000006ef047819 */ /* 0x000fe200000006ff */
[----:B------:R1:W1:Y:S01]  /*23170*/  LDS.128 R120, [R146.X4+0x2800] ;  /* 0x0028000092787984 */ /* 0x0002620000004c00 */
[----:B------:R-:W-:-:S03]  /*23180*/  SHF.R.S32.HI R5, RZ, 0x2, R5 ;  /* 0x00000002ff057819 */ /* 0x000fc60000011405 */
[----:B------:R1:W1:Y:S01]  /*23190*/  LDS.128 R116, [R146.X4+0x3000] ;  /* 0x0030000092747984 */ /* 0x0002620000004c00 */
[----:B------:R-:W-:-:S03]  /*231a0*/  LEA R5, R144, R5, 0x4 ;  /* 0x0000000590057211 */ /* 0x000fc600078e20ff */
        /* <DEDUP_REMOVED lines=25> */
[----:B--2---:R-:W-:-:S04]  /*23340*/  IMAD R12, R12, UR8, R243 ;  /* 0x000000080c0c7c24 */ /* 0x004fc8000f8e02f3 */
[----:B---3--:R-:W-:-:S04]  /*23350*/  IMAD R8, R12, R8, R241 ;  /* 0x000000080c087224 */ /* 0x008fc800078e02f1 */
[----:B------:R-:W-:Y:S01]  /*23360*/  IMAD R8, R13, R8, R4 ;  /* 0x000000080d087224 */ /* 0x000fe200078e0204 */
[----:B------:R-:W-:Y:S05]  /*23370*/  @P0 BRA `(.L_x_4089) ;  /* 0x000000c000000947 */ /* 0x000fea0003800000 */
[----:B-1--4-:R-:W-:Y:S01]  /*23380*/  IMAD R0, R239, -0x40, R240 ;  /* 0xffffffc0ef007824 */ /* 0x012fe200078e02f0 */
        /* <DEDUP_REMOVED lines=11> */
.L_x_4089:
[----:B-1--4-:R-:W-:Y:S05]  /*23440*/  BSYNC B0 ;  /* 0x0000000000007941 */ /* 0x012fea0003800000 */
.L_x_4088:
[----:B------:R-:W-:Y:S01]  /*23450*/  IMAD.SHL.U32 R4, R14, 0x4, RZ ;  /* 0x000000040e047824 */ /* 0x000fe200078e00ff */
[----:B------:R-:W-:Y:S01]  /*23460*/  IADD3 R3, R15, 0x8, RZ ;  /* 0x000000080f037810 */ /* 0x000fe20007ffe0ff */
[----:B------:R-:W-:Y:S01]  /*23470*/  IMAD R240, R239, -0x40, R240 ;  /* 0xffffffc0eff07824 */ /* 0x000fe200078e02f0 */
[----:B------:R-:W-:Y:S01]  /*23480*/  ULDC.64 UR4, c[0x0][0x118] ;  /* 0x0000460000047ab9 */ /* 0x000fe20000000a00 */
[----:B------:R-:W-:Y:S01]  /*23490*/  IMAD R7, R8, R7, RZ ;  /* 0x0000000708077224 */ /* 0x000fe200078e02ff */
[----:B------:R-:W-:Y:S01]  /*234a0*/  SHF.R.S32.HI R5, RZ, 0x1f, R4 ;  /* 0x0000001fff057819 */ /* 0x000fe20000011404 */
[----:B------:R-:W-:Y:S01]  /*234b0*/  IMAD.MOV.U32 R239, RZ, RZ, 0x0 ;  /* 0x00000000ffef7424 */ /* 0x000fe200078e00ff */
[----:B------:R-:W-:-:S02]  /*234c0*/  ISETP.GE.AND P5, PT, R3, R240, PT ;  /* 0x000000f00300720c */ /* 0x000fc40003fa6270 */
[C---:B------:R-:W-:Y:S01]  /*234d0*/  IADD3 R3, R15.reuse, 0x18, RZ ;  /* 0x000000180f037810 */ /* 0x040fe20007ffe0ff */
[C---:B------:R-:W-:Y:S01]  /*234e0*/  IMAD.WIDE R10, R15.reuse, 0x100, R4 ;  /* 0x000001000f0a7825 */ /* 0x040fe200078e0204 */
[----:B------:R-:W-:Y:S02]  /*234f0*/  IADD3 R5, R15, 0x10, RZ ;  /* 0x000000100f057810 */ /* 0x000fe40007ffe0ff */
[----:B------:R-:W-:Y:S02]  /*23500*/  ISETP.GE.AND P3, PT, R3, R240, PT ;  /* 0x000000f00300720c */ /* 0x000fe40003f66270 */
[----:B------:R-:W-:Y:S02]  /*23510*/  IADD3 R9, P0, R10, R7, RZ ;  /* 0x000000070a097210 */ /* 0x000fe40007f1e0ff */
[----:B------:R-:W-:Y:S02]  /*23520*/  IADD3 R3, R15, 0x30, RZ ;  /* 0x000000300f037810 */ /* 0x000fe40007ffe0ff */
[----:B------:R-:W-:-:S02]  /*23530*/  LEA.HI.X.SX32 R0, R7, R11, 0x1, P0 ;  /* 0x0000000b07007211 */ /* 0x000fc400000f0eff */
[----:B------:R-:W-:Y:S02]  /*23540*/  LEA R8, P0, R9, R148, 0x2 ;  /* 0x0000009409087211 */ /* 0x000fe400078010ff */
[-C--:B------:R-:W-:Y:S02]  /*23550*/  ISETP.GE.AND P4, PT, R5, R240.reuse, PT ;  /* 0x000000f00500720c */ /* 0x080fe40003f86270 */
[----:B------:R-:W-:Y:S02]  /*23560*/  LEA.HI.X R9, R9, R149, R0, 0x2, P0 ;  /* 0x0000009509097211 */ /* 0x000fe400000f1400 */
[-C--:B------:R-:W-:Y:S02]  /*23570*/  ISETP.GE.AND P0, PT, R3, R240.reuse, PT ;  /* 0x000000f00300720c */ /* 0x080fe40003f06270 */
[C---:B------:R-:W-:Y:S01]  /*23580*/  ISETP.GE.AND P6, PT, R15.reuse, R240, PT ;  /* 0x000000f00f00720c */ /* 0x040fe20003fc6270 */
[----:B------:R1:W-:Y:S01]  /*23590*/  @!P5 ST.E.128 [R8.64+0x2000], R136 ;  /* 0x002000880800d985 */ /* 0x0003e2000c101d04 */
[----:B------:R-:W-:-:S02]  /*235a0*/  IADD3 R7, R15, 0x20, RZ ;  /* 0x000000200f077810 */ /* 0x000fc40007ffe0ff */
[C---:B------:R-:W-:Y:S01]  /*235b0*/  IADD3 R5, R15.reuse, 0x28, RZ ;  /* 0x000000280f057810 */ /* 0x040fe20007ffe0ff */
[----:B------:R1:W-:Y:S01]  /*235c0*/  @!P5 ST.E.128 [R8.64+0x2100], R104 ;  /* 0x002100680800d985 */ /* 0x0003e2000c101d04 */
[----:B------:R-:W-:Y:S02]  /*235d0*/  IADD3 R15, R15, 0x38, RZ ;  /* 0x000000380f0f7810 */ /* 0x000fe40007ffe0ff */
[-C--:B------:R-:W-:Y:S01]  /*235e0*/  ISETP.GE.AND P2, PT, R7, R240.reuse, PT ;  /* 0x000000f00700720c */ /* 0x080fe20003f46270 */
[----:B------:R1:W-:Y:S01]  /*235f0*/  @!P5 ST.E.128 [R8.64+0x2200], R72 ;  /* 0x002200480800d985 */ /* 0x0003e2000c101d04 */
[----:B------:R-:W-:-:S03]  /*23600*/  ISETP.GE.AND P1, PT, R5, R240, PT ;  /* 0x000000f00500720c */ /* 0x000fc60003f26270 */
[----:B------:R1:W-:Y:S04]  /*23610*/  @!P0 ST.E.128 [R8.64+0xc000], R116 ;  /* 0x00c0007408008985 */ /* 0x0003e8000c101d04 */
[----:B------:R1:W-:Y:S04]  /*23620*/  @!P0 ST.E.128 [R8.64+0xc100], R84 ;  /* 0x00c1005408008985 */ /* 0x0003e8000c101d04 */
[----:B------:R1:W-:Y:S04]  /*23630*/  @!P0 ST.E.128 [R8.64+0xc200], R52 ;  /* 0x00c2003408008985 */ /* 0x0003e8000c101d04 */
[----:B------:R1:W-:Y:S01]  /*23640*/  @!P0 ST.E.128 [R8.64+0xc300], R20 ;  /* 0x00c3001408008985 */ /* 0x0003e2000c101d04 */
[----:B------:R-:W-:-:S03]  /*23650*/  ISETP.GE.AND P0, PT, R15, R240, PT ;  /* 0x000000f00f00720c */ /* 0x000fc60003f06270 */
[----:B------:R1:W-:Y:S04]  /*23660*/  @!P6 ST.E.128 [R8.64+0x100], R108 ;  /* 0x0001006c0800e985 */ /* 0x0003e8000c101d04 */
        /* <DEDUP_REMOVED lines=19> */
[----:B------:R1:W-:Y:S04]  /*237a0*/  @!P6 ST.E.64 [R8.64], R140 ;  /* 0x0000008c0800e985 */ /* 0x0003e8000c101b04 */
[----:B------:R1:W-:Y:S01]  /*237b0*/  @!P6 ST.E.64 [R8.64+0x8], R142 ;  /* 0x0000088e0800e985 */ /* 0x0003e2000c101b04 */
[----:B------:R-:W-:Y:S05]  /*237c0*/  @P0 RET.REL.NODEC R238 `(_ZN5flash24flash_fwd_splitkv_kernelI23Flash_fwd_kernel_traitsILi256ELi64ELi64ELi4ELb0ELb0EN7cutlass6half_tE19Flash_kernel_traitsILi256ELi64ELi64ELi4ES3_EELb1ELb0ELb0ELb0ELb1ELb1ELb1ELb1EEEvNS_16Flash_fwd_paramsE) ;  /* 0xfffdc830ee000950 */ /* 0x000fea0003c3ffff */
[----:B------:R-:W-:Y:S01]  /*237d0*/  MOV R239, 0x0 ;  /* 0x0000000000ef7802 */ /* 0x000fe20000000f00 */
[----:B------:R-:W-:-:S02]  /*237e0*/  ULDC.64 UR4, c[0x0][0x118] ;  /* 0x0000460000047ab9 */ /* 0x000fc40000000a00 */
[----:B------:R2:W-:Y:S04]  /*237f0*/  ST.E.128 [R8.64+0xe000], R112 ;  /* 0x00e0007008007985 */ /* 0x0005e8000c101d04 */
[----:B------:R2:W-:Y:S04]  /*23800*/  ST.E.128 [R8.64+0xe100], R80 ;  /* 0x00e1005008007985 */ /* 0x0005e8000c101d04 */
[----:B------:R2:W-:Y:S04]  /*23810*/  ST.E.128 [R8.64+0xe200], R48 ;  /* 0x00e2003008007985 */ /* 0x0005e8000c101d04 */
[----:B------:R2:W-:Y:S01]  /*23820*/  ST.E.128 [R8.64+0xe300], R16 ;  /* 0x00e3001008007985 */ /* 0x0005e2000c101d04 */
[----:B------:R-:W-:Y:S05]  /*23830*/  RET.REL.NODEC R238 `(_ZN5flash24flash_fwd_splitkv_kernelI23Flash_fwd_kernel_traitsILi256ELi64ELi64ELi4ELb0ELb0EN7cutlass6half_tE19Flash_kernel_traitsILi256ELi64ELi64ELi4ES3_EELb1ELb0ELb0ELb0ELb1ELb1ELb1ELb1EEEvNS_16Flash_fwd_paramsE) ;  /* 0xfffdc7c0ee007950 */ /* 0x000fea0003c3ffff */
.L_x_4086:
[----:B------:R-:W-:Y:S01]  /*23840*/  IMAD.MOV.U32 R12, RZ, RZ, R248 ;  /* 0x000000ffff0c7224 */ /* 0x000fe200078e00f8 */
[----:B------:R-:W-:-:S02]  /*23850*/  MOV R9, 0x2 ;  /* 0x0000000200097802 */ /* 0x000fc40000000f00 */
[----:B------:R-:W-:Y:S02]  /*23860*/  MOV R8, 0x23880 ;  /* 0x0002388000087802 */ /* 0x000fe40000000f00 */
[----:B-1---5:R-:W-:Y:S05]  /*23870*/  CALL.REL.NOINC `($__internal_20_$__cuda_sm70_shflsync_bfly_p) ;  /* 0x000000f000007944 */ /* 0x022fea0003c00000 */
[----:B-12---:R-:W-:Y:S05]  /*23880*/  BRA `(.L_x_4090) ;  /* 0xffffe6b000007947 */ /* 0x006fea000383ffff */
.L_x_4087:
[----:B------:R-:W-:Y:S01]  /*23890*/  IMAD.MOV.U32 R12, RZ, RZ, R11 ;  /* 0x000000ffff0c7224 */ /* 0x000fe200078e000b */
[----:B------:R-:W-:Y:S02]  /*238a0*/  MOV R9, 0x1 ;  /* 0x0000000100097802 */ /* 0x000fe40000000f00 */
[----:B------:R-:W-:Y:S02]  /*238b0*/  MOV R8, 0x238d0 ;  /* 0x000238d000087802 */ /* 0x000fe40000000f00 */
[----:B-12--5:R-:W-:Y:S05]  /*238c0*/  CALL.REL.NOINC `($__internal_20_$__cuda_sm70_shflsync_bfly_p) ;  /* 0x000000a000007944 */ /* 0x026fea0003c00000 */
[----:B--2---:R-:W-:Y:S01]  /*238d0*/  FADD.FTZ R2, R11, R10 ;  /* 0x0000000a0b027221 */ /* 0x004fe20000010000 */
[----:B-1----:R-:W-:Y:S02]  /*238e0*/  MOV R12, R251 ;  /* 0x000000fb000c7202 */ /* 0x002fe40000000f00 */
[----:B------:R-:W-:Y:S02]  /*238f0*/  MOV R9, 0x2 ;  /* 0x0000000200097802 */ /* 0x000fe40000000f00 */
[----:B------:R-:W-:Y:S02]  /*23900*/  MOV R8, 0x23920 ;  /* 0x0002392000087802 */ /* 0x000fe40000000f00 */
[----:B------:R-:W-:Y:S05]  /*23910*/  CALL.REL.NOINC `($__internal_20_$__cuda_sm70_shflsync_bfly_p) ;  /* 0x0000005000007944 */ /* 0x000fea0003c00000 */
[----:B-12---:R-:W-:Y:S01]  /*23920*/  FADD.FTZ R12, R251, R10 ;  /* 0x0000000afb0c7221 */ /* 0x006fe20000010000 */
[----:B------:R-:W-:Y:S02]  /*23930*/  MOV R9, 0x1 ;  /* 0x0000000100097802 */ /* 0x000fe40000000f00 */
[----:B------:R-:W-:-:S02]  /*23940*/  MOV R8, 0x23960 ;  /* 0x0002396000087802 */ /* 0x000fc40000000f00 */
[----:B------:R-:W-:Y:S05]  /*23950*/  CALL.REL.NOINC `($__internal_20_$__cuda_sm70_shflsync_bfly_p) ;  /* 0x0000001000007944 */ /* 0x000fea0003c00000 */
[----:B-12---:R-:W-:Y:S05]  /*23960*/  BRA `(.L_x_4091) ;  /* 0xffffe64000007947 */ /* 0x006fea000383ffff */
        .weak           $__internal_20_$__cuda_sm70_shflsync_bfly_p
        .type           $__internal_20_$__cuda_sm70_shflsync_bfly_p,@function
        .size           $__internal_20_$__cuda_sm70_shflsync_bfly_p,(.L_x_4810 - $__internal_20_$__cuda_sm70_shflsync_bfly_p)
$__internal_20_$__cuda_sm70_shflsync_bfly_p:
[----:B------:R-:W-:Y:S01]  /*23970*/  MOV R14, R8 ;  /* 0x00000008000e7202 */ /* 0x000fe20000000f00 */
[----:B------:R-:W-:Y:S04]  /*23980*/  WARPSYNC R6 ;  /* 0x0000000600007348 */ /* 0x000fe80003800000 */
[----:B------:R-:W-:Y:S01]  /*23990*/  MOV R15, 0x0 ;  /* 0x00000000000f7802 */ /* 0x000fe20000000f00 */
[----:B------:R1:W2:Y:S03]  /*239a0*/  SHFL.BFLY PT, R10, R12, R9, R7 ;  /* 0x0c0000090c0a7389 */ /* 0x0002a600000e0007 */
[----:B------:R-:W-:Y:S05]  /*239b0*/  RET.REL.NODEC R14 `(_ZN5flash24flash_fwd_splitkv_kernelI23Flash_fwd_kernel_traitsILi256ELi64ELi64ELi4ELb0ELb0EN7cutlass6half_tE19Flash_kernel_traitsILi256ELi64ELi64ELi4ES3_EELb1ELb0ELb0ELb0ELb1ELb1ELb1ELb1EEEvNS_16Flash_fwd_paramsE) ;  /* 0xfffdc6400e007950 */ /* 0x000fea0003c3ffff */
.L_x_4092:
        /* <DEDUP_REMOVED lines=12> */
.L_x_4810:


//--------------------- .text._ZN5flash24flash_fwd_splitkv_kernelI23Flash_fwd_kernel_traitsILi256ELi64ELi64ELi4ELb0ELb0EN7cutlass6half_tE19Flash_kernel_traitsILi256ELi64ELi64ELi4ES3_EELb1ELb0ELb1ELb0ELb0ELb0ELb1ELb1EEEvNS_16Flash_fwd_paramsE --------------------------
	.section	.text._ZN5flash24flash_fwd_splitkv_kernelI23Flash_fwd_kernel_traitsILi256ELi64ELi64ELi4ELb0ELb0EN7cutlass6half_tE19Flash_kernel_traitsILi256ELi64ELi64ELi4ES3_EELb1ELb0ELb1ELb0ELb0ELb0ELb1ELb1EEEvNS_16Flash_fwd_paramsE,"ax",@progbits
	.sectioninfo	@"SHI_REGISTERS=255"
	.align	128
        .global         _ZN5flash24flash_fwd_splitkv_kernelI23Flash_fwd_kernel_traitsILi256ELi64ELi64ELi4ELb0ELb0EN7cutlass6half_tE19Flash_kernel_traitsILi256ELi64ELi64ELi4ES3_EELb1ELb0ELb1ELb0ELb0ELb0ELb1ELb1EEEvNS_16Flash_fwd_paramsE
        .type           _ZN5flash24flash_fwd_splitkv_kernelI23Flash_fwd_kernel_traitsILi256ELi64ELi64ELi4ELb0ELb0EN7cutlass6half_tE19Flash_kernel_traitsILi256ELi64ELi64ELi4ES3_EELb1ELb0ELb1ELb0ELb0ELb0ELb1ELb1EEEvNS_16Flash_fwd_paramsE,@function
        .size           _ZN5flash24flash_fwd_splitkv_kernelI23Flash_fwd_kernel_traitsILi256ELi64ELi64ELi4ELb0ELb0EN7cutlass6half_tE19Flash_kernel_traitsILi256ELi64ELi64ELi4ES3_EELb1ELb0ELb1ELb0ELb0ELb0ELb1ELb1EEEvNS_16Flash_fwd_paramsE,(.L_x_4812 - _ZN5flash24flash_fwd_splitkv_kernelI23Flash_fwd_kernel_traitsILi256ELi64ELi64ELi4ELb0ELb0EN7cutlass6half_tE19Flash_kernel_traitsILi256ELi64ELi64ELi4ES3_EELb1ELb0ELb1ELb0ELb0ELb0ELb1ELb1EEEvNS_16Flash_fwd_paramsE)
        .other          _ZN5flash24flash_fwd_splitkv_kernelI23Flash_fwd_kernel_traitsILi256ELi64ELi64ELi4ELb0ELb0EN7cutlass6half_tE19Flash_kernel_traitsILi256ELi64ELi64ELi4ES3_EELb1ELb0ELb1ELb0ELb0ELb0ELb1ELb1EEEvNS_16Flash_fwd_paramsE,@"STO_CUDA_ENTRY STV_DEFAULT"
_ZN5flash24flash_fwd_splitkv_kernelI23Flash_fwd_kernel_traitsILi256ELi64ELi64ELi4ELb0ELb0EN7cutlass6half_tE19Flash_kernel_traitsILi256ELi64ELi64ELi4ES3_EELb1ELb0ELb1ELb0ELb0ELb0ELb1ELb1EEEvNS_16Flash_fwd_paramsE:
.text._ZN5flash24flash_fwd_splitkv_kernelI23Flash_fwd_kernel_traitsILi256ELi64ELi64ELi4ELb0ELb0EN7cutlass6half_tE19Flash_kernel_traitsILi256ELi64ELi64ELi4ES3_EELb1ELb0ELb1ELb0ELb0ELb0ELb1ELb1EEEvNS_16Flash_fwd_paramsE:
        /* <DEDUP_REMOVED lines=9> */
[----:B------:R-:W-:-:S03]  /*0090*/  MOV R238, 0x1e0 ;  /* 0x000001e000ee7802 */ /* 0x000fc60000000f00 */
        /* <DEDUP_REMOVED lines=19> */
[----:B---34-:R-:W-:Y:S05]  /*01d0*/  CALL.REL.NOINC `($_ZN5flash24flash_fwd_splitkv_kernelI23Flash_fwd_kernel_traitsILi256ELi64ELi64ELi4ELb0ELb0EN7cutlass6half_tE19Flash_kernel_traitsILi256ELi64ELi64ELi4ES3_EELb1ELb0ELb1ELb0ELb0ELb0ELb1ELb1EEEvNS_16Flash_fwd_paramsE$_ZN5flash30compute_attn_1rowblock_splitkvI23Flash_fwd_kernel_traitsILi256ELi64ELi64ELi4ELb0ELb0EN7cutlass6half_tE19Flash_kernel_traitsILi256ELi64ELi64ELi4ES3_EELb1ELb0ELb1ELb0ELb0ELb0ELb1ELb1ENS_16Flash_fwd_paramsEEEvRKT8_iiiii) ;  /* 0x0000002000007944 */ /* 0x018fea0003c00000 */
[----:B------:R-:W-:Y:S05]  /*01e0*/  BSYNC B4 ;  /* 0x0000000000047941 */ /* 0x000fea0003800000 */
.L_x_4093:
[----:B------:R-:W-:Y:S05]  /*01f0*/  EXIT ;  /* 0x000000000000794d */ /* 0x000fea0003800000 */
        .type           $_ZN5flash24flash_fwd_splitkv_kernelI23Flash_fwd_kernel_traitsILi256ELi64ELi64ELi4ELb0ELb0EN7cutlass6half_tE19Flash_kernel_traitsILi256ELi64ELi64ELi4ES3_EELb1ELb0ELb1ELb0ELb0ELb0ELb1ELb1EEEvNS_16Flash_fwd_paramsE$_ZN5flash30compute_attn_1rowblock_splitkvI23Flash_fwd_kernel_traitsILi256ELi64ELi64ELi4ELb0ELb0EN7cutlass6half_tE19Flash_kernel_traitsILi256ELi64ELi64ELi4ES3_EELb1ELb0ELb1ELb0ELb0ELb0ELb1ELb1ENS_16Flash_fwd_paramsEEEvRKT8_iiiii,@function
        .size           $_ZN5flash24flash_fwd_splitkv_kernelI23Flash_fwd_kernel_traitsILi256ELi64ELi64ELi4ELb0ELb0EN7cutlass6half_tE19Flash_kernel_traitsILi256ELi64ELi64ELi4ES3_EELb1ELb0ELb1ELb0ELb0ELb0ELb1ELb1EEEvNS_16Flash_fwd_paramsE$_ZN5flash30compute_attn_1rowblock_splitkvI23Flash_fwd_kernel_traitsILi256ELi64ELi64ELi4ELb0ELb0EN7cutlass6half_tE19Flash_kernel_traitsILi256ELi64ELi64ELi4ES3_EELb1ELb0ELb1ELb0ELb0ELb0ELb1ELb1ENS_16Flash_fwd_paramsEEEvRKT8_iiiii,($__internal_21_$__cuda_sm70_shflsync_bfly_p - $_ZN5flash24flash_fwd_splitkv_kernelI23Flash_fwd_kernel_traitsILi256ELi64ELi64ELi4ELb0ELb0EN7cutlass6half_tE19Flash_kernel_traitsILi256ELi64ELi64ELi4ES3_EELb1ELb0ELb1ELb0ELb0ELb0ELb1ELb1EEEvNS_16Flash_fwd_paramsE$_ZN5flash30compute_attn_1rowblock_splitkvI23Flash_fwd_kernel_traitsILi256ELi64ELi64ELi4ELb0ELb0EN7cutlass6half_tE19Flash_kernel_traitsILi256ELi64ELi64ELi4ES3_EELb1ELb0ELb1ELb0ELb0ELb0ELb1ELb1ENS_16Flash_fwd_paramsEEEvRKT8_iiiii)
$_ZN5flash24flash_fwd_splitkv_kernelI23Flash_fwd_kernel_traitsILi256ELi64ELi64ELi4ELb0ELb0EN7cutlass6half_tE19Flash_kernel_traitsILi256ELi64ELi64ELi4ES3_EELb1ELb0ELb1ELb0ELb0ELb0ELb1ELb1EEEvNS_16Flash_fwd_paramsE$_ZN5flash30compute_attn_1rowblock_splitkvI23Flash_fwd_kernel_traitsILi256ELi64ELi64ELi4ELb0ELb0EN7cutlass6half_tE19Flash_kernel_traitsILi256ELi64ELi64ELi4ES3_EELb1ELb0ELb1ELb0ELb0ELb0ELb1ELb1ENS_16Flash_fwd_paramsEEEvRKT8_iiiii:
        /* <DEDUP_REMOVED lines=20> */
.L_x_4095:
[----:B------:R-:W-:Y:S05]  /*0340*/  BSYNC B0 ;  /* 0x0000000000007941 */ /* 0x000fea0003800000 */
.L_x_4094:
        /* <DEDUP_REMOVED lines=17> */
.L_x_4097:
[----:B------:R3:W5:Y:S02]  /*0460*/  LD.E R94, [R14.64+0xb8] ;  /* 0x0000b8060e5e7980 */ /* 0x000764000c101900 */
.L_x_4098:
[----:B------:R-:W-:Y:S05]  /*0470*/  BSYNC B0 ;  /* 0x0000000000007941 */ /* 0x000fea0003800000 */
.L_x_4096:
[----:B------:R-:W4:Y:S01]  /*0480*/  LD.E.64 R2, [R14.64+0xf8] ;  /* 0x0000f8060e027980 */ /* 0x000f22000c101b00 */
[----:B------:R-:W-:Y:S01]  /*0490*/  BSSY B1, `(.L_x_4099) ;  /* 0x0000012000017945 */ /* 0x000fe20003800000 */
[----:B-----5:R-:W-:Y:S01]  /*04a0*/  IMAD.IADD R94, R94, 0x1, -R13 ;  /* 0x000000015e5e7824 */ /* 0x020fe200078e0a0d */
[----:B----4-:R-:W-:-:S04]  /*04b0*/  ISETP.NE.U32.AND P0, PT, R2, RZ, PT ;  /* 0x000000ff0200720c */ /* 0x010fc80003f05070 */
[----:B------:R-:W-:-:S13]  /*04c0*/  ISETP.NE.AND.EX P0, PT, R3, RZ, PT, P0 ;  /* 0x000000ff0300720c */ /* 0x000fda0003f05300 */
[----:B------:R-:W-:Y:S05]  /*04d0*/  @!P0 BRA `(.L_x_4100) ;  /* 0x0000004000008947 */ /* 0x000fea0003800000 */
[----:B------:R-:W-:-:S05]  /*04e0*/  IMAD.WIDE R2, R241, 0x4, R2 ;  /* 0x00000004f1027825 */ /* 0x000fca00078e0202 */
[----:B------:R-:W4:Y:S02]  /*04f0*/  LD.E R58, [R2.64] ;  /* 0x00000006023a7980 */ /* 0x000f24000c101900 */
[----:B----4-:R-:W-:Y:S01]  /*0500*/  IADD3 R58, R58, -R13, RZ ;  /* 0x8000000d3a3a7210 */ /* 0x010fe20007ffe0ff */
[----:B------:R-:W-:Y:S05]  /*0510*/  BRA `(.L_x_4101) ;  /* 0x0000009000007947 */ /* 0x000fea0003800000 */
.L_x_4100:
[----:B------:R-:W4:Y:S01]  /*0520*/  LD.E.64 R2, [R14.64+0x108] ;  /* 0x000108060e027980 */ /* 0x000f22000c101b00 */
[----:B------:R-:W-:Y:S01]  /*0530*/  BSSY B0, `(.L_x_4102) ;  /* 0x0000006000007945 */ /* 0x000fe20003800000 */
[----:B----4-:R-:W-:-:S04]  /*0540*/  ISETP.NE.U32.AND P0, PT, R2, RZ, PT ;  /* 0x000000ff0200720c */ /* 0x010fc80003f05070 */
[----:B------:R-:W-:Y:S01]  /*0550*/  ISETP.NE.AND.EX P0, PT, R3, RZ, PT, P0 ;  /* 0x000000ff0300720c */ /* 0x000fe20003f05300 */
[----:B------:R-:W-:-:S12]  /*0560*/  IMAD.MOV.U32 R3, RZ, RZ, RZ ;  /* 0x000000ffff037224 */ /* 0x000fd800078e00ff */
[----:B------:R-:W-:Y:S05]  /*0570*/  @!P0 BRA `(.L_x_4103) ;  /* 0x0000001000008947 */ /* 0x000fea0003800000 */
[----:B------:R4:W5:Y:S02]  /*0580*/  LD.E R3, [R14.64+0xbc] ;  /* 0x0000bc060e037980 */ /* 0x000964000c101900 */
.L_x_4103:
[----:B------:R-:W-:Y:S05]  /*0590*/  BSYNC B0 ;  /* 0x0000000000007941 */ /* 0x000fea0003800000 */
.L_x_4102:
[----:B-----5:R-:W-:Y:S02]  /*05a0*/  IADD3 R58, R94, R3, RZ ;  /* 0x000000035e3a7210 */ /* 0x020fe40007ffe0ff */
.L_x_4101:
[----:B------:R-:W-:Y:S05]  /*05b0*/  BSYNC B1 ;  /* 0x0000000000017941 */ /* 0x000fea0003800000 */
.L_x_4099:
[----:B------:R-:W-:Y:S01]  /*05c0*/  IMAD.SHL.U32 R67, R239, 0x40, RZ ;  /* 0x00000040ef437824 */ /* 0x000fe200078e00ff */
[----:B------:R-:W-:Y:S01]  /*05d0*/  MOV R2, R238 ;  /* 0x000000ee00027202 */ /* 0x000fe20000000f00 */
[----:B------:R-:W-:-:S03]  /*05e0*/  IMAD.MOV.U32 R3, RZ, RZ, 0x0 ;  /* 0x00000000ff037424 */ /* 0x000fc600078e00ff */
[----:B------:R-:W-:-:S13]  /*05f0*/  ISETP.GT.AND P0, PT, R240, R67, PT ;  /* 0x00000043f000720c */ /* 0x000fda0003f04270 */
[----:B------:R-:W-:Y:S05]  /*0600*/  @!P0 RET.REL.NODEC R2 `(_ZN5flash24flash_fwd_splitkv_kernelI23Flash_fwd_kernel_traitsILi256ELi64ELi64ELi4ELb0ELb0EN7cutlass6half_tE19Flash_kernel_traitsILi256ELi64ELi64ELi4ES3_EELb1ELb0ELb1ELb0ELb0ELb0ELb1ELb1EEEvNS_16Flash_fwd_paramsE) ;  /* 0xfffff9f002008950 */ /* 0x000fea0003c3ffff */
[----:B------:R-:W5:Y:S04]  /*0610*/  LD.E R0, [R14.64+0xb8] ;  /* 0x0000b8060e007980 */ /* 0x000f68000c101900 */
[----:B--2---:R-:W2:Y:S01]  /*0620*/  LD.E R5, [R14.64+0x188] ;  /* 0x000188060e057980 */ /* 0x004ea2000c101900 */
[----:B------:R-:W-:-:S03]  /*0630*/  IABS R3, c[0x0][0x10] ;  /* 0x0000040000037a13 */ /* 0x000fc60000000000 */
[----:B------:R-:W1:Y:S01]  /*0640*/  S2R R146, SR_TID.X ;  /* 0x0000000000927919 */ /* 0x000e620000002100 */
[----:B------:R-:W3:Y:S08]  /*0650*/  I2F.RP R2, R3 ;  /* 0x0000000300027306 */ /* 0x000ef00000209400 */
[----:B---3--:R-:W3:Y:S02]  /*0660*/  MUFU.RCP R8, R2 ;  /* 0x0000000200087308 */ /* 0x008ee40000001000 */
[----:B---3--:R-:W-:-:S06]  /*0670*/  IADD3 R8, R8, 0xffffffe, RZ ;  /* 0x0ffffffe08087810 */ /* 0x008fcc0007ffe0ff */
[----:B------:R-:W3:Y:S02]  /*0680*/  F2I.FTZ.U32.TRUNC.NTZ R9, R8 ;  /* 0x0000000800097305 */ /* 0x000ee4000021f000 */
[----:B---3--:R-:W-:Y:S02]  /*0690*/  IMAD.MOV R6, RZ, RZ, -R9 ;  /* 0x000000ffff067224 */ /* 0x008fe400078e0a09 */
[----:B------:R-:W-:Y:S02]  /*06a0*/  IMAD.MOV.U32 R8, RZ, RZ, RZ ;  /* 0x000000ffff087224 */ /* 0x000fe400078e00ff */
[----:B------:R-:W-:-:S04]  /*06b0*/  IMAD R6, R6, R3, RZ ;  /* 0x0000000306067224 */ /* 0x000fc800078e02ff */
[----:B------:R-:W-:Y:S01]  /*06c0*/  IMAD.HI.U32 R6, R9, R6, R8 ;  /* 0x0000000609067227 */ /* 0x000fe200078e0008 */
[----:B-----5:R-:W-:-:S04]  /*06d0*/  IADD3 R0, R0, 0x3f, RZ ;  /* 0x0000003f00007810 */ /* 0x020fc80007ffe0ff */
        /* <DEDUP_REMOVED lines=18> */
[----:B--2---:R-:W-:-:S02]  /*0800*/  IADD3 R5, R5, R0, R58 ;  /* 0x0000000005057210 */ /* 0x004fc40007ffe03a */
        /* <DEDUP_REMOVED lines=15> */
[----:B-1----:R-:W2:Y:S04]  /*0900*/  LD.E.64 R2, [R14.64+0xb0] ;  /* 0x0000b0060e027980 */ /* 0x002ea8000c101b00 */
[----:B------:R-:W3:Y:S04]  /*0910*/  LD.E R7, [R14.64+0x60] ;  /* 0x000060060e077980 */ /* 0x000ee8000c101900 */
[----:B----4-:R-:W4:Y:S04]  /*0920*/  LD.E R8, [R14.64+0xcc] ;  /* 0x0000cc060e087980 */ /* 0x010f28000c101900 */
[----:B------:R-:W4:Y:S04]  /*0930*/  LD.E.64 R10, [R14.64+0x78] ;  /* 0x000078060e0a7980 */ /* 0x000f28000c101b00 */
[----:B------:R1:W5:Y:S04]  /*0940*/  LD.E R0, [R14.64+0xc0] ;  /* 0x0000c0060e007980 */ /* 0x000368000c101900 */
[----:B------:R1:W5:Y:S01]  /*0950*/  LD.E.64 R4, [R14.64+0xa8] ;  /* 0x0000a8060e047980 */ /* 0x000362000c101b00 */
[----:B------:R-:W-:Y:S01]  /*0960*/  SHF.R.S32.HI R9, RZ, 0x1f, R146 ;  /* 0x0000001fff097819 */ /* 0x000fe20000011492 */
[----:B------:R-:W-:Y:S03]  /*0970*/  BSSY B0, `(.L_x_4105) ;  /* 0x000001e000007945 */ /* 0x000fe60003800000 */
[----:B------:R-:W-:-:S04]  /*0980*/  LEA.HI R9, R9, R146, RZ, 0x4 ;  /* 0x0000009209097211 */ /* 0x000fc800078f20ff */
[----:B------:R-:W-:-:S05]  /*0990*/  LOP3.LUT R13, R9, 0xfffffff0, RZ, 0xc0, !PT ;  /* 0xfffffff0090d7812 */ /* 0x000fca00078ec0ff */
[----:B------:R-:W-:-:S04]  /*09a0*/  IMAD.IADD R146, R146, 0x1, -R13 ;  /* 0x0000000192927824 */ /* 0x000fc800078e0a0d */
[----:B------:R-:W-:Y:S02]  /*09b0*/  IMAD.SHL.U32 R6, R146, 0x4, RZ ;  /* 0x0000000492067824 */ /* 0x000fe400078e00ff */
[----:B--2---:R-:W-:-:S04]  /*09c0*/  IMAD R2, R2, UR8, R241 ;  /* 0x0000000802027c24 */ /* 0x004fc8000f8e02f1 */
[----:B---3--:R-:W-:Y:S01]  /*09d0*/  IMAD R2, R2, R7, R242 ;  /* 0x0000000702027224 */ /* 0x008fe200078e02f2 */
[----:B------:R-:W-:-:S03]  /*09e0*/  SHF.R.S32.HI R7, RZ, 0x1f, R6 ;  /* 0x0000001fff077819 */ /* 0x000fc60000011406 */
[----:B------:R-:W-:Y:S01]  /*09f0*/  IMAD R3, R3, R2, R67 ;  /* 0x0000000203037224 */ /* 0x000fe200078e0243 */
[----:B------:R-:W-:Y:S01]  /*0a00*/  SHF.R.S32.HI R2, RZ, 0x4, R9 ;  /* 0x00000004ff027819 */ /* 0x000fe20000011409 */
[----:B------:R-:W-:Y:S02]  /*0a10*/  IMAD.IADD R67, R240, 0x1, -R67 ;  /* 0x00000001f0437824 */ /* 0x000fe400078e0a43 */
[----:B----4-:R-:W-:Y:S02]  /*0a20*/  IMAD R8, R3, R8, RZ ;  /* 0x0000000803087224 */ /* 0x010fe400078e02ff */
[C---:B------:R-:W-:Y:S01]  /*0a30*/  IMAD.WIDE R12, R2.reuse, 0x100, R6 ;  /* 0x00000100020c7825 */ /* 0x040fe200078e0206 */
[----:B------:R-:W-:-:S04]  /*0a40*/  ISETP.GE.AND P1, PT, R2, R67, PT ;  /* 0x000000430200720c */ /* 0x000fc80003f26270 */
        /* <DEDUP_REMOVED lines=16> */
.L_x_4106:
[----:B-1----:R-:W-:Y:S05]  /*0b50*/  BSYNC B0 ;  /* 0x0000000000007941 */ /* 0x002fea0003800000 */
.L_x_4105:
        /* <DEDUP_REMOVED lines=12> */
.L_x_4108:
[----:B------:R-:W-:Y:S05]  /*0c20*/  BSYNC B0 ;  /* 0x0000000000007941 */ /* 0x000fea0003800000 */
.L_x_4107:
        /* <DEDUP_REMOVED lines=12> */
.L_x_4110:
[----:B------:R-:W-:Y:S05]  /*0cf0*/  BSYNC B0 ;  /* 0x0000000000007941 */ /* 0x000fea0003800000 */
.L_x_4109:
        /* <DEDUP_REMOVED lines=12> */
.L_x_4112:
[----:B------:R-:W-:Y:S05]  /*0dc0*/  BSYNC B0 ;  /* 0x0000000000007941 */ /* 0x000fea0003800000 */
.L_x_4111:
        /* <DEDUP_REMOVED lines=12> */
.L_x_4114:
[----:B------:R-:W-:Y:S05]  /*0e90*/  BSYNC B0 ;  /* 0x0000000000007941 */ /* 0x000fea0003800000 */
.L_x_4113:
        /* <DEDUP_REMOVED lines=12> */
.L_x_4116:
[----:B------:R-:W-:Y:S05]  /*0f60*/  BSYNC B0 ;  /* 0x0000000000007941 */ /* 0x000fea0003800000 */
.L_x_4115:
        /* <DEDUP_REMOVED lines=12> */
.L_x_4118:
[----:B------:R-:W-:Y:S05]  /*1030*/  BSYNC B0 ;  /* 0x0000000000007941 */ /* 0x000fea0003800000 */
.L_x_4117:
        /* <DEDUP_REMOVED lines=12> */
.L_x_4120:
[----:B------:R-:W-:Y:S05]  /*1100*/  BSYNC B0 ;  /* 0x0000000000007941 */ /* 0x000fea0003800000 */
.L_x_4119:
        /* <DEDUP_REMOVED lines=29> */
[----:B------:R-:W-:Y:S05]  /*12e0*/  @P6 RET.REL.NODEC R238 `(_ZN5flash24flash_fwd_splitkv_kernelI23Flash_fwd_kernel_traitsILi256ELi64ELi64ELi4ELb0ELb0EN7cutlass6half_tE19Flash_kernel_traitsILi256ELi64ELi64ELi4ES3_EELb1ELb0ELb1ELb0ELb0ELb0ELb1ELb1EEEvNS_16Flash_fwd_paramsE) ;  /* 0xffffed10ee006950 */ /* 0x000fea0003c3ffff */
[----:B-1----:R-:W-:Y:S02]  /*12f0*/  MOV R5, 0xff800000 ;  /* 0xff80000000057802 */ /* 0x002fe40000000f00 */
[----:B------:R-:W-:-:S03]  /*1300*/  MOV R239, 0x0 ;  /* 0x0000000000ef7802 */ /* 0x000fc60000000f00 */
[----:B------:R1:W-:Y:S01]  /*1310*/  ST.E [R2.64+0xe0], R5 ;  /* 0x0000e00502007985 */ /* 0x0003e2000c101906 */
[----:B------:R-:W-:Y:S05]  /*1320*/  RET.REL.NODEC R238 `(_ZN5flash24flash_fwd_splitkv_kernelI23Flash_fwd_kernel_traitsILi256ELi64ELi64ELi4ELb0ELb0EN7cutlass6half_tE19Flash_kernel_traitsILi256ELi64ELi64ELi4ES3_EELb1ELb0ELb1ELb0ELb0ELb0ELb1ELb1EEEvNS_16Flash_fwd_paramsE) ;  /* 0xffffecd0ee007950 */ /* 0x000fea0003c3ffff */
.L_x_4104:
[----:B-1----:R-:W2:Y:S04]  /*1330*/  LD.E.64 R6, [R14.64+0x160] ;  /* 0x000160060e067980 */ /* 0x002ea8000c101b00 */
[----:B------:R-:W3:Y:S01]  /*1340*/  LD.E.64 R10, [R14.64+0x158] ;  /* 0x000158060e0a7980 */ /* 0x000ee2000c101b00 */
[----:B--2---:R-:W-:-:S04]  /*1350*/  ISETP.NE.U32.AND P1, PT, R6, RZ, PT ;  /* 0x000000ff0600720c */ /* 0x004fc80003f25070 */
[----:B------:R-:W-:-:S13]  /*1360*/  ISETP.NE.AND.EX P1, PT, R7, RZ, PT, P1 ;  /* 0x000000ff0700720c */ /* 0x000fda0003f25310 */
[----:B------:R-:W2:Y:S01]  /*1370*/  @P1 LD.E.64 R8, [R14.64+0x168] ;  /* 0x000168060e081980 */ /* 0x000ea2000c101b00 */
[----:B---3--:R-:W-:Y:S01]  /*1380*/  ISETP.NE.U32.AND P0, PT, R10, RZ, PT ;  /* 0x000000ff0a00720c */ /* 0x008fe20003f05070 */
        /* <DEDUP_REMOVED lines=17> */
[----:B------:R-:W3:Y:S01]  /*14a0*/  LD.E R3, [R14.64+0x68] ;  /* 0x000068060e037980 */ /* 0x000ee2000c101900 */
[----:B------:R-:W-:-:S03]  /*14b0*/  LEA R5, R166, 0xffffffc0, 0x6 ;  /* 0xffffffc0a6057811 */ /* 0x000fc600078e30ff */
[----:B----4-:R-:W4:Y:S01]  /*14c0*/  LD.E.64 R20, [R14.64+0x20] ;  /* 0x000020060e147980 */ /* 0x010f22000c101b00 */
        /* <DEDUP_REMOVED lines=15> */
[----:B------:R-:W-:Y:S01]  /*15c0*/  IADD3 R0, RZ, -R0, RZ ;  /* 0x80000000ff007210 */ /* 0x000fe20007ffe0ff */
[----:B------:R-:W2:Y:S04]  /*15d0*/  LD.E.64 R8, [R14.64+0x28] ;  /* 0x000028060e087980 */ /* 0x000ea8000c101b00 */
        /* <DEDUP_REMOVED lines=13> */
[----:B------:R1:W2:Y:S01]  /*16b0*/  LD.E R2, [R22.64] ;  /* 0x0000000616027980 */ /* 0x0002a2000c101900 */
[----:B---3--:R-:W-:-:S04]  /*16c0*/  IABS R6, R3 ;  /* 0x0000000300067213 */ /* 0x008fc80000000000 */
[----:B------:R-:W3:Y:S08]  /*16d0*/  I2F.RP R16, R6 ;  /* 0x0000000600107306 */ /* 0x000ef00000209400 */
[----:B---3-5:R-:W3:Y:S02]  /*16e0*/  MUFU.RCP R12, R16 ;  /* 0x00000010000c7308 */ /* 0x028ee40000001000 */
[----:B---3--:R-:W-:-:S06]  /*16f0*/  IADD3 R12, R12, 0xffffffe, RZ ;  /* 0x0ffffffe0c0c7810 */ /* 0x008fcc0007ffe0ff */
[----:B-1----:R-:W1:Y:S01]  /*1700*/  F2I.FTZ.U32.TRUNC.NTZ R23, R12 ;  /* 0x0000000c00177305 */ /* 0x002e62000021f000 */
[----:B------:R-:W-:Y:S01]  /*1710*/  IMAD.MOV.U32 R22, RZ, RZ, RZ ;  /* 0x000000ffff167224 */ /* 0x000fe200078e00ff */
[----:B------:R-:W-:Y:S02]  /*1720*/  IABS R7, R3 ;  /* 0x0000000300077213 */ /* 0x000fe40000000000 */
[----:B-1----:R-:W-:-:S05]  /*1730*/  IADD3 R0, RZ, -R23, RZ ;  /* 0x80000017ff007210 */ /* 0x002fca0007ffe0ff */
        /* <DEDUP_REMOVED lines=16> */
[----:B------:R-:W-:-:S05]  /*1840*/  IMAD R6, R63, R10, RZ ;  /* 0x0000000a3f067224 */ /* 0x000fca00078e02ff */
[----:B------:R-:W-:Y:S02]  /*1850*/  @!P0 IMAD.MOV R16, RZ, RZ, -R16 ;  /* 0x000000ffff108224 */ /* 0x000fe400078e0a10 */
[----:B------:R-:W-:Y:S02]  /*1860*/  @!P1 LOP3.LUT R16, RZ, R3, RZ, 0x33, !PT ;  /* 0x00000003ff109212 */ /* 0x000fe400078e33ff */
[----:B--2---:R-:W-:Y:S01]  /*1870*/  SHF.R.S32.HI R0, RZ, 0x1f, R2 ;  /* 0x0000001fff007819 */ /* 0x004fe20000011402 */
[-C--:B----4-:R-:W-:Y:S02]  /*1880*/  IMAD R7, R21, R2.reuse, RZ ;  /* 0x0000000215077224 */ /* 0x090fe400078e02ff */
[----:B------:R-:W-:-:S04]  /*1890*/  IMAD.WIDE.U32 R12, R20, R2, RZ ;  /* 0x00000002140c7225 */ /* 0x000fc800078e00ff */
[----:B------:R-:W-:-:S05]  /*18a0*/  IMAD R7, R20, R0, R7 ;  /* 0x0000000014077224 */ /* 0x000fca00078e0207 */
[----:B------:R-:W-:Y:S02]  /*18b0*/  IADD3 R13, R13, R7, RZ ;  /* 0x000000070d0d7210 */ /* 0x000fe40007ffe0ff */
[----:B------:R-:W-:Y:S01]  /*18c0*/  SHF.R.S32.HI R7, RZ, 0x1f, R10 ;  /* 0x0000001fff077819 */ /* 0x000fe2000001140a */
[----:B------:R-:W-:Y:S02]  /*18d0*/  IMAD R3, R9, R2, RZ ;  /* 0x0000000209037224 */ /* 0x000fe400078e02ff */
[----:B------:R-:W-:-:S04]  /*18e0*/  IMAD.WIDE.U32 R12, R10, R62, R12 ;  /* 0x0000003e0a0c7225 */ /* 0x000fc800078e000c */
[----:B------:R-:W-:Y:S02]  /*18f0*/  IMAD R6, R62, R7, R6 ;  /* 0x000000073e067224 */ /* 0x000fe400078e0206 */
[----:B------:R-:W-:-:S03]  /*1900*/  IMAD.WIDE.U32 R22, R8, R2, RZ ;  /* 0x0000000208167225 */ /* 0x000fc600078e00ff */
[----:B------:R-:W-:Y:S01]  /*1910*/  IADD3 R9, R13, R6, RZ ;  /* 0x000000060d097210 */ /* 0x000fe20007ffe0ff */
[----:B------:R-:W-:Y:S01]  /*1920*/  IMAD R3, R8, R0, R3 ;  /* 0x0000000008037224 */ /* 0x000fe200078e0203 */
[----:B------:R-:W-:Y:S01]  /*1930*/  SHF.R.S32.HI R13, RZ, 0x1f, R16 ;  /* 0x0000001fff0d7819 */ /* 0x000fe20000011410 */
        /* <DEDUP_REMOVED lines=8> */
.L_x_4122:
[----:B-1----:R-:W2:Y:S01]  /*19c0*/  LD.E R9, [R14.64+0x68] ;  /* 0x000068060e097980 */ /* 0x002ea2000c101900 */
[----:B------:R-:W-:-:S03]  /*19d0*/  ISETP.NE.AND P4, PT, R16, -0x1, PT ;  /* 0xffffffff1000780c */ /* 0x000fc60003f85270 */
[----:B------:R-:W3:Y:S04]  /*19e0*/  LD.E.64 R62, [R14.64+0x38] ;  /* 0x000038060e3e7980 */ /* 0x000ee8000c101b00 */
[----:B----4-:R-:W4:Y:S04]  /*19f0*/  LD.E.64 R60, [R14.64+0x40] ;  /* 0x000040060e3c7980 */ /* 0x010f28000c101b00 */
        /* <DEDUP_REMOVED lines=20> */
[-C--:B---3--:R-:W-:Y:S02]  /*1b40*/  @!P4 IMAD R5, R63, R13.reuse, RZ ;  /* 0x0000000d3f05c224 */ /* 0x088fe400078e02ff */
[----:B------:R-:W-:-:S04]  /*1b50*/  @!P4 IMAD.WIDE.U32 R24, R62, R13, RZ ;  /* 0x0000000d3e18c225 */ /* 0x000fc800078e00ff */
[----:B------:R-:W-:Y:S01]  /*1b60*/  @!P4 IMAD R5, R6, R62, R5 ;  /* 0x0000003e0605c224 */ /* 0x000fe200078e0205 */
[----:B-----5:R-:W-:Y:S01]  /*1b70*/  @!P4 SHF.R.S32.HI R6, RZ, 0x1f, R12 ;  /* 0x0000001fff06c819 */ /* 0x020fe2000001140c */
[----:B------:R-:W-:-:S03]  /*1b80*/  @P4 IMAD.IADD R7, R13, 0x1, R16 ;  /* 0x000000010d074824 */ /* 0x000fc600078e0210 */
[----:B------:R-:W-:Y:S01]  /*1b90*/  @!P4 IADD3 R25, R25, R5, RZ ;  /* 0x000000051919c210 */ /* 0x000fe20007ffe0ff */
[----:B------:R-:W-:Y:S02]  /*1ba0*/  @!P0 IMAD.IADD R0, R0, 0x1, -R3 ;  /* 0x0000000100008824 */ /* 0x000fe400078e0a03 */
[----:B------:R-:W-:-:S03]  /*1bb0*/  @!P4 IMAD R5, R23, R12, RZ ;  /* 0x0000000c1705c224 */ /* 0x000fc600078e02ff */
[----:B------:R-:W-:Y:S01]  /*1bc0*/  ISETP.GE.U32.AND P3, PT, R0, R3, PT ;  /* 0x000000030000720c */ /* 0x000fe20003f66070 */
[----:B------:R-:W-:Y:S01]  /*1bd0*/  @!P4 IMAD R5, R22, R6, R5 ;  /* 0x000000061605c224 */ /* 0x000fe200078e0205 */
[----:B------:R-:W-:Y:S01]  /*1be0*/  LOP3.LUT R0, R242, R9, RZ, 0x3c, !PT ;  /* 0x00000009f2007212 */ /* 0x000fe200078e3cff */
[-C--:B------:R-:W-:Y:S02]  /*1bf0*/  @P4 IMAD R11, R63, R7.reuse, RZ ;  /* 0x000000073f0b4224 */ /* 0x080fe400078e02ff */
[----:B------:R-:W-:Y:S01]  /*1c00*/  @P4 IMAD.WIDE.U32 R26, R62, R7, RZ ;  /* 0x000000073e1a4225 */ /* 0x000fe200078e00ff */
[----:B------:R-:W-:-:S03]  /*1c10*/  ISETP.GE.AND P1, PT, R0, RZ, PT ;  /* 0x000000ff0000720c */ /* 0x000fc60003f26270 */
[----:B------:R-:W-:Y:S01]  /*1c20*/  @!P4 IMAD.WIDE.U32 R22, R22, R12, R24 ;  /* 0x0000000c1616c225 */ /* 0x000fe200078e0018 */
[----:B------:R-:W-:Y:S02]  /*1c30*/  @!P0 IADD3 R2, R2, 0x1, RZ ;  /* 0x0000000102028810 */ /* 0x000fe40007ffe0ff */
[----:B------:R-:W-:Y:S01]  /*1c40*/  ISETP.NE.AND P0, PT, R9, RZ, PT ;  /* 0x000000ff0900720c */ /* 0x000fe20003f05270 */
[----:B------:R-:W-:Y:S01]  /*1c50*/  @P4 IMAD.IADD R11, R27, 0x1, R11 ;  /* 0x000000011b0b4824 */ /* 0x000fe200078e020b */
[----:B------:R-:W-:Y:S01]  /*1c60*/  @!P4 IADD3 R11, R23, R5, RZ ;  /* 0x00000005170bc210 */ /* 0x000fe20007ffe0ff */
[-C--:B----4-:R-:W-:Y:S01]  /*1c70*/  @!P4 IMAD R6, R61, R13.reuse, RZ ;  /* 0x0000000d3d06c224 */ /* 0x090fe200078e02ff */
[----:B------:R-:W-:Y:S02]  /*1c80*/  @!P4 SHF.R.S32.HI R3, RZ, 0x1f, R13 ;  /* 0x0000001fff03c819 */ /* 0x000fe4000001140d */
[----:B------:R-:W-:Y:S02]  /*1c90*/  LEA R5, R166, 0xffffffc0, 0x6 ;  /* 0xffffffc0a6057811 */ /* 0x000fe400078e30ff */
[----:B------:R-:W-:Y:S01]  /*1ca0*/  @P4 MOV R10, R26 ;  /* 0x0000001a000a4202 */ /* 0x000fe20000000f00 */
[----:B------:R-:W-:Y:S01]  /*1cb0*/  @!P4 IMAD R3, R3, R60, R6 ;  /* 0x0000003c0303c224 */ /* 0x000fe200078e0206 */
[----:B------:R-:W-:Y:S01]  /*1cc0*/  @!P4 MOV R10, R22 ;  /* 0x00000016000ac202 */ /* 0x000fe20000000f00 */
[----:B------:R-:W-:Y:S01]  /*1cd0*/  @!P4 IMAD.WIDE.U32 R22, R60, R13, RZ ;  /* 0x0000000d3c16c225 */ /* 0x000fe200078e00ff */
[----:B------:R-:W-:-:S02]  /*1ce0*/  SHF.R.S32.HI R7, RZ, 0x1f, R5 ;  /* 0x0000001fff077819 */ /* 0x000fc40000011405 */
[----:B------:R-:W-:Y:S01]  /*1cf0*/  @P3 IADD3 R2, R2, 0x1, RZ ;  /* 0x0000000102023810 */ /* 0x000fe20007ffe0ff */
[----:B------:R-:W-:Y:S01]  /*1d00*/  IMAD R8, R63, R5, RZ ;  /* 0x000000053f087224 */ /* 0x000fe200078e02ff */
[----:B------:R-:W-:Y:S01]  /*1d10*/  @!P4 IADD3 R23, R23, R3, RZ ;  /* 0x000000031717c210 */ /* 0x000fe20007ffe0ff */
[----:B------:R-:W-:Y:S01]  /*1d20*/  IMAD.WIDE.U32 R10, R62, R5, R10 ;  /* 0x000000053e0a7225 */ /* 0x000fe200078e000a */
[----:B------:R-:W-:Y:S02]  /*1d30*/  @P4 IADD3 R13, R13, R16, RZ ;  /* 0x000000100d0d4210 */ /* 0x000fe40007ffe0ff */
[----:B------:R-:W-:Y:S01]  /*1d40*/  @!P4 SHF.R.S32.HI R3, RZ, 0x1f, R12 ;  /* 0x0000001fff03c819 */ /* 0x000fe2000001140c */
[----:B------:R-:W-:Y:S02]  /*1d50*/  IMAD R8, R7, R62, R8 ;  /* 0x0000003e07087224 */ /* 0x000fe400078e0208 */
[----:B------:R-:W-:Y:S01]  /*1d60*/  @!P1 IMAD.MOV R2, RZ, RZ, -R2 ;  /* 0x000000ffff029224 */ /* 0x000fe200078e0a02 */
[----:B------:R-:W-:Y:S01]  /*1d70*/  @!P0 LOP3.LUT R2, RZ, R9, RZ, 0x33, !PT ;  /* 0x00000009ff028212 */ /* 0x000fe200078e33ff */
[----:B------:R-:W-:-:S02]  /*1d80*/  @!P4 IMAD R0, R21, R12, RZ ;  /* 0x0000000c1500c224 */ /* 0x000fc400078e02ff */
[----:B------:R-:W-:Y:S02]  /*1d90*/  IMAD.IADD R11, R11, 0x1, R8 ;  /* 0x000000010b0b7824 */ /* 0x000fe400078e0208 */
[-C--:B------:R-:W-:Y:S02]  /*1da0*/  @P4 IMAD R17, R61, R13.reuse, RZ ;  /* 0x0000000d3d114224 */ /* 0x080fe400078e02ff */
[----:B------:R-:W-:Y:S01]  /*1db0*/  @P4 IMAD.WIDE.U32 R8, R60, R13, RZ ;  /* 0x0000000d3c084225 */ /* 0x000fe200078e00ff */
[----:B------:R-:W-:-:S03]  /*1dc0*/  SHF.R.S32.HI R13, RZ, 0x1f, R2 ;  /* 0x0000001fff0d7819 */ /* 0x000fc60000011402 */
[C---:B------:R-:W-:Y:S02]  /*1dd0*/  @!P4 IMAD R0, R20.reuse, R3, R0 ;  /* 0x000000031400c224 */ /* 0x040fe400078e0200 */
[----:B------:R-:W-:Y:S02]  /*1de0*/  IMAD R3, R19, R2, RZ ;  /* 0x0000000213037224 */ /* 0x000fe400078e02ff */
[----:B------:R-:W-:Y:S01]  /*1df0*/  @!P4 IMAD.WIDE.U32 R20, R20, R12, R22 ;  /* 0x0000000c1414c225 */ /* 0x000fe200078e0016 */
[----:B------:R-:W-:-:S03]  /*1e00*/  @P4 IADD3 R17, R9, R17, RZ ;  /* 0x0000001109114210 */ /* 0x000fc60007ffe0ff */
[----:B------:R-:W-:Y:S01]  /*1e10*/  IMAD.WIDE.U32 R10, R18, R2, R10 ;  /* 0x00000002120a7225 */ /* 0x000fe200078e000a */
[----:B------:R-:W-:-:S03]  /*1e20*/  @P4 MOV R22, R8 ;  /* 0x0000000800164202 */ /* 0x000fc60000000f00 */
[----:B------:R-:W-:Y:S02]  /*1e30*/  IMAD R3, R18, R13, R3 ;  /* 0x0000000d12037224 */ /* 0x000fe400078e0203 */
[----:B------:R-:W-:Y:S01]  /*1e40*/  @!P4 IMAD.IADD R17, R21, 0x1, R0 ;  /* 0x000000011511c824 */ /* 0x000fe200078e0200 */
[----:B------:R-:W-:Y:S01]  /*1e50*/  MOV R0, R10 ;  /* 0x0000000a00007202 */ /* 0x000fe20000000f00 */
[----:B------:R-:W-:Y:S01]  /*1e60*/  IMAD.IADD R3, R11, 0x1, R3 ;  /* 0x000000010b037824 */ /* 0x000fe200078e0203 */
[----:B------:R-:W-:Y:S02]  /*1e70*/  @!P4 MOV R22, R20 ;  /* 0x000000140016c202 */ /* 0x000fe40000000f00 */
[----:B------:R-:W-:Y:S02]  /*1e80*/  MOV R10, R5 ;  /* 0x00000005000a7202 */ /* 0x000fe40000000f00 */
[----:B------:R-:W-:Y:S02]  /*1e90*/  MOV R16, R2 ;  /* 0x0000000200107202 */ /* 0x000fe40000000f00 */
.L_x_4123:
[----:B-1----:R-:W-:Y:S05]  /*1ea0*/  BSYNC B0 ;  /* 0x0000000000007941 */ /* 0x002fea0003800000 */
.L_x_4121:
[----:B------:R-:W-:Y:S01]  /*1eb0*/  ISETP.NE.AND P5, PT, R4, -0x1, PT ;  /* 0xffffffff0400780c */ /* 0x000fe20003fa5270 */
[----:B------:R-:W2:Y:S04]  /*1ec0*/  LD.E.64 R186, [R14.64+0x30] ;  /* 0x000030060eba7980 */ /* 0x000ea8000c101b00 */
[----:B------:R-:W3:Y:S04]  /*1ed0*/  LD.E.64 R24, [R14.64+0x10] ;  /* 0x000010060e187980 */ /* 0x000ee8000c101b00 */
[----:B------:R-:W4:Y:S04]  /*1ee0*/  LD.E.64 R8, [R14.64+0x48] ;  /* 0x000048060e087980 */ /* 0x000f28000c101b00 */
[----:B------:R-:W3:Y:S04]  /*1ef0*/  @!P5 LD.E.64 R26, [R14.64+0x18] ;  /* 0x000018060e1ad980 */ /* 0x000ee8000c101b00 */
[----:B------:R-:W4:Y:S04]  /*1f00*/  LD.E R171, [R14.64+0xc0] ;  /* 0x0000c0060eab7980 */ /* 0x000f28000c101900 */
        /* <DEDUP_REMOVED lines=15> */
[----:B------:R-:W-:Y:S01]  /*2000*/  SHF.R.S32.HI R66, RZ, 0x4, R11 ;  /* 0x00000004ff427819 */ /* 0x000fe2000001140b */
[----:B------:R-:W-:Y:S01]  /*2010*/  IMAD.IADD R6, R6, 0x1, -R19 ;  /* 0x0000000106067824 */ /* 0x000fe200078e0a13 */
[----:B-1----:R-:W-:Y:S02]  /*2020*/  IADD3 R30, P0, R18, R22, RZ ;  /* 0x00000016121e7210 */ /* 0x002fe40007f1e0ff */
[----:B------:R-:W-:Y:S01]  /*2030*/  SHF.R.S32.HI R19, RZ, 0x1f, R18 ;  /* 0x0000001fff137819 */ /* 0x000fe20000011412 */
[----:B------:R-:W-:Y:S01]  /*2040*/  IMAD.SHL.U32 R12, R172, 0x40, RZ ;  /* 0x00000040ac0c7824 */ /* 0x000fe200078e00ff */
[----:B------:R-:W-:Y:S01]  /*2050*/  LEA.HI R11, R11, R66, RZ, 0x1 ;  /* 0x000000420b0b7211 */ /* 0x000fe200078f08ff */
[----:B------:R-:W-:-:S02]  /*2060*/  IMAD R7, R7, R60, RZ ;  /* 0x0000003c07077224 */ /* 0x000fc400078e02ff */
[----:B------:R-:W-:Y:S01]  /*2070*/  IMAD.X R31, R19, 0x1, R17, P0 ;  /* 0x00000001131f7824 */ /* 0x000fe200000e0611 */
[----:B------:R-:W-:Y:S01]  /*2080*/  LOP3.LUT R11, R11, 0xfffffffe, RZ, 0xc0, !PT ;  /* 0xfffffffe0b0b7812 */ /* 0x000fe200078ec0ff */
[----:B------:R-:W-:Y:S01]  /*2090*/  IMAD R7, R10, R61, R7 ;  /* 0x0000003d0a077224 */ /* 0x000fe200078e0207 */
[----:B------:R-:W-:Y:S01]  /*20a0*/  LOP3.LUT R21, R12, 0x1c0, RZ, 0xc0, !PT ;  /* 0x000001c00c157812 */ /* 0x000fe200078ec0ff */
[----:B------:R-:W-:-:S03]  /*20b0*/  IMAD.WIDE.U32 R30, R10, R60, R30 ;  /* 0x0000003c0a1e7225 */ /* 0x000fc600078e001e */
[----:B------:R-:W-:Y:S01]  /*20c0*/  LOP3.LUT R17, R21, 0x38, R18, 0xf8, !PT ;  /* 0x0000003815117812 */ /* 0x000fe200078ef812 */
[----:B------:R-:W-:Y:S01]  /*20d0*/  IMAD.IADD R66, R66, 0x1, -R11 ;  /* 0x0000000142427824 */ /* 0x000fe200078e0a0b */
[----:B------:R-:W-:Y:S01]  /*20e0*/  SHF.R.U32.HI R22, RZ, 0x3, R21 ;  /* 0x00000003ff167819 */ /* 0x000fe20000011615 */
[----:B------:R-:W-:Y:S02]  /*20f0*/  IMAD.SHL.U32 R10, R6, 0x40, RZ ;  /* 0x00000040060a7824 */ /* 0x000fe400078e00ff */
[----:B------:R-:W-:Y:S02]  /*2100*/  IMAD.IADD R31, R31, 0x1, R7 ;  /* 0x000000011f1f7824 */ /* 0x000fe400078e0207 */
[----:B------:R-:W-:Y:S01]  /*2110*/  IMAD R7, R29, R16, RZ ;  /* 0x000000101d077224 */ /* 0x000fe200078e02ff */
[----:B------:R-:W-:Y:S01]  /*2120*/  LOP3.LUT R17, R17, R22, RZ, 0x3c, !PT ;  /* 0x0000001611117212 */ /* 0x000fe200078e3cff */
[----:B------:R-:W-:Y:S01]  /*2130*/  IMAD.SHL.U32 R11, R66, 0x8, RZ ;  /* 0x00000008420b7824 */ /* 0x000fe200078e00ff */
[----:B------:R-:W-:Y:S01]  /*2140*/  LOP3.LUT R10, R10, 0x1c0, RZ, 0xc0, !PT ;  /* 0x000001c00a0a7812 */ /* 0x000fe200078ec0ff */
[----:B------:R-:W-:-:S02]  /*2150*/  IMAD R7, R13, R28, R7 ;  /* 0x0000001c0d077224 */ /* 0x000fc400078e0207 */
[----:B------:R-:W-:Y:S01]  /*2160*/  IMAD.WIDE.U32 R22, R16, R28, R30 ;  /* 0x0000001c10167225 */ /* 0x000fe200078e001e */
[----:B------:R-:W-:Y:S02]  /*2170*/  LOP3.LUT R11, R10, 0x8, R11, 0xf8, !PT ;  /* 0x000000080a0b7812 */ /* 0x000fe400078ef80b */
[----:B------:R-:W-:Y:S01]  /*2180*/  SHF.R.U32.HI R48, RZ, 0x3, R10 ;  /* 0x00000003ff307819 */ /* 0x000fe2000001160a */
[----:B------:R-:W-:Y:S01]  /*2190*/  IMAD.IADD R23, R23, 0x1, R7 ;  /* 0x0000000117177824 */ /* 0x000fe200078e0207 */
[----:B------:R-:W-:Y:S02]  /*21a0*/  SHF.R.S32.HI R68, RZ, 0x1f, R241 ;  /* 0x0000001fff447819 */ /* 0x000fe400000114f1 */
[----:B------:R-:W-:Y:S02]  /*21b0*/  LOP3.LUT R48, R11, R48, RZ, 0x3c, !PT ;  /* 0x000000300b307212 */ /* 0x000fe400078e3cff */
[C---:B------:R-:W-:Y:S02]  /*21c0*/  LOP3.LUT P4, RZ, R6.reuse, 0x4, RZ, 0xc0, !PT ;  /* 0x0000000406ff7812 */ /* 0x040fe4000788c0ff */
[----:B------:R-:W-:Y:S01]  /*21d0*/  LOP3.LUT P3, RZ, R6, 0x2, RZ, 0xc0, !PT ;  /* 0x0000000206ff7812 */ /* 0x000fe2000786c0ff */
[----:B------:R-:W-:Y:S01]  /*21e0*/  IMAD R189, R61, R172, RZ ;  /* 0x000000ac3dbd7224 */ /* 0x000fe200078e02ff */
[----:B------:R-:W-:Y:S01]  /*21f0*/  SHF.R.S32.HI R173, RZ, 0x1f, R172 ;  /* 0x0000001fffad7819 */ /* 0x000fe200000114ac */
[----:B------:R-:W-:Y:S01]  /*2200*/  IMAD.WIDE.U32 R22, R172, R60, R22 ;  /* 0x0000003cac167225 */ /* 0x000fe200078e0016 */
[----:B------:R-:W-:-:S03]  /*2210*/  LEA.HI R12, R65, R146, RZ, 0x6 ;  /* 0x00000092410c7211 */ /* 0x000fc600078f30ff */
[----:B------:R-:W-:Y:S01]  /*2220*/  IMAD R189, R173, R60, R189 ;  /* 0x0000003cadbd7224 */ /* 0x000fe200078e02bd */
[----:B------:R-:W-:-:S03]  /*2230*/  SHF.R.S32.HI R177, RZ, 0x1f, R242 ;  /* 0x0000001fffb17819 */ /* 0x000fc600000114f2 */
[----:B------:R-:W-:Y:S02]  /*2240*/  IMAD.IADD R189, R23, 0x1, R189 ;  /* 0x0000000117bd7824 */ /* 0x000fe400078e02bd */
[----:B------:R-:W-:-:S05]  /*2250*/  IMAD.SHL.U32 R12, R12, 0x8, RZ ;  /* 0x000000080c0c7824 */ /* 0x000fca00078e00ff */
[----:B------:R-:W-:Y:S02]  /*2260*/  LOP3.LUT R170, R17, 0xfffffe00, R12, 0xf8, !PT ;  /* 0xfffffe0011aa7812 */ /* 0x000fe400078ef80c */
[----:B------:R-:W-:Y:S01]  /*2270*/  IADD3 R12, R18, 0x40, RZ ;  /* 0x00000040120c7810 */ /* 0x000fe20007ffe0ff */
        /* <DEDUP_REMOVED lines=18> */
[----:B---3--:R-:W-:-:S04]  /*23a0*/  @!P5 IMAD R7, R27, R241, RZ ;  /* 0x000000f11b07d224 */ /* 0x008fc800078e02ff */
[C---:B------:R-:W-:Y:S02]  /*23b0*/  @!P5 IMAD R4, R26.reuse, R68, R7 ;  /* 0x000000441a04d224 */ /* 0x040fe400078e0207 */
[----:B------:R-:W-:-:S04]  /*23c0*/  @!P5 IMAD.WIDE.U32 R26, R26, R241, RZ ;  /* 0x000000f11a1ad225 */ /* 0x000fc800078e00ff */
[----:B------:R-:W-:Y:S02]  /*23d0*/  @P5 IMAD.MOV.U32 R6, RZ, RZ, R28 ;  /* 0x000000ffff065224 */ /* 0x000fe400078e001c */
[----:B------:R-:W-:Y:S02]  /*23e0*/  @!P5 IMAD.MOV.U32 R6, RZ, RZ, R26 ;  /* 0x000000ffff06d224 */ /* 0x000fe400078e001a */
[----:B------:R-:W-:Y:S02]  /*23f0*/  IMAD.SHL.U32 R7, R2, 0x40, RZ ;  /* 0x0000004002077824 */ /* 0x000fe400078e00ff */
[----:B------:R-:W-:Y:S01]  /*2400*/  @P5 IMAD.IADD R11, R29, 0x1, R11 ;  /* 0x000000011d0b5824 */ /* 0x000fe200078e020b */
[----:B------:R-:W-:Y:S01]  /*2410*/  IADD3 R10, P1, R18, R6, RZ ;  /* 0x00000006120a7210 */ /* 0x000fe20007f3e0ff */
[----:B------:R-:W-:Y:S01]  /*2420*/  @!P5 IMAD.IADD R11, R27, 0x1, R4 ;  /* 0x000000011b0bd824 */ /* 0x000fe200078e0204 */
[----:B------:R-:W-:Y:S01]  /*2430*/  LOP3.LUT R48, R48, 0xfffffe00, R7, 0xf8, !PT ;  /* 0xfffffe0030307812 */ /* 0x000fe200078ef807 */
[----:B----4-:R-:W-:Y:S01]  /*2440*/  IMAD R7, R9, R242, RZ ;  /* 0x000000f209077224 */ /* 0x010fe200078e02ff */
[----:B------:R-:W-:Y:S01]  /*2450*/  LEA R188, P0, R22, R24, 0x1 ;  /* 0x0000001816bc7211 */ /* 0x000fe200078008ff */
[----:B------:R-:W-:-:S02]  /*2460*/  IMAD.X R11, R19, 0x1, R11, P1 ;  /* 0x00000001130b7824 */ /* 0x000fc400008e060b */
[----:B------:R-:W-:Y:S01]  /*2470*/  IMAD R7, R8, R177, R7 ;  /* 0x000000b108077224 */ /* 0x000fe200078e0207 */
[----:B------:R-:W-:Y:S01]  /*2480*/  LEA.HI.X R189, R22, R25, R189, 0x1, P0 ;  /* 0x0000001916bd7211 */ /* 0x000fe200000f0cbd */
[----:B------:R-:W-:-:S04]  /*2490*/  IMAD.WIDE.U32 R22, R242, R8, R10 ;  /* 0x00000008f2167225 */ /* 0x000fc800078e000a */
[----:B------:R-:W-:Y:S01]  /*24a0*/  IMAD.IADD R23, R23, 0x1, R7 ;  /* 0x0000000117177824 */ /* 0x000fe200078e0207 */
[----:B------:R-:W-:Y:S02]  /*24b0*/  SHF.R.S32.HI R7, RZ, 0x1f, R94 ;  /* 0x0000001fff077819 */ /* 0x000fe4000001145e */
[-C--:B------:R-:W-:Y:S02]  /*24c0*/  ISETP.GE.AND P0, PT, R12, R171.reuse, PT ;  /* 0x000000ab0c00720c */ /* 0x080fe40003f06270 */
[C---:B------:R-:W-:Y:S02]  /*24d0*/  IADD3 R10, R18.reuse, 0xc0, RZ ;  /* 0x000000c0120a7810 */ /* 0x040fe40007ffe0ff */
[----:B------:R-:W-:Y:S02]  /*24e0*/  LEA.HI R92, R7, R94, RZ, 0x6 ;  /* 0x0000005e075c7211 */ /* 0x000fe400078f30ff */
[----:B------:R-:W-:Y:S02]  /*24f0*/  ISETP.GE.AND P1, PT, R18, R171, PT ;  /* 0x000000ab1200720c */ /* 0x000fe40003f26270 */
[----:B------:R-:W-:-:S02]  /*2500*/  SEL R4, RZ, 0xffffffff, P0 ;  /* 0xffffffffff047807 */ /* 0x000fc40000000000 */
[----:B------:R-:W-:Y:S02]  /*2510*/  IADD3 R11, R18, 0x80, RZ ;  /* 0x00000080120b7810 */ /* 0x000fe40007ffe0ff */
[-C--:B------:R-:W-:Y:S02]  /*2520*/  ISETP.GE.AND P0, PT, R10, R171.reuse, PT ;  /* 0x000000ab0a00720c */ /* 0x080fe40003f06270 */
[----:B------:R-:W-:Y:S02]  /*2530*/  SHF.R.S32.HI R92, RZ, 0x6, R92 ;  /* 0x00000006ff5c7819 */ /* 0x000fe4000001145c */
[----:B------:R-:W-:Y:S02]  /*2540*/  SEL R9, RZ, 0x1, P1 ;  /* 0x00000001ff097807 */ /* 0x000fe40000800000 */
[----:B------:R-:W-:Y:S02]  /*2550*/  ISETP.GE.AND P1, PT, R11, R171, PT ;  /* 0x000000ab0b00720c */ /* 0x000fe40003f26270 */
[----:B------:R-:W-:-:S02]  /*2560*/  SEL R167, RZ, 0x8, P0 ;  /* 0x00000008ffa77807 */ /* 0x000fc40000000000 */
[----:B------:R-:W-:Y:S02]  /*2570*/  IMNMX R92, R235, R92, !PT ;  /* 0x0000005ceb5c7217 */ /* 0x000fe40007800200 */
[----:B------:R-:W-:Y:S02]  /*2580*/  IADD3 R174, P0, R18, R0, RZ ;  /* 0x0000000012ae7210 */ /* 0x000fe40007f1e0ff */
[----:B------:R-:W-:Y:S02]  /*2590*/  SEL R2, RZ, 0x4, P1 ;  /* 0x00000004ff027807 */ /* 0x000fe40000800000 */
[----:B------:R-:W-:Y:S01]  /*25a0*/  ISETP.GT.AND P1, PT, R166, R92, PT ;  /* 0x0000005ca600720c */ /* 0x000fe20003f24270 */
[----:B------:R-:W-:Y:S02]  /*25b0*/  IMAD.X R175, R19, 0x1, R3, P0 ;  /* 0x0000000113af7824 */ /* 0x000fe400000e0603 */
[----:B------:R-:W-:Y:S02]  /*25c0*/  IMAD.SHL.U32 R4, R4, 0x2, RZ ;  /* 0x0000000204047824 */ /* 0x000fe400078e00ff */
[----:B------:R-:W-:-:S02]  /*25d0*/  IMAD R185, R183, R186, RZ ;  /* 0x000000bab7b97224 */ /* 0x000fc400078e02ff */
        /* <DEDUP_REMOVED lines=182> */
.L_x_4242:
        /* <DEDUP_REMOVED lines=22> */
.L_x_4126:
[----:B------:R-:W-:Y:S05]  /*32a0*/  BSYNC B0 ;  /* 0x0000000000007941 */ /* 0x000fea0003800000 */
.L_x_4125:
        /* <DEDUP_REMOVED lines=21> */
.L_x_4128:
[----:B------:R-:W-:Y:S05]  /*3400*/  BSYNC B0 ;  /* 0x0000000000007941 */ /* 0x000fea0003800000 */
.L_x_4127:
        /* <DEDUP_REMOVED lines=21> */
.L_x_4130:
[----:B------:R-:W-:Y:S05]  /*3560*/  BSYNC B0 ;  /* 0x0000000000007941 */ /* 0x000fea0003800000 */
.L_x_4129:
        /* <DEDUP_REMOVED lines=21> */
.L_x_4132:
[----:B------:R-:W-:Y:S05]  /*36c0*/  BSYNC B0 ;  /* 0x0000000000007941 */ /* 0x000fea0003800000 */
.L_x_4131:
        /* <DEDUP_REMOVED lines=69> */
.L_x_4139:
[----:B------:R-:W-:Y:S05]  /*3b20*/  BSYNC B0 ;  /* 0x0000000000007941 */ /* 0x000fea0003800000 */
.L_x_4138:
        /* <DEDUP_REMOVED lines=54> */
.L_x_4141:
[----:B------:R-:W-:Y:S05]  /*3e90*/  BSYNC B0 ;  /* 0x0000000000007941 */ /* 0x000fea0003800000 */
.L_x_4140:
        /* <DEDUP_REMOVED lines=54> */
.L_x_4143:
[----:B------:R-:W-:Y:S05]  /*4200*/  BSYNC B0 ;  /* 0x0000000000007941 */ /* 0x000fea0003800000 */
.L_x_4142:
        /* <DEDUP_REMOVED lines=53> */
.L_x_4137:
[----:B------:R-:W-:Y:S05]  /*4560*/  BSYNC B1 ;  /* 0x0000000000017941 */ /* 0x000fea0003800000 */
.L_x_4136:
        /* <DEDUP_REMOVED lines=67> */
.L_x_4147:
[----:B------:R-:W-:Y:S05]  /*49a0*/  BSYNC B0 ;  /* 0x0000000000007941 */ /* 0x000fea0003800000 */
.L_x_4146:
        /* <DEDUP_REMOVED lines=57> */
.L_x_4149:
[----:B------:R-:W-:Y:S05]  /*4d40*/  BSYNC B0 ;  /* 0x0000000000007941 */ /* 0x000fea0003800000 */
.L_x_4148:
        /* <DEDUP_REMOVED lines=57> */
.L_x_4151:
[----:B------:R-:W-:Y:S05]  /*50e0*/  BSYNC B0 ;  /* 0x0000000000007941 */ /* 0x000fea0003800000 */
.L_x_4150:
        /* <DEDUP_REMOVED lines=56> */
.L_x_4145:
[----:B------:R-:W-:Y:S05]  /*5470*/  BSYNC B1 ;  /* 0x0000000000017941 */ /* 0x000fea0003800000 */
.L_x_4144:
        /* <DEDUP_REMOVED lines=67> */
.L_x_4155:
[----:B------:R-:W-:Y:S05]  /*58b0*/  BSYNC B0 ;  /* 0x0000000000007941 */ /* 0x000fea0003800000 */
.L_x_4154:
        /* <DEDUP_REMOVED lines=57> */
.L_x_4157:
[----:B------:R-:W-:Y:S05]  /*5c50*/  BSYNC B0 ;  /* 0x0000000000007941 */ /* 0x000fea0003800000 */
.L_x_4156:
        /* <DEDUP_REMOVED lines=57> */
.L_x_4159:
[----:B------:R-:W-:Y:S05]  /*5ff0*/  BSYNC B0 ;  /* 0x0000000000007941 */ /* 0x000fea0003800000 */
.L_x_4158:
        /* <DEDUP_REMOVED lines=56> */
.L_x_4153:
[----:B------:R-:W-:Y:S05]  /*6380*/  BSYNC B1 ;  /* 0x0000000000017941 */ /* 0x000fea0003800000 */
.L_x_4152:
        /* <DEDUP_REMOVED lines=69> */
.L_x_4163:
[----:B------:R-:W-:Y:S05]  /*67e0*/  BSYNC B0 ;  /* 0x0000000000007941 */ /* 0x000fea0003800000 */
.L_x_4162:
        /* <DEDUP_REMOVED lines=57> */
.L_x_4165:
[----:B------:R-:W-:Y:S05]  /*6b80*/  BSYNC B0 ;  /* 0x0000000000007941 */ /* 0x000fea0003800000 */
.L_x_4164:
        /* <DEDUP_REMOVED lines=57> */
.L_x_4167:
[----:B------:R-:W-:Y:S05]  /*6f20*/  BSYNC B0 ;  /* 0x0000000000007941 */ /* 0x000fea0003800000 */
.L_x_4166:
        /* <DEDUP_REMOVED lines=56> */
.L_x_4161:
[----:B------:R-:W-:Y:S05]  /*72b0*/  BSYNC B1 ;  /* 0x0000000000017941 */ /* 0x000fea0003800000 */
.L_x_4160:
[----:B-1----:R-:W2:Y:S02]  /*72c0*/  LD.E R3, [R14.64+0xd0] ;  /* 0x0000d0060e037980 */ /* 0x002ea4000c101900 */
[----:B--2---:R-:W-:Y:S05]  /*72d0*/  IMAD.U32 R3, R3, -0x20, RZ ;  /* 0xffffffe003037824 */ /* 0x004fea00078e00ff */
[C---:B------:R-:W-:Y:S02]  /*72e0*/  LEA R20, P1, R3.reuse, R20, 0x1 ;  /* 0x0000001403147211 */ /* 0x040fe400078208ff */
[C---:B------:R-:W-:Y:S02]  /*72f0*/  LEA R50, P0, R3.reuse, R50, 0x1 ;  /* 0x0000003203327211 */ /* 0x040fe400078008ff */
[C---:B------:R-:W-:Y:S02]  /*7300*/  LEA.HI.X.SX32 R21, R3.reuse, R21, 0x1, P1 ;  /* 0x0000001503157211 */ /* 0x040fe400008f0eff */
[----:B------:R-:W-:Y:S01]  /*7310*/  LEA.HI.X.SX32 R51, R3, R51, 0x1, P0 ;  /* 0x0000003303337211 */ /* 0x000fe200000f0eff */
[----:B------:R-:W-:-:S05]  /*7320*/  BRA `(.L_x_4168) ;  /* 0x00006dc000007947 */ /* 0x000fca0003800000 */
.L_x_4135:
        /* <DEDUP_REMOVED lines=95> */
.L_x_4174:
[----:B------:R-:W-:Y:S05]  /*7920*/  BSYNC B0 ;  /* 0x0000000000007941 */ /* 0x000fea0003800000 */
.L_x_4173:
[----:B-----5:R3:W-:Y:S02]  /*7930*/  ST.E.128 [R130.64], R36 ;  /* 0x0000002482007985 */ /* 0x0207e4000c101d06 */
.L_x_4172:
[----:B------:R-:W-:Y:S05]  /*7940*/  BSYNC B1 ;  /* 0x0000000000017941 */ /* 0x000fea0003800000 */
.L_x_4171:
        /* <DEDUP_REMOVED lines=93> */
.L_x_4178:
[----:B------:R-:W-:Y:S05]  /*7f20*/  BSYNC B0 ;  /* 0x0000000000007941 */ /* 0x000fea0003800000 */
.L_x_4177:
[----:B-----5:R4:W-:Y:S02]  /*7f30*/  ST.E.128 [R130.64+0x80], R36 ;  /* 0x0000802482007985 */ /* 0x0209e4000c101d06 */
.L_x_4176:
[----:B------:R-:W-:Y:S05]  /*7f40*/  BSYNC B1 ;  /* 0x0000000000017941 */ /* 0x000fea0003800000 */
.L_x_4175:
        /* <DEDUP_REMOVED lines=93> */
.L_x_4182:
[----:B------:R-:W-:Y:S05]  /*8520*/  BSYNC B0 ;  /* 0x0000000000007941 */ /* 0x000fea0003800000 */
.L_x_4181:
[----:B-----5:R4:W-:Y:S02]  /*8530*/  ST.E.128 [R130.64+0x100], R36 ;  /* 0x0001002482007985 */ /* 0x0209e4000c101d06 */
.L_x_4180:
[----:B------:R-:W-:Y:S05]  /*8540*/  BSYNC B1 ;  /* 0x0000000000017941 */ /* 0x000fea0003800000 */
.L_x_4179:
        /* <DEDUP_REMOVED lines=92> */
.L_x_4184:
[----:B------:R-:W-:Y:S05]  /*8b10*/  BSYNC B0 ;  /* 0x0000000000007941 */ /* 0x000fea0003800000 */
.L_x_4183:
[----:B-----5:R4:W-:Y:S02]  /*8b20*/  ST.E.128 [R130.64+0x180], R36 ;  /* 0x0001802482007985 */ /* 0x0209e4000c101d06 */
.L_x_4170:
[----:B------:R-:W-:Y:S05]  /*8b30*/  BSYNC B2 ;  /* 0x0000000000027941 */ /* 0x000fea0003800000 */
.L_x_4169:
        /* <DEDUP_REMOVED lines=30> */
[C---:B---3--:R-:W-:Y:S02]  /*8d20*/  LEA R204, P0, R201.reuse, R126, 0x1 ;  /* 0x0000007ec9cc7211 */ /* 0x048fe400078008ff */
[----:B------:R-:W-:Y:S01]  /*8d30*/  LEA.HI.X.SX32 R202, R202, R145, 0x1, P2 ;  /* 0x00000091caca7211 */ /* 0x000fe200010f0eff */
[----:B-1----:R-:W3:Y:S03]  /*8d40*/  LD.E.128 R28, [R22.64] ;  /* 0x00000006161c7980 */ /* 0x002ee6000c101d00 */
        /* <DEDUP_REMOVED lines=70> */
.L_x_4190:
[----:B------:R-:W-:Y:S05]  /*91b0*/  BSYNC B0 ;  /* 0x0000000000007941 */ /* 0x000fea0003800000 */
.L_x_4189:
[C---:B-1----:R-:W-:Y:S04]  /*91c0*/  LEA R2, P0, R233.reuse, R130, 0x1 ;  /* 0x00000082e9027211 */ /* 0x042fe800078008ff */
[----:B------:R-:W-:Y:S05]  /*91d0*/  LEA.HI.X R3, R233, R131, R234, 0x1, P0 ;  /* 0x00000083e9037211 */ /* 0x000fea00000f0cea */
[----:B-----5:R1:W-:Y:S04]  /*91e0*/  ST.E.128 [R2.64], R36 ;  /* 0x0000002402007985 */ /* 0x0203e8000c101d06 */
.L_x_4188:
[----:B------:R-:W-:Y:S05]  /*91f0*/  BSYNC B1 ;  /* 0x0000000000017941 */ /* 0x000fea0003800000 */
.L_x_4187:
        /* <DEDUP_REMOVED lines=25> */
[C---:B-1----:R-:W-:Y:S02]  /*9390*/  LEA R204, P0, R201.reuse, R126, 0x1 ;  /* 0x0000007ec9cc7211 */ /* 0x042fe400078008ff */
        /* <DEDUP_REMOVED lines=72> */
.L_x_4194:
[----:B------:R-:W-:Y:S05]  /*9820*/  BSYNC B0 ;  /* 0x0000000000007941 */ /* 0x000fea0003800000 */
.L_x_4193:
[C---:B------:R-:W-:Y:S04]  /*9830*/  LEA R2, P0, R88.reuse, R130, 0x1 ;  /* 0x0000008258027211 */ /* 0x040fe800078008ff */
[----:B------:R-:W-:Y:S05]  /*9840*/  LEA.HI.X R3, R88, R131, R89, 0x1, P0 ;  /* 0x0000008358037211 */ /* 0x000fea00000f0c59 */
[----:B-----5:R3:W-:Y:S04]  /*9850*/  ST.E.128 [R2.64], R36 ;  /* 0x0000002402007985 */ /* 0x0207e8000c101d06 */
.L_x_4192:
[----:B------:R-:W-:Y:S05]  /*9860*/  BSYNC B1 ;  /* 0x0000000000017941 */ /* 0x000fea0003800000 */
.L_x_4191:
        /* <DEDUP_REMOVED lines=22> */
[C---:B------:R-:W-:Y:S02]  /*99d0*/  IADD3 R199, P2, R154.reuse, R201, RZ ;  /* 0x000000c99ac77210 */ /* 0x040fe40007f5e0ff */
[----:B------:R-:W-:Y:S02]  /*99e0*/  LEA R22, P0, R203, R204, 0x1 ;  /* 0x000000cccb167211 */ /* 0x000fe400078008ff */
[----:B-1----:R-:W-:Y:S02]  /*99f0*/  LEA.HI.X.SX32 R204, R201, R141, 0x1, P2 ;  /* 0x0000008dc9cc7211 */ /* 0x002fe400010f0eff */
[----:B------:R-:W-:Y:S01]  /*9a00*/  MOV R201, RZ ;  /* 0x000000ff00c97202 */ /* 0x000fe20000000f00 */
[----:B------:R-:W-:Y:S01]  /*9a10*/  @P1 IMAD.MOV R201, RZ, RZ, -R202 ;  /* 0x000000ffffc91224 */ /* 0x000fe200078e0aca */
[----:B------:R-:W-:Y:S02]  /*9a20*/  LEA.HI.X.SX32 R23, R203, R205, 0x1, P0 ;  /* 0x000000cdcb177211 */ /* 0x000fe400000f0eff */
[C---:B------:R-:W-:Y:S03]  /*9a30*/  LEA R206, P0, R199.reuse, R126, 0x1 ;  /* 0x0000007ec7ce7211 */ /* 0x040fe600078008ff */
[----:B------:R-:W3:Y:S01]  /*9a40*/  LD.E.128 R28, [R22.64] ;  /* 0x00000006161c7980 */ /* 0x000ee2000c101d00 */
        /* <DEDUP_REMOVED lines=68> */
.L_x_4198:
[----:B------:R-:W-:Y:S05]  /*9e90*/  BSYNC B0 ;  /* 0x0000000000007941 */ /* 0x000fea0003800000 */
.L_x_4197:
[C---:B------:R-:W-:Y:S04]  /*9ea0*/  LEA R2, P0, R84.reuse, R130, 0x1 ;  /* 0x0000008254027211 */ /* 0x040fe800078008ff */
[----:B------:R-:W-:Y:S05]  /*9eb0*/  LEA.HI.X R3, R84, R131, R85, 0x1, P0 ;  /* 0x0000008354037211 */ /* 0x000fea00000f0c55 */
[----:B-----5:R3:W-:Y:S04]  /*9ec0*/  ST.E.128 [R2.64], R36 ;  /* 0x0000002402007985 */ /* 0x0207e8000c101d06 */
.L_x_4196:
[----:B------:R-:W-:Y:S05]  /*9ed0*/  BSYNC B1 ;  /* 0x0000000000017941 */ /* 0x000fea0003800000 */
.L_x_4195:
        /* <DEDUP_REMOVED lines=97> */
.L_x_4200:
[----:B------:R-:W-:Y:S05]  /*a4f0*/  BSYNC B0 ;  /* 0x0000000000007941 */ /* 0x000fea0003800000 */
.L_x_4199:
[C---:B------:R-:W-:Y:S04]  /*a500*/  LEA R2, P0, R78.reuse, R130, 0x1 ;  /* 0x000000824e027211 */ /* 0x040fe800078008ff */
[----:B------:R-:W-:Y:S05]  /*a510*/  LEA.HI.X R3, R78, R131, R79, 0x1, P0 ;  /* 0x000000834e037211 */ /* 0x000fea00000f0c4f */
[----:B-----5:R3:W-:Y:S04]  /*a520*/  ST.E.128 [R2.64], R36 ;  /* 0x0000002402007985 */ /* 0x0207e8000c101d06 */
.L_x_4186:
[----:B------:R-:W-:Y:S05]  /*a530*/  BSYNC B2 ;  /* 0x0000000000027941 */ /* 0x000fea0003800000 */
.L_x_4185:
        /* <DEDUP_REMOVED lines=103> */
.L_x_4206:
[----:B------:R-:W-:Y:S05]  /*abb0*/  BSYNC B0 ;  /* 0x0000000000007941 */ /* 0x000fea0003800000 */
.L_x_4205:
[C---:B------:R-:W-:Y:S04]  /*abc0*/  LEA R2, P0, R90.reuse, R130, 0x1 ;  /* 0x000000825a027211 */ /* 0x040fe800078008ff */
[----:B------:R-:W-:Y:S05]  /*abd0*/  LEA.HI.X R3, R90, R131, R91, 0x1, P0 ;  /* 0x000000835a037211 */ /* 0x000fea00000f0c5b */
[----:B-----5:R3:W-:Y:S04]  /*abe0*/  ST.E.128 [R2.64], R36 ;  /* 0x0000002402007985 */ /* 0x0207e8000c101d06 */
.L_x_4204:
[----:B------:R-:W-:Y:S05]  /*abf0*/  BSYNC B1 ;  /* 0x0000000000017941 */ /* 0x000fea0003800000 */
.L_x_4203:
        /* <DEDUP_REMOVED lines=98> */
.L_x_4210:
[----:B------:R-:W-:Y:S05]  /*b220*/  BSYNC B0 ;  /* 0x0000000000007941 */ /* 0x000fea0003800000 */
.L_x_4209:
[C---:B------:R-:W-:Y:S04]  /*b230*/  LEA R2, P0, R86.reuse, R130, 0x1 ;  /* 0x0000008256027211 */ /* 0x040fe800078008ff */
[----:B------:R-:W-:Y:S05]  /*b240*/  LEA.HI.X R3, R86, R131, R87, 0x1, P0 ;  /* 0x0000008356037211 */ /* 0x000fea00000f0c57 */
[----:B-----5:R3:W-:Y:S04]  /*b250*/  ST.E.128 [R2.64], R36 ;  /* 0x0000002402007985 */ /* 0x0207e8000c101d06 */
.L_x_4208:
[----:B------:R-:W-:Y:S05]  /*b260*/  BSYNC B1 ;  /* 0x0000000000017941 */ /* 0x000fea0003800000 */
.L_x_4207:
        /* <DEDUP_REMOVED lines=98> */
.L_x_4214:
[----:B------:R-:W-:Y:S05]  /*b890*/  BSYNC B0 ;  /* 0x0000000000007941 */ /* 0x000fea0003800000 */
.L_x_4213:
[C---:B------:R-:W-:Y:S04]  /*b8a0*/  LEA R2, P0, R82.reuse, R130, 0x1 ;  /* 0x0000008252027211 */ /* 0x040fe800078008ff */
[----:B------:R-:W-:Y:S05]  /*b8b0*/  LEA.HI.X R3, R82, R131, R83, 0x1, P0 ;  /* 0x0000008352037211 */ /* 0x000fea00000f0c53 */
[----:B-----5:R3:W-:Y:S04]  /*b8c0*/  ST.E.128 [R2.64], R36 ;  /* 0x0000002402007985 */ /* 0x0207e8000c101d06 */
.L_x_4212:
[----:B------:R-:W-:Y:S05]  /*b8d0*/  BSYNC B1 ;  /* 0x0000000000017941 */ /* 0x000fea0003800000 */
.L_x_4211:
        /* <DEDUP_REMOVED lines=96> */
.L_x_4216:
[----:B------:R-:W-:Y:S05]  /*bee0*/  BSYNC B0 ;  /* 0x0000000000007941 */ /* 0x000fea0003800000 */
.L_x_4215:
[C---:B-1----:R-:W-:Y:S04]  /*bef0*/  LEA R2, P0, R76.reuse, R130, 0x1 ;  /* 0x000000824c027211 */ /* 0x042fe800078008ff */
[----:B------:R-:W-:Y:S05]  /*bf00*/  LEA.HI.X R3, R76, R131, R77, 0x1, P0 ;  /* 0x000000834c037211 */ /* 0x000fea00000f0c4d */
[----:B-----5:R1:W-:Y:S04]  /*bf10*/  ST.E.128 [R2.64], R28 ;  /* 0x0000001c02007985 */ /* 0x0203e8000c101d06 */
.L_x_4202:
[----:B------:R-:W-:Y:S05]  /*bf20*/  BSYNC B2 ;  /* 0x0000000000027941 */ /* 0x000fea0003800000 */
.L_x_4201:
        /* <DEDUP_REMOVED lines=103> */
.L_x_4222:
[----:B------:R-:W-:Y:S05]  /*c5a0*/  BSYNC B0 ;  /* 0x0000000000007941 */ /* 0x000fea0003800000 */
.L_x_4221:
[----:B------:R-:W-:Y:S02]  /*c5b0*/  IMAD R0, R63, 0x60, RZ ;  /* 0x000000603f007824 */ /* 0x000fe400078e02ff */
[----:B-1----:R-:W-:Y:S05]  /*c5c0*/  IMAD.WIDE.U32 R2, R62, 0x60, R130 ;  /* 0x000000603e027825 */ /* 0x002fea00078e0082 */
[----:B------:R-:W-:Y:S05]  /*c5d0*/  IADD3 R3, R3, R0, RZ ;  /* 0x0000000003037210 */ /* 0x000fea0007ffe0ff */
[----:B-----5:R1:W-:Y:S02]  /*c5e0*/  ST.E.128 [R2.64], R28 ;  /* 0x0000001c02007985 */ /* 0x0203e4000c101d06 */
.L_x_4220:
[----:B------:R-:W-:Y:S05]  /*c5f0*/  BSYNC B1 ;  /* 0x0000000000017941 */ /* 0x000fea0003800000 */
.L_x_4219:
        /* <DEDUP_REMOVED lines=97> */
.L_x_4226:
[----:B------:R-:W-:Y:S05]  /*cc10*/  BSYNC B0 ;  /* 0x0000000000007941 */ /* 0x000fea0003800000 */
.L_x_4225:
[C---:B-1----:R-:W-:Y:S04]  /*cc20*/  LEA R2, P0, R81.reuse, R130, 0x1 ;  /* 0x0000008251027211 */ /* 0x042fe800078008ff */
[----:B------:R-:W-:Y:S05]  /*cc30*/  LEA.HI.X R3, R81, R131, R80, 0x1, P0 ;  /* 0x0000008351037211 */ /* 0x000fea00000f0c50 */
[----:B-----5:R1:W-:Y:S04]  /*cc40*/  ST.E.128 [R2.64], R28 ;  /* 0x0000001c02007985 */ /* 0x0203e8000c101d06 */
.L_x_4224:
[----:B------:R-:W-:Y:S05]  /*cc50*/  BSYNC B1 ;  /* 0x0000000000017941 */ /* 0x000fea0003800000 */
.L_x_4223:
        /* <DEDUP_REMOVED lines=97> */
.L_x_4230:
[----:B------:R-:W-:Y:S05]  /*d270*/  BSYNC B0 ;  /* 0x0000000000007941 */ /* 0x000fea0003800000 */
.L_x_4229:
[C---:B-1----:R-:W-:Y:S04]  /*d280*/  LEA R2, P0, R75.reuse, R130, 0x1 ;  /* 0x000000824b027211 */ /* 0x042fe800078008ff */
[----:B------:R-:W-:Y:S05]  /*d290*/  LEA.HI.X R3, R75, R131, R74, 0x1, P0 ;  /* 0x000000834b037211 */ /* 0x000fea00000f0c4a */
[----:B-----5:R1:W-:Y:S04]  /*d2a0*/  ST.E.128 [R2.64], R28 ;  /* 0x0000001c02007985 */ /* 0x0203e8000c101d06 */
.L_x_4228:
[----:B------:R-:W-:Y:S05]  /*d2b0*/  BSYNC B1 ;  /* 0x0000000000017941 */ /* 0x000fea0003800000 */
.L_x_4227:
        /* <DEDUP_REMOVED lines=97> */
.L_x_4232:
[----:B------:R-:W-:Y:S05]  /*d8d0*/  BSYNC B0 ;  /* 0x0000000000007941 */ /* 0x000fea0003800000 */
.L_x_4231:
[C---:B-1----:R-:W-:Y:S04]  /*d8e0*/  LEA R2, P0, R73.reuse, R130, 0x1 ;  /* 0x0000008249027211 */ /* 0x042fe800078008ff */
[----:B------:R-:W-:Y:S05]  /*d8f0*/  LEA.HI.X R3, R73, R131, R72, 0x1, P0 ;  /* 0x0000008349037211 */ /* 0x000fea00000f0c48 */
[----:B-----5:R1:W-:Y:S04]  /*d900*/  ST.E.128 [R2.64], R28 ;  /* 0x0000001c02007985 */ /* 0x0203e8000c101d06 */
.L_x_4218:
[----:B------:R-:W-:Y:S05]  /*d910*/  BSYNC B2 ;  /* 0x0000000000027941 */ /* 0x000fea0003800000 */
.L_x_4217:
[----:B-1-3--:R-:W3:Y:S02]  /*d920*/  LD.E R3, [R14.64+0xd0] ;  /* 0x0000d0060e037980 */ /* 0x00aee4000c101900 */
[----:B---3--:R-:W-:Y:S05]  /*d930*/  IMAD.U32 R3, R3, -0x20, RZ ;  /* 0xffffffe003037824 */ /* 0x008fea00078e00ff */
[C---:B------:R-:W-:Y:S02]  /*d940*/  LEA R128, P1, R3.reuse, R128, 0x1 ;  /* 0x0000008003807211 */ /* 0x040fe400078208ff */
[C---:B------:R-:W-:Y:S02]  /*d950*/  LEA R126, P0, R3.reuse, R126, 0x1 ;  /* 0x0000007e037e7211 */ /* 0x040fe400078008ff */
[C---:B------:R-:W-:Y:S02]  /*d960*/  LEA.HI.X.SX32 R129, R3.reuse, R129, 0x1, P1 ;  /* 0x0000008103817211 */ /* 0x040fe400008f0eff */
[----:B------:R-:W-:Y:S01]  /*d970*/  LEA.HI.X.SX32 R127, R3, R127, 0x1, P0 ;  /* 0x0000007f037f7211 */ /* 0x000fe200000f0eff */
[----:B------:R-:W-:-:S05]  /*d980*/  BRA `(.L_x_4168) ;  /* 0x0000076000007947 */ /* 0x000fca0003800000 */
.L_x_4134:
        /* <DEDUP_REMOVED lines=14> */
.L_x_4234:
[----:B------:R-:W-:Y:S05]  /*da70*/  BSYNC B0 ;  /* 0x0000000000007941 */ /* 0x000fea0003800000 */
.L_x_4233:
        /* <DEDUP_REMOVED lines=33> */
.L_x_4236:
[----:B------:R-:W-:Y:S05]  /*dc90*/  BSYNC B0 ;  /* 0x0000000000007941 */ /* 0x000fea0003800000 */
.L_x_4235:
        /* <DEDUP_REMOVED lines=33> */
.L_x_4238:
[----:B------:R-:W-:Y:S05]  /*deb0*/  BSYNC B0 ;  /* 0x0000000000007941 */ /* 0x000fea0003800000 */
.L_x_4237:
        /* <DEDUP_REMOVED lines=35> */
.L_x_4168:
[----:B------:R-:W-:Y:S05]  /*e0f0*/  BSYNC B3 ;  /* 0x0000000000037941 */ /* 0x000fea0003800000 */
.L_x_4133:
        /* <DEDUP_REMOVED lines=89> */
.L_x_4240:
        /* <DEDUP_REMOVED lines=8> */
.L_x_4241:
[----:B------:R-:W-:Y:S05]  /*e710*/  BSYNC B0 ;  /* 0x0000000000007941 */ /* 0x000fea0003800000 */
.L_x_4239:
[----:B------:R-:W-:Y:S04]  /*e720*/  IADD3 R9, R9, -0x1, RZ ;  /* 0xffffffff09097810 */ /* 0x000fe80007ffe0ff */
[----:B------:R-:W-:Y:S11]  /*e730*/  ISETP.GT.AND P0, PT, R9, R92, PT ;  /* 0x0000005c0900720c */ /* 0x000ff60003f04270 */
[----:B------:R-:W-:Y:S02]  /*e740*/  @!UPT UIADD3 URZ, URZ, URZ, URZ ;  /* 0x0000003f3f3ff290 */ /* 0x000fe4000fffe03f */
[----:B------:R-:W-:-:S05]  /*e750*/  @P0 BRA `(.L_x_4242) ;  /* 0xffff49e000000947 */ /* 0x000fca000383ffff */
.L_x_4124:
        /* <DEDUP_REMOVED lines=17> */
[----:B-----5:R-:W-:-:S04]  /*e870*/  @P1 LEA R20, P0, R241, R6, 0x2 ;  /* 0x00000006f1141211 */ /* 0x020fc800078010ff */
[----:B------:R-:W-:-:S05]  /*e880*/  @P1 LEA.HI.X R21, R241, R7, R68, 0x2, P0 ;  /* 0x00000007f1151211 */ /* 0x000fca00000f1444 */
[----:B------:R-:W2:Y:S01]  /*e890*/  @P1 LD.E R2, [R20.64] ;  /* 0x0000000614021980 */ /* 0x000ea2000c101900 */
[----:B------:R-:W-:Y:S02]  /*e8a0*/  LEA.HI R13, R3, R3, RZ, 0x1 ;  /* 0x00000003030d7211 */ /* 0x000fe400078f08ff */
[----:B------:R-:W-:Y:S02]  /*e8b0*/  IADD3 R5, P1, R5, R182, RZ ;  /* 0x000000b605057210 */ /* 0x000fe40007f3e0ff */
[----:B------:R-:W-:Y:S02]  /*e8c0*/  SHF.R.S32.HI R13, RZ, 0x1, R13 ;  /* 0x00000001ff0d7819 */ /* 0x000fe4000001140d */
[----:B---3--:R-:W-:Y:S01]  /*e8d0*/  ISETP.NE.AND P4, PT, R0, RZ, PT ;  /* 0x000000ff0000720c */ /* 0x008fe20003f85270 */
[----:B------:R-:W-:Y:S01]  /*e8e0*/  IMAD.MOV.U32 R184, RZ, RZ, R182 ;  /* 0x000000ffffb87224 */ /* 0x000fe200078e00b6 */
[----:B------:R-:W-:Y:S01]  /*e8f0*/  LEA R44, P2, R182, R190, 0x1 ;  /* 0x000000beb62c7211 */ /* 0x000fe200078408ff */
[----:B------:R-:W-:Y:S01]  /*e900*/  IMAD R16, R172, R13, R165 ;  /* 0x0000000dac107224 */ /* 0x000fe200078e02a5 */
[----:B------:R-:W-:Y:S01]  /*e910*/  LEA R7, P0, R186, R182, 0x5 ;  /* 0x000000b6ba077211 */ /* 0x000fe200078028ff */
[--C-:B------:R-:W-:Y:S01]  /*e920*/  IMAD.X R6, R17, 0x1, R185.reuse, P1 ;  /* 0x0000000111067824 */ /* 0x100fe200008e06b9 */
[----:B------:R-:W-:Y:S01]  /*e930*/  LEA.HI.X R45, R182, R191, R185, 0x1, P2 ;  /* 0x000000bfb62d7211 */ /* 0x000fe200010f0cb9 */
[----:B------:R-:W-:Y:S01]  /*e940*/  IMAD R4, R187, 0x30, RZ ;  /* 0x00000030bb047824 */ /* 0x000fe200078e02ff */
[C---:B------:R-:W-:Y:S01]  /*e950*/  LEA.HI.X R8, R186.reuse, R185, R187, 0x5, P0 ;  /* 0x000000b9ba087211 */ /* 0x040fe200000f2cbb */
[----:B------:R-:W-:Y:S01]  /*e960*/  IMAD.WIDE.U32 R184, R186, 0x30, R184 ;  /* 0x00000030bab87825 */ /* 0x000fe200078e00b8 */
[----:B------:R-:W-:-:S02]  /*e970*/  LEA R32, P1, R5, R190, 0x1 ;  /* 0x000000be05207211 */ /* 0x000fc400078208ff */
[-C--:B------:R-:W-:Y:S01]  /*e980*/  LEA R34, P0, R7, R190.reuse, 0x1 ;  /* 0x000000be07227211 */ /* 0x080fe200078008ff */
[----:B------:R-:W-:Y:S01]  /*e990*/  IMAD.IADD R17, R240, 0x1, -R67 ;  /* 0x00000001f0117824 */ /* 0x000fe200078e0a43 */
[-C--:B------:R-:W-:Y:S01]  /*e9a0*/  LEA.HI.X R33, R5, R191.reuse, R6, 0x1, P1 ;  /* 0x000000bf05217211 */ /* 0x080fe200008f0c06 */
[----:B------:R-:W-:Y:S01]  /*e9b0*/  IMAD.IADD R5, R185, 0x1, R4 ;  /* 0x00000001b9057824 */ /* 0x000fe200078e0204 */
[----:B------:R-:W-:Y:S02]  /*e9c0*/  LEA.HI.X R35, R7, R191, R8, 0x1, P0 ;  /* 0x000000bf07237211 */ /* 0x000fe400000f0c08 */
[----:B------:R-:W-:Y:S02]  /*e9d0*/  ISETP.GE.AND P0, PT, R172, R17, PT ;  /* 0x00000011ac00720c */ /* 0x000fe40003f06270 */
[----:B------:R-:W-:Y:S01]  /*e9e0*/  LEA R30, P1, R184, R190, 0x1 ;  /* 0x000000beb81e7211 */ /* 0x000fe200078208ff */
[----:B------:R-:W-:Y:S01]  /*e9f0*/  IMAD.SHL.U32 R29, R13, 0x10, RZ ;  /* 0x000000100d1d7824 */ /* 0x000fe200078e00ff */
[----:B------:R-:W-:-:S02]  /*ea00*/  ISETP.GT.AND P0, PT, R146, -0x8, !P0 ;  /* 0xfffffff89200780c */ /* 0x000fc40004704270 */
[----:B------:R-:W-:Y:S02]  /*ea10*/  LEA.HI.X R31, R184, R191, R5, 0x1, P1 ;  /* 0x000000bfb81f7211 */ /* 0x000fe400008f0c05 */
[----:B--2---:R-:W-:-:S05]  /*ea20*/  IADD3 R2, R2, R94, R67 ;  /* 0x0000005e02027210 */ /* 0x004fca0007ffe043 */
        /* <DEDUP_REMOVED lines=11> */
[C---:B----4-:R-:W-:Y:S01]  /*eae0*/  IMAD.SHL.U32 R39, R8.reuse, 0x2, RZ ;  /* 0x0000000208277824 */ /* 0x050fe200078e00ff */
        /* <DEDUP_REMOVED lines=53> */
.L_x_4251:
[----:B------:R-:W-:Y:S05]  /*ee40*/  BSYNC B0 ;  /* 0x0000000000007941 */ /* 0x000fea0003800000 */
.L_x_4250:
[----:B-----5:R3:W-:Y:S02]  /*ee50*/  STS.128 [R243], R20 ;  /* 0x00000014f3007388 */ /* 0x0207e40000000c00 */
.L_x_4249:
[----:B------:R-:W-:Y:S05]  /*ee60*/  BSYNC B1 ;  /* 0x0000000000017941 */ /* 0x000fea0003800000 */
.L_x_4248:
        /* <DEDUP_REMOVED lines=49> */
.L_x_4255:
[----:B------:R-:W-:Y:S05]  /*f180*/  BSYNC B0 ;  /* 0x0000000000007941 */ /* 0x000fea0003800000 */
.L_x_4254:
[----:B-----5:R1:W-:Y:S02]  /*f190*/  STS.128 [R243+0x2000], R20 ;  /* 0x00200014f3007388 */ /* 0x0203e40000000c00 */
.L_x_4253:
[----:B------:R-:W-:Y:S05]  /*f1a0*/  BSYNC B1 ;  /* 0x0000000000017941 */ /* 0x000fea0003800000 */
.L_x_4252:
        /* <DEDUP_REMOVED lines=49> */
.L_x_4259:
[----:B------:R-:W-:Y:S05]  /*f4c0*/  BSYNC B0 ;  /* 0x0000000000007941 */ /* 0x000fea0003800000 */
.L_x_4258:
[----:B-----5:R3:W-:Y:S02]  /*f4d0*/  STS.128 [R243+0x4000], R20 ;  /* 0x00400014f3007388 */ /* 0x0207e40000000c00 */
.L_x_4257:
[----:B------:R-:W-:Y:S05]  /*f4e0*/  BSYNC B1 ;  /* 0x0000000000017941 */ /* 0x000fea0003800000 */
.L_x_4256:
        /* <DEDUP_REMOVED lines=48> */
.L_x_4261:
[----:B------:R-:W-:Y:S05]  /*f7f0*/  BSYNC B0 ;  /* 0x0000000000007941 */ /* 0x000fea0003800000 */
.L_x_4260:
[----:B-----5:R3:W-:Y:S02]  /*f800*/  STS.128 [R243+0x6000], R20 ;  /* 0x00600014f3007388 */ /* 0x0207e40000000c00 */
.L_x_4247:
[----:B------:R-:W-:Y:S05]  /*f810*/  BSYNC B2 ;  /* 0x0000000000027941 */ /* 0x000fea0003800000 */
.L_x_4246:
        /* <DEDUP_REMOVED lines=9> */
[----:B----4-:R-:W-:-:S03]  /*f8b0*/  IMAD.SHL.U32 R39, R5, 0x2, RZ ;  /* 0x0000000205277824 */ /* 0x010fc600078e00ff */
        /* <DEDUP_REMOVED lines=52> */
.L_x_4267:
[----:B------:R-:W-:Y:S05]  /*fc00*/  BSYNC B0 ;  /* 0x0000000000007941 */ /* 0x000fea0003800000 */
.L_x_4266:
[----:B-----5:R3:W-:Y:S02]  /*fc10*/  STS.128 [R243+0x800], R20 ;  /* 0x00080014f3007388 */ /* 0x0207e40000000c00 */
.L_x_4265:
[----:B------:R-:W-:Y:S05]  /*fc20*/  BSYNC B1 ;  /* 0x0000000000017941 */ /* 0x000fea0003800000 */
.L_x_4264:
        /* <DEDUP_REMOVED lines=49> */
.L_x_4271:
[----:B------:R-:W-:Y:S05]  /*ff40*/  BSYNC B0 ;  /* 0x0000000000007941 */ /* 0x000fea0003800000 */
.L_x_4270:
[----:B-----5:R3:W-:Y:S02]  /*ff50*/  STS.128 [R243+0x2800], R20 ;  /* 0x00280014f3007388 */ /* 0x0207e40000000c00 */
.L_x_4269:
[----:B------:R-:W-:Y:S05]  /*ff60*/  BSYNC B1 ;  /* 0x0000000000017941 */ /* 0x000fea0003800000 */
.L_x_4268:
        /* <DEDUP_REMOVED lines=49> */
.L_x_4275:
[----:B------:R-:W-:Y:S05]  /*10280*/  BSYNC B0 ;  /* 0x0000000000007941 */ /* 0x000fea0003800000 */
.L_x_4274:
[----:B-----5:R3:W-:Y:S02]  /*10290*/  STS.128 [R243+0x4800], R20 ;  /* 0x00480014f3007388 */ /* 0x0207e40000000c00 */
.L_x_4273:
[----:B------:R-:W-:Y:S05]  /*102a0*/  BSYNC B1 ;  /* 0x0000000000017941 */ /* 0x000fea0003800000 */
.L_x_4272:
        /* <DEDUP_REMOVED lines=9> */
[--C-:B-1---5:R-:W-:Y:S01]  /*10340*/  HADD2.F32 R33, -RZ, R21.reuse.H0_H0 ;  /* 0x20000015ff217230 */ /* 0x122fe20000004100 */
[----:B------:R-:W-:Y:S01]  /*10350*/  MOV R32, R22 ;  /* 0x0000001600207202 */ /* 0x000fe20000000f00 */
[----:B------:R-:W-:Y:S02]  /*10360*/  HADD2.F32 R41, -RZ, R21.H1_H1 ;  /* 0x30000015ff297230 */ /* 0x000fe40000004100 */
[--C-:B------:R-:W-:Y:S02]  /*10370*/  HADD2.F32 R29, -RZ, R23.reuse.H1_H1 ;  /* 0x30000017ff1d7230 */ /* 0x100fe40000004100 */
[----:B---3--:R-:W-:-:S02]  /*10380*/  HADD2.F32 R39, -RZ, R23.H0_H0 ;  /* 0x20000017ff277230 */ /* 0x008fc40000004100 */
[----:B--2---:R-:W-:Y:S02]  /*10390*/  HADD2.F32 R0, -RZ, R5.H1_H1 ;  /* 0x30000005ff007230 */ /* 0x004fe40000004100 */
[----:B------:R-:W-:Y:S02]  /*103a0*/  HADD2.F32 R2, -RZ, R4.H1_H1 ;  /* 0x30000004ff027230 */ /* 0x000fe40000004100 */
[----:B----4-:R-:W-:Y:S01]  /*103b0*/  HADD2.F32 R21, -RZ, R7.H1_H1 ;  /* 0x30000007ff157230 */ /* 0x010fe20000004100 */
        /* <DEDUP_REMOVED lines=31> */
.L_x_4277:
[----:B------:R-:W-:Y:S05]  /*105b0*/  BSYNC B0 ;  /* 0x0000000000007941 */ /* 0x000fea0003800000 */
.L_x_4276:
[----:B-----5:R3:W-:Y:S02]  /*105c0*/  STS.128 [R243+0x6800], R20 ;  /* 0x00680014f3007388 */ /* 0x0207e40000000c00 */
.L_x_4263:
[----:B------:R-:W-:Y:S05]  /*105d0*/  BSYNC B2 ;  /* 0x0000000000027941 */ /* 0x000fea0003800000 */
.L_x_4262:
        /* <DEDUP_REMOVED lines=10> */
[C---:B----4-:R-:W-:Y:S02]  /*10680*/  IMAD.SHL.U32 R39, R0.reuse, 0x2, RZ ;  /* 0x0000000200277824 */ /* 0x050fe400078e00ff */
[----:B------:R1:W-:Y:S01]  /*10690*/  @P0 STS.128 [R243+0x1000], RZ ;  /* 0x001000fff3000388 */ /* 0x0003e20000000c00 */
[----:B------:R-:W-:Y:S02]  /*106a0*/  SHF.L.U64.HI R5, R0, 0x1, R5 ;  /* 0x0000000100057819 */ /* 0x000fe40000010205 */
[-C--:B------:R-:W-:Y:S02]  /*106b0*/  IADD3 R36, P2, R24, R39.reuse, RZ ;  /* 0x0000002718247210 */ /* 0x080fe40007f5e0ff */
        /* <DEDUP_REMOVED lines=8> */
[----:B------:R-:W4:Y:S04]  /*10740*/  LD.E.64 R4, [R38.64] ;  /* 0x0000000626047980 */ /* 0x000f28000c101b00 */
[----:B--2---:R-:W2:Y:S01]  /*10750*/  LD.E.64 R6, [R36.64] ;  /* 0x0000000624067980 */ /* 0x004ea2000c101b00 */
        /* <DEDUP_REMOVED lines=38> */
.L_x_4283:
[----:B------:R-:W-:Y:S05]  /*109c0*/  BSYNC B0 ;  /* 0x0000000000007941 */ /* 0x000fea0003800000 */
.L_x_4282:
[----:B-----5:R4:W-:Y:S02]  /*109d0*/  STS.128 [R243+0x1000], R20 ;  /* 0x00100014f3007388 */ /* 0x0209e40000000c00 */
.L_x_4281:
[----:B------:R-:W-:Y:S05]  /*109e0*/  BSYNC B1 ;  /* 0x0000000000017941 */ /* 0x000fea0003800000 */
.L_x_4280:
[----:B------:R-:W-:Y:S01]  /*109f0*/  ISETP.GE.AND P0, PT, R12, R9, PT ;  /* 0x000000090c00720c */ /* 0x000fe20003f06270 */
[----:B------:R-:W-:-:S12]  /*10a00*/  BSSY B1, `(.L_x_4284) ;  /* 0x0000031000017945 */ /* 0x000fd80003800000 */
[----:B------:R1:W-:Y:S01]  /*10a10*/  @P0 STS.128 [R243+0x3000], RZ ;  /* 0x003000fff3000388 */ /* 0x0003e20000000c00 */
[----:B------:R-:W-:Y:S05]  /*10a20*/  @P0 BRA `(.L_x_4285) ;  /* 0x000002e000000947 */ /* 0x000fea0003800000 */
[----:B---34-:R3:W5:Y:S01]  /*10a30*/  LD.E.128 R20, [R34.64+0x80] ;  /* 0x0000800622147980 */ /* 0x018762000c101d00 */
[----:B------:R-:W-:Y:S01]  /*10a40*/  ISETP.GE.AND P0, PT, R12, R3, PT ;  /* 0x000000030c00720c */ /* 0x000fe20003f06270 */
[----:B------:R-:W-:-:S12]  /*10a50*/  BSSY B0, `(.L_x_4286) ;  /* 0x000002a000007945 */ /* 0x000fd80003800000 */
        /* <DEDUP_REMOVED lines=41> */
.L_x_4287:
[----:B------:R-:W-:Y:S05]  /*10cf0*/  BSYNC B0 ;  /* 0x0000000000007941 */ /* 0x000fea0003800000 */
.L_x_4286:
[----:B-----5:R4:W-:Y:S02]  /*10d00*/  STS.128 [R243+0x3000], R20 ;  /* 0x00300014f3007388 */ /* 0x0209e40000000c00 */
.L_x_4285:
[----:B------:R-:W-:Y:S05]  /*10d10*/  BSYNC B1 ;  /* 0x0000000000017941 */ /* 0x000fea0003800000 */
.L_x_4284:
        /* <DEDUP_REMOVED lines=48> */
.L_x_4291:
[----:B------:R-:W-:Y:S05]  /*11020*/  BSYNC B0 ;  /* 0x0000000000007941 */ /* 0x000fea0003800000 */
.L_x_4290:
[----:B-----5:R4:W-:Y:S02]  /*11030*/  STS.128 [R243+0x5000], R20 ;  /* 0x00500014f3007388 */ /* 0x0209e40000000c00 */
.L_x_4289:
[----:B------:R-:W-:Y:S05]  /*11040*/  BSYNC B1 ;  /* 0x0000000000017941 */ /* 0x000fea0003800000 */
.L_x_4288:
[----:B------:R-:W-:-:S13]  /*11050*/  ISETP.GE.AND P0, PT, R10, R9, PT ;  /* 0x000000090a00720c */ /* 0x000fda0003f06270 */
[----:B------:R1:W-:Y:S01]  /*11060*/  @P0 STS.128 [R243+0x7000], RZ ;  /* 0x007000fff3000388 */ /* 0x0003e20000000c00 */
[----:B------:R-:W-:Y:S05]  /*11070*/  @P0 BRA `(.L_x_4279) ;  /* 0x000002e000000947 */ /* 0x000fea0003800000 */
[----:B---34-:R3:W5:Y:S01]  /*11080*/  LD.E.128 R20, [R34.64+0x180] ;  /* 0x0001800622147980 */ /* 0x018762000c101d00 */
[----:B------:R-:W-:Y:S01]  /*11090*/  ISETP.GE.AND P0, PT, R10, R3, PT ;  /* 0x000000030a00720c */ /* 0x000fe20003f06270 */
[----:B------:R-:W-:-:S12]  /*110a0*/  BSSY B0, `(.L_x_4292) ;  /* 0x000002a000007945 */ /* 0x000fd80003800000 */
[----:B------:R-:W-:Y:S05]  /*110b0*/  @P0 BRA `(.L_x_4293) ;  /* 0x0000028000000947 */ /* 0x000fea0003800000 */
[----:B------:R-:W4:Y:S04]  /*110c0*/  LD.E.64 R4, [R38.64+0xc0] ;  /* 0x0000c00626047980 */ /* 0x000f28000c101b00 */
[----:B--2---:R1:W2:Y:S01]  /*110d0*/  LD.E.64 R6, [R36.64+0xc0] ;  /* 0x0000c00624067980 */ /* 0x0042a2000c101b00 */
[--C-:B---3-5:R-:W-:Y:S01]  /*110e0*/  HADD2.F32 R35, -RZ, R21.reuse.H0_H0 ;  /* 0x20000015ff237230 */ /* 0x128fe20000004100 */
[----:B------:R-:W-:Y:S01]  /*110f0*/  MOV R33, R22 ;  /* 0x0000001600217202 */ /* 0x000fe20000000f00 */
[----:B------:R-:W-:Y:S02]  /*11100*/  HADD2.F32 R41, -RZ, R21.H1_H1 ;  /* 0x30000015ff297230 */ /* 0x000fe40000004100 */
[--C-:B------:R-:W-:Y:S02]  /*11110*/  HADD2.F32 R29, -RZ, R23.reuse.H1_H1 ;  /* 0x30000017ff1d7230 */ /* 0x100fe40000004100 */
[----:B-1----:R-:W-:-:S02]  /*11120*/  HADD2.F32 R37, -RZ, R23.H0_H0 ;  /* 0x20000017ff257230 */ /* 0x002fc40000004100 */
        /* <DEDUP_REMOVED lines=33> */
.L_x_4293:
[----:B------:R-:W-:Y:S05]  /*11340*/  BSYNC B0 ;  /* 0x0000000000007941 */ /* 0x000fea0003800000 */
.L_x_4292:
[----:B-----5:R4:W-:Y:S02]  /*11350*/  STS.128 [R243+0x7000], R20 ;  /* 0x00700014f3007388 */ /* 0x0209e40000000c00 */
.L_x_4279:
[----:B------:R-:W-:Y:S05]  /*11360*/  BSYNC B2 ;  /* 0x0000000000027941 */ /* 0x000fea0003800000 */
.L_x_4278:
[----:B---3--:R-:W-:-:S04]  /*11370*/  IADD3 R34, R172, 0x30, RZ ;  /* 0x00000030ac227810 */ /* 0x008fc80007ffe0ff */
        /* <DEDUP_REMOVED lines=16> */
[----:B----4-:R4:W5:Y:S01]  /*11480*/  LD.E.128 R20, [R30.64] ;  /* 0x000000061e147980 */ /* 0x010962000c101d00 */
        /* <DEDUP_REMOVED lines=41> */
.L_x_4298:
[----:B------:R-:W-:Y:S05]  /*11720*/  BSYNC B0 ;  /* 0x0000000000007941 */ /* 0x000fea0003800000 */
.L_x_4297:
[----:B-----5:R1:W-:Y:S02]  /*11730*/  STS.128 [R243+0x1800], R20 ;  /* 0x00180014f3007388 */ /* 0x0203e40000000c00 */
.L_x_4296:
[----:B------:R-:W-:Y:S05]  /*11740*/  BSYNC B1 ;  /* 0x0000000000017941 */ /* 0x000fea0003800000 */
.L_x_4295:
        /* <DEDUP_REMOVED lines=10> */
[----:B-----5:R-:W-:Y:S01]  /*117f0*/  MOV R29, R17 ;  /* 0x00000011001d7202 */ /* 0x020fe20000000f00 */
[--C-:B------:R-:W-:Y:S02]  /*11800*/  HADD2.F32 R13, -RZ, R19.reuse.H1_H1 ;  /* 0x30000013ff0d7230 */ /* 0x100fe40000004100 */
[----:B-1--4-:R-:W-:Y:S02]  /*11810*/  HADD2.F32 R23, -RZ, R19.H0_H0 ;  /* 0x20000013ff177230 */ /* 0x012fe40000004100 */
[----:B------:R-:W-:-:S02]  /*11820*/  HADD2.F32 R17, -RZ, R29.H0_H0 ;  /* 0x2000001dff117230 */ /* 0x000fc40000004100 */
[----:B------:R-:W-:Y:S02]  /*11830*/  HADD2.F32 R29, -RZ, R29.H1_H1 ;  /* 0x3000001dff1d7230 */ /* 0x000fe40000004100 */
[----:B--2---:R-:W-:Y:S02]  /*11840*/  HADD2.F32 R0, -RZ, R5.H1_H1 ;  /* 0x30000005ff007230 */ /* 0x004fe40000004100 */
[----:B------:R-:W-:Y:S02]  /*11850*/  HADD2.F32 R2, -RZ, R4.H1_H1 ;  /* 0x30000004ff027230 */ /* 0x000fe40000004100 */
[----:B---3--:R-:W-:Y:S01]  /*11860*/  HADD2.F32 R12, -RZ, R6.H1_H1 ;  /* 0x30000006ff0c7230 */ /* 0x008fe20000004100 */
        /* <DEDUP_REMOVED lines=25> */
[C---:B------:R-:W-:Y:S02]  /*11a00*/  FFMA.FTZ R12, R18.reuse, R7, -R12 ;  /* 0x00000007120c7223 */ /* 0x040fe4000001080c */
[----:B------:R-:W-:Y:S01]  /*11a10*/  FFMA.FTZ R5, R18, R5, R2 ;  /* 0x0000000512057223 */ /* 0x000fe20000010002 */
[----:B------:R-:W-:-:S04]  /*11a20*/  F2FP.PACK_AB R16, R13, R8 ;  /* 0x000000080d10723e */ /* 0x000fc800000000ff */
[----:B------:R-:W-:Y:S02]  /*11a30*/  F2FP.PACK_AB R18, R5, R12 ;  /* 0x0000000c0512723e */ /* 0x000fe400000000ff */
.L_x_4302:
[----:B------:R-:W-:Y:S05]  /*11a40*/  BSYNC B0 ;  /* 0x0000000000007941 */ /* 0x000fea0003800000 */
.L_x_4301:
[----:B-----5:R1:W-:Y:S02]  /*11a50*/  STS.128 [R243+0x3800], R16 ;  /* 0x00380010f3007388 */ /* 0x0203e40000000c00 */
.L_x_4300:
[----:B------:R-:W-:Y:S05]  /*11a60*/  BSYNC B1 ;  /* 0x0000000000017941 */ /* 0x000fea0003800000 */
.L_x_4299:
        /* <DEDUP_REMOVED lines=13> */
[----:B----4-:R-:W-:-:S02]  /*11b40*/  HADD2.F32 R21, -RZ, R19.H0_H0 ;  /* 0x20000013ff157230 */ /* 0x010fc40000004100 */
[----:B--2---:R-:W-:Y:S02]  /*11b50*/  HADD2.F32 R2, -RZ, R4.H1_H1 ;  /* 0x30000004ff027230 */ /* 0x004fe40000004100 */
[----:B------:R-:W-:Y:S02]  /*11b60*/  HADD2.F32 R0, -RZ, R5.H1_H1 ;  /* 0x30000005ff007230 */ /* 0x000fe40000004100 */
[--C-:B---3--:R-:W-:Y:S01]  /*11b70*/  HADD2.F32 R11, -RZ, R6.reuse.H1_H1 ;  /* 0x30000006ff0b7230 */ /* 0x108fe20000004100 */
[C---:B------:R-:W-:Y:S01]  /*11b80*/  FMUL.FTZ R20, R17.reuse, R2 ;  /* 0x0000000211147220 */ /* 0x040fe20000410000 */
[----:B------:R-:W-:Y:S02]  /*11b90*/  HADD2.F32 R8, -RZ, R7.H1_H1 ;  /* 0x30000007ff087230 */ /* 0x000fe40000004100 */
[----:B------:R-:W-:Y:S01]  /*11ba0*/  HADD2.F32 R6, -RZ, R6.H0_H0 ;  /* 0x20000006ff067230 */ /* 0x000fe20000004100 */
[-C--:B------:R-:W-:Y:S01]  /*11bb0*/  FMUL.FTZ R19, R17, R11.reuse ;  /* 0x0000000b11137220 */ /* 0x080fe20000410000 */
[----:B------:R-:W-:Y:S01]  /*11bc0*/  HADD2.F32 R4, -RZ, R4.H0_H0 ;  /* 0x20000004ff047230 */ /* 0x000fe20000004100 */
[C---:B------:R-:W-:Y:S01]  /*11bd0*/  FMUL.FTZ R17, R13.reuse, R0 ;  /* 0x000000000d117220 */ /* 0x040fe20000410000 */
[----:B------:R-:W-:Y:S01]  /*11be0*/  HADD2.F32 R5, -RZ, R5.H0_H0 ;  /* 0x20000005ff057230 */ /* 0x000fe20000004100 */
[C---:B------:R-:W-:Y:S01]  /*11bf0*/  FFMA.FTZ R20, R12.reuse, R11, -R20 ;  /* 0x0000000b0c147223 */ /* 0x040fe20000010814 */
[----:B------:R-:W-:Y:S01]  /*11c00*/  HADD2.F32 R11, -RZ, R16.H1_H1 ;  /* 0x30000010ff0b7230 */ /* 0x000fe20000004100 */
[----:B------:R-:W-:Y:S01]  /*11c10*/  FMUL.FTZ R13, R13, R8 ;  /* 0x000000080d0d7220 */ /* 0x000fe20000410000 */
[----:B------:R-:W-:Y:S01]  /*11c20*/  HADD2.F32 R7, -RZ, R7.H0_H0 ;  /* 0x20000007ff077230 */ /* 0x000fe20000004100 */
[----:B------:R-:W-:Y:S01]  /*11c30*/  FFMA.FTZ R19, R12, R2, R19 ;  /* 0x000000020c137223 */ /* 0x000fe20000010013 */
[--C-:B------:R-:W-:Y:S01]  /*11c40*/  HADD2.F32 R2, -RZ, R18.reuse.H1_H1 ;  /* 0x30000012ff027230 */ /* 0x100fe20000004100 */
[C---:B------:R-:W-:Y:S01]  /*11c50*/  FFMA.FTZ R17, R21.reuse, R8, -R17 ;  /* 0x0000000815117223 */ /* 0x040fe20000010811 */
[----:B------:R-:W-:Y:S01]  /*11c60*/  HADD2.F32 R18, -RZ, R18.H0_H0 ;  /* 0x20000012ff127230 */ /* 0x000fe20000004100 */
[----:B------:R-:W-:Y:S01]  /*11c70*/  FFMA.FTZ R0, R21, R0, R13 ;  /* 0x0000000015007223 */ /* 0x000fe2000001000d */
        /* <DEDUP_REMOVED lines=14> */
.L_x_4306:
[----:B------:R-:W-:Y:S05]  /*11d60*/  BSYNC B0 ;  /* 0x0000000000007941 */ /* 0x000fea0003800000 */
.L_x_4305:
[----:B-----5:R1:W-:Y:S02]  /*11d70*/  STS.128 [R243+0x5800], R16 ;  /* 0x00580010f3007388 */ /* 0x0203e40000000c00 */
.L_x_4304:
[----:B------:R-:W-:Y:S05]  /*11d80*/  BSYNC B1 ;  /* 0x0000000000017941 */ /* 0x000fea0003800000 */
.L_x_4303:
        /* <DEDUP_REMOVED lines=10> */
[----:B------:R-:W-:Y:S02]  /*11e30*/  HADD2.F32 R11, -RZ, R17.H0_H0 ;  /* 0x20000011ff0b7230 */ /* 0x000fe40000004100 */
[----:B------:R-:W-:Y:S02]  /*11e40*/  HADD2.F32 R19, -RZ, R19.H0_H0 ;  /* 0x20000013ff137230 */ /* 0x000fe40000004100 */
[----:B------:R-:W-:-:S02]  /*11e50*/  HADD2.F32 R17, -RZ, R17.H1_H1 ;  /* 0x30000011ff117230 */ /* 0x000fc40000004100 */
        /* <DEDUP_REMOVED lines=32> */
.L_x_4308:
[----:B------:R-:W-:Y:S05]  /*12060*/  BSYNC B0 ;  /* 0x0000000000007941 */ /* 0x000fea0003800000 */
.L_x_4307:
[----:B-----5:R1:W-:Y:S01]  /*12070*/  STS.128 [R243+0x7800], R16 ;  /* 0x00780010f3007388 */ /* 0x0203e20000000c00 */
[----:B------:R-:W-:Y:S05]  /*12080*/  BRA `(.L_x_4294) ;  /* 0x0000669000007947 */ /* 0x000fea0003800000 */
.L_x_4245:
        /* <DEDUP_REMOVED lines=16> */
[----:B----4-:R-:W-:Y:S01]  /*12190*/  IMAD.WIDE R36, R21, 0x2, R44 ;  /* 0x0000000215247825 */ /* 0x010fe200078e022c */
        /* <DEDUP_REMOVED lines=72> */
.L_x_4314:
[----:B------:R-:W-:Y:S05]  /*12620*/  BSYNC B0 ;  /* 0x0000000000007941 */ /* 0x000fea0003800000 */
.L_x_4313:
[----:B-----5:R3:W-:Y:S02]  /*12630*/  STS.128 [R243], R40 ;  /* 0x00000028f3007388 */ /* 0x0207e40000000c00 */
.L_x_4312:
[----:B------:R-:W-:Y:S05]  /*12640*/  BSYNC B1 ;  /* 0x0000000000017941 */ /* 0x000fea0003800000 */
.L_x_4311:
        /* <DEDUP_REMOVED lines=18> */
[----:B------:R-:W4:Y:S01]  /*12770*/  LD.E.128 R36, [R36.64+0x80] ;  /* 0x0000800624247980 */ /* 0x000f22000c101d00 */
[----:B------:R-:W-:Y:S02]  /*12780*/  LEA.HI.X R5, R7, R27, R5, 0x1, P0 ;  /* 0x0000001b07057211 */ /* 0x000fe400000f0c05 */
[----:B------:R-:W-:-:S04]  /*12790*/  @P1 IADD3 R21, -R13, RZ, RZ ;  /* 0x000000ff0d151210 */ /* 0x000fc80007ffe1ff */
[----:B--2---:R-:W2:Y:S01]  /*127a0*/  LD.E.128 R4, [R4.64+0x80] ;  /* 0x0000800604047980 */ /* 0x004ea2000c101d00 */
[----:B------:R-:W-:-:S04]  /*127b0*/  IADD3 R23, P0, R21, R0, RZ ;  /* 0x0000000015177210 */ /* 0x000fc80007f1e0ff */
[----:B------:R-:W-:Y:S02]  /*127c0*/  LEA.HI.X.SX32 R21, R21, R2, 0x1, P0 ;  /* 0x0000000215157211 */ /* 0x000fe400000f0eff */
[----:B------:R-:W-:-:S04]  /*127d0*/  LEA R20, P0, R23, R24, 0x1 ;  /* 0x0000001817147211 */ /* 0x000fc800078008ff */
[----:B------:R-:W-:-:S06]  /*127e0*/  LEA.HI.X R21, R23, R25, R21, 0x1, P0 ;  /* 0x0000001917157211 */ /* 0x000fcc00000f0c15 */
[----:B---3--:R-:W3:Y:S01]  /*127f0*/  LD.E.128 R20, [R20.64+0x80] ;  /* 0x0000800614147980 */ /* 0x008ee2000c101d00 */
[----:B----4-:R-:W-:Y:S02]  /*12800*/  HADD2.F32 R50, -RZ, R39.H0_H0 ;  /* 0x20000027ff327230 */ /* 0x010fe40000004100 */
        /* <DEDUP_REMOVED lines=26> */
[----:B---3--:R-:W-:Y:S01]  /*129b0*/  HADD2.F32 R5, -RZ, R21.H0_H0 ;  /* 0x20000015ff057230 */ /* 0x008fe20000004100 */
        /* <DEDUP_REMOVED lines=32> */
.L_x_4318:
[----:B------:R-:W-:Y:S05]  /*12bc0*/  BSYNC B0 ;  /* 0x0000000000007941 */ /* 0x000fea0003800000 */
.L_x_4317:
[----:B-----5:R1:W-:Y:S02]  /*12bd0*/  STS.128 [R243+0x2000], R40 ;  /* 0x00200028f3007388 */ /* 0x0203e40000000c00 */
.L_x_4316:
[----:B------:R-:W-:Y:S05]  /*12be0*/  BSYNC B1 ;  /* 0x0000000000017941 */ /* 0x000fea0003800000 */
.L_x_4315:
        /* <DEDUP_REMOVED lines=87> */
.L_x_4322:
[----:B------:R-:W-:Y:S05]  /*13160*/  BSYNC B0 ;  /* 0x0000000000007941 */ /* 0x000fea0003800000 */
.L_x_4321:
[----:B-----5:R3:W-:Y:S02]  /*13170*/  STS.128 [R243+0x4000], R40 ;  /* 0x00400028f3007388 */ /* 0x0207e40000000c00 */
.L_x_4320:
[----:B------:R-:W-:Y:S05]  /*13180*/  BSYNC B1 ;  /* 0x0000000000017941 */ /* 0x000fea0003800000 */
.L_x_4319:
        /* <DEDUP_REMOVED lines=26> */
[----:B-1-3--:R-:W-:Y:S02]  /*13330*/  HADD2.F32 R45, -RZ, R36.H0_H0 ;  /* 0x20000024ff2d7230 */ /* 0x00afe40000004100 */
[----:B------:R-:W-:Y:S02]  /*13340*/  HADD2.F32 R51, -RZ, R37.H0_H0 ;  /* 0x20000025ff337230 */ /* 0x000fe40000004100 */
[--C-:B----4-:R-:W-:Y:S02]  /*13350*/  HADD2.F32 R8, -RZ, R4.reuse.H0_H0 ;  /* 0x20000004ff087230 */ /* 0x110fe40000004100 */
        /* <DEDUP_REMOVED lines=20> */
[--C-:B--2---:R-:W-:Y:S01]  /*134a0*/  HADD2.F32 R28, -RZ, R20.reuse.H1_H1 ;  /* 0x30000014ff1c7230 */ /* 0x104fe20000004100 */
        /* <DEDUP_REMOVED lines=36> */
.L_x_4324:
[----:B------:R-:W-:Y:S05]  /*136f0*/  BSYNC B0 ;  /* 0x0000000000007941 */ /* 0x000fea0003800000 */
.L_x_4323:
[----:B-----5:R3:W-:Y:S02]  /*13700*/  STS.128 [R243+0x6000], R40 ;  /* 0x00600028f3007388 */ /* 0x0207e40000000c00 */
.L_x_4310:
[----:B------:R-:W-:Y:S05]  /*13710*/  BSYNC B2 ;  /* 0x0000000000027941 */ /* 0x000fea0003800000 */
.L_x_4309:
        /* <DEDUP_REMOVED lines=54> */
[--C-:B--2---:R-:W-:Y:S01]  /*13a80*/  HADD2.F32 R36, -RZ, R20.reuse.H1_H1 ;  /* 0x30000014ff247230 */ /* 0x104fe20000004100 */
        /* <DEDUP_REMOVED lines=39> */
.L_x_4330:
[----:B------:R-:W-:Y:S05]  /*13d00*/  BSYNC B0 ;  /* 0x0000000000007941 */ /* 0x000fea0003800000 */
.L_x_4329:
[----:B-----5:R3:W-:Y:S02]  /*13d10*/  STS.128 [R243+0x800], R40 ;  /* 0x00080028f3007388 */ /* 0x0207e40000000c00 */
.L_x_4328:
[----:B------:R-:W-:Y:S05]  /*13d20*/  BSYNC B1 ;  /* 0x0000000000017941 */ /* 0x000fea0003800000 */
.L_x_4327:
        /* <DEDUP_REMOVED lines=90> */
.L_x_4334:
[----:B------:R-:W-:Y:S05]  /*142d0*/  BSYNC B0 ;  /* 0x0000000000007941 */ /* 0x000fea0003800000 */
.L_x_4333:
[----:B-----5:R3:W-:Y:S02]  /*142e0*/  STS.128 [R243+0x2800], R40 ;  /* 0x00280028f3007388 */ /* 0x0207e40000000c00 */
.L_x_4332:
[----:B------:R-:W-:Y:S05]  /*142f0*/  BSYNC B1 ;  /* 0x0000000000017941 */ /* 0x000fea0003800000 */
.L_x_4331:
        /* <DEDUP_REMOVED lines=90> */
.L_x_4338:
[----:B------:R-:W-:Y:S05]  /*148a0*/  BSYNC B0 ;  /* 0x0000000000007941 */ /* 0x000fea0003800000 */
.L_x_4337:
[----:B-----5:R3:W-:Y:S02]  /*148b0*/  STS.128 [R243+0x4800], R40 ;  /* 0x00480028f3007388 */ /* 0x0207e40000000c00 */
.L_x_4336:
[----:B------:R-:W-:Y:S05]  /*148c0*/  BSYNC B1 ;  /* 0x0000000000017941 */ /* 0x000fea0003800000 */
.L_x_4335:
[----:B------:R-:W-:-:S13]  /*148d0*/  ISETP.GE.AND P0, PT, R10, R9, PT ;  /* 0x000000090a00720c */ /* 0x000fda0003f06270 */
[----:B------:R1:W-:Y:S01]  /*148e0*/  @P0 STS.128 [R243+0x6800], RZ ;  /* 0x006800fff3000388 */ /* 0x0003e20000000c00 */
[----:B------:R-:W-:Y:S05]  /*148f0*/  @P0 BRA `(.L_x_4326) ;  /* 0x0000058000000947 */ /* 0x000fea0003800000 */
[----:B----4-:R4:W5:Y:S01]  /*14900*/  LD.E.128 R36, [R32.64+0x180] ;  /* 0x0001800620247980 */ /* 0x010962000c101d00 */
        /* <DEDUP_REMOVED lines=29> */
[--C-:B------:R-:W-:Y:S02]  /*14ae0*/  HADD2.F32 R29, -RZ, R5.reuse.H1_H1 ;  /* 0x30000005ff1d7230 */ /* 0x100fe40000004100 */
[----:B------:R-:W-:Y:S01]  /*14af0*/  HADD2.F32 R4, -RZ, R5.H0_H0 ;  /* 0x20000005ff047230 */ /* 0x000fe20000004100 */
[----:B------:R-:W-:Y:S01]  /*14b00*/  @!P0 FADD.FTZ R8, -R8, -RZ ;  /* 0x800000ff08088221 */ /* 0x000fe20000010100 */
        /* <DEDUP_REMOVED lines=8> */
[----:B------:R-:W-:Y:S01]  /*14b90*/  FMUL.FTZ R33, R33, R8 ;  /* 0x0000000821217220 */ /* 0x000fe20000410000 */
[----:B------:R-:W-:Y:S01]  /*14ba0*/  HADD2.F32 R8, -RZ, R42.H0_H0 ;  /* 0x2000002aff087230 */ /* 0x000fe20000004100 */
[----:B------:R-:W-:Y:S01]  /*14bb0*/  FMUL.FTZ R40, R40, R29 ;  /* 0x0000001d28287220 */ /* 0x000fe20000410000 */
[--C-:B------:R-:W-:Y:S01]  /*14bc0*/  HADD2.F32 R29, -RZ, R43.reuse.H0_H0 ;  /* 0x2000002bff1d7230 */ /* 0x100fe20000004100 */
[----:B------:R-:W-:Y:S01]  /*14bd0*/  FMUL.FTZ R45, R45, R4 ;  /* 0x000000042d2d7220 */ /* 0x000fe20000410000 */
[----:B------:R-:W-:Y:S01]  /*14be0*/  HADD2.F32 R4, -RZ, R43.H1_H1 ;  /* 0x3000002bff047230 */ /* 0x000fe20000004100 */
[----:B------:R-:W-:-:S02]  /*14bf0*/  @!P0 FADD.FTZ R5, -R5, -RZ ;  /* 0x800000ff05058221 */ /* 0x000fc40000010100 */
[----:B------:R-:W-:Y:S02]  /*14c00*/  @!P0 FADD.FTZ R6, -R6, -RZ ;  /* 0x800000ff06068221 */ /* 0x000fe40000010100 */
[----:B------:R-:W-:Y:S02]  /*14c10*/  @!P0 FADD.FTZ R16, -R16, -RZ ;  /* 0x800000ff10108221 */ /* 0x000fe40000010100 */
[----:B------:R-:W-:Y:S02]  /*14c20*/  @!P0 FADD.FTZ R7, -R7, -RZ ;  /* 0x800000ff07078221 */ /* 0x000fe40000010100 */
[----:B------:R-:W-:Y:S01]  /*14c30*/  FMUL.FTZ R5, R8, R5 ;  /* 0x0000000508057220 */ /* 0x000fe20000410000 */
[--C-:B----4-:R-:W-:Y:S01]  /*14c40*/  HADD2.F32 R8, -RZ, R20.reuse.H0_H0 ;  /* 0x20000014ff087230 */ /* 0x110fe20000004100 */
[----:B------:R-:W-:Y:S01]  /*14c50*/  FMUL.FTZ R6, R29, R6 ;  /* 0x000000061d067220 */ /* 0x000fe20000410000 */
[----:B------:R-:W-:Y:S01]  /*14c60*/  HADD2.F32 R29, -RZ, R20.H1_H1 ;  /* 0x30000014ff1d7230 */ /* 0x000fe20000004100 */
[----:B------:R-:W-:Y:S01]  /*14c70*/  FMUL.FTZ R51, R51, R16 ;  /* 0x0000001033337220 */ /* 0x000fe20000410000 */
[----:B-----5:R-:W-:Y:S01]  /*14c80*/  HADD2.F32 R16, -RZ, R37.H0_H0 ;  /* 0x20000025ff107230 */ /* 0x020fe20000004100 */
[----:B------:R-:W-:Y:S01]  /*14c90*/  FMUL.FTZ R7, R4, R7 ;  /* 0x0000000704077220 */ /* 0x000fe20000410000 */
[----:B------:R-:W-:-:S02]  /*14ca0*/  HADD2.F32 R4, -RZ, R36.H0_H0 ;  /* 0x20000024ff047230 */ /* 0x000fc40000004100 */
        /* <DEDUP_REMOVED lines=8> */
[----:B------:R-:W-:Y:S02]  /*14d30*/  HADD2.F32 R8, -RZ, R38.H0_H0 ;  /* 0x20000026ff087230 */ /* 0x000fe40000004100 */
[----:B------:R-:W-:-:S02]  /*14d40*/  HADD2.F32 R20, -RZ, R39.H0_H0 ;  /* 0x20000027ff147230 */ /* 0x000fc40000004100 */
[----:B------:R-:W-:Y:S02]  /*14d50*/  HADD2.F32 R36, -RZ, R36.H1_H1 ;  /* 0x30000024ff247230 */ /* 0x000fe40000004100 */
        /* <DEDUP_REMOVED lines=16> */
.L_x_4340:
[----:B------:R-:W-:Y:S05]  /*14e60*/  BSYNC B0 ;  /* 0x0000000000007941 */ /* 0x000fea0003800000 */
.L_x_4339:
[----:B-----5:R1:W-:Y:S02]  /*14e70*/  STS.128 [R243+0x6800], R36 ;  /* 0x00680024f3007388 */ /* 0x0203e40000000c00 */
.L_x_4326:
[----:B------:R-:W-:Y:S05]  /*14e80*/  BSYNC B2 ;  /* 0x0000000000027941 */ /* 0x000fea0003800000 */
.L_x_4325:
[----:B-1--4-:R-:W-:Y:S01]  /*14e90*/  IADD3 R32, R172, 0x20, RZ ;  /* 0x00000020ac207810 */ /* 0x012fe20007ffe0ff */
        /* <DEDUP_REMOVED lines=25> */
[----:B------:R-:W4:Y:S01]  /*15030*/  LD.E.128 R36, [R36.64] ;  /* 0x0000000624247980 */ /* 0x000f22000c101d00 */
[----:B------:R-:W-:Y:S02]  /*15040*/  LEA.HI.X R5, R7, R27, R5, 0x1, P1 ;  /* 0x0000001b07057211 */ /* 0x000fe400008f0c05 */
[----:B------:R-:W-:-:S04]  /*15050*/  @P0 IADD3 R21, -R13, RZ, RZ ;  /* 0x000000ff0d150210 */ /* 0x000fc80007ffe1ff */
[----:B--2---:R-:W2:Y:S01]  /*15060*/  LD.E.128 R4, [R4.64] ;  /* 0x0000000604047980 */ /* 0x004ea2000c101d00 */
[----:B------:R-:W-:-:S04]  /*15070*/  IADD3 R23, P1, R21, R16, RZ ;  /* 0x0000001015177210 */ /* 0x000fc80007f3e0ff */
[----:B------:R-:W-:Y:S02]  /*15080*/  LEA.HI.X.SX32 R8, R21, R8, 0x1, P1 ;  /* 0x0000000815087211 */ /* 0x000fe400008f0eff */
[----:B------:R-:W-:-:S04]  /*15090*/  LEA R20, P1, R23, R24, 0x1 ;  /* 0x0000001817147211 */ /* 0x000fc800078208ff */
[----:B------:R-:W-:-:S06]  /*150a0*/  LEA.HI.X R21, R23, R25, R8, 0x1, P1 ;  /* 0x0000001917157211 */ /* 0x000fcc00008f0c08 */
[----:B---3--:R-:W3:Y:S01]  /*150b0*/  LD.E.128 R20, [R20.64] ;  /* 0x0000000614147980 */ /* 0x008ee2000c101d00 */
[--C-:B----4-:R-:W-:Y:S02]  /*150c0*/  HADD2.F32 R45, -RZ, R36.reuse.H0_H0 ;  /* 0x20000024ff2d7230 */ /* 0x110fe40000004100 */
        /* <DEDUP_REMOVED lines=25> */
[--C-:B---3--:R-:W-:Y:S01]  /*15260*/  HADD2.F32 R8, -RZ, R20.reuse.H0_H0 ;  /* 0x20000014ff087230 */ /* 0x108fe20000004100 */
[----:B------:R-:W-:Y:S01]  /*15270*/  FMUL.FTZ R6, R29, R6 ;  /* 0x000000061d067220 */ /* 0x000fe20000410000 */
[----:B------:R-:W-:Y:S01]  /*15280*/  HADD2.F32 R29, -RZ, R20.H1_H1 ;  /* 0x30000014ff1d7230 */ /* 0x000fe20000004100 */
[----:B------:R-:W-:Y:S01]  /*15290*/  FMUL.FTZ R53, R53, R16 ;  /* 0x0000001035357220 */ /* 0x000fe20000410000 */
[----:B------:R-:W-:Y:S01]  /*152a0*/  HADD2.F32 R38, -RZ, R38.H1_H1 ;  /* 0x30000026ff267230 */ /* 0x000fe20000004100 */
[----:B------:R-:W-:Y:S01]  /*152b0*/  FMUL.FTZ R7, R4, R7 ;  /* 0x0000000704077220 */ /* 0x000fe20000410000 */
[----:B-----5:R-:W-:Y:S01]  /*152c0*/  HADD2.F32 R4, -RZ, R40.H0_H0 ;  /* 0x20000028ff047230 */ /* 0x020fe20000004100 */
[----:B------:R-:W-:Y:S01]  /*152d0*/  @!P0 FADD.FTZ R33, -R33, -RZ ;  /* 0x800000ff21218221 */ /* 0x000fe20000010100 */
[----:B------:R-:W-:-:S02]  /*152e0*/  HADD2.F32 R16, -RZ, R41.H0_H0 ;  /* 0x20000029ff107230 */ /* 0x000fc40000004100 */
[----:B------:R-:W-:Y:S01]  /*152f0*/  HADD2.F32 R20, -RZ, R21.H0_H0 ;  /* 0x20000015ff147230 */ /* 0x000fe20000004100 */
[----:B------:R-:W-:Y:S01]  /*15300*/  FMUL.FTZ R33, R38, R33 ;  /* 0x0000002126217220 */ /* 0x000fe20000410000 */
[----:B------:R-:W-:Y:S01]  /*15310*/  HADD2.F32 R38, -RZ, R22.H0_H0 ;  /* 0x20000016ff267230 */ /* 0x000fe20000004100 */
[----:B------:R-:W-:Y:S01]  /*15320*/  FFMA.FTZ R4, R4, R8, R45 ;  /* 0x0000000804047223 */ /* 0x000fe2000001002d */
[----:B------:R-:W-:Y:S01]  /*15330*/  HADD2.F32 R8, -RZ, R42.H0_H0 ;  /* 0x2000002aff087230 */ /* 0x000fe20000004100 */
[----:B------:R-:W-:Y:S01]  /*15340*/  FFMA.FTZ R16, R16, R20, R51 ;  /* 0x0000001410107223 */ /* 0x000fe20000010033 */
[----:B------:R-:W-:Y:S02]  /*15350*/  HADD2.F32 R20, -RZ, R43.H0_H0 ;  /* 0x2000002bff147230 */ /* 0x000fe40000004100 */
[----:B------:R-:W-:Y:S02]  /*15360*/  HADD2.F32 R40, -RZ, R40.H1_H1 ;  /* 0x30000028ff287230 */ /* 0x000fe40000004100 */
        /* <DEDUP_REMOVED lines=17> */
.L_x_4346:
[----:B------:R-:W-:Y:S05]  /*15480*/  BSYNC B0 ;  /* 0x0000000000007941 */ /* 0x000fea0003800000 */
.L_x_4345:
[----:B-----5:R4:W-:Y:S02]  /*15490*/  STS.128 [R243+0x1000], R40 ;  /* 0x00100028f3007388 */ /* 0x0209e40000000c00 */
.L_x_4344:
[----:B------:R-:W-:Y:S05]  /*154a0*/  BSYNC B1 ;  /* 0x0000000000017941 */ /* 0x000fea0003800000 */
.L_x_4343:
        /* <DEDUP_REMOVED lines=21> */
[----:B------:R-:W4:Y:S01]  /*15600*/  LD.E.128 R36, [R36.64+0x80] ;  /* 0x0000800624247980 */ /* 0x000f22000c101d00 */
        /* <DEDUP_REMOVED lines=68> */
.L_x_4350:
[----:B------:R-:W-:Y:S05]  /*15a50*/  BSYNC B0 ;  /* 0x0000000000007941 */ /* 0x000fea0003800000 */
.L_x_4349:
[----:B-----5:R4:W-:Y:S02]  /*15a60*/  STS.128 [R243+0x3000], R40 ;  /* 0x00300028f3007388 */ /* 0x0209e40000000c00 */
.L_x_4348:
[----:B------:R-:W-:Y:S05]  /*15a70*/  BSYNC B1 ;  /* 0x0000000000017941 */ /* 0x000fea0003800000 */
.L_x_4347:
        /* <DEDUP_REMOVED lines=90> */
.L_x_4354:
[----:B------:R-:W-:Y:S05]  /*16020*/  BSYNC B0 ;  /* 0x0000000000007941 */ /* 0x000fea0003800000 */
.L_x_4353:
[----:B-----5:R4:W-:Y:S02]  /*16030*/  STS.128 [R243+0x5000], R40 ;  /* 0x00500028f3007388 */ /* 0x0209e40000000c00 */
.L_x_4352:
[----:B------:R-:W-:Y:S05]  /*16040*/  BSYNC B1 ;  /* 0x0000000000017941 */ /* 0x000fea0003800000 */
.L_x_4351:
        /* <DEDUP_REMOVED lines=16> */
[----:B---34-:R-:W-:Y:S01]  /*16150*/  IMAD.WIDE R40, R21, 0x2, R34 ;  /* 0x0000000215287825 */ /* 0x018fe200078e0222 */
        /* <DEDUP_REMOVED lines=12> */
[----:B-1-3--:R-:W-:Y:S02]  /*16220*/  HADD2.F32 R35, -RZ, R40.H0_H0 ;  /* 0x20000028ff237230 */ /* 0x00afe40000004100 */
[----:B------:R-:W-:Y:S02]  /*16230*/  HADD2.F32 R34, -RZ, R41.H1_H1 ;  /* 0x30000029ff227230 */ /* 0x000fe40000004100 */
[--C-:B----4-:R-:W-:Y:S02]  /*16240*/  HADD2.F32 R8, -RZ, R4.reuse.H0_H0 ;  /* 0x20000004ff087230 */ /* 0x110fe40000004100 */
[----:B------:R-:W-:Y:S02]  /*16250*/  HADD2.F32 R16, -RZ, R4.H1_H1 ;  /* 0x30000004ff107230 */ /* 0x000fe40000004100 */
[--C-:B------:R-:W-:Y:S02]  /*16260*/  HADD2.F32 R29, -RZ, R5.reuse.H1_H1 ;  /* 0x30000005ff1d7230 */ /* 0x100fe40000004100 */
[----:B------:R-:W-:Y:S01]  /*16270*/  HADD2.F32 R4, -RZ, R5.H0_H0 ;  /* 0x20000005ff047230 */ /* 0x000fe20000004100 */
[----:B------:R-:W-:Y:S01]  /*16280*/  @!P0 FADD.FTZ R8, -R8, -RZ ;  /* 0x800000ff08088221 */ /* 0x000fe20000010100 */
[--C-:B------:R-:W-:Y:S01]  /*16290*/  HADD2.F32 R5, -RZ, R6.reuse.H0_H0 ;  /* 0x20000006ff057230 */ /* 0x100fe20000004100 */
[----:B------:R-:W-:Y:S01]  /*162a0*/  @!P0 FADD.FTZ R29, -R29, -RZ ;  /* 0x800000ff1d1d8221 */ /* 0x000fe20000010100 */
[----:B------:R-:W-:Y:S01]  /*162b0*/  HADD2.F32 R33, -RZ, R6.H1_H1 ;  /* 0x30000006ff217230 */ /* 0x000fe20000004100 */
[----:B------:R-:W-:Y:S01]  /*162c0*/  @!P0 FADD.FTZ R4, -R4, -RZ ;  /* 0x800000ff04048221 */ /* 0x000fe20000010100 */
[----:B------:R-:W-:-:S02]  /*162d0*/  HADD2.F32 R45, -RZ, R41.H0_H0 ;  /* 0x20000029ff2d7230 */ /* 0x000fc40000004100 */
        /* <DEDUP_REMOVED lines=8> */
[----:B------:R-:W-:Y:S01]  /*16360*/  @!P0 FADD.FTZ R5, -R5, -RZ ;  /* 0x800000ff05058221 */ /* 0x000fe20000010100 */
[----:B------:R-:W-:Y:S01]  /*16370*/  HADD2.F32 R4, -RZ, R43.H1_H1 ;  /* 0x3000002bff047230 */ /* 0x000fe20000004100 */
[----:B------:R-:W-:-:S02]  /*16380*/  @!P0 FADD.FTZ R6, -R6, -RZ ;  /* 0x800000ff06068221 */ /* 0x000fc40000010100 */
[----:B------:R-:W-:Y:S02]  /*16390*/  @!P0 FADD.FTZ R16, -R16, -RZ ;  /* 0x800000ff10108221 */ /* 0x000fe40000010100 */
[----:B------:R-:W-:Y:S02]  /*163a0*/  @!P0 FADD.FTZ R7, -R7, -RZ ;  /* 0x800000ff07078221 */ /* 0x000fe40000010100 */
[----:B------:R-:W-:Y:S01]  /*163b0*/  FMUL.FTZ R5, R8, R5 ;  /* 0x0000000508057220 */ /* 0x000fe20000410000 */
[--C-:B--2---:R-:W-:Y:S01]  /*163c0*/  HADD2.F32 R8, -RZ, R20.reuse.H0_H0 ;  /* 0x20000014ff087230 */ /* 0x104fe20000004100 */
        /* <DEDUP_REMOVED lines=14> */
[----:B------:R-:W-:Y:S02]  /*164b0*/  HADD2.F32 R20, -RZ, R39.H0_H0 ;  /* 0x20000027ff147230 */ /* 0x000fe40000004100 */
[----:B------:R-:W-:-:S02]  /*164c0*/  HADD2.F32 R36, -RZ, R36.H1_H1 ;  /* 0x30000024ff247230 */ /* 0x000fc40000004100 */
        /* <DEDUP_REMOVED lines=17> */
.L_x_4356:
[----:B------:R-:W-:Y:S05]  /*165e0*/  BSYNC B0 ;  /* 0x0000000000007941 */ /* 0x000fea0003800000 */
.L_x_4355:
[----:B-----5:R1:W-:Y:S02]  /*165f0*/  STS.128 [R243+0x7000], R36 ;  /* 0x00700024f3007388 */ /* 0x0203e40000000c00 */
.L_x_4342:
[----:B------:R-:W-:Y:S05]  /*16600*/  BSYNC B2 ;  /* 0x0000000000027941 */ /* 0x000fea0003800000 */
.L_x_4341:
        /* <DEDUP_REMOVED lines=57> */
[----:B------:R-:W-:Y:S01]  /*169a0*/  FMUL.FTZ R5, R8, R5 ;  /* 0x0000000508057220 */ /* 0x000fe20000410000 */
[----:B------:R-:W-:Y:S01]  /*169b0*/  HADD2.F32 R38, -RZ, R38.H1_H1 ;  /* 0x30000026ff267230 */ /* 0x000fe20000004100 */
[----:B------:R-:W-:Y:S01]  /*169c0*/  FMUL.FTZ R7, R4, R7 ;  /* 0x0000000704077220 */ /* 0x000fe20000410000 */
[----:B-----5:R-:W-:Y:S01]  /*169d0*/  HADD2.F32 R4, -RZ, R20.H0_H0 ;  /* 0x20000014ff047230 */ /* 0x020fe20000004100 */
        /* <DEDUP_REMOVED lines=11> */
[----:B------:R-:W-:Y:S01]  /*16a90*/  FFMA.FTZ R4, R4, R8, R41 ;  /* 0x0000000804047223 */ /* 0x000fe20000010029 */
[----:B------:R-:W-:Y:S02]  /*16aa0*/  HADD2.F32 R20, -RZ, R21.H0_H0 ;  /* 0x20000015ff147230 */ /* 0x000fe40000004100 */
        /* <DEDUP_REMOVED lines=20> */
.L_x_4360:
[----:B------:R-:W-:Y:S05]  /*16bf0*/  BSYNC B0 ;  /* 0x0000000000007941 */ /* 0x000fea0003800000 */
.L_x_4359:
[----:B-----5:R1:W-:Y:S02]  /*16c00*/  STS.128 [R243+0x1800], R20 ;  /* 0x00180014f3007388 */ /* 0x0203e40000000c00 */
.L_x_4358:
[----:B------:R-:W-:Y:S05]  /*16c10*/  BSYNC B1 ;  /* 0x0000000000017941 */ /* 0x000fea0003800000 */
.L_x_4357:
        /* <DEDUP_REMOVED lines=20> */
[----:B------:R-:W-:Y:S01]  /*16d60*/  IMAD.WIDE R36, R17, 0x2, R30 ;  /* 0x0000000211247825 */ /* 0x000fe200078e021e */
[----:B------:R-:W-:Y:S02]  /*16d70*/  MOV R17, RZ ;  /* 0x000000ff00117202 */ /* 0x000fe40000000f00 */
[----:B------:R-:W-:Y:S02]  /*16d80*/  LEA.HI.X R5, R7, R27, R5, 0x1, P1 ;  /* 0x0000001b07057211 */ /* 0x000fe400008f0c05 */
[----:B------:R-:W-:Y:S01]  /*16d90*/  @P0 IADD3 R17, -R13, RZ, RZ ;  /* 0x000000ff0d110210 */ /* 0x000fe20007ffe1ff */
[----:B--2---:R-:W2:Y:S03]  /*16da0*/  LD.E.128 R36, [R36.64+0x80] ;  /* 0x0000800624247980 */ /* 0x004ea6000c101d00 */
[C---:B------:R-:W-:Y:S01]  /*16db0*/  IADD3 R19, P1, R17.reuse, R12, RZ ;  /* 0x0000000c11137210 */ /* 0x040fe20007f3e0ff */
[----:B---3--:R-:W3:Y:S03]  /*16dc0*/  LD.E.128 R4, [R4.64] ;  /* 0x0000000604047980 */ /* 0x008ee6000c101d00 */
[----:B------:R-:W-:-:S02]  /*16dd0*/  LEA.HI.X.SX32 R8, R17, R8, 0x1, P1 ;  /* 0x0000000811087211 */ /* 0x000fc400008f0eff */
[----:B------:R-:W-:-:S04]  /*16de0*/  LEA R16, P1, R19, R24, 0x1 ;  /* 0x0000001813107211 */ /* 0x000fc800078208ff */
[----:B------:R-:W-:-:S06]  /*16df0*/  LEA.HI.X R17, R19, R25, R8, 0x1, P1 ;  /* 0x0000001913117211 */ /* 0x000fcc00008f0c08 */
[----:B----4-:R-:W4:Y:S01]  /*16e00*/  LD.E.128 R16, [R16.64] ;  /* 0x0000000610107980 */ /* 0x010f22000c101d00 */
[--C-:B--2---:R-:W-:Y:S02]  /*16e10*/  HADD2.F32 R35, -RZ, R36.reuse.H0_H0 ;  /* 0x20000024ff237230 */ /* 0x104fe40000004100 */
[----:B------:R-:W-:Y:S02]  /*16e20*/  HADD2.F32 R43, -RZ, R36.H1_H1 ;  /* 0x30000024ff2b7230 */ /* 0x000fe40000004100 */
[--C-:B---3--:R-:W-:Y:S02]  /*16e30*/  HADD2.F32 R8, -RZ, R4.reuse.H0_H0 ;  /* 0x20000004ff087230 */ /* 0x108fe40000004100 */
[----:B------:R-:W-:Y:S02]  /*16e40*/  HADD2.F32 R12, -RZ, R4.H1_H1 ;  /* 0x30000004ff0c7230 */ /* 0x000fe40000004100 */
[--C-:B------:R-:W-:Y:S01]  /*16e50*/  HADD2.F32 R29, -RZ, R5.reuse.H1_H1 ;  /* 0x30000005ff1d7230 */ /* 0x100fe20000004100 */
[----:B------:R-:W-:Y:S01]  /*16e60*/  @!P0 FADD.FTZ R8, -R8, -RZ ;  /* 0x800000ff08088221 */ /* 0x000fe20000010100 */
[----:B------:R-:W-:Y:S01]  /*16e70*/  HADD2.F32 R4, -RZ, R5.H0_H0 ;  /* 0x20000005ff047230 */ /* 0x000fe20000004100 */
        /* <DEDUP_REMOVED lines=13> */
[----:B------:R-:W-:Y:S01]  /*16f50*/  HADD2.F32 R8, -RZ, R38.H0_H0 ;  /* 0x20000026ff087230 */ /* 0x000fe20000004100 */
[----:B------:R-:W-:Y:S01]  /*16f60*/  @!P0 FADD.FTZ R6, -R6, -RZ ;  /* 0x800000ff06068221 */ /* 0x000fe20000010100 */
[--C-:B------:R-:W-:Y:S01]  /*16f70*/  HADD2.F32 R29, -RZ, R39.reuse.H0_H0 ;  /* 0x20000027ff1d7230 */ /* 0x100fe20000004100 */
[----:B------:R-:W-:Y:S01]  /*16f80*/  @!P0 FADD.FTZ R7, -R7, -RZ ;  /* 0x800000ff07078221 */ /* 0x000fe20000010100 */
[----:B------:R-:W-:Y:S01]  /*16f90*/  HADD2.F32 R4, -RZ, R39.H1_H1 ;  /* 0x30000027ff047230 */ /* 0x000fe20000004100 */
[----:B------:R-:W-:Y:S01]  /*16fa0*/  FMUL.FTZ R5, R8, R5 ;  /* 0x0000000508057220 */ /* 0x000fe20000410000 */
[--C-:B----4-:R-:W-:Y:S01]  /*16fb0*/  HADD2.F32 R8, -RZ, R16.reuse.H0_H0 ;  /* 0x20000010ff087230 */ /* 0x110fe20000004100 */
        /* <DEDUP_REMOVED lines=15> */
[----:B------:R-:W-:Y:S01]  /*170b0*/  HADD2.F32 R20, -RZ, R20.H1_H1 ;  /* 0x30000014ff147230 */ /* 0x000fe20000004100 */
[----:B------:R-:W-:Y:S01]  /*170c0*/  FFMA.FTZ R5, R8, R38, R5 ;  /* 0x0000002608057223 */ /* 0x000fe20000010005 */
[----:B------:R-:W-:-:S02]  /*170d0*/  HADD2.F32 R17, -RZ, R17.H1_H1 ;  /* 0x30000011ff117230 */ /* 0x000fc40000004100 */
[----:B------:R-:W-:Y:S01]  /*170e0*/  HADD2.F32 R18, -RZ, R18.H1_H1 ;  /* 0x30000012ff127230 */ /* 0x000fe20000004100 */
[----:B------:R-:W-:Y:S01]  /*170f0*/  FFMA.FTZ R29, R20, R29, R43 ;  /* 0x0000001d141d7223 */ /* 0x000fe2000001002b */
[--C-:B------:R-:W-:Y:S02]  /*17100*/  HADD2.F32 R37, -RZ, R19.reuse.H0_H0 ;  /* 0x20000013ff257230 */ /* 0x100fe40000004100 */
[----:B------:R-:W-:Y:S02]  /*17110*/  HADD2.F32 R40, -RZ, R19.H1_H1 ;  /* 0x30000013ff287230 */ /* 0x000fe40000004100 */
        /* <DEDUP_REMOVED lines=11> */
.L_x_4364:
[----:B------:R-:W-:Y:S05]  /*171d0*/  BSYNC B0 ;  /* 0x0000000000007941 */ /* 0x000fea0003800000 */
.L_x_4363:
[----:B-----5:R1:W-:Y:S02]  /*171e0*/  STS.128 [R243+0x3800], R20 ;  /* 0x00380014f3007388 */ /* 0x0203e40000000c00 */
.L_x_4362:
[----:B------:R-:W-:Y:S05]  /*171f0*/  BSYNC B1 ;  /* 0x0000000000017941 */ /* 0x000fea0003800000 */
.L_x_4361:
        /* <DEDUP_REMOVED lines=57> */
[--C-:B-----5:R-:W-:Y:S01]  /*17590*/  HADD2.F32 R11, -RZ, R20.reuse.H1_H1 ;  /* 0x30000014ff0b7230 */ /* 0x120fe20000004100 */
        /* <DEDUP_REMOVED lines=8> */
[----:B------:R-:W-:Y:S01]  /*17620*/  FFMA.FTZ R4, R4, R8, R33 ;  /* 0x0000000804047223 */ /* 0x000fe20000010021 */
[----:B------:R-:W-:Y:S01]  /*17630*/  HADD2.F32 R12, -RZ, R21.H0_H0 ;  /* 0x20000015ff0c7230 */ /* 0x000fe20000004100 */
[----:B------:R-:W-:Y:S01]  /*17640*/  FFMA.FTZ R11, R11, R20, R36 ;  /* 0x000000140b0b7223 */ /* 0x000fe20000010024 */
[--C-:B------:R-:W-:Y:S01]  /*17650*/  HADD2.F32 R16, -RZ, R17.reuse.H0_H0 ;  /* 0x20000011ff107230 */ /* 0x100fe20000004100 */
[----:B------:R-:W-:Y:S01]  /*17660*/  FMUL.FTZ R29, R38, R29 ;  /* 0x0000001d261d7220 */ /* 0x000fe20000410000 */
[----:B------:R-:W-:-:S02]  /*17670*/  HADD2.F32 R40, -RZ, R17.H1_H1 ;  /* 0x30000011ff287230 */ /* 0x000fc40000004100 */
[----:B------:R-:W-:Y:S01]  /*17680*/  HADD2.F32 R38, -RZ, R18.H0_H0 ;  /* 0x20000012ff267230 */ /* 0x000fe20000004100 */
[----:B------:R-:W-:Y:S01]  /*17690*/  FFMA.FTZ R12, R12, R16, R35 ;  /* 0x000000100c0c7223 */ /* 0x000fe20000010023 */
[----:B------:R-:W-:Y:S01]  /*176a0*/  HADD2.F32 R8, -RZ, R22.H0_H0 ;  /* 0x20000016ff087230 */ /* 0x000fe20000004100 */
[----:B------:R-:W-:Y:S01]  /*176b0*/  F2FP.PACK_AB R20, R11, R4 ;  /* 0x000000040b14723e */ /* 0x000fe200000000ff */
[----:B------:R-:W-:Y:S02]  /*176c0*/  HADD2.F32 R16, -RZ, R23.H0_H0 ;  /* 0x20000017ff107230 */ /* 0x000fe40000004100 */
[----:B------:R-:W-:Y:S01]  /*176d0*/  HADD2.F32 R18, -RZ, R18.H1_H1 ;  /* 0x30000012ff127230 */ /* 0x000fe20000004100 */
[----:B------:R-:W-:Y:S01]  /*176e0*/  FFMA.FTZ R5, R8, R38, R5 ;  /* 0x0000002608057223 */ /* 0x000fe20000010005 */
[--C-:B------:R-:W-:Y:S02]  /*176f0*/  HADD2.F32 R17, -RZ, R19.reuse.H0_H0 ;  /* 0x20000013ff117230 */ /* 0x100fe40000004100 */
[----:B------:R-:W-:-:S02]  /*17700*/  HADD2.F32 R42, -RZ, R19.H1_H1 ;  /* 0x30000013ff2a7230 */ /* 0x000fc40000004100 */
[----:B------:R-:W-:Y:S01]  /*17710*/  HADD2.F32 R21, -RZ, R21.H1_H1 ;  /* 0x30000015ff157230 */ /* 0x000fe20000004100 */
[----:B------:R-:W-:Y:S01]  /*17720*/  FFMA.FTZ R6, R16, R17, R6 ;  /* 0x0000001110067223 */ /* 0x000fe20000010006 */
[----:B------:R-:W-:Y:S02]  /*17730*/  HADD2.F32 R22, -RZ, R22.H1_H1 ;  /* 0x30000016ff167230 */ /* 0x000fe40000004100 */
[----:B------:R-:W-:Y:S01]  /*17740*/  HADD2.F32 R23, -RZ, R23.H1_H1 ;  /* 0x30000017ff177230 */ /* 0x000fe20000004100 */
[----:B------:R-:W-:Y:S02]  /*17750*/  FFMA.FTZ R21, R21, R40, R37 ;  /* 0x0000002815157223 */ /* 0x000fe40000010025 */
[----:B------:R-:W-:Y:S02]  /*17760*/  FFMA.FTZ R18, R22, R18, R29 ;  /* 0x0000001216127223 */ /* 0x000fe4000001001d */
[----:B------:R-:W-:Y:S01]  /*17770*/  FFMA.FTZ R7, R23, R42, R7 ;  /* 0x0000002a17077223 */ /* 0x000fe20000010007 */
[----:B------:R-:W-:-:S02]  /*17780*/  F2FP.PACK_AB R21, R21, R12 ;  /* 0x0000000c1515723e */ /* 0x000fc400000000ff */
[----:B------:R-:W-:Y:S02]  /*17790*/  F2FP.PACK_AB R22, R18, R5 ;  /* 0x000000051216723e */ /* 0x000fe400000000ff */
[----:B------:R-:W-:Y:S02]  /*177a0*/  F2FP.PACK_AB R23, R7, R6 ;  /* 0x000000060717723e */ /* 0x000fe400000000ff */
.L_x_4368:
[----:B------:R-:W-:Y:S05]  /*177b0*/  BSYNC B0 ;  /* 0x0000000000007941 */ /* 0x000fea0003800000 */
.L_x_4367:
[----:B-----5:R1:W-:Y:S02]  /*177c0*/  STS.128 [R243+0x5800], R20 ;  /* 0x00580014f3007388 */ /* 0x0203e40000000c00 */
.L_x_4366:
[----:B------:R-:W-:Y:S05]  /*177d0*/  BSYNC B1 ;  /* 0x0000000000017941 */ /* 0x000fea0003800000 */
.L_x_4365:
        /* <DEDUP_REMOVED lines=26> */
[----:B---3--:R1:W3:Y:S01]  /*17980*/  LD.E.128 R4, [R26.64] ;  /* 0x000000061a047980 */ /* 0x0082e2000c101d00 */
[----:B------:R-:W-:-:S04]  /*17990*/  IADD3 R9, P1, R3, R0, RZ ;  /* 0x0000000003097210 */ /* 0x000fc80007f3e0ff */
[----:B------:R-:W-:Y:S02]  /*179a0*/  LEA.HI.X.SX32 R2, R3, R2, 0x1, P1 ;  /* 0x0000000203027211 */ /* 0x000fe400008f0eff */
[----:B------:R-:W-:-:S04]  /*179b0*/  LEA R8, P1, R9, R24, 0x1 ;  /* 0x0000001809087211 */ /* 0x000fc800078208ff */
[----:B------:R-:W-:-:S06]  /*179c0*/  LEA.HI.X R9, R9, R25, R2, 0x1, P1 ;  /* 0x0000001909097211 */ /* 0x000fcc00008f0c02 */
[----:B----4-:R-:W4:Y:S01]  /*179d0*/  LD.E.128 R8, [R8.64] ;  /* 0x0000000608087980 */ /* 0x010f22000c101d00 */
[--C-:B--2---:R-:W-:Y:S02]  /*179e0*/  HADD2.F32 R13, -RZ, R20.reuse.H0_H0 ;  /* 0x20000014ff0d7230 */ /* 0x104fe40000004100 */
[----:B-1----:R-:W-:Y:S02]  /*179f0*/  HADD2.F32 R27, -RZ, R20.H1_H1 ;  /* 0x30000014ff1b7230 */ /* 0x002fe40000004100 */
        /* <DEDUP_REMOVED lines=58> */
.L_x_4370:
[----:B------:R-:W-:Y:S05]  /*17da0*/  BSYNC B0 ;  /* 0x0000000000007941 */ /* 0x000fea0003800000 */
.L_x_4369:
[----:B-----5:R1:W-:Y:S01]  /*17db0*/  STS.128 [R243+0x7800], R16 ;  /* 0x00780010f3007388 */ /* 0x0203e20000000c00 */
[----:B------:R-:W-:Y:S05]  /*17dc0*/  BRA `(.L_x_4294) ;  /* 0x0000095000007947 */ /* 0x000fea0003800000 */
.L_x_4244:
        /* <DEDUP_REMOVED lines=37> */
.L_x_4372:
[----:B------:R-:W-:Y:S05]  /*18020*/  BSYNC B0 ;  /* 0x0000000000007941 */ /* 0x000fea0003800000 */
.L_x_4371:
        /* <DEDUP_REMOVED lines=36> */
.L_x_4374:
[----:B------:R-:W-:Y:S05]  /*18270*/  BSYNC B0 ;  /* 0x0000000000007941 */ /* 0x000fea0003800000 */
.L_x_4373:
[----:B------:R-:W-:Y:S01]  /*18280*/  IADD3 R32, R172, 0x20, RZ ;  /* 0x00000020ac207810 */ /* 0x000fe20007ffe0ff */
        /* <DEDUP_REMOVED lines=35> */
.L_x_4376:
[----:B------:R-:W-:Y:S05]  /*184c0*/  BSYNC B0 ;  /* 0x0000000000007941 */ /* 0x000fea0003800000 */
.L_x_4375:
        /* <DEDUP_REMOVED lines=37> */
.L_x_4294:
[----:B------:R-:W-:Y:S05]  /*18720*/  BSYNC B3 ;  /* 0x0000000000037941 */ /* 0x000fea0003800000 */
.L_x_4243:
        /* <DEDUP_REMOVED lines=34> */
.L_x_4378:
[----:B------:R-:W-:Y:S05]  /*18950*/  BSYNC B0 ;  /* 0x0000000000007941 */ /* 0x000fea0003800000 */
.L_x_4377:
        /* <DEDUP_REMOVED lines=38> */
.L_x_4380:
[----:B------:R-:W-:Y:S05]  /*18bc0*/  BSYNC B0 ;  /* 0x0000000000007941 */ /* 0x000fea0003800000 */
.L_x_4379:
        /* <DEDUP_REMOVED lines=9> */
[----:B-1----:R-:W-:-:S02]  /*18c60*/  SHF.L.U64.HI R2, R62, 0x5, R63 ;  /* 0x000000053e027819 */ /* 0x002fc4000001023f */
        /* <DEDUP_REMOVED lines=30> */
.L_x_4382:
[----:B------:R-:W-:Y:S05]  /*18e50*/  BSYNC B0 ;  /* 0x0000000000007941 */ /* 0x000fea0003800000 */
.L_x_4381:
        /* <DEDUP_REMOVED lines=12> */
[-C--:B------:R-:W-:Y:S02]  /*18f20*/  @P4 LEA R10, P6, R178, R180.reuse, 0x1 ;  /* 0x000000b4b20a4211 */ /* 0x080fe400078c08ff */
        /* <DEDUP_REMOVED lines=28> */
.L_x_4384:
[----:B------:R-:W-:Y:S05]  /*190f0*/  BSYNC B0 ;  /* 0x0000000000007941 */ /* 0x000fea0003800000 */
.L_x_4383:
[----:B-1----:R-:W2:Y:S04]  /*19100*/  LD.E.64 R10, [R14.64+0x1c0] ;  /* 0x0001c0060e0a7980 */ /* 0x002ea8000c101b00 */
        /* <DEDUP_REMOVED lines=55> */
.L_x_4386:
[----:B-1----:R-:W-:Y:S05]  /*19480*/  BSYNC B0 ;  /* 0x0000000000007941 */ /* 0x002fea0003800000 */
.L_x_4385:
        /* <DEDUP_REMOVED lines=40> */
.L_x_4388:
[----:B------:R-:W-:Y:S05]  /*19710*/  BSYNC B0 ;  /* 0x0000000000007941 */ /* 0x000fea0003800000 */
.L_x_4387:
        /* <DEDUP_REMOVED lines=14> */
[CC--:B--2---:R-:W-:Y:S02]  /*19800*/  @P5 LEA R10, P4, R2.reuse, R188.reuse, 0x1 ;  /* 0x000000bc020a5211 */ /* 0x0c4fe400078808ff */
        /* <DEDUP_REMOVED lines=27> */
.L_x_4390:
[----:B------:R-:W-:Y:S05]  /*199c0*/  BSYNC B0 ;  /* 0x0000000000007941 */ /* 0x000fea0003800000 */
.L_x_4389:
        /* <DEDUP_REMOVED lines=12> */
[----:B--2---:R-:W-:Y:S01]  /*19a90*/  @P1 MOV R6, R188 ;  /* 0x000000bc00061202 */ /* 0x004fe20000000f00 */
        /* <DEDUP_REMOVED lines=34> */
.L_x_4392:
[----:B------:R-:W-:Y:S05]  /*19cc0*/  BSYNC B0 ;  /* 0x0000000000007941 */ /* 0x000fea0003800000 */
.L_x_4391:
[C---:B------:R-:W-:Y:S01]  /*19cd0*/  IMAD.SHL.U32 R2, R64.reuse, 0x40, RZ ;  /* 0x0000004040027824 */ /* 0x040fe200078e00ff */
[----:B------:R-:W-:Y:S01]  /*19ce0*/  R2P PR, R64, 0x6 ;  /* 0x0000000640007804 */ /* 0x000fe20000000000 */
[----:B------:R-:W-:Y:S01]  /*19cf0*/  IMAD.SHL.U32 R172, R172, 0x8, RZ ;  /* 0x00000008acac7824 */ /* 0x000fe200078e00ff */
[----:B------:R-:W0:Y:S01]  /*19d00*/  LDGDEPBAR ;  /* 0x00000000000079af */ /* 0x000e220000000000 */
[C---:B------:R-:W-:Y:S01]  /*19d10*/  IMAD R226, R65.reuse, 0x400, R48 ;  /* 0x0000040041e27824 */ /* 0x040fe200078e0230 */
[----:B--2---:R-:W-:Y:S01]  /*19d20*/  LOP3.LUT R5, R2, 0x1c0, RZ, 0xc0, !PT ;  /* 0x000001c002057812 */ /* 0x004fe200078ec0ff */
        /* <DEDUP_REMOVED lines=12> */
[----:B------:R-:W-:Y:S01]  /*19df0*/  IADD3 R67, R12, 0x1, R67 ;  /* 0x000000010c437810 */ /* 0x000fe20007ffe043 */
[----:B------:R-:W-:Y:S01]  /*19e00*/  I2F R45, R44 ;  /* 0x0000002c002d7306 */ /* 0x000fe20000201400 */
[----:B------:R-:W-:Y:S01]  /*19e10*/  IMAD R225, R66, 0x200, R225 ;  /* 0x0000020042e17824 */ /* 0x000fe200078e02e1 */
[----:B------:R-:W-:Y:S03]  /*19e20*/  LDSM.16.M88.4 R80, [R222] ;  /* 0x00000000de50783b */ /* 0x000fe60000000200 */
[----:B------:R-:W-:-:S05]  /*19e30*/  IMAD.SHL.U32 R225, R225, 0x2, RZ ;  /* 0x00000002e1e17824 */ /* 0x000fca00078e00ff */
[----:B------:R-:W2:Y:S01]  /*19e40*/  LDSM.16.M88.4 R36, [R225+0x8000] ;  /* 0x00800000e124783b */ /* 0x000ea20000000200 */
[C---:B------:R-:W-:Y:S02]  /*19e50*/  IADD3 R2, R225.reuse, 0x8000, RZ ;  /* 0x00008000e1027810 */ /* 0x040fe40007ffe0ff */
[----:B------:R-:W-:Y:S01]  /*19e60*/  IADD3 R223, R225, 0x8020, RZ ;  /* 0x00008020e1df7810 */ /* 0x000fe20007ffe0ff */
[----:B------:R-:W1:Y:S01]  /*19e70*/  LDSM.16.M88.4 R28, [R225+0x8800] ;  /* 0x00880000e11c783b */ /* 0x000e620000000200 */
        /* <DEDUP_REMOVED lines=8> */
[----:B------:R-:W3:Y:S01]  /*19f00*/  LDSM.16.M88.4 R8, [R223] ;  /* 0x00000000df08783b */ /* 0x000ee20000000200 */
[----:B------:R-:W-:Y:S01]  /*19f10*/  IMAD.IADD R220, R225, 0x1, R2 ;  /* 0x00000001e1dc7824 */ /* 0x000fe200078e0202 */
[C---:B------:R-:W-:Y:S01]  /*19f20*/  IADD3 R215, R223.reuse, 0x2000, RZ ;  /* 0x00002000dfd77810 */ /* 0x040fe20007ffe0ff */
[----:B------:R-:W-:Y:S01]  /*19f30*/  IMAD.IADD R216, R2, 0x1, R223 ;  /* 0x0000000102d87824 */ /* 0x000fe200078e02df */
[----:B------:R-:W3:Y:S01]  /*19f40*/  LDSM.16.M88.4 R4, [R223+0x800] ;  /* 0x00080000df04783b */ /* 0x000ee20000000200 */
[----:B------:R-:W-:Y:S02]  /*19f50*/  IADD3 R2, R58, R67, -R240 ;  /* 0x000000433a027210 */ /* 0x000fe40007ffe8f0 */
[C---:B------:R-:W-:Y:S01]  /*19f60*/  IADD3 R214, R223.reuse, 0x2800, RZ ;  /* 0x00002800dfd67810 */ /* 0x040fe20007ffe0ff */
[----:B------:R-:W3:Y:S01]  /*19f70*/  LDSM.16.M88.4 R100, [R223+0x1000] ;  /* 0x00100000df64783b */ /* 0x000ee20000000200 */
[----:B------:R-:W-:Y:S01]  /*19f80*/  IADD3 R213, R223, 0x3000, RZ ;  /* 0x00003000dfd57810 */ /* 0x000fe20007ffe0ff */
[----:B-----5:R-:W-:Y:S01]  /*19f90*/  IMAD.IADD R3, R3, 0x1, R2 ;  /* 0x0000000103037824 */ /* 0x020fe200078e0202 */
[C---:B------:R-:W-:Y:S01]  /*19fa0*/  IADD3 R212, R223.reuse, 0x3800, RZ ;  /* 0x00003800dfd47810 */ /* 0x040fe20007ffe0ff */
[----:B------:R-:W3:Y:S01]  /*19fb0*/  LDSM.16.M88.4 R68, [R223+0x1800] ;  /* 0x00180000df44783b */ /* 0x000ee20000000200 */
[----:B------:R-:W-:-:S02]  /*19fc0*/  IADD3 R211, R223, 0x4000, RZ ;  /* 0x00004000dfd37810 */ /* 0x000fc40007ffe0ff */
[----:B------:R-:W-:Y:S01]  /*19fd0*/  IMNMX R2, R3, R58, PT ;  /* 0x0000003a03027217 */ /* 0x000fe20003800200 */
[----:B------:R-:W3:Y:S01]  /*19fe0*/  LDSM.16.M88.4 R20, [R220+0x8000] ;  /* 0x00800000dc14783b */ /* 0x000ee20000000200 */
[C---:B------:R-:W-:Y:S02]  /*19ff0*/  IADD3 R210, R223.reuse, 0x4800, RZ ;  /* 0x00004800dfd27810 */ /* 0x040fe40007ffe0ff */
[C---:B------:R-:W-:Y:S01]  /*1a000*/  IADD3 R209, R223.reuse, 0x5000, RZ ;  /* 0x00005000dfd17810 */ /* 0x040fe20007ffe0ff */
[----:B------:R-:W4:Y:S01]  /*1a010*/  LDSM.16.M88.4 R16, [R220+0x8800] ;  /* 0x00880000dc10783b */ /* 0x000f220000000200 */
[C---:B------:R-:W-:Y:S02]  /*1a020*/  IADD3 R208, R223.reuse, 0x5800, RZ ;  /* 0x00005800dfd07810 */ /* 0x040fe40007ffe0ff */
[C---:B------:R-:W-:Y:S01]  /*1a030*/  IADD3 R207, R223.reuse, 0x6000, RZ ;  /* 0x00006000dfcf7810 */ /* 0x040fe20007ffe0ff */
[----:B--2---:R-:W-:Y:S01]  /*1a040*/  HMMA.16816.F32 R40, R72, R36, RZ ;  /* 0x000000244828723c */ /* 0x004fe200000018ff */
[----:B------:R-:W2:Y:S01]  /*1a050*/  LDSM.16.M88.4 R96, [R220+0x9000] ;  /* 0x00900000dc60783b */ /* 0x000ea20000000200 */
[----:B------:R-:W-:-:S02]  /*1a060*/  IADD3 R206, R223, 0x6800, RZ ;  /* 0x00006800dfce7810 */ /* 0x000fc40007ffe0ff */
[C---:B------:R-:W-:Y:S01]  /*1a070*/  IADD3 R205, R223.reuse, 0x7000, RZ ;  /* 0x00007000dfcd7810 */ /* 0x040fe20007ffe0ff */
[----:B------:R-:W2:Y:S01]  /*1a080*/  LDSM.16.M88.4 R92, [R220+0x9800] ;  /* 0x00980000dc5c783b */ /* 0x000ea20000000200 */
[----:B------:R-:W-:Y:S02]  /*1a090*/  IADD3 R204, R223, 0x7800, RZ ;  /* 0x00007800dfcc7810 */ /* 0x000fe40007ffe0ff */
[C---:B-1----:R-:W-:Y:S01]  /*1a0a0*/  HMMA.16816.F32 R32, R72.reuse, R28, RZ ;  /* 0x0000001c4820723c */ /* 0x042fe200000018ff */
        /* <DEDUP_REMOVED lines=8> */
[C---:B------:R-:W-:Y:S08]  /*1a130*/  HMMA.16816.F32 R40, R52.reuse, R8, R40 ;  /* 0x000000083428723c */ /* 0x040ff00000001828 */
        /* <DEDUP_REMOVED lines=73> */
[C---:B--2---:R-:W-:Y:S08]  /*1a5d0*/  HMMA.16816.F32 R84, R16.reuse, R20, R84 ;  /* 0x000000141054723c */ /* 0x044ff00000001854 */
[----:B------:R-:W-:Y:S01]  /*1a5e0*/  HMMA.16816.F32 R80, R16, R22, R80 ;  /* 0x000000161050723c */ /* 0x000fe20000001850 */
[----:B------:R-:W-:Y:S04]  /*1a5f0*/  LDSM.16.M88.4 R20, [R224+0x4000] ;  /* 0x00400000e014783b */ /* 0x000fe80000000200 */
[----:B------:R-:W2:Y:S03]  /*1a600*/  LDSM.16.M88.4 R16, [R223+0x4000] ;  /* 0x00400000df10783b */ /* 0x000ea60000000200 */
[C---:B-1----:R-:W-:Y:S08]  /*1a610*/  HMMA.16816.F32 R40, R96.reuse, R8, R40 ;  /* 0x000000086028723c */ /* 0x042ff00000001828 */
[C---:B------:R-:W-:Y:S01]  /*1a620*/  HMMA.16816.F32 R36, R96.reuse, R10, R36 ;  /* 0x0000000a6024723c */ /* 0x040fe20000001824 */
[----:B------:R-:W1:Y:S07]  /*1a630*/  LDSM.16.M88.4 R8, [R223+0x4800] ;  /* 0x00480000df08783b */ /* 0x000e6e0000000200 */
        /* <DEDUP_REMOVED lines=85> */
[----:B---3--:R-:W-:Y:S08]  /*1ab90*/  HMMA.16816.F32 R40, R20, R28, R40 ;  /* 0x0000001c1428723c */ /* 0x008ff00000001828 */
[----:B------:R-:W-:Y:S07]  /*1aba0*/  HMMA.16816.F32 R84, R76, R24, R84 ;  /* 0x000000184c54723c */ /* 0x000fee0000001854 */
[----:B------:R-:W-:Y:S01]  /*1abb0*/  IADD3 R25, R3, 0x8, RZ ;  /* 0x0000000803197810 */ /* 0x000fe20007ffe0ff */
[----:B------:R-:W-:Y:S01]  /*1abc0*/  HMMA.16816.F32 R36, R20, R30, R36 ;  /* 0x0000001e1424723c */ /* 0x000fe20000001824 */
[----:B------:R-:W-:-:S02]  /*1abd0*/  IADD3 R24, R44, 0x1, RZ ;  /* 0x000000012c187810 */ /* 0x000fc40007ffe0ff */
[----:B------:R-:W-:Y:S02]  /*1abe0*/  IMNMX R3, R25, R58, PT ;  /* 0x0000003a19037217 */ /* 0x000fe40003800200 */
[----:B------:R-:W3:Y:S01]  /*1abf0*/  I2F R12, R24 ;  /* 0x00000018000c7306 */ /* 0x000ee20000201400 */
[C---:B------:R-:W-:Y:S02]  /*1ac00*/  ISETP.GE.AND P6, PT, R24.reuse, R2, PT ;  /* 0x000000021800720c */ /* 0x040fe40003fc6270 */
[----:B------:R-:W-:Y:S01]  /*1ac10*/  HMMA.16816.F32 R68, R4, R54, R68 ;  /* 0x000000360444723c */ /* 0x000fe20000001844 */
[----:B------:R-:W-:Y:S02]  /*1ac20*/  ISETP.GE.AND P4, PT, R24, R3, PT ;  /* 0x000000031800720c */ /* 0x000fe40003f86270 */
[----:B------:R-:W-:-:S04]  /*1ac30*/  IADD3 R30, R44, 0x9, RZ ;  /* 0x000000092c1e7810 */ /* 0x000fc80007ffe0ff */
[----:B------:R4:W1:Y:S01]  /*1ac40*/  I2F R28, R30 ;  /* 0x0000001e001c7306 */ /* 0x0008620000201400 */
[----:B------:R-:W-:Y:S01]  /*1ac50*/  HMMA.16816.F32 R72, R4, R32, R72 ;  /* 0x000000200448723c */ /* 0x000fe20000001848 */
[C---:B------:R-:W-:Y:S02]  /*1ac60*/  ISETP.GE.AND P0, PT, R30.reuse, R2, PT ;  /* 0x000000021e00720c */ /* 0x040fe40003f06270 */
[----:B------:R-:W-:Y:S01]  /*1ac70*/  ISETP.GE.AND P1, PT, R30, R3, PT ;  /* 0x000000031e00720c */ /* 0x000fe20003f26270 */
[----:B---3--:R-:W-:-:S03]  /*1ac80*/  FFMA.FTZ R41, R0, R12, R41 ;  /* 0x0000000c00297223 */ /* 0x008fc60000010029 */
[C---:B------:R-:W-:Y:S01]  /*1ac90*/  IADD3 R32, R44.reuse, 0x8, RZ ;  /* 0x000000082c207810 */ /* 0x040fe20007ffe0ff */
[----:B------:R-:W-:Y:S01]  /*1aca0*/  HMMA.16816.F32 R80, R76, R26, R80 ;  /* 0x0000001a4c50723c */ /* 0x000fe20000001850 */
[----:B------:R-:W3:Y:S01]  /*1acb0*/  LDSM.16.M88.4 R24, [R216+0x7000] ;  /* 0x00700000d818783b */ /* 0x000ee20000000200 */
[----:B------:R-:W-:Y:S01]  /*1acc0*/  IADD3 R33, R44, 0x10, RZ ;  /* 0x000000102c217810 */ /* 0x000fe20007ffe0ff */
[----:B------:R-:W2:Y:S01]  /*1acd0*/  I2F R29, R32 ;  /* 0x00000020001d7306 */ /* 0x000ea20000201400 */
[----:B------:R-:W-:Y:S01]  /*1ace0*/  FFMA.FTZ R43, R0, R12, R43 ;  /* 0x0000000c002b7223 */ /* 0x000fe2000001002b */
[----:B------:R-:W-:Y:S02]  /*1acf0*/  ISETP.GE.AND P5, PT, R32, R2, PT ;  /* 0x000000022000720c */ /* 0x000fe40003fa6270 */
[----:B----4-:R-:W-:Y:S01]  /*1ad00*/  FSEL R30, R41, -INF , !P6 ;  /* 0xff800000291e7808 */ /* 0x010fe20007000000 */
[----:B-1----:R-:W-:Y:S01]  /*1ad10*/  HMMA.16816.F32 R60, R20, R8, R60 ;  /* 0x00000008143c723c */ /* 0x002fe2000000183c */
[----:B------:R-:W-:Y:S01]  /*1ad20*/  FFMA.FTZ R37, R0, R28, R37 ;  /* 0x0000001c00257223 */ /* 0x000fe20000010025 */
[----:B------:R-:W-:Y:S01]  /*1ad30*/  ISETP.GE.AND P2, PT, R32, R3, PT ;  /* 0x000000032000720c */ /* 0x000fe20003f46270 */
[----:B------:R-:W1:Y:S01]  /*1ad40*/  I2F R9, R33 ;  /* 0x0000002100097306 */ /* 0x000e620000201400 */
[----:B------:R-:W-:-:S02]  /*1ad50*/  ISETP.GE.AND P3, PT, R33, R2, PT ;  /* 0x000000022100720c */ /* 0x000fc40003f66270 */
[----:B------:R-:W-:Y:S02]  /*1ad60*/  FSEL R37, R37, -INF , !P0 ;  /* 0xff80000025257808 */ /* 0x000fe40004000000 */
[----:B------:R-:W-:Y:S01]  /*1ad70*/  HMMA.16816.F32 R68, R20, R10, R68 ;  /* 0x0000000a1444723c */ /* 0x000fe20000001844 */
[----:B------:R-:W-:Y:S01]  /*1ad80*/  IADD3 R8, R44, 0x11, RZ ;  /* 0x000000112c087810 */ /* 0x000fe20007ffe0ff */
[C---:B--2---:R-:W-:Y:S01]  /*1ad90*/  FFMA.FTZ R41, R0.reuse, R29, R36 ;  /* 0x0000001d00297223 */ /* 0x044fe20000010024 */
[----:B------:R-:W-:Y:S01]  /*1ada0*/  ISETP.GE.AND P6, PT, R33, R3, PT ;  /* 0x000000032100720c */ /* 0x000fe20003fc6270 */
[----:B------:R-:W-:Y:S01]  /*1adb0*/  FFMA.FTZ R36, R0, R29, R38 ;  /* 0x0000001d00247223 */ /* 0x000fe20000010026 */
[----:B------:R-:W-:Y:S01]  /*1adc0*/  FSEL R38, R43, -INF , !P4 ;  /* 0xff8000002b267808 */ /* 0x000fe20006000000 */
[----:B------:R-:W2:Y:S01]  /*1add0*/  I2F R31, R8 ;  /* 0x00000008001f7306 */ /* 0x000ea20000201400 */
[----:B------:R-:W-:Y:S01]  /*1ade0*/  IADD3 R10, R44, 0x18, RZ ;  /* 0x000000182c0a7810 */ /* 0x000fe20007ffe0ff */
[----:B------:R-:W-:Y:S01]  /*1adf0*/  HMMA.16816.F32 R88, R4, R34, R88 ;  /* 0x000000220458723c */ /* 0x000fe20000001858 */
[----:B------:R-:W-:-:S02]  /*1ae00*/  FSEL R41, R41, -INF , !P5 ;  /* 0xff80000029297808 */ /* 0x000fc40006800000 */
[----:B------:R-:W-:Y:S02]  /*1ae10*/  FSEL R36, R36, -INF , !P2 ;  /* 0xff80000024247808 */ /* 0x000fe40005000000 */
[CC--:B------:R-:W-:Y:S01]  /*1ae20*/  ISETP.GE.AND P4, PT, R8.reuse, R2.reuse, PT ;  /* 0x000000020800720c */ /* 0x0c0fe20003f86270 */
[----:B------:R4:W-:Y:S01]  /*1ae30*/  I2F R29, R10 ;  /* 0x0000000a001d7306 */ /* 0x0009e20000201400 */
[----:B------:R-:W-:Y:S01]  /*1ae40*/  ISETP.GE.AND P5, PT, R8, R3, PT ;  /* 0x000000030800720c */ /* 0x000fe20003fa6270 */
[-C--:B-1----:R-:W-:Y:S01]  /*1ae50*/  FFMA.FTZ R32, R0, R9.reuse, R60 ;  /* 0x0000000900207223 */ /* 0x082fe2000001003c */
[----:B------:R-:W-:Y:S01]  /*1ae60*/  ISETP.GE.AND P2, PT, R10, R2, PT ;  /* 0x000000020a00720c */ /* 0x000fe20003f46270 */
[----:B------:R-:W-:Y:S01]  /*1ae70*/  FFMA.FTZ R12, R0, R9, R62 ;  /* 0x00000009000c7223 */ /* 0x000fe2000001003e */
[----:B------:R-:W-:Y:S01]  /*1ae80*/  ISETP.GE.AND P0, PT, R10, R3, PT ;  /* 0x000000030a00720c */ /* 0x000fe20003f06270 */
[----:B------:R-:W-:Y:S01]  /*1ae90*/  FFMA.FTZ R35, R0, R28, R39 ;  /* 0x0000001c00237223 */ /* 0x000fe20000010027 */
[----:B------:R-:W-:Y:S01]  /*1aea0*/  IADD3 R28, R44, 0x19, RZ ;  /* 0x000000192c1c7810 */ /* 0x000fe20007ffe0ff */
[----:B------:R-:W-:Y:S01]  /*1aeb0*/  HMMA.16816.F32 R84, R4, R16, R84 ;  /* 0x000000100454723c */ /* 0x000fe20000001854 */
[-C--:B--2---:R-:W-:Y:S01]  /*1aec0*/  FFMA.FTZ R33, R0, R31.reuse, R61 ;  /* 0x0000001f00217223 */ /* 0x084fe2000001003d */
[----:B------:R-:W-:Y:S01]  /*1aed0*/  FSEL R12, R12, -INF , !P6 ;  /* 0xff8000000c0c7808 */ /* 0x000fe20007000000 */
[----:B------:R-:W1:Y:S01]  /*1aee0*/  I2F R16, R28 ;  /* 0x0000001c00107306 */ /* 0x000e620000201400 */
[----:B------:R-:W-:Y:S01]  /*1aef0*/  FFMA.FTZ R63, R0, R31, R63 ;  /* 0x0000001f003f7223 */ /* 0x000fe2000001003f */
[----:B------:R-:W-:-:S02]  /*1af00*/  FSEL R35, R35, -INF , !P1 ;  /* 0xff80000023237808 */ /* 0x000fc40004800000 */
[----:B------:R-:W-:Y:S01]  /*1af10*/  IADD3 R17, R44, 0x20, RZ ;  /* 0x000000202c117810 */ /* 0x000fe20007ffe0ff */
[----:B----4-:R-:W2:Y:S01]  /*1af20*/  LDSM.16.M88.4 R8, [R216+0x7800] ;  /* 0x00780000d808783b */ /* 0x010ea20000000200 */
[----:B---3--:R-:W-:Y:S01]  /*1af30*/  HMMA.16816.F32 R72, R20, R24, R72 ;  /* 0x000000181448723c */ /* 0x008fe20000001848 */
[----:B------:R-:W-:Y:S01]  /*1af40*/  ISETP.GE.AND P1, PT, R28, R2, PT ;  /* 0x000000021c00720c */ /* 0x000fe20003f26270 */
[----:B------:R3:W4:Y:S01]  /*1af50*/  I2F R25, R17 ;  /* 0x0000001100197306 */ /* 0x0007220000201400 */
[----:B------:R-:W-:Y:S01]  /*1af60*/  FSEL R33, R33, -INF , !P4 ;  /* 0xff80000021217808 */ /* 0x000fe20006000000 */
[----:B------:R-:W-:-:S04]  /*1af70*/  DEPBAR.LE SB0, 0x0 ;  /* 0x000080000000791a */ /* 0x000fc80000000000 */
[----:B------:R-:W-:Y:S01]  /*1af80*/  HMMA.16816.F32 R80, R4, R18, R80 ;  /* 0x000000120450723c */ /* 0x000fe20000001850 */
[----:B------:R-:W-:Y:S01]  /*1af90*/  IADD3 R24, R44, 0x21, RZ ;  /* 0x000000212c187810 */ /* 0x000fe20007ffe0ff */
[C---:B-1----:R-:W-:Y:S01]  /*1afa0*/  FFMA.FTZ R34, R0.reuse, R16, R69 ;  /* 0x0000001000227223 */ /* 0x042fe20000010045 */
[C---:B------:R-:W-:Y:S01]  /*1afb0*/  ISETP.GE.AND P6, PT, R17.reuse, R2, PT ;  /* 0x000000021100720c */ /* 0x040fe20003fc6270 */
[C---:B------:R-:W-:Y:S01]  /*1afc0*/  FFMA.FTZ R16, R0.reuse, R16, R71 ;  /* 0x0000001000107223 */ /* 0x040fe20000010047 */
[----:B------:R-:W1:Y:S01]  /*1afd0*/  I2F R4, R24 ;  /* 0x0000001800047306 */ /* 0x000e620000201400 */
[----:B------:R-:W-:Y:S01]  /*1afe0*/  ISETP.GE.AND P4, PT, R17, R3, PT ;  /* 0x000000031100720c */ /* 0x000fe20003f86270 */
[-C--:B------:R-:W-:Y:S01]  /*1aff0*/  FFMA.FTZ R19, R0, R29.reuse, R68 ;  /* 0x0000001d00137223 */ /* 0x080fe20000010044 */
[----:B------:R-:W-:Y:S01]  /*1b000*/  IADD3 R6, R44, 0x28, RZ ;  /* 0x000000282c067810 */ /* 0x000fe20007ffe0ff */
[----:B------:R-:W-:Y:S01]  /*1b010*/  FFMA.FTZ R18, R0, R29, R70 ;  /* 0x0000001d00127223 */ /* 0x000fe20000010046 */
[----:B------:R-:W-:Y:S01]  /*1b020*/  HMMA.16816.F32 R88, R20, R26, R88 ;  /* 0x0000001a1458723c */ /* 0x000fe20000001858 */
[----:B---3--:R-:W-:-:S02]  /*1b030*/  FSEL R17, R63, -INF , !P5 ;  /* 0xff8000003f117808 */ /* 0x008fc40006800000 */
[----:B------:R-:W-:Y:S01]  /*1b040*/  FSEL R19, R19, -INF , !P2 ;  /* 0xff80000013137808 */ /* 0x000fe20005000000 */
[----:B------:R3:W2:Y:S01]  /*1b050*/  I2F R7, R6 ;  /* 0x0000000600077306 */ /* 0x0006a20000201400 */
[----:B------:R-:W-:Y:S01]  /*1b060*/  ISETP.GE.AND P5, PT, R24, R2, PT ;  /* 0x000000021800720c */ /* 0x000fe20003fa6270 */
[----:B----4-:R-:W-:Y:S01]  /*1b070*/  FFMA.FTZ R72, R0, R25, R72 ;  /* 0x0000001900487223 */ /* 0x010fe20000010048 */
[----:B------:R-:W-:Y:S01]  /*1b080*/  ISETP.GE.AND P2, PT, R24, R3, PT ;  /* 0x000000031800720c */ /* 0x000fe20003f46270 */
[----:B------:R-:W-:Y:S01]  /*1b090*/  FFMA.FTZ R27, R0, R25, R74 ;  /* 0x00000019001b7223 */ /* 0x000fe2000001004a */
[----:B------:R-:W-:Y:S02]  /*1b0a0*/  FSEL R18, R18, -INF , !P0 ;  /* 0xff80000012127808 */ /* 0x000fe40004000000 */
[----:B------:R-:W-:Y:S01]  /*1b0b0*/  FSEL R34, R34, -INF , !P1 ;  /* 0xff80000022227808 */ /* 0x000fe20004800000 */
[-C--:B-1----:R-:W-:Y:S01]  /*1b0c0*/  FFMA.FTZ R73, R0, R4.reuse, R73 ;  /* 0x0000000400497223 */ /* 0x082fe20000010049 */
[----:B------:R-:W-:Y:S01]  /*1b0d0*/  IADD3 R24, R44, 0x29, RZ ;  /* 0x000000292c187810 */ /* 0x000fe20007ffe0ff */
[----:B------:R-:W-:Y:S01]  /*1b0e0*/  FFMA.FTZ R26, R0, R4, R75 ;  /* 0x00000004001a7223 */ /* 0x000fe2000001004b */
[----:B------:R-:W-:-:S02]  /*1b0f0*/  ISETP.GE.AND P0, PT, R6, R2, PT ;  /* 0x000000020600720c */ /* 0x000fc40003f06270 */
[----:B------:R-:W-:Y:S01]  /*1b100*/  ISETP.GE.AND P1, PT, R6, R3, PT ;  /* 0x000000030600720c */ /* 0x000fe20003f26270 */
[----:B------:R-:W1:Y:S01]  /*1b110*/  I2F R5, R24 ;  /* 0x0000001800057306 */ /* 0x000e620000201400 */
[----:B------:R-:W-:Y:S02]  /*1b120*/  FSEL R27, R27, -INF , !P4 ;  /* 0xff8000001b1b7808 */ /* 0x000fe40006000000 */
[----:B---3--:R-:W-:Y:S01]  /*1b130*/  IADD3 R6, R44, 0x30, RZ ;  /* 0x000000302c067810 */ /* 0x008fe20007ffe0ff */
[C---:B--2---:R-:W-:Y:S01]  /*1b140*/  HMMA.16816.F32 R80, R20.reuse, R10, R80 ;  /* 0x0000000a1450723c */ /* 0x044fe20000001850 */
[----:B------:R-:W-:Y:S01]  /*1b150*/  FSEL R180, R73, -INF , !P5 ;  /* 0xff80000049b47808 */ /* 0x000fe20006800000 */
[-C--:B------:R-:W-:Y:S01]  /*1b160*/  FFMA.FTZ R25, R0, R7.reuse, R90 ;  /* 0x0000000700197223 */ /* 0x080fe2000001005a */
[----:B------:R-:W-:Y:S01]  /*1b170*/  ISETP.GE.AND P4, PT, R6, R2, PT ;  /* 0x000000020600720c */ /* 0x000fe20003f86270 */
[----:B------:R-:W-:Y:S01]  /*1b180*/  FFMA.FTZ R88, R0, R7, R88 ;  /* 0x0000000700587223 */ /* 0x000fe20000010058 */
[----:B------:R-:W-:Y:S01]  /*1b190*/  ISETP.GE.AND P5, PT, R6, R3, PT ;  /* 0x000000030600720c */ /* 0x000fe20003fa6270 */
[----:B------:R-:W-:Y:S01]  /*1b1a0*/  FFMA.FTZ R7, R0, R45, R40 ;  /* 0x0000002d00077223 */ /* 0x000fe20000010028 */
[----:B------:R-:W-:Y:S01]  /*1b1b0*/  FSEL R32, R32, -INF , !P3 ;  /* 0xff80000020207808 */ /* 0x000fe20005800000 */
[----:B------:R-:W-:Y:S01]  /*1b1c0*/  HMMA.16816.F32 R84, R20, R8, R84 ;  /* 0x000000081454723c */ /* 0x000fe20000001854 */
[----:B------:R2:W3:Y:S01]  /*1b1d0*/  I2F R9, R6 ;  /* 0x0000000600097306 */ /* 0x0004e20000201400 */
[----:B------:R-:W-:-:S02]  /*1b1e0*/  ISETP.GE.AND P3, PT, R28, R3, PT ;  /* 0x000000031c00720c */ /* 0x000fc40003f66270 */
[----:B------:R-:W-:Y:S01]  /*1b1f0*/  FSEL R179, R72, -INF , !P6 ;  /* 0xff80000048b37808 */ /* 0x000fe20007000000 */
[----:B-1----:R-:W-:Y:S01]  /*1b200*/  FFMA.FTZ R89, R0, R5, R89 ;  /* 0x0000000500597223 */ /* 0x002fe20000010059 */
[----:B------:R-:W-:Y:S02]  /*1b210*/  FSEL R16, R16, -INF , !P3 ;  /* 0xff80000010107808 */ /* 0x000fe40005800000 */
[----:B------:R-:W-:Y:S02]  /*1b220*/  IADD3 R8, R44, 0x31, RZ ;  /* 0x000000312c087810 */ /* 0x000fe40007ffe0ff */
[C---:B------:R-:W-:Y:S02]  /*1b230*/  ISETP.GE.AND P3, PT, R24.reuse, R2, PT ;  /* 0x000000021800720c */ /* 0x040fe40003f66270 */
[----:B------:R-:W-:Y:S01]  /*1b240*/  ISETP.GE.AND P6, PT, R24, R3, PT ;  /* 0x000000031800720c */ /* 0x000fe20003fc6270 */
[----:B------:R-:W1:Y:S01]  /*1b250*/  I2F R4, R8 ;  /* 0x0000000800047306 */ /* 0x000e620000201400 */
[----:B------:R-:W-:Y:S01]  /*1b260*/  FFMA.FTZ R24, R0, R5, R91 ;  /* 0x0000000500187223 */ /* 0x000fe2000001005b */
[----:B------:R-:W-:-:S02]  /*1b270*/  IADD3 R5, R44, 0x39, RZ ;  /* 0x000000392c057810 */ /* 0x000fc40007ffe0ff */
[----:B--2---:R-:W-:Y:S02]  /*1b280*/  IADD3 R6, R44, 0x38, RZ ;  /* 0x000000382c067810 */ /* 0x004fe40007ffe0ff */
[----:B------:R-:W-:Y:S02]  /*1b290*/  FSEL R25, R25, -INF , !P1 ;  /* 0xff80000019197808 */ /* 0x000fe40004800000 */
[----:B------:R-:W2:Y:S01]  /*1b2a0*/  I2F R29, R6 ;  /* 0x00000006001d7306 */ /* 0x000ea20000201400 */
[-C--:B------:R-:W-:Y:S02]  /*1b2b0*/  ISETP.GE.AND P1, PT, R6, R2.reuse, PT ;  /* 0x000000020600720c */ /* 0x080fe40003f26270 */
[----:B------:R-:W-:Y:S01]  /*1b2c0*/  FSEL R26, R26, -INF , !P2 ;  /* 0xff8000001a1a7808 */ /* 0x000fe20005000000 */
[-C--:B---3--:R-:W-:Y:S01]  /*1b2d0*/  FFMA.FTZ R86, R0, R9.reuse, R86 ;  /* 0x0000000900567223 */ /* 0x088fe20000010056 */
[----:B------:R-:W-:Y:S01]  /*1b2e0*/  ISETP.GE.AND P2, PT, R8, R2, PT ;  /* 0x000000020800720c */ /* 0x000fe20003f46270 */
[----:B------:R-:W-:Y:S01]  /*1b2f0*/  FFMA.FTZ R84, R0, R9, R84 ;  /* 0x0000000900547223 */ /* 0x000fe20000010054 */
[----:B------:R-:W-:Y:S01]  /*1b300*/  FSEL R181, R88, -INF , !P0 ;  /* 0xff80000058b57808 */ /* 0x000fe20004000000 */
[----:B------:R-:W3:Y:S01]  /*1b310*/  I2F R28, R5 ;  /* 0x00000005001c7306 */ /* 0x000ee20000201400 */
[-C--:B-1----:R-:W-:Y:S01]  /*1b320*/  FFMA.FTZ R85, R0, R4.reuse, R85 ;  /* 0x0000000400557223 */ /* 0x082fe20000010055 */
[----:B------:R-:W-:Y:S01]  /*1b330*/  ISETP.GE.AND P0, PT, R8, R3, PT ;  /* 0x000000030800720c */ /* 0x000fe20003f06270 */
[----:B------:R-:W-:Y:S01]  /*1b340*/  FFMA.FTZ R87, R0, R4, R87 ;  /* 0x0000000400577223 */ /* 0x000fe20000010057 */
[----:B------:R-:W-:-:S02]  /*1b350*/  FSEL R187, R86, -INF , !P5 ;  /* 0xff80000056bb7808 */ /* 0x000fc40006800000 */
[----:B------:R-:W-:Y:S01]  /*1b360*/  FSEL R193, R85, -INF , !P2 ;  /* 0xff80000055c17808 */ /* 0x000fe20005000000 */
[CC--:B--2---:R-:W-:Y:S01]  /*1b370*/  FFMA.FTZ R80, R0.reuse, R29.reuse, R80 ;  /* 0x0000001d00507223 */ /* 0x0c4fe20000010050 */
[C---:B------:R-:W-:Y:S01]  /*1b380*/  ISETP.GE.AND P5, PT, R5.reuse, R2, PT ;  /* 0x000000020500720c */ /* 0x040fe20003fa6270 */
[----:B------:R-:W-:Y:S01]  /*1b390*/  FFMA.FTZ R29, R0, R29, R82 ;  /* 0x0000001d001d7223 */ /* 0x000fe20000010052 */
[----:B------:R-:W-:Y:S01]  /*1b3a0*/  BAR.SYNC.DEFER_BLOCKING 0x0 ;  /* 0x0000000000007b1d */ /* 0x000fe20000010000 */
[----:B------:R-:W-:Y:S02]  /*1b3b0*/  ISETP.GE.AND P2, PT, R5, R3, PT ;  /* 0x000000030500720c */ /* 0x000fe40003f46270 */
[----:B------:R-:W-:Y:S02]  /*1b3c0*/  FSEL R191, R80, -INF , !P1 ;  /* 0xff80000050bf7808 */ /* 0x000fe40004800000 */
[----:B------:R-:W-:Y:S01]  /*1b3d0*/  ISETP.GT.AND P1, PT, R246, R235, PT ;  /* 0x000000ebf600720c */ /* 0x000fe20003f24270 */
[CC--:B---3--:R-:W-:Y:S01]  /*1b3e0*/  FFMA.FTZ R81, R0.reuse, R28.reuse, R81 ;  /* 0x0000001c00517223 */ /* 0x0c8fe20000010051 */
[----:B------:R-:W-:Y:S01]  /*1b3f0*/  FSEL R182, R89, -INF , !P3 ;  /* 0xff80000059b67808 */ /* 0x000fe20005800000 */
[----:B------:R-:W-:Y:S01]  /*1b400*/  FFMA.FTZ R5, R0, R45, R42 ;  /* 0x0000002d00057223 */ /* 0x000fe2000001002a */
[----:B------:R-:W-:Y:S01]  /*1b410*/  FSEL R24, R24, -INF , !P6 ;  /* 0xff80000018187808 */ /* 0x000fe20007000000 */
[----:B------:R-:W-:Y:S01]  /*1b420*/  FFMA.FTZ R28, R0, R28, R83 ;  /* 0x0000001c001c7223 */ /* 0x000fe20000010053 */
[----:B------:R-:W-:-:S02]  /*1b430*/  FSEL R195, R84, -INF , !P4 ;  /* 0xff80000054c37808 */ /* 0x000fc40006000000 */
[----:B------:R-:W-:Y:S02]  /*1b440*/  FSEL R184, R87, -INF , !P0 ;  /* 0xff80000057b87808 */ /* 0x000fe40004000000 */
[-C--:B------:R-:W-:Y:S02]  /*1b450*/  ISETP.GE.AND P3, PT, R6, R3.reuse, PT ;  /* 0x000000030600720c */ /* 0x080fe40003f66270 */
[C---:B------:R-:W-:Y:S02]  /*1b460*/  ISETP.GE.AND P6, PT, R44.reuse, R2, PT ;  /* 0x000000022c00720c */ /* 0x040fe40003fc6270 */
[----:B------:R-:W-:Y:S02]  /*1b470*/  ISETP.GE.AND P4, PT, R44, R3, PT ;  /* 0x000000032c00720c */ /* 0x000fe40003f86270 */
[----:B------:R-:W-:Y:S02]  /*1b480*/  ISETP.NE.U32.AND P0, PT, R244, RZ, PT ;  /* 0x000000fff400720c */ /* 0x000fe40003f05070 */
[----:B------:R-:W-:-:S02]  /*1b490*/  FSEL R29, R29, -INF , !P3 ;  /* 0xff8000001d1d7808 */ /* 0x000fc40005800000 */
[----:B------:R-:W-:Y:S02]  /*1b4a0*/  ISETP.NE.AND.EX P0, PT, R245, RZ, PT, P0 ;  /* 0x000000fff500720c */ /* 0x000fe40003f05300 */
[----:B------:R-:W-:Y:S02]  /*1b4b0*/  FSEL R7, R7, -INF , !P6 ;  /* 0xff80000007077808 */ /* 0x000fe40007000000 */
[----:B------:R-:W-:Y:S02]  /*1b4c0*/  FSEL R5, R5, -INF , !P4 ;  /* 0xff80000005057808 */ /* 0x000fe40006000000 */
[----:B------:R-:W-:Y:S02]  /*1b4d0*/  FSEL R192, R81, -INF , !P5 ;  /* 0xff80000051c07808 */ /* 0x000fe40006800000 */
[----:B------:R-:W-:Y:S01]  /*1b4e0*/  FSEL R28, R28, -INF , !P2 ;  /* 0xff8000001c1c7808 */ /* 0x000fe20005000000 */
        /* <DEDUP_REMOVED lines=35> */
[----:B------:R-:W-:Y:S02]  /*1b720*/  ISETP.NE.AND P3, PT, R22, RZ, PT ;  /* 0x000000ff1600720c */ /* 0x000fe40003f65270 */
[----:B------:R-:W-:-:S03]  /*1b730*/  LOP3.LUT R9, RZ, R22, RZ, 0x33, !PT ;  /* 0x00000016ff097212 */ /* 0x000fc600078e33ff */
[----:B------:R-:W-:Y:S02]  /*1b740*/  @P6 IADD3 R20, R20, 0x1, RZ ;  /* 0x0000000114146810 */ /* 0x000fe40007ffe0ff */
[----:B------:R-:W-:-:S03]  /*1b750*/  @P5 IADD3 R10, R10, 0x1, RZ ;  /* 0x000000010a0a5810 */ /* 0x000fc60007ffe0ff */
[----:B------:R-:W-:Y:S02]  /*1b760*/  @!P4 IMAD.MOV R20, RZ, RZ, -R20 ;  /* 0x000000ffff14c224 */ /* 0x000fe400078e0a14 */
[----:B------:R-:W-:-:S03]  /*1b770*/  @!P2 IMAD.MOV R10, RZ, RZ, -R10 ;  /* 0x000000ffff0aa224 */ /* 0x000fc600078e0a0a */
[C---:B------:R-:W-:Y:S02]  /*1b780*/  SEL R11, R9.reuse, R20, !P3 ;  /* 0x00000014090b7207 */ /* 0x040fe40005800000 */
[----:B------:R-:W-:Y:S01]  /*1b790*/  SEL R6, R9, R10, !P3 ;  /* 0x0000000a09067207 */ /* 0x000fe20005800000 */
[----:B------:R-:W3:Y:S02]  /*1b7a0*/  LD.E.64 R20, [R14.64+0x38] ;  /* 0x000038060e147980 */ /* 0x000ee4000c101b00 */
        /* <DEDUP_REMOVED lines=19> */
.L_x_4396:
[----:B------:R-:W2:Y:S02]  /*1b8e0*/  LD.E R6, [R14.64+0x38] ;  /* 0x000038060e067980 */ /* 0x000ea4000c101900 */
[----:B--2---:R-:W-:-:S04]  /*1b8f0*/  LEA R6, -R6, RZ, 0x6 ;  /* 0x000000ff06067211 */ /* 0x004fc800078e31ff */
[----:B------:R-:W-:Y:S02]  /*1b900*/  SHF.R.S32.HI R4, RZ, 0x1f, R6 ;  /* 0x0000001fff047819 */ /* 0x000fe40000011406 */
.L_x_4397:
[----:B------:R-:W-:Y:S05]  /*1b910*/  BSYNC B0 ;  /* 0x0000000000007941 */ /* 0x000fea0003800000 */
.L_x_4395:
        /* <DEDUP_REMOVED lines=119> */
.L_x_4394:
[----:B------:R-:W-:Y:S05]  /*1c090*/  BSYNC B1 ;  /* 0x0000000000017941 */ /* 0x000fea0003800000 */
.L_x_4393:
        /* <DEDUP_REMOVED lines=10> */
[----:B------:R-:W-:Y:S02]  /*1c140*/  SHF.L.U32 R230, R48, 0x1, RZ ;  /* 0x0000000130e67819 */ /* 0x000fe400000006ff */
[----:B------:R-:W-:Y:S02]  /*1c150*/  FMNMX.FTZ R9, R19, R4, !PT ;  /* 0x0000000413097209 */ /* 0x000fe40007810000 */
[----:B------:R-:W-:Y:S01]  /*1c160*/  LEA R229, R49, R230, 0x1 ;  /* 0x000000e631e57211 */ /* 0x000fe200078e08ff */
[----:B------:R-:W-:Y:S01]  /*1c170*/  LDSM.16.MT88.4 R156, [R230+0x10000] ;  /* 0x01000000e69c783b */ /* 0x000fe20000004200 */
[----:B------:R-:W-:-:S02]  /*1c180*/  FMNMX.FTZ R4, R34, R9, !PT ;  /* 0x0000000922047209 */ /* 0x000fc40007810000 */
[----:B------:R-:W-:Y:S01]  /*1c190*/  LEA R228, R47, R230, 0x1 ;  /* 0x000000e62fe47211 */ /* 0x000fe200078e08ff */
[----:B------:R-:W-:Y:S01]  /*1c1a0*/  LDSM.16.MT88.4 R64, [R230+0x12000] ;  /* 0x01200000e640783b */ /* 0x000fe20000004200 */
[----:B------:R-:W-:Y:S02]  /*1c1b0*/  FMNMX.FTZ R9, R179, R4, !PT ;  /* 0x00000004b3097209 */ /* 0x000fe40007810000 */
[----:B------:R-:W-:Y:S01]  /*1c1c0*/  LEA R227, R47, R229, 0x1 ;  /* 0x000000e52fe37211 */ /* 0x000fe200078e08ff */
        /* <DEDUP_REMOVED lines=28> */
[----:B------:R-:W-:Y:S01]  /*1c390*/  FMNMX.FTZ R6, R28, R9, !PT ;  /* 0x000000091c067209 */ /* 0x000fe20007810000 */
[----:B------:R-:W-:Y:S04]  /*1c3a0*/  LDSM.16.MT88.4 R136, [R229+0x16000] ;  /* 0x01600000e588783b */ /* 0x000fe80000004200 */
[----:B------:R-:W3:Y:S04]  /*1c3b0*/  SHFL.BFLY PT, R9, R6, 0x2, 0x1f ;  /* 0x0c401f0006097f89 */ /* 0x000ee800000e0000 */
[----:B------:R-:W-:Y:S01]  /*1c3c0*/  LDSM.16.MT88.4 R152, [R228+0x16000] ;  /* 0x01600000e498783b */ /* 0x000fe20000004200 */
[----:B-1----:R-:W-:-:S03]  /*1c3d0*/  FMNMX.FTZ R4, R11, R4, !PT ;  /* 0x000000040b047209 */ /* 0x002fc60007810000 */
[----:B------:R-:W-:Y:S04]  /*1c3e0*/  LDSM.16.MT88.4 R20, [R227+0x10800] ;  /* 0x01080000e314783b */ /* 0x000fe80000004200 */
[----:B------:R-:W1:Y:S01]  /*1c3f0*/  SHFL.BFLY PT, R165, R4, 0x1, 0x1f ;  /* 0x0c201f0004a57f89 */ /* 0x000e6200000e0000 */
[----:B---3--:R-:W-:-:S05]  /*1c400*/  FMNMX.FTZ R9, R6, R9, !PT ;  /* 0x0000000906097209 */ /* 0x008fca0007810000 */
[----:B------:R-:W3:Y:S01]  /*1c410*/  SHFL.BFLY PT, R164, R9, 0x1, 0x1f ;  /* 0x0c201f0009a47f89 */ /* 0x000ee200000e0000 */
[----:B-1----:R-:W-:-:S04]  /*1c420*/  FMNMX.FTZ R165, R4, R165, !PT ;  /* 0x000000a504a57209 */ /* 0x002fc80007810000 */
[----:B------:R-:W-:Y:S02]  /*1c430*/  FSETP.NEU.FTZ.AND P2, PT, R165, -INF , PT ;  /* 0xff800000a500780b */ /* 0x000fe40003f5d000 */
[----:B---3--:R-:W-:Y:S02]  /*1c440*/  FMNMX.FTZ R164, R9, R164, !PT ;  /* 0x000000a409a47209 */ /* 0x008fe40007810000 */
[----:B------:R-:W-:Y:S01]  /*1c450*/  LDSM.16.MT88.4 R8, [R229+0x10800] ;  /* 0x01080000e508783b */ /* 0x000fe20000004200 */
[----:B--2---:R-:W-:-:S05]  /*1c460*/  FMUL.FTZ R194, R31, R165 ;  /* 0x000000a51fc27220 */ /* 0x004fca0000410000 */
[----:B------:R-:W-:Y:S02]  /*1c470*/  FSEL R194, R194, RZ, P2 ;  /* 0x000000ffc2c27208 */ /* 0x000fe40001000000 */
[----:B------:R-:W-:-:S03]  /*1c480*/  FSETP.NEU.FTZ.AND P2, PT, R164, -INF , PT ;  /* 0xff800000a400780b */ /* 0x000fc60003f5d000 */
[-CC-:B------:R-:W-:Y:S02]  /*1c490*/  FFMA.FTZ R174, R41, R31.reuse, -R194.reuse ;  /* 0x0000001f29ae7223 */ /* 0x180fe400000108c2 */
[-CC-:B------:R-:W-:Y:S01]  /*1c4a0*/  FFMA.FTZ R173, R30, R31.reuse, -R194.reuse ;  /* 0x0000001f1ead7223 */ /* 0x180fe200000108c2 */
[----:B------:R-:W1:Y:S01]  /*1c4b0*/  LDSM.16.MT88.4 R40, [R229+0x10000] ;  /* 0x01000000e528783b */ /* 0x000e620000004200 */
[----:B------:R-:W-:Y:S02]  /*1c4c0*/  FMUL.FTZ R30, R31, R164 ;  /* 0x000000a41f1e7220 */ /* 0x000fe40000410000 */
[-CC-:B------:R-:W-:Y:S01]  /*1c4d0*/  FFMA.FTZ R176, R7, R31.reuse, -R194.reuse ;  /* 0x0000001f07b07223 */ /* 0x180fe200000108c2 */
[----:B------:R-:W-:Y:S01]  /*1c4e0*/  MUFU.EX2 R174, R174 ;  /* 0x000000ae00ae7308 */ /* 0x000fe20000000800 */
[-CC-:B------:R-:W-:Y:S01]  /*1c4f0*/  FFMA.FTZ R169, R37, R31.reuse, -R194.reuse ;  /* 0x0000001f25a97223 */ /* 0x180fe200000108c2 */
[----:B------:R-:W-:Y:S01]  /*1c500*/  FSEL R30, R30, RZ, P2 ;  /* 0x000000ff1e1e7208 */ /* 0x000fe20001000000 */
[----:B------:R-:W-:-:S02]  /*1c510*/  FFMA.FTZ R167, R33, R31, -R194 ;  /* 0x0000001f21a77223 */ /* 0x000fc400000108c2 */
[-C--:B------:R-:W-:Y:S02]  /*1c520*/  FFMA.FTZ R172, R32, R31.reuse, -R194 ;  /* 0x0000001f20ac7223 */ /* 0x080fe400000108c2 */
[-CC-:B------:R-:W-:Y:S01]  /*1c530*/  FFMA.FTZ R178, R5, R31.reuse, -R30.reuse ;  /* 0x0000001f05b27223 */ /* 0x180fe2000001081e */
[----:B------:R-:W-:Y:S01]  /*1c540*/  MUFU.EX2 R176, R176 ;  /* 0x000000b000b07308 */ /* 0x000fe20000000800 */
[-CC-:B------:R-:W-:Y:S01]  /*1c550*/  FFMA.FTZ R175, R38, R31.reuse, -R30.reuse ;  /* 0x0000001f26af7223 */ /* 0x180fe2000001081e */
[----:B------:R-:W2:Y:S01]  /*1c560*/  LDSM.16.MT88.4 R4, [R227+0x16000] ;  /* 0x01600000e304783b */ /* 0x000ea20000004200 */
[-CC-:B------:R-:W-:Y:S02]  /*1c570*/  FFMA.FTZ R177, R36, R31.reuse, -R30.reuse ;  /* 0x0000001f24b17223 */ /* 0x180fe4000001081e */
[-CC-:B------:R-:W-:Y:S02]  /*1c580*/  FFMA.FTZ R170, R35, R31.reuse, -R30.reuse ;  /* 0x0000001f23aa7223 */ /* 0x180fe4000001081e */
[-C--:B------:R-:W-:Y:S01]  /*1c590*/  FFMA.FTZ R171, R12, R31.reuse, -R30 ;  /* 0x0000001f0cab7223 */ /* 0x080fe2000001081e */
[----:B------:R-:W3:Y:S01]  /*1c5a0*/  MUFU.EX2 R173, R173 ;  /* 0x000000ad00ad7308 */ /* 0x000ee20000000800 */
[----:B------:R-:W4:Y:S01]  /*1c5b0*/  LDSM.16.MT88.4 R12, [R230+0x10800] ;  /* 0x01080000e60c783b */ /* 0x000f220000004200 */
[----:B------:R-:W-:-:S02]  /*1c5c0*/  FFMA.FTZ R33, R34, R31, -R194 ;  /* 0x0000001f22217223 */ /* 0x000fc400000108c2 */
[-C--:B------:R-:W-:Y:S02]  /*1c5d0*/  FFMA.FTZ R168, R19, R31.reuse, -R194 ;  /* 0x0000001f13a87223 */ /* 0x080fe400000108c2 */
[-CC-:B------:R-:W-:Y:S02]  /*1c5e0*/  FFMA.FTZ R34, R17, R31.reuse, -R30.reuse ;  /* 0x0000001f11227223 */ /* 0x180fe4000001081e */
[----:B------:R-:W5:Y:S01]  /*1c5f0*/  MUFU.EX2 R169, R169 ;  /* 0x000000a900a97308 */ /* 0x000f620000000800 */
[-CC-:B------:R-:W-:Y:S02]  /*1c600*/  FFMA.FTZ R35, R18, R31.reuse, -R30.reuse ;  /* 0x0000001f12237223 */ /* 0x180fe4000001081e */
[-C--:B------:R-:W-:Y:S02]  /*1c610*/  FFMA.FTZ R32, R16, R31.reuse, -R30 ;  /* 0x0000001f10207223 */ /* 0x080fe4000001081e */
[----:B------:R-:W1:Y:S01]  /*1c620*/  LDSM.16.MT88.4 R16, [R228+0x10800] ;  /* 0x01080000e410783b */ /* 0x000e620000004200 */
[----:B------:R-:W-:-:S02]  /*1c630*/  FFMA.FTZ R179, R179, R31, -R194 ;  /* 0x0000001fb3b37223 */ /* 0x000fc400000108c2 */
[----:B------:R-:W-:Y:S01]  /*1c640*/  MUFU.EX2 R178, R178 ;  /* 0x000000b200b27308 */ /* 0x000fe20000000800 */
[----:B---3--:R-:W-:Y:S01]  /*1c650*/  F2FP.PACK_AB R144, R173, R176 ;  /* 0x000000b0ad90723e */ /* 0x008fe200000000ff */
[-CC-:B------:R-:W-:Y:S02]  /*1c660*/  FFMA.FTZ R180, R180, R31.reuse, -R194.reuse ;  /* 0x0000001fb4b47223 */ /* 0x180fe400000108c2 */
[-CC-:B------:R-:W-:Y:S02]  /*1c670*/  FFMA.FTZ R181, R181, R31.reuse, -R194.reuse ;  /* 0x0000001fb5b57223 */ /* 0x180fe400000108c2 */
[-C--:B------:R-:W-:Y:S02]  /*1c680*/  FFMA.FTZ R182, R182, R31.reuse, -R194 ;  /* 0x0000001fb6b67223 */ /* 0x080fe400000108c2 */
[----:B------:R-:W3:Y:S01]  /*1c690*/  MUFU.EX2 R175, R175 ;  /* 0x000000af00af7308 */ /* 0x000ee20000000800 */
[----:B-----5:R-:W-:Y:S01]  /*1c6a0*/  F2FP.PACK_AB R146, R169, R174 ;  /* 0x000000aea992723e */ /* 0x020fe200000000ff */
[----:B------:R-:W-:-:S02]  /*1c6b0*/  FFMA.FTZ R183, R27, R31, -R30 ;  /* 0x0000001f1bb77223 */ /* 0x000fc4000001081e */
[-CC-:B------:R-:W-:Y:S02]  /*1c6c0*/  FFMA.FTZ R186, R26, R31.reuse, -R30.reuse ;  /* 0x0000001f1aba7223 */ /* 0x180fe4000001081e */
[-CC-:B------:R-:W-:Y:S02]  /*1c6d0*/  FFMA.FTZ R185, R25, R31.reuse, -R30.reuse ;  /* 0x0000001f19b97223 */ /* 0x180fe4000001081e */
[----:B------:R-:W-:Y:S01]  /*1c6e0*/  MUFU.EX2 R177, R177 ;  /* 0x000000b100b17308 */ /* 0x000fe20000000800 */
[-C--:B------:R-:W-:Y:S02]  /*1c6f0*/  FFMA.FTZ R190, R24, R31.reuse, -R30 ;  /* 0x0000001f18be7223 */ /* 0x080fe4000001081e */
[----:B------:R-:W-:Y:S01]  /*1c700*/  LDSM.16.MT88.4 R24, [R227+0x11000] ;  /* 0x01100000e318783b */ /* 0x000fe20000004200 */
[-CC-:B------:R-:W-:Y:S02]  /*1c710*/  FFMA.FTZ R248, R192, R31.reuse, -R194.reuse ;  /* 0x0000001fc0f87223 */ /* 0x180fe400000108c2 */
[----:B------:R-:W-:-:S02]  /*1c720*/  FFMA.FTZ R195, R195, R31, -R194 ;  /* 0x0000001fc3c37223 */ /* 0x000fc400000108c2 */
[----:B------:R-:W5:Y:S01]  /*1c730*/  MUFU.EX2 R170, R170 ;  /* 0x000000aa00aa7308 */ /* 0x000f620000000800 */
[----:B---3--:R-:W-:Y:S01]  /*1c740*/  F2FP.PACK_AB R145, R175, R178 ;  /* 0x000000b2af91723e */ /* 0x008fe200000000ff */
[-CC-:B------:R-:W-:Y:S02]  /*1c750*/  FFMA.FTZ R196, R193, R31.reuse, -R194.reuse ;  /* 0x0000001fc1c47223 */ /* 0x180fe400000108c2 */
[-C--:B------:R-:W-:Y:S02]  /*1c760*/  FFMA.FTZ R191, R191, R31.reuse, -R194 ;  /* 0x0000001fbfbf7223 */ /* 0x080fe400000108c2 */
[-CC-:B------:R-:W-:Y:S02]  /*1c770*/  FFMA.FTZ R187, R187, R31.reuse, -R30.reuse ;  /* 0x0000001fbbbb7223 */ /* 0x180fe4000001081e */
[----:B------:R-:W-:Y:S01]  /*1c780*/  MUFU.EX2 R172, R172 ;  /* 0x000000ac00ac7308 */ /* 0x000fe20000000800 */
[-CC-:B------:R-:W-:Y:S02]  /*1c790*/  FFMA.FTZ R184, R184, R31.reuse, -R30.reuse ;  /* 0x0000001fb8b87223 */ /* 0x180fe4000001081e */
[----:B------:R-:W-:-:S02]  /*1c7a0*/  FFMA.FTZ R192, R29, R31, -R30 ;  /* 0x0000001f1dc07223 */ /* 0x000fc4000001081e */
[----:B------:R-:W-:Y:S02]  /*1c7b0*/  FFMA.FTZ R249, R28, R31, -R30 ;  /* 0x0000001f1cf97223 */ /* 0x000fe4000001081e */
[----:B------:R-:W-:Y:S01]  /*1c7c0*/  FADD.FTZ R173, R176, R173 ;  /* 0x000000adb0ad7221 */ /* 0x000fe20000010000 */
[----:B-----5:R-:W-:Y:S01]  /*1c7d0*/  F2FP.PACK_AB R147, R170, R177 ;  /* 0x000000b1aa93723e */ /* 0x020fe200000000ff */
[----:B------:R-:W3:Y:S01]  /*1c7e0*/  MUFU.EX2 R167, R167 ;  /* 0x000000a700a77308 */ /* 0x000ee20000000800 */
[----:B------:R-:W-:Y:S01]  /*1c7f0*/  FADD.FTZ R178, R178, R175 ;  /* 0x000000afb2b27221 */ /* 0x000fe20000010000 */
[----:B------:R-:W-:Y:S01]  /*1c800*/  LDSM.16.MT88.4 R28, [R227+0x11800] ;  /* 0x01180000e31c783b */ /* 0x000fe20000004200 */
[----:B------:R-:W-:Y:S02]  /*1c810*/  FADD.FTZ R174, R174, R173 ;  /* 0x000000adaeae7221 */ /* 0x000fe40000010000 */
[----:B------:R-:W-:Y:S01]  /*1c820*/  FADD.FTZ R177, R177, R178 ;  /* 0x000000b2b1b17221 */ /* 0x000fe20000010000 */
[----:B------:R-:W-:Y:S01]  /*1c830*/  HMMA.16816.F32 R160, R144, R156, RZ ;  /* 0x0000009c90a0723c */ /* 0x000fe200000018ff */
[----:B------:R-:W-:Y:S01]  /*1c840*/  FADD.FTZ R169, R169, R174 ;  /* 0x000000aea9a97221 */ /* 0x000fe20000010000 */
[----:B------:R-:W-:Y:S01]  /*1c850*/  MUFU.EX2 R168, R168 ;  /* 0x000000a800a87308 */ /* 0x000fe20000000800 */
[----:B------:R-:W-:-:S05]  /*1c860*/  FADD.FTZ R170, R170, R177 ;  /* 0x000000b1aaaa7221 */ /* 0x000fca0000010000 */
[C---:B-1----:R-:W-:Y:S02]  /*1c870*/  HMMA.16816.F32 R36, R144.reuse, R40, RZ ;  /* 0x000000289024723c */ /* 0x042fe400000018ff */
        /* <DEDUP_REMOVED lines=50> */
[----:B---3--:R-:W-:Y:S01]  /*1cba0*/  F2FP.PACK_AB R4, R167, R172 ;  /* 0x000000aca704723e */ /* 0x008fe200000000ff */
        /* <DEDUP_REMOVED lines=116> */
[----:B------:R-:W5:Y:S07]  /*1d2f0*/  LDSM.16.MT88.4 R24, [R230+0x13800] ;  /* 0x01380000e618783b */ /* 0x000f6e0000004200 */
        /* <DEDUP_REMOVED lines=21> */
[C---:B----4-:R-:W-:Y:S08]  /*1d450*/  HMMA.16816.F32 R36, R4.reuse, R16, R36 ;  /* 0x000000100424723c */ /* 0x050ff00000001824 */
[C---:B------:R-:W-:Y:S01]  /*1d460*/  HMMA.16816.F32 R40, R4.reuse, R18, R40 ;  /* 0x000000120428723c */ /* 0x040fe20000001828 */
[----:B------:R-:W3:Y:S07]  /*1d470*/  LDSM.16.MT88.4 R16, [R230+0x15800] ;  /* 0x01580000e610783b */ /* 0x000eee0000004200 */
[C---:B-----5:R-:W-:Y:S08]  /*1d480*/  HMMA.16816.F32 R60, R4.reuse, R24, R60 ;  /* 0x00000018043c723c */ /* 0x060ff0000000183c */
        /* <DEDUP_REMOVED lines=22> */
[C---:B----4-:R-:W-:Y:S08]  /*1d5f0*/  HMMA.16816.F32 R108, R4.reuse, R24, R108 ;  /* 0x00000018046c723c */ /* 0x050ff0000000186c */
[C---:B------:R-:W-:Y:S08]  /*1d600*/  HMMA.16816.F32 R112, R4.reuse, R26, R112 ;  /* 0x0000001a0470723c */ /* 0x040ff00000001870 */
[C---:B-----5:R-:W-:Y:S08]  /*1d610*/  HMMA.16816.F32 R116, R4.reuse, R20, R116 ;  /* 0x000000140474723c */ /* 0x060ff00000001874 */
        /* <DEDUP_REMOVED lines=81> */
.L_x_4400:
[----:B------:R-:W-:Y:S02]  /*1db30*/  ULDC.64 UR4, c[0x0][0x118] ;  /* 0x0000460000047ab9 */ /* 0x000fe40000000a00 */
[----:B------:R-:W2:Y:S02]  /*1db40*/  LD.E R6, [R196.64+0x40] ;  /* 0x00004004c4067980 */ /* 0x000ea4000c101900 */
[----:B--2---:R-:W-:-:S04]  /*1db50*/  LEA R6, -R6, RZ, 0x6 ;  /* 0x000000ff06067211 */ /* 0x004fc800078e31ff */
[----:B------:R-:W-:Y:S02]  /*1db60*/  SHF.R.S32.HI R4, RZ, 0x1f, R6 ;  /* 0x0000001fff047819 */ /* 0x000fe40000011406 */
.L_x_4401:
[----:B------:R-:W-:Y:S05]  /*1db70*/  BSYNC B0 ;  /* 0x0000000000007941 */ /* 0x000fea0003800000 */
.L_x_4399:
[C---:B------:R-:W-:Y:S01]  /*1db80*/  LOP3.LUT P6, RZ, R247.reuse, 0x1, RZ, 0xc0, !PT ;  /* 0x00000001f7ff7812 */ /* 0x040fe200078cc0ff */
[----:B------:R-:W-:Y:S01]  /*1db90*/  ULDC.64 UR4, c[0x0][0x118] ;  /* 0x0000460000047ab9 */ /* 0x000fe20000000a00 */
[C---:B------:R-:W-:Y:S01]  /*1dba0*/  LOP3.LUT P4, RZ, R247.reuse, 0x2, RZ, 0xc0, !PT ;  /* 0x00000002f7ff7812 */ /* 0x040fe2000788c0ff */
[----:B------:R-:W-:Y:S01]  /*1dbb0*/  BSSY B1, `(.L_x_4402) ;  /* 0x0000299000017945 */ /* 0x000fe20003800000 */
        /* <DEDUP_REMOVED lines=123> */
[----:B--2---:R-:W4:Y:S04]  /*1e370*/  LDSM.16.M88.4 R4, [R225+0x9000] ;  /* 0x00900000e104783b */ /* 0x004f280000000200 */
[----:B------:R-:W2:Y:S04]  /*1e380*/  LDSM.16.M88.4 R168, [R225+0x9800] ;  /* 0x00980000e1a8783b */ /* 0x000ea80000000200 */
[----:B------:R-:W-:Y:S04]  /*1e390*/  LDSM.16.M88.4 R32, [R224] ;  /* 0x00000000e020783b */ /* 0x000fe80000000200 */
[----:B-1----:R-:W1:Y:S04]  /*1e3a0*/  LDSM.16.M88.4 R28, [R223] ;  /* 0x00000000df1c783b */ /* 0x002e680000000200 */
[----:B------:R-:W1:Y:S04]  /*1e3b0*/  LDSM.16.M88.4 R188, [R219] ;  /* 0x00000000dbbc783b */ /* 0x000e680000000200 */
[----:B------:R-:W1:Y:S04]  /*1e3c0*/  LDSM.16.M88.4 R176, [R218] ;  /* 0x00000000dab0783b */ /* 0x000e680000000200 */
[----:B------:R-:W1:Y:S04]  /*1e3d0*/  LDSM.16.M88.4 R172, [R217] ;  /* 0x00000000d9ac783b */ /* 0x000e680000000200 */
[----:B------:R-:W-:Y:S01]  /*1e3e0*/  LDSM.16.M88.4 R192, [R220+0xa800] ;  /* 0x00a80000dcc0783b */ /* 0x000fe20000000200 */
[C---:B-----5:R-:W-:Y:S03]  /*1e3f0*/  HMMA.16816.F32 R24, R180.reuse, R20, RZ ;  /* 0x00000014b418723c */ /* 0x060fe600000018ff */
[----:B------:R-:W0:Y:S05]  /*1e400*/  LDGDEPBAR ;  /* 0x00000000000079af */ /* 0x000e2a0000000000 */
[C---:B------:R-:W-:Y:S08]  /*1e410*/  HMMA.16816.F32 R20, R180.reuse, R22, RZ ;  /* 0x00000016b414723c */ /* 0x040ff000000018ff */
[C---:B---3--:R-:W-:Y:S08]  /*1e420*/  HMMA.16816.F32 R16, R180.reuse, R12, RZ ;  /* 0x0000000cb410723c */ /* 0x048ff000000018ff */
[C---:B----4-:R-:W-:Y:S08]  /*1e430*/  HMMA.16816.F32 R8, R180.reuse, R4, RZ ;  /* 0x00000004b408723c */ /* 0x050ff000000018ff */
[C---:B------:R-:W-:Y:S08]  /*1e440*/  HMMA.16816.F32 R12, R180.reuse, R14, RZ ;  /* 0x0000000eb40c723c */ /* 0x040ff000000018ff */
        /* <DEDUP_REMOVED lines=54> */
[----:B------:R-:W4:Y:S04]  /*1e7b0*/  LDSM.16.M88.4 R168, [R212] ;  /* 0x00000000d4a8783b */ /* 0x000f280000000200 */
        /* <DEDUP_REMOVED lines=36> */
[C---:B--2---:R-:W-:Y:S08]  /*1ea00*/  HMMA.16816.F32 R184, R168.reuse, R176, R184 ;  /* 0x000000b0a8b8723c */ /* 0x044ff000000018b8 */
[----:B------:R-:W-:Y:S01]  /*1ea10*/  HMMA.16816.F32 R180, R168, R178, R180 ;  /* 0x000000b2a8b4723c */ /* 0x000fe200000018b4 */
[----:B------:R-:W2:Y:S04]  /*1ea20*/  LDSM.16.M88.4 R176, [R225+0xd800] ;  /* 0x00d80000e1b0783b */ /* 0x000ea80000000200 */
[----:B------:R-:W4:Y:S03]  /*1ea30*/  LDSM.16.M88.4 R168, [R211] ;  /* 0x00000000d3a8783b */ /* 0x000f260000000200 */
[C---:B---3--:R-:W-:Y:S08]  /*1ea40*/  HMMA.16816.F32 R24, R172.reuse, R32, R24 ;  /* 0x00000020ac18723c */ /* 0x048ff00000001818 */
        /* <DEDUP_REMOVED lines=8> */
[C---:B--2---:R-:W-:Y:S08]  /*1ead0*/  HMMA.16816.F32 R184, R172.reuse, R176, R184 ;  /* 0x000000b0acb8723c */ /* 0x044ff000000018b8 */
[----:B------:R-:W-:Y:S01]  /*1eae0*/  HMMA.16816.F32 R180, R172, R178, R180 ;  /* 0x000000b2acb4723c */ /* 0x000fe200000018b4 */
[----:B------:R-:W-:Y:S04]  /*1eaf0*/  LDSM.16.M88.4 R176, [R222+0x4000] ;  /* 0x00400000deb0783b */ /* 0x000fe80000000200 */
[----:B------:R-:W2:Y:S03]  /*1eb00*/  LDSM.16.M88.4 R172, [R220+0xc000] ;  /* 0x00c00000dcac783b */ /* 0x000ea60000000200 */
[C---:B----4-:R-:W-:Y:S08]  /*1eb10*/  HMMA.16816.F32 R24, R192.reuse, R168, R24 ;  /* 0x000000a8c018723c */ /* 0x050ff00000001818 */
[C---:B------:R-:W-:Y:S01]  /*1eb20*/  HMMA.16816.F32 R20, R192.reuse, R170, R20 ;  /* 0x000000aac014723c */ /* 0x040fe20000001814 */
[----:B------:R-:W4:Y:S07]  /*1eb30*/  LDSM.16.M88.4 R168, [R220+0xc800] ;  /* 0x00c80000dca8783b */ /* 0x000f2e0000000200 */
[C---:B---3--:R-:W-:Y:S08]  /*1eb40*/  HMMA.16816.F32 R16, R192.reuse, R32, R16 ;  /* 0x00000020c010723c */ /* 0x048ff00000001810 */
[C---:B------:R-:W-:Y:S01]  /*1eb50*/  HMMA.16816.F32 R12, R192.reuse, R34, R12 ;  /* 0x00000022c00c723c */ /* 0x040fe2000000180c */
[----:B------:R-:W3:Y:S07]  /*1eb60*/  LDSM.16.M88.4 R32, [R220+0xd000] ;  /* 0x00d00000dc20783b */ /* 0x000eee0000000200 */
[C---:B-1----:R-:W-:Y:S08]  /*1eb70*/  HMMA.16816.F32 R8, R192.reuse, R28, R8 ;  /* 0x0000001cc008723c */ /* 0x042ff00000001808 */
[C---:B------:R-:W-:Y:S01]  /*1eb80*/  HMMA.16816.F32 R4, R192.reuse, R30, R4 ;  /* 0x0000001ec004723c */ /* 0x040fe20000001804 */
[----:B------:R-:W1:Y:S07]  /*1eb90*/  LDSM.16.M88.4 R28, [R220+0xd800] ;  /* 0x00d80000dc1c783b */ /* 0x000e6e0000000200 */
[C---:B-----5:R-:W-:Y:S08]  /*1eba0*/  HMMA.16816.F32 R184, R192.reuse, R188, R184 ;  /* 0x000000bcc0b8723c */ /* 0x060ff000000018b8 */
[----:B------:R-:W-:Y:S01]  /*1ebb0*/  HMMA.16816.F32 R180, R192, R190, R180 ;  /* 0x000000bec0b4723c */ /* 0x000fe200000018b4 */
[----:B------:R-:W-:Y:S07]  /*1ebc0*/  LDSM.16.M88.4 R188, [R216+0x5000] ;  /* 0x00500000d8bc783b */ /* 0x000fee0000000200 */
        /* <DEDUP_REMOVED lines=13> */
[C---:B--2---:R-:W-:Y:S08]  /*1eca0*/  HMMA.16816.F32 R8, R172.reuse, R188, R8 ;  /* 0x000000bcac08723c */ /* 0x044ff00000001808 */
[C---:B----4-:R-:W-:Y:S08]  /*1ecb0*/  HMMA.16816.F32 R24, R172.reuse, R168, R24 ;  /* 0x000000a8ac18723c */ /* 0x050ff00000001818 */
        /* <DEDUP_REMOVED lines=8> */
[----:B------:R-:W-:Y:S01]  /*1ed40*/  HMMA.16816.F32 R4, R172, R190, R4 ;  /* 0x000000beac04723c */ /* 0x000fe20000001804 */
[----:B------:R-:W4:Y:S04]  /*1ed50*/  LDSM.16.M88.4 R188, [R225+0xf000] ;  /* 0x00f00000e1bc783b */ /* 0x000f280000000200 */
[----:B------:R-:W-:Y:S03]  /*1ed60*/  LDSM.16.M88.4 R172, [R224+0x6000] ;  /* 0x00600000e0ac783b */ /* 0x000fe60000000200 */
        /* <DEDUP_REMOVED lines=8> */
[----:B------:R-:W1:Y:S07]  /*1edf0*/  LDSM.16.M88.4 R28, [R204] ;  /* 0x00000000cc1c783b */ /* 0x000e6e0000000200 */
[C---:B----4-:R-:W-:Y:S08]  /*1ee00*/  HMMA.16816.F32 R8, R168.reuse, R188, R8 ;  /* 0x000000bca808723c */ /* 0x050ff00000001808 */
[----:B------:R-:W-:Y:S01]  /*1ee10*/  HMMA.16816.F32 R4, R168, R190, R4 ;  /* 0x000000bea804723c */ /* 0x000fe20000001804 */
[----:B------:R-:W4:Y:S04]  /*1ee20*/  LDSM.16.M88.4 R188, [R205] ;  /* 0x00000000cdbc783b */ /* 0x000f280000000200 */
[----:B------:R-:W-:Y:S03]  /*1ee30*/  LDSM.16.M88.4 R168, [R222+0x6000] ;  /* 0x00600000dea8783b */ /* 0x000fe60000000200 */
[C---:B--2---:R-:W-:Y:S08]  /*1ee40*/  HMMA.16816.F32 R16, R172.reuse, R176, R16 ;  /* 0x000000b0ac10723c */ /* 0x044ff00000001810 */
[C---:B---3--:R-:W-:Y:S08]  /*1ee50*/  HMMA.16816.F32 R24, R172.reuse, R32, R24 ;  /* 0x00000020ac18723c */ /* 0x048ff00000001818 */
[C---:B------:R-:W-:Y:S01]  /*1ee60*/  HMMA.16816.F32 R20, R172.reuse, R34, R20 ;  /* 0x00000022ac14723c */ /* 0x040fe20000001814 */
[----:B------:R-:W2:Y:S07]  /*1ee70*/  LDSM.16.M88.4 R32, [R220+0xe000] ;  /* 0x00e00000dc20783b */ /* 0x000eae0000000200 */
[C---:B------:R-:W-:Y:S01]  /*1ee80*/  HMMA.16816.F32 R12, R172.reuse, R178, R12 ;  /* 0x000000b2ac0c723c */ /* 0x040fe2000000180c */
[----:B------:R-:W3:Y:S07]  /*1ee90*/  LDSM.16.M88.4 R176, [R220+0xe800] ;  /* 0x00e80000dcb0783b */ /* 0x000eee0000000200 */
[C---:B-1----:R-:W-:Y:S08]  /*1eea0*/  HMMA.16816.F32 R184, R172.reuse, R28, R184 ;  /* 0x0000001cacb8723c */ /* 0x042ff000000018b8 */
[C---:B------:R-:W-:Y:S01]  /*1eeb0*/  HMMA.16816.F32 R180, R172.reuse, R30, R180 ;  /* 0x0000001eacb4723c */ /* 0x040fe200000018b4 */
[----:B------:R-:W1:Y:S07]  /*1eec0*/  LDSM.16.M88.4 R28, [R220+0xf000] ;  /* 0x00f00000dc1c783b */ /* 0x000e6e0000000200 */
[C---:B----4-:R-:W-:Y:S01]  /*1eed0*/  HMMA.16816.F32 R8, R172.reuse, R188, R8 ;  /* 0x000000bcac08723c */ /* 0x050fe20000001808 */
[----:B------:R-:W4:Y:S07]  /*1eee0*/  S2R R188, SR_TID.X ;  /* 0x0000000000bc7919 */ /* 0x000f2e0000002100 */
[----:B------:R-:W-:Y:S01]  /*1eef0*/  HMMA.16816.F32 R4, R172, R190, R4 ;  /* 0x000000beac04723c */ /* 0x000fe20000001804 */
[----:B------:R-:W-:Y:S07]  /*1ef00*/  LDSM.16.M88.4 R172, [R221+0x6000] ;  /* 0x00600000ddac783b */ /* 0x000fee0000000200 */
[C---:B--2---:R-:W-:Y:S08]  /*1ef10*/  HMMA.16816.F32 R24, R168.reuse, R32, R24 ;  /* 0x00000020a818723c */ /* 0x044ff00000001818 */
[----:B------:R-:W-:Y:S01]  /*1ef20*/  HMMA.16816.F32 R20, R168, R34, R20 ;  /* 0x00000022a814723c */ /* 0x000fe20000001814 */
[----:B------:R-:W2:Y:S01]  /*1ef30*/  LDSM.16.M88.4 R32, [R216+0x6000] ;  /* 0x00600000d820783b */ /* 0x000ea20000000200 */
[----:B----4-:R-:W-:-:S06]  /*1ef40*/  IMAD.SHL.U32 R188, R188, 0x2, RZ ;  /* 0x00000002bcbc7824 */ /* 0x010fcc00078e00ff */
[C---:B---3--:R-:W-:Y:S08]  /*1ef50*/  HMMA.16816.F32 R16, R168.reuse, R176, R16 ;  /* 0x000000b0a810723c */ /* 0x048ff00000001810 */
[C---:B------:R-:W-:Y:S01]  /*1ef60*/  HMMA.16816.F32 R12, R168.reuse, R178, R12 ;  /* 0x000000b2a80c723c */ /* 0x040fe2000000180c */
[----:B------:R-:W3:Y:S07]  /*1ef70*/  LDSM.16.M88.4 R176, [R220+0xf800] ;  /* 0x00f80000dcb0783b */ /* 0x000eee0000000200 */
[C---:B-1----:R-:W-:Y:S08]  /*1ef80*/  HMMA.16816.F32 R8, R168.reuse, R28, R8 ;  /* 0x0000001ca808723c */ /* 0x042ff00000001808 */
[----:B------:R-:W-:Y:S01]  /*1ef90*/  HMMA.16816.F32 R4, R168, R30, R4 ;  /* 0x0000001ea804723c */ /* 0x000fe20000001804 */
[----:B------:R-:W1:Y:S07]  /*1efa0*/  LDSM.16.M88.4 R28, [R216+0x6800] ;  /* 0x00680000d81c783b */ /* 0x000e6e0000000200 */
[C---:B--2---:R-:W-:Y:S07]  /*1efb0*/  HMMA.16816.F32 R24, R172.reuse, R32, R24 ;  /* 0x00000020ac18723c */ /* 0x044fee0000001818 */
[----:B------:R-:W-:Y:S01]  /*1efc0*/  LOP3.LUT R33, R188, 0x6, RZ, 0xc0, !PT ;  /* 0x00000006bc217812 */ /* 0x000fe200078ec0ff */
[----:B------:R-:W-:Y:S04]  /*1efd0*/  HMMA.16816.F32 R20, R172, R34, R20 ;  /* 0x00000022ac14723c */ /* 0x000fe80000001814 */
[----:B------:R-:W-:-:S02]  /*1efe0*/  IMAD R188, R246, 0x40, R33 ;  /* 0x00000040f6bc7824 */ /* 0x000fc400078e0221 */
[----:B------:R-:W2:Y:S02]  /*1eff0*/  LDSM.16.M88.4 R32, [R216+0x7000] ;  /* 0x00700000d820783b */ /* 0x000ea40000000200 */
[----:B---3--:R-:W-:Y:S01]  /*1f000*/  HMMA.16816.F32 R184, R168, R176, R184 ;  /* 0x000000b0a8b8723c */ /* 0x008fe200000018b8 */
[----:B------:R-:W-:-:S04]  /*1f010*/  IADD3 R190, R188, 0x1, RZ ;  /* 0x00000001bcbe7810 */ /* 0x000fc80007ffe0ff */
[----:B------:R-:W3:Y:S01]  /*1f020*/  I2F R189, R190 ;  /* 0x000000be00bd7306 */ /* 0x000ee20000201400 */
[-C--:B------:R-:W-:Y:S02]  /*1f030*/  ISETP.GE.AND P6, PT, R190, R2.reuse, PT ;  /* 0x00000002be00720c */ /* 0x080fe40003fc6270 */
[----:B------:R-:W-:Y:S01]  /*1f040*/  HMMA.16816.F32 R180, R168, R178, R180 ;  /* 0x000000b2a8b4723c */ /* 0x000fe200000018b4 */
[----:B------:R-:W-:Y:S02]  /*1f050*/  IADD3 R176, R188, 0x8, RZ ;  /* 0x00000008bcb07810 */ /* 0x000fe40007ffe0ff */
[----:B------:R-:W-:Y:S02]  /*1f060*/  ISETP.GE.AND P5, PT, R190, R3, PT ;  /* 0x00000003be00720c */ /* 0x000fe40003fa6270 */
[----:B------:R-:W4:Y:S01]  /*1f070*/  I2F R177, R176 ;  /* 0x000000b000b17306 */ /* 0x000f220000201400 */
[----:B------:R-:W-:Y:S02]  /*1f080*/  ISETP.GE.AND P1, PT, R176, R2, PT ;  /* 0x00000002b000720c */ /* 0x000fe40003f26270 */
[----:B------:R-:W-:Y:S01]  /*1f090*/  IADD3 R170, R188, 0x9, RZ ;  /* 0x00000009bcaa7810 */ /* 0x000fe20007ffe0ff */
[----:B-1----:R-:W-:Y:S04]  /*1f0a0*/  HMMA.16816.F32 R16, R172, R28, R16 ;  /* 0x0000001cac10723c */ /* 0x002fe80000001810 */
[----:B------:R-:W1:Y:S01]  /*1f0b0*/  I2F R168, R170 ;  /* 0x000000aa00a87306 */ /* 0x000e620000201400 */
[----:B---3--:R-:W-:-:S02]  /*1f0c0*/  FFMA.FTZ R25, R0, R189, R25 ;  /* 0x000000bd00197223 */ /* 0x008fc40000010019 */
[----:B------:R-:W-:Y:S01]  /*1f0d0*/  IADD3 R29, R188, 0x10, RZ ;  /* 0x00000010bc1d7810 */ /* 0x000fe20007ffe0ff */
[----:B------:R-:W-:Y:S01]  /*1f0e0*/  FFMA.FTZ R169, R0, R189, R27 ;  /* 0x000000bd00a97223 */ /* 0x000fe2000001001b */
[----:B------:R-:W-:Y:S01]  /*1f0f0*/  IADD3 R28, R188, 0x11, RZ ;  /* 0x00000011bc1c7810 */ /* 0x000fe20007ffe0ff */
[C---:B------:R-:W-:Y:S01]  /*1f100*/  HMMA.16816.F32 R12, R172.reuse, R30, R12 ;  /* 0x0000001eac0c723c */ /* 0x040fe2000000180c */
[----:B------:R-:W-:Y:S01]  /*1f110*/  FSEL R203, R25, -INF , !P6 ;  /* 0xff80000019cb7808 */ /* 0x000fe20007000000 */
[----:B------:R-:W3:Y:S01]  /*1f120*/  I2F R27, R29 ;  /* 0x0000001d001b7306 */ /* 0x000ee20000201400 */
[CC--:B----4-:R-:W-:Y:S01]  /*1f130*/  FFMA.FTZ R20, R0.reuse, R177.reuse, R20 ;  /* 0x000000b100147223 */ /* 0x0d0fe20000010014 */
[----:B------:R-:W-:Y:S01]  /*1f140*/  FSEL R169, R169, -INF , !P5 ;  /* 0xff800000a9a97808 */ /* 0x000fe20006800000 */
[----:B------:R-:W-:Y:S01]  /*1f150*/  FFMA.FTZ R22, R0, R177, R22 ;  /* 0x000000b100167223 */ /* 0x000fe20000010016 */
[----:B------:R-:W-:Y:S01]  /*1f160*/  ISETP.GE.AND P6, PT, R176, R3, PT ;  /* 0x00000003b000720c */ /* 0x000fe20003fc6270 */
[----:B------:R-:W-:Y:S01]  /*1f170*/  IMAD.MOV.U32 R189, RZ, RZ, R167 ;  /* 0x000000ffffbd7224 */ /* 0x000fe200078e00a7 */
[----:B------:R-:W-:Y:S01]  /*1f180*/  ISETP.GE.AND P5, PT, R170, R2, PT ;  /* 0x00000002aa00720c */ /* 0x000fe20003fa6270 */
[-C--:B-1----:R-:W-:Y:S01]  /*1f190*/  FFMA.FTZ R21, R0, R168.reuse, R21 ;  /* 0x000000a800157223 */ /* 0x082fe20000010015 */
[----:B------:R-:W1:Y:S01]  /*1f1a0*/  I2F R25, R28 ;  /* 0x0000001c00197306 */ /* 0x000e620000201400 */
[----:B------:R-:W-:Y:S01]  /*1f1b0*/  FSEL R202, R20, -INF , !P1 ;  /* 0xff80000014ca7808 */ /* 0x000fe20004800000 */
[----:B------:R-:W-:Y:S01]  /*1f1c0*/  FFMA.FTZ R168, R0, R168, R23 ;  /* 0x000000a800a87223 */ /* 0x000fe20000010017 */
[----:B------:R-:W-:Y:S01]  /*1f1d0*/  FSEL R250, R22, -INF , !P6 ;  /* 0xff80000016fa7808 */ /* 0x000fe20007000000 */
[----:B--2---:R-:W-:Y:S01]  /*1f1e0*/  HMMA.16816.F32 R8, R172, R32, R8 ;  /* 0x00000020ac08723c */ /* 0x004fe20000001808 */
[----:B------:R-:W-:-:S02]  /*1f1f0*/  FSEL R251, R21, -INF , !P5 ;  /* 0xff80000015fb7808 */ /* 0x000fc40006800000 */
[----:B------:R-:W2:Y:S01]  /*1f200*/  LDSM.16.M88.4 R20, [R216+0x7800] ;  /* 0x00780000d814783b */ /* 0x000ea20000000200 */
[----:B------:R-:W-:Y:S01]  /*1f210*/  IADD3 R30, R188, 0x18, RZ ;  /* 0x00000018bc1e7810 */ /* 0x000fe20007ffe0ff */
[CC--:B---3--:R-:W-:Y:S01]  /*1f220*/  FFMA.FTZ R177, R0.reuse, R27.reuse, R16 ;  /* 0x0000001b00b17223 */ /* 0x0c8fe20000010010 */
[C---:B------:R-:W-:Y:S01]  /*1f230*/  ISETP.GE.AND P6, PT, R29.reuse, R2, PT ;  /* 0x000000021d00720c */ /* 0x040fe20003fc6270 */
[----:B------:R-:W-:Y:S01]  /*1f240*/  FFMA.FTZ R199, R0, R27, R18 ;  /* 0x0000001b00c77223 */ /* 0x000fe20000010012 */
[-C--:B------:R-:W-:Y:S01]  /*1f250*/  ISETP.GE.AND P5, PT, R29, R3.reuse, PT ;  /* 0x000000031d00720c */ /* 0x080fe20003fa6270 */
[----:B------:R-:W-:Y:S01]  /*1f260*/  HMMA.16816.F32 R4, R172, R34, R4 ;  /* 0x00000022ac04723c */ /* 0x000fe20000001804 */
[----:B------:R-:W-:Y:S01]  /*1f270*/  ISETP.GE.AND P1, PT, R170, R3, PT ;  /* 0x00000003aa00720c */ /* 0x000fe20003f26270 */
[----:B------:R-:W3:Y:S01]  /*1f280*/  I2F R29, R30 ;  /* 0x0000001e001d7306 */ /* 0x000ee20000201400 */
[----:B------:R-:W-:Y:S01]  /*1f290*/  IADD3 R31, R188, 0x19, RZ ;  /* 0x00000019bc1f7810 */ /* 0x000fe20007ffe0ff */
[-C--:B-1----:R-:W-:Y:S01]  /*1f2a0*/  FFMA.FTZ R201, R0, R25.reuse, R17 ;  /* 0x0000001900c97223 */ /* 0x082fe20000010011 */
[----:B------:R-:W-:Y:S01]  /*1f2b0*/  IADD3 R18, R188, 0x20, RZ ;  /* 0x00000020bc127810 */ /* 0x000fe20007ffe0ff */
[----:B------:R-:W-:Y:S01]  /*1f2c0*/  FFMA.FTZ R195, R0, R25, R19 ;  /* 0x0000001900c37223 */ /* 0x000fe20000010013 */
[----:B------:R-:W-:Y:S01]  /*1f2d0*/  FSEL R16, R168, -INF , !P1 ;  /* 0xff800000a8107808 */ /* 0x000fe20004800000 */
[----:B------:R-:W-:-:S04]  /*1f2e0*/  DEPBAR.LE SB0, 0x0 ;  /* 0x000080000000791a */ /* 0x000fc80000000000 */
[----:B------:R-:W-:Y:S01]  /*1f2f0*/  FSEL R177, R177, -INF , !P6 ;  /* 0xff800000b1b17808 */ /* 0x000fe20007000000 */
[----:B------:R-:W1:Y:S01]  /*1f300*/  I2F R17, R18 ;  /* 0x0000001200117306 */ /* 0x000e620000201400 */
[CC--:B------:R-:W-:Y:S02]  /*1f310*/  ISETP.GE.AND P1, PT, R28.reuse, R2.reuse, PT ;  /* 0x000000021c00720c */ /* 0x0c0fe40003f26270 */
[----:B------:R-:W-:Y:S02]  /*1f320*/  ISETP.GE.AND P6, PT, R28, R3, PT ;  /* 0x000000031c00720c */ /* 0x000fe40003fc6270 */
[----:B------:R-:W-:Y:S01]  /*1f330*/  FSEL R199, R199, -INF , !P5 ;  /* 0xff800000c7c77808 */ /* 0x000fe20006800000 */
[-C--:B---3--:R-:W-:Y:S01]  /*1f340*/  FFMA.FTZ R12, R0, R29.reuse, R12 ;  /* 0x0000001d000c7223 */ /* 0x088fe2000001000c */
[----:B------:R-:W-:Y:S01]  /*1f350*/  ISETP.GE.AND P5, PT, R30, R2, PT ;  /* 0x000000021e00720c */ /* 0x000fe20003fa6270 */
[----:B------:R-:W3:Y:S01]  /*1f360*/  I2F R28, R31 ;  /* 0x0000001f001c7306 */ /* 0x000ee20000201400 */
[----:B------:R-:W-:Y:S01]  /*1f370*/  FSEL R201, R201, -INF , !P1 ;  /* 0xff800000c9c97808 */ /* 0x000fe20004800000 */
[----:B------:R-:W-:Y:S01]  /*1f380*/  FFMA.FTZ R198, R0, R29, R14 ;  /* 0x0000001d00c67223 */ /* 0x000fe2000001000e */
[----:B------:R-:W-:-:S02]  /*1f390*/  IADD3 R19, R188, 0x21, RZ ;  /* 0x00000021bc137810 */ /* 0x000fc40007ffe0ff */
[----:B------:R-:W-:Y:S02]  /*1f3a0*/  ISETP.GE.AND P1, PT, R30, R3, PT ;  /* 0x000000031e00720c */ /* 0x000fe40003f26270 */
[----:B------:R-:W-:Y:S01]  /*1f3b0*/  IADD3 R14, R188, 0x28, RZ ;  /* 0x00000028bc0e7810 */ /* 0x000fe20007ffe0ff */
[-C--:B-1----:R-:W-:Y:S01]  /*1f3c0*/  FFMA.FTZ R8, R0, R17.reuse, R8 ;  /* 0x0000001100087223 */ /* 0x082fe20000010008 */
[----:B------:R-:W-:Y:S01]  /*1f3d0*/  FSEL R179, R12, -INF , !P5 ;  /* 0xff8000000cb37808 */ /* 0x000fe20006800000 */
[----:B------:R-:W-:Y:S01]  /*1f3e0*/  FFMA.FTZ R27, R0, R17, R10 ;  /* 0x00000011001b7223 */ /* 0x000fe2000001000a */
[----:B------:R-:W1:Y:S01]  /*1f3f0*/  I2F R12, R19 ;  /* 0x00000013000c7306 */ /* 0x000e620000201400 */
[----:B------:R-:W-:Y:S01]  /*1f400*/  FSEL R198, R198, -INF , !P1 ;  /* 0xff800000c6c67808 */ /* 0x000fe20004800000 */
[----:B--2---:R-:W-:Y:S01]  /*1f410*/  HMMA.16816.F32 R184, R172, R20, R184 ;  /* 0x00000014acb8723c */ /* 0x004fe200000018b8 */
[----:B------:R-:W-:Y:S01]  /*1f420*/  ISETP.GE.AND P1, PT, R18, R2, PT ;  /* 0x000000021200720c */ /* 0x000fe20003f26270 */
[CC--:B---3--:R-:W-:Y:S01]  /*1f430*/  FFMA.FTZ R200, R0.reuse, R28.reuse, R13 ;  /* 0x0000001c00c87223 */ /* 0x0c8fe2000001000d */
[----:B------:R-:W-:Y:S01]  /*1f440*/  FSEL R195, R195, -INF , !P6 ;  /* 0xff800000c3c37808 */ /* 0x000fe20007000000 */
[----:B------:R-:W-:-:S02]  /*1f450*/  FFMA.FTZ R190, R0, R28, R15 ;  /* 0x0000001c00be7223 */ /* 0x000fc4000001000f */
[----:B------:R-:W2:Y:S01]  /*1f460*/  I2F R13, R14 ;  /* 0x0000000e000d7306 */ /* 0x000ea20000201400 */
[----:B------:R-:W-:Y:S01]  /*1f470*/  IADD3 R15, R188, 0x29, RZ ;  /* 0x00000029bc0f7810 */ /* 0x000fe20007ffe0ff */
[----:B------:R-:W-:Y:S01]  /*1f480*/  HMMA.16816.F32 R180, R172, R22, R180 ;  /* 0x00000016acb4723c */ /* 0x000fe200000018b4 */
[----:B------:R-:W-:Y:S02]  /*1f490*/  FSEL R191, R8, -INF , !P1 ;  /* 0xff80000008bf7808 */ /* 0x000fe40004800000 */
[----:B------:R-:W-:Y:S02]  /*1f4a0*/  ISETP.GE.AND P6, PT, R31, R2, PT ;  /* 0x000000021f00720c */ /* 0x000fe40003fc6270 */
[----:B------:R-:W-:Y:S01]  /*1f4b0*/  IADD3 R10, R188, 0x30, RZ ;  /* 0x00000030bc0a7810 */ /* 0x000fe20007ffe0ff */
[----:B------:R-:W3:Y:S01]  /*1f4c0*/  I2F R8, R15 ;  /* 0x0000000f00087306 */ /* 0x000ee20000201400 */
[----:B------:R-:W-:Y:S01]  /*1f4d0*/  FSEL R200, R200, -INF , !P6 ;  /* 0xff800000c8c87808 */ /* 0x000fe20007000000 */
[-C--:B-1----:R-:W-:Y:S01]  /*1f4e0*/  FFMA.FTZ R11, R0, R12.reuse, R11 ;  /* 0x0000000c000b7223 */ /* 0x082fe2000001000b */
[-C--:B------:R-:W-:Y:S01]  /*1f4f0*/  ISETP.GE.AND P6, PT, R18, R3.reuse, PT ;  /* 0x000000031200720c */ /* 0x080fe20003fc6270 */
[----:B------:R-:W-:Y:S01]  /*1f500*/  FFMA.FTZ R193, R0, R12, R9 ;  /* 0x0000000c00c17223 */ /* 0x000fe20000010009 */
[----:B------:R-:W-:-:S02]  /*1f510*/  ISETP.GE.AND P1, PT, R19, R3, PT ;  /* 0x000000031300720c */ /* 0x000fc40003f26270 */
[----:B------:R-:W-:Y:S01]  /*1f520*/  FSEL R27, R27, -INF , !P6 ;  /* 0xff8000001b1b7808 */ /* 0x000fe20007000000 */
[-C--:B--2---:R-:W-:Y:S01]  /*1f530*/  FFMA.FTZ R192, R0, R13.reuse, R4 ;  /* 0x0000000d00c07223 */ /* 0x084fe20000010004 */
[----:B------:R-:W-:Y:S01]  /*1f540*/  IADD3 R4, R188, 0x31, RZ ;  /* 0x00000031bc047810 */ /* 0x000fe20007ffe0ff */
[----:B------:R-:W1:Y:S01]  /*1f550*/  I2F R9, R10 ;  /* 0x0000000a00097306 */ /* 0x000e620000201400 */
[----:B------:R-:W-:Y:S01]  /*1f560*/  ISETP.GE.AND P6, PT, R14, R2, PT ;  /* 0x000000020e00720c */ /* 0x000fe20003fc6270 */
[C---:B------:R-:W-:Y:S01]  /*1f570*/  FFMA.FTZ R6, R0.reuse, R13, R6 ;  /* 0x0000000d00067223 */ /* 0x040fe20000010006 */
[-C--:B------:R-:W-:Y:S02]  /*1f580*/  ISETP.GE.AND P5, PT, R31, R3.reuse, PT ;  /* 0x000000031f00720c */ /* 0x080fe40003fa6270 */
[----:B------:R-:W-:Y:S01]  /*1f590*/  FSEL R25, R11, -INF , !P1 ;  /* 0xff8000000b197808 */ /* 0x000fe20004800000 */
[-C--:B---3--:R-:W-:Y:S01]  /*1f5a0*/  FFMA.FTZ R7, R0, R8.reuse, R7 ;  /* 0x0000000800077223 */ /* 0x088fe20000010007 */
[----:B------:R-:W-:Y:S01]  /*1f5b0*/  IADD3 R12, R188, 0x38, RZ ;  /* 0x00000038bc0c7810 */ /* 0x000fe20007ffe0ff */
[----:B------:R-:W2:Y:S01]  /*1f5c0*/  I2F R11, R4 ;  /* 0x00000004000b7306 */ /* 0x000ea20000201400 */
[----:B------:R-:W-:Y:S01]  /*1f5d0*/  FSEL R192, R192, -INF , !P6 ;  /* 0xff800000c0c07808 */ /* 0x000fe20007000000 */
[----:B------:R-:W-:Y:S01]  /*1f5e0*/  FFMA.FTZ R194, R0, R8, R5 ;  /* 0x0000000800c27223 */ /* 0x000fe20000010005 */
[----:B------:R-:W-:-:S02]  /*1f5f0*/  ISETP.GE.AND P6, PT, R15, R3, PT ;  /* 0x000000030f00720c */ /* 0x000fc40003fc6270 */
[----:B------:R-:W-:Y:S02]  /*1f600*/  FSEL R190, R190, -INF , !P5 ;  /* 0xff800000bebe7808 */ /* 0x000fe40006800000 */
[-C--:B------:R-:W-:Y:S01]  /*1f610*/  ISETP.GE.AND P5, PT, R19, R2.reuse, PT ;  /* 0x000000021300720c */ /* 0x080fe20003fa6270 */
[----:B------:R-:W3:Y:S01]  /*1f620*/  I2F R5, R12 ;  /* 0x0000000c00057306 */ /* 0x000ee20000201400 */
[----:B------:R-:W-:Y:S01]  /*1f630*/  FSEL R31, R7, -INF , !P6 ;  /* 0xff800000071f7808 */ /* 0x000fe20007000000 */
[CC--:B-1----:R-:W-:Y:S01]  /*1f640*/  FFMA.FTZ R29, R0.reuse, R9.reuse, R184 ;  /* 0x00000009001d7223 */ /* 0x0c2fe200000100b8 */
[----:B------:R-:W-:Y:S01]  /*1f650*/  FSEL R193, R193, -INF , !P5 ;  /* 0xff800000c1c17808 */ /* 0x000fe20006800000 */
[----:B------:R-:W-:Y:S01]  /*1f660*/  FFMA.FTZ R175, R0, R9, R186 ;  /* 0x0000000900af7223 */ /* 0x000fe200000100ba */
[----:B------:R-:W-:Y:S02]  /*1f670*/  ISETP.GE.AND P5, PT, R14, R3, PT ;  /* 0x000000030e00720c */ /* 0x000fe40003fa6270 */
[-C--:B------:R-:W-:Y:S01]  /*1f680*/  ISETP.GE.AND P1, PT, R15, R2.reuse, PT ;  /* 0x000000020f00720c */ /* 0x080fe20003f26270 */
[----:B------:R-:W1:Y:S01]  /*1f690*/  I2F R7, R188 ;  /* 0x000000bc00077306 */ /* 0x000e620000201400 */
[----:B------:R-:W-:Y:S01]  /*1f6a0*/  FSEL R30, R6, -INF , !P5 ;  /* 0xff800000061e7808 */ /* 0x000fe20006800000 */
[-C--:B--2---:R-:W-:Y:S01]  /*1f6b0*/  FFMA.FTZ R28, R0, R11.reuse, R185 ;  /* 0x0000000b001c7223 */ /* 0x084fe200000100b9 */
[-C--:B------:R-:W-:Y:S01]  /*1f6c0*/  ISETP.GE.AND P5, PT, R10, R2.reuse, PT ;  /* 0x000000020a00720c */ /* 0x080fe20003fa6270 */
[----:B------:R-:W-:Y:S01]  /*1f6d0*/  FFMA.FTZ R174, R0, R11, R187 ;  /* 0x0000000b00ae7223 */ /* 0x000fe200000100bb */
[----:B------:R-:W-:Y:S01]  /*1f6e0*/  FSEL R194, R194, -INF , !P1 ;  /* 0xff800000c2c27808 */ /* 0x000fe20004800000 */
[----:B------:R-:W-:Y:S01]  /*1f6f0*/  BAR.SYNC.DEFER_BLOCKING 0x0 ;  /* 0x0000000000007b1d */ /* 0x000fe20000010000 */
[----:B------:R-:W-:Y:S01]  /*1f700*/  ISETP.GE.AND P1, PT, R10, R3, PT ;  /* 0x000000030a00720c */ /* 0x000fe20003f26270 */
[-C--:B---3--:R-:W-:Y:S01]  /*1f710*/  FFMA.FTZ R176, R0, R5.reuse, R180 ;  /* 0x0000000500b07223 */ /* 0x088fe200000100b4 */
[----:B------:R-:W-:Y:S01]  /*1f720*/  ISETP.GE.AND P6, PT, R4, R2, PT ;  /* 0x000000020400720c */ /* 0x000fe20003fc6270 */
[----:B------:R-:W-:Y:S01]  /*1f730*/  FFMA.FTZ R171, R0, R5, R182 ;  /* 0x0000000500ab7223 */ /* 0x000fe200000100b6 */
[----:B------:R-:W-:-:S02]  /*1f740*/  FSEL R29, R29, -INF , !P5 ;  /* 0xff8000001d1d7808 */ /* 0x000fc40006800000 */
[----:B------:R-:W-:Y:S02]  /*1f750*/  ISETP.GE.AND P5, PT, R4, R3, PT ;  /* 0x000000030400720c */ /* 0x000fe40003fa6270 */
[----:B------:R-:W-:Y:S01]  /*1f760*/  FSEL R175, R175, -INF , !P1 ;  /* 0xff800000afaf7808 */ /* 0x000fe20004800000 */
[-C--:B-1----:R-:W-:Y:S01]  /*1f770*/  FFMA.FTZ R24, R0, R7.reuse, R24 ;  /* 0x0000000700187223 */ /* 0x082fe20000010018 */
[----:B------:R-:W-:Y:S01]  /*1f780*/  ISETP.GE.AND P1, PT, R12, R2, PT ;  /* 0x000000020c00720c */ /* 0x000fe20003f26270 */
[----:B------:R-:W-:Y:S01]  /*1f790*/  FFMA.FTZ R26, R0, R7, R26 ;  /* 0x00000007001a7223 */ /* 0x000fe2000001001a */
[----:B------:R-:W-:Y:S02]  /*1f7a0*/  FSEL R28, R28, -INF , !P6 ;  /* 0xff8000001c1c7808 */ /* 0x000fe40007000000 */
[----:B------:R-:W-:Y:S02]  /*1f7b0*/  IADD3 R4, R188, 0x39, RZ ;  /* 0x00000039bc047810 */ /* 0x000fe40007ffe0ff */
[----:B------:R-:W-:-:S02]  /*1f7c0*/  ISETP.GE.AND P6, PT, R12, R3, PT ;  /* 0x000000030c00720c */ /* 0x000fc40003fc6270 */
[----:B------:R-:W-:Y:S01]  /*1f7d0*/  FSEL R174, R174, -INF , !P5 ;  /* 0xff800000aeae7808 */ /* 0x000fe20006800000 */
[----:B------:R-:W1:Y:S01]  /*1f7e0*/  I2F R5, R4 ;  /* 0x0000000400057306 */ /* 0x000e620000201400 */
[-C--:B------:R-:W-:Y:S02]  /*1f7f0*/  ISETP.GE.AND P5, PT, R188, R2.reuse, PT ;  /* 0x00000002bc00720c */ /* 0x080fe40003fa6270 */
[----:B------:R-:W-:Y:S02]  /*1f800*/  FSEL R176, R176, -INF , !P1 ;  /* 0xff800000b0b07808 */ /* 0x000fe40004800000 */
[----:B------:R-:W-:Y:S01]  /*1f810*/  ISETP.GE.AND P1, PT, R188, R3, PT ;  /* 0x00000003bc00720c */ /* 0x000fe20003f26270 */
[----:B------:R-:W-:Y:S01]  /*1f820*/  IMAD.MOV.U32 R188, RZ, RZ, R166 ;  /* 0x000000ffffbc7224 */ /* 0x000fe200078e00a6 */
[----:B------:R-:W-:Y:S02]  /*1f830*/  FSEL R171, R171, -INF , !P6 ;  /* 0xff800000abab7808 */ /* 0x000fe40007000000 */
[----:B------:R-:W-:-:S02]  /*1f840*/  ISETP.GE.AND P6, PT, R4, R2, PT ;  /* 0x000000020400720c */ /* 0x000fc40003fc6270 */
[----:B------:R-:W-:Y:S02]  /*1f850*/  FSEL R2, R24, -INF , !P5 ;  /* 0xff80000018027808 */ /* 0x000fe40006800000 */
[----:B------:R-:W-:Y:S02]  /*1f860*/  ISETP.GE.AND P5, PT, R4, R3, PT ;  /* 0x000000030400720c */ /* 0x000fe40003fa6270 */
[----:B------:R-:W-:Y:S01]  /*1f870*/  FSEL R3, R26, -INF , !P1 ;  /* 0xff8000001a037808 */ /* 0x000fe20004800000 */
[----:B-1----:R-:W-:Y:S01]  /*1f880*/  FFMA.FTZ R178, R0, R5, R181 ;  /* 0x0000000500b27223 */ /* 0x002fe200000100b5 */
[----:B------:R-:W-:Y:S01]  /*1f890*/  ISETP.GT.AND P1, PT, R246, R235, PT ;  /* 0x000000ebf600720c */ /* 0x000fe20003f24270 */
[----:B------:R-:W-:-:S03]  /*1f8a0*/  FFMA.FTZ R170, R0, R5, R183 ;  /* 0x0000000500aa7223 */ /* 0x000fc600000100b7 */
[----:B------:R-:W-:Y:S02]  /*1f8b0*/  FSEL R178, R178, -INF , !P6 ;  /* 0xff800000b2b27808 */ /* 0x000fe40007000000 */
[----:B------:R-:W-:-:S07]  /*1f8c0*/  FSEL R170, R170, -INF , !P5 ;  /* 0xff800000aaaa7808 */ /* 0x000fce0006800000 */
        /* <DEDUP_REMOVED lines=33> */
[----:B------:R-:W-:Y:S02]  /*1fae0*/  @!P0 IADD3 R11, R11, 0x1, RZ ;  /* 0x000000010b0b8810 */ /* 0x000fe40007ffe0ff */
[----:B------:R-:W-:Y:S02]  /*1faf0*/  ISETP.GE.AND P0, PT, R9, RZ, PT ;  /* 0x000000ff0900720c */ /* 0x000fe40003f06270 */
[----:B------:R-:W-:-:S02]  /*1fb00*/  ISETP.GE.U32.AND P6, PT, R13, R8, PT ;  /* 0x000000080d00720c */ /* 0x000fc40003fc6070 */
[----:B------:R-:W2:Y:S04]  /*1fb10*/  LD.E.64 R8, [R196.64+0x38] ;  /* 0x00003804c4087980 */ /* 0x000ea8000c101b00 */
[----:B------:R-:W-:Y:S02]  /*1fb20*/  @P5 IADD3 R10, R10, 0x1, RZ ;  /* 0x000000010a0a5810 */ /* 0x000fe40007ffe0ff */
[----:B------:R-:W-:-:S05]  /*1fb30*/  ISETP.GE.AND P5, PT, R5, RZ, PT ;  /* 0x000000ff0500720c */ /* 0x000fca0003fa6270 */
[----:B------:R-:W-:Y:S02]  /*1fb40*/  @P6 IADD3 R11, R11, 0x1, RZ ;  /* 0x000000010b0b6810 */ /* 0x000fe40007ffe0ff */
[----:B------:R-:W-:Y:S02]  /*1fb50*/  ISETP.NE.AND P6, PT, R14, RZ, PT ;  /* 0x000000ff0e00720c */ /* 0x000fe40003fc5270 */
[----:B------:R-:W-:-:S04]  /*1fb60*/  @!P0 IADD3 R11, -R11, RZ, RZ ;  /* 0x000000ff0b0b8210 */ /* 0x000fc80007ffe1ff */
[----:B------:R-:W-:-:S05]  /*1fb70*/  @!P5 IMAD.MOV R10, RZ, RZ, -R10 ;  /* 0x000000ffff0ad224 */ /* 0x000fca00078e0a0a */
[C---:B------:R-:W-:Y:S02]  /*1fb80*/  SEL R7, R6.reuse, R10, !P6 ;  /* 0x0000000a06077207 */ /* 0x040fe40007000000 */
[----:B------:R-:W-:Y:S02]  /*1fb90*/  SEL R6, R6, R11, !P6 ;  /* 0x0000000b06067207 */ /* 0x000fe40007000000 */
[----:B------:R-:W3:Y:S01]  /*1fba0*/  LD.E.64 R10, [R196.64+0x20] ;  /* 0x00002004c40a7980 */ /* 0x000ee2000c101b00 */
[----:B------:R-:W-:-:S04]  /*1fbb0*/  IMAD.WIDE R18, R7, 0x4, R244 ;  /* 0x0000000407127825 */ /* 0x000fc800078e02f4 */
[----:B------:R-:W-:Y:S01]  /*1fbc0*/  IMAD.WIDE R12, R6, 0x4, R244 ;  /* 0x00000004060c7825 */ /* 0x000fe200078e02f4 */
[----:B------:R-:W4:Y:S04]  /*1fbd0*/  LD.E R5, [R18.64] ;  /* 0x0000000412057980 */ /* 0x000f28000c101900 */
[----:B------:R-:W4:Y:S01]  /*1fbe0*/  LD.E R4, [R12.64] ;  /* 0x000000040c047980 */ /* 0x000f22000c101900 */
[----:B------:R-:W-:-:S04]  /*1fbf0*/  IMAD.IADD R7, R7, 0x1, -R6 ;  /* 0x0000000107077824 */ /* 0x000fc800078e0a06 */
[----:B------:R-:W-:-:S05]  /*1fc00*/  IMAD R14, R14, R7, -0x40 ;  /* 0xffffffc00e0e7424 */ /* 0x000fca00078e0207 */
[----:B------:R-:W-:Y:S01]  /*1fc10*/  SHF.R.S32.HI R7, RZ, 0x1f, R14 ;  /* 0x0000001fff077819 */ /* 0x000fe2000001140e */
[-C--:B--2---:R-:W-:Y:S02]  /*1fc20*/  IMAD R6, R9, R14.reuse, RZ ;  /* 0x0000000e09067224 */ /* 0x084fe400078e02ff */
[----:B------:R-:W-:-:S04]  /*1fc30*/  IMAD.WIDE.U32 R14, R8, R14, RZ ;  /* 0x0000000e080e7225 */ /* 0x000fc800078e00ff */
[----:B------:R-:W-:-:S05]  /*1fc40*/  IMAD R6, R8, R7, R6 ;  /* 0x0000000708067224 */ /* 0x000fca00078e0206 */
[----:B------:R-:W-:Y:S01]  /*1fc50*/  IADD3 R15, R15, R6, RZ ;  /* 0x000000060f0f7210 */ /* 0x000fe20007ffe0ff */
[----:B----4-:R-:W-:-:S04]  /*1fc60*/  IMAD.IADD R5, R4, 0x1, -R5 ;  /* 0x0000000104057824 */ /* 0x010fc800078e0a05 */
[----:B---3--:R-:W-:Y:S01]  /*1fc70*/  IMAD R7, R11, R5, RZ ;  /* 0x000000050b077224 */ /* 0x008fe200078e02ff */
[----:B------:R-:W-:Y:S01]  /*1fc80*/  SHF.R.S32.HI R4, RZ, 0x1f, R5 ;  /* 0x0000001fff047819 */ /* 0x000fe20000011405 */
[----:B------:R-:W-:-:S04]  /*1fc90*/  IMAD.WIDE.U32 R8, R5, R10, R14 ;  /* 0x0000000a05087225 */ /* 0x000fc800078e000e */
[----:B------:R-:W-:-:S04]  /*1fca0*/  IMAD R4, R10, R4, R7 ;  /* 0x000000040a047224 */ /* 0x000fc800078e0207 */
[----:B------:R-:W-:Y:S01]  /*1fcb0*/  IMAD.IADD R9, R9, 0x1, R4 ;  /* 0x0000000109097824 */ /* 0x000fe200078e0204 */
[----:B------:R-:W-:Y:S05]  /*1fcc0*/  BRA `(.L_x_4406) ;  /* 0x0000004000007947 */ /* 0x000fea0003800000 */
.L_x_4405:
[----:B------:R-:W-:Y:S02]  /*1fcd0*/  ULDC.64 UR4, c[0x0][0x118] ;  /* 0x0000460000047ab9 */ /* 0x000fe40000000a00 */
[----:B------:R-:W2:Y:S02]  /*1fce0*/  LD.E R8, [R196.64+0x38] ;  /* 0x00003804c4087980 */ /* 0x000ea4000c101900 */
[----:B--2---:R-:W-:-:S04]  /*1fcf0*/  LEA R8, -R8, RZ, 0x6 ;  /* 0x000000ff08087211 */ /* 0x004fc800078e31ff */
[----:B------:R-:W-:Y:S02]  /*1fd00*/  SHF.R.S32.HI R9, RZ, 0x1f, R8 ;  /* 0x0000001fff097819 */ /* 0x000fe40000011408 */
.L_x_4406:
[----:B------:R-:W-:Y:S05]  /*1fd10*/  BSYNC B0 ;  /* 0x0000000000007941 */ /* 0x000fea0003800000 */
.L_x_4404:
        /* <DEDUP_REMOVED lines=8> */
[----:B------:R-:W-:Y:S02]  /*1fda0*/  @P4 LEA.HI.X R15, R5, R237, R4, 0x1, P5 ;  /* 0x000000ed050f4211 */ /* 0x000fe400028f0c04 */
[----:B------:R-:W-:Y:S01]  /*1fdb0*/  @P3 LEA R12, P5, R7, R236, 0x1 ;  /* 0x000000ec070c3211 */ /* 0x000fe200078a08ff */
[----:B------:R-:W-:Y:S01]  /*1fdc0*/  @P3 IMAD.X R4, R9, 0x1, R234, P0 ;  /* 0x0000000109043824 */ /* 0x000fe200000e06ea */
[----:B------:R-:W-:Y:S02]  /*1fdd0*/  @P2 IADD3 R5, P0, R8, R233, RZ ;  /* 0x000000e908052210 */ /* 0x000fe40007f1e0ff */
[----:B------:R-:W-:Y:S02]  /*1fde0*/  ISETP.NE.U32.AND P6, PT, R6, 0x1, PT ;  /* 0x000000010600780c */ /* 0x000fe40003fc5070 */
[----:B------:R-:W-:Y:S01]  /*1fdf0*/  @P3 LEA.HI.X R13, R7, R237, R4, 0x1, P5 ;  /* 0x000000ed070d3211 */ /* 0x000fe200028f0c04 */
[----:B------:R-:W-:Y:S01]  /*1fe00*/  @P2 IMAD.X R4, R9, 0x1, R234, P0 ;  /* 0x0000000109042824 */ /* 0x000fe200000e06ea */
[----:B------:R-:W-:-:S04]  /*1fe10*/  IADD3 R7, P5, P0, R233, R233, R8 ;  /* 0x000000e9e9077210 */ /* 0x000fc800078be008 */
[----:B------:R-:W-:Y:S02]  /*1fe20*/  IADD3.X R6, R234, R234, R9, P5, P0 ;  /* 0x000000eaea067210 */ /* 0x000fe40002fe0409 */
[----:B------:R-:W-:-:S03]  /*1fe30*/  @P2 LEA R10, P0, R5, R236, 0x1 ;  /* 0x000000ec050a2211 */ /* 0x000fc600078008ff */
[-C--:B------:R-:W-:Y:S01]  /*1fe40*/  @!P6 LEA R18, P5, R7, R236.reuse, 0x1 ;  /* 0x000000ec0712e211 */ /* 0x080fe200078a08ff */
[----:B------:R-:W-:Y:S01]  /*1fe50*/  @!PT LDS RZ, [RZ] ;  /* 0x00000000fffff984 */ /* 0x000fe20000000800 */
[----:B------:R-:W-:Y:S01]  /*1fe60*/  @!PT LDS RZ, [RZ] ;  /* 0x00000000fffff984 */ /* 0x000fe20000000800 */
[----:B------:R-:W-:Y:S01]  /*1fe70*/  @!PT LDS RZ, [RZ] ;  /* 0x00000000fffff984 */ /* 0x000fe20000000800 */
[----:B------:R1:W-:Y:S01]  /*1fe80*/  @!P6 LDGSTS.E.BYPASS.LTC128B.128 [R243+0x8000], [R20.64] ;  /* 0x0800000014f3efae */ /* 0x0003e2000b901d44 */
[-C--:B------:R-:W-:Y:S01]  /*1fe90*/  @P2 LEA.HI.X R11, R5, R237.reuse, R4, 0x1, P0 ;  /* 0x000000ed050b2211 */ /* 0x080fe200000f0c04 */
[----:B------:R-:W-:Y:S01]  /*1fea0*/  @P4 IMAD.MOV.U32 R5, RZ, RZ, R21 ;  /* 0x000000ffff054224 */ /* 0x000fe200078e0015 */
[CC--:B------:R-:W-:Y:S01]  /*1feb0*/  @P4 LEA R34, P0, R7.reuse, R236.reuse, 0x1 ;  /* 0x000000ec07224211 */ /* 0x0c0fe200078008ff */
[----:B------:R1:W-:Y:S01]  /*1fec0*/  @P6 STS.128 [R243+0x8000], RZ ;  /* 0x008000fff3006388 */ /* 0x0003e20000000c00 */
[CCC-:B------:R-:W-:Y:S02]  /*1fed0*/  @!P6 LEA.HI.X R19, R7.reuse, R237.reuse, R6.reuse, 0x1, P5 ;  /* 0x000000ed0713e211 */ /* 0x1c0fe400028f0c06 */
[C---:B------:R-:W-:Y:S02]  /*1fee0*/  @P4 LEA.HI.X R35, R7.reuse, R237, R6, 0x1, P0 ;  /* 0x000000ed07234211 */ /* 0x040fe400000f0c06 */
[----:B------:R-:W-:-:S02]  /*1fef0*/  @P3 LEA R32, P5, R7, R236, 0x1 ;  /* 0x000000ec07203211 */ /* 0x000fc400078a08ff */
[C---:B------:R-:W-:Y:S02]  /*1ff00*/  @P2 LEA R22, P0, R7.reuse, R236, 0x1 ;  /* 0x000000ec07162211 */ /* 0x040fe400078008ff */
[CCC-:B------:R-:W-:Y:S02]  /*1ff10*/  @P3 LEA.HI.X R33, R7.reuse, R237.reuse, R6.reuse, 0x1, P5 ;  /* 0x000000ed07213211 */ /* 0x1c0fe400028f0c06 */
[C---:B------:R-:W-:Y:S02]  /*1ff20*/  @P2 LEA.HI.X R23, R7.reuse, R237, R6, 0x1, P0 ;  /* 0x000000ed07172211 */ /* 0x040fe400000f0c06 */
[-C--:B------:R-:W-:Y:S02]  /*1ff30*/  IADD3 R4, P5, R7, R233.reuse, RZ ;  /* 0x000000e907047210 */ /* 0x080fe40007fbe0ff */
[----:B------:R-:W-:-:S03]  /*1ff40*/  @!P6 IADD3 R8, P0, R8, R233, RZ ;  /* 0x000000e90808e210 */ /* 0x000fc60007f1e0ff */
[--C-:B------:R-:W-:Y:S01]  /*1ff50*/  IMAD.X R6, R6, 0x1, R234.reuse, P5 ;  /* 0x0000000106067824 */ /* 0x100fe200028e06ea */
[CC--:B------:R-:W-:Y:S01]  /*1ff60*/  @!P6 LEA R182, P5, R4.reuse, R236.reuse, 0x1 ;  /* 0x000000ec04b6e211 */ /* 0x0c0fe200078a08ff */
[----:B------:R-:W-:Y:S01]  /*1ff70*/  @!P6 IMAD.X R9, R9, 0x1, R234, P0 ;  /* 0x000000010909e824 */ /* 0x000fe200000e06ea */
[CC--:B------:R-:W-:Y:S02]  /*1ff80*/  @P4 LEA R180, P0, R4.reuse, R236.reuse, 0x1 ;  /* 0x000000ec04b44211 */ /* 0x0c0fe400078008ff */
[CCC-:B------:R-:W-:Y:S02]  /*1ff90*/  @!P6 LEA.HI.X R183, R4.reuse, R237.reuse, R6.reuse, 0x1, P5 ;  /* 0x000000ed04b7e211 */ /* 0x1c0fe400028f0c06 */
[C---:B------:R-:W-:Y:S02]  /*1ffa0*/  @P4 LEA.HI.X R181, R4.reuse, R237, R6, 0x1, P0 ;  /* 0x000000ed04b54211 */ /* 0x040fe400000f0c06 */
[CC--:B------:R-:W-:Y:S02]  /*1ffb0*/  @P3 LEA R172, P5, R4.reuse, R236.reuse, 0x1 ;  /* 0x000000ec04ac3211 */ /* 0x0c0fe400078a08ff */
[----:B------:R-:W-:-:S02]  /*1ffc0*/  @P2 LEA R166, P0, R4, R236, 0x1 ;  /* 0x000000ec04a62211 */ /* 0x000fc400078008ff */
[CCC-:B------:R-:W-:Y:S02]  /*1ffd0*/  @P3 LEA.HI.X R173, R4.reuse, R237.reuse, R6.reuse, 0x1, P5 ;  /* 0x000000ed04ad3211 */ /* 0x1c0fe400028f0c06 */
        /* <DEDUP_REMOVED lines=86> */
.L_x_4403:
[----:B------:R-:W-:Y:S05]  /*20540*/  BSYNC B1 ;  /* 0x0000000000017941 */ /* 0x000fea0003800000 */
.L_x_4402:
[----:B------:R-:W-:Y:S01]  /*20550*/  ULDC.64 UR4, c[0x0][0x118] ;  /* 0x0000460000047ab9 */ /* 0x000fe20000000a00 */
[----:B-1----:R-:W-:Y:S01]  /*20560*/  FMNMX.FTZ R4, R165, R2, !PT ;  /* 0x00000002a5047209 */ /* 0x002fe20007810000 */
[----:B------:R-:W2:Y:S01]  /*20570*/  LD.E R173, [R196.64+0xdc] ;  /* 0x0000dc04c4ad7980 */ /* 0x000ea2000c101900 */
[----:B------:R-:W-:-:S02]  /*20580*/  FMNMX.FTZ R6, R164, R3, !PT ;  /* 0x00000003a4067209 */ /* 0x000fc40007810000 */
[----:B------:R-:W-:Y:S01]  /*20590*/  FMNMX.FTZ R5, R203, R4, !PT ;  /* 0x00000004cb057209 */ /* 0x000fe20007810000 */
[----:B------:R-:W-:Y:S03]  /*205a0*/  LDSM.16.MT88.4 R8, [R230+0x10000] ;  /* 0x01000000e608783b */ /* 0x000fe60000004200 */
[----:B------:R-:W-:Y:S01]  /*205b0*/  FMNMX.FTZ R4, R202, R5, !PT ;  /* 0x00000005ca047209 */ /* 0x000fe20007810000 */
[----:B------:R-:W-:Y:S01]  /*205c0*/  LDSM.16.MT88.4 R12, [R228+0x10000] ;  /* 0x01000000e40c783b */ /* 0x000fe20000004200 */
[----:B------:R-:W-:Y:S02]  /*205d0*/  FMNMX.FTZ R5, R169, R6, !PT ;  /* 0x00000006a9057209 */ /* 0x000fe40007810000 */
[----:B------:R-:W-:Y:S01]  /*205e0*/  FMNMX.FTZ R4, R251, R4, !PT ;  /* 0x00000004fb047209 */ /* 0x000fe20007810000 */
[----:B------:R-:W-:Y:S01]  /*205f0*/  LDSM.16.MT88.4 R20, [R230+0x10800] ;  /* 0x01080000e614783b */ /* 0x000fe20000004200 */
[----:B------:R-:W-:-:S02]  /*20600*/  FMNMX.FTZ R5, R250, R5, !PT ;  /* 0x00000005fa057209 */ /* 0x000fc40007810000 */
        /* <DEDUP_REMOVED lines=34> */
[----:B------:R-:W-:Y:S02]  /*20830*/  FSEL R4, R168, RZ, P2 ;  /* 0x000000ffa8047208 */ /* 0x000fe40001000000 */
[----:B------:R-:W-:-:S03]  /*20840*/  FSETP.NEU.FTZ.AND P0, PT, R167, -INF , PT ;  /* 0xff800000a700780b */ /* 0x000fc60003f1d000 */
[----:B------:R-:W-:Y:S01]  /*20850*/  FADD.FTZ R4, R165, -R4 ;  /* 0x80000004a5047221 */ /* 0x000fe20000010000 */
[----:B------:R-:W-:Y:S01]  /*20860*/  FSEL R5, R167, RZ, P0 ;  /* 0x000000ffa7057208 */ /* 0x000fe20000000000 */
[C---:B--2---:R-:W-:Y:S02]  /*20870*/  FMUL.FTZ R172, R173.reuse, R167 ;  /* 0x000000a7adac7220 */ /* 0x044fe40000410000 */
[----:B------:R-:W-:-:S03]  /*20880*/  FMUL.FTZ R180, R173, R168 ;  /* 0x000000a8adb47220 */ /* 0x000fc60000410000 */
[----:B------:R-:W-:Y:S02]  /*20890*/  FSEL R172, R172, RZ, P0 ;  /* 0x000000ffacac7208 */ /* 0x000fe40000000000 */
[----:B------:R-:W-:-:S03]  /*208a0*/  FSEL R180, R180, RZ, P2 ;  /* 0x000000ffb4b47208 */ /* 0x000fc60001000000 */
[-CC-:B------:R-:W-:Y:S02]  /*208b0*/  FFMA.FTZ R32, R3, R173.reuse, -R172.reuse ;  /* 0x000000ad03207223 */ /* 0x180fe400000108ac */
[-C--:B------:R-:W-:Y:S02]  /*208c0*/  FFMA.FTZ R3, R169, R173.reuse, -R172 ;  /* 0x000000ada9037223 */ /* 0x080fe400000108ac */
[----:B------:R-:W-:Y:S02]  /*208d0*/  FMUL.FTZ R169, R173, R4 ;  /* 0x00000004ada97220 */ /* 0x000fe40000410000 */
[----:B------:R-:W-:Y:S01]  /*208e0*/  FADD.FTZ R4, R164, -R5 ;  /* 0x80000005a4047221 */ /* 0x000fe20000010000 */
[----:B------:R-:W-:Y:S01]  /*208f0*/  MUFU.EX2 R32, R32 ;  /* 0x0000002000207308 */ /* 0x000fe20000000800 */
[-CC-:B------:R-:W-:Y:S02]  /*20900*/  FFMA.FTZ R166, R2, R173.reuse, -R180.reuse ;  /* 0x000000ad02a67223 */ /* 0x180fe400000108b4 */
[----:B------:R-:W-:-:S02]  /*20910*/  FFMA.FTZ R35, R203, R173, -R180 ;  /* 0x000000adcb237223 */ /* 0x000fc400000108b4 */
[-CC-:B------:R-:W-:Y:S02]  /*20920*/  FFMA.FTZ R34, R202, R173.reuse, -R180.reuse ;  /* 0x000000adca227223 */ /* 0x180fe400000108b4 */
[-C--:B------:R-:W-:Y:S01]  /*20930*/  FFMA.FTZ R33, R251, R173.reuse, -R180 ;  /* 0x000000adfb217223 */ /* 0x080fe200000108b4 */
[----:B------:R-:W-:Y:S01]  /*20940*/  MUFU.EX2 R166, R166 ;  /* 0x000000a600a67308 */ /* 0x000fe20000000800 */
[-CC-:B------:R-:W-:Y:S02]  /*20950*/  FFMA.FTZ R2, R250, R173.reuse, -R172.reuse ;  /* 0x000000adfa027223 */ /* 0x180fe400000108ac */
[-C--:B------:R-:W-:Y:S02]  /*20960*/  FFMA.FTZ R165, R16, R173.reuse, -R172 ;  /* 0x000000ad10a57223 */ /* 0x080fe400000108ac */
[----:B------:R-:W-:Y:S01]  /*20970*/  FMUL.FTZ R164, R173, R4 ;  /* 0x00000004ada47220 */ /* 0x000fe20000410000 */
[----:B------:R-:W1:Y:S01]  /*20980*/  LDSM.16.MT88.4 R16, [R229+0x10000] ;  /* 0x01000000e510783b */ /* 0x000e620000004200 */
[-CC-:B------:R-:W-:Y:S01]  /*20990*/  FFMA.FTZ R177, R177, R173.reuse, -R180.reuse ;  /* 0x000000adb1b17223 */ /* 0x180fe200000108b4 */
[----:B------:R-:W2:Y:S01]  /*209a0*/  MUFU.EX2 R35, R35 ;  /* 0x0000002300237308 */ /* 0x000ea20000000800 */
[----:B------:R-:W-:-:S02]  /*209b0*/  FFMA.FTZ R182, R201, R173, -R180 ;  /* 0x000000adc9b67223 */ /* 0x000fc400000108b4 */
[-CC-:B------:R-:W-:Y:S02]  /*209c0*/  FFMA.FTZ R179, R179, R173.reuse, -R180.reuse ;  /* 0x000000adb3b37223 */ /* 0x180fe400000108b4 */
[-C--:B------:R-:W-:Y:S02]  /*209d0*/  FFMA.FTZ R184, R200, R173.reuse, -R180 ;  /* 0x000000adc8b87223 */ /* 0x080fe400000108b4 */
[-CC-:B------:R-:W-:Y:S01]  /*209e0*/  FFMA.FTZ R181, R199, R173.reuse, -R172.reuse ;  /* 0x000000adc7b57223 */ /* 0x180fe200000108ac */
[----:B------:R-:W-:Y:S01]  /*209f0*/  MUFU.EX2 R34, R34 ;  /* 0x0000002200227308 */ /* 0x000fe20000000800 */
[-CC-:B------:R-:W-:Y:S02]  /*20a00*/  FFMA.FTZ R186, R195, R173.reuse, -R172.reuse ;  /* 0x000000adc3ba7223 */ /* 0x180fe400000108ac */
[-CC-:B------:R-:W-:Y:S02]  /*20a10*/  FFMA.FTZ R183, R198, R173.reuse, -R172.reuse ;  /* 0x000000adc6b77223 */ /* 0x180fe400000108ac */
[----:B------:R-:W-:-:S02]  /*20a20*/  FFMA.FTZ R190, R190, R173, -R172 ;  /* 0x000000adbebe7223 */ /* 0x000fc400000108ac */
[-CC-:B------:R-:W-:Y:S01]  /*20a30*/  FFMA.FTZ R187, R192, R173.reuse, -R180.reuse ;  /* 0x000000adc0bb7223 */ /* 0x180fe200000108b4 */
[----:B------:R-:W3:Y:S01]  /*20a40*/  MUFU.EX2 R33, R33 ;  /* 0x0000002100217308 */ /* 0x000ee20000000800 */
[----:B--2---:R-:W-:Y:S01]  /*20a50*/  F2FP.PACK_AB R4, R35, R166 ;  /* 0x000000a62304723e */ /* 0x004fe200000000ff */
[-CC-:B------:R-:W-:Y:S02]  /*20a60*/  FFMA.FTZ R185, R191, R173.reuse, -R180.reuse ;  /* 0x000000adbfb97223 */ /* 0x180fe400000108b4 */
[-C--:B------:R-:W-:Y:S02]  /*20a70*/  FFMA.FTZ R192, R194, R173.reuse, -R180 ;  /* 0x000000adc2c07223 */ /* 0x080fe400000108b4 */
[-CC-:B------:R-:W-:Y:S02]  /*20a80*/  FFMA.FTZ R191, R27, R173.reuse, -R172.reuse ;  /* 0x000000ad1bbf7223 */ /* 0x180fe400000108ac */
[----:B------:R-:W2:Y:S01]  /*20a90*/  MUFU.EX2 R3, R3 ;  /* 0x0000000300037308 */ /* 0x000ea20000000800 */
[----:B------:R-:W-:-:S02]  /*20aa0*/  FFMA.FTZ R194, R25, R173, -R172 ;  /* 0x000000ad19c27223 */ /* 0x000fc400000108ac */
[----:B------:R-:W-:Y:S01]  /*20ab0*/  LDSM.16.MT88.4 R24, [R230+0x11000] ;  /* 0x01100000e618783b */ /* 0x000fe20000004200 */
[-C--:B------:R-:W-:Y:S02]  /*20ac0*/  FFMA.FTZ R196, R193, R173.reuse, -R180 ;  /* 0x000000adc1c47223 */ /* 0x080fe400000108b4 */
[-CC-:B------:R-:W-:Y:S02]  /*20ad0*/  FFMA.FTZ R193, R30, R173.reuse, -R172.reuse ;  /* 0x000000ad1ec17223 */ /* 0x180fe400000108ac */
[----:B------:R-:W-:Y:S01]  /*20ae0*/  MUFU.EX2 R2, R2 ;  /* 0x0000000200027308 */ /* 0x000fe20000000800 */
[----:B---3--:R-:W-:Y:S01]  /*20af0*/  F2FP.PACK_AB R6, R33, R34 ;  /* 0x000000222106723e */ /* 0x008fe200000000ff */
[-C--:B------:R-:W-:Y:S02]  /*20b00*/  FFMA.FTZ R198, R31, R173.reuse, -R172 ;  /* 0x000000ad1fc67223 */ /* 0x080fe400000108ac */
[-CC-:B------:R-:W-:Y:S02]  /*20b10*/  FFMA.FTZ R195, R29, R173.reuse, -R180.reuse ;  /* 0x000000ad1dc37223 */ /* 0x180fe400000108b4 */
[----:B------:R-:W-:-:S02]  /*20b20*/  FFMA.FTZ R200, R28, R173, -R180 ;  /* 0x000000ad1cc87223 */ /* 0x000fc400000108b4 */
[----:B------:R-:W3:Y:S01]  /*20b30*/  MUFU.EX2 R165, R165 ;  /* 0x000000a500a57308 */ /* 0x000ee20000000800 */
[----:B--2---:R-:W-:Y:S01]  /*20b40*/  F2FP.PACK_AB R5, R3, R32 ;  /* 0x000000200305723e */ /* 0x004fe200000000ff */
[----:B------:R-:W-:Y:S01]  /*20b50*/  LDSM.16.MT88.4 R28, [R227+0x17000] ;  /* 0x01700000e31c783b */ /* 0x000fe20000004200 */
[-CC-:B------:R-:W-:Y:S02]  /*20b60*/  FFMA.FTZ R176, R176, R173.reuse, -R180.reuse ;  /* 0x000000adb0b07223 */ /* 0x180fe400000108b4 */
[-C--:B------:R-:W-:Y:S02]  /*20b70*/  FFMA.FTZ R197, R178, R173.reuse, -R180 ;  /* 0x000000adb2c57223 */ /* 0x080fe400000108b4 */
[-CC-:B------:R-:W-:Y:S01]  /*20b80*/  FFMA.FTZ R175, R175, R173.reuse, -R172.reuse ;  /* 0x000000adafaf7223 */ /* 0x180fe200000108ac */
[----:B------:R-:W2:Y:S01]  /*20b90*/  MUFU.EX2 R169, R169 ;  /* 0x000000a900a97308 */ /* 0x000ea20000000800 */
[-CC-:B------:R-:W-:Y:S02]  /*20ba0*/  FFMA.FTZ R174, R174, R173.reuse, -R172.reuse ;  /* 0x000000adaeae7223 */ /* 0x180fe400000108ac */
[----:B------:R-:W-:-:S02]  /*20bb0*/  FFMA.FTZ R171, R171, R173, -R172 ;  /* 0x000000adabab7223 */ /* 0x000fc400000108ac */
[----:B------:R-:W-:-:S03]  /*20bc0*/  FFMA.FTZ R170, R170, R173, -R172 ;  /* 0x000000adaaaa7223 */ /* 0x000fc600000108ac */
        /* <DEDUP_REMOVED lines=25> */
[-C--:B------:R-:W-:Y:S02]  /*20d60*/  FMUL.FTZ R36, R36, R169.reuse ;  /* 0x000000a924247220 */ /* 0x080fe40000410000 */
[-C--:B------:R-:W-:Y:S01]  /*20d70*/  FMUL.FTZ R37, R37, R169.reuse ;  /* 0x000000a925257220 */ /* 0x080fe20000410000 */
[----:B------:R-:W-:Y:S01]  /*20d80*/  MUFU.EX2 R181, R181 ;  /* 0x000000b500b57308 */ /* 0x000fe20000000800 */
[-C--:B------:R-:W-:Y:S02]  /*20d90*/  FMUL.FTZ R38, R38, R164.reuse ;  /* 0x000000a426267220 */ /* 0x080fe40000410000 */
[----:B------:R-:W-:Y:S02]  /*20da0*/  FMUL.FTZ R39, R39, R164 ;  /* 0x000000a427277220 */ /* 0x000fe40000410000 */
[----:B------:R-:W-:-:S02]  /*20db0*/  FMUL.FTZ R40, R40, R169 ;  /* 0x000000a928287220 */ /* 0x000fc40000410000 */
[-C--:B------:R-:W-:Y:S01]  /*20dc0*/  FMUL.FTZ R41, R41, R169.reuse ;  /* 0x000000a929297220 */ /* 0x080fe20000410000 */
[----:B------:R-:W4:Y:S01]  /*20dd0*/  MUFU.EX2 R186, R186 ;  /* 0x000000ba00ba7308 */ /* 0x000f220000000800 */
[-C--:B------:R-:W-:Y:S01]  /*20de0*/  FMUL.FTZ R42, R42, R164.reuse ;  /* 0x000000a42a2a7220 */ /* 0x080fe20000410000 */
[C---:B-1----:R-:W-:Y:S01]  /*20df0*/  HMMA.16816.F32 R36, R4.reuse, R16, R36 ;  /* 0x000000100424723c */ /* 0x042fe20000001824 */
[-C--:B------:R-:W-:Y:S02]  /*20e00*/  FMUL.FTZ R43, R43, R164.reuse ;  /* 0x000000a42b2b7220 */ /* 0x080fe40000410000 */
[-C--:B------:R-:W-:Y:S02]  /*20e10*/  FMUL.FTZ R44, R44, R169.reuse ;  /* 0x000000a92c2c7220 */ /* 0x080fe40000410000 */
[-C--:B------:R-:W-:Y:S01]  /*20e20*/  FMUL.FTZ R45, R45, R169.reuse ;  /* 0x000000a92d2d7220 */ /* 0x080fe20000410000 */
[----:B------:R-:W-:Y:S01]  /*20e30*/  MUFU.EX2 R183, R183 ;  /* 0x000000b700b77308 */ /* 0x000fe20000000800 */
[-C--:B------:R-:W-:Y:S01]  /*20e40*/  FMUL.FTZ R46, R46, R164.reuse ;  /* 0x000000a42e2e7220 */ /* 0x080fe20000410000 */
[----:B------:R-:W-:Y:S01]  /*20e50*/  HMMA.16816.F32 R40, R4, R18, R40 ;  /* 0x000000120428723c */ /* 0x000fe20000001828 */
[----:B------:R-:W-:Y:S01]  /*20e60*/  FMUL.FTZ R47, R47, R164 ;  /* 0x000000a42f2f7220 */ /* 0x000fe20000410000 */
[----:B------:R-:W1:Y:S01]  /*20e70*/  LDSM.16.MT88.4 R16, [R230+0x12000] ;  /* 0x01200000e610783b */ /* 0x000e620000004200 */
[----:B------:R-:W-:-:S02]  /*20e80*/  FMUL.FTZ R48, R48, R169 ;  /* 0x000000a930307220 */ /* 0x000fc40000410000 */
[-C--:B------:R-:W-:Y:S01]  /*20e90*/  FMUL.FTZ R49, R49, R169.reuse ;  /* 0x000000a931317220 */ /* 0x080fe20000410000 */
[----:B------:R-:W5:Y:S01]  /*20ea0*/  MUFU.EX2 R190, R190 ;  /* 0x000000be00be7308 */ /* 0x000f620000000800 */
[-C--:B------:R-:W-:Y:S01]  /*20eb0*/  FMUL.FTZ R50, R50, R164.reuse ;  /* 0x000000a432327220 */ /* 0x080fe20000410000 */
[C---:B------:R-:W-:Y:S01]  /*20ec0*/  HMMA.16816.F32 R44, R4.reuse, R12, R44 ;  /* 0x0000000c042c723c */ /* 0x040fe2000000182c */
[-C--:B------:R-:W-:Y:S02]  /*20ed0*/  FMUL.FTZ R51, R51, R164.reuse ;  /* 0x000000a433337220 */ /* 0x080fe40000410000 */
[-C--:B------:R-:W-:Y:S02]  /*20ee0*/  FMUL.FTZ R76, R76, R169.reuse ;  /* 0x000000a94c4c7220 */ /* 0x080fe40000410000 */
[----:B------:R-:W-:Y:S01]  /*20ef0*/  FMUL.FTZ R77, R77, R169 ;  /* 0x000000a94d4d7220 */ /* 0x000fe20000410000 */
[----:B------:R-:W-:Y:S01]  /*20f00*/  MUFU.EX2 R185, R185 ;  /* 0x000000b900b97308 */ /* 0x000fe20000000800 */
[-C--:B------:R-:W-:Y:S01]  /*20f10*/  FMUL.FTZ R78, R78, R164.reuse ;  /* 0x000000a44e4e7220 */ /* 0x080fe20000410000 */
[----:B---3--:R-:W-:Y:S01]  /*20f20*/  HMMA.16816.F32 R52, R4, R8, R52 ;  /* 0x000000080434723c */ /* 0x008fe20000001834 */
[----:B------:R-:W-:-:S02]  /*20f30*/  FMUL.FTZ R79, R79, R164 ;  /* 0x000000a44f4f7220 */ /* 0x000fc40000410000 */
[-C--:B------:R-:W-:Y:S02]  /*20f40*/  FMUL.FTZ R80, R80, R169.reuse ;  /* 0x000000a950507220 */ /* 0x080fe40000410000 */
[-C--:B------:R-:W-:Y:S01]  /*20f50*/  FMUL.FTZ R81, R81, R169.reuse ;  /* 0x000000a951517220 */ /* 0x080fe20000410000 */
[----:B------:R-:W3:Y:S01]  /*20f60*/  MUFU.EX2 R196, R196 ;  /* 0x000000c400c47308 */ /* 0x000ee20000000800 */
[-C--:B------:R-:W-:Y:S01]  /*20f70*/  FMUL.FTZ R82, R82, R164.reuse ;  /* 0x000000a452527220 */ /* 0x080fe20000410000 */
[C---:B------:R-:W-:Y:S01]  /*20f80*/  HMMA.16816.F32 R56, R4.reuse, R10, R56 ;  /* 0x0000000a0438723c */ /* 0x040fe20000001838 */
[----:B------:R-:W2:Y:S01]  /*20f90*/  LDSM.16.MT88.4 R8, [R228+0x12000] ;  /* 0x01200000e408783b */ /* 0x000ea20000004200 */
[-C--:B------:R-:W-:Y:S02]  /*20fa0*/  FMUL.FTZ R83, R83, R164.reuse ;  /* 0x000000a453537220 */ /* 0x080fe40000410000 */
[-C--:B------:R-:W-:Y:S02]  /*20fb0*/  FMUL.FTZ R60, R60, R169.reuse ;  /* 0x000000a93c3c7220 */ /* 0x080fe40000410000 */
[----:B------:R-:W-:Y:S01]  /*20fc0*/  FMUL.FTZ R61, R61, R169 ;  /* 0x000000a93d3d7220 */ /* 0x000fe20000410000 */
[----:B------:R-:W-:Y:S01]  /*20fd0*/  MUFU.EX2 R187, R187 ;  /* 0x000000bb00bb7308 */ /* 0x000fe20000000800 */
[----:B------:R-:W-:Y:S01]  /*20fe0*/  HMMA.16816.F32 R48, R4, R14, R48 ;  /* 0x0000000e0430723c */ /* 0x000fe20000001830 */
[----:B------:R-:W3:Y:S01]  /*20ff0*/  LDSM.16.MT88.4 R12, [R229+0x12000] ;  /* 0x01200000e50c783b */ /* 0x000ee20000004200 */
[----:B------:R-:W-:-:S02]  /*21000*/  FMUL.FTZ R62, R62, R164 ;  /* 0x000000a43e3e7220 */ /* 0x000fc40000410000 */
[-C--:B------:R-:W-:Y:S02]  /*21010*/  FMUL.FTZ R63, R63, R164.reuse ;  /* 0x000000a43f3f7220 */ /* 0x080fe40000410000 */
[-C--:B------:R-:W-:Y:S01]  /*21020*/  FMUL.FTZ R64, R64, R169.reuse ;  /* 0x000000a940407220 */ /* 0x080fe20000410000 */
[----:B------:R-:W-:Y:S01]  /*21030*/  MUFU.EX2 R192, R192 ;  /* 0x000000c000c07308 */ /* 0x000fe20000000800 */
[-C--:B------:R-:W-:Y:S02]  /*21040*/  FMUL.FTZ R65, R65, R169.reuse ;  /* 0x000000a941417220 */ /* 0x080fe40000410000 */
[-C--:B------:R-:W-:Y:S01]  /*21050*/  FMUL.FTZ R66, R66, R164.reuse ;  /* 0x000000a442427220 */ /* 0x080fe20000410000 */
[----:B-1----:R-:W-:Y:S01]  /*21060*/  HMMA.16816.F32 R60, R4, R16, R60 ;  /* 0x00000010043c723c */ /* 0x002fe2000000183c */
[----:B------:R-:W-:Y:S02]  /*21070*/  FMUL.FTZ R67, R67, R164 ;  /* 0x000000a443437220 */ /* 0x000fe40000410000 */
[-C--:B------:R-:W-:Y:S01]  /*21080*/  FMUL.FTZ R68, R68, R169.reuse ;  /* 0x000000a944447220 */ /* 0x080fe20000410000 */
[----:B------:R-:W-:Y:S01]  /*21090*/  MUFU.EX2 R191, R191 ;  /* 0x000000bf00bf7308 */ /* 0x000fe20000000800 */
[----:B------:R-:W-:-:S02]  /*210a0*/  FMUL.FTZ R69, R69, R169 ;  /* 0x000000a945457220 */ /* 0x000fc40000410000 */
[-C--:B------:R-:W-:Y:S01]  /*210b0*/  FMUL.FTZ R70, R70, R164.reuse ;  /* 0x000000a446467220 */ /* 0x080fe20000410000 */
[----:B------:R-:W-:Y:S01]  /*210c0*/  HMMA.16816.F32 R64, R4, R18, R64 ;  /* 0x000000120440723c */ /* 0x000fe20000001840 */
[-C--:B------:R-:W-:Y:S01]  /*210d0*/  FMUL.FTZ R71, R71, R164.reuse ;  /* 0x000000a447477220 */ /* 0x080fe20000410000 */
[----:B------:R-:W1:Y:S01]  /*210e0*/  LDSM.16.MT88.4 R16, [R227+0x12000] ;  /* 0x01200000e310783b */ /* 0x000e620000004200 */
[-C--:B------:R-:W-:Y:S01]  /*210f0*/  FMUL.FTZ R72, R72, R169.reuse ;  /* 0x000000a948487220 */ /* 0x080fe20000410000 */
[----:B------:R-:W1:Y:S01]  /*21100*/  MUFU.EX2 R194, R194 ;  /* 0x000000c200c27308 */ /* 0x000e620000000800 */
[----:B------:R-:W-:Y:S02]  /*21110*/  FMUL.FTZ R73, R73, R169 ;  /* 0x000000a949497220 */ /* 0x000fe40000410000 */
[-C--:B------:R-:W-:Y:S02]  /*21120*/  FMUL.FTZ R74, R74, R164.reuse ;  /* 0x000000a44a4a7220 */ /* 0x080fe40000410000 */
[----:B------:R-:W-:-:S02]  /*21130*/  FMUL.FTZ R75, R75, R164 ;  /* 0x000000a44b4b7220 */ /* 0x000fc40000410000 */
        /* <DEDUP_REMOVED lines=14> */
[----:B------:R-:W-:Y:S01]  /*21220*/  MUFU.EX2 R195, R195 ;  /* 0x000000c300c37308 */ /* 0x000fe20000000800 */
[C---:B---3--:R-:W-:Y:S01]  /*21230*/  HMMA.16816.F32 R68, R4.reuse, R12, R68 ;  /* 0x0000000c0444723c */ /* 0x048fe20000001844 */
[-C--:B------:R-:W-:Y:S02]  /*21240*/  FMUL.FTZ R85, R85, R169.reuse ;  /* 0x000000a955557220 */ /* 0x080fe40000410000 */
[-C--:B------:R-:W-:Y:S02]  /*21250*/  FMUL.FTZ R86, R86, R164.reuse ;  /* 0x000000a456567220 */ /* 0x080fe40000410000 */
[-C--:B------:R-:W-:Y:S02]  /*21260*/  FMUL.FTZ R87, R87, R164.reuse ;  /* 0x000000a457577220 */ /* 0x080fe40000410000 */
[-C--:B------:R-:W-:Y:S01]  /*21270*/  FMUL.FTZ R88, R88, R169.reuse ;  /* 0x000000a958587220 */ /* 0x080fe20000410000 */
[----:B------:R-:W-:Y:S01]  /*21280*/  HMMA.16816.F32 R72, R4, R14, R72 ;  /* 0x0000000e0448723c */ /* 0x000fe20000001848 */
[----:B------:R-:W3:Y:S01]  /*21290*/  LDSM.16.MT88.4 R12, [R230+0x14000] ;  /* 0x01400000e60c783b */ /* 0x000ee20000004200 */
[----:B------:R-:W-:Y:S01]  /*212a0*/  FMUL.FTZ R89, R89, R169 ;  /* 0x000000a959597220 */ /* 0x000fe20000410000 */
[----:B------:R-:W2:Y:S01]  /*212b0*/  MUFU.EX2 R200, R200 ;  /* 0x000000c800c87308 */ /* 0x000ea20000000800 */
        /* <DEDUP_REMOVED lines=28> */
[C---:B---3--:R-:W-:Y:S01]  /*21480*/  HMMA.16816.F32 R92, R4.reuse, R12, R92 ;  /* 0x0000000c045c723c */ /* 0x048fe2000000185c */
[-C--:B------:R-:W-:Y:S02]  /*21490*/  FMUL.FTZ R108, R108, R169.reuse ;  /* 0x000000a96c6c7220 */ /* 0x080fe40000410000 */
[-C--:B------:R-:W-:Y:S02]  /*214a0*/  FMUL.FTZ R109, R109, R169.reuse ;  /* 0x000000a96d6d7220 */ /* 0x080fe40000410000 */
[-C--:B------:R-:W-:Y:S01]  /*214b0*/  FMUL.FTZ R110, R110, R164.reuse ;  /* 0x000000a46e6e7220 */ /* 0x080fe20000410000 */
[----:B------:R-:W-:Y:S01]  /*214c0*/  MUFU.EX2 R171, R171 ;  /* 0x000000ab00ab7308 */ /* 0x000fe20000000800 */
[----:B------:R-:W-:Y:S01]  /*214d0*/  FMUL.FTZ R111, R111, R164 ;  /* 0x000000a46f6f7220 */ /* 0x000fe20000410000 */
[----:B------:R-:W-:Y:S01]  /*214e0*/  HMMA.16816.F32 R96, R4, R14, R96 ;  /* 0x0000000e0460723c */ /* 0x000fe20000001860 */
[----:B------:R-:W3:Y:S01]  /*214f0*/  LDSM.16.MT88.4 R12, [R227+0x14000] ;  /* 0x01400000e30c783b */ /* 0x000ee20000004200 */
[----:B------:R-:W-:-:S02]  /*21500*/  FMUL.FTZ R112, R112, R169 ;  /* 0x000000a970707220 */ /* 0x000fc40000410000 */
[-C--:B------:R-:W-:Y:S02]  /*21510*/  FMUL.FTZ R113, R113, R169.reuse ;  /* 0x000000a971717220 */ /* 0x080fe40000410000 */
[-C--:B------:R-:W-:Y:S01]  /*21520*/  FMUL.FTZ R114, R114, R164.reuse ;  /* 0x000000a472727220 */ /* 0x080fe20000410000 */
[----:B------:R-:W2:Y:S01]  /*21530*/  MUFU.EX2 R170, R170 ;  /* 0x000000aa00aa7308 */ /* 0x000ea20000000800 */
[-C--:B------:R-:W-:Y:S02]  /*21540*/  FMUL.FTZ R115, R115, R164.reuse ;  /* 0x000000a473737220 */ /* 0x080fe40000410000 */
[-C--:B------:R-:W-:Y:S01]  /*21550*/  FMUL.FTZ R116, R116, R169.reuse ;  /* 0x000000a974747220 */ /* 0x080fe20000410000 */
[----:B-1----:R-:W-:Y:S01]  /*21560*/  HMMA.16816.F32 R108, R4, R16, R108 ;  /* 0x00000010046c723c */ /* 0x002fe2000000186c */
[----:B------:R-:W-:Y:S02]  /*21570*/  FMUL.FTZ R117, R117, R169 ;  /* 0x000000a975757220 */ /* 0x000fe40000410000 */
[----:B------:R-:W-:-:S02]  /*21580*/  FMUL.FTZ R118, R118, R164 ;  /* 0x000000a476767220 */ /* 0x000fc40000410000 */
[-C--:B------:R-:W-:Y:S02]  /*21590*/  FMUL.FTZ R119, R119, R164.reuse ;  /* 0x000000a477777220 */ /* 0x080fe40000410000 */
[-C--:B------:R-:W-:Y:S01]  /*215a0*/  FMUL.FTZ R120, R120, R169.reuse ;  /* 0x000000a978787220 */ /* 0x080fe20000410000 */
[C---:B------:R-:W-:Y:S01]  /*215b0*/  HMMA.16816.F32 R112, R4.reuse, R18, R112 ;  /* 0x000000120470723c */ /* 0x040fe20000001870 */
[-C--:B------:R-:W-:Y:S01]  /*215c0*/  FMUL.FTZ R121, R121, R169.reuse ;  /* 0x000000a979797220 */ /* 0x080fe20000410000 */
[----:B------:R-:W1:Y:S01]  /*215d0*/  LDSM.16.MT88.4 R16, [R229+0x16000] ;  /* 0x01600000e510783b */ /* 0x000e620000004200 */
[-C--:B------:R-:W-:Y:S02]  /*215e0*/  FMUL.FTZ R122, R122, R164.reuse ;  /* 0x000000a47a7a7220 */ /* 0x080fe40000410000 */
[----:B------:R-:W-:Y:S02]  /*215f0*/  FMUL.FTZ R123, R123, R164 ;  /* 0x000000a47b7b7220 */ /* 0x000fe40000410000 */
[-C--:B------:R-:W-:Y:S01]  /*21600*/  FMUL.FTZ R148, R148, R169.reuse ;  /* 0x000000a994947220 */ /* 0x080fe20000410000 */
        /* <DEDUP_REMOVED lines=32> */
[----:B------:R-:W-:Y:S01]  /*21810*/  FFMA.FTZ R166, R248, R169, R166 ;  /* 0x000000a9f8a67223 */ /* 0x000fe200000100a6 */
[----:B--2---:R-:W-:Y:S01]  /*21820*/  HMMA.16816.F32 R148, R4, R8, R148 ;  /* 0x000000080494723c */ /* 0x004fe20000001894 */
[----:B------:R-:W-:Y:S01]  /*21830*/  FFMA.FTZ R32, R249, R164, R32 ;  /* 0x000000a4f9207223 */ /* 0x000fe20000010020 */
[----:B------:R-:W-:Y:S01]  /*21840*/  MOV R164, R167 ;  /* 0x000000a700a47202 */ /* 0x000fe20000000f00 */
[----:B------:R-:W-:-:S02]  /*21850*/  FADD.FTZ R35, R35, R166 ;  /* 0x000000a623237221 */ /* 0x000fc40000010000 */
[----:B------:R-:W-:Y:S02]  /*21860*/  FADD.FTZ R3, R3, R32 ;  /* 0x0000002003037221 */ /* 0x000fe40000010000 */
[----:B------:R-:W-:Y:S01]  /*21870*/  FADD.FTZ R34, R34, R35 ;  /* 0x0000002322227221 */ /* 0x000fe20000010000 */
[C---:B------:R-:W-:Y:S01]  /*21880*/  HMMA.16816.F32 R144, R4.reuse, R10, R144 ;  /* 0x0000000a0490723c */ /* 0x040fe20000001890 */
[----:B------:R-:W1:Y:S07]  /*21890*/  LDSM.16.MT88.4 R8, [R227+0x10800] ;  /* 0x01080000e308783b */ /* 0x000e6e0000004200 */
[C---:B---3--:R-:W-:Y:S08]  /*218a0*/  HMMA.16816.F32 R140, R4.reuse, R12, R140 ;  /* 0x0000000c048c723c */ /* 0x048ff0000000188c */
[----:B------:R-:W-:Y:S01]  /*218b0*/  HMMA.16816.F32 R152, R4, R14, R152 ;  /* 0x0000000e0498723c */ /* 0x000fe20000001898 */
[----:B------:R-:W2:Y:S06]  /*218c0*/  LDSM.16.MT88.4 R12, [R228+0x10800] ;  /* 0x01080000e40c783b */ /* 0x000eac0000004200 */
[----:B------:R-:W-:-:S02]  /*218d0*/  F2FP.PACK_AB R4, R182, R177 ;  /* 0x000000b1b604723e */ /* 0x000fc400000000ff */
[----:B----4-:R-:W-:Y:S02]  /*218e0*/  F2FP.PACK_AB R5, R186, R181 ;  /* 0x000000b5ba05723e */ /* 0x010fe400000000ff */
[----:B------:R-:W-:Y:S02]  /*218f0*/  F2FP.PACK_AB R6, R184, R179 ;  /* 0x000000b3b806723e */ /* 0x000fe400000000ff */
[----:B-----5:R-:W-:-:S07]  /*21900*/  F2FP.PACK_AB R7, R190, R183 ;  /* 0x000000b7be07723e */ /* 0x020fce00000000ff */
        /* <DEDUP_REMOVED lines=45> */
[C---:B--2---:R-:W-:Y:S08]  /*21be0*/  HMMA.16816.F32 R140, R4.reuse, R12, R140 ;  /* 0x0000000c048c723c */ /* 0x044ff0000000188c */
[----:B------:R-:W-:Y:S01]  /*21bf0*/  HMMA.16816.F32 R152, R4, R14, R152 ;  /* 0x0000000e0498723c */ /* 0x000fe20000001898 */
[----:B------:R-:W2:Y:S06]  /*21c00*/  LDSM.16.MT88.4 R12, [R228+0x11000] ;  /* 0x01100000e40c783b */ /* 0x000eac0000004200 */
[----:B------:R-:W-:-:S02]  /*21c10*/  F2FP.PACK_AB R4, R196, R185 ;  /* 0x000000b9c404723e */ /* 0x000fc400000000ff */
[----:B------:R-:W-:Y:S02]  /*21c20*/  F2FP.PACK_AB R5, R194, R191 ;  /* 0x000000bfc205723e */ /* 0x000fe400000000ff */
[----:B------:R-:W-:Y:S02]  /*21c30*/  F2FP.PACK_AB R6, R192, R187 ;  /* 0x000000bbc006723e */ /* 0x000fe400000000ff */
[----:B------:R-:W-:-:S07]  /*21c40*/  F2FP.PACK_AB R7, R198, R193 ;  /* 0x000000c1c607723e */ /* 0x000fce00000000ff */
        /* <DEDUP_REMOVED lines=36> */
[C---:B--2---:R-:W-:Y:S08]  /*21e90*/  HMMA.16816.F32 R116, R4.reuse, R12, R116 ;  /* 0x0000000c0474723c */ /* 0x044ff00000001874 */
[C---:B------:R-:W-:Y:S01]  /*21ea0*/  HMMA.16816.F32 R120, R4.reuse, R14, R120 ;  /* 0x0000000e0478723c */ /* 0x040fe20000001878 */
[----:B------:R-:W-:Y:S07]  /*21eb0*/  LDSM.16.MT88.4 R12, [R227+0x11800] ;  /* 0x01180000e30c783b */ /* 0x000fee0000004200 */
[C---:B-----5:R-:W-:Y:S08]  /*21ec0*/  HMMA.16816.F32 R132, R4.reuse, R20, R132 ;  /* 0x000000140484723c */ /* 0x060ff00000001884 */
[C---:B------:R-:W-:Y:S01]  /*21ed0*/  HMMA.16816.F32 R136, R4.reuse, R22, R136 ;  /* 0x000000160488723c */ /* 0x040fe20000001888 */
[----:B------:R-:W2:Y:S07]  /*21ee0*/  LDSM.16.MT88.4 R20, [R230+0x11800] ;  /* 0x01180000e614783b */ /* 0x000eae0000004200 */
[C---:B---3--:R-:W-:Y:S08]  /*21ef0*/  HMMA.16816.F32 R140, R4.reuse, R24, R140 ;  /* 0x00000018048c723c */ /* 0x048ff0000000188c */
[C---:B------:R-:W-:Y:S01]  /*21f00*/  HMMA.16816.F32 R152, R4.reuse, R26, R152 ;  /* 0x0000001a0498723c */ /* 0x040fe20000001898 */
[----:B------:R-:W3:Y:S07]  /*21f10*/  LDSM.16.MT88.4 R24, [R229+0x13800] ;  /* 0x01380000e518783b */ /* 0x000eee0000004200 */
        /* <DEDUP_REMOVED lines=37> */
[C---:B-1----:R-:W-:Y:S07]  /*22170*/  HMMA.16816.F32 R132, R4.reuse, R8, R132 ;  /* 0x000000080484723c */ /* 0x042fee0000001884 */
[----:B------:R-:W-:Y:S01]  /*22180*/  FADD.FTZ R8, R2, R3 ;  /* 0x0000000302087221 */ /* 0x000fe20000010000 */
[----:B------:R-:W-:Y:S01]  /*22190*/  HMMA.16816.F32 R60, R4, R28, R60 ;  /* 0x0000001c043c723c */ /* 0x000fe2000000183c */
[----:B------:R-:W-:-:S02]  /*221a0*/  FADD.FTZ R2, R33, R34 ;  /* 0x0000002221027221 */ /* 0x000fc40000010000 */
[----:B------:R-:W-:Y:S01]  /*221b0*/  FADD.FTZ R8, R165, R8 ;  /* 0x00000008a5087221 */ /* 0x000fe20000010000 */
[----:B------:R-:W-:Y:S01]  /*221c0*/  MOV R165, R168 ;  /* 0x000000a800a57202 */ /* 0x000fe20000000f00 */
[----:B------:R-:W-:Y:S02]  /*221d0*/  FADD.FTZ R177, R177, R2 ;  /* 0x00000002b1b17221 */ /* 0x000fe40000010000 */
[----:B------:R-:W-:Y:S01]  /*221e0*/  FADD.FTZ R181, R181, R8 ;  /* 0x00000008b5b57221 */ /* 0x000fe20000010000 */
[----:B------:R-:W-:Y:S01]  /*221f0*/  HMMA.16816.F32 R64, R4, R30, R64 ;  /* 0x0000001e0440723c */ /* 0x000fe20000001840 */
[----:B------:R-:W-:Y:S02]  /*22200*/  FADD.FTZ R182, R182, R177 ;  /* 0x000000b1b6b67221 */ /* 0x000fe40000010000 */
[----:B------:R-:W-:Y:S02]  /*22210*/  FADD.FTZ R186, R186, R181 ;  /* 0x000000b5baba7221 */ /* 0x000fe40000010000 */
[----:B------:R-:W-:-:S02]  /*22220*/  FADD.FTZ R179, R179, R182 ;  /* 0x000000b6b3b37221 */ /* 0x000fc40000010000 */
[----:B------:R-:W-:Y:S01]  /*22230*/  FADD.FTZ R183, R183, R186 ;  /* 0x000000bab7b77221 */ /* 0x000fe20000010000 */
[C---:B--2---:R-:W-:Y:S01]  /*22240*/  HMMA.16816.F32 R116, R4.reuse, R20, R116 ;  /* 0x000000140474723c */ /* 0x044fe20000001874 */
[----:B------:R-:W-:Y:S02]  /*22250*/  FADD.FTZ R184, R184, R179 ;  /* 0x000000b3b8b87221 */ /* 0x000fe40000010000 */
[----:B------:R-:W-:Y:S02]  /*22260*/  FADD.FTZ R190, R190, R183 ;  /* 0x000000b7bebe7221 */ /* 0x000fe40000010000 */
[----:B------:R-:W-:Y:S02]  /*22270*/  FADD.FTZ R185, R185, R184 ;  /* 0x000000b8b9b97221 */ /* 0x000fe40000010000 */
[----:B------:R-:W-:Y:S01]  /*22280*/  FADD.FTZ R191, R191, R190 ;  /* 0x000000bebfbf7221 */ /* 0x000fe20000010000 */
[----:B------:R-:W-:Y:S01]  /*22290*/  HMMA.16816.F32 R120, R4, R22, R120 ;  /* 0x000000160478723c */ /* 0x000fe20000001878 */
[----:B------:R-:W-:-:S02]  /*222a0*/  FADD.FTZ R196, R196, R185 ;  /* 0x000000b9c4c47221 */ /* 0x000fc40000010000 */
[----:B------:R-:W-:Y:S02]  /*222b0*/  FADD.FTZ R194, R194, R191 ;  /* 0x000000bfc2c27221 */ /* 0x000fe40000010000 */
[----:B------:R-:W-:Y:S02]  /*222c0*/  FADD.FTZ R187, R187, R196 ;  /* 0x000000c4bbbb7221 */ /* 0x000fe40000010000 */
[----:B------:R-:W-:Y:S01]  /*222d0*/  FADD.FTZ R193, R193, R194 ;  /* 0x000000c2c1c17221 */ /* 0x000fe20000010000 */
[----:B----4-:R-:W-:Y:S01]  /*222e0*/  HMMA.16816.F32 R124, R4, R16, R124 ;  /* 0x00000010047c723c */ /* 0x010fe2000000187c */
[----:B------:R-:W-:Y:S02]  /*222f0*/  FADD.FTZ R192, R192, R187 ;  /* 0x000000bbc0c07221 */ /* 0x000fe40000010000 */
[----:B------:R-:W-:Y:S02]  /*22300*/  FADD.FTZ R198, R198, R193 ;  /* 0x000000c1c6c67221 */ /* 0x000fe40000010000 */
[----:B------:R-:W-:-:S02]  /*22310*/  FADD.FTZ R195, R195, R192 ;  /* 0x000000c0c3c37221 */ /* 0x000fc40000010000 */
[----:B------:R-:W-:Y:S01]  /*22320*/  FADD.FTZ R175, R175, R198 ;  /* 0x000000c6afaf7221 */ /* 0x000fe20000010000 */
[C---:B------:R-:W-:Y:S01]  /*22330*/  HMMA.16816.F32 R128, R4.reuse, R18, R128 ;  /* 0x000000120480723c */ /* 0x040fe20000001880 */
[----:B------:R-:W-:Y:S02]  /*22340*/  FADD.FTZ R195, R200, R195 ;  /* 0x000000c3c8c37221 */ /* 0x000fe40000010000 */
[----:B------:R-:W-:Y:S02]  /*22350*/  FADD.FTZ R174, R174, R175 ;  /* 0x000000afaeae7221 */ /* 0x000fe40000010000 */
[----:B------:R-:W-:Y:S02]  /*22360*/  FADD.FTZ R176, R176, R195 ;  /* 0x000000c3b0b07221 */ /* 0x000fe40000010000 */
[----:B------:R-:W-:Y:S01]  /*22370*/  FADD.FTZ R171, R171, R174 ;  /* 0x000000aeabab7221 */ /* 0x000fe20000010000 */
[----:B------:R-:W-:Y:S01]  /*22380*/  HMMA.16816.F32 R136, R4, R10, R136 ;  /* 0x0000000a0488723c */ /* 0x000fe20000001888 */
[----:B------:R-:W-:-:S02]  /*22390*/  FADD.FTZ R248, R197, R176 ;  /* 0x000000b0c5f87221 */ /* 0x000fc40000010000 */
[----:B------:R-:W-:-:S05]  /*223a0*/  FADD.FTZ R249, R170, R171 ;  /* 0x000000abaaf97221 */ /* 0x000fca0000010000 */
[C---:B---3--:R-:W-:Y:S08]  /*223b0*/  HMMA.16816.F32 R140, R4.reuse, R24, R140 ;  /* 0x00000018048c723c */ /* 0x048ff0000000188c */
[C---:B------:R-:W-:Y:S08]  /*223c0*/  HMMA.16816.F32 R152, R4.reuse, R26, R152 ;  /* 0x0000001a0498723c */ /* 0x040ff00000001898 */
[C---:B-----5:R-:W-:Y:S08]  /*223d0*/  HMMA.16816.F32 R148, R4.reuse, R12, R148 ;  /* 0x0000000c0494723c */ /* 0x060ff00000001894 */
[----:B------:R-:W-:Y:S11]  /*223e0*/  HMMA.16816.F32 R144, R4, R14, R144 ;  /* 0x0000000e0490723c */ /* 0x000ff60000001890 */
[----:B------:R-:W-:Y:S08]  /*223f0*/  @!UPT UIADD3 URZ, URZ, URZ, URZ ;  /* 0x0000003f3f3ff290 */ /* 0x000ff0000fffe03f */
.L_x_4398:
[----:B------:R-:W-:Y:S05]  /*22400*/  @!P1 BRA `(.L_x_4407) ;  /* 0x000048e000009947 */ /* 0x000fea0003800000 */
[----:B------:R-:W-:Y:S02]  /*22410*/  MOV R167, R164 ;  /* 0x000000a400a77202 */ /* 0x000fe40000000f00 */
[----:B------:R-:W-:-:S02]  /*22420*/  MOV R3, R165 ;  /* 0x000000a500037202 */ /* 0x000fc40000000f00 */
.L_x_4416:
        /* <DEDUP_REMOVED lines=14> */
[----:B------:R-:W2:Y:S04]  /*22510*/  LD.E R11, [R164.64+0x170] ;  /* 0x00017004a40b7980 */ /* 0x000ea8000c101900 */
[----:B------:R-:W3:Y:S01]  /*22520*/  LD.E.64 R14, [R164.64+0x28] ;  /* 0x00002804a40e7980 */ /* 0x000ee2000c101b00 */
        /* <DEDUP_REMOVED lines=8> */
[----:B------:R-:W-:Y:S02]  /*225b0*/  IABS R4, R2 ;  /* 0x0000000200047213 */ /* 0x000fe40000000000 */
[C---:B------:R-:W-:Y:S02]  /*225c0*/  IADD3 R10, R2.reuse, 0x40, RZ ;  /* 0x00000040020a7810 */ /* 0x040fe40007ffe0ff */
[-C--:B------:R-:W-:Y:S04]  /*225d0*/  LOP3.LUT R2, R2, R11.reuse, RZ, 0x3c, !PT ;  /* 0x0000000b02027212 */ /* 0x080fe800078e3cff */
[----:B------:R-:W-:Y:S02]  /*225e0*/  ISETP.GE.AND P0, PT, R2, RZ, PT ;  /* 0x000000ff0200720c */ /* 0x000fe40003f06270 */
[----:B------:R-:W-:Y:S01]  /*225f0*/  LOP3.LUT R2, RZ, R11, RZ, 0x33, !PT ;  /* 0x0000000bff027212 */ /* 0x000fe200078e33ff */
        /* <DEDUP_REMOVED lines=48> */
.L_x_4409:
[----:B------:R-:W-:Y:S02]  /*22900*/  ULDC.64 UR4, c[0x0][0x118] ;  /* 0x0000460000047ab9 */ /* 0x000fe40000000a00 */
[----:B------:R-:W2:Y:S02]  /*22910*/  LD.E R6, [R164.64+0x40] ;  /* 0x00004004a4067980 */ /* 0x000ea4000c101900 */
[----:B--2---:R-:W-:Y:S04]  /*22920*/  LEA R6, -R6, RZ, 0x6 ;  /* 0x000000ff06067211 */ /* 0x004fe800078e31ff */
[----:B------:R-:W-:Y:S02]  /*22930*/  SHF.R.S32.HI R2, RZ, 0x1f, R6 ;  /* 0x0000001fff027819 */ /* 0x000fe40000011406 */
.L_x_4410:
[----:B------:R-:W-:Y:S05]  /*22940*/  BSYNC B0 ;  /* 0x0000000000007941 */ /* 0x000fea0003800000 */
.L_x_4408:
        /* <DEDUP_REMOVED lines=120> */
[----:B---3--:R-:W4:Y:S04]  /*230d0*/  LDSM.16.M88.4 R8, [R225+0x8000] ;  /* 0x00800000e108783b */ /* 0x008f280000000200 */
[----:B-1----:R-:W2:Y:S04]  /*230e0*/  LDSM.16.M88.4 R16, [R225+0x8800] ;  /* 0x00880000e110783b */ /* 0x002ea80000000200 */
[----:B------:R-:W5:Y:S04]  /*230f0*/  LDSM.16.M88.4 R24, [R225+0x9000] ;  /* 0x00900000e118783b */ /* 0x000f680000000200 */
[----:B------:R-:W0:Y:S04]  /*23100*/  LDGDEPBAR ;  /* 0x00000000000079af */ /* 0x000e280000000000 */
[----:B------:R-:W1:Y:S04]  /*23110*/  LDSM.16.M88.4 R168, [R225+0x9800] ;  /* 0x00980000e1a8783b */ /* 0x000e680000000200 */
[----:B------:R-:W-:Y:S04]  /*23120*/  LDSM.16.M88.4 R172, [R224] ;  /* 0x00000000e0ac783b */ /* 0x000fe80000000200 */
[----:B------:R-:W3:Y:S04]  /*23130*/  LDSM.16.M88.4 R176, [R223] ;  /* 0x00000000dfb0783b */ /* 0x000ee80000000200 */
[----:B------:R-:W1:Y:S04]  /*23140*/  LDSM.16.M88.4 R180, [R219] ;  /* 0x00000000dbb4783b */ /* 0x000e680000000200 */
[----:B------:R-:W1:Y:S04]  /*23150*/  LDSM.16.M88.4 R184, [R218] ;  /* 0x00000000dab8783b */ /* 0x000e680000000200 */
[----:B------:R-:W1:Y:S01]  /*23160*/  LDSM.16.M88.4 R188, [R217] ;  /* 0x00000000d9bc783b */ /* 0x000e620000000200 */
[C---:B----4-:R-:W-:Y:S03]  /*23170*/  HMMA.16816.F32 R4, R32.reuse, R8, RZ ;  /* 0x000000082004723c */ /* 0x050fe600000018ff */
[----:B------:R-:W-:Y:S04]  /*23180*/  LDSM.16.M88.4 R192, [R222] ;  /* 0x00000000dec0783b */ /* 0x000fe80000000200 */
[----:B------:R-:W4:Y:S01]  /*23190*/  LDSM.16.M88.4 R196, [R220+0x8000] ;  /* 0x00800000dcc4783b */ /* 0x000f220000000200 */
[C---:B------:R-:W-:Y:S03]  /*231a0*/  HMMA.16816.F32 R8, R32.reuse, R10, RZ ;  /* 0x0000000a2008723c */ /* 0x040fe600000018ff */
[----:B------:R-:W3:Y:S05]  /*231b0*/  LDSM.16.M88.4 R200, [R220+0x8800] ;  /* 0x00880000dcc8783b */ /* 0x000eea0000000200 */
[C---:B--2---:R-:W-:Y:S08]  /*231c0*/  HMMA.16816.F32 R12, R32.reuse, R16, RZ ;  /* 0x00000010200c723c */ /* 0x044ff000000018ff */
[C---:B------:R-:W-:Y:S08]  /*231d0*/  HMMA.16816.F32 R16, R32.reuse, R18, RZ ;  /* 0x000000122010723c */ /* 0x040ff000000018ff */
[C---:B-----5:R-:W-:Y:S08]  /*231e0*/  HMMA.16816.F32 R20, R32.reuse, R24, RZ ;  /* 0x000000182014723c */ /* 0x060ff000000018ff */
[C---:B------:R-:W-:Y:S08]  /*231f0*/  HMMA.16816.F32 R24, R32.reuse, R26, RZ ;  /* 0x0000001a2018723c */ /* 0x040ff000000018ff */
[C---:B-1----:R-:W-:Y:S08]  /*23200*/  HMMA.16816.F32 R28, R32.reuse, R168, RZ ;  /* 0x000000a8201c723c */ /* 0x042ff000000018ff */
[----:B------:R-:W-:Y:S01]  /*23210*/  HMMA.16816.F32 R32, R32, R170, RZ ;  /* 0x000000aa2020723c */ /* 0x000fe200000018ff */
[----:B------:R-:W1:Y:S07]  /*23220*/  LDSM.16.M88.4 R168, [R220+0x9000] ;  /* 0x00900000dca8783b */ /* 0x000e6e0000000200 */
[C---:B---3--:R-:W-:Y:S08]  /*23230*/  HMMA.16816.F32 R4, R172.reuse, R176, R4 ;  /* 0x000000b0ac04723c */ /* 0x048ff00000001804 */
        /* <DEDUP_REMOVED lines=175> */
[C---:B-----5:R-:W-:Y:S08]  /*23d30*/  HMMA.16816.F32 R20, R192.reuse, R184, R20 ;  /* 0x000000b8c014723c */ /* 0x060ff00000001814 */
[C---:B------:R-:W-:Y:S08]  /*23d40*/  HMMA.16816.F32 R24, R192.reuse, R186, R24 ;  /* 0x000000bac018723c */ /* 0x040ff00000001818 */
[C---:B---3--:R-:W-:Y:S08]  /*23d50*/  HMMA.16816.F32 R28, R192.reuse, R196, R28 ;  /* 0x000000c4c01c723c */ /* 0x048ff0000000181c */
[----:B------:R-:W-:Y:S08]  /*23d60*/  HMMA.16816.F32 R32, R192, R198, R32 ;  /* 0x000000c6c020723c */ /* 0x000ff00000001820 */
[C---:B-1----:R-:W-:Y:S08]  /*23d70*/  HMMA.16816.F32 R4, R168.reuse, R172, R4 ;  /* 0x000000aca804723c */ /* 0x042ff00000001804 */
[C---:B------:R-:W-:Y:S08]  /*23d80*/  HMMA.16816.F32 R8, R168.reuse, R174, R8 ;  /* 0x000000aea808723c */ /* 0x040ff00000001808 */
[C---:B------:R-:W-:Y:S08]  /*23d90*/  HMMA.16816.F32 R12, R168.reuse, R180, R12 ;  /* 0x000000b4a80c723c */ /* 0x040ff0000000180c */
[C---:B------:R-:W-:Y:S08]  /*23da0*/  HMMA.16816.F32 R16, R168.reuse, R182, R16 ;  /* 0x000000b6a810723c */ /* 0x040ff00000001810 */
[C---:B------:R-:W-:Y:S07]  /*23db0*/  HMMA.16816.F32 R20, R168.reuse, R188, R20 ;  /* 0x000000bca814723c */ /* 0x040fee0000001814 */
[----:B------:R-:W-:Y:S01]  /*23dc0*/  IMAD.MOV.U32 R188, RZ, RZ, R250 ;  /* 0x000000ffffbc7224 */ /* 0x000fe200078e00fa */
[C---:B------:R-:W-:Y:S04]  /*23dd0*/  HMMA.16816.F32 R24, R168.reuse, R190, R24 ;  /* 0x000000bea818723c */ /* 0x040fe80000001818 */
[----:B------:R-:W-:Y:S04]  /*23de0*/  IMAD.MOV.U32 R189, RZ, RZ, R251 ;  /* 0x000000ffffbd7224 */ /* 0x000fe800078e00fb */
        /* <DEDUP_REMOVED lines=12> */
[----:B------:R-:W-:Y:S02]  /*23eb0*/  IADD3 R172, R166, -0x40, RZ ;  /* 0xffffffc0a6ac7810 */ /* 0x000fe40007ffe0ff */
[----:B------:R-:W3:Y:S02]  /*23ec0*/  LD.E.64 R178, [R164.64+0x20] ;  /* 0x00002004a4b27980 */ /* 0x000ee4000c101b00 */
[----:B------:R-:W-:Y:S02]  /*23ed0*/  IABS R168, R172 ;  /* 0x000000ac00a87213 */ /* 0x000fe40000000000 */
[-C--:B--2---:R-:W-:Y:S02]  /*23ee0*/  IABS R171, R175.reuse ;  /* 0x000000af00ab7213 */ /* 0x084fe40000000000 */
[-C--:B------:R-:W-:Y:S02]  /*23ef0*/  IABS R169, R175.reuse ;  /* 0x000000af00a97213 */ /* 0x080fe40000000000 */
[----:B------:R-:W1:Y:S01]  /*23f00*/  I2F.RP R170, R171 ;  /* 0x000000ab00aa7306 */ /* 0x000e620000209400 */
[----:B------:R-:W-:Y:S02]  /*23f10*/  LOP3.LUT R172, R172, R175, RZ, 0x3c, !PT ;  /* 0x000000afacac7212 */ /* 0x000fe400078e3cff */
        /* <DEDUP_REMOVED lines=46> */
[----:B----4-:R-:W-:Y:S02]  /*24200*/  IMAD.IADD R171, R2, 0x1, -R169 ;  /* 0x0000000102ab7824 */ /* 0x010fe400078e0aa9 */
[----:B------:R-:W-:Y:S02]  /*24210*/  IMAD.IADD R169, R173, 0x1, R166 ;  /* 0x00000001ada97824 */ /* 0x000fe400078e02a6 */
[----:B---3--:R-:W-:Y:S01]  /*24220*/  IMAD R173, R179, R171, RZ ;  /* 0x000000abb3ad7224 */ /* 0x008fe200078e02ff */
[----:B------:R-:W-:Y:S01]  /*24230*/  SHF.R.S32.HI R2, RZ, 0x1f, R171 ;  /* 0x0000001fff027819 */ /* 0x000fe200000114ab */
[----:B------:R-:W-:Y:S04]  /*24240*/  IMAD.WIDE.U32 R168, R171, R178, R168 ;  /* 0x000000b2aba87225 */ /* 0x000fe800078e00a8 */
[----:B------:R-:W-:Y:S04]  /*24250*/  IMAD R173, R178, R2, R173 ;  /* 0x00000002b2ad7224 */ /* 0x000fe800078e02ad */
[----:B------:R-:W-:Y:S01]  /*24260*/  IMAD.IADD R2, R169, 0x1, R173 ;  /* 0x00000001a9027824 */ /* 0x000fe200078e02ad */
[----:B------:R-:W-:-:S05]  /*24270*/  BRA `(.L_x_4415) ;  /* 0x0000004000007947 */ /* 0x000fca0003800000 */
.L_x_4414:
[----:B------:R-:W-:Y:S02]  /*24280*/  ULDC.64 UR4, c[0x0][0x118] ;  /* 0x0000460000047ab9 */ /* 0x000fe40000000a00 */
[----:B------:R-:W2:Y:S02]  /*24290*/  LD.E R168, [R164.64+0x38] ;  /* 0x00003804a4a87980 */ /* 0x000ea4000c101900 */
[----:B--2---:R-:W-:Y:S04]  /*242a0*/  LEA R168, -R168, RZ, 0x6 ;  /* 0x000000ffa8a87211 */ /* 0x004fe800078e31ff */
[----:B------:R-:W-:Y:S02]  /*242b0*/  SHF.R.S32.HI R2, RZ, 0x1f, R168 ;  /* 0x0000001fff027819 */ /* 0x000fe400000114a8 */
.L_x_4415:
[----:B------:R-:W-:Y:S05]  /*242c0*/  BSYNC B0 ;  /* 0x0000000000007941 */ /* 0x000fea0003800000 */
.L_x_4413:
        /* <DEDUP_REMOVED lines=116> */
.L_x_4412:
[----:B------:R-:W-:Y:S05]  /*24a10*/  BSYNC B1 ;  /* 0x0000000000017941 */ /* 0x000fea0003800000 */
.L_x_4411:
[----:B------:R-:W-:Y:S01]  /*24a20*/  ULDC.64 UR4, c[0x0][0x118] ;  /* 0x0000460000047ab9 */ /* 0x000fe20000000a00 */
[----:B-1----:R-:W1:Y:S08]  /*24a30*/  S2R R169, SR_TID.X ;  /* 0x0000000000a97919 */ /* 0x002e700000002100 */
[----:B------:R2:W3:Y:S04]  /*24a40*/  LD.E R166, [R164.64+0xdc] ;  /* 0x0000dc04a4a67980 */ /* 0x0004e8000c101900 */
[----:B------:R-:W-:Y:S08]  /*24a50*/  LDSM.16.MT88.4 R180, [R230+0x14800] ;  /* 0x01480000e6b4783b */ /* 0x000ff00000004200 */
[----:B------:R-:W-:Y:S01]  /*24a60*/  LDSM.16.MT88.4 R184, [R229+0x14800] ;  /* 0x01480000e5b8783b */ /* 0x000fe20000004200 */
[----:B-1----:R-:W-:Y:S04]  /*24a70*/  SHF.L.U32 R169, R169, 0x1, RZ ;  /* 0x00000001a9a97819 */ /* 0x002fe800000006ff */
        /* <DEDUP_REMOVED lines=9> */
[----:B------:R-:W4:Y:S01]  /*24b10*/  I2F R176, R176 ;  /* 0x000000b000b07306 */ /* 0x000f220000201400 */
[C---:B------:R-:W-:Y:S02]  /*24b20*/  IADD3 R172, R2.reuse, 0x19, RZ ;  /* 0x0000001902ac7810 */ /* 0x040fe40007ffe0ff */
[C---:B------:R-:W-:Y:S02]  /*24b30*/  IADD3 R173, R2.reuse, 0x20, RZ ;  /* 0x0000002002ad7810 */ /* 0x040fe40007ffe0ff */
[C---:B------:R-:W-:Y:S02]  /*24b40*/  IADD3 R168, R2.reuse, 0x21, RZ ;  /* 0x0000002102a87810 */ /* 0x040fe40007ffe0ff */
[C---:B------:R-:W-:Y:S02]  /*24b50*/  IADD3 R169, R2.reuse, 0x28, RZ ;  /* 0x0000002802a97810 */ /* 0x040fe40007ffe0ff */
[C---:B--2---:R-:W-:Y:S01]  /*24b60*/  IADD3 R164, R2.reuse, 0x29, RZ ;  /* 0x0000002902a47810 */ /* 0x044fe20007ffe0ff */
[----:B------:R-:W2:Y:S01]  /*24b70*/  I2F R177, R177 ;  /* 0x000000b100b17306 */ /* 0x000ea20000201400 */
[----:B------:R-:W-:Y:S01]  /*24b80*/  IADD3 R165, R2, 0x30, RZ ;  /* 0x0000003002a57810 */ /* 0x000fe20007ffe0ff */
[CC--:B-1----:R-:W-:Y:S02]  /*24b90*/  FFMA.FTZ R6, R0.reuse, R179.reuse, R6 ;  /* 0x000000b300067223 */ /* 0x0c2fe40000010006 */
[C---:B------:R-:W-:Y:S06]  /*24ba0*/  FFMA.FTZ R4, R0.reuse, R179, R4 ;  /* 0x000000b300047223 */ /* 0x040fec0000010004 */
[----:B------:R-:W1:Y:S01]  /*24bb0*/  I2F R174, R174 ;  /* 0x000000ae00ae7306 */ /* 0x000e620000201400 */
[CC--:B----4-:R-:W-:Y:S02]  /*24bc0*/  FFMA.FTZ R7, R0.reuse, R176.reuse, R7 ;  /* 0x000000b000077223 */ /* 0x0d0fe40000010007 */
[----:B------:R-:W-:Y:S01]  /*24bd0*/  FFMA.FTZ R5, R0, R176, R5 ;  /* 0x000000b000057223 */ /* 0x000fe20000010005 */
[----:B------:R-:W-:Y:S06]  /*24be0*/  FMNMX.FTZ R176, R6, R167, !PT ;  /* 0x000000a706b07209 */ /* 0x000fec0007810000 */
[----:B------:R-:W4:Y:S01]  /*24bf0*/  I2F R171, R171 ;  /* 0x000000ab00ab7306 */ /* 0x000f220000201400 */
[CC--:B--2---:R-:W-:Y:S02]  /*24c00*/  FFMA.FTZ R10, R0.reuse, R177.reuse, R10 ;  /* 0x000000b1000a7223 */ /* 0x0c4fe4000001000a */
[----:B------:R-:W-:Y:S01]  /*24c10*/  FFMA.FTZ R8, R0, R177, R8 ;  /* 0x000000b100087223 */ /* 0x000fe20000010008 */
[----:B------:R-:W-:Y:S02]  /*24c20*/  FMNMX.FTZ R177, R7, R176, !PT ;  /* 0x000000b007b17209 */ /* 0x000fe40007810000 */
[----:B------:R-:W-:Y:S04]  /*24c30*/  FMNMX.FTZ R176, R4, R3, !PT ;  /* 0x0000000304b07209 */ /* 0x000fe80007810000 */
[----:B------:R-:W2:Y:S01]  /*24c40*/  I2F R170, R170 ;  /* 0x000000aa00aa7306 */ /* 0x000ea20000201400 */
[----:B------:R-:W-:Y:S02]  /*24c50*/  FMNMX.FTZ R178, R10, R177, !PT ;  /* 0x000000b10ab27209 */ /* 0x000fe40007810000 */
[----:B------:R-:W-:Y:S01]  /*24c60*/  FMNMX.FTZ R177, R5, R176, !PT ;  /* 0x000000b005b17209 */ /* 0x000fe20007810000 */
[CC--:B-1----:R-:W-:Y:S02]  /*24c70*/  FFMA.FTZ R15, R0.reuse, R174.reuse, R15 ;  /* 0x000000ae000f7223 */ /* 0x0c2fe4000001000f */
[----:B------:R-:W-:Y:S01]  /*24c80*/  FFMA.FTZ R13, R0, R174, R13 ;  /* 0x000000ae000d7223 */ /* 0x000fe2000001000d */
[----:B------:R-:W-:Y:S03]  /*24c90*/  IADD3 R174, R2, 0x38, RZ ;  /* 0x0000003802ae7810 */ /* 0x000fe60007ffe0ff */
[----:B------:R-:W1:Y:S01]  /*24ca0*/  I2F R175, R175 ;  /* 0x000000af00af7306 */ /* 0x000e620000201400 */
[CC--:B----4-:R-:W-:Y:S02]  /*24cb0*/  FFMA.FTZ R18, R0.reuse, R171.reuse, R18 ;  /* 0x000000ab00127223 */ /* 0x0d0fe40000010012 */
[C---:B------:R-:W-:Y:S07]  /*24cc0*/  FFMA.FTZ R16, R0.reuse, R171, R16 ;  /* 0x000000ab00107223 */ /* 0x040fee0000010010 */
[----:B------:R-:W4:Y:S01]  /*24cd0*/  I2F R172, R172 ;  /* 0x000000ac00ac7306 */ /* 0x000f220000201400 */
[CC--:B--2---:R-:W-:Y:S02]  /*24ce0*/  FFMA.FTZ R11, R0.reuse, R170.reuse, R11 ;  /* 0x000000aa000b7223 */ /* 0x0c4fe4000001000b */
[----:B------:R-:W-:Y:S01]  /*24cf0*/  FFMA.FTZ R9, R0, R170, R9 ;  /* 0x000000aa00097223 */ /* 0x000fe20000010009 */
[C---:B------:R-:W-:Y:S02]  /*24d00*/  IADD3 R170, R2.reuse, 0x31, RZ ;  /* 0x0000003102aa7810 */ /* 0x040fe40007ffe0ff */
[----:B------:R-:W-:Y:S04]  /*24d10*/  IADD3 R2, R2, 0x39, RZ ;  /* 0x0000003902027810 */ /* 0x000fe80007ffe0ff */
[----:B------:R-:W2:Y:S01]  /*24d20*/  I2F R173, R173 ;  /* 0x000000ad00ad7306 */ /* 0x000ea20000201400 */
[CC--:B-1----:R-:W-:Y:S02]  /*24d30*/  FFMA.FTZ R14, R0.reuse, R175.reuse, R14 ;  /* 0x000000af000e7223 */ /* 0x0c2fe4000001000e */
[----:B------:R-:W-:Y:S01]  /*24d40*/  FFMA.FTZ R12, R0, R175, R12 ;  /* 0x000000af000c7223 */ /* 0x000fe2000001000c */
[----:B------:R-:W-:Y:S02]  /*24d50*/  FMNMX.FTZ R175, R11, R178, !PT ;  /* 0x000000b20baf7209 */ /* 0x000fe40007810000 */
[----:B------:R-:W-:Y:S04]  /*24d60*/  FMNMX.FTZ R178, R8, R177, !PT ;  /* 0x000000b108b27209 */ /* 0x000fe80007810000 */
[----:B------:R-:W1:Y:S01]  /*24d70*/  I2F R168, R168 ;  /* 0x000000a800a87306 */ /* 0x000e620000201400 */
[----:B------:R-:W-:Y:S02]  /*24d80*/  FMNMX.FTZ R176, R14, R175, !PT ;  /* 0x000000af0eb07209 */ /* 0x000fe40007810000 */
[----:B------:R-:W-:Y:S01]  /*24d90*/  FMNMX.FTZ R175, R9, R178, !PT ;  /* 0x000000b209af7209 */ /* 0x000fe20007810000 */
[C---:B----4-:R-:W-:Y:S01]  /*24da0*/  FFMA.FTZ R19, R0.reuse, R172, R19 ;  /* 0x000000ac00137223 */ /* 0x050fe20000010013 */
[----:B------:R-:W-:Y:S01]  /*24db0*/  FMNMX.FTZ R177, R15, R176, !PT ;  /* 0x000000b00fb17209 */ /* 0x000fe20007810000 */
[----:B------:R-:W-:Y:S01]  /*24dc0*/  FFMA.FTZ R17, R0, R172, R17 ;  /* 0x000000ac00117223 */ /* 0x000fe20000010011 */
[----:B------:R-:W-:Y:S02]  /*24dd0*/  FMNMX.FTZ R172, R12, R175, !PT ;  /* 0x000000af0cac7209 */ /* 0x000fe40007810000 */
[----:B------:R-:W-:Y:S01]  /*24de0*/  FMNMX.FTZ R176, R18, R177, !PT ;  /* 0x000000b112b07209 */ /* 0x000fe20007810000 */
[----:B------:R4:W5:Y:S01]  /*24df0*/  I2F R171, R174 ;  /* 0x000000ae00ab7306 */ /* 0x0009620000201400 */
[----:B------:R-:W-:Y:S02]  /*24e00*/  FMNMX.FTZ R175, R13, R172, !PT ;  /* 0x000000ac0daf7209 */ /* 0x000fe40007810000 */
[----:B------:R-:W-:Y:S01]  /*24e10*/  FMNMX.FTZ R177, R19, R176, !PT ;  /* 0x000000b013b17209 */ /* 0x000fe20007810000 */
[----:B--2---:R-:W-:Y:S01]  /*24e20*/  FFMA.FTZ R22, R0, R173, R22 ;  /* 0x000000ad00167223 */ /* 0x004fe20000010016 */
[----:B------:R-:W-:Y:S01]  /*24e30*/  FMNMX.FTZ R172, R16, R175, !PT ;  /* 0x000000af10ac7209 */ /* 0x000fe20007810000 */
[C---:B------:R-:W-:Y:S03]  /*24e40*/  FFMA.FTZ R20, R0.reuse, R173, R20 ;  /* 0x000000ad00147223 */ /* 0x040fe60000010014 */
[----:B------:R-:W-:Y:S01]  /*24e50*/  FMNMX.FTZ R173, R17, R172, !PT ;  /* 0x000000ac11ad7209 */ /* 0x000fe20007810000 */
[----:B------:R-:W2:Y:S01]  /*24e60*/  I2F R169, R169 ;  /* 0x000000a900a97306 */ /* 0x000ea20000201400 */
[CC--:B-1----:R-:W-:Y:S02]  /*24e70*/  FFMA.FTZ R23, R0.reuse, R168.reuse, R23 ;  /* 0x000000a800177223 */ /* 0x0c2fe40000010017 */
[----:B------:R-:W-:Y:S01]  /*24e80*/  FFMA.FTZ R21, R0, R168, R21 ;  /* 0x000000a800157223 */ /* 0x000fe20000010015 */
[----:B------:R-:W-:Y:S06]  /*24e90*/  FMNMX.FTZ R168, R20, R173, !PT ;  /* 0x000000ad14a87209 */ /* 0x000fec0007810000 */
[----:B------:R-:W1:Y:S01]  /*24ea0*/  I2F R164, R164 ;  /* 0x000000a400a47306 */ /* 0x000e620000201400 */
[----:B----4-:R-:W-:Y:S01]  /*24eb0*/  FMNMX.FTZ R174, R22, R177, !PT ;  /* 0x000000b116ae7209 */ /* 0x010fe20007810000 */
[CC--:B-----5:R-:W-:Y:S01]  /*24ec0*/  FFMA.FTZ R34, R0.reuse, R171.reuse, R34 ;  /* 0x000000ab00227223 */ /* 0x0e0fe20000010022 */
[----:B------:R-:W-:Y:S01]  /*24ed0*/  LDSM.16.MT88.4 R176, [R228+0x10000] ;  /* 0x01000000e4b0783b */ /* 0x000fe20000004200 */
[C---:B------:R-:W-:Y:S01]  /*24ee0*/  FFMA.FTZ R32, R0.reuse, R171, R32 ;  /* 0x000000ab00207223 */ /* 0x040fe20000010020 */
[----:B------:R-:W-:Y:S05]  /*24ef0*/  FMNMX.FTZ R175, R23, R174, !PT ;  /* 0x000000ae17af7209 */ /* 0x000fea0007810000 */
[----:B------:R-:W4:Y:S01]  /*24f00*/  I2F R165, R165 ;  /* 0x000000a500a57306 */ /* 0x000f220000201400 */
[CC--:B--2---:R-:W-:Y:S02]  /*24f10*/  FFMA.FTZ R26, R0.reuse, R169.reuse, R26 ;  /* 0x000000a9001a7223 */ /* 0x0c4fe4000001001a */
[----:B------:R-:W-:Y:S01]  /*24f20*/  FFMA.FTZ R24, R0, R169, R24 ;  /* 0x000000a900187223 */ /* 0x000fe20000010018 */
[----:B------:R-:W-:Y:S02]  /*24f30*/  FMNMX.FTZ R169, R21, R168, !PT ;  /* 0x000000a815a97209 */ /* 0x000fe40007810000 */
[----:B------:R-:W-:Y:S04]  /*24f40*/  FMNMX.FTZ R172, R26, R175, !PT ;  /* 0x000000af1aac7209 */ /* 0x000fe80007810000 */
[----:B------:R-:W2:Y:S01]  /*24f50*/  I2F R170, R170 ;  /* 0x000000aa00aa7306 */ /* 0x000ea20000201400 */
[CC--:B-1----:R-:W-:Y:S02]  /*24f60*/  FFMA.FTZ R27, R0.reuse, R164.reuse, R27 ;  /* 0x000000a4001b7223 */ /* 0x0c2fe4000001001b */
[----:B------:R-:W-:Y:S01]  /*24f70*/  FFMA.FTZ R25, R0, R164, R25 ;  /* 0x000000a400197223 */ /* 0x000fe20000010019 */
[----:B------:R-:W-:Y:S02]  /*24f80*/  FMNMX.FTZ R164, R24, R169, !PT ;  /* 0x000000a918a47209 */ /* 0x000fe40007810000 */
[----:B------:R-:W-:Y:S04]  /*24f90*/  FMNMX.FTZ R173, R27, R172, !PT ;  /* 0x000000ac1bad7209 */ /* 0x000fe80007810000 */
[----:B------:R-:W1:Y:S01]  /*24fa0*/  I2F R2, R2 ;  /* 0x0000000200027306 */ /* 0x000e620000201400 */
[----:B------:R-:W-:Y:S01]  /*24fb0*/  FMNMX.FTZ R169, R25, R164, !PT ;  /* 0x000000a419a97209 */ /* 0x000fe20007810000 */
[CC--:B----4-:R-:W-:Y:S02]  /*24fc0*/  FFMA.FTZ R30, R0.reuse, R165.reuse, R30 ;  /* 0x000000a5001e7223 */ /* 0x0d0fe4000001001e */
[----:B------:R-:W-:Y:S03]  /*24fd0*/  FFMA.FTZ R28, R0, R165, R28 ;  /* 0x000000a5001c7223 */ /* 0x000fe6000001001c */
[----:B------:R-:W-:Y:S01]  /*24fe0*/  FMNMX.FTZ R168, R30, R173, !PT ;  /* 0x000000ad1ea87209 */ /* 0x000fe20007810000 */
[CC--:B--2---:R-:W-:Y:S02]  /*24ff0*/  FFMA.FTZ R31, R0.reuse, R170.reuse, R31 ;  /* 0x000000aa001f7223 */ /* 0x0c4fe4000001001f */
[----:B------:R-:W-:Y:S01]  /*25000*/  FFMA.FTZ R29, R0, R170, R29 ;  /* 0x000000aa001d7223 */ /* 0x000fe2000001001d */
[----:B------:R-:W-:Y:S02]  /*25010*/  FMNMX.FTZ R170, R28, R169, !PT ;  /* 0x000000a91caa7209 */ /* 0x000fe40007810000 */
[----:B------:R-:W-:Y:S04]  /*25020*/  FMNMX.FTZ R165, R31, R168, !PT ;  /* 0x000000a81fa57209 */ /* 0x000fe80007810000 */
[----:B------:R-:W-:Y:S01]  /*25030*/  FMNMX.FTZ R164, R34, R165, !PT ;  /* 0x000000a522a47209 */ /* 0x000fe20007810000 */
[C---:B-1----:R-:W-:Y:S01]  /*25040*/  FFMA.FTZ R35, R0.reuse, R2, R35 ;  /* 0x0000000200237223 */ /* 0x042fe20000010023 */
[----:B------:R-:W-:Y:S01]  /*25050*/  FMNMX.FTZ R165, R29, R170, !PT ;  /* 0x000000aa1da57209 */ /* 0x000fe20007810000 */
[----:B------:R-:W-:Y:S03]  /*25060*/  FFMA.FTZ R33, R0, R2, R33 ;  /* 0x0000000200217223 */ /* 0x000fe60000010021 */
        /* <DEDUP_REMOVED lines=8> */
[----:B------:R-:W2:Y:S08]  /*250f0*/  SHFL.BFLY PT, R165, R170, 0x1, 0x1f ;  /* 0x0c201f00aaa57f89 */ /* 0x000eb000000e0000 */
[----:B------:R-:W-:Y:S01]  /*25100*/  LDSM.16.MT88.4 R172, [R229+0x10000] ;  /* 0x01000000e5ac783b */ /* 0x000fe20000004200 */
[----:B-1----:R-:W-:Y:S04]  /*25110*/  FMNMX.FTZ R164, R169, R164, !PT ;  /* 0x000000a4a9a47209 */ /* 0x002fe80007810000 */
[C---:B------:R-:W-:Y:S01]  /*25120*/  FSETP.NEU.FTZ.AND P0, PT, R164.reuse, -INF , PT ;  /* 0xff800000a400780b */ /* 0x040fe20003f1d000 */
[----:B------:R-:W-:Y:S01]  /*25130*/  FADD.FTZ R167, -R164, R167 ;  /* 0x000000a7a4a77221 */ /* 0x000fe20000010100 */
[----:B--2---:R-:W-:Y:S02]  /*25140*/  FMNMX.FTZ R165, R170, R165, !PT ;  /* 0x000000a5aaa57209 */ /* 0x004fe40007810000 */
[----:B------:R-:W1:Y:S01]  /*25150*/  LDSM.16.MT88.4 R168, [R230+0x10000] ;  /* 0x01000000e6a8783b */ /* 0x000e620000004200 */
[C---:B---3--:R-:W-:Y:S02]  /*25160*/  FMUL.FTZ R197, R166.reuse, R164 ;  /* 0x000000a4a6c57220 */ /* 0x048fe40000410000 */
        /* <DEDUP_REMOVED lines=9> */
[-C--:B------:R-:W-:Y:S01]  /*25200*/  FFMA.FTZ R190, R10, R166.reuse, -R197 ;  /* 0x000000a60abe7223 */ /* 0x080fe200000108c5 */
[----:B------:R-:W-:Y:S01]  /*25210*/  ISETP.GT.AND P0, PT, R246, R235, PT ;  /* 0x000000ebf600720c */ /* 0x000fe20003f04270 */
[-CC-:B------:R-:W-:Y:S02]  /*25220*/  FFMA.FTZ R196, R4, R166.reuse, -R199.reuse ;  /* 0x000000a604c47223 */ /* 0x180fe400000108c7 */
[-CC-:B------:R-:W-:Y:S02]  /*25230*/  FFMA.FTZ R195, R5, R166.reuse, -R199.reuse ;  /* 0x000000a605c37223 */ /* 0x180fe400000108c7 */
[-CC-:B------:R-:W-:Y:S02]  /*25240*/  FFMA.FTZ R194, R8, R166.reuse, -R199.reuse ;  /* 0x000000a608c27223 */ /* 0x180fe400000108c7 */
[-C--:B------:R-:W-:Y:S01]  /*25250*/  FFMA.FTZ R193, R9, R166.reuse, -R199 ;  /* 0x000000a609c17223 */ /* 0x080fe200000108c7 */
[----:B------:R-:W-:Y:S01]  /*25260*/  MUFU.EX2 R192, R192 ;  /* 0x000000c000c07308 */ /* 0x000fe20000000800 */
[----:B------:R-:W-:Y:S02]  /*25270*/  FMUL.FTZ R3, R166, R167 ;  /* 0x000000a7a6037220 */ /* 0x000fe40000410000 */
[-CC-:B------:R-:W-:Y:S02]  /*25280*/  FFMA.FTZ R167, R11, R166.reuse, -R197.reuse ;  /* 0x000000a60ba77223 */ /* 0x180fe400000108c5 */
        /* <DEDUP_REMOVED lines=22> */
[----:B------:R-:W-:Y:S02]  /*253f0*/  FMUL.FTZ R9, R3, R157 ;  /* 0x0000009d03097220 */ /* 0x000fe40000410000 */
[----:B------:R-:W4:Y:S01]  /*25400*/  LDSM.16.MT88.4 R156, [R227+0x10000] ;  /* 0x01000000e39c783b */ /* 0x000f220000004200 */
        /* <DEDUP_REMOVED lines=11> */
[C---:B------:R-:W-:Y:S02]  /*254c0*/  FMUL.FTZ R47, R2.reuse, R47 ;  /* 0x0000002f022f7220 */ /* 0x040fe40000410000 */
[----:B------:R-:W-:Y:S01]  /*254d0*/  FMUL.FTZ R44, R3, R44 ;  /* 0x0000002c032c7220 */ /* 0x000fe20000410000 */
[----:B---3--:R-:W-:Y:S01]  /*254e0*/  F2FP.PACK_AB R163, R167, R190 ;  /* 0x000000bea7a3723e */ /* 0x008fe200000000ff */
        /* <DEDUP_REMOVED lines=35> */
[----:B------:R-:W-:Y:S02]  /*25720*/  MUFU.EX2 R202, R202 ;  /* 0x000000ca00ca7308 */ /* 0x000fe40000000800 */
[C---:B------:R-:W-:Y:S02]  /*25730*/  FMUL.FTZ R74, R2.reuse, R74 ;  /* 0x0000004a024a7220 */ /* 0x040fe40000410000 */
[C---:B------:R-:W-:Y:S02]  /*25740*/  FMUL.FTZ R75, R2.reuse, R75 ;  /* 0x0000004b024b7220 */ /* 0x040fe40000410000 */
[C---:B------:R-:W-:Y:S04]  /*25750*/  HMMA.16816.F32 R36, R160.reuse, R172, R36 ;  /* 0x000000aca024723c */ /* 0x040fe80000001824 */
[C---:B------:R-:W-:Y:S01]  /*25760*/  FMUL.FTZ R72, R3.reuse, R72 ;  /* 0x0000004803487220 */ /* 0x040fe20000410000 */
[----:B------:R-:W2:Y:S01]  /*25770*/  MUFU.EX2 R251, R251 ;  /* 0x000000fb00fb7308 */ /* 0x000ea20000000800 */
[C---:B------:R-:W-:Y:S02]  /*25780*/  FMUL.FTZ R73, R3.reuse, R73 ;  /* 0x0000004903497220 */ /* 0x040fe40000410000 */
[C---:B------:R-:W-:Y:S01]  /*25790*/  HMMA.16816.F32 R40, R160.reuse, R174, R40 ;  /* 0x000000aea028723c */ /* 0x040fe20000001828 */
[----:B------:R-:W3:Y:S03]  /*257a0*/  LDSM.16.MT88.4 R172, [R229+0x12000] ;  /* 0x01200000e5ac783b */ /* 0x000ee60000004200 */
[C---:B------:R-:W-:Y:S02]  /*257b0*/  FMUL.FTZ R78, R2.reuse, R78 ;  /* 0x0000004e024e7220 */ /* 0x040fe40000410000 */
[C---:B------:R-:W-:Y:S02]  /*257c0*/  FMUL.FTZ R79, R2.reuse, R79 ;  /* 0x0000004f024f7220 */ /* 0x040fe40000410000 */
[C---:B------:R-:W-:Y:S04]  /*257d0*/  HMMA.16816.F32 R44, R160.reuse, R176, R44 ;  /* 0x000000b0a02c723c */ /* 0x040fe8000000182c */
[C---:B------:R-:W-:Y:S02]  /*257e0*/  FMUL.FTZ R76, R3.reuse, R76 ;  /* 0x0000004c034c7220 */ /* 0x040fe40000410000 */
[C---:B------:R-:W-:Y:S02]  /*257f0*/  FMUL.FTZ R77, R3.reuse, R77 ;  /* 0x0000004d034d7220 */ /* 0x040fe40000410000 */
[C---:B------:R-:W-:Y:S01]  /*25800*/  HMMA.16816.F32 R48, R160.reuse, R178, R48 ;  /* 0x000000b2a030723c */ /* 0x040fe20000001830 */
[----:B------:R-:W-:Y:S03]  /*25810*/  LDSM.16.MT88.4 R176, [R227+0x12800] ;  /* 0x01280000e3b0783b */ /* 0x000fe60000004200 */
        /* <DEDUP_REMOVED lines=24> */
[C---:B----4-:R-:W-:Y:S03]  /*259a0*/  HMMA.16816.F32 R76, R160.reuse, R156, R76 ;  /* 0x0000009ca04c723c */ /* 0x050fe6000000184c */
[C---:B------:R-:W-:Y:S02]  /*259b0*/  FMUL.FTZ R93, R3.reuse, R93 ;  /* 0x0000005d035d7220 */ /* 0x040fe40000410000 */
[C---:B------:R-:W-:Y:S02]  /*259c0*/  FMUL.FTZ R98, R2.reuse, R98 ;  /* 0x0000006202627220 */ /* 0x040fe40000410000 */
[C---:B------:R-:W-:Y:S01]  /*259d0*/  FMUL.FTZ R99, R2.reuse, R99 ;  /* 0x0000006302637220 */ /* 0x040fe20000410000 */
        /* <DEDUP_REMOVED lines=69> */
[-C--:B------:R-:W-:Y:S02]  /*25e30*/  FFMA.FTZ R203, R19, R166.reuse, -R197 ;  /* 0x000000a613cb7223 */ /* 0x080fe400000108c5 */
[-CC-:B------:R-:W-:Y:S03]  /*25e40*/  FFMA.FTZ R250, R16, R166.reuse, -R199.reuse ;  /* 0x000000a610fa7223 */ /* 0x180fe600000108c7 */
[C---:B---3--:R-:W-:Y:S01]  /*25e50*/  HMMA.16816.F32 R140, R160.reuse, R172, R140 ;  /* 0x000000aca08c723c */ /* 0x048fe2000000188c */
[----:B------:R-:W3:Y:S02]  /*25e60*/  MUFU.EX2 R203, R203 ;  /* 0x000000cb00cb7308 */ /* 0x000ee40000000800 */
[----:B------:R-:W-:Y:S02]  /*25e70*/  FFMA.FTZ R252, R17, R166, -R199 ;  /* 0x000000a611fc7223 */ /* 0x000fe400000108c7 */
[C---:B------:R-:W-:Y:S02]  /*25e80*/  FMUL.FTZ R18, R2.reuse, R150 ;  /* 0x0000009602127220 */ /* 0x040fe40000410000 */
[C---:B------:R-:W-:Y:S01]  /*25e90*/  FMUL.FTZ R19, R2.reuse, R151 ;  /* 0x0000009702137220 */ /* 0x040fe20000410000 */
[C---:B------:R-:W-:Y:S01]  /*25ea0*/  HMMA.16816.F32 R12, R160.reuse, R174, R12 ;  /* 0x000000aea00c723c */ /* 0x040fe2000000180c */
[----:B------:R-:W5:Y:S02]  /*25eb0*/  LDSM.16.MT88.4 R172, [R228+0x10800] ;  /* 0x01080000e4ac783b */ /* 0x000f640000004200 */
[----:B------:R-:W-:Y:S01]  /*25ec0*/  MUFU.EX2 R250, R250 ;  /* 0x000000fa00fa7308 */ /* 0x000fe20000000800 */
[----:B------:R-:W-:Y:S01]  /*25ed0*/  FMUL.FTZ R16, R3, R148 ;  /* 0x0000009403107220 */ /* 0x000fe20000410000 */
[----:B--2---:R-:W-:Y:S01]  /*25ee0*/  F2FP.PACK_AB R148, R251, R202 ;  /* 0x000000cafb94723e */ /* 0x004fe200000000ff */
[----:B------:R-:W-:Y:S01]  /*25ef0*/  FMUL.FTZ R17, R3, R149 ;  /* 0x0000009503117220 */ /* 0x000fe20000410000 */
[----:B------:R-:W-:Y:S01]  /*25f00*/  F2FP.PACK_AB R149, R201, R198 ;  /* 0x000000c6c995723e */ /* 0x000fe200000000ff */
[C---:B------:R-:W-:Y:S04]  /*25f10*/  FMUL.FTZ R146, R2.reuse, R146 ;  /* 0x0000009202927220 */ /* 0x040fe80000410000 */
[C---:B------:R-:W-:Y:S01]  /*25f20*/  FMUL.FTZ R147, R2.reuse, R147 ;  /* 0x0000009302937220 */ /* 0x040fe20000410000 */
[C---:B----4-:R-:W-:Y:S01]  /*25f30*/  HMMA.16816.F32 R16, R160.reuse, R156, R16 ;  /* 0x0000009ca010723c */ /* 0x050fe20000001810 */
[----:B------:R-:W2:Y:S02]  /*25f40*/  MUFU.EX2 R252, R252 ;  /* 0x000000fc00fc7308 */ /* 0x000ea40000000800 */
[----:B------:R-:W-:Y:S01]  /*25f50*/  FMUL.FTZ R144, R3, R144 ;  /* 0x0000009003907220 */ /* 0x000fe20000410000 */
[----:B---3--:R-:W-:Y:S01]  /*25f60*/  F2FP.PACK_AB R151, R203, R200 ;  /* 0x000000c8cb97723e */ /* 0x008fe200000000ff */
[C---:B------:R-:W-:Y:S02]  /*25f70*/  FMUL.FTZ R145, R3.reuse, R145 ;  /* 0x0000009103917220 */ /* 0x040fe40000410000 */
[----:B------:R-:W-:Y:S02]  /*25f80*/  FFMA.FTZ R196, R3, R248, R196 ;  /* 0x000000f803c47223 */ /* 0x000fe400000100c4 */
        /* <DEDUP_REMOVED lines=9> */
[----:B------:R-:W-:Y:S02]  /*26020*/  FADD.FTZ R193, R193, R194 ;  /* 0x000000c2c1c17221 */ /* 0x000fe40000010000 */
[----:B------:R-:W-:Y:S02]  /*26030*/  FADD.FTZ R167, R167, R190 ;  /* 0x000000bea7a77221 */ /* 0x000fe40000010000 */
[----:B------:R-:W-:Y:S02]  /*26040*/  FADD.FTZ R202, R202, R193 ;  /* 0x000000c1caca7221 */ /* 0x000fe40000010000 */
[C---:B------:R-:W-:Y:S05]  /*26050*/  HMMA.16816.F32 R4, R148.reuse, R152, R4 ;  /* 0x000000989404723c */ /* 0x040fea0000001804 */
[----:B------:R-:W-:Y:S01]  /*26060*/  FADD.FTZ R198, R198, R167 ;  /* 0x000000a7c6c67221 */ /* 0x000fe20000010000 */
[----:B------:R-:W-:Y:S01]  /*26070*/  MOV R167, R164 ;  /* 0x000000a400a77202 */ /* 0x000fe20000000f00 */
        /* <DEDUP_REMOVED lines=32> */
[-CC-:B------:R-:W-:Y:S01]  /*26280*/  FFMA.FTZ R181, R23, R166.reuse, -R197.reuse ;  /* 0x000000a617b57223 */ /* 0x180fe200000108c5 */
[----:B------:R-:W-:Y:S02]  /*26290*/  MUFU.EX2 R180, R180 ;  /* 0x000000b400b47308 */ /* 0x000fe40000000800 */
[-CC-:B------:R-:W-:Y:S01]  /*262a0*/  FFMA.FTZ R182, R26, R166.reuse, -R197.reuse ;  /* 0x000000a61ab67223 */ /* 0x180fe200000108c5 */
[C---:B------:R-:W-:Y:S04]  /*262b0*/  HMMA.16816.F32 R100, R148.reuse, R184, R100 ;  /* 0x000000b89464723c */ /* 0x040fe80000001864 */
[-C--:B------:R-:W-:Y:S03]  /*262c0*/  FFMA.FTZ R183, R27, R166.reuse, -R197 ;  /* 0x000000a61bb77223 */ /* 0x080fe600000108c5 */
[-CC-:B------:R-:W-:Y:S01]  /*262d0*/  FFMA.FTZ R184, R20, R166.reuse, -R199.reuse ;  /* 0x000000a614b87223 */ /* 0x180fe200000108c7 */
[C---:B------:R-:W-:Y:S01]  /*262e0*/  HMMA.16816.F32 R104, R148.reuse, R186, R104 ;  /* 0x000000ba9468723c */ /* 0x040fe20000001868 */
[----:B------:R-:W3:Y:S03]  /*262f0*/  MUFU.EX2 R181, R181 ;  /* 0x000000b500b57308 */ /* 0x000ee60000000800 */
[-CC-:B------:R-:W-:Y:S03]  /*26300*/  FFMA.FTZ R185, R21, R166.reuse, -R199.reuse ;  /* 0x000000a615b97223 */ /* 0x180fe600000108c7 */
[-CC-:B------:R-:W-:Y:S01]  /*26310*/  FFMA.FTZ R186, R24, R166.reuse, -R199.reuse ;  /* 0x000000a618ba7223 */ /* 0x180fe200000108c7 */
[C---:B-----5:R-:W-:Y:S03]  /*26320*/  HMMA.16816.F32 R108, R148.reuse, R172, R108 ;  /* 0x000000ac946c723c */ /* 0x060fe6000000186c */
[----:B------:R-:W-:Y:S01]  /*26330*/  MUFU.EX2 R182, R182 ;  /* 0x000000b600b67308 */ /* 0x000fe20000000800 */
[----:B------:R-:W-:Y:S02]  /*26340*/  FFMA.FTZ R187, R25, R166, -R199 ;  /* 0x000000a619bb7223 */ /* 0x000fe400000108c7 */
[----:B------:R-:W-:Y:S02]  /*26350*/  LDSM.16.MT88.4 R24, [R229+0x11000] ;  /* 0x01100000e518783b */ /* 0x000fe40000004200 */
[C---:B------:R-:W-:Y:S05]  /*26360*/  HMMA.16816.F32 R112, R148.reuse, R174, R112 ;  /* 0x000000ae9470723c */ /* 0x040fea0000001870 */
[----:B------:R-:W4:Y:S01]  /*26370*/  MUFU.EX2 R183, R183 ;  /* 0x000000b700b77308 */ /* 0x000f220000000800 */
[----:B------:R-:W-:Y:S02]  /*26380*/  LDSM.16.MT88.4 R172, [R230+0x15000] ;  /* 0x01500000e6ac783b */ /* 0x000fe40000004200 */
[C---:B--2---:R-:W-:Y:S04]  /*26390*/  HMMA.16816.F32 R116, R148.reuse, R152, R116 ;  /* 0x000000989474723c */ /* 0x044fe80000001874 */
[C---:B---3--:R-:W-:Y:S01]  /*263a0*/  F2FP.PACK_AB R21, R181.reuse, R180 ;  /* 0x000000b4b515723e */ /* 0x048fe200000000ff */
[----:B------:R-:W-:Y:S02]  /*263b0*/  FADD.FTZ R180, R180, R203 ;  /* 0x000000cbb4b47221 */ /* 0x000fe40000010000 */
[----:B------:R-:W-:Y:S01]  /*263c0*/  MUFU.EX2 R184, R184 ;  /* 0x000000b800b87308 */ /* 0x000fe20000000800 */
[C---:B------:R-:W-:Y:S01]  /*263d0*/  HMMA.16816.F32 R120, R148.reuse, R154, R120 ;  /* 0x0000009a9478723c */ /* 0x040fe20000001878 */
[----:B------:R-:W2:Y:S03]  /*263e0*/  LDSM.16.MT88.4 R152, [R227+0x16800] ;  /* 0x01680000e398783b */ /* 0x000ea60000004200 */
[----:B------:R-:W-:Y:S04]  /*263f0*/  FADD.FTZ R181, R181, R180 ;  /* 0x000000b4b5b57221 */ /* 0x000fe80000010000 */
[C---:B------:R-:W-:Y:S01]  /*26400*/  HMMA.16816.F32 R124, R148.reuse, R156, R124 ;  /* 0x0000009c947c723c */ /* 0x040fe2000000187c */
[----:B------:R-:W3:Y:S03]  /*26410*/  MUFU.EX2 R185, R185 ;  /* 0x000000b900b97308 */ /* 0x000ee60000000800 */
[C---:B----4-:R-:W-:Y:S01]  /*26420*/  F2FP.PACK_AB R23, R183.reuse, R182 ;  /* 0x000000b6b717723e */ /* 0x050fe200000000ff */
[----:B------:R-:W-:Y:S03]  /*26430*/  FADD.FTZ R182, R182, R181 ;  /* 0x000000b5b6b67221 */ /* 0x000fe60000010000 */
[C---:B------:R-:W-:Y:S01]  /*26440*/  HMMA.16816.F32 R128, R148.reuse, R158, R128 ;  /* 0x0000009e9480723c */ /* 0x040fe20000001880 */
[----:B------:R-:W4:Y:S02]  /*26450*/  LDSM.16.MT88.4 R156, [R230+0x11000] ;  /* 0x01100000e69c783b */ /* 0x000f240000004200 */
[----:B------:R-:W-:Y:S01]  /*26460*/  MUFU.EX2 R186, R186 ;  /* 0x000000ba00ba7308 */ /* 0x000fe20000000800 */
[----:B------:R-:W-:Y:S04]  /*26470*/  FADD.FTZ R183, R183, R182 ;  /* 0x000000b6b7b77221 */ /* 0x000fe80000010000 */
[C---:B------:R-:W-:Y:S05]  /*26480*/  HMMA.16816.F32 R132, R148.reuse, R160, R132 ;  /* 0x000000a09484723c */ /* 0x040fea0000001884 */
[----:B------:R-:W5:Y:S03]  /*26490*/  MUFU.EX2 R187, R187 ;  /* 0x000000bb00bb7308 */ /* 0x000f660000000800 */
[C---:B------:R-:W-:Y:S01]  /*264a0*/  HMMA.16816.F32 R136, R148.reuse, R162, R136 ;  /* 0x000000a29488723c */ /* 0x040fe20000001888 */
[----:B------:R-:W4:Y:S03]  /*264b0*/  LDSM.16.MT88.4 R160, [R228+0x11000] ;  /* 0x01100000e4a0783b */ /* 0x000f260000004200 */
[C---:B---3--:R-:W-:Y:S01]  /*264c0*/  F2FP.PACK_AB R20, R185.reuse, R184 ;  /* 0x000000b8b914723e */ /* 0x048fe200000000ff */
[----:B------:R-:W-:Y:S01]  /*264d0*/  FADD.FTZ R184, R184, R3 ;  /* 0x00000003b8b87221 */ /* 0x000fe20000010000 */
[----:B------:R-:W-:Y:S02]  /*264e0*/  MOV R3, R165 ;  /* 0x000000a500037202 */ /* 0x000fe40000000f00 */
[C---:B-1----:R-:W-:Y:S04]  /*264f0*/  HMMA.16816.F32 R140, R148.reuse, R168, R140 ;  /* 0x000000a8948c723c */ /* 0x042fe8000000188c */
[----:B------:R-:W-:Y:S04]  /*26500*/  FADD.FTZ R185, R185, R184 ;  /* 0x000000b8b9b97221 */ /* 0x000fe80000010000 */
[C---:B------:R-:W-:Y:S01]  /*26510*/  HMMA.16816.F32 R12, R148.reuse, R170, R12 ;  /* 0x000000aa940c723c */ /* 0x040fe2000000180c */
[----:B------:R-:W-:Y:S03]  /*26520*/  LDSM.16.MT88.4 R168, [R227+0x13000] ;  /* 0x01300000e3a8783b */ /* 0x000fe60000004200 */
[C---:B-----5:R-:W-:Y:S01]  /*26530*/  F2FP.PACK_AB R22, R187.reuse, R186 ;  /* 0x000000babb16723e */ /* 0x060fe200000000ff */
[----:B------:R-:W-:Y:S03]  /*26540*/  FADD.FTZ R186, R186, R185 ;  /* 0x000000b9baba7221 */ /* 0x000fe60000010000 */
[C---:B--2---:R-:W-:Y:S04]  /*26550*/  HMMA.16816.F32 R16, R148.reuse, R152, R16 ;  /* 0x000000989410723c */ /* 0x044fe80000001810 */
[----:B------:R-:W-:Y:S04]  /*26560*/  FADD.FTZ R187, R187, R186 ;  /* 0x000000babbbb7221 */ /* 0x000fe80000010000 */
[----:B------:R-:W-:Y:S01]  /*26570*/  HMMA.16816.F32 R144, R148, R154, R144 ;  /* 0x0000009a9490723c */ /* 0x000fe20000001890 */
[----:B------:R-:W1:Y:S07]  /*26580*/  LDSM.16.MT88.4 R148, [R227+0x11000] ;  /* 0x01100000e394783b */ /* 0x000e6e0000004200 */
[C---:B----4-:R-:W-:Y:S01]  /*26590*/  HMMA.16816.F32 R4, R20.reuse, R156, R4 ;  /* 0x0000009c1404723c */ /* 0x050fe20000001804 */
        /* <DEDUP_REMOVED lines=14> */
[----:B------:R-:W-:Y:S07]  /*26680*/  LDSM.16.MT88.4 R152, [R229+0x17000] ;  /* 0x01700000e598783b */ /* 0x000fee0000004200 */
[C---:B---3--:R-:W-:Y:S08]  /*26690*/  HMMA.16816.F32 R68, R20.reuse, R156, R68 ;  /* 0x0000009c1444723c */ /* 0x048ff00000001844 */
        /* <DEDUP_REMOVED lines=15> */
[-CC-:B------:R-:W-:Y:S02]  /*26790*/  FFMA.FTZ R175, R29, R166.reuse, -R199.reuse ;  /* 0x000000a61daf7223 */ /* 0x180fe400000108c7 */
[----:B------:R-:W3:Y:S01]  /*267a0*/  LDSM.16.MT88.4 R28, [R228+0x17000] ;  /* 0x01700000e41c783b */ /* 0x000ee20000004200 */
[-CC-:B------:R-:W-:Y:S01]  /*267b0*/  FFMA.FTZ R176, R32, R166.reuse, -R199.reuse ;  /* 0x000000a620b07223 */ /* 0x180fe200000108c7 */
[C---:B------:R-:W-:Y:S01]  /*267c0*/  HMMA.16816.F32 R104, R20.reuse, R178, R104 ;  /* 0x000000b21468723c */ /* 0x040fe20000001868 */
[----:B------:R-:W4:Y:S03]  /*267d0*/  MUFU.EX2 R173, R173 ;  /* 0x000000ad00ad7308 */ /* 0x000f260000000800 */
[-C--:B------:R-:W-:Y:S02]  /*267e0*/  FFMA.FTZ R199, R33, R166.reuse, -R199 ;  /* 0x000000a621c77223 */ /* 0x080fe400000108c7 */
[-CC-:B------:R-:W-:Y:S02]  /*267f0*/  FFMA.FTZ R177, R34, R166.reuse, -R197.reuse ;  /* 0x000000a622b17223 */ /* 0x180fe400000108c5 */
[C---:B-----5:R-:W-:Y:S03]  /*26800*/  HMMA.16816.F32 R108, R20.reuse, R160, R108 ;  /* 0x000000a0146c723c */ /* 0x060fe6000000186c */
[----:B------:R-:W-:Y:S01]  /*26810*/  MUFU.EX2 R174, R174 ;  /* 0x000000ae00ae7308 */ /* 0x000fe20000000800 */
[----:B------:R-:W-:Y:S02]  /*26820*/  FFMA.FTZ R197, R35, R166, -R197 ;  /* 0x000000a623c57223 */ /* 0x000fe400000108c5 */
[----:B------:R-:W-:Y:S02]  /*26830*/  LDSM.16.MT88.4 R32, [R228+0x11800] ;  /* 0x01180000e420783b */ /* 0x000fe40000004200 */
[C---:B------:R-:W-:Y:S05]  /*26840*/  HMMA.16816.F32 R112, R20.reuse, R162, R112 ;  /* 0x000000a21470723c */ /* 0x040fea0000001870 */
[----:B------:R-:W5:Y:S03]  /*26850*/  MUFU.EX2 R175, R175 ;  /* 0x000000af00af7308 */ /* 0x000f660000000800 */
[C---:B-1----:R-:W-:Y:S07]  /*26860*/  HMMA.16816.F32 R116, R20.reuse, R148, R116 ;  /* 0x000000941474723c */ /* 0x042fee0000001874 */
[----:B------:R-:W-:Y:S01]  /*26870*/  MUFU.EX2 R176, R176 ;  /* 0x000000b000b07308 */ /* 0x000fe20000000800 */
[C---:B------:R-:W-:Y:S01]  /*26880*/  HMMA.16816.F32 R120, R20.reuse, R150, R120 ;  /* 0x000000961478723c */ /* 0x040fe20000001878 */
[----:B------:R-:W1:Y:S07]  /*26890*/  LDSM.16.MT88.4 R148, [R227+0x17000] ;  /* 0x01700000e394783b */ /* 0x000e6e0000004200 */
[C---:B--2---:R-:W-:Y:S01]  /*268a0*/  HMMA.16816.F32 R124, R20.reuse, R24, R124 ;  /* 0x00000018147c723c */ /* 0x044fe2000000187c */
[----:B------:R-:W2:Y:S07]  /*268b0*/  MUFU.EX2 R199, R199 ;  /* 0x000000c700c77308 */ /* 0x000eae0000000800 */
[C---:B------:R-:W-:Y:S01]  /*268c0*/  HMMA.16816.F32 R128, R20.reuse, R26, R128 ;  /* 0x0000001a1480723c */ /* 0x040fe20000001880 */
[----:B------:R-:W2:Y:S02]  /*268d0*/  LDSM.16.MT88.4 R24, [R229+0x11800] ;  /* 0x01180000e518783b */ /* 0x000ea40000004200 */
[----:B------:R-:W-:Y:S05]  /*268e0*/  MUFU.EX2 R177, R177 ;  /* 0x000000b100b17308 */ /* 0x000fea0000000800 */
[C---:B------:R-:W-:Y:S05]  /*268f0*/  HMMA.16816.F32 R132, R20.reuse, R152, R132 ;  /* 0x000000981484723c */ /* 0x040fea0000001884 */
[----:B------:R-:W1:Y:S03]  /*26900*/  MUFU.EX2 R166, R197 ;  /* 0x000000c500a67308 */ /* 0x000e660000000800 */
[C---:B------:R-:W-:Y:S01]  /*26910*/  HMMA.16816.F32 R136, R20.reuse, R154, R136 ;  /* 0x0000009a1488723c */ /* 0x040fe20000001888 */
[----:B------:R-:W2:Y:S07]  /*26920*/  LDSM.16.MT88.4 R152, [R227+0x11800] ;  /* 0x01180000e398783b */ /* 0x000eae0000004200 */
[C---:B---3--:R-:W-:Y:S08]  /*26930*/  HMMA.16816.F32 R140, R20.reuse, R28, R140 ;  /* 0x0000001c148c723c */ /* 0x048ff0000000188c */
[C---:B------:R-:W-:Y:S01]  /*26940*/  HMMA.16816.F32 R12, R20.reuse, R30, R12 ;  /* 0x0000001e140c723c */ /* 0x040fe2000000180c */
[----:B------:R-:W3:Y:S07]  /*26950*/  LDSM.16.MT88.4 R28, [R230+0x13800] ;  /* 0x01380000e61c783b */ /* 0x000eee0000004200 */
[C---:B-1----:R-:W-:Y:S08]  /*26960*/  HMMA.16816.F32 R16, R20.reuse, R148, R16 ;  /* 0x000000941410723c */ /* 0x042ff00000001810 */
[----:B------:R-:W-:Y:S01]  /*26970*/  HMMA.16816.F32 R144, R20, R150, R144 ;  /* 0x000000961490723c */ /* 0x000fe20000001890 */
[----:B------:R-:W-:Y:S06]  /*26980*/  LDSM.16.MT88.4 R148, [R229+0x15800] ;  /* 0x01580000e594783b */ /* 0x000fec0000004200 */
[----:B----4-:R-:W-:Y:S01]  /*26990*/  F2FP.PACK_AB R21, R173, R172 ;  /* 0x000000acad15723e */ /* 0x010fe200000000ff */
[----:B------:R-:W-:Y:S01]  /*269a0*/  FADD.FTZ R172, R172, R183 ;  /* 0x000000b7acac7221 */ /* 0x000fe20000010000 */
[----:B-----5:R-:W-:Y:S03]  /*269b0*/  F2FP.PACK_AB R20, R175, R174 ;  /* 0x000000aeaf14723e */ /* 0x020fe600000000ff */
        /* <DEDUP_REMOVED lines=36> */
[C---:B------:R-:W-:Y:S08]  /*26c00*/  HMMA.16816.F32 R100, R20.reuse, R148, R100 ;  /* 0x000000941464723c */ /* 0x040ff00000001864 */
        /* <DEDUP_REMOVED lines=14> */
.L_x_4407:
        /* <DEDUP_REMOVED lines=11> */
.L_x_4435:
[----:B---3--:R-:W-:Y:S01]  /*26da0*/  FADD.FTZ R9, R10, R248 ;  /* 0x000000f80a097221 */ /* 0x008fe20000010000 */
[----:B------:R-:W-:Y:S05]  /*26db0*/  BRA.DIV ~URZ, `(.L_x_4418) ;  /* 0x00001e327f007947 */ /* 0x000fea000b800000 */
[----:B------:R-:W3:Y:S04]  /*26dc0*/  SHFL.BFLY PT, R6, R249, 0x2, 0x1f ;  /* 0x0c401f00f9067f89 */ /* 0x000ee800000e0000 */
[----:B------:R-:W4:Y:S01]  /*26dd0*/  SHFL.BFLY PT, R4, R9, 0x1, 0x1f ;  /* 0x0c201f0009047f89 */ /* 0x000f2200000e0000 */
[----:B---3--:R-:W-:Y:S02]  /*26de0*/  FADD.FTZ R11, R6, R249 ;  /* 0x000000f9060b7221 */ /* 0x008fe40000010000 */
[----:B----4-:R-:W-:-:S03]  /*26df0*/  FADD.FTZ R4, R9, R4 ;  /* 0x0000000409047221 */ /* 0x010fc60000010000 */
[----:B------:R3:W4:Y:S04]  /*26e00*/  SHFL.BFLY PT, R10, R11, 0x1, 0x1f ;  /* 0x0c201f000b0a7f89 */ /* 0x00072800000e0000 */
.L_x_4436:
        /* <DEDUP_REMOVED lines=11> */
[----:B------:R-:W-:-:S04]  /*26ec0*/  LEA.HI R10, R9, R8, RZ, 0x2 ;  /* 0x00000008090a7211 */ /* 0x000fc800078f10ff */
[--C-:B------:R-:W-:Y:S02]  /*26ed0*/  SHF.R.S32.HI R12, RZ, 0x2, R10.reuse ;  /* 0x00000002ff0c7819 */ /* 0x100fe4000001140a */
[----:B---3--:R-:W-:Y:S01]  /*26ee0*/  SHF.R.S32.HI R11, RZ, 0x1f, R10 ;  /* 0x0000001fff0b7819 */ /* 0x008fe2000001140a */
[C---:B----4-:R-:W-:Y:S01]  /*26ef0*/  FMUL.FTZ R160, R7.reuse, R160 ;  /* 0x000000a007a07220 */ /* 0x050fe20000410000 */
        /* <DEDUP_REMOVED lines=83> */
[C---:B-1----:R-:W-:Y:S02]  /*27430*/  FMUL.FTZ R163, R6.reuse, R163 ;  /* 0x000000a306a37220 */ /* 0x042fe40000410000 */
        /* <DEDUP_REMOVED lines=11> */
[----:B------:R1:W-:Y:S01]  /*274f0*/  STS.64 [R14], R156 ;  /* 0x0000009c0e007388 */ /* 0x0003e20000000a00 */
        /* <DEDUP_REMOVED lines=63> */
[-C--:B------:R-:W-:Y:S02]  /*278f0*/  IADD3 R12, R12, R17.reuse, RZ ;  /* 0x000000110c0c7210 */ /* 0x080fe40007ffe0ff */
        /* <DEDUP_REMOVED lines=51> */
[----:B------:R3:W-:Y:S04]  /*27c30*/  STS.64 [R12+0xc000], R140 ;  /* 0x00c0008c0c007388 */ /* 0x0007e80000000a00 */
[----:B------:R4:W-:Y:S04]  /*27c40*/  STS.64 [R12+0xc800], R142 ;  /* 0x00c8008e0c007388 */ /* 0x0009e80000000a00 */
[----:B------:R4:W-:Y:S04]  /*27c50*/  STS.64 [R18+0xc000], R152 ;  /* 0x00c0009812007388 */ /* 0x0009e80000000a00 */
[----:B------:R-:W-:Y:S04]  /*27c60*/  STS.64 [R18+0xc800], R154 ;  /* 0x00c8009a12007388 */ /* 0x000fe80000000a00 */
[----:B------:R-:W-:Y:S04]  /*27c70*/  STS.64 [R19+0xc000], R148 ;  /* 0x00c0009413007388 */ /* 0x000fe80000000a00 */
[----:B------:R-:W-:Y:S04]  /*27c80*/  STS.64 [R19+0xc800], R150 ;  /* 0x00c8009613007388 */ /* 0x000fe80000000a00 */
[----:B------:R4:W-:Y:S04]  /*27c90*/  STS.64 [R17+0xc000], R144 ;  /* 0x00c0009011007388 */ /* 0x0009e80000000a00 */
[----:B------:R-:W-:Y:S04]  /*27ca0*/  STS.64 [R17+0xc800], R146 ;  /* 0x00c8009211007388 */ /* 0x000fe80000000a00 */
[----:B------:R-:W2:Y:S04]  /*27cb0*/  LD.E.64 R6, [R2.64+0xb0] ;  /* 0x0000b00402067980 */ /* 0x000ea8000c101b00 */
[----:B-1----:R-:W2:Y:S04]  /*27cc0*/  LD.E R157, [R2.64+0x60] ;  /* 0x00006004029d7980 */ /* 0x002ea8000c101900 */
[----:B---3--:R-:W1:Y:S01]  /*27cd0*/  S2R R141, SR_TID.X ;  /* 0x00000000008d7919 */ /* 0x008e620000002100 */
[----:B------:R-:W-:-:S03]  /*27ce0*/  LEA.HI R13, R9, R8, RZ, 0x4 ;  /* 0x00000008090d7211 */ /* 0x000fc600078f20ff */
[----:B------:R3:W5:Y:S01]  /*27cf0*/  LD.E R156, [R2.64+0xcc] ;  /* 0x0000cc04029c7980 */ /* 0x000762000c101900 */
[----:B------:R-:W-:-:S03]  /*27d00*/  LOP3.LUT R13, R13, 0xfffffff0, RZ, 0xc0, !PT ;  /* 0xfffffff00d0d7812 */ /* 0x000fc600078ec0ff */
[----:B------:R3:W5:Y:S01]  /*27d10*/  LD.E.64 R158, [R2.64+0x78] ;  /* 0x00007804029e7980 */ /* 0x000762000c101b00 */
[----:B----4-:R-:W-:-:S03]  /*27d20*/  IADD3 R142, -R13, R8, RZ ;  /* 0x000000080d8e7210 */ /* 0x010fc60007ffe1ff */
[----:B------:R3:W5:Y:S01]  /*27d30*/  LD.E.64 R152, [R2.64+0xa8] ;  /* 0x0000a80402987980 */ /* 0x000762000c101b00 */
[----:B------:R-:W-:Y:S01]  /*27d40*/  LEA.HI R13, R142, R142, RZ, 0x1 ;  /* 0x0000008e8e0d7211 */ /* 0x000fe200078f08ff */
[----:B------:R-:W4:Y:S01]  /*27d50*/  @P4 MUFU.LG2 R4, R4 ;  /* 0x0000000400044308 */ /* 0x000f220000000c00 */
[----:B------:R-:W-:Y:S01]  /*27d60*/  LOP3.LUT R11, R11, 0xffffffe0, RZ, 0xc0, !PT ;  /* 0xffffffe00b0b7812 */ /* 0x000fe200078ec0ff */
[----:B------:R-:W-:Y:S01]  /*27d70*/  BSSY B0, `(.L_x_4419) ;  /* 0x0000055000007945 */ /* 0x000fe20003800000 */
[C---:B------:R-:W-:Y:S02]  /*27d80*/  SHF.L.U32 R15, R13.reuse, 0x2, RZ ;  /* 0x000000020d0f7819 */ /* 0x040fe400000006ff */
[----:B------:R-:W-:Y:S02]  /*27d90*/  LOP3.LUT R13, R13, 0xffffffe, RZ, 0xc0, !PT ;  /* 0x0ffffffe0d0d7812 */ /* 0x000fe400078ec0ff */
[----:B------:R-:W-:Y:S01]  /*27da0*/  IADD3 R8, -R11, R8, RZ ;  /* 0x000000080b087210 */ /* 0x000fe20007ffe1ff */
[----:B------:R-:W3:Y:S01]  /*27db0*/  @P3 MUFU.LG2 R5, R5 ;  /* 0x0000000500053308 */ /* 0x000ee20000000c00 */
[----:B------:R-:W-:-:S02]  /*27dc0*/  SHF.R.S32.HI R143, RZ, 0x1f, R10 ;  /* 0x0000001fff8f7819 */ /* 0x000fc4000001140a */
[----:B-1----:R-:W-:Y:S02]  /*27dd0*/  SHF.R.S32.HI R140, RZ, 0x1f, R141 ;  /* 0x0000001fff8c7819 */ /* 0x002fe4000001148d */
[----:B------:R-:W-:Y:S02]  /*27de0*/  IADD3 R13, R142, -R13, RZ ;  /* 0x8000000d8e0d7210 */ /* 0x000fe40007ffe0ff */
[-C--:B------:R-:W-:Y:S01]  /*27df0*/  LEA.HI R9, R140, R141.reuse, RZ, 0x4 ;  /* 0x0000008d8c097211 */ /* 0x080fe200078f20ff */
[----:B----4-:R-:W-:Y:S01]  /*27e00*/  @P4 FMUL.FTZ R4, R4, 0.69314718246459960938 ;  /* 0x3f31721804044820 */ /* 0x010fe20000410000 */
[----:B------:R-:W-:Y:S02]  /*27e10*/  LEA.HI R140, R140, R141, RZ, 0x5 ;  /* 0x0000008d8c8c7211 */ /* 0x000fe400078f28ff */
[----:B------:R-:W-:Y:S02]  /*27e20*/  SHF.R.S32.HI R9, RZ, 0x4, R9 ;  /* 0x00000004ff097819 */ /* 0x000fe40000011409 */
[----:B------:R-:W-:-:S02]  /*27e30*/  LOP3.LUT R140, R140, 0xffffffe0, RZ, 0xc0, !PT ;  /* 0xffffffe08c8c7812 */ /* 0x000fc400078ec0ff */
[----:B------:R-:W-:Y:S01]  /*27e40*/  SHF.L.U32 R12, R9, 0x6, RZ ;  /* 0x00000006090c7819 */ /* 0x000fe200000006ff */
[----:B---3--:R-:W-:Y:S01]  /*27e50*/  @P3 FMUL.FTZ R5, R5, 0.69314718246459960938 ;  /* 0x3f31721805053820 */ /* 0x008fe20000410000 */
        /* <DEDUP_REMOVED lines=14> */
[----:B------:R-:W-:Y:S01]  /*27f40*/  MOV R10, 0xff800000 ;  /* 0xff800000000a7802 */ /* 0x000fe20000000f00 */
[----:B------:R-:W1:Y:S01]  /*27f50*/  LDS.128 R136, [R144.X4] ;  /* 0x0000000090887984 */ /* 0x000e620000004c00 */
[----:B------:R-:W-:Y:S01]  /*27f60*/  MOV R140, 0xff800000 ;  /* 0xff800000008c7802 */ /* 0x000fe20000000f00 */
[-C--:B-----5:R-:W-:Y:S02]  /*27f70*/  @P4 FFMA.FTZ R10, R165, R0.reuse, R4 ;  /* 0x00000000a50a4223 */ /* 0x0a0fe40000010004 */
[----:B------:R-:W3:Y:S01]  /*27f80*/  LDS.128 R132, [R144.X4+0x800] ;  /* 0x0008000090847984 */ /* 0x000ee20000004c00 */
[----:B------:R-:W-:-:S03]  /*27f90*/  @P3 FFMA.FTZ R140, R164, R0, R5 ;  /* 0x00000000a48c3223 */ /* 0x000fc60000010005 */
        /* <DEDUP_REMOVED lines=30> */
[----:B---3--:R-:W-:-:S02]  /*28180*/  SHF.L.U32 R144, R142, 0x2, RZ ;  /* 0x000000028e907819 */ /* 0x008fc400000006ff */
[----:B------:R-:W-:Y:S02]  /*28190*/  SHF.R.S32.HI R142, RZ, 0x2, R11 ;  /* 0x00000002ff8e7819 */ /* 0x000fe4000001140b */
[----:B------:R-:W-:Y:S02]  /*281a0*/  SHF.R.S32.HI R145, RZ, 0x1f, R144 ;  /* 0x0000001fff917819 */ /* 0x000fe40000011490 */
[----:B------:R-:W-:Y:S01]  /*281b0*/  LEA R142, R143, R142, 0x4 ;  /* 0x0000008e8f8e7211 */ /* 0x000fe200078e20ff */
[----:B--2---:R-:W-:-:S04]  /*281c0*/  IMAD R6, R6, UR8, R241 ;  /* 0x0000000806067c24 */ /* 0x004fc8000f8e02f1 */
[----:B------:R-:W-:-:S04]  /*281d0*/  IMAD R6, R6, R157, R242 ;  /* 0x0000009d06067224 */ /* 0x000fc800078e02f2 */
        /* <DEDUP_REMOVED lines=14> */
.L_x_4420:
[----:B-1--4-:R-:W-:Y:S05]  /*282c0*/  BSYNC B0 ;  /* 0x0000000000007941 */ /* 0x012fea0003800000 */
.L_x_4419:
        /* <DEDUP_REMOVED lines=15> */
[C---:B-1----:R-:W-:Y:S02]  /*283c0*/  IADD3 R3, R5.reuse, 0x80, RZ ;  /* 0x0000008005037810 */ /* 0x042fe40007ffe0ff */
        /* <DEDUP_REMOVED lines=9> */
.L_x_4422:
[----:B------:R-:W-:Y:S05]  /*28460*/  BSYNC B0 ;  /* 0x0000000000007941 */ /* 0x000fea0003800000 */
.L_x_4421:
[----:B-1----:R-:W-:Y:S01]  /*28470*/  IADD3 R3, R9, 0x8, RZ ;  /* 0x0000000809037810 */ /* 0x002fe20007ffe0ff */
[----:B------:R-:W-:Y:S03]  /*28480*/  BSSY B0, `(.L_x_4423) ;  /* 0x000000e000007945 */ /* 0x000fe60003800000 */
[----:B------:R-:W-:-:S13]  /*28490*/  ISETP.GE.AND P0, PT, R3, R240, PT ;  /* 0x000000f00300720c */ /* 0x000fda0003f06270 */
[----:B------:R-:W-:Y:S05]  /*284a0*/  @P0 BRA `(.L_x_4424) ;  /* 0x000000b000000947 */ /* 0x000fea0003800000 */
[C---:B------:R-:W-:Y:S01]  /*284b0*/  IADD3 R7, R5.reuse, 0x40, RZ ;  /* 0x0000004005077810 */ /* 0x040fe20007ffe0ff */
[----:B------:R-:W-:Y:S01]  /*284c0*/  ULDC.64 UR4, c[0x0][0x118] ;  /* 0x0000460000047ab9 */ /* 0x000fe20000000a00 */
[C---:B------:R-:W-:Y:S02]  /*284d0*/  IADD3 R3, R5.reuse, 0x80, RZ ;  /* 0x0000008005037810 */ /* 0x040fe40007ffe0ff */
        /* <DEDUP_REMOVED lines=8> */
.L_x_4424:
[----:B------:R-:W-:Y:S05]  /*28560*/  BSYNC B0 ;  /* 0x0000000000007941 */ /* 0x000fea0003800000 */
.L_x_4423:
[----:B------:R-:W-:Y:S01]  /*28570*/  IADD3 R3, R9, 0x10, RZ ;  /* 0x0000001009037810 */ /* 0x000fe20007ffe0ff */
        /* <DEDUP_REMOVED lines=14> */
.L_x_4426:
[----:B------:R-:W-:Y:S05]  /*28660*/  BSYNC B0 ;  /* 0x0000000000007941 */ /* 0x000fea0003800000 */
.L_x_4425:
        /* <DEDUP_REMOVED lines=15> */
.L_x_4428:
[----:B------:R-:W-:Y:S05]  /*28760*/  BSYNC B0 ;  /* 0x0000000000007941 */ /* 0x000fea0003800000 */
.L_x_4427:
        /* <DEDUP_REMOVED lines=15> */
.L_x_4430:
[----:B------:R-:W-:Y:S05]  /*28860*/  BSYNC B0 ;  /* 0x0000000000007941 */ /* 0x000fea0003800000 */
.L_x_4429:
        /* <DEDUP_REMOVED lines=15> */
.L_x_4432:
[----:B------:R-:W-:Y:S05]  /*28960*/  BSYNC B0 ;  /* 0x0000000000007941 */ /* 0x000fea0003800000 */
.L_x_4431:
        /* <DEDUP_REMOVED lines=15> */
.L_x_4434:
[----:B------:R-:W-:Y:S05]  /*28a60*/  BSYNC B0 ;  /* 0x0000000000007941 */ /* 0x000fea0003800000 */
.L_x_4433:
[----:B------:R-:W-:Y:S01]  /*28a70*/  IADD3 R9, R9, 0x38, RZ ;  /* 0x0000003809097810 */ /* 0x000fe20007ffe0ff */
[----:B------:R-:W-:-:S03]  /*28a80*/  IMAD.MOV.U32 R239, RZ, RZ, 0x0 ;  /* 0x00000000ffef7424 */ /* 0x000fc600078e00ff */
[----:B------:R-:W-:-:S13]  /*28a90*/  ISETP.GE.AND P0, PT, R9, R240, PT ;  /* 0x000000f00900720c */ /* 0x000fda0003f06270 */
[----:B------:R-:W-:Y:S05]  /*28aa0*/  @P0 RET.REL.NODEC R238 `(_ZN5flash24flash_fwd_splitkv_kernelI23Flash_fwd_kernel_traitsILi256ELi64ELi64ELi4ELb0ELb0EN7cutlass6half_tE19Flash_kernel_traitsILi256ELi64ELi64ELi4ES3_EELb1ELb0ELb1ELb0ELb0ELb0ELb1ELb1EEEvNS_16Flash_fwd_paramsE) ;  /* 0xfffd7550ee000950 */ /* 0x000fea0003c3ffff */
[C---:B------:R-:W-:Y:S01]  /*28ab0*/  IADD3 R3, R5.reuse, 0x40, RZ ;  /* 0x0000004005037810 */ /* 0x040fe20007ffe0ff */
        /* <DEDUP_REMOVED lines=10> */
[----:B------:R-:W-:Y:S05]  /*28b60*/  @P0 RET.REL.NODEC R238 `(_ZN5flash24flash_fwd_splitkv_kernelI23Flash_fwd_kernel_traitsILi256ELi64ELi64ELi4ELb0ELb0EN7cutlass6half_tE19Flash_kernel_traitsILi256ELi64ELi64ELi4ES3_EELb1ELb0ELb1ELb0ELb0ELb0ELb1ELb1EEEvNS_16Flash_fwd_paramsE) ;  /* 0xfffd7490ee000950 */ /* 0x000fea0003c3ffff */
[----:B------:R-:W-:Y:S01]  /*28b70*/  MOV R239, 0x0 ;  /* 0x0000000000ef7802 */ /* 0x000fe20000000f00 */
[----:B------:R-:W-:-:S02]  /*28b80*/  ULDC.64 UR4, c[0x0][0x118] ;  /* 0x0000460000047ab9 */ /* 0x000fc40000000a00 */
[----:B------:R1:W-:Y:S01]  /*28b90*/  ST.E.128 [R10.64+0xe300], R12 ;  /* 0x00e3000c0a007985 */ /* 0x0003e2000c101d04 */
[----:B------:R-:W-:Y:S05]  /*28ba0*/  RET.REL.NODEC R238 `(_ZN5flash24flash_fwd_splitkv_kernelI23Flash_fwd_kernel_traitsILi256ELi64ELi64ELi4ELb0ELb0EN7cutlass6half_tE19Flash_kernel_traitsILi256ELi64ELi64ELi4ES3_EELb1ELb0ELb1ELb0ELb0ELb0ELb1ELb1EEEvNS_16Flash_fwd_paramsE) ;  /* 0xfffd7450ee007950 */ /* 0x000fea0003c3ffff */
.L_x_4417:
[----:B------:R-:W-:Y:S02]  /*28bb0*/  MOV R7, 0x2 ;  /* 0x0000000200077802 */ /* 0x000fe40000000f00 */
[----:B------:R-:W-:Y:S02]  /*28bc0*/  MOV R6, 0x28be0 ;  /* 0x00028be000067802 */ /* 0x000fe40000000f00 */
[----:B-1---5:R-:W-:Y:S05]  /*28bd0*/  CALL.REL.NOINC `($__internal_21_$__cuda_sm70_shflsync_bfly_p) ;  /* 0x0000010000007944 */ /* 0x022fea0003c00000 */
[----:B-12---:R-:W-:Y:S05]  /*28be0*/  BRA `(.L_x_4435) ;  /* 0xffffe1b000007947 */ /* 0x006fea000383ffff */
.L_x_4418:
[----:B--2---:R-:W-:Y:S01]  /*28bf0*/  IMAD.MOV.U32 R248, RZ, RZ, R9 ;  /* 0x000000fffff87224 */ /* 0x004fe200078e0009 */
[----:B------:R-:W-:Y:S02]  /*28c00*/  MOV R7, 0x1 ;  /* 0x0000000100077802 */ /* 0x000fe40000000f00 */
[----:B------:R-:W-:Y:S02]  /*28c10*/  MOV R6, 0x28c30 ;  /* 0x00028c3000067802 */ /* 0x000fe40000000f00 */
[----:B-1---5:R-:W-:Y:S05]  /*28c20*/  CALL.REL.NOINC `($__internal_21_$__cuda_sm70_shflsync_bfly_p) ;  /* 0x000000b000007944 */ /* 0x022fea0003c00000 */
[----:B--2---:R-:W-:Y:S01]  /*28c30*/  FADD.FTZ R4, R9, R10 ;  /* 0x0000000a09047221 */ /* 0x004fe20000010000 */
[----:B-1----:R-:W-:Y:S02]  /*28c40*/  MOV R248, R249 ;  /* 0x000000f900f87202 */ /* 0x002fe40000000f00 */
[----:B------:R-:W-:Y:S02]  /*28c50*/  MOV R7, 0x2 ;  /* 0x0000000200077802 */ /* 0x000fe40000000f00 */
[----:B------:R-:W-:-:S02]  /*28c60*/  MOV R6, 0x28c80 ;  /* 0x00028c8000067802 */ /* 0x000fc40000000f00 */
[----:B------:R-:W-:Y:S05]  /*28c70*/  CALL.REL.NOINC `($__internal_21_$__cuda_sm70_shflsync_bfly_p) ;  /* 0x0000006000007944 */ /* 0x000fea0003c00000 */
[----:B--2---:R-:W-:Y:S01]  /*28c80*/  FADD.FTZ R11, R249, R10 ;  /* 0x0000000af90b7221 */ /* 0x004fe20000010000 */
[----:B-1----:R-:W-:-:S02]  /*28c90*/  MOV R7, 0x1 ;  /* 0x0000000100077802 */ /* 0x002fc40000000f00 */
[----:B------:R-:W-:Y:S02]  /*28ca0*/  MOV R6, 0x28cd0 ;  /* 0x00028cd000067802 */ /* 0x000fe40000000f00 */
[----:B------:R-:W-:Y:S02]  /*28cb0*/  MOV R248, R11 ;  /* 0x0000000b00f87202 */ /* 0x000fe40000000f00 */
[----:B------:R-:W-:Y:S05]  /*28cc0*/  CALL.REL.NOINC `($__internal_21_$__cuda_sm70_shflsync_bfly_p) ;  /* 0x0000001000007944 */ /* 0x000fea0003c00000 */
[----:B-12---:R-:W-:Y:S05]  /*28cd0*/  BRA `(.L_x_4436) ;  /* 0xffffe13000007947 */ /* 0x006fea000383ffff */
        .weak           $__internal_21_$__cuda_sm70_shflsync_bfly_p
        .type           $__internal_21_$__cuda_sm70_shflsync_bfly_p,@function
        .size           $__internal_21_$__cuda_sm70_shflsync_bfly_p,(.L_x_4812 - $__internal_21_$__cuda_sm70_shflsync_bfly_p)
$__internal_21_$__cuda_sm70_shflsync_bfly_p:
[----:B------:R-:W-:Y:S01]  /*28ce0*/  MOV R12, R6 ;  /* 0x00000006000c7202 */ /* 0x000fe20000000f00 */
[----:B------:R-:W-:Y:S04]  /*28cf0*/  WARPSYNC R5 ;  /* 0x0000000500007348 */ /* 0x000fe80003800000 */
[----:B------:R-:W-:Y:S01]  /*28d00*/  MOV R13, 0x0 ;  /* 0x00000000000d7802 */ /* 0x000fe20000000f00 */
[----:B------:R1:W2:Y:S03]  /*28d10*/  SHFL.BFLY PT, R10, R248, R7, R8 ;  /* 0x0c000007f80a7389 */ /* 0x0002a600000e0008 */
[----:B------:R-:W-:Y:S05]  /*28d20*/  RET.REL.NODEC R12 `(_ZN5flash24flash_fwd_splitkv_kernelI23Flash_fwd_kernel_traitsILi256ELi64ELi64ELi4ELb0ELb0EN7cutlass6half_tE19Flash_kernel_traitsILi256ELi64ELi64ELi4ES3_EELb1ELb0ELb1ELb0ELb0ELb0ELb1ELb1EEEvNS_16Flash_fwd_paramsE) ;  /* 0xfffd72d00c007950 */ /* 0x000fea0003c3ffff */
.L_x_4437:
        /* <DEDUP_REMOVED lines=13> */
.L_x_4812:


//--------------------- .text._ZN5flash24flash_fwd_splitkv_kernelI23Flash_fwd_kernel_traitsILi256ELi64ELi64ELi4ELb0ELb0EN7cutlass6half_tE19Flash_kernel_traitsILi256ELi64ELi64ELi4ES3_EELb1ELb0ELb1ELb0ELb0ELb1ELb1ELb1EEEvNS_16Flash_fwd_paramsE --------------------------
	.section	.text._ZN5flash24flash_fwd_splitkv_kernelI23Flash_fwd_kernel_traitsILi256ELi64ELi64ELi4ELb0ELb0EN7cutlass6half_tE19Flash_kernel_traitsILi256ELi64ELi64ELi4ES3_EELb1ELb0ELb1ELb0ELb0ELb1ELb1ELb1EEEvNS_16Flash_fwd_paramsE,"ax",@progbits
	.sectioninfo	@"SHI_REGISTERS=255"
	.align	128
        .global         _ZN5flash24flash_fwd_splitkv_kernelI23Flash_fwd_kernel_traitsILi256ELi64ELi64ELi4ELb0ELb0EN7cutlass6half_tE19Flash_kernel_traitsILi256ELi64ELi64ELi4ES3_EELb1ELb0ELb1ELb0ELb0ELb1ELb1ELb1EEEvNS_16Flash_fwd_paramsE
        .type           _ZN5flash24flash_fwd_splitkv_kernelI23Flash_fwd_kernel_traitsILi256ELi64ELi64ELi4ELb0ELb0EN7cutlass6half_tE19Flash_kernel_traitsILi256ELi64ELi64ELi4ES3_EELb1ELb0ELb1ELb0ELb0ELb1ELb1ELb1EEEvNS_16Flash_fwd_paramsE,@function
        .size           _ZN5flash24flash_fwd_splitkv_kernelI23Flash_fwd_kernel_traitsILi256ELi64ELi64ELi4ELb0ELb0EN7cutlass6half_tE19Flash_kernel_traitsILi256ELi64ELi64ELi4ES3_EELb1ELb0ELb1ELb0ELb0ELb1ELb1ELb1EEEvNS_16Flash_fwd_paramsE,(.L_x_4814 - _ZN5flash24flash_fwd_splitkv_kernelI23Flash_fwd_kernel_traitsILi256ELi64ELi64ELi4ELb0ELb0EN7cutlass6half_tE19Flash_kernel_traitsILi256ELi64ELi64ELi4ES3_EELb1ELb0ELb1ELb0ELb0ELb1ELb1ELb1EEEvNS_16Flash_fwd_paramsE)
        .other          _ZN5flash24flash_fwd_splitkv_kernelI23Flash_fwd_kernel_traitsILi256ELi64ELi64ELi4ELb0ELb0EN7cutlass6half_tE19Flash_kernel_traitsILi256ELi64ELi64ELi4ES3_EELb1ELb0ELb1ELb0ELb0ELb1ELb1ELb1EEEvNS_16Flash_fwd_paramsE,@"STO_CUDA_ENTRY STV_DEFAULT"
_ZN5flash24flash_fwd_splitkv_kernelI23Flash_fwd_kernel_traitsILi256ELi64ELi64ELi4ELb0ELb0EN7cutlass6half_tE19Flash_kernel_traitsILi256ELi64ELi64ELi4ES3_EELb1ELb0ELb1ELb0ELb0ELb1ELb1ELb1EEEvNS_16Flash_fwd_paramsE:
.text._ZN5flash24flash_fwd_splitkv_kernelI23Flash_fwd_kernel_traitsILi256ELi64ELi64ELi4ELb0ELb0EN7cutlass6half_tE19Flash_kernel_traitsILi256ELi64ELi64ELi4ES3_EELb1ELb0ELb1ELb0ELb0ELb1ELb1ELb1EEEvNS_16Flash_fwd_paramsE:
[----:B------:R-:W-:Y:S02]  /*0000*/  MOV R1, c[0x0][0x28] ;  /* 0x00000a0000017a02 */ /* 0x000fe40000000f00 */
[----:B------:R-:W1:Y:S01]  /*0010*/  I2F.U32.RP R2, c[0x0][0x1c0] ;  /* 0x0000700000027b06 */ /* 0x000e620000209000 */
[----:B------:R-:W2:Y:S01]  /*0020*/  S2R R4, SR_CTAID.Z ;  /* 0x0000000000047919 */ /* 0x000ea20000002700 */
[----:B------:R-:W-:Y:S01]  /*0030*/  ISETP.NE.U32.AND P0, PT, RZ, c[0x0][0x1c0], PT ;  /* 0x00007000ff007a0c */ /* 0x000fe20003f05070 */
[----:B------:R-:W3:Y:S01]  /*0040*/  S2UR UR8, SR_CTAID.Y ;  /* 0x00000000000879c3 */ /* 0x000ee20000002600 */
[----:B------:R-:W-:Y:S01]  /*0050*/  IADD3 R1, R1, -0x40, RZ ;  /* 0xffffffc001017810 */ /* 0x000fe20007ffe0ff */
[----:B------:R-:W-:Y:S01]  /*0060*/  ULDC.64 UR4, c[0x0][0x40] ;  /* 0x0000100000047ab9 */ /* 0x000fe20000000a00 */
[----:B------:R-:W-:Y:S01]  /*0070*/  BSSY B4, `(.L_x_4438) ;  /* 0x0000018000047945 */ /* 0x000fe20003800000 */
[----:B------:R-:W-:-:S04]  /*0080*/  UIADD3 UR4, UP0, UR4, 0x160, URZ ;  /* 0x0000016004047890 */ /* 0x000fc8000ff1e03f */
        /* <DEDUP_REMOVED lines=17> */
[----:B------:R-:W-:Y:S01]  /*01a0*/  IMAD.MOV R0, RZ, RZ, -R5 ;  /* 0x000000ffff007224 */ /* 0x000fe200078e0a05 */
[----:B------:R1:W-:Y:S03]  /*01b0*/  STL [R1+0xc], R5 ;  /* 0x00000c0501007387 */ /* 0x0003e60000100800 */
[----:B------:R-:W-:-:S05]  /*01c0*/  IMAD R0, R0, c[0x0][0x1c0], R4 ;  /* 0x0000700000007a24 */ /* 0x000fca00078e0204 */
[----:B------:R1:W-:Y:S02]  /*01d0*/  STL [R1+0x14], R0 ;  /* 0x0000140001007387 */ /* 0x0003e40000100800 */
[----:B-1-3--:R-:W-:Y:S05]  /*01e0*/  CALL.REL.NOINC `($_ZN5flash24flash_fwd_splitkv_kernelI23Flash_fwd_kernel_traitsILi256ELi64ELi64ELi4ELb0ELb0EN7cutlass6half_tE19Flash_kernel_traitsILi256ELi64ELi64ELi4ES3_EELb1ELb0ELb1ELb0ELb0ELb1ELb1ELb1EEEvNS_16Flash_fwd_paramsE$_ZN5flash30compute_attn_1rowblock_splitkvI23Flash_fwd_kernel_traitsILi256ELi64ELi64ELi4ELb0ELb0EN7cutlass6half_tE19Flash_kernel_traitsILi256ELi64ELi64ELi4ES3_EELb1ELb0ELb1ELb0ELb0ELb1ELb1ELb1ENS_16Flash_fwd_paramsEEEvRKT8_iiiii) ;  /* 0x0000002000007944 */ /* 0x00afea0003c00000 */
[----:B------:R-:W-:Y:S05]  /*01f0*/  BSYNC B4 ;  /* 0x0000000000047941 */ /* 0x000fea0003800000 */
.L_x_4438:
[----:B------:R-:W-:Y:S05]  /*0200*/  EXIT ;  /* 0x000000000000794d */ /* 0x000fea0003800000 */
        .type           $_ZN5flash24flash_fwd_splitkv_kernelI23Flash_fwd_kernel_traitsILi256ELi64ELi64ELi4ELb0ELb0EN7cutlass6half_tE19Flash_kernel_traitsILi256ELi64ELi64ELi4ES3_EELb1ELb0ELb1ELb0ELb0ELb1ELb1ELb1EEEvNS_16Flash_fwd_paramsE$_ZN5flash30compute_attn_1rowblock_splitkvI23Flash_fwd_kernel_traitsILi256ELi64ELi64ELi4ELb0ELb0EN7cutlass6half_tE19Flash_kernel_traitsILi256ELi64ELi64ELi4ES3_EELb1ELb0ELb1ELb0ELb0ELb1ELb1ELb1ENS_16Flash_fwd_paramsEEEvRKT8_iiiii,@function
        .size           $_ZN5flash24flash_fwd_splitkv_kernelI23Flash_fwd_kernel_traitsILi256ELi64ELi64ELi4ELb0ELb0EN7cutlass6half_tE19Flash_kernel_traitsILi256ELi64ELi64ELi4ES3_EELb1ELb0ELb1ELb0ELb0ELb1ELb1ELb1EEEvNS_16Flash_fwd_paramsE$_ZN5flash30compute_attn_1rowblock_splitkvI23Flash_fwd_kernel_traitsILi256ELi64ELi64ELi4ELb0ELb0EN7cutlass6half_tE19Flash_kernel_traitsILi256ELi64ELi64ELi4ES3_EELb1ELb0ELb1ELb0ELb0ELb1ELb1ELb1ENS_16Flash_fwd_paramsEEEvRKT8_iiiii,($__internal_22_$__cuda_sm70_shflsync_bfly_p - $_ZN5flash24flash_fwd_splitkv_kernelI23Flash_fwd_kernel_traitsILi256ELi64ELi64ELi4ELb0ELb0EN7cutlass6half_tE19Flash_kernel_traitsILi256ELi64ELi64ELi4ES3_EELb1ELb0ELb1ELb0ELb0ELb1ELb1ELb1EEEvNS_16Flash_fwd_paramsE$_ZN5flash30compute_attn_1rowblock_splitkvI23Flash_fwd_kernel_traitsILi256ELi64ELi64ELi4ELb0ELb0EN7cutlass6half_tE19Flash_kernel_traitsILi256ELi64ELi64ELi4ES3_EELb1ELb0ELb1ELb0ELb0ELb1ELb1ELb1ENS_16Flash_fwd_paramsEEEvRKT8_iiiii)
$_ZN5flash24flash_fwd_splitkv_kernelI23Flash_fwd_kernel_traitsILi256ELi64ELi64ELi4ELb0ELb0EN7cutlass6half_tE19Flash_kernel_traitsILi256ELi64ELi64ELi4ES3_EELb1ELb0ELb1ELb0ELb0ELb1ELb1ELb1EEEvNS_16Flash_fwd_paramsE$_ZN5flash30compute_attn_1rowblock_splitkvI23Flash_fwd_kernel_traitsILi256ELi64ELi64ELi4ELb0ELb0EN7cutlass6half_tE19Flash_kernel_traitsILi256ELi64ELi64ELi4ES3_EELb1ELb0ELb1ELb0ELb0ELb1ELb1ELb1ENS_16Flash_fwd_paramsEEEvRKT8_iiiii:
[----:B------:R-:W-:Y:S01]  /*0210*/  IMAD.U32 R24, RZ, RZ, UR4 ;  /* 0x00000004ff187e24 */ /* 0x000fe2000f8e00ff */
[----:B------:R-:W2:Y:S01]  /*0220*/  LDL R37, [R1+0xc] ;  /* 0x00000c0001257983 */ /* 0x000ea20000100800 */
[----:B------:R-:W-:Y:S01]  /*0230*/  IMAD.U32 R25, RZ, RZ, UR5 ;  /* 0x00000005ff197e24 */ /* 0x000fe2000f8e00ff */
[----:B------:R-:W-:-:S04]  /*0240*/  ULDC.64 UR6, c[0x0][0x118] ;  /* 0x0000460000067ab9 */ /* 0x000fc80000000a00 */
[----:B------:R-:W3:Y:S04]  /*0250*/  LD.E.64 R4, [R24.64+0xe0] ;  /* 0x0000e00618047980 */ /* 0x000ee8000c101b00 */
[----:B------:R-:W4:Y:S01]  /*0260*/  LD.E.64 R2, [R24.64+0xe8] ;  /* 0x0000e80618027980 */ /* 0x000f22000c101b00 */
[----:B------:R-:W-:Y:S02]  /*0270*/  MOV R31, 0xffffffff ;  /* 0xffffffff001f7802 */ /* 0x000fe40000000f00 */
[----:B---3--:R-:W-:Y:S01]  /*0280*/  ISETP.NE.U32.AND P1, PT, R4, RZ, PT ;  /* 0x000000ff0400720c */ /* 0x008fe20003f25070 */
[----:B--2---:R-:W-:-:S03]  /*0290*/  IMAD.WIDE R6, R37, 0x4, R4 ;  /* 0x0000000425067825 */ /* 0x004fc600078e0204 */
[----:B------:R-:W-:-:S13]  /*02a0*/  ISETP.NE.AND.EX P1, PT, R5, RZ, PT, P1 ;  /* 0x000000ff0500720c */ /* 0x000fda0003f25310 */
[----:B------:R1:W5:Y:S01]  /*02b0*/  @P1 LD.E R31, [R6.64] ;  /* 0x00000006061f1980 */ /* 0x000362000c101900 */
[----:B----4-:R-:W-:Y:S01]  /*02c0*/  ISETP.NE.U32.AND P0, PT, R2, RZ, PT ;  /* 0x000000ff0200720c */ /* 0x010fe20003f05070 */
        /* <DEDUP_REMOVED lines=9> */
.L_x_4440:
[----:B------:R-:W-:Y:S05]  /*0360*/  BSYNC B0 ;  /* 0x0000000000007941 */ /* 0x000fea0003800000 */
.L_x_4439:
[----:B-1----:R-:W3:Y:S04]  /*0370*/  @P1 LD.E R6, [R6.64+0x4] ;  /* 0x0000040606061980 */ /* 0x002ee8000c101900 */
[----:B------:R-:W4:Y:S01]  /*0380*/  LD.E.64 R2, [R24.64+0xf0] ;  /* 0x0000f00618027980 */ /* 0x000f22000c101b00 */
[----:B------:R-:W-:Y:S01]  /*0390*/  IMAD.MOV.U32 R13, RZ, RZ, RZ ;  /* 0x000000ffff0d7224 */ /* 0x000fe200078e00ff */
[----:B---3-5:R-:W-:-:S06]  /*03a0*/  @P1 IADD3 R10, R6, -R31, RZ ;  /* 0x8000001f060a1210 */ /* 0x028fcc0007ffe0ff */
[----:B------:R-:W3:Y:S01]  /*03b0*/  @!P1 LD.E R10, [R24.64+0xb4] ;  /* 0x0000b406180a9980 */ /* 0x000ee2000c101900 */
[----:B----4-:R-:W-:-:S04]  /*03c0*/  ISETP.NE.U32.AND P2, PT, R2, RZ, PT ;  /* 0x000000ff0200720c */ /* 0x010fc80003f45070 */
[----:B------:R-:W-:Y:S01]  /*03d0*/  ISETP.NE.AND.EX P2, PT, R3, RZ, PT, P2 ;  /* 0x000000ff0300720c */ /* 0x000fe20003f45320 */
[----:B------:R-:W-:-:S12]  /*03e0*/  IMAD.WIDE R32, R37, 0x4, R2 ;  /* 0x0000000425207825 */ /* 0x000fd800078e0202 */
[----:B------:R1:W5:Y:S01]  /*03f0*/  @P2 LD.E R13, [R32.64] ;  /* 0x00000006200d2980 */ /* 0x000362000c101900 */
[----:B------:R-:W-:Y:S03]  /*0400*/  BSSY B0, `(.L_x_4441) ;  /* 0x000000a000007945 */ /* 0x000fe60003800000 */
[----:B---3--:R1:W-:Y:S01]  /*0410*/  STL [R1+0x18], R10 ;  /* 0x0000180a01007387 */ /* 0x0083e20000100800 */
[----:B------:R-:W-:Y:S05]  /*0420*/  @!P0 BRA `(.L_x_4442) ;  /* 0x0000006000008947 */ /* 0x000fea0003800000 */
[----:B------:R-:W3:Y:S02]  /*0430*/  LD.E.U8 R0, [R24.64+0x1b2] ;  /* 0x0001b20618007980 */ /* 0x000ee4000c101100 */
[----:B---3--:R-:W-:-:S13]  /*0440*/  ISETP.NE.AND P0, PT, R0, RZ, PT ;  /* 0x000000ff0000720c */ /* 0x008fda0003f05270 */
[----:B------:R-:W3:Y:S02]  /*0450*/  @P0 LD.E R0, [R4.64+0x4] ;  /* 0x0000040604000980 */ /* 0x000ee4000c101900 */
[----:B---3--:R-:W-:-:S06]  /*0460*/  @P0 IADD3 R0, R0, -R21, RZ ;  /* 0x8000001500000210 */ /* 0x008fcc0007ffe0ff */
[----:B------:R3:W5:Y:S01]  /*0470*/  @!P0 LD.E R0, [R4.64] ;  /* 0x0000000604008980 */ /* 0x000762000c101900 */
[----:B------:R-:W-:Y:S05]  /*0480*/  BRA `(.L_x_4443) ;  /* 0x0000001000007947 */ /* 0x000fea0003800000 */
.L_x_4442:
[----:B------:R3:W5:Y:S02]  /*0490*/  LD.E R0, [R24.64+0xb8] ;  /* 0x0000b80618007980 */ /* 0x000764000c101900 */
.L_x_4443:
[----:B------:R-:W-:Y:S05]  /*04a0*/  BSYNC B0 ;  /* 0x0000000000007941 */ /* 0x000fea0003800000 */
.L_x_4441:
[----:B------:R-:W4:Y:S01]  /*04b0*/  LD.E.64 R2, [R24.64+0xf8] ;  /* 0x0000f80618027980 */ /* 0x000f22000c101b00 */
[----:B------:R-:W-:Y:S01]  /*04c0*/  BSSY B1, `(.L_x_4444) ;  /* 0x0000012000017945 */ /* 0x000fe20003800000 */
[----:B-----5:R-:W-:Y:S01]  /*04d0*/  IMAD.IADD R129, R0, 0x1, -R13 ;  /* 0x0000000100817824 */ /* 0x020fe200078e0a0d */
[----:B----4-:R-:W-:-:S04]  /*04e0*/  ISETP.NE.U32.AND P0, PT, R2, RZ, PT ;  /* 0x000000ff0200720c */ /* 0x010fc80003f05070 */
[----:B------:R-:W-:-:S13]  /*04f0*/  ISETP.NE.AND.EX P0, PT, R3, RZ, PT, P0 ;  /* 0x000000ff0300720c */ /* 0x000fda0003f05300 */
[----:B------:R-:W-:Y:S05]  /*0500*/  @!P0 BRA `(.L_x_4445) ;  /* 0x0000004000008947 */ /* 0x000fea0003800000 */
[----:B------:R-:W-:-:S06]  /*0510*/  IMAD.WIDE R2, R37, 0x4, R2 ;  /* 0x0000000425027825 */ /* 0x000fcc00078e0202 */
[----:B------:R-:W4:Y:S02]  /*0520*/  LD.E R2, [R2.64] ;  /* 0x0000000602027980 */ /* 0x000f24000c101900 */
[----:B----4-:R-:W-:Y:S01]  /*0530*/  IADD3 R156, R2, -R13, RZ ;  /* 0x8000000d029c7210 */ /* 0x010fe20007ffe0ff */
[----:B------:R-:W-:Y:S05]  /*0540*/  BRA `(.L_x_4446) ;  /* 0x0000009000007947 */ /* 0x000fea0003800000 */
.L_x_4445:
[----:B------:R-:W4:Y:S01]  /*0550*/  LD.E.64 R2, [R24.64+0x108] ;  /* 0x0001080618027980 */ /* 0x000f22000c101b00 */
[----:B------:R-:W-:Y:S01]  /*0560*/  BSSY B0, `(.L_x_4447) ;  /* 0x0000006000007945 */ /* 0x000fe20003800000 */
[----:B------:R-:W-:Y:S01]  /*0570*/  IMAD.MOV.U32 R0, RZ, RZ, RZ ;  /* 0x000000ffff007224 */ /* 0x000fe200078e00ff */
[----:B----4-:R-:W-:-:S04]  /*0580*/  ISETP.NE.U32.AND P0, PT, R2, RZ, PT ;  /* 0x000000ff0200720c */ /* 0x010fc80003f05070 */
[----:B------:R-:W-:-:S13]  /*0590*/  ISETP.NE.AND.EX P0, PT, R3, RZ, PT, P0 ;  /* 0x000000ff0300720c */ /* 0x000fda0003f05300 */
[----:B------:R-:W-:Y:S05]  /*05a0*/  @!P0 BRA `(.L_x_4448) ;  /* 0x0000001000008947 */ /* 0x000fea0003800000 */
[----:B------:R4:W5:Y:S02]  /*05b0*/  LD.E R0, [R24.64+0xbc] ;  /* 0x0000bc0618007980 */ /* 0x000964000c101900 */
.L_x_4448:
[----:B------:R-:W-:Y:S05]  /*05c0*/  BSYNC B0 ;  /* 0x0000000000007941 */ /* 0x000fea0003800000 */
.L_x_4447:
[----:B-----5:R-:W-:Y:S02]  /*05d0*/  IADD3 R156, R129, R0, RZ ;  /* 0x00000000819c7210 */ /* 0x020fe40007ffe0ff */
.L_x_4446:
[----:B------:R-:W-:Y:S05]  /*05e0*/  BSYNC B1 ;  /* 0x0000000000017941 */ /* 0x000fea0003800000 */
.L_x_4444:
[----:B------:R-:W5:Y:S01]  /*05f0*/  S2R R38, SR_CTAID.X ;  /* 0x0000000000267919 */ /* 0x000f620000002500 */
[----:B------:R-:W-:Y:S01]  /*0600*/  MOV R20, 0x1f0 ;  /* 0x000001f000147802 */ /* 0x000fe20000000f00 */
[----:B------:R-:W-:-:S03]  /*0610*/  IMAD.MOV.U32 R3, RZ, RZ, 0x0 ;  /* 0x00000000ff037424 */ /* 0x000fc600078e00ff */
[----:B------:R-:W-:Y:S01]  /*0620*/  MOV R2, R20 ;  /* 0x0000001400027202 */ /* 0x000fe20000000f00 */
[----:B-----5:R-:W-:-:S05]  /*0630*/  IMAD.SHL.U32 R182, R38, 0x40, RZ ;  /* 0x0000004026b67824 */ /* 0x020fca00078e00ff */
[----:B------:R-:W-:-:S13]  /*0640*/  ISETP.GT.AND P0, PT, R10, R182, PT ;  /* 0x000000b60a00720c */ /* 0x000fda0003f04270 */
[----:B------:R-:W-:Y:S05]  /*0650*/  @!P0 RET.REL.NODEC R2 `(_ZN5flash24flash_fwd_splitkv_kernelI23Flash_fwd_kernel_traitsILi256ELi64ELi64ELi4ELb0ELb0EN7cutlass6half_tE19Flash_kernel_traitsILi256ELi64ELi64ELi4ES3_EELb1ELb0ELb1ELb0ELb0ELb1ELb1ELb1EEEvNS_16Flash_fwd_paramsE) ;  /* 0xfffff9a002008950 */ /* 0x000fea0003c3ffff */
[----:B------:R-:W5:Y:S04]  /*0660*/  LD.E R0, [R24.64+0xb8] ;  /* 0x0000b80618007980 */ /* 0x000f68000c101900 */
[----:B--2---:R-:W2:Y:S01]  /*0670*/  LD.E R6, [R24.64+0x188] ;  /* 0x0001880618067980 */ /* 0x004ea2000c101900 */
[----:B------:R-:W-:Y:S02]  /*0680*/  IABS R7, c[0x0][0x10] ;  /* 0x0000040000077a13 */ /* 0x000fe40000000000 */
[----:B------:R-:W-:Y:S01]  /*0690*/  IABS R8, c[0x0][0x10] ;  /* 0x0000040000087a13 */ /* 0x000fe20000000000 */
[----:B------:R-:W1:Y:S01]  /*06a0*/  S2R R181, SR_TID.X ;  /* 0x0000000000b57919 */ /* 0x000e620000002100 */
[----:B------:R-:W3:Y:S08]  /*06b0*/  I2F.RP R2, R7 ;  /* 0x0000000700027306 */ /* 0x000ef00000209400 */
[----:B---3--:R-:W3:Y:S02]  /*06c0*/  MUFU.RCP R2, R2 ;  /* 0x0000000200027308 */ /* 0x008ee40000001000 */
[----:B---3--:R-:W-:-:S06]  /*06d0*/  IADD3 R2, R2, 0xffffffe, RZ ;  /* 0x0ffffffe02027810 */ /* 0x008fcc0007ffe0ff */
[----:B------:R3:W4:Y:S01]  /*06e0*/  F2I.FTZ.U32.TRUNC.NTZ R3, R2 ;  /* 0x0000000200037305 */ /* 0x000722000021f000 */
[----:B-----5:R-:W-:-:S04]  /*06f0*/  IADD3 R0, R0, 0x3f, RZ ;  /* 0x0000003f00007810 */ /* 0x020fc80007ffe0ff */
[----:B---3--:R-:W-:-:S04]  /*0700*/  SHF.R.S32.HI R2, RZ, 0x1f, R0 ;  /* 0x0000001fff027819 */ /* 0x008fc80000011400 */
[----:B------:R-:W-:Y:S01]  /*0710*/  LEA.HI R0, R2, R0, RZ, 0x6 ;  /* 0x0000000002007211 */ /* 0x000fe200078f30ff */
[----:B----4-:R-:W-:-:S03]  /*0720*/  IMAD.MOV R2, RZ, RZ, -R3 ;  /* 0x000000ffff027224 */ /* 0x010fc600078e0a03 */
[----:B------:R-:W-:-:S04]  /*0730*/  LEA.HI.SX32 R0, R0, c[0x0][0x10], 0x1a ;  /* 0x0000040000007a11 */ /* 0x000fc800078fd2ff */
[----:B------:R-:W-:Y:S01]  /*0740*/  IADD3 R4, R0, -0x1, RZ ;  /* 0xffffffff00047810 */ /* 0x000fe20007ffe0ff */
[----:B------:R-:W-:Y:S02]  /*0750*/  IMAD R0, R2, R7, RZ ;  /* 0x0000000702007224 */ /* 0x000fe400078e02ff */
[----:B------:R-:W-:Y:S01]  /*0760*/  IMAD.MOV.U32 R2, RZ, RZ, RZ ;  /* 0x000000ffff027224 */ /* 0x000fe200078e00ff */
[----:B------:R-:W-:-:S03]  /*0770*/  IABS R5, R4 ;  /* 0x0000000400057213 */ /* 0x000fc60000000000 */
[----:B------:R-:W-:-:S04]  /*0780*/  IMAD.HI.U32 R0, R3, R0, R2 ;  /* 0x0000000003007227 */ /* 0x000fc800078e0002 */
[----:B------:R-:W-:Y:S02]  /*0790*/  IMAD.MOV.U32 R2, RZ, RZ, R5 ;  /* 0x000000ffff027224 */ /* 0x000fe400078e0005 */
[----:B------:R-:W-:Y:S02]  /*07a0*/  IMAD.MOV R3, RZ, RZ, -R8 ;  /* 0x000000ffff037224 */ /* 0x000fe400078e0a08 */
[----:B------:R-:W-:-:S04]  /*07b0*/  IMAD.HI.U32 R0, R0, R2, RZ ;  /* 0x0000000200007227 */ /* 0x000fc800078e00ff */
[----:B------:R-:W-:Y:S01]  /*07c0*/  IMAD R2, R0, R3, R2 ;  /* 0x0000000300027224 */ /* 0x000fe200078e0202 */
[----:B------:R-:W-:-:S04]  /*07d0*/  IADD3 R3, R156, 0x3f, RZ ;  /* 0x0000003f9c037810 */ /* 0x000fc80007ffe0ff */
[----:B------:R-:W-:-:S13]  /*07e0*/  ISETP.GT.U32.AND P1, PT, R7, R2, PT ;  /* 0x000000020700720c */ /* 0x000fda0003f24070 */
[----:B------:R-:W-:Y:S01]  /*07f0*/  @!P1 IMAD.IADD R2, R2, 0x1, -R7 ;  /* 0x0000000102029824 */ /* 0x000fe200078e0a07 */
[----:B------:R-:W-:Y:S02]  /*0800*/  @!P1 IADD3 R0, R0, 0x1, RZ ;  /* 0x0000000100009810 */ /* 0x000fe40007ffe0ff */
[----:B------:R-:W-:Y:S02]  /*0810*/  ISETP.NE.AND P1, PT, RZ, c[0x0][0x10], PT ;  /* 0x00000400ff007a0c */ /* 0x000fe40003f25270 */
[----:B------:R-:W-:Y:S02]  /*0820*/  ISETP.GE.U32.AND P3, PT, R2, R7, PT ;  /* 0x000000070200720c */ /* 0x000fe40003f66070 */
[----:B------:R-:W-:Y:S02]  /*0830*/  LOP3.LUT R2, R4, c[0x0][0x10], RZ, 0x3c, !PT ;  /* 0x0000040004027a12 */ /* 0x000fe400078e3cff */
[----:B------:R-:W-:Y:S02]  /*0840*/  SHF.R.S32.HI R4, RZ, 0x1f, R3 ;  /* 0x0000001fff047819 */ /* 0x000fe40000011403 */
[----:B------:R-:W-:-:S02]  /*0850*/  ISETP.GE.AND P0, PT, R2, RZ, PT ;  /* 0x000000ff0200720c */ /* 0x000fc40003f06270 */
[----:B------:R-:W-:Y:S02]  /*0860*/  IADD3 R2, -R10, 0x7f, R182 ;  /* 0x0000007f0a027810 */ /* 0x000fe40007ffe1b6 */
[----:B------:R-:W-:Y:S02]  /*0870*/  LEA.HI R4, R4, R3, RZ, 0x6 ;  /* 0x0000000304047211 */ /* 0x000fe400078f30ff */
[----:B--2---:R-:W-:Y:S02]  /*0880*/  IADD3 R2, R6, R2, R156 ;  /* 0x0000000206027210 */ /* 0x004fe40007ffe09c */
[----:B------:R-:W-:Y:S02]  /*0890*/  @P3 IADD3 R0, R0, 0x1, RZ ;  /* 0x0000000100003810 */ /* 0x000fe40007ffe0ff */
[----:B------:R-:W-:Y:S02]  /*08a0*/  SHF.R.S32.HI R3, RZ, 0x1f, R2 ;  /* 0x0000001fff037819 */ /* 0x000fe40000011402 */
[----:B------:R-:W-:Y:S01]  /*08b0*/  SHF.R.S32.HI R4, RZ, 0x6, R4 ;  /* 0x00000006ff047819 */ /* 0x000fe20000011404 */
[----:B------:R-:W-:Y:S01]  /*08c0*/  @!P0 IMAD.MOV R0, RZ, RZ, -R0 ;  /* 0x000000ffff008224 */ /* 0x000fe200078e0a00 */
[----:B------:R-:W-:-:S02]  /*08d0*/  @!P1 LOP3.LUT R0, RZ, c[0x0][0x10], RZ, 0x33, !PT ;  /* 0x00000400ff009a12 */ /* 0x000fc400078e33ff */
[----:B------:R-:W-:-:S03]  /*08e0*/  LEA.HI R2, R3, R2, RZ, 0x6 ;  /* 0x0000000203027211 */ /* 0x000fc600078f30ff */
[----:B------:R-:W-:-:S04]  /*08f0*/  IMAD R34, R0, UR8, RZ ;  /* 0x0000000800227c24 */ /* 0x000fc8000f8e02ff */
[----:B------:R-:W-:Y:S01]  /*0900*/  IMAD.IADD R3, R0, 0x1, R34 ;  /* 0x0000000100037824 */ /* 0x000fe200078e0222 */
[----:B------:R-:W-:Y:S01]  /*0910*/  SHF.R.S32.HI R0, RZ, 0x6, R2 ;  /* 0x00000006ff007819 */ /* 0x000fe20000011402 */
[----:B------:R2:W-:Y:S03]  /*0920*/  STL [R1+0x8], R34 ;  /* 0x0000082201007387 */ /* 0x0005e60000100800 */
[----:B------:R-:W-:-:S04]  /*0930*/  IMNMX R2, R4, R3, PT ;  /* 0x0000000304027217 */ /* 0x000fc80003800200 */
[----:B------:R-:W-:-:S04]  /*0940*/  IMNMX R36, R2, R0, PT ;  /* 0x0000000002247217 */ /* 0x000fc80003800200 */
[----:B------:R-:W-:Y:S01]  /*0950*/  ISETP.GE.AND P0, PT, R34, R36, PT ;  /* 0x000000242200720c */ /* 0x000fe20003f06270 */
[----:B------:R2:W-:-:S12]  /*0960*/  STL [R1+0x10], R36 ;  /* 0x0000102401007387 */ /* 0x0005d80000100800 */
[----:B------:R-:W-:Y:S05]  /*0970*/  @!P0 BRA `(.L_x_4449) ;  /* 0x00000a6000008947 */ /* 0x000fea0003800000 */
[----:B-1----:R1:W3:Y:S04]  /*0980*/  LD.E.64 R4, [R24.64+0xb0] ;  /* 0x0000b00618047980 */ /* 0x0022e8000c101b00 */
[----:B------:R-:W4:Y:S04]  /*0990*/  LDL.LU R9, [R1+0x14] ;  /* 0x0000140001097983 */ /* 0x000f280000300800 */
[----:B------:R1:W4:Y:S04]  /*09a0*/  LD.E R3, [R24.64+0x60] ;  /* 0x0000600618037980 */ /* 0x000328000c101900 */
[----:B--2---:R1:W2:Y:S04]  /*09b0*/  LD.E R8, [R24.64+0xcc] ;  /* 0x0000cc0618087980 */ /* 0x0042a8000c101900 */
[----:B------:R1:W2:Y:S04]  /*09c0*/  LD.E.64 R14, [R24.64+0x78] ;  /* 0x00007806180e7980 */ /* 0x0002a8000c101b00 */
[----:B------:R1:W5:Y:S04]  /*09d0*/  LD.E R0, [R24.64+0xc0] ;  /* 0x0000c00618007980 */ /* 0x000368000c101900 */
[----:B-1----:R-:W5:Y:S01]  /*09e0*/  LD.E.64 R24, [R24.64+0xa8] ;  /* 0x0000a80618187980 */ /* 0x002f62000c101b00 */
[----:B------:R-:W-:-:S04]  /*09f0*/  SHF.R.S32.HI R6, RZ, 0x1f, R181 ;  /* 0x0000001fff067819 */ /* 0x000fc800000114b5 */
[----:B------:R-:W-:-:S04]  /*0a00*/  LEA.HI R6, R6, R181, RZ, 0x4 ;  /* 0x000000b506067211 */ /* 0x000fc800078f20ff */
[----:B------:R-:W-:-:S05]  /*0a10*/  LOP3.LUT R11, R6, 0xfffffff0, RZ, 0xc0, !PT ;  /* 0xfffffff0060b7812 */ /* 0x000fca00078ec0ff */
[----:B------:R-:W-:Y:S01]  /*0a20*/  IMAD.IADD R11, R181, 0x1, -R11 ;  /* 0x00000001b50b7824 */ /* 0x000fe200078e0a0b */
[----:B------:R-:W-:Y:S01]  /*0a30*/  SHF.R.S32.HI R6, RZ, 0x4, R6 ;  /* 0x00000004ff067819 */ /* 0x000fe20000011406 */
[----:B------:R-:W-:-:S05]  /*0a40*/  IMAD.IADD R7, R10, 0x1, -R182 ;  /* 0x000000010a077824 */ /* 0x000fca00078e0ab6 */
[----:B------:R-:W-:Y:S01]  /*0a50*/  ISETP.GE.AND P1, PT, R6, R7, PT ;  /* 0x000000070600720c */ /* 0x000fe20003f26270 */
[----:B------:R-:W-:Y:S01]  /*0a60*/  BSSY B0, `(.L_x_4450) ;  /* 0x0000018000007945 */ /* 0x000fe20003800000 */
[----:B---3--:R-:W-:Y:S02]  /*0a70*/  IMAD R2, R4, UR8, R37 ;  /* 0x0000000804027c24 */ /* 0x008fe4000f8e0225 */
[----:B------:R-:W-:Y:S02]  /*0a80*/  IMAD.SHL.U32 R4, R11, 0x4, RZ ;  /* 0x000000040b047824 */ /* 0x000fe400078e00ff */
[----:B----4-:R-:W-:-:S04]  /*0a90*/  IMAD R2, R2, R3, R9 ;  /* 0x0000000302027224 */ /* 0x010fc800078e0209 */
[----:B------:R-:W-:Y:S01]  /*0aa0*/  IMAD R12, R5, R2, R182 ;  /* 0x00000002050c7224 */ /* 0x000fe200078e02b6 */
[----:B------:R-:W-:-:S03]  /*0ab0*/  SHF.R.S32.HI R5, RZ, 0x1f, R4 ;  /* 0x0000001fff057819 */ /* 0x000fc60000011404 */
[----:B--2---:R-:W-:Y:S02]  /*0ac0*/  IMAD R8, R12, R8, RZ ;  /* 0x000000080c087224 */ /* 0x004fe400078e02ff */
        /* <DEDUP_REMOVED lines=9> */
[-C--:B-----5:R-:W-:Y:S02]  /*0b60*/  ISETP.GE.AND P3, PT, R4, R0.reuse, PT ;  /* 0x000000000400720c */ /* 0x0a0fe40003f66270 */
[----:B------:R-:W-:-:S02]  /*0b70*/  ISETP.GE.AND P2, PT, R10, R0, PT ;  /* 0x000000000a00720c */ /* 0x000fc40003f46270 */
[-C--:B------:R-:W-:Y:S02]  /*0b80*/  ISETP.GE.AND P1, PT, R9, R0.reuse, PT ;  /* 0x000000000900720c */ /* 0x080fe40003f26270 */
[----:B------:R-:W-:-:S07]  /*0b90*/  ISETP.GE.AND P0, PT, R8, R0, PT ;  /* 0x000000000800720c */ /* 0x000fce0003f06270 */
[----:B------:R1:W-:Y:S04]  /*0ba0*/  @!P3 ST.E.128 [R2.64], RZ ;  /* 0x000000ff0200b985 */ /* 0x0003e8000c101d06 */
[----:B------:R1:W-:Y:S04]  /*0bb0*/  @!P2 ST.E.128 [R2.64+0x100], RZ ;  /* 0x000100ff0200a985 */ /* 0x0003e8000c101d06 */
[----:B------:R1:W-:Y:S04]  /*0bc0*/  @!P1 ST.E.128 [R2.64+0x200], RZ ;  /* 0x000200ff02009985 */ /* 0x0003e8000c101d06 */
[----:B------:R1:W-:Y:S02]  /*0bd0*/  @!P0 ST.E.128 [R2.64+0x300], RZ ;  /* 0x000300ff02008985 */ /* 0x0003e4000c101d06 */
.L_x_4451:
[----:B------:R-:W-:Y:S05]  /*0be0*/  BSYNC B0 ;  /* 0x0000000000007941 */ /* 0x000fea0003800000 */
.L_x_4450:
        /* <DEDUP_REMOVED lines=12> */
.L_x_4453:
[----:B------:R-:W-:Y:S05]  /*0cb0*/  BSYNC B0 ;  /* 0x0000000000007941 */ /* 0x000fea0003800000 */
.L_x_4452:
        /* <DEDUP_REMOVED lines=12> */
.L_x_4455:
[----:B------:R-:W-:Y:S05]  /*0d80*/  BSYNC B0 ;  /* 0x0000000000007941 */ /* 0x000fea0003800000 */
.L_x_4454:
        /* <DEDUP_REMOVED lines=12> */
.L_x_4457:
[----:B------:R-:W-:Y:S05]  /*0e50*/  BSYNC B0 ;  /* 0x0000000000007941 */ /* 0x000fea0003800000 */
.L_x_4456:
        /* <DEDUP_REMOVED lines=12> */
.L_x_4459:
[----:B------:R-:W-:Y:S05]  /*0f20*/  BSYNC B0 ;  /* 0x0000000000007941 */ /* 0x000fea0003800000 */
.L_x_4458:
        /* <DEDUP_REMOVED lines=12> */
.L_x_4461:
[----:B------:R-:W-:Y:S05]  /*0ff0*/  BSYNC B0 ;  /* 0x0000000000007941 */ /* 0x000fea0003800000 */
.L_x_4460:
        /* <DEDUP_REMOVED lines=12> */
.L_x_4463:
[----:B------:R-:W-:Y:S05]  /*10c0*/  BSYNC B0 ;  /* 0x0000000000007941 */ /* 0x000fea0003800000 */
.L_x_4462:
        /* <DEDUP_REMOVED lines=12> */
.L_x_4465:
[----:B------:R-:W-:Y:S05]  /*1190*/  BSYNC B0 ;  /* 0x0000000000007941 */ /* 0x000fea0003800000 */
.L_x_4464:
[----:B------:R-:W-:Y:S02]  /*11a0*/  ISETP.NE.AND P6, PT, R11, RZ, PT ;  /* 0x000000ff0b00720c */ /* 0x000fe40003fc5270 */
[----:B-1234-:R-:W-:-:S02]  /*11b0*/  SHF.R.S32.HI R2, RZ, 0x1f, R12 ;  /* 0x0000001fff027819 */ /* 0x01efc4000001140c */
[-C--:B------:R-:W-:Y:S02]  /*11c0*/  ISETP.GE.OR P0, PT, R6, R7.reuse, P6 ;  /* 0x000000070600720c */ /* 0x080fe40003706670 */
[----:B-----5:R-:W-:Y:S02]  /*11d0*/  IADD3 R0, P1, R12, R6, RZ ;  /* 0x000000060c007210 */ /* 0x020fe40007f3e0ff */
[-C--:B------:R-:W-:Y:S02]  /*11e0*/  ISETP.GE.OR P5, PT, R14, R7.reuse, P6 ;  /* 0x000000070e00720c */ /* 0x080fe400037a6670 */
        /* <DEDUP_REMOVED lines=25> */
[----:B------:R-:W-:Y:S05]  /*1380*/  @P6 RET.REL.NODEC R4 `(_ZN5flash24flash_fwd_splitkv_kernelI23Flash_fwd_kernel_traitsILi256ELi64ELi64ELi4ELb0ELb0EN7cutlass6half_tE19Flash_kernel_traitsILi256ELi64ELi64ELi4ES3_EELb1ELb0ELb1ELb0ELb0ELb1ELb1ELb1EEEvNS_16Flash_fwd_paramsE) ;  /* 0xffffec7004006950 */ /* 0x000fea0003c3ffff */
[----:B-1----:R-:W-:-:S05]  /*1390*/  MOV R0, 0xff800000 ;  /* 0xff80000000007802 */ /* 0x002fca0000000f00 */
[----:B------:R1:W-:Y:S02]  /*13a0*/  ST.E [R2.64+0xe0], R0 ;  /* 0x0000e00002007985 */ /* 0x0003e4000c101906 */
[----:B-1----:R-:W-:Y:S02]  /*13b0*/  MOV R2, R20 ;  /* 0x0000001400027202 */ /* 0x002fe40000000f00 */
[----:B------:R-:W-:-:S04]  /*13c0*/  MOV R3, 0x0 ;  /* 0x0000000000037802 */ /* 0x000fc80000000f00 */
[----:B------:R-:W-:Y:S05]  /*13d0*/  RET.REL.NODEC R2 `(_ZN5flash24flash_fwd_splitkv_kernelI23Flash_fwd_kernel_traitsILi256ELi64ELi64ELi4ELb0ELb0EN7cutlass6half_tE19Flash_kernel_traitsILi256ELi64ELi64ELi4ES3_EELb1ELb0ELb1ELb0ELb0ELb1ELb1ELb1EEEvNS_16Flash_fwd_paramsE) ;  /* 0xffffec2002007950 */ /* 0x000fea0003c3ffff */
.L_x_4449:
[----:B-1----:R-:W3:Y:S04]  /*13e0*/  LD.E.64 R2, [R24.64+0x160] ;  /* 0x0001600618027980 */ /* 0x002ee8000c101b00 */
[----:B------:R-:W4:Y:S04]  /*13f0*/  LD.E.64 R4, [R24.64+0x158] ;  /* 0x0001580618047980 */ /* 0x000f28000c101b00 */
[----:B------:R1:W5:Y:S01]  /*1400*/  LDL R39, [R1+0x14] ;  /* 0x0000140001277983 */ /* 0x0003620000100800 */
[----:B---3--:R-:W-:-:S04]  /*1410*/  ISETP.NE.U32.AND P1, PT, R2, RZ, PT ;  /* 0x000000ff0200720c */ /* 0x008fc80003f25070 */
[----:B------:R-:W-:-:S13]  /*1420*/  ISETP.NE.AND.EX P1, PT, R3, RZ, PT, P1 ;  /* 0x000000ff0300720c */ /* 0x000fda0003f25310 */
[----:B------:R-:W3:Y:S01]  /*1430*/  @P1 LD.E.64 R6, [R24.64+0x168] ;  /* 0x0001680618061980 */ /* 0x000ee2000c101b00 */
[----:B----4-:R-:W-:-:S04]  /*1440*/  ISETP.NE.U32.AND P0, PT, R4, RZ, PT ;  /* 0x000000ff0400720c */ /* 0x010fc80003f05070 */
[----:B------:R-:W-:Y:S01]  /*1450*/  ISETP.NE.AND.EX P0, PT, R5, RZ, PT, P0 ;  /* 0x000000ff0500720c */ /* 0x000fe20003f05300 */
[--C-:B------:R-:W-:Y:S01]  /*1460*/  IMAD.MOV.U32 R12, RZ, RZ, R37.reuse ;  /* 0x000000ffff0c7224 */ /* 0x100fe200078e0025 */
[----:B------:R-:W-:-:S11]  /*1470*/  @P1 SHF.R.S32.HI R0, RZ, 0x1f, R37 ;  /* 0x0000001fff001819 */ /* 0x000fd60000011425 */
[----:B------:R-:W-:-:S05]  /*1480*/  @P0 IMAD.WIDE R4, R37, 0x4, R4 ;  /* 0x0000000425040825 */ /* 0x000fca00078e0204 */
[----:B------:R4:W5:Y:S01]  /*1490*/  @P0 LD.E R12, [R4.64] ;  /* 0x00000006040c0980 */ /* 0x000962000c101900 */
[----:B------:R-:W-:Y:S01]  /*14a0*/  BSSY B0, `(.L_x_4466) ;  /* 0x00000bb000007945 */ /* 0x000fe20003800000 */
[-C--:B---3--:R-:W-:Y:S02]  /*14b0*/  @P1 IMAD R7, R7, R37.reuse, RZ ;  /* 0x0000002507071224 */ /* 0x088fe400078e02ff */
[----:B----4-:R-:W-:-:S04]  /*14c0*/  @P1 IMAD.WIDE.U32 R4, R6, R37, RZ ;  /* 0x0000002506041225 */ /* 0x010fc800078e00ff */
[----:B------:R-:W-:Y:S02]  /*14d0*/  @P1 IMAD R7, R6, R0, R7 ;  /* 0x0000000006071224 */ /* 0x000fe400078e0207 */
[----:B------:R-:W-:Y:S01]  /*14e0*/  IMAD.MOV.U32 R6, RZ, RZ, RZ ;  /* 0x000000ffff067224 */ /* 0x000fe200078e00ff */
[C---:B------:R-:W-:Y:S02]  /*14f0*/  @P1 LEA R6, P0, R4.reuse, R2, 0x2 ;  /* 0x0000000204061211 */ /* 0x040fe400078010ff */
[----:B------:R-:W-:Y:S01]  /*1500*/  @P1 IADD3 R7, R5, R7, RZ ;  /* 0x0000000705071210 */ /* 0x000fe20007ffe0ff */
[----:B------:R-:W-:Y:S02]  /*1510*/  IMAD.MOV.U32 R0, RZ, RZ, RZ ;  /* 0x000000ffff007224 */ /* 0x000fe400078e00ff */
[----:B------:R-:W-:Y:S01]  /*1520*/  IMAD.MOV.U32 R242, RZ, RZ, R6 ;  /* 0x000000fffff27224 */ /* 0x000fe200078e0006 */
[----:B------:R-:W-:-:S04]  /*1530*/  @P1 LEA.HI.X R0, R4, R3, R7, 0x2, P0 ;  /* 0x0000000304001211 */ /* 0x000fc800000f1407 */
[----:B------:R-:W-:Y:S02]  /*1540*/  MOV R243, R0 ;  /* 0x0000000000f37202 */ /* 0x000fe40000000f00 */
        /* <DEDUP_REMOVED lines=22> */
[----:B------:R-:W-:-:S03]  /*16b0*/  MOV R2, R0 ;  /* 0x0000000000027202 */ /* 0x000fc60000000f00 */
[----:B------:R-:W-:Y:S02]  /*16c0*/  IMAD.MOV R0, RZ, RZ, -R6 ;  /* 0x000000ffff007224 */ /* 0x000fe400078e0a06 */
[----:B------:R-:W3:Y:S02]  /*16d0*/  LD.E.64 R6, [R24.64+0x20] ;  /* 0x0000200618067980 */ /* 0x000ee4000c101b00 */
[----:B------:R-:W-:Y:S02]  /*16e0*/  IMAD.MOV.U32 R3, RZ, RZ, R0 ;  /* 0x000000ffff037224 */ /* 0x000fe400078e0000 */
[----:B------:R-:W-:-:S04]  /*16f0*/  IMAD.HI.U32 R0, R5, R2, RZ ;  /* 0x0000000205007227 */ /* 0x000fc800078e00ff */
[----:B------:R-:W-:-:S05]  /*1700*/  IMAD R2, R0, R3, R2 ;  /* 0x0000000300027224 */ /* 0x000fca00078e0202 */
[----:B------:R-:W-:-:S13]  /*1710*/  ISETP.GT.U32.AND P1, PT, R4, R2, PT ;  /* 0x000000020400720c */ /* 0x000fda0003f24070 */
[----:B------:R-:W-:-:S04]  /*1720*/  @!P1 IADD3 R2, R2, -R4, RZ ;  /* 0x8000000402029210 */ /* 0x000fc80007ffe0ff */
[----:B------:R-:W-:Y:S02]  /*1730*/  ISETP.GE.U32.AND P3, PT, R2, R4, PT ;  /* 0x000000040200720c */ /* 0x000fe40003f66070 */
[----:B------:R-:W-:Y:S02]  /*1740*/  LOP3.LUT R2, R26, R13, RZ, 0x3c, !PT ;  /* 0x0000000d1a027212 */ /* 0x000fe400078e3cff */
[----:B------:R-:W-:Y:S02]  /*1750*/  @!P1 IADD3 R0, R0, 0x1, RZ ;  /* 0x0000000100009810 */ /* 0x000fe40007ffe0ff */
[----:B------:R-:W-:Y:S02]  /*1760*/  ISETP.GE.AND P0, PT, R2, RZ, PT ;  /* 0x000000ff0200720c */ /* 0x000fe40003f06270 */
[----:B------:R-:W-:-:S05]  /*1770*/  ISETP.NE.AND P1, PT, R13, RZ, PT ;  /* 0x000000ff0d00720c */ /* 0x000fca0003f25270 */
[----:B------:R-:W-:-:S05]  /*1780*/  @P3 IADD3 R0, R0, 0x1, RZ ;  /* 0x0000000100003810 */ /* 0x000fca0007ffe0ff */
[----:B------:R-:W-:-:S04]  /*1790*/  IMAD.MOV.U32 R5, RZ, RZ, R0 ;  /* 0x000000ffff057224 */ /* 0x000fc800078e0000 */
[----:B------:R-:W-:Y:S01]  /*17a0*/  @!P0 IMAD.MOV R5, RZ, RZ, -R5 ;  /* 0x000000ffff058224 */ /* 0x000fe200078e0a05 */
[----:B------:R-:W-:-:S05]  /*17b0*/  @!P1 LOP3.LUT R5, RZ, R13, RZ, 0x33, !PT ;  /* 0x0000000dff059212 */ /* 0x000fca00078e33ff */
[----:B------:R-:W-:-:S05]  /*17c0*/  IMAD.WIDE R2, R5, 0x4, R242 ;  /* 0x0000000405027825 */ /* 0x000fca00078e02f2 */
[----:B-----5:R1:W3:Y:S01]  /*17d0*/  LD.E R12, [R2.64] ;  /* 0x00000006020c7980 */ /* 0x0202e2000c101900 */
[----:B----4-:R-:W-:-:S04]  /*17e0*/  IABS R4, R15 ;  /* 0x0000000f00047213 */ /* 0x010fc80000000000 */
[----:B-1----:R-:W1:Y:S08]  /*17f0*/  I2F.RP R2, R4 ;  /* 0x0000000400027306 */ /* 0x002e700000209400 */
[----:B-1----:R-:W1:Y:S02]  /*1800*/  MUFU.RCP R2, R2 ;  /* 0x0000000200027308 */ /* 0x002e640000001000 */
[----:B-1----:R-:W-:-:S06]  /*1810*/  IADD3 R2, R2, 0xffffffe, RZ ;  /* 0x0ffffffe02027810 */ /* 0x002fcc0007ffe0ff */
[----:B------:R-:W1:Y:S01]  /*1820*/  F2I.FTZ.U32.TRUNC.NTZ R3, R2 ;  /* 0x0000000200037305 */ /* 0x000e62000021f000 */
[----:B------:R-:W-:Y:S02]  /*1830*/  IABS R16, R15 ;  /* 0x0000000f00107213 */ /* 0x000fe40000000000 */
[----:B-1----:R-:W-:Y:S01]  /*1840*/  IADD3 R0, RZ, -R3, RZ ;  /* 0x80000003ff007210 */ /* 0x002fe20007ffe0ff */
[----:B------:R-:W-:-:S04]  /*1850*/  IMAD.MOV.U32 R2, RZ, RZ, RZ ;  /* 0x000000ffff027224 */ /* 0x000fc800078e00ff */
[----:B------:R-:W-:Y:S01]  /*1860*/  IMAD R14, R0, R4, RZ ;  /* 0x00000004000e7224 */ /* 0x000fe200078e02ff */
[----:B------:R-:W-:-:S03]  /*1870*/  IABS R0, R39 ;  /* 0x0000002700007213 */ /* 0x000fc60000000000 */
[----:B------:R-:W-:-:S04]  /*1880*/  IMAD.HI.U32 R14, R3, R14, R2 ;  /* 0x0000000e030e7227 */ /* 0x000fc800078e0002 */
[----:B------:R-:W-:-:S05]  /*1890*/  IMAD.MOV R2, RZ, RZ, -R16 ;  /* 0x000000ffff027224 */ /* 0x000fca00078e0a10 */
[----:B------:R-:W-:Y:S01]  /*18a0*/  MOV R3, R2 ;  /* 0x0000000200037202 */ /* 0x000fe20000000f00 */
[----:B------:R-:W-:-:S04]  /*18b0*/  IMAD.HI.U32 R2, R14, R0, RZ ;  /* 0x000000000e027227 */ /* 0x000fc800078e00ff */
[----:B------:R-:W-:-:S05]  /*18c0*/  IMAD R0, R2, R3, R0 ;  /* 0x0000000302007224 */ /* 0x000fca00078e0200 */
[----:B------:R-:W-:-:S13]  /*18d0*/  ISETP.GT.U32.AND P1, PT, R4, R0, PT ;  /* 0x000000000400720c */ /* 0x000fda0003f24070 */
[----:B------:R-:W-:-:S05]  /*18e0*/  @!P1 IMAD.IADD R0, R0, 0x1, -R4 ;  /* 0x0000000100009824 */ /* 0x000fca00078e0a04 */
[----:B------:R-:W-:Y:S02]  /*18f0*/  ISETP.GE.U32.AND P3, PT, R0, R4, PT ;  /* 0x000000040000720c */ /* 0x000fe40003f66070 */
[----:B------:R-:W-:Y:S02]  /*1900*/  LOP3.LUT R0, R39, R15, RZ, 0x3c, !PT ;  /* 0x0000000f27007212 */ /* 0x000fe400078e3cff */
[----:B------:R-:W-:Y:S02]  /*1910*/  IADD3 R4, -R5, RZ, RZ ;  /* 0x000000ff05047210 */ /* 0x000fe40007ffe1ff */
[----:B------:R-:W-:Y:S02]  /*1920*/  ISETP.GE.AND P0, PT, R0, RZ, PT ;  /* 0x000000ff0000720c */ /* 0x000fe40003f06270 */
[----:B------:R-:W-:Y:S02]  /*1930*/  @!P1 IADD3 R2, R2, 0x1, RZ ;  /* 0x0000000102029810 */ /* 0x000fe40007ffe0ff */
[----:B------:R-:W-:Y:S01]  /*1940*/  ISETP.NE.AND P1, PT, R15, RZ, PT ;  /* 0x000000ff0f00720c */ /* 0x000fe20003f25270 */
[----:B------:R-:W-:-:S02]  /*1950*/  IMAD R4, R13, R4, R26 ;  /* 0x000000040d047224 */ /* 0x000fc400078e021a */
[----:B------:R-:W-:Y:S02]  /*1960*/  @P3 IADD3 R2, R2, 0x1, RZ ;  /* 0x0000000102023810 */ /* 0x000fe40007ffe0ff */
[----:B--2---:R-:W-:Y:S01]  /*1970*/  IMAD R5, R117, R4, RZ ;  /* 0x0000000475057224 */ /* 0x004fe200078e02ff */
[----:B------:R-:W-:Y:S02]  /*1980*/  SHF.R.S32.HI R20, RZ, 0x1f, R4 ;  /* 0x0000001fff147819 */ /* 0x000fe40000011404 */
[----:B------:R-:W-:-:S03]  /*1990*/  MOV R0, R2 ;  /* 0x0000000200007202 */ /* 0x000fc60000000f00 */
[----:B------:R-:W-:Y:S01]  /*19a0*/  IMAD R5, R116, R20, R5 ;  /* 0x0000001474057224 */ /* 0x000fe200078e0205 */
[----:B------:R-:W-:Y:S02]  /*19b0*/  @!P0 IADD3 R0, -R0, RZ, RZ ;  /* 0x000000ff00008210 */ /* 0x000fe40007ffe1ff */
[----:B------:R-:W-:-:S04]  /*19c0*/  @!P1 LOP3.LUT R0, RZ, R15, RZ, 0x33, !PT ;  /* 0x0000000fff009212 */ /* 0x000fc800078e33ff */
[----:B------:R-:W-:Y:S02]  /*19d0*/  SHF.R.S32.HI R29, RZ, 0x1f, R0 ;  /* 0x0000001fff1d7819 */ /* 0x000fe40000011400 */
[----:B------:R-:W-:Y:S02]  /*19e0*/  MOV R27, R0 ;  /* 0x00000000001b7202 */ /* 0x000fe40000000f00 */
[----:B---3--:R-:W-:Y:S01]  /*19f0*/  SHF.R.S32.HI R14, RZ, 0x1f, R12 ;  /* 0x0000001fff0e7819 */ /* 0x008fe2000001140c */
[----:B------:R-:W-:-:S04]  /*1a00*/  IMAD R3, R7, R12, RZ ;  /* 0x0000000c07037224 */ /* 0x000fc800078e02ff */
[C---:B------:R-:W-:Y:S02]  /*1a10*/  IMAD R3, R6.reuse, R14, R3 ;  /* 0x0000000e06037224 */ /* 0x040fe400078e0203 */
[----:B------:R-:W-:-:S04]  /*1a20*/  IMAD.WIDE.U32 R6, R6, R12, RZ ;  /* 0x0000000c06067225 */ /* 0x000fc800078e00ff */
[----:B------:R-:W-:Y:S02]  /*1a30*/  IMAD.IADD R3, R7, 0x1, R3 ;  /* 0x0000000107037824 */ /* 0x000fe400078e0203 */
[----:B------:R-:W-:-:S04]  /*1a40*/  IMAD.MOV.U32 R2, RZ, RZ, R6 ;  /* 0x000000ffff027224 */ /* 0x000fc800078e0006 */
[----:B------:R-:W-:-:S04]  /*1a50*/  IMAD.WIDE.U32 R2, R4, R116, R2 ;  /* 0x0000007404027225 */ /* 0x000fc800078e0002 */
[----:B------:R-:W-:Y:S02]  /*1a60*/  IMAD.IADD R3, R3, 0x1, R5 ;  /* 0x0000000103037824 */ /* 0x000fe400078e0205 */
[----:B------:R-:W-:Y:S02]  /*1a70*/  IMAD R5, R11, R0, RZ ;  /* 0x000000000b057224 */ /* 0x000fe400078e02ff */
[-C--:B------:R-:W-:Y:S02]  /*1a80*/  IMAD R6, R9, R12.reuse, RZ ;  /* 0x0000000c09067224 */ /* 0x080fe400078e02ff */
[----:B------:R-:W-:-:S04]  /*1a90*/  IMAD.WIDE.U32 R12, R8, R12, RZ ;  /* 0x0000000c080c7225 */ /* 0x000fc800078e00ff */
[----:B------:R-:W-:Y:S02]  /*1aa0*/  IMAD R5, R10, R29, R5 ;  /* 0x0000001d0a057224 */ /* 0x000fe400078e0205 */
[----:B------:R-:W-:Y:S01]  /*1ab0*/  IMAD.WIDE.U32 R2, R0, R10, R2 ;  /* 0x0000000a00027225 */ /* 0x000fe200078e0002 */
[----:B------:R-:W-:-:S03]  /*1ac0*/  MOV R11, R12 ;  /* 0x0000000c000b7202 */ /* 0x000fc60000000f00 */
[----:B------:R-:W-:Y:S01]  /*1ad0*/  IMAD R8, R8, R14, R6 ;  /* 0x0000000e08087224 */ /* 0x000fe200078e0206 */
[----:B------:R-:W-:Y:S01]  /*1ae0*/  IADD3 R30, R3, R5, RZ ;  /* 0x00000005031e7210 */ /* 0x000fe20007ffe0ff */
[----:B------:R-:W-:Y:S02]  /*1af0*/  IMAD.MOV.U32 R28, RZ, RZ, R2 ;  /* 0x000000ffff1c7224 */ /* 0x000fe400078e0002 */
[----:B------:R-:W-:Y:S01]  /*1b00*/  IMAD.IADD R12, R13, 0x1, R8 ;  /* 0x000000010d0c7824 */ /* 0x000fe200078e0208 */
[----:B------:R-:W-:Y:S05]  /*1b10*/  BRA `(.L_x_4468) ;  /* 0x0000053000007947 */ /* 0x000fea0003800000 */
.L_x_4467:
[----:B-1----:R-:W3:Y:S01]  /*1b20*/  LD.E R9, [R24.64+0x68] ;  /* 0x0000680618097980 */ /* 0x002ee2000c101900 */
[----:B------:R-:W-:-:S03]  /*1b30*/  ISETP.NE.AND P4, PT, R21, -0x1, PT ;  /* 0xffffffff1500780c */ /* 0x000fc60003f85270 */
[----:B------:R-:W4:Y:S04]  /*1b40*/  LD.E.64 R116, [R24.64+0x38] ;  /* 0x0000380618747980 */ /* 0x000f28000c101b00 */
[----:B--2---:R-:W2:Y:S04]  /*1b50*/  LD.E.64 R158, [R24.64+0x40] ;  /* 0x00004006189e7980 */ /* 0x004ea8000c101b00 */
[----:B------:R-:W2:Y:S04]  /*1b60*/  LD.E.64 R18, [R24.64+0x50] ;  /* 0x0000500618127980 */ /* 0x000ea8000c101b00 */
[----:B------:R-:W2:Y:S04]  /*1b70*/  @!P4 LD.E.64 R10, [R24.64+0x20] ;  /* 0x00002006180ac980 */ /* 0x000ea8000c101b00 */
[----:B------:R-:W2:Y:S04]  /*1b80*/  @!P4 LD.E.64 R16, [R24.64+0x28] ;  /* 0x000028061810c980 */ /* 0x000ea8000c101b00 */
[----:B------:R1:W5:Y:S02]  /*1b90*/  LD.E.64 R22, [R24.64+0x58] ;  /* 0x0000580618167980 */ /* 0x000364000c101b00 */
[----:B-----5:R-:W-:-:S02]  /*1ba0*/  @!P4 SHF.R.S32.HI R14, RZ, 0x1f, R12 ;  /* 0x0000001fff0ec819 */ /* 0x020fc4000001140c */
[----:B------:R-:W-:-:S04]  /*1bb0*/  LEA R26, R36, 0xffffffc0, 0x6 ;  /* 0xffffffc0241a7811 */ /* 0x000fc800078e30ff */
[----:B------:R-:W-:Y:S02]  /*1bc0*/  SHF.R.S32.HI R20, RZ, 0x1f, R26 ;  /* 0x0000001fff147819 */ /* 0x000fe4000001141a */
[----:B---3--:R-:W-:-:S04]  /*1bd0*/  IABS R0, R9 ;  /* 0x0000000900007213 */ /* 0x008fc80000000000 */
[----:B------:R-:W-:-:S04]  /*1be0*/  MOV R6, R0 ;  /* 0x0000000000067202 */ /* 0x000fc80000000f00 */
[----:B------:R-:W3:Y:S08]  /*1bf0*/  I2F.RP R2, R6 ;  /* 0x0000000600027306 */ /* 0x000ef00000209400 */
[----:B---3--:R-:W3:Y:S02]  /*1c00*/  MUFU.RCP R2, R2 ;  /* 0x0000000200027308 */ /* 0x008ee40000001000 */
[----:B---3--:R-:W-:-:S06]  /*1c10*/  IADD3 R2, R2, 0xffffffe, RZ ;  /* 0x0ffffffe02027810 */ /* 0x008fcc0007ffe0ff */
[----:B------:R-:W3:Y:S01]  /*1c20*/  F2I.FTZ.U32.TRUNC.NTZ R3, R2 ;  /* 0x0000000200037305 */ /* 0x000ee2000021f000 */
[----:B------:R-:W-:Y:S01]  /*1c30*/  IABS R5, R9 ;  /* 0x0000000900057213 */ /* 0x000fe20000000000 */
[----:B---3--:R-:W-:Y:S01]  /*1c40*/  IMAD.MOV R0, RZ, RZ, -R3 ;  /* 0x000000ffff007224 */ /* 0x008fe200078e0a03 */
[----:B------:R-:W-:-:S03]  /*1c50*/  MOV R2, RZ ;  /* 0x000000ff00027202 */ /* 0x000fc60000000f00 */
        /* <DEDUP_REMOVED lines=9> */
[----:B------:R-:W-:Y:S01]  /*1cf0*/  @!P4 IMAD R5, R5, R116, R3 ;  /* 0x000000740505c224 */ /* 0x000fe200078e0203 */
[----:B------:R-:W-:Y:S01]  /*1d00*/  @P4 IADD3 R4, R13, R21, RZ ;  /* 0x000000150d044210 */ /* 0x000fe20007ffe0ff */
[----:B------:R-:W-:-:S04]  /*1d10*/  @!P4 IMAD.WIDE.U32 R2, R116, R13, RZ ;  /* 0x0000000d7402c225 */ /* 0x000fc800078e00ff */
[----:B------:R-:W-:Y:S02]  /*1d20*/  @!P4 IMAD.IADD R3, R3, 0x1, R5 ;  /* 0x000000010303c824 */ /* 0x000fe400078e0205 */
[----:B--2---:R-:W-:Y:S02]  /*1d30*/  @!P4 IMAD R7, R11, R12, RZ ;  /* 0x0000000c0b07c224 */ /* 0x004fe400078e02ff */
[-C--:B------:R-:W-:Y:S02]  /*1d40*/  @P4 IMAD R15, R117, R4.reuse, RZ ;  /* 0x00000004750f4224 */ /* 0x080fe400078e02ff */
[----:B------:R-:W-:-:S04]  /*1d50*/  @P4 IMAD.WIDE.U32 R4, R116, R4, RZ ;  /* 0x0000000474044225 */ /* 0x000fc800078e00ff */
[----:B------:R-:W-:Y:S02]  /*1d60*/  @!P0 IMAD.IADD R0, R0, 0x1, -R6 ;  /* 0x0000000100008824 */ /* 0x000fe400078e0a06 */
[C---:B------:R-:W-:Y:S02]  /*1d70*/  @!P4 IMAD R11, R10.reuse, R14, R7 ;  /* 0x0000000e0a0bc224 */ /* 0x040fe400078e0207 */
[----:B------:R-:W-:Y:S01]  /*1d80*/  @!P4 IMAD.WIDE.U32 R2, R10, R12, R2 ;  /* 0x0000000c0a02c225 */ /* 0x000fe200078e0002 */
[----:B------:R-:W-:Y:S02]  /*1d90*/  @P4 IADD3 R7, R5, R15, RZ ;  /* 0x0000000f05074210 */ /* 0x000fe40007ffe0ff */
[----:B------:R-:W-:Y:S01]  /*1da0*/  ISETP.GE.U32.AND P3, PT, R0, R6, PT ;  /* 0x000000060000720c */ /* 0x000fe20003f66070 */
[----:B------:R-:W-:Y:S01]  /*1db0*/  @!P4 IMAD.MOV.U32 R4, RZ, RZ, R2 ;  /* 0x000000ffff04c224 */ /* 0x000fe200078e0002 */
[----:B------:R-:W-:Y:S01]  /*1dc0*/  @!P4 IADD3 R7, R3, R11, RZ ;  /* 0x0000000b0307c210 */ /* 0x000fe20007ffe0ff */
[----:B------:R-:W-:Y:S01]  /*1dd0*/  @!P4 IMAD R3, R159, R13, RZ ;  /* 0x0000000d9f03c224 */ /* 0x000fe200078e02ff */
[----:B------:R-:W-:-:S02]  /*1de0*/  @!P4 SHF.R.S32.HI R0, RZ, 0x1f, R13 ;  /* 0x0000001fff00c819 */ /* 0x000fc4000001140d */
[----:B------:R-:W-:Y:S01]  /*1df0*/  LOP3.LUT R2, R39, R9, RZ, 0x3c, !PT ;  /* 0x0000000927027212 */ /* 0x000fe200078e3cff */
[----:B------:R-:W-:Y:S02]  /*1e00*/  IMAD R5, R117, R26, RZ ;  /* 0x0000001a75057224 */ /* 0x000fe400078e02ff */
[----:B------:R-:W-:Y:S01]  /*1e10*/  @!P4 IMAD R0, R0, R158, R3 ;  /* 0x0000009e0000c224 */ /* 0x000fe200078e0203 */
[----:B------:R-:W-:Y:S02]  /*1e20*/  ISETP.GE.AND P1, PT, R2, RZ, PT ;  /* 0x000000ff0200720c */ /* 0x000fe40003f26270 */
[----:B------:R-:W-:Y:S02]  /*1e30*/  MOV R2, R4 ;  /* 0x0000000400027202 */ /* 0x000fe40000000f00 */
[----:B------:R-:W-:Y:S02]  /*1e40*/  MOV R3, R7 ;  /* 0x0000000700037202 */ /* 0x000fe40000000f00 */
[----:B------:R-:W-:-:S02]  /*1e50*/  @!P0 IADD3 R8, R8, 0x1, RZ ;  /* 0x0000000108088810 */ /* 0x000fc40007ffe0ff */
[----:B------:R-:W-:Y:S01]  /*1e60*/  ISETP.NE.AND P0, PT, R9, RZ, PT ;  /* 0x000000ff0900720c */ /* 0x000fe20003f05270 */
[----:B------:R-:W-:Y:S02]  /*1e70*/  IMAD R5, R20, R116, R5 ;  /* 0x0000007414057224 */ /* 0x000fe400078e0205 */
[----:B------:R-:W-:Y:S01]  /*1e80*/  IMAD.WIDE.U32 R2, R116, R26, R2 ;  /* 0x0000001a74027225 */ /* 0x000fe200078e0002 */
[----:B------:R-:W-:-:S03]  /*1e90*/  @P3 IADD3 R8, R8, 0x1, RZ ;  /* 0x0000000108083810 */ /* 0x000fc60007ffe0ff */
[----:B------:R-:W-:-:S04]  /*1ea0*/  @!P4 IMAD.WIDE.U32 R6, R158, R13, RZ ;  /* 0x0000000d9e06c225 */ /* 0x000fc800078e00ff */
[----:B------:R-:W-:Y:S01]  /*1eb0*/  IMAD.IADD R5, R3, 0x1, R5 ;  /* 0x0000000103057824 */ /* 0x000fe200078e0205 */
[----:B------:R-:W-:Y:S02]  /*1ec0*/  @!P4 IADD3 R3, R7, R0, RZ ;  /* 0x000000000703c210 */ /* 0x000fe40007ffe0ff */
[----:B------:R-:W-:Y:S02]  /*1ed0*/  MOV R0, R8 ;  /* 0x0000000800007202 */ /* 0x000fe40000000f00 */
[----:B------:R-:W-:Y:S01]  /*1ee0*/  MOV R4, R2 ;  /* 0x0000000200047202 */ /* 0x000fe20000000f00 */
[----:B------:R-:W-:Y:S01]  /*1ef0*/  @!P4 IMAD.MOV.U32 R2, RZ, RZ, R6 ;  /* 0x000000ffff02c224 */ /* 0x000fe200078e0006 */
[----:B------:R-:W-:Y:S02]  /*1f00*/  @!P1 IADD3 R0, -R0, RZ, RZ ;  /* 0x000000ff00009210 */ /* 0x000fe40007ffe1ff */
[----:B------:R-:W-:Y:S01]  /*1f10*/  @!P0 LOP3.LUT R0, RZ, R9, RZ, 0x33, !PT ;  /* 0x00000009ff008212 */ /* 0x000fe200078e33ff */
[----:B------:R-:W-:Y:S01]  /*1f20*/  @P4 IMAD.IADD R8, R13, 0x1, R21 ;  /* 0x000000010d084824 */ /* 0x000fe200078e0215 */
[----:B------:R-:W-:Y:S01]  /*1f30*/  @!P4 SHF.R.S32.HI R6, RZ, 0x1f, R12 ;  /* 0x0000001fff06c819 */ /* 0x000fe2000001140c */
[----:B------:R-:W-:Y:S01]  /*1f40*/  @!P4 IMAD R7, R17, R12, RZ ;  /* 0x0000000c1107c224 */ /* 0x000fe200078e02ff */
[----:B------:R-:W-:Y:S01]  /*1f50*/  SHF.R.S32.HI R29, RZ, 0x1f, R0 ;  /* 0x0000001fff1d7819 */ /* 0x000fe20000011400 */
[----:B------:R-:W-:-:S02]  /*1f60*/  IMAD R10, R19, R0, RZ ;  /* 0x00000000130a7224 */ /* 0x000fc400078e02ff */
[----:B------:R-:W-:Y:S02]  /*1f70*/  @P4 IMAD R11, R159, R8, RZ ;  /* 0x000000089f0b4224 */ /* 0x000fe400078e02ff */
[----:B------:R-:W-:Y:S02]  /*1f80*/  @!P4 IMAD R13, R16, R6, R7 ;  /* 0x00000006100dc224 */ /* 0x000fe400078e0207 */
[----:B------:R-:W-:-:S04]  /*1f90*/  @P4 IMAD.WIDE.U32 R8, R158, R8, RZ ;  /* 0x000000089e084225 */ /* 0x000fc800078e00ff */
[----:B------:R-:W-:-:S04]  /*1fa0*/  @!P4 IMAD.WIDE.U32 R6, R16, R12, R2 ;  /* 0x0000000c1006c225 */ /* 0x000fc800078e0002 */
        /* <DEDUP_REMOVED lines=10> */
.L_x_4468:
[----:B-1----:R-:W-:Y:S05]  /*2050*/  BSYNC B0 ;  /* 0x0000000000007941 */ /* 0x002fea0003800000 */
.L_x_4466:
        /* <DEDUP_REMOVED lines=9> */
[----:B-1----:R-:W-:-:S04]  /*20f0*/  SHF.R.S32.HI R32, RZ, 0x1f, R181 ;  /* 0x0000001fff207819 */ /* 0x002fc800000114b5 */
[----:B------:R-:W-:-:S04]  /*2100*/  LEA.HI R21, R32, R181, RZ, 0x4 ;  /* 0x000000b520157211 */ /* 0x000fc800078f20ff */
[----:B------:R-:W-:Y:S02]  /*2110*/  LOP3.LUT R0, R21, 0xfffffff0, RZ, 0xc0, !PT ;  /* 0xfffffff015007812 */ /* 0x000fe400078ec0ff */
[----:B------:R-:W-:-:S03]  /*2120*/  LEA.HI R3, R32, R181, RZ, 0x3 ;  /* 0x000000b520037211 */ /* 0x000fc600078f18ff */
[----:B------:R-:W-:Y:S01]  /*2130*/  IMAD.IADD R0, R181, 0x1, -R0 ;  /* 0x00000001b5007824 */ /* 0x000fe200078e0a00 */
[----:B------:R-:W-:-:S04]  /*2140*/  LOP3.LUT R5, R3, 0xfffffff8, RZ, 0xc0, !PT ;  /* 0xfffffff803057812 */ /* 0x000fc800078ec0ff */
[----:B------:R-:W-:Y:S01]  /*2150*/  SHF.R.S32.HI R2, RZ, 0x1f, R0 ;  /* 0x0000001fff027819 */ /* 0x000fe20000011400 */
[----:B------:R-:W-:Y:S01]  /*2160*/  IMAD.IADD R163, R181, 0x1, -R5 ;  /* 0x00000001b5a37824 */ /* 0x000fe200078e0a05 */
[----:B------:R-:W-:Y:S02]  /*2170*/  SHF.R.S32.HI R114, RZ, 0x3, R3 ;  /* 0x00000003ff727819 */ /* 0x000fe40000011403 */
[----:B------:R-:W-:Y:S01]  /*2180*/  LEA.HI R42, R2, R0, RZ, 0x3 ;  /* 0x00000000022a7211 */ /* 0x000fe200078f18ff */
[----:B------:R-:W-:Y:S02]  /*2190*/  IMAD.SHL.U32 R18, R163, 0x8, RZ ;  /* 0x00000008a3127824 */ /* 0x000fe400078e00ff */
[----:B------:R-:W-:Y:S01]  /*21a0*/  IMAD.SHL.U32 R10, R114, 0x40, RZ ;  /* 0x00000040720a7824 */ /* 0x000fe200078e00ff */
[----:B------:R-:W-:Y:S02]  /*21b0*/  LOP3.LUT R2, R42, 0xfffffff8, RZ, 0xc0, !PT ;  /* 0xfffffff82a027812 */ /* 0x000fe400078ec0ff */
[----:B------:R-:W-:Y:S01]  /*21c0*/  SHF.R.S32.HI R5, RZ, 0x4, R21 ;  /* 0x00000004ff057819 */ /* 0x000fe20000011415 */
[----:B------:R-:W-:Y:S01]  /*21d0*/  IMAD R3, R20, R158, RZ ;  /* 0x0000009e14037224 */ /* 0x000fe200078e02ff */
[----:B------:R-:W-:Y:S01]  /*21e0*/  SHF.R.S32.HI R19, RZ, 0x1f, R18 ;  /* 0x0000001fff137819 */ /* 0x000fe20000011412 */
[----:B------:R-:W-:Y:S01]  /*21f0*/  IMAD.IADD R0, R0, 0x1, -R2 ;  /* 0x0000000100007824 */ /* 0x000fe200078e0a02 */
[----:B------:R-:W-:-:S02]  /*2200*/  IADD3 R2, P0, R18, R11, RZ ;  /* 0x0000000b12027210 */ /* 0x000fc40007f1e0ff */
[----:B------:R-:W-:Y:S02]  /*2210*/  LOP3.LUT R20, R10, 0x1c0, RZ, 0xc0, !PT ;  /* 0x000001c00a147812 */ /* 0x000fe400078ec0ff */
[----:B------:R-:W-:Y:S01]  /*2220*/  LEA.HI R10, R21, R5, RZ, 0x1 ;  /* 0x00000005150a7211 */ /* 0x000fe200078f08ff */
[----:B------:R-:W-:Y:S02]  /*2230*/  IMAD R13, R4, R159, R3 ;  /* 0x0000009f040d7224 */ /* 0x000fe400078e0203 */
[----:B------:R-:W-:Y:S01]  /*2240*/  IMAD.X R3, R19, 0x1, R12, P0 ;  /* 0x0000000113037824 */ /* 0x000fe200000e060c */
[----:B------:R-:W-:-:S03]  /*2250*/  LOP3.LUT R10, R10, 0xfffffffe, RZ, 0xc0, !PT ;  /* 0xfffffffe0a0a7812 */ /* 0x000fc600078ec0ff */
[----:B------:R-:W-:-:S04]  /*2260*/  IMAD.WIDE.U32 R2, R4, R158, R2 ;  /* 0x0000009e04027225 */ /* 0x000fc800078e0002 */
[----:B------:R-:W-:Y:S02]  /*2270*/  IMAD.IADD R178, R5, 0x1, -R10 ;  /* 0x0000000105b27824 */ /* 0x000fe400078e0a0a */
[----:B------:R-:W-:Y:S02]  /*2280*/  IMAD.SHL.U32 R4, R0, 0x40, RZ ;  /* 0x0000004000047824 */ /* 0x000fe400078e00ff */
[----:B------:R-:W-:Y:S01]  /*2290*/  IMAD.SHL.U32 R10, R178, 0x8, RZ ;  /* 0x00000008b20a7824 */ /* 0x000fe200078e00ff */
[----:B------:R-:W-:Y:S02]  /*22a0*/  LEA.HI R21, R32, R181, RZ, 0x6 ;  /* 0x000000b520157211 */ /* 0x000fe400078f30ff */
[----:B------:R-:W-:Y:S01]  /*22b0*/  LOP3.LUT R4, R4, 0x1c0, RZ, 0xc0, !PT ;  /* 0x000001c004047812 */ /* 0x000fe200078ec0ff */
[----:B------:R-:W-:Y:S01]  /*22c0*/  IMAD.IADD R3, R3, 0x1, R13 ;  /* 0x0000000103037824 */ /* 0x000fe200078e020d */
[----:B------:R-:W-:Y:S01]  /*22d0*/  LOP3.LUT R11, R20, 0x38, R18, 0xf8, !PT ;  /* 0x00000038140b7812 */ /* 0x000fe200078ef812 */
[----:B------:R-:W-:Y:S01]  /*22e0*/  IMAD R5, R23, R27, RZ ;  /* 0x0000001b17057224 */ /* 0x000fe200078e02ff */
[----:B------:R-:W-:-:S02]  /*22f0*/  SHF.R.U32.HI R12, RZ, 0x3, R20 ;  /* 0x00000003ff0c7819 */ /* 0x000fc40000011614 */
[----:B------:R-:W-:Y:S01]  /*2300*/  LOP3.LUT R10, R4, 0x8, R10, 0xf8, !PT ;  /* 0x00000008040a7812 */ /* 0x000fe200078ef80a */
[----:B------:R-:W-:Y:S01]  /*2310*/  IMAD R5, R29, R22, R5 ;  /* 0x000000161d057224 */ /* 0x000fe200078e0205 */
[----:B------:R-:W-:Y:S01]  /*2320*/  LOP3.LUT R12, R11, R12, RZ, 0x3c, !PT ;  /* 0x0000000c0b0c7212 */ /* 0x000fe200078e3cff */
[----:B------:R-:W-:Y:S01]  /*2330*/  IMAD.SHL.U32 R11, R21, 0x8, RZ ;  /* 0x00000008150b7824 */ /* 0x000fe200078e00ff */
[----:B------:R-:W-:Y:S01]  /*2340*/  SHF.R.U32.HI R4, RZ, 0x3, R4 ;  /* 0x00000003ff047819 */ /* 0x000fe20000011604 */
[----:B------:R-:W-:Y:S01]  /*2350*/  IMAD.WIDE.U32 R2, R27, R22, R2 ;  /* 0x000000161b027225 */ /* 0x000fe200078e0002 */
[C---:B------:R-:W-:Y:S02]  /*2360*/  LOP3.LUT P4, RZ, R0.reuse, 0x4, RZ, 0xc0, !PT ;  /* 0x0000000400ff7812 */ /* 0x040fe4000788c0ff */
[----:B------:R-:W-:Y:S02]  /*2370*/  LOP3.LUT P3, RZ, R0, 0x2, RZ, 0xc0, !PT ;  /* 0x0000000200ff7812 */ /* 0x000fe4000786c0ff */
[----:B------:R-:W-:Y:S01]  /*2380*/  SHF.R.S32.HI R168, RZ, 0x1f, R37 ;  /* 0x0000001fffa87819 */ /* 0x000fe20000011425 */
[----:B------:R-:W-:Y:S01]  /*2390*/  IMAD.IADD R3, R3, 0x1, R5 ;  /* 0x0000000103037824 */ /* 0x000fe200078e0205 */
[----:B------:R-:W-:Y:S01]  /*23a0*/  LOP3.LUT R13, R10, R4, RZ, 0x3c, !PT ;  /* 0x000000040a0d7212 */ /* 0x000fe200078e3cff */
[----:B------:R-:W-:Y:S01]  /*23b0*/  IMAD R10, R159, R114, RZ ;  /* 0x000000729f0a7224 */ /* 0x000fe200078e02ff */
[----:B------:R-:W-:-:S02]  /*23c0*/  SHF.R.S32.HI R115, RZ, 0x1f, R114 ;  /* 0x0000001fff737819 */ /* 0x000fc40000011472 */
[----:B------:R-:W-:Y:S01]  /*23d0*/  LOP3.LUT R235, R12, 0xfffffe00, R11, 0xf8, !PT ;  /* 0xfffffe000ceb7812 */ /* 0x000fe200078ef80b */
[----:B------:R-:W-:-:S04]  /*23e0*/  IMAD.WIDE.U32 R2, R114, R158, R2 ;  /* 0x0000009e72027225 */ /* 0x000fc800078e0002 */
[----:B------:R-:W-:Y:S01]  /*23f0*/  IMAD R10, R115, R158, R10 ;  /* 0x0000009e730a7224 */ /* 0x000fe200078e020a */
[----:B------:R-:W-:-:S03]  /*2400*/  IADD3 R21, R18, 0x40, RZ ;  /* 0x0000004012157810 */ /* 0x000fc60007ffe0ff */
[----:B------:R-:W-:Y:S01]  /*2410*/  IMAD.IADD R3, R3, 0x1, R10 ;  /* 0x0000000103037824 */ /* 0x000fe200078e020a */
[----:B------:R-:W-:Y:S02]  /*2420*/  SHF.R.S32.HI R171, RZ, 0x1f, R39 ;  /* 0x0000001fffab7819 */ /* 0x000fe40000011427 */
[C---:B------:R-:W-:Y:S02]  /*2430*/  IADD3 R22, R18.reuse, 0xc0, RZ ;  /* 0x000000c012167810 */ /* 0x040fe40007ffe0ff */
[----:B------:R-:W-:Y:S01]  /*2440*/  IADD3 R20, R18, 0x80, RZ ;  /* 0x0000008012147810 */ /* 0x000fe20007ffe0ff */
[----:B------:R-:W-:Y:S02]  /*2450*/  IMAD.SHL.U32 R42, R42, 0x40, RZ ;  /* 0x000000402a2a7824 */ /* 0x000fe400078e00ff */
[----:B------:R-:W-:Y:S01]  /*2460*/  IMAD.MOV.U32 R43, RZ, RZ, 0x10 ;  /* 0x00000010ff2b7424 */ /* 0x000fe200078e00ff */
[C---:B------:R-:W-:Y:S01]  /*2470*/  SHF.L.U64.HI R252, R116.reuse, 0x4, R117 ;  /* 0x0000000474fc7819 */ /* 0x040fe20000010275 */
[----:B------:R-:W-:Y:S01]  /*2480*/  IMAD.SHL.U32 R248, R116, 0x10, RZ ;  /* 0x0000001074f87824 */ /* 0x000fe200078e00ff */
[----:B------:R-:W-:Y:S01]  /*2490*/  LOP3.LUT R42, R13, 0xfffffe00, R42, 0xf8, !PT ;  /* 0xfffffe000d2a7812 */ /* 0x000fe200078ef82a */
[----:B------:R-:W-:Y:S01]  /*24a0*/  IMAD.SHL.U32 R180, R163, 0x4, RZ ;  /* 0x00000004a3b47824 */ /* 0x000fe200078e00ff */
[----:B------:R-:W-:Y:S01]  /*24b0*/  SEL R43, R43, 0xfffffff0, !P3 ;  /* 0xfffffff02b2b7807 */ /* 0x000fe20005800000 */
[----:B--2---:R-:W-:-:S04]  /*24c0*/  @P5 IMAD.WIDE.U32 R4, R8, R31, RZ ;  /* 0x0000001f08045225 */ /* 0x004fc800078e00ff */
[----:B---3--:R-:W-:-:S04]  /*24d0*/  @!P5 IMAD R0, R7, R37, RZ ;  /* 0x000000250700d224 */ /* 0x008fc800078e02ff */
[C---:B------:R-:W-:Y:S02]  /*24e0*/  @!P5 IMAD R12, R6.reuse, R168, R0 ;  /* 0x000000a8060cd224 */ /* 0x040fe400078e0200 */
[----:B------:R-:W-:Y:S01]  /*24f0*/  @!P5 IMAD.WIDE.U32 R6, R6, R37, RZ ;  /* 0x000000250606d225 */ /* 0x000fe200078e00ff */
[----:B------:R-:W-:-:S03]  /*2500*/  LEA R244, P0, R2, R16, 0x1 ;  /* 0x0000001002f47211 */ /* 0x000fc600078008ff */
[----:B------:R-:W-:Y:S02]  /*2510*/  @!P5 IMAD.MOV.U32 R4, RZ, RZ, R6 ;  /* 0x000000ffff04d224 */ /* 0x000fe400078e0006 */
[----:B------:R-:W-:Y:S01]  /*2520*/  @P5 IMAD R11, R9, R31, RZ ;  /* 0x0000001f090b5224 */ /* 0x000fe200078e02ff */
[----:B------:R-:W-:Y:S02]  /*2530*/  LEA.HI.X R245, R2, R17, R3, 0x1, P0 ;  /* 0x0000001102f57211 */ /* 0x000fe400000f0c03 */
[----:B------:R-:W-:Y:S01]  /*2540*/  IADD3 R4, P1, R18, R4, RZ ;  /* 0x0000000412047210 */ /* 0x000fe20007f3e0ff */
[----:B------:R-:W-:Y:S01]  /*2550*/  @P5 IMAD.IADD R0, R5, 0x1, R11 ;  /* 0x0000000105005824 */ /* 0x000fe200078e020b */
[----:B----4-:R-:W-:Y:S01]  /*2560*/  ISETP.GE.AND P0, PT, R21, R150, PT ;  /* 0x000000961500720c */ /* 0x010fe20003f06270 */
[----:B------:R-:W-:-:S04]  /*2570*/  @!P5 IMAD.IADD R0, R7, 0x1, R12 ;  /* 0x000000010700d824 */ /* 0x000fc800078e020c */
[----:B------:R-:W-:Y:S01]  /*2580*/  IMAD.X R5, R19, 0x1, R0, P1 ;  /* 0x0000000113057824 */ /* 0x000fe200008e0600 */
[----:B------:R-:W-:Y:S01]  /*2590*/  SEL R0, RZ, 0xffffffff, P0 ;  /* 0xffffffffff007807 */ /* 0x000fe20000000000 */
[----:B------:R-:W-:Y:S01]  /*25a0*/  IMAD R6, R15, R39, RZ ;  /* 0x000000270f067224 */ /* 0x000fe200078e02ff */
[----:B------:R-:W-:Y:S01]  /*25b0*/  ISETP.GE.AND P1, PT, R18, R150, PT ;  /* 0x000000961200720c */ /* 0x000fe20003f26270 */
[--C-:B------:R-:W-:Y:S02]  /*25c0*/  @P5 IMAD.MOV.U32 R148, RZ, RZ, R8.reuse ;  /* 0x000000ffff945224 */ /* 0x100fe400078e0008 */
[----:B------:R-:W-:Y:S01]  /*25d0*/  @!P5 IMAD.MOV.U32 R148, RZ, RZ, R8 ;  /* 0x000000ffff94d224 */ /* 0x000fe200078e0008 */
[----:B------:R-:W-:Y:S01]  /*25e0*/  SEL R8, RZ, 0x1, P1 ;  /* 0x00000001ff087807 */ /* 0x000fe20000800000 */
[----:B------:R-:W-:Y:S02]  /*25f0*/  IMAD.SHL.U32 R0, R0, 0x2, RZ ;  /* 0x0000000200007824 */ /* 0x000fe400078e00ff */
[----:B------:R-:W-:-:S02]  /*2600*/  IMAD R2, R14, R171, R6 ;  /* 0x000000ab0e027224 */ /* 0x000fc400078e0206 */
[----:B------:R-:W-:Y:S01]  /*2610*/  IMAD.WIDE R6, R38, 0x40, R114 ;  /* 0x0000004026067825 */ /* 0x000fe200078e0272 */
[----:B------:R-:W-:-:S03]  /*2620*/  LOP3.LUT R8, R0, 0x2, R8, 0xe2, !PT ;  /* 0x0000000200087812 */ /* 0x000fc600078ee208 */
[--C-:B------:R-:W-:Y:S02]  /*2630*/  @P5 IMAD.MOV.U32 R149, RZ, RZ, R9.reuse ;  /* 0x000000ffff955224 */ /* 0x100fe400078e0009 */
[----:B------:R-:W-:Y:S02]  /*2640*/  @!P5 IMAD.MOV.U32 R149, RZ, RZ, R9 ;  /* 0x000000ffff95d224 */ /* 0x000fe400078e0009 */
[----:B------:R-:W-:Y:S02]  /*2650*/  IMAD R0, R7, R148, RZ ;  /* 0x0000009407007224 */ /* 0x000fe400078e02ff */
[----:B------:R-:W-:-:S04]  /*2660*/  IMAD.WIDE.U32 R4, R39, R14, R4 ;  /* 0x0000000e27047225 */ /* 0x000fc800078e0004 */
[----:B------:R-:W-:Y:S01]  /*2670*/  IMAD R9, R6, R149, R0 ;  /* 0x0000009506097224 */ /* 0x000fe200078e0200 */
[----:B------:R-:W-:Y:S01]  /*2680*/  SHF.R.S32.HI R0, RZ, 0x1f, R129 ;  /* 0x0000001fff007819 */ /* 0x000fe20000011481 */
[----:B------:R-:W-:Y:S02]  /*2690*/  IMAD.IADD R3, R5, 0x1, R2 ;  /* 0x0000000105037824 */ /* 0x000fe400078e0202 */
[----:B------:R-:W-:Y:S01]  /*26a0*/  IMAD.MOV.U32 R2, RZ, RZ, R4 ;  /* 0x000000ffff027224 */ /* 0x000fe200078e0004 */
[----:B------:R-:W-:Y:S02]  /*26b0*/  SHF.L.U64.HI R4, R158, 0x4, R159 ;  /* 0x000000049e047819 */ /* 0x000fe4000001029f */
[----:B------:R-:W-:Y:S02]  /*26c0*/  LEA.HI R0, R0, R129, RZ, 0x6 ;  /* 0x0000008100007211 */ /* 0x000fe400078f30ff */
[-C--:B------:R-:W-:Y:S01]  /*26d0*/  ISETP.GE.AND P0, PT, R22, R150.reuse, PT ;  /* 0x000000961600720c */ /* 0x080fe20003f06270 */
[----:B------:R1:W-:Y:S01]  /*26e0*/  STL [R1+0x4], R4 ;  /* 0x0000040401007387 */ /* 0x0003e20000100800 */
[----:B------:R-:W-:Y:S01]  /*26f0*/  ISETP.GE.AND P1, PT, R20, R150, PT ;  /* 0x000000961400720c */ /* 0x000fe20003f26270 */
[----:B------:R-:W-:Y:S01]  /*2700*/  IMAD.WIDE.U32 R134, R6, R148, R2 ;  /* 0x0000009406867225 */ /* 0x000fe200078e0002 */
[----:B------:R-:W-:-:S02]  /*2710*/  SEL R5, RZ, 0x8, P0 ;  /* 0x00000008ff057807 */ /* 0x000fc40000000000 */
[----:B------:R-:W-:Y:S01]  /*2720*/  IADD3 R2, P0, R18, R28, RZ ;  /* 0x0000001c12027210 */ /* 0x000fe20007f1e0ff */
[----:B------:R-:W-:Y:S01]  /*2730*/  IMAD.SHL.U32 R3, R158, 0x10, RZ ;  /* 0x000000109e037824 */ /* 0x000fe200078e00ff */
[----:B------:R-:W-:-:S04]  /*2740*/  SEL R7, RZ, 0x4, P1 ;  /* 0x00000004ff077807 */ /* 0x000fc80000800000 */
[----:B------:R2:W-:Y:S01]  /*2750*/  STL [R1], R3 ;  /* 0x0000000301007387 */ /* 0x0005e20000100800 */
[----:B-1----:R-:W-:-:S04]  /*2760*/  SHF.R.S32.HI R4, RZ, 0x6, R0 ;  /* 0x00000006ff047819 */ /* 0x002fc80000011400 */
[----:B------:R-:W-:Y:S01]  /*2770*/  IMNMX R120, R34, R4, !PT ;  /* 0x0000000422787217 */ /* 0x000fe20007800200 */
[----:B------:R-:W-:-:S03]  /*2780*/  IMAD R0, R117, R114, RZ ;  /* 0x0000007275007224 */ /* 0x000fc600078e02ff */
[----:B------:R-:W-:Y:S01]  /*2790*/  ISETP.GT.AND P1, PT, R36, R120, PT ;  /* 0x000000782400720c */ /* 0x000fe20003f24270 */
[----:B--2---:R-:W-:Y:S01]  /*27a0*/  IMAD.X R3, R19, 0x1, R30, P0 ;  /* 0x0000000113037824 */ /* 0x004fe200000e061e */
[----:B------:R-:W-:Y:S01]  /*27b0*/  LEA.HI R6, R32, R181, RZ, 0x5 ;  /* 0x000000b520067211 */ /* 0x000fe200078f28ff */
[-C--:B------:R-:W-:Y:S02]  /*27c0*/  IMAD R0, R115, R116.reuse, R0 ;  /* 0x0000007473007224 */ /* 0x080fe400078e0200 */
[----:B------:R-:W-:Y:S01]  /*27d0*/  IMAD.WIDE.U32 R166, R114, R116, R2 ;  /* 0x0000007472a67225 */ /* 0x000fe200078e0002 */
[----:B------:R-:W-:Y:S02]  /*27e0*/  LOP3.LUT R246, R5, R8, R7, 0xfe, !PT ;  /* 0x0000000805f67212 */ /* 0x000fe400078efe07 */
[----:B------:R-:W-:Y:S01]  /*27f0*/  LOP3.LUT R5, R6, 0xffffffe0, RZ, 0xc0, !PT ;  /* 0xffffffe006057812 */ /* 0x000fe200078ec0ff */
[----:B------:R-:W-:Y:S01]  /*2800*/  IMAD.MOV.U32 R39, RZ, RZ, 0x20 ;  /* 0x00000020ff277424 */ /* 0x000fe200078e00ff */
[C---:B------:R-:W-:Y:S01]  /*2810*/  LEA R247, P0, R166.reuse, R154, 0x1 ;  /* 0x0000009aa6f77211 */ /* 0x040fe200078008ff */
[----:B------:R-:W-:Y:S01]  /*2820*/  IMAD.IADD R165, R167, 0x1, R0 ;  /* 0x00000001a7a57824 */ /* 0x000fe200078e0200 */
[----:B------:R-:W-:Y:S01]  /*2830*/  SHF.R.S32.HI R179, RZ, 0x5, R6 ;  /* 0x00000005ffb37819 */ /* 0x000fe20000011406 */
[----:B------:R-:W-:Y:S01]  /*2840*/  @!P2 IMAD.MOV.U32 R35, RZ, RZ, RZ ;  /* 0x000000ffff23a224 */ /* 0x000fe200078e00ff */
[----:B------:R-:W-:Y:S01]  /*2850*/  SEL R39, R39, 0xffffffe0, !P4 ;  /* 0xffffffe027277807 */ /* 0x000fe20006000000 */
[----:B------:R-:W-:Y:S01]  /*2860*/  IMAD.IADD R177, R181, 0x1, -R5 ;  /* 0x00000001b5b17824 */ /* 0x000fe200078e0a05 */
[----:B------:R-:W-:Y:S01]  /*2870*/  LEA.HI.X R249, R166, R155, R165, 0x1, P0 ;  /* 0x0000009ba6f97211 */ /* 0x000fe200000f0ca5 */
        /* <DEDUP_REMOVED lines=13> */
[----:B------:R-:W-:Y:S01]  /*2950*/  IMAD.WIDE.U32 R132, R158, 0x60, RZ ;  /* 0x000000609e847825 */ /* 0x000fe200078e00ff */
[----:B------:R-:W-:-:S02]  /*2960*/  IADD3 R69, R114, 0x10, RZ ;  /* 0x0000001072457810 */ /* 0x000fc40007ffe0ff */
[C---:B------:R-:W-:Y:S01]  /*2970*/  IADD3 R68, R114.reuse, 0x20, RZ ;  /* 0x0000002072447810 */ /* 0x040fe20007ffe0ff */
[----:B------:R-:W-:Y:S01]  /*2980*/  IMAD.MOV.U32 R48, RZ, RZ, R247 ;  /* 0x000000ffff307224 */ /* 0x000fe200078e00f7 */
[----:B------:R-:W-:Y:S01]  /*2990*/  IADD3 R70, R114, 0x30, RZ ;  /* 0x0000003072467810 */ /* 0x000fe20007ffe0ff */
[----:B------:R-:W-:Y:S01]  /*29a0*/  IMAD.MOV.U32 R49, RZ, RZ, R249 ;  /* 0x000000ffff317224 */ /* 0x000fe200078e00f9 */
[C---:B------:R-:W-:Y:S01]  /*29b0*/  SHF.L.U64.HI R110, R116.reuse, 0x5, R117 ;  /* 0x00000005746e7819 */ /* 0x040fe20000010275 */
[----:B------:R-:W-:Y:S01]  /*29c0*/  IMAD.MOV.U32 R60, RZ, RZ, R244 ;  /* 0x000000ffff3c7224 */ /* 0x000fe200078e00f4 */
[----:B------:R-:W-:Y:S02]  /*29d0*/  SHF.L.U32 R89, R116, 0x5, RZ ;  /* 0x0000000574597819 */ /* 0x000fe400000006ff */
[----:B------:R-:W-:Y:S01]  /*29e0*/  MOV R59, R245 ;  /* 0x000000f5003b7202 */ /* 0x000fe20000000f00 */
[----:B--2---:R-:W-:-:S04]  /*29f0*/  IMAD R0, R5, R37, RZ ;  /* 0x0000002505007224 */ /* 0x004fc800078e02ff */
[----:B------:R-:W-:Y:S02]  /*2a00*/  IMAD R0, R4, R168, R0 ;  /* 0x000000a804007224 */ /* 0x000fe400078e0200 */
[----:B------:R-:W-:-:S04]  /*2a10*/  IMAD.WIDE.U32 R4, R37, R4, R18 ;  /* 0x0000000425047225 */ /* 0x000fc800078e0012 */
[----:B---3--:R-:W-:Y:S02]  /*2a20*/  IMAD R23, R7, R37, RZ ;  /* 0x0000002507177224 */ /* 0x008fe400078e02ff */
[----:B------:R-:W-:Y:S01]  /*2a30*/  IMAD.IADD R7, R5, 0x1, R0 ;  /* 0x0000000105077824 */ /* 0x000fe200078e0200 */
[----:B------:R-:W-:Y:S01]  /*2a40*/  SHF.R.S32.HI R0, RZ, 0x1f, R26 ;  /* 0x0000001fff007819 */ /* 0x000fe2000001141a */
[----:B------:R-:W-:Y:S01]  /*2a50*/  IMAD.WIDE.U32 R10, R37, R6, R18 ;  /* 0x00000006250a7225 */ /* 0x000fe200078e0012 */
[C-C-:B----4-:R-:W-:Y:S02]  /*2a60*/  SHF.L.U64.HI R160, R62.reuse, 0x4, R63.reuse ;  /* 0x000000043ea07819 */ /* 0x150fe4000001023f */
[----:B------:R-:W-:Y:S01]  /*2a70*/  SHF.L.U64.HI R162, R62, 0x5, R63 ;  /* 0x000000053ea27819 */ /* 0x000fe2000001023f */
[----:B------:R-:W-:Y:S02]  /*2a80*/  IMAD R5, R6, R168, R23 ;  /* 0x000000a806057224 */ /* 0x000fe400078e0217 */
[----:B------:R-:W-:-:S02]  /*2a90*/  IMAD R23, R3, R26, RZ ;  /* 0x0000001a03177224 */ /* 0x000fc400078e02ff */
[----:B------:R-:W-:Y:S02]  /*2aa0*/  IMAD.MOV.U32 R6, RZ, RZ, R4 ;  /* 0x000000ffff067224 */ /* 0x000fe400078e0004 */
[----:B------:R-:W-:Y:S02]  /*2ab0*/  IMAD R28, R63, R26, RZ ;  /* 0x0000001a3f1c7224 */ /* 0x000fe400078e02ff */
[----:B------:R-:W-:Y:S02]  /*2ac0*/  IMAD.IADD R5, R11, 0x1, R5 ;  /* 0x000000010b057824 */ /* 0x000fe400078e0205 */
[----:B------:R-:W-:Y:S01]  /*2ad0*/  IMAD.MOV.U32 R4, RZ, RZ, R10 ;  /* 0x000000ffff047224 */ /* 0x000fe200078e000a */
[----:B------:R-:W-:Y:S01]  /*2ae0*/  LEA.HI R10, R34, R34, RZ, 0x1 ;  /* 0x00000022220a7211 */ /* 0x000fe200078f08ff */
[C---:B------:R-:W-:Y:S02]  /*2af0*/  IMAD R11, R2.reuse, R0, R23 ;  /* 0x00000000020b7224 */ /* 0x040fe400078e0217 */
[----:B------:R-:W-:-:S04]  /*2b00*/  IMAD.WIDE.U32 R6, R2, R26, R6 ;  /* 0x0000001a02067225 */ /* 0x000fc800078e0006 */
[C---:B------:R-:W-:Y:S02]  /*2b10*/  IMAD R0, R62.reuse, R0, R28 ;  /* 0x000000003e007224 */ /* 0x040fe400078e021c */
[----:B------:R-:W-:-:S04]  /*2b20*/  IMAD.WIDE.U32 R4, R62, R26, R4 ;  /* 0x0000001a3e047225 */ /* 0x000fc800078e0004 */
[----:B------:R-:W-:Y:S01]  /*2b30*/  IMAD.IADD R7, R7, 0x1, R11 ;  /* 0x0000000107077824 */ /* 0x000fe200078e020b */
[----:B------:R-:W-:Y:S01]  /*2b40*/  IADD3 R5, R5, R0, RZ ;  /* 0x0000000005057210 */ /* 0x000fe20007ffe0ff */
[-C--:B------:R-:W-:Y:S02]  /*2b50*/  IMAD R9, R9, R27.reuse, RZ ;  /* 0x0000001b09097224 */ /* 0x080fe400078e02ff */
[----:B------:R-:W-:-:S04]  /*2b60*/  IMAD.WIDE.U32 R6, R8, R27, R6 ;  /* 0x0000001b08067225 */ /* 0x000fc800078e0006 */
[----:B------:R-:W-:Y:S01]  /*2b70*/  IMAD R23, R8, R29, R9 ;  /* 0x0000001d08177224 */ /* 0x000fe200078e0209 */
[----:B------:R-:W-:Y:S01]  /*2b80*/  SHF.R.S32.HI R9, RZ, 0x1f, R129 ;  /* 0x0000001fff097819 */ /* 0x000fe20000011481 */
[-C--:B------:R-:W-:Y:S01]  /*2b90*/  IMAD R0, R13, R27.reuse, RZ ;  /* 0x0000001b0d007224 */ /* 0x080fe200078e02ff */
[----:B------:R-:W-:Y:S01]  /*2ba0*/  IADD3 R8, P0, -R129, R114, RZ ;  /* 0x0000007281087210 */ /* 0x000fe20007f1e1ff */
[----:B------:R-:W-:-:S04]  /*2bb0*/  IMAD.WIDE.U32 R4, R12, R27, R4 ;  /* 0x0000001b0c047225 */ /* 0x000fc800078e0004 */
[----:B------:R-:W-:Y:S02]  /*2bc0*/  IMAD R11, R12, R29, R0 ;  /* 0x0000001d0c0b7224 */ /* 0x000fe400078e0200 */
[----:B------:R-:W-:Y:S02]  /*2bd0*/  IMAD.X R0, R115, 0x1, ~R9, P0 ;  /* 0x0000000173007824 */ /* 0x000fe400000e0e09 */
[----:B------:R-:W-:Y:S02]  /*2be0*/  IMAD.IADD R5, R5, 0x1, R11 ;  /* 0x0000000105057824 */ /* 0x000fe400078e020b */
[C---:B------:R-:W-:Y:S02]  /*2bf0*/  IMAD R11, R0.reuse, R2, RZ ;  /* 0x00000002000b7224 */ /* 0x040fe400078e02ff */
[----:B------:R-:W-:Y:S01]  /*2c00*/  IMAD R9, R0, R62, RZ ;  /* 0x0000003e00097224 */ /* 0x000fe200078e02ff */
[----:B------:R-:W-:Y:S01]  /*2c10*/  SHF.R.S32.HI R0, RZ, 0x1, R10 ;  /* 0x00000001ff007819 */ /* 0x000fe2000001140a */
[----:B-----5:R-:W-:-:S02]  /*2c20*/  IMAD.IADD R26, R35, 0x1, R26 ;  /* 0x00000001231a7824 */ /* 0x020fc400078e021a */
[----:B------:R-:W-:Y:S02]  /*2c30*/  IMAD R50, R63, R8, R9 ;  /* 0x000000083f327224 */ /* 0x000fe400078e0209 */
[----:B------:R-:W-:Y:S02]  /*2c40*/  IMAD.IADD R7, R7, 0x1, R23 ;  /* 0x0000000107077824 */ /* 0x000fe400078e0217 */
[----:B------:R-:W-:Y:S02]  /*2c50*/  IMAD R9, R114, R0, R180 ;  /* 0x0000000072097224 */ /* 0x000fe400078e02b4 */
[----:B------:R-:W-:Y:S02]  /*2c60*/  IMAD R11, R3, R8, R11 ;  /* 0x00000008030b7224 */ /* 0x000fe400078e020b */
[----:B------:R-:W-:Y:S02]  /*2c70*/  IMAD R10, R0, R26, RZ ;  /* 0x0000001a000a7224 */ /* 0x000fe400078e02ff */
[----:B------:R-:W-:-:S03]  /*2c80*/  IMAD.WIDE.U32 R6, R2, R8, R6 ;  /* 0x0000000802067225 */ /* 0x000fc600078e0006 */
[----:B------:R-:W-:Y:S01]  /*2c90*/  SHF.R.S32.HI R12, RZ, 0x1f, R10 ;  /* 0x0000001fff0c7819 */ /* 0x000fe2000001140a */
[----:B------:R-:W-:Y:S01]  /*2ca0*/  IMAD.WIDE.U32 R4, R62, R8, R4 ;  /* 0x000000083e047225 */ /* 0x000fe200078e0004 */
[-C--:B------:R-:W-:Y:S02]  /*2cb0*/  IADD3 R8, R180, R9.reuse, RZ ;  /* 0x00000009b4087210 */ /* 0x080fe40007ffe0ff */
[----:B------:R-:W-:Y:S01]  /*2cc0*/  LEA R122, P1, R6, R32, 0x1 ;  /* 0x00000020067a7211 */ /* 0x000fe200078208ff */
[----:B------:R-:W-:Y:S01]  /*2cd0*/  IMAD.IADD R11, R7, 0x1, R11 ;  /* 0x00000001070b7824 */ /* 0x000fe200078e020b */
[C---:B------:R-:W-:Y:S01]  /*2ce0*/  IADD3 R7, P2, R10.reuse, R8, RZ ;  /* 0x000000080a077210 */ /* 0x040fe20007f5e0ff */
[----:B------:R-:W-:Y:S01]  /*2cf0*/  IMAD.IADD R50, R5, 0x1, R50 ;  /* 0x0000000105327824 */ /* 0x000fe200078e0232 */
[----:B------:R-:W-:Y:S01]  /*2d00*/  IADD3 R5, P3, R10, R9, RZ ;  /* 0x000000090a057210 */ /* 0x000fe20007f7e0ff */
[----:B------:R-:W-:Y:S01]  /*2d10*/  IMAD.SHL.U32 R61, R0, 0x10, RZ ;  /* 0x00000010003d7824 */ /* 0x000fe200078e00ff */
[C---:B------:R-:W-:Y:S01]  /*2d20*/  LEA R51, P0, R4.reuse, R30, 0x1 ;  /* 0x0000001e04337211 */ /* 0x040fe200078008ff */
[----:B------:R-:W-:Y:S01]  /*2d30*/  IMAD.SHL.U32 R58, R7, 0x2, RZ ;  /* 0x00000002073a7824 */ /* 0x000fe200078e00ff */
[-C--:B------:R-:W-:Y:S01]  /*2d40*/  LEA.HI.X.SX32 R9, R9, R12.reuse, 0x1, P3 ;  /* 0x0000000c09097211 */ /* 0x080fe200018f0eff */
[----:B------:R-:W-:Y:S01]  /*2d50*/  IMAD.SHL.U32 R26, R5, 0x2, RZ ;  /* 0x00000002051a7824 */ /* 0x000fe200078e00ff */
[----:B------:R-:W-:Y:S01]  /*2d60*/  LEA.HI.X R50, R4, R31, R50, 0x1, P0 ;  /* 0x0000001f04327211 */ /* 0x000fe200000f0c32 */
[----:B------:R-:W-:Y:S01]  /*2d70*/  IMAD.SHL.U32 R157, R62, 0x10, RZ ;  /* 0x000000103e9d7824 */ /* 0x000fe200078e00ff */
[----:B------:R-:W-:Y:S01]  /*2d80*/  LEA.HI.X.SX32 R4, R8, R12, 0x1, P2 ;  /* 0x0000000c08047211 */ /* 0x000fe200010f0eff */
[----:B------:R-:W-:Y:S01]  /*2d90*/  IMAD.SHL.U32 R161, R62, 0x20, RZ ;  /* 0x000000203ea17824 */ /* 0x000fe200078e00ff */
[----:B------:R-:W-:Y:S01]  /*2da0*/  LEA.HI.X R121, R6, R33, R11, 0x1, P1 ;  /* 0x0000002106797211 */ /* 0x000fe200008f0c0b */
[----:B------:R-:W-:Y:S01]  /*2db0*/  IMAD R6, R159, 0x60, RZ ;  /* 0x000000609f067824 */ /* 0x000fe200078e02ff */
[----:B------:R-:W-:Y:S01]  /*2dc0*/  IADD3 R57, P3, R14, R58, RZ ;  /* 0x0000003a0e397210 */ /* 0x000fe20007f7e0ff */
[----:B------:R-:W-:Y:S01]  /*2dd0*/  IMAD.WIDE.U32 R130, R2, 0x60, RZ ;  /* 0x0000006002827825 */ /* 0x000fe200078e00ff */
[----:B------:R-:W-:-:S02]  /*2de0*/  SHF.L.U64.HI R4, R7, 0x1, R4 ;  /* 0x0000000107047819 */ /* 0x000fc40000010204 */
[----:B------:R-:W-:Y:S01]  /*2df0*/  IADD3 R40, P1, R14, R26, RZ ;  /* 0x0000001a0e287210 */ /* 0x000fe20007f3e0ff */
[----:B------:R-:W-:Y:S01]  /*2e00*/  IMAD.IADD R144, R133, 0x1, R6 ;  /* 0x0000000185907824 */ /* 0x000fe200078e0206 */
[----:B------:R-:W-:Y:S01]  /*2e10*/  IADD3 R58, P2, R16, R58, RZ ;  /* 0x0000003a103a7210 */ /* 0x000fe20007f5e0ff */
[--C-:B------:R-:W-:Y:S01]  /*2e20*/  IMAD.X R56, R15, 0x1, R4.reuse, P3 ;  /* 0x000000010f387824 */ /* 0x100fe200018e0604 */
[----:B------:R-:W-:Y:S01]  /*2e30*/  SHF.L.U64.HI R5, R5, 0x1, R9 ;  /* 0x0000000105057819 */ /* 0x000fe20000010209 */
[----:B------:R-:W-:Y:S01]  /*2e40*/  IMAD.SHL.U32 R91, R0, 0x20, RZ ;  /* 0x00000020005b7824 */ /* 0x000fe200078e00ff */
[----:B------:R-:W-:Y:S01]  /*2e50*/  IADD3 R26, P0, R16, R26, RZ ;  /* 0x0000001a101a7210 */ /* 0x000fe20007f1e0ff */
[----:B------:R-:W-:Y:S01]  /*2e60*/  IMAD.X R55, R17, 0x1, R4, P2 ;  /* 0x0000000111377824 */ /* 0x000fe200010e0604 */
[----:B------:R-:W-:Y:S01]  /*2e70*/  IADD3.X R41, R15, R5, RZ, P1, !PT ;  /* 0x000000050f297210 */ /* 0x000fe20000ffe4ff */
[----:B------:R-:W-:Y:S01]  /*2e80*/  IMAD.SHL.U32 R4, R158, 0x20, RZ ;  /* 0x000000209e047824 */ /* 0x000fe200078e00ff */
[C---:B------:R-:W-:Y:S01]  /*2e90*/  IADD3 R79, P2, R248.reuse, 0x40, RZ ;  /* 0x00000040f84f7810 */ /* 0x040fe20007f5e0ff */
[----:B------:R-:W-:Y:S01]  /*2ea0*/  IMAD.X R27, R17, 0x1, R5, P0 ;  /* 0x00000001111b7824 */ /* 0x000fe200000e0605 */
[----:B------:R-:W-:Y:S01]  /*2eb0*/  IADD3 R78, P1, R248, 0x80, RZ ;  /* 0x00000080f84e7810 */ /* 0x000fe20007f3e0ff */
[----:B------:R-:W-:Y:S01]  /*2ec0*/  IMAD.SHL.U32 R145, R4, 0x2, RZ ;  /* 0x0000000204917824 */ /* 0x000fe200078e00ff */
[----:B------:R-:W-:Y:S01]  /*2ed0*/  IADD3 R77, P0, R248, 0xc0, RZ ;  /* 0x000000c0f84d7810 */ /* 0x000fe20007f1e0ff */
[--C-:B------:R-:W-:Y:S01]  /*2ee0*/  IMAD.X R100, RZ, RZ, R252.reuse, P2 ;  /* 0x000000ffff647224 */ /* 0x100fe200010e06fc */
[----:B------:R-:W-:Y:S01]  /*2ef0*/  IADD3 R76, P2, R79, R248, RZ ;  /* 0x000000f84f4c7210 */ /* 0x000fe20007f5e0ff */
[----:B------:R-:W-:Y:S01]  /*2f00*/  IMAD.X R99, RZ, RZ, R252, P1 ;  /* 0x000000ffff637224 */ /* 0x000fe200008e06fc */
[----:B------:R-:W-:Y:S01]  /*2f10*/  IADD3.X R98, RZ, R252, RZ, P0, !PT ;  /* 0x000000fcff627210 */ /* 0x000fe200007fe4ff */
[----:B------:R-:W-:Y:S01]  /*2f20*/  IMAD R90, R0, 0x30, RZ ;  /* 0x00000030005a7824 */ /* 0x000fe200078e02ff */
[-C--:B------:R-:W-:Y:S01]  /*2f30*/  IADD3 R75, P1, R78, R248.reuse, RZ ;  /* 0x000000f84e4b7210 */ /* 0x080fe20007f3e0ff */
[----:B------:R-:W-:Y:S01]  /*2f40*/  IMAD.MOV.U32 R28, RZ, RZ, R36 ;  /* 0x000000ffff1c7224 */ /* 0x000fe200078e0024 */
[----:B------:R-:W-:-:S02]  /*2f50*/  IADD3 R74, P0, R77, R248, RZ ;  /* 0x000000f84d4a7210 */ /* 0x000fc40007f1e0ff */
[----:B------:R-:W-:Y:S01]  /*2f60*/  IADD3 R128, R61, 0x40, RZ ;  /* 0x000000403d807810 */ /* 0x000fe20007ffe0ff */
[--C-:B------:R-:W-:Y:S01]  /*2f70*/  IMAD.X R96, R99, 0x1, R252.reuse, P1 ;  /* 0x0000000163607824 */ /* 0x100fe200008e06fc */
[C---:B------:R-:W-:Y:S01]  /*2f80*/  IADD3 R127, R61.reuse, 0x80, RZ ;  /* 0x000000803d7f7810 */ /* 0x040fe20007ffe0ff */
[----:B------:R-:W-:Y:S01]  /*2f90*/  IMAD.X R95, R98, 0x1, R252, P0 ;  /* 0x00000001625f7824 */ /* 0x000fe200000e06fc */
[C---:B------:R-:W-:Y:S01]  /*2fa0*/  IADD3 R126, R61.reuse, 0xc0, RZ ;  /* 0x000000c03d7e7810 */ /* 0x040fe20007ffe0ff */
[C---:B------:R-:W-:Y:S01]  /*2fb0*/  IMAD.IADD R138, R61.reuse, 0x1, R128 ;  /* 0x000000013d8a7824 */ /* 0x040fe200078e0280 */
[----:B------:R-:W-:Y:S01]  /*2fc0*/  IADD3.X R97, R100, R252, RZ, P2, !PT ;  /* 0x000000fc64617210 */ /* 0x000fe200017fe4ff */
[C---:B------:R-:W-:Y:S01]  /*2fd0*/  IMAD.IADD R137, R61.reuse, 0x1, R127 ;  /* 0x000000013d897824 */ /* 0x040fe200078e027f */
[----:B------:R-:W-:Y:S01]  /*2fe0*/  SHF.L.U64.HI R7, R158, 0x5, R159 ;  /* 0x000000059e077819 */ /* 0x000fe2000001029f */
[----:B------:R-:W-:Y:S01]  /*2ff0*/  IMAD.IADD R136, R61, 0x1, R126 ;  /* 0x000000013d887824 */ /* 0x000fe200078e027e */
[-C--:B------:R-:W-:Y:S01]  /*3000*/  IADD3 R87, P3, R75, R248.reuse, RZ ;  /* 0x000000f84b577210 */ /* 0x080fe20007f7e0ff */
[C---:B------:R-:W-:Y:S01]  /*3010*/  IMAD.IADD R118, R61.reuse, 0x1, R137 ;  /* 0x000000013d767824 */ /* 0x040fe200078e0289 */
[-C--:B------:R-:W-:Y:S01]  /*3020*/  IADD3 R86, P2, R74, R248.reuse, RZ ;  /* 0x000000f84a567210 */ /* 0x080fe20007f5e0ff */
[----:B------:R-:W-:Y:S01]  /*3030*/  IMAD.IADD R111, R61, 0x1, R136 ;  /* 0x000000013d6f7824 */ /* 0x000fe200078e0288 */
[----:B------:R-:W-:Y:S01]  /*3040*/  IADD3 R71, P5, R157, 0x40, RZ ;  /* 0x000000409d477810 */ /* 0x000fe20007fbe0ff */
[--C-:B------:R-:W-:Y:S01]  /*3050*/  IMAD.X R108, R96, 0x1, R252.reuse, P3 ;  /* 0x00000001606c7824 */ /* 0x100fe200018e06fc */
[----:B------:R-:W-:Y:S01]  /*3060*/  LOP3.LUT R5, R246, 0xffff, RZ, 0xc0, !PT ;  /* 0x0000fffff6057812 */ /* 0x000fe200078ec0ff */
[----:B------:R-:W-:Y:S01]  /*3070*/  IMAD.X R107, R95, 0x1, R252, P2 ;  /* 0x000000015f6b7824 */ /* 0x000fe200010e06fc */
[----:B------:R-:W-:Y:S01]  /*3080*/  IADD3 R88, P4, R76, R248, RZ ;  /* 0x000000f84c587210 */ /* 0x000fe20007f9e0ff */
[----:B------:R-:W-:Y:S01]  /*3090*/  IMAD.X R92, RZ, RZ, R160, P5 ;  /* 0x000000ffff5c7224 */ /* 0x000fe200028e06a0 */
[----:B------:R-:W-:-:S02]  /*30a0*/  IADD3 R72, P1, R157, 0x80, RZ ;  /* 0x000000809d487810 */ /* 0x000fc40007f3e0ff */
[----:B------:R-:W-:Y:S01]  /*30b0*/  IADD3 R73, P0, R157, 0xc0, RZ ;  /* 0x000000c09d497810 */ /* 0x000fe20007f1e0ff */
[----:B------:R-:W-:Y:S01]  /*30c0*/  IMAD.X R109, R97, 0x1, R252, P4 ;  /* 0x00000001616d7824 */ /* 0x000fe200020e06fc */
[----:B------:R-:W-:Y:S01]  /*30d0*/  SHF.L.U64.HI R146, R4, 0x1, R7 ;  /* 0x0000000104927819 */ /* 0x000fe20000010207 */
[----:B------:R-:W-:Y:S01]  /*30e0*/  IMAD.SHL.U32 R4, R2, 0x20, RZ ;  /* 0x0000002002047824 */ /* 0x000fe200078e00ff */
[C---:B------:R-:W-:Y:S01]  /*30f0*/  LOP3.LUT R64, R5.reuse, 0x1, RZ, 0xc0, !PT ;  /* 0x0000000105407812 */ /* 0x040fe200078ec0ff */
[----:B------:R-:W-:Y:S01]  /*3100*/  IMAD.X R94, RZ, RZ, R160, P0 ;  /* 0x000000ffff5e7224 */ /* 0x000fe200000e06a0 */
[C---:B------:R-:W-:Y:S01]  /*3110*/  LOP3.LUT R67, R5.reuse, 0x2, RZ, 0xc0, !PT ;  /* 0x0000000205437812 */ /* 0x040fe200078ec0ff */
[----:B------:R-:W-:Y:S01]  /*3120*/  IMAD.SHL.U32 R140, R4, 0x2, RZ ;  /* 0x00000002048c7824 */ /* 0x000fe200078e00ff */
[C---:B------:R-:W-:Y:S02]  /*3130*/  LOP3.LUT R66, R5.reuse, 0x4, RZ, 0xc0, !PT ;  /* 0x0000000405427812 */ /* 0x040fe400078ec0ff */
[----:B------:R-:W-:Y:S01]  /*3140*/  LOP3.LUT R65, R5, 0x8, RZ, 0xc0, !PT ;  /* 0x0000000805417812 */ /* 0x000fe200078ec0ff */
[C---:B------:R-:W-:Y:S01]  /*3150*/  IMAD.SHL.U32 R5, R2.reuse, 0x10, RZ ;  /* 0x0000001002057824 */ /* 0x040fe200078e00ff */
[----:B------:R-:W-:-:S02]  /*3160*/  SHF.L.U64.HI R7, R2, 0x4, R3 ;  /* 0x0000000402077819 */ /* 0x000fc40000010203 */
[----:B------:R-:W-:Y:S01]  /*3170*/  SHF.L.U64.HI R6, R2, 0x5, R3 ;  /* 0x0000000502067819 */ /* 0x000fe20000010203 */
[----:B------:R-:W-:Y:S01]  /*3180*/  IMAD R3, R3, 0x60, RZ ;  /* 0x0000006003037824 */ /* 0x000fe200078e02ff */
[----:B------:R-:W-:Y:S01]  /*3190*/  IADD3.X R93, RZ, R160, RZ, P1, !PT ;  /* 0x000000a0ff5d7210 */ /* 0x000fe20000ffe4ff */
[----:B------:R-:W-:Y:S01]  /*31a0*/  IMAD.SHL.U32 R142, R5, 0x2, RZ ;  /* 0x00000002058e7824 */ /* 0x000fe200078e00ff */
[----:B------:R-:W-:Y:S02]  /*31b0*/  IADD3 R80, P5, R71, R157, RZ ;  /* 0x0000009d47507210 */ /* 0x000fe40007fbe0ff */
[----:B------:R-:W-:Y:S02]  /*31c0*/  IADD3 R82, P3, R161, R71, RZ ;  /* 0x00000047a1527210 */ /* 0x000fe40007f7e0ff */
[-C--:B------:R-:W-:Y:S01]  /*31d0*/  IADD3 R83, P2, R73, R157.reuse, RZ ;  /* 0x0000009d49537210 */ /* 0x080fe20007f5e0ff */
[----:B------:R-:W-:Y:S01]  /*31e0*/  IMAD.X R101, R92, 0x1, R160, P5 ;  /* 0x000000015c657824 */ /* 0x000fe200028e06a0 */
[----:B------:R-:W-:Y:S01]  /*31f0*/  IADD3 R84, P1, R161, R72, RZ ;  /* 0x00000048a1547210 */ /* 0x000fe20007f3e0ff */
[----:B------:R-:W-:Y:S01]  /*3200*/  IMAD.X R103, R162, 0x1, R92, P3 ;  /* 0x00000001a2677824 */ /* 0x000fe200018e065c */
[----:B------:R-:W-:Y:S01]  /*3210*/  IADD3 R81, P4, R72, R157, RZ ;  /* 0x0000009d48517210 */ /* 0x000fe20007f9e0ff */
[----:B------:R-:W-:Y:S01]  /*3220*/  IMAD.X R104, R94, 0x1, R160, P2 ;  /* 0x000000015e687824 */ /* 0x000fe200010e06a0 */
[----:B------:R-:W-:Y:S01]  /*3230*/  IADD3 R85, P0, R73, R161, RZ ;  /* 0x000000a149557210 */ /* 0x000fe20007f1e0ff */
[----:B------:R-:W-:Y:S01]  /*3240*/  IMAD.X R105, R162, 0x1, R93, P1 ;  /* 0x00000001a2697824 */ /* 0x000fe200008e065d */
[----:B------:R-:W-:-:S02]  /*3250*/  IADD3 R119, R61, R138, RZ ;  /* 0x0000008a3d777210 */ /* 0x000fc40007ffe0ff */
[----:B------:R-:W-:Y:S02]  /*3260*/  SHF.L.U64.HI R143, R5, 0x1, R7 ;  /* 0x00000001058f7819 */ /* 0x000fe40000010207 */
[----:B------:R-:W-:Y:S02]  /*3270*/  SHF.L.U64.HI R141, R4, 0x1, R6 ;  /* 0x00000001048d7819 */ /* 0x000fe40000010206 */
[----:B------:R-:W-:Y:S02]  /*3280*/  IADD3 R139, R131, R3, RZ ;  /* 0x00000003838b7210 */ /* 0x000fe40007ffe0ff */
[----:B------:R-:W-:Y:S02]  /*3290*/  IADD3.X R102, R93, R160, RZ, P4, !PT ;  /* 0x000000a05d667210 */ /* 0x000fe400027fe4ff */
[----:B------:R-:W-:Y:S02]  /*32a0*/  IADD3.X R106, R94, R162, RZ, P0, !PT ;  /* 0x000000a25e6a7210 */ /* 0x000fe400007fe4ff */
        /* <DEDUP_REMOVED lines=12> */
.L_x_4587:
        /* <DEDUP_REMOVED lines=18> */
[----:B------:R-:W2:Y:S01]  /*3490*/  @P0 LD.E.128 R12, [R2.64+0x80] ;  /* 0x00008006020c0980 */ /* 0x000ea2000c101d00 */
[----:B-1----:R-:W-:Y:S01]  /*34a0*/  @P0 MOV R4, R60 ;  /* 0x0000003c00040202 */ /* 0x002fe20000000f00 */
[----:B------:R-:W-:Y:S05]  /*34b0*/  @P0 IMAD.MOV.U32 R5, RZ, RZ, R59 ;  /* 0x000000ffff050224 */ /* 0x000fea00078e003b */
[----:B--2---:R1:W-:Y:S01]  /*34c0*/  @P0 ST.E.128 [R4.64+0x80], R12 ;  /* 0x0000800c04000985 */ /* 0x0043e2000c101d06 */
[----:B------:R-:W-:Y:S03]  /*34d0*/  ISETP.NE.AND P0, PT, R65, RZ, PT ;  /* 0x000000ff4100720c */ /* 0x000fe60003f05270 */
[----:B------:R-:W2:Y:S01]  /*34e0*/  @P1 LD.E.128 R8, [R2.64+0x100] ;  /* 0x0001000602081980 */ /* 0x000ea2000c101d00 */
[--C-:B-1----:R-:W-:Y:S01]  /*34f0*/  @P1 IMAD.MOV.U32 R4, RZ, RZ, R60.reuse ;  /* 0x000000ffff041224 */ /* 0x102fe200078e003c */
[-C--:B------:R-:W-:Y:S05]  /*3500*/  @P1 MOV R5, R59.reuse ;  /* 0x0000003b00051202 */ /* 0x080fea0000000f00 */
[----:B--2---:R1:W-:Y:S04]  /*3510*/  @P1 ST.E.128 [R4.64+0x100], R8 ;  /* 0x0001000804001985 */ /* 0x0043e8000c101d06 */
[----:B-1----:R-:W2:Y:S01]  /*3520*/  @P0 LD.E.128 R8, [R2.64+0x180] ;  /* 0x0001800602080980 */ /* 0x002ea2000c101d00 */
[----:B------:R-:W-:Y:S01]  /*3530*/  @P0 IMAD.MOV.U32 R4, RZ, RZ, R60 ;  /* 0x000000ffff040224 */ /* 0x000fe200078e003c */
[----:B------:R-:W-:Y:S05]  /*3540*/  @P0 MOV R5, R59 ;  /* 0x0000003b00050202 */ /* 0x000fea0000000f00 */
[----:B--2---:R1:W-:Y:S02]  /*3550*/  @P0 ST.E.128 [R4.64+0x180], R8 ;  /* 0x0001800804000985 */ /* 0x0043e4000c101d06 */
.L_x_4471:
[----:B------:R-:W-:Y:S05]  /*3560*/  BSYNC B0 ;  /* 0x0000000000007941 */ /* 0x000fea0003800000 */
.L_x_4470:
[C---:B------:R-:W-:Y:S01]  /*3570*/  ISETP.GE.AND P0, PT, R69.reuse, R53, PT ;  /* 0x000000354500720c */ /* 0x040fe20003f06270 */
[----:B------:R-:W-:Y:S03]  /*3580*/  BSSY B0, `(.L_x_4472) ;  /* 0x0000016000007945 */ /* 0x000fe60003800000 */
[----:B------:R-:W-:Y:S11]  /*3590*/  ISETP.GE.AND P0, PT, R69, R54, !P0 ;  /* 0x000000364500720c */ /* 0x000ff60004706270 */
[----:B------:R-:W-:Y:S02]  /*35a0*/  @!UPT UIADD3 URZ, URZ, URZ, URZ ;  /* 0x0000003f3f3ff290 */ /* 0x000fe4000fffe03f */
[----:B------:R-:W-:-:S05]  /*35b0*/  @!P0 BRA `(.L_x_4473) ;  /* 0x0000012000008947 */ /* 0x000fca0003800000 */
[----:B------:R-:W2:Y:S01]  /*35c0*/  LDL R0, [R1] ;  /* 0x0000000001007983 */ /* 0x000ea20000100800 */
[----:B------:R-:W-:Y:S02]  /*35d0*/  ISETP.NE.AND P1, PT, R64, RZ, PT ;  /* 0x000000ff4000720c */ /* 0x000fe40003f25270 */
[----:B------:R-:W-:Y:S01]  /*35e0*/  IADD3 R6, P0, R2, R142, RZ ;  /* 0x0000008e02067210 */ /* 0x000fe20007f1e0ff */
[----:B------:R-:W3:Y:S04]  /*35f0*/  LDL R12, [R1+0x4] ;  /* 0x00000400010c7983 */ /* 0x000ee80000100800 */
[----:B------:R-:W-:Y:S01]  /*3600*/  IMAD.X R7, R3, 0x1, R143, P0 ;  /* 0x0000000103077824 */ /* 0x000fe200000e068f */
[----:B------:R-:W-:Y:S05]  /*3610*/  ISETP.NE.AND P0, PT, R67, RZ, PT ;  /* 0x000000ff4300720c */ /* 0x000fea0003f05270 */
[----:B-1----:R-:W4:Y:S01]  /*3620*/  @P1 LD.E.128 R8, [R6.64] ;  /* 0x0000000606081980 */ /* 0x002f22000c101d00 */
[C---:B--2---:R-:W-:Y:S04]  /*3630*/  LEA R4, P3, R0.reuse, R60, 0x1 ;  /* 0x0000003c00047211 */ /* 0x044fe800078608ff */
[----:B---3--:R-:W-:Y:S05]  /*3640*/  LEA.HI.X R5, R0, R59, R12, 0x1, P3 ;  /* 0x0000003b00057211 */ /* 0x008fea00018f0c0c */
[----:B----4-:R1:W-:Y:S01]  /*3650*/  @P1 ST.E.128 [R4.64], R8 ;  /* 0x0000000804001985 */ /* 0x0103e2000c101d06 */
[----:B------:R-:W-:Y:S03]  /*3660*/  ISETP.NE.AND P1, PT, R66, RZ, PT ;  /* 0x000000ff4200720c */ /* 0x000fe60003f25270 */
[----:B------:R-:W2:Y:S04]  /*3670*/  @P0 LD.E.128 R12, [R6.64+0x80] ;  /* 0x00008006060c0980 */ /* 0x000ea8000c101d00 */
[----:B--2---:R-:W-:Y:S01]  /*3680*/  @P0 ST.E.128 [R4.64+0x80], R12 ;  /* 0x0000800c04000985 */ /* 0x004fe2000c101d06 */
[----:B------:R-:W-:Y:S05]  /*3690*/  ISETP.NE.AND P0, PT, R65, RZ, PT ;  /* 0x000000ff4100720c */ /* 0x000fea0003f05270 */
[----:B-1----:R-:W2:Y:S04]  /*36a0*/  @P1 LD.E.128 R8, [R6.64+0x100] ;  /* 0x0001000606081980 */ /* 0x002ea8000c101d00 */
[----:B--2---:R1:W-:Y:S04]  /*36b0*/  @P1 ST.E.128 [R4.64+0x100], R8 ;  /* 0x0001000804001985 */ /* 0x0043e8000c101d06 */
[----:B-1----:R-:W2:Y:S04]  /*36c0*/  @P0 LD.E.128 R8, [R6.64+0x180] ;  /* 0x0001800606080980 */ /* 0x002ea8000c101d00 */
[----:B--2---:R1:W-:Y:S02]  /*36d0*/  @P0 ST.E.128 [R4.64+0x180], R8 ;  /* 0x0001800804000985 */ /* 0x0043e4000c101d06 */
.L_x_4473:
[----:B------:R-:W-:Y:S05]  /*36e0*/  BSYNC B0 ;  /* 0x0000000000007941 */ /* 0x000fea0003800000 */
.L_x_4472:
        /* <DEDUP_REMOVED lines=21> */
.L_x_4475:
[----:B------:R-:W-:Y:S05]  /*3840*/  BSYNC B0 ;  /* 0x0000000000007941 */ /* 0x000fea0003800000 */
.L_x_4474:
        /* <DEDUP_REMOVED lines=21> */
.L_x_4477:
[----:B------:R-:W-:Y:S05]  /*39a0*/  BSYNC B0 ;  /* 0x0000000000007941 */ /* 0x000fea0003800000 */
.L_x_4476:
        /* <DEDUP_REMOVED lines=22> */
[----:B-1----:R1:W2:Y:S10]  /*3b10*/  LD.E.128 R8, [R2.64] ;  /* 0x0000000602087980 */ /* 0x0022b4000c101d00 */
[----:B------:R-:W3:Y:S06]  /*3b20*/  @!P0 LD.E.64 R30, [R40.64] ;  /* 0x00000006281e8980 */ /* 0x000eec000c101b00 */
[----:B-1----:R-:W4:Y:S01]  /*3b30*/  @!P0 LD.E.64 R2, [R26.64] ;  /* 0x000000061a028980 */ /* 0x002f22000c101b00 */
[--C-:B---3--:R-:W-:Y:S01]  /*3b40*/  @!P0 HADD2.F32 R16, -RZ, R30.reuse.H0_H0 ;  /* 0x2000001eff108230 */ /* 0x108fe20000004100 */
[----:B--2---:R-:W-:Y:S01]  /*3b50*/  @!P0 MOV R4, R8 ;  /* 0x0000000800048202 */ /* 0x004fe20000000f00 */
[----:B------:R-:W-:Y:S01]  /*3b60*/  @!P0 HADD2.F32 R17, -RZ, R30.H1_H1 ;  /* 0x3000001eff118230 */ /* 0x000fe20000004100 */
[----:B------:R-:W-:Y:S01]  /*3b70*/  @!P0 MOV R7, R10 ;  /* 0x0000000a00078202 */ /* 0x000fe20000000f00 */
[--C-:B------:R-:W-:Y:S01]  /*3b80*/  @!P0 HADD2.F32 R30, -RZ, R31.reuse.H0_H0 ;  /* 0x2000001fff1e8230 */ /* 0x100fe20000004100 */
[----:B------:R-:W-:Y:S01]  /*3b90*/  @!P0 MOV R6, R11 ;  /* 0x0000000b00068202 */ /* 0x000fe20000000f00 */
[----:B------:R-:W-:Y:S02]  /*3ba0*/  @!P0 HADD2.F32 R0, -RZ, R4.H1_H1 ;  /* 0x30000004ff008230 */ /* 0x000fe40000004100 */
[----:B------:R-:W-:Y:S02]  /*3bb0*/  @!P0 HADD2.F32 R31, -RZ, R31.H1_H1 ;  /* 0x3000001fff1f8230 */ /* 0x000fe40000004100 */
[--C-:B----4-:R-:W-:Y:S02]  /*3bc0*/  @!P0 HADD2.F32 R5, -RZ, R2.reuse.H0_H0 ;  /* 0x20000002ff058230 */ /* 0x110fe40000004100 */
[----:B------:R-:W-:Y:S01]  /*3bd0*/  @!P0 HADD2.F32 R12, -RZ, R2.H1_H1 ;  /* 0x30000002ff0c8230 */ /* 0x000fe20000004100 */
[----:B------:R-:W-:Y:S01]  /*3be0*/  @!P0 MOV R2, R9 ;  /* 0x0000000900028202 */ /* 0x000fe20000000f00 */
[--C-:B------:R-:W-:Y:S02]  /*3bf0*/  @!P0 HADD2.F32 R13, -RZ, R3.reuse.H1_H1 ;  /* 0x30000003ff0d8230 */ /* 0x100fe40000004100 */
[----:B------:R-:W-:Y:S02]  /*3c00*/  @!P0 HADD2.F32 R15, -RZ, R3.H0_H0 ;  /* 0x20000003ff0f8230 */ /* 0x000fe40000004100 */
[----:B------:R-:W-:Y:S01]  /*3c10*/  @!P0 HADD2.F32 R3, -RZ, R4.H0_H0 ;  /* 0x20000004ff038230 */ /* 0x000fe20000004100 */
[C---:B------:R-:W-:Y:S02]  /*3c20*/  @!P0 FMUL.FTZ R4, R0.reuse, R16 ;  /* 0x0000001000048220 */ /* 0x040fe40000410000 */
[-C--:B------:R-:W-:Y:S02]  /*3c30*/  @!P0 FMUL.FTZ R0, R0, R5.reuse ;  /* 0x0000000500008220 */ /* 0x080fe40000410000 */
[----:B------:R-:W-:Y:S01]  /*3c40*/  @!P0 FFMA.FTZ R33, R3, R5, -R4 ;  /* 0x0000000503218223 */ /* 0x000fe20000010804 */
[--C-:B------:R-:W-:Y:S01]  /*3c50*/  @!P0 HADD2.F32 R5, -RZ, R2.reuse.H1_H1 ;  /* 0x30000002ff058230 */ /* 0x100fe20000004100 */
[----:B------:R-:W-:Y:S01]  /*3c60*/  @!P0 FFMA.FTZ R0, R16, R3, R0 ;  /* 0x0000000310008223 */ /* 0x000fe20000010000 */
[----:B------:R-:W-:Y:S02]  /*3c70*/  @!P0 HADD2.F32 R16, -RZ, R2.H0_H0 ;  /* 0x20000002ff108230 */ /* 0x000fe40000004100 */
[--C-:B------:R-:W-:Y:S01]  /*3c80*/  @!P0 HADD2.F32 R3, -RZ, R7.reuse.H1_H1 ;  /* 0x30000007ff038230 */ /* 0x100fe20000004100 */
[C---:B------:R-:W-:Y:S01]  /*3c90*/  @!P0 FMUL.FTZ R32, R5.reuse, R17 ;  /* 0x0000001105208220 */ /* 0x040fe20000410000 */
[--C-:B------:R-:W-:Y:S01]  /*3ca0*/  @!P0 HADD2.F32 R4, -RZ, R6.reuse.H1_H1 ;  /* 0x30000006ff048230 */ /* 0x100fe20000004100 */
[-C--:B------:R-:W-:Y:S01]  /*3cb0*/  @!P0 FMUL.FTZ R2, R5, R12.reuse ;  /* 0x0000000c05028220 */ /* 0x080fe20000410000 */
[----:B------:R-:W-:Y:S01]  /*3cc0*/  @!P0 F2FP.PACK_AB R0, R0, R33 ;  /* 0x000000210000823e */ /* 0x000fe200000000ff */
[----:B------:R-:W-:Y:S01]  /*3cd0*/  @!P0 FFMA.FTZ R32, R16, R12, -R32 ;  /* 0x0000000c10208223 */ /* 0x000fe20000010820 */
[----:B------:R-:W-:Y:S01]  /*3ce0*/  @!P0 HADD2.F32 R5, -RZ, R7.H0_H0 ;  /* 0x20000007ff058230 */ /* 0x000fe20000004100 */
[C---:B------:R-:W-:Y:S01]  /*3cf0*/  @!P0 FMUL.FTZ R12, R3.reuse, R30 ;  /* 0x0000001e030c8220 */ /* 0x040fe20000410000 */
[----:B------:R-:W-:Y:S01]  /*3d00*/  @!P0 MOV R8, R0 ;  /* 0x0000000000088202 */ /* 0x000fe20000000f00 */
[----:B------:R-:W-:Y:S01]  /*3d10*/  @!P0 FMUL.FTZ R3, R3, R15 ;  /* 0x0000000f03038220 */ /* 0x000fe20000410000 */
[----:B------:R-:W-:Y:S01]  /*3d20*/  @!P0 HADD2.F32 R6, -RZ, R6.H0_H0 ;  /* 0x20000006ff068230 */ /* 0x000fe20000004100 */
[C---:B------:R-:W-:Y:S02]  /*3d30*/  @!P0 FMUL.FTZ R7, R4.reuse, R31 ;  /* 0x0000001f04078220 */ /* 0x040fe40000410000 */
[----:B------:R-:W-:Y:S02]  /*3d40*/  @!P0 FMUL.FTZ R4, R4, R13 ;  /* 0x0000000d04048220 */ /* 0x000fe40000410000 */
[----:B------:R-:W-:Y:S02]  /*3d50*/  @!P0 FFMA.FTZ R2, R17, R16, R2 ;  /* 0x0000001011028223 */ /* 0x000fe40000010002 */
[----:B------:R-:W-:Y:S02]  /*3d60*/  @!P0 FFMA.FTZ R3, R30, R5, R3 ;  /* 0x000000051e038223 */ /* 0x000fe40000010003 */
[----:B------:R-:W-:Y:S01]  /*3d70*/  @!P0 FFMA.FTZ R7, R6, R13, -R7 ;  /* 0x0000000d06078223 */ /* 0x000fe20000010807 */
[----:B------:R-:W-:Y:S01]  /*3d80*/  @!P0 F2FP.PACK_AB R2, R2, R32 ;  /* 0x000000200202823e */ /* 0x000fe200000000ff */
[----:B------:R-:W-:Y:S01]  /*3d90*/  @!P0 FFMA.FTZ R4, R31, R6, R4 ;  /* 0x000000061f048223 */ /* 0x000fe20000010004 */
[----:B------:R-:W-:Y:S01]  /*3da0*/  MOV R6, R48 ;  /* 0x0000003000067202 */ /* 0x000fe20000000f00 */
[----:B------:R-:W-:Y:S01]  /*3db0*/  @!P0 FFMA.FTZ R12, R5, R15, -R12 ;  /* 0x0000000f050c8223 */ /* 0x000fe2000001080c */
[----:B------:R-:W-:Y:S02]  /*3dc0*/  @!P0 MOV R9, R2 ;  /* 0x0000000200098202 */ /* 0x000fe40000000f00 */
[----:B------:R-:W-:Y:S02]  /*3dd0*/  @!P0 F2FP.PACK_AB R4, R4, R7 ;  /* 0x000000070404823e */ /* 0x000fe400000000ff */
[----:B------:R-:W-:Y:S02]  /*3de0*/  @!P0 F2FP.PACK_AB R3, R3, R12 ;  /* 0x0000000c0303823e */ /* 0x000fe400000000ff */
[----:B------:R-:W-:Y:S02]  /*3df0*/  MOV R7, R49 ;  /* 0x0000003100077202 */ /* 0x000fe40000000f00 */
[----:B------:R-:W-:Y:S02]  /*3e00*/  @!P0 MOV R10, R3 ;  /* 0x00000003000a8202 */ /* 0x000fe40000000f00 */
[----:B------:R-:W-:Y:S05]  /*3e10*/  @!P0 MOV R11, R4 ;  /* 0x00000004000b8202 */ /* 0x000fea0000000f00 */
[----:B------:R1:W-:Y:S02]  /*3e20*/  ST.E.128 [R6.64], R8 ;  /* 0x0000000806007985 */ /* 0x0003e4000c101d06 */
.L_x_4484:
[----:B------:R-:W-:Y:S05]  /*3e30*/  BSYNC B0 ;  /* 0x0000000000007941 */ /* 0x000fea0003800000 */
.L_x_4483:
        /* <DEDUP_REMOVED lines=9> */
[----:B-1----:R-:W4:Y:S01]  /*3ed0*/  @!P0 LD.E.64 R2, [R26.64+0x40] ;  /* 0x000040061a028980 */ /* 0x002f22000c101b00 */
        /* <DEDUP_REMOVED lines=46> */
[----:B------:R1:W-:Y:S02]  /*41c0*/  ST.E.128 [R6.64+0x80], R8 ;  /* 0x0000800806007985 */ /* 0x0003e4000c101d06 */
.L_x_4486:
[----:B------:R-:W-:Y:S05]  /*41d0*/  BSYNC B0 ;  /* 0x0000000000007941 */ /* 0x000fea0003800000 */
.L_x_4485:
        /* <DEDUP_REMOVED lines=57> */
.L_x_4488:
[----:B------:R-:W-:Y:S05]  /*4570*/  BSYNC B0 ;  /* 0x0000000000007941 */ /* 0x000fea0003800000 */
.L_x_4487:
        /* <DEDUP_REMOVED lines=56> */
.L_x_4482:
[----:B------:R-:W-:Y:S05]  /*4900*/  BSYNC B1 ;  /* 0x0000000000017941 */ /* 0x000fea0003800000 */
.L_x_4481:
        /* <DEDUP_REMOVED lines=14> */
[C---:B-1----:R-:W-:Y:S02]  /*49f0*/  LEA R8, P1, R157.reuse, R51, 0x1 ;  /* 0x000000339d087211 */ /* 0x042fe400078208ff */
        /* <DEDUP_REMOVED lines=9> */
[----:B------:R-:W-:Y:S01]  /*4a90*/  @!P0 HADD2.F32 R32, -RZ, R33.H0_H0 ;  /* 0x20000021ff208230 */ /* 0x000fe20000004100 */
[----:B------:R-:W-:Y:S01]  /*4aa0*/  @!P0 MOV R6, R11 ;  /* 0x0000000b00068202 */ /* 0x000fe20000000f00 */
[----:B------:R-:W-:Y:S02]  /*4ab0*/  @!P0 HADD2.F32 R0, -RZ, R4.H1_H1 ;  /* 0x30000004ff008230 */ /* 0x000fe40000004100 */
[--C-:B----4-:R-:W-:Y:S02]  /*4ac0*/  @!P0 HADD2.F32 R5, -RZ, R2.reuse.H0_H0 ;  /* 0x20000002ff058230 */ /* 0x110fe40000004100 */
[----:B------:R-:W-:Y:S01]  /*4ad0*/  @!P0 HADD2.F32 R15, -RZ, R2.H1_H1 ;  /* 0x30000002ff0f8230 */ /* 0x000fe20000004100 */
[----:B------:R-:W-:Y:S01]  /*4ae0*/  @!P0 MOV R2, R9 ;  /* 0x0000000900028202 */ /* 0x000fe20000000f00 */
[--C-:B------:R-:W-:Y:S02]  /*4af0*/  @!P0 HADD2.F32 R16, -RZ, R3.reuse.H1_H1 ;  /* 0x30000003ff108230 */ /* 0x100fe40000004100 */
[----:B------:R-:W-:Y:S02]  /*4b00*/  @!P0 HADD2.F32 R17, -RZ, R3.H0_H0 ;  /* 0x20000003ff118230 */ /* 0x000fe40000004100 */
[----:B------:R-:W-:Y:S01]  /*4b10*/  @!P0 HADD2.F32 R3, -RZ, R4.H0_H0 ;  /* 0x20000004ff038230 */ /* 0x000fe20000004100 */
[C---:B------:R-:W-:Y:S01]  /*4b20*/  @!P0 FMUL.FTZ R4, R0.reuse, R30 ;  /* 0x0000001e00048220 */ /* 0x040fe20000410000 */
[----:B------:R-:W-:Y:S01]  /*4b30*/  @!P0 HADD2.F32 R33, -RZ, R33.H1_H1 ;  /* 0x30000021ff218230 */ /* 0x000fe20000004100 */
[-C--:B------:R-:W-:Y:S02]  /*4b40*/  @!P0 FMUL.FTZ R0, R0, R5.reuse ;  /* 0x0000000500008220 */ /* 0x080fe40000410000 */
[----:B------:R-:W-:Y:S01]  /*4b50*/  @!P0 FFMA.FTZ R37, R3, R5, -R4 ;  /* 0x0000000503258223 */ /* 0x000fe20000010804 */
[--C-:B------:R-:W-:Y:S01]  /*4b60*/  @!P0 HADD2.F32 R5, -RZ, R2.reuse.H1_H1 ;  /* 0x30000002ff058230 */ /* 0x100fe20000004100 */
[----:B------:R-:W-:Y:S01]  /*4b70*/  @!P0 FFMA.FTZ R0, R30, R3, R0 ;  /* 0x000000031e008223 */ /* 0x000fe20000010000 */
[--C-:B------:R-:W-:Y:S02]  /*4b80*/  @!P0 HADD2.F32 R3, -RZ, R7.reuse.H1_H1 ;  /* 0x30000007ff038230 */ /* 0x100fe40000004100 */
[----:B------:R-:W-:Y:S01]  /*4b90*/  @!P0 HADD2.F32 R30, -RZ, R2.H0_H0 ;  /* 0x20000002ff1e8230 */ /* 0x000fe20000004100 */
[C---:B------:R-:W-:Y:S01]  /*4ba0*/  @!P0 FMUL.FTZ R36, R5.reuse, R31 ;  /* 0x0000001f05248220 */ /* 0x040fe20000410000 */
[--C-:B------:R-:W-:Y:S01]  /*4bb0*/  @!P0 HADD2.F32 R4, -RZ, R6.reuse.H1_H1 ;  /* 0x30000006ff048230 */ /* 0x100fe20000004100 */
[----:B------:R-:W-:Y:S01]  /*4bc0*/  @!P0 FMUL.FTZ R2, R5, R15 ;  /* 0x0000000f05028220 */ /* 0x000fe20000410000 */
        /* <DEDUP_REMOVED lines=14> */
[----:B------:R-:W-:Y:S01]  /*4cb0*/  LEA R6, P1, R248, R48, 0x1 ;  /* 0x00000030f8067211 */ /* 0x000fe200078208ff */
[----:B------:R-:W-:Y:S01]  /*4cc0*/  @!P0 FFMA.FTZ R15, R5, R17, -R15 ;  /* 0x00000011050f8223 */ /* 0x000fe2000001080f */
[----:B------:R-:W-:Y:S02]  /*4cd0*/  @!P0 MOV R9, R2 ;  /* 0x0000000200098202 */ /* 0x000fe40000000f00 */
[----:B------:R-:W-:Y:S02]  /*4ce0*/  @!P0 F2FP.PACK_AB R4, R4, R16 ;  /* 0x000000100404823e */ /* 0x000fe400000000ff */
[----:B------:R-:W-:Y:S02]  /*4cf0*/  @!P0 F2FP.PACK_AB R3, R3, R15 ;  /* 0x0000000f0303823e */ /* 0x000fe400000000ff */
[----:B------:R-:W-:Y:S02]  /*4d00*/  LEA.HI.X R7, R248, R49, R252, 0x1, P1 ;  /* 0x00000031f8077211 */ /* 0x000fe400008f0cfc */
[----:B------:R-:W-:Y:S02]  /*4d10*/  @!P0 MOV R10, R3 ;  /* 0x00000003000a8202 */ /* 0x000fe40000000f00 */
[----:B------:R-:W-:Y:S05]  /*4d20*/  @!P0 MOV R11, R4 ;  /* 0x00000004000b8202 */ /* 0x000fea0000000f00 */
[----:B------:R1:W-:Y:S02]  /*4d30*/  ST.E.128 [R6.64], R8 ;  /* 0x0000000806007985 */ /* 0x0003e4000c101d06 */
.L_x_4492:
[----:B------:R-:W-:Y:S05]  /*4d40*/  BSYNC B0 ;  /* 0x0000000000007941 */ /* 0x000fea0003800000 */
.L_x_4491:
        /* <DEDUP_REMOVED lines=57> */
.L_x_4494:
[----:B------:R-:W-:Y:S05]  /*50e0*/  BSYNC B0 ;  /* 0x0000000000007941 */ /* 0x000fea0003800000 */
.L_x_4493:
        /* <DEDUP_REMOVED lines=57> */
.L_x_4496:
[----:B------:R-:W-:Y:S05]  /*5480*/  BSYNC B0 ;  /* 0x0000000000007941 */ /* 0x000fea0003800000 */
.L_x_4495:
        /* <DEDUP_REMOVED lines=56> */
.L_x_4490:
[----:B------:R-:W-:Y:S05]  /*5810*/  BSYNC B1 ;  /* 0x0000000000017941 */ /* 0x000fea0003800000 */
.L_x_4489:
        /* <DEDUP_REMOVED lines=67> */
.L_x_4500:
[----:B------:R-:W-:Y:S05]  /*5c50*/  BSYNC B0 ;  /* 0x0000000000007941 */ /* 0x000fea0003800000 */
.L_x_4499:
        /* <DEDUP_REMOVED lines=57> */
.L_x_4502:
[----:B------:R-:W-:Y:S05]  /*5ff0*/  BSYNC B0 ;  /* 0x0000000000007941 */ /* 0x000fea0003800000 */
.L_x_4501:
        /* <DEDUP_REMOVED lines=57> */
.L_x_4504:
[----:B------:R-:W-:Y:S05]  /*6390*/  BSYNC B0 ;  /* 0x0000000000007941 */ /* 0x000fea0003800000 */
.L_x_4503:
        /* <DEDUP_REMOVED lines=56> */
.L_x_4498:
[----:B------:R-:W-:Y:S05]  /*6720*/  BSYNC B1 ;  /* 0x0000000000017941 */ /* 0x000fea0003800000 */
.L_x_4497:
        /* <DEDUP_REMOVED lines=15> */
[----:B-1----:R-:W-:Y:S02]  /*6820*/  MOV R8, R51 ;  /* 0x0000003300087202 */ /* 0x002fe40000000f00 */
[----:B------:R-:W-:Y:S02]  /*6830*/  MOV R9, R50 ;  /* 0x0000003200097202 */ /* 0x000fe40000000f00 */
[----:B------:R-:W-:Y:S03]  /*6840*/  ISETP.GE.AND P0, PT, R18, R14, PT ;  /* 0x0000000e1200720c */ /* 0x000fe60003f06270 */
[----:B------:R-:W-:Y:S05]  /*6850*/  IMAD.WIDE.U32 R8, R62, 0x60, R8 ;  /* 0x000000603e087825 */ /* 0x000fea00078e0008 */
[----:B------:R-:W-:Y:S05]  /*6860*/  IADD3 R9, R9, R0, RZ ;  /* 0x0000000009097210 */ /* 0x000fea0007ffe0ff */
[----:B------:R-:W2:Y:S06]  /*6870*/  @!P0 LD.E.64 R32, [R34.64] ;  /* 0x0000000622208980 */ /* 0x000eac000c101b00 */
[----:B------:R-:W3:Y:S08]  /*6880*/  LD.E.128 R8, [R8.64] ;  /* 0x0000000608087980 */ /* 0x000ef0000c101d00 */
[----:B------:R-:W4:Y:S02]  /*6890*/  @!P0 LD.E.64 R2, [R12.64] ;  /* 0x000000060c028980 */ /* 0x000f24000c101b00 */
[----:B----4-:R-:W-:Y:S01]  /*68a0*/  @!P0 HADD2.F32 R5, -RZ, R2.H0_H0 ;  /* 0x20000002ff058230 */ /* 0x010fe20000004100 */
[----:B---3--:R-:W-:Y:S01]  /*68b0*/  @!P0 MOV R4, R8 ;  /* 0x0000000800048202 */ /* 0x008fe20000000f00 */
[----:B--2---:R-:W-:Y:S01]  /*68c0*/  @!P0 HADD2.F32 R30, -RZ, R32.H0_H0 ;  /* 0x20000020ff1e8230 */ /* 0x004fe20000004100 */
[----:B------:R-:W-:Y:S01]  /*68d0*/  @!P0 MOV R7, R10 ;  /* 0x0000000a00078202 */ /* 0x000fe20000000f00 */
[----:B------:R-:W-:Y:S01]  /*68e0*/  @!P0 HADD2.F32 R15, -RZ, R2.H1_H1 ;  /* 0x30000002ff0f8230 */ /* 0x000fe20000004100 */
[----:B------:R-:W-:Y:S01]  /*68f0*/  @!P0 MOV R2, R9 ;  /* 0x0000000900028202 */ /* 0x000fe20000000f00 */
[--C-:B------:R-:W-:Y:S01]  /*6900*/  @!P0 HADD2.F32 R0, -RZ, R4.reuse.H1_H1 ;  /* 0x30000004ff008230 */ /* 0x100fe20000004100 */
[----:B------:R-:W-:Y:S01]  /*6910*/  @!P0 MOV R6, R11 ;  /* 0x0000000b00068202 */ /* 0x000fe20000000f00 */
[--C-:B------:R-:W-:Y:S02]  /*6920*/  @!P0 HADD2.F32 R17, -RZ, R3.reuse.H0_H0 ;  /* 0x20000003ff118230 */ /* 0x100fe40000004100 */
[----:B------:R-:W-:Y:S02]  /*6930*/  @!P0 HADD2.F32 R16, -RZ, R3.H1_H1 ;  /* 0x30000003ff108230 */ /* 0x000fe40000004100 */
[----:B------:R-:W-:Y:S01]  /*6940*/  @!P0 HADD2.F32 R3, -RZ, R4.H0_H0 ;  /* 0x20000004ff038230 */ /* 0x000fe20000004100 */
[C---:B------:R-:W-:Y:S01]  /*6950*/  @!P0 FMUL.FTZ R4, R0.reuse, R30 ;  /* 0x0000001e00048220 */ /* 0x040fe20000410000 */
[----:B------:R-:W-:Y:S01]  /*6960*/  @!P0 HADD2.F32 R31, -RZ, R32.H1_H1 ;  /* 0x30000020ff1f8230 */ /* 0x000fe20000004100 */
[-C--:B------:R-:W-:Y:S01]  /*6970*/  @!P0 FMUL.FTZ R0, R0, R5.reuse ;  /* 0x0000000500008220 */ /* 0x080fe20000410000 */
[----:B------:R-:W-:Y:S01]  /*6980*/  @!P0 HADD2.F32 R32, -RZ, R33.H0_H0 ;  /* 0x20000021ff208230 */ /* 0x000fe20000004100 */
[----:B------:R-:W-:Y:S01]  /*6990*/  @!P0 FFMA.FTZ R37, R3, R5, -R4 ;  /* 0x0000000503258223 */ /* 0x000fe20000010804 */
[--C-:B------:R-:W-:Y:S01]  /*69a0*/  @!P0 HADD2.F32 R5, -RZ, R2.reuse.H1_H1 ;  /* 0x30000002ff058230 */ /* 0x100fe20000004100 */
[----:B------:R-:W-:Y:S01]  /*69b0*/  @!P0 FFMA.FTZ R0, R30, R3, R0 ;  /* 0x000000031e008223 */ /* 0x000fe20000010000 */
[----:B------:R-:W-:Y:S02]  /*69c0*/  @!P0 HADD2.F32 R30, -RZ, R2.H0_H0 ;  /* 0x20000002ff1e8230 */ /* 0x000fe40000004100 */
[----:B------:R-:W-:Y:S01]  /*69d0*/  @!P0 HADD2.F32 R3, -RZ, R7.H1_H1 ;  /* 0x30000007ff038230 */ /* 0x000fe20000004100 */
[C---:B------:R-:W-:Y:S01]  /*69e0*/  @!P0 FMUL.FTZ R36, R5.reuse, R31 ;  /* 0x0000001f05248220 */ /* 0x040fe20000410000 */
[----:B------:R-:W-:Y:S01]  /*69f0*/  @!P0 HADD2.F32 R33, -RZ, R33.H1_H1 ;  /* 0x30000021ff218230 */ /* 0x000fe20000004100 */
[-C--:B------:R-:W-:Y:S01]  /*6a00*/  @!P0 FMUL.FTZ R2, R5, R15.reuse ;  /* 0x0000000f05028220 */ /* 0x080fe20000410000 */
[--C-:B------:R-:W-:Y:S01]  /*6a10*/  @!P0 HADD2.F32 R4, -RZ, R6.reuse.H1_H1 ;  /* 0x30000006ff048230 */ /* 0x100fe20000004100 */
[----:B------:R-:W-:Y:S01]  /*6a20*/  @!P0 FFMA.FTZ R36, R30, R15, -R36 ;  /* 0x0000000f1e248223 */ /* 0x000fe20000010824 */
[----:B------:R-:W-:Y:S01]  /*6a30*/  @!P0 HADD2.F32 R5, -RZ, R7.H0_H0 ;  /* 0x20000007ff058230 */ /* 0x000fe20000004100 */
[C---:B------:R-:W-:Y:S01]  /*6a40*/  @!P0 FMUL.FTZ R15, R3.reuse, R32 ;  /* 0x00000020030f8220 */ /* 0x040fe20000410000 */
[----:B------:R-:W-:Y:S01]  /*6a50*/  @!P0 HADD2.F32 R6, -RZ, R6.H0_H0 ;  /* 0x20000006ff068230 */ /* 0x000fe20000004100 */
[----:B------:R-:W-:Y:S02]  /*6a60*/  @!P0 FMUL.FTZ R3, R3, R17 ;  /* 0x0000001103038220 */ /* 0x000fe40000410000 */
[C---:B------:R-:W-:Y:S02]  /*6a70*/  @!P0 FMUL.FTZ R7, R4.reuse, R33 ;  /* 0x0000002104078220 */ /* 0x040fe40000410000 */
[----:B------:R-:W-:Y:S02]  /*6a80*/  @!P0 FMUL.FTZ R4, R4, R16 ;  /* 0x0000001004048220 */ /* 0x000fe40000410000 */
[----:B------:R-:W-:Y:S02]  /*6a90*/  @!P0 FFMA.FTZ R2, R31, R30, R2 ;  /* 0x0000001e1f028223 */ /* 0x000fe40000010002 */
[----:B------:R-:W-:Y:S02]  /*6aa0*/  @!P0 FFMA.FTZ R3, R32, R5, R3 ;  /* 0x0000000520038223 */ /* 0x000fe40000010003 */
[----:B------:R-:W-:Y:S01]  /*6ab0*/  @!P0 FFMA.FTZ R15, R5, R17, -R15 ;  /* 0x00000011050f8223 */ /* 0x000fe2000001080f */
[----:B------:R-:W-:Y:S01]  /*6ac0*/  MOV R17, R49 ;  /* 0x0000003100117202 */ /* 0x000fe20000000f00 */
[----:B------:R-:W-:Y:S01]  /*6ad0*/  @!P0 FFMA.FTZ R7, R6, R16, -R7 ;  /* 0x0000001006078223 */ /* 0x000fe20000010807 */
[----:B------:R-:W-:Y:S01]  /*6ae0*/  MOV R16, R48 ;  /* 0x0000003000107202 */ /* 0x000fe20000000f00 */
[----:B------:R-:W-:Y:S01]  /*6af0*/  @!P0 FFMA.FTZ R4, R33, R6, R4 ;  /* 0x0000000621048223 */ /* 0x000fe20000010004 */
[----:B------:R-:W-:Y:S01]  /*6b00*/  @!P0 F2FP.PACK_AB R6, R0, R37 ;  /* 0x000000250006823e */ /* 0x000fe200000000ff */
[----:B------:R-:W-:Y:S01]  /*6b10*/  IMAD R30, R117, 0x60, RZ ;  /* 0x00000060751e7824 */ /* 0x000fe200078e02ff */
[----:B------:R-:W-:Y:S01]  /*6b20*/  @!P0 F2FP.PACK_AB R2, R2, R36 ;  /* 0x000000240202823e */ /* 0x000fe200000000ff */
[----:B------:R-:W-:Y:S01]  /*6b30*/  IMAD.WIDE.U32 R16, R116, 0x60, R16 ;  /* 0x0000006074107825 */ /* 0x000fe200078e0010 */
[----:B------:R-:W-:Y:S02]  /*6b40*/  @!P0 F2FP.PACK_AB R3, R3, R15 ;  /* 0x0000000f0303823e */ /* 0x000fe400000000ff */
[----:B------:R-:W-:Y:S02]  /*6b50*/  @!P0 F2FP.PACK_AB R0, R4, R7 ;  /* 0x000000070400823e */ /* 0x000fe400000000ff */
[----:B------:R-:W-:Y:S02]  /*6b60*/  IADD3 R5, R17, R30, RZ ;  /* 0x0000001e11057210 */ /* 0x000fe40007ffe0ff */
[----:B------:R-:W-:Y:S02]  /*6b70*/  MOV R4, R16 ;  /* 0x0000001000047202 */ /* 0x000fe40000000f00 */
[----:B------:R-:W-:Y:S02]  /*6b80*/  @!P0 MOV R8, R6 ;  /* 0x0000000600088202 */ /* 0x000fe40000000f00 */
[----:B------:R-:W-:Y:S02]  /*6b90*/  @!P0 MOV R9, R2 ;  /* 0x0000000200098202 */ /* 0x000fe40000000f00 */
[----:B------:R-:W-:Y:S02]  /*6ba0*/  @!P0 MOV R10, R3 ;  /* 0x00000003000a8202 */ /* 0x000fe40000000f00 */
[----:B------:R-:W-:Y:S05]  /*6bb0*/  @!P0 MOV R11, R0 ;  /* 0x00000000000b8202 */ /* 0x000fea0000000f00 */
[----:B------:R1:W-:Y:S02]  /*6bc0*/  ST.E.128 [R4.64], R8 ;  /* 0x0000000804007985 */ /* 0x0003e4000c101d06 */
.L_x_4508:
[----:B------:R-:W-:Y:S05]  /*6bd0*/  BSYNC B0 ;  /* 0x0000000000007941 */ /* 0x000fea0003800000 */
.L_x_4507:
        /* <DEDUP_REMOVED lines=57> */
.L_x_4510:
[----:B------:R-:W-:Y:S05]  /*6f70*/  BSYNC B0 ;  /* 0x0000000000007941 */ /* 0x000fea0003800000 */
.L_x_4509:
        /* <DEDUP_REMOVED lines=57> */
.L_x_4512:
[----:B------:R-:W-:Y:S05]  /*7310*/  BSYNC B0 ;  /* 0x0000000000007941 */ /* 0x000fea0003800000 */
.L_x_4511:
        /* <DEDUP_REMOVED lines=9> */
[----:B---3--:R-:W-:Y:S01]  /*73b0*/  @!P0 HADD2.F32 R15, -RZ, R6.H0_H0 ;  /* 0x20000006ff0f8230 */ /* 0x008fe20000004100 */
[----:B--2---:R-:W-:Y:S01]  /*73c0*/  @!P0 MOV R4, R8 ;  /* 0x0000000800048202 */ /* 0x004fe20000000f00 */
[--C-:B------:R-:W-:Y:S02]  /*73d0*/  @!P0 HADD2.F32 R17, -RZ, R7.reuse.H0_H0 ;  /* 0x20000007ff118230 */ /* 0x100fe40000004100 */
[----:B------:R-:W-:Y:S01]  /*73e0*/  @!P0 HADD2.F32 R30, -RZ, R7.H1_H1 ;  /* 0x30000007ff1e8230 */ /* 0x000fe20000004100 */
        /* <DEDUP_REMOVED lines=10> */
[----:B------:R-:W-:Y:S01]  /*7490*/  @!P0 FMUL.FTZ R0, R0, R5 ;  /* 0x0000000500008220 */ /* 0x000fe20000410000 */
[----:B------:R-:W-:Y:S01]  /*74a0*/  @!P0 MOV R6, R11 ;  /* 0x0000000b00068202 */ /* 0x000fe20000000f00 */
        /* <DEDUP_REMOVED lines=31> */
.L_x_4506:
[----:B------:R-:W-:Y:S05]  /*76a0*/  BSYNC B1 ;  /* 0x0000000000017941 */ /* 0x000fea0003800000 */
.L_x_4505:
[----:B------:R-:W2:Y:S02]  /*76b0*/  LD.E R0, [R24.64+0xd0] ;  /* 0x0000d00618007980 */ /* 0x000ea4000c101900 */
[----:B--2---:R-:W-:Y:S05]  /*76c0*/  IMAD.U32 R0, R0, -0x20, RZ ;  /* 0xffffffe000007824 */ /* 0x004fea00078e00ff */
[C---:B------:R-:W-:Y:S02]  /*76d0*/  LEA R26, P1, R0.reuse, R26, 0x1 ;  /* 0x0000001a001a7211 */ /* 0x040fe400078208ff */
[C---:B------:R-:W-:Y:S02]  /*76e0*/  LEA R40, P0, R0.reuse, R40, 0x1 ;  /* 0x0000002800287211 */ /* 0x040fe400078008ff */
[C---:B------:R-:W-:Y:S02]  /*76f0*/  LEA.HI.X.SX32 R27, R0.reuse, R27, 0x1, P1 ;  /* 0x0000001b001b7211 */ /* 0x040fe400008f0eff */
[----:B------:R-:W-:Y:S01]  /*7700*/  LEA.HI.X.SX32 R41, R0, R41, 0x1, P0 ;  /* 0x0000002900297211 */ /* 0x000fe200000f0eff */
[----:B------:R-:W-:-:S05]  /*7710*/  BRA `(.L_x_4513) ;  /* 0x0000707000007947 */ /* 0x000fca0003800000 */
.L_x_4480:
[----:B---3--:R-:W-:Y:S01]  /*7720*/  BSSY B2, `(.L_x_4514) ;  /* 0x0000198000027945 */ /* 0x008fe20003800000 */
[----:B------:R-:W-:-:S05]  /*7730*/  @!P2 BRA `(.L_x_4515) ;  /* 0x000019600000a947 */ /* 0x000fca0003800000 */
[----:B-----5:R-:W-:Y:S01]  /*7740*/  ISETP.GE.AND P0, PT, R18, R52, PT ;  /* 0x000000341200720c */ /* 0x020fe20003f06270 */
[----:B------:R-:W-:Y:S01]  /*7750*/  @!UPT UIADD3 URZ, URZ, URZ, URZ ;  /* 0x0000003f3f3ff290 */ /* 0x000fe2000fffe03f */
[----:B------:R-:W-:Y:S11]  /*7760*/  BSSY B1, `(.L_x_4516) ;  /* 0x0000063000017945 */ /* 0x000ff60003800000 */
[----:B------:R-:W-:-:S05]  /*7770*/  @P0 BRA `(.L_x_4517) ;  /* 0x0000061000000947 */ /* 0x000fca0003800000 */
[----:B------:R-:W-:Y:S01]  /*7780*/  IMAD.MOV.U32 R2, RZ, RZ, R51 ;  /* 0x000000ffff027224 */ /* 0x000fe200078e0033 */
[----:B------:R-:W-:Y:S01]  /*7790*/  MOV R3, R50 ;  /* 0x0000003200037202 */ /* 0x000fe20000000f00 */
[----:B------:R-:W-:Y:S01]  /*77a0*/  BSSY B0, `(.L_x_4518) ;  /* 0x000005b000007945 */ /* 0x000fe20003800000 */
[----:B------:R-:W-:Y:S03]  /*77b0*/  ISETP.GE.AND P0, PT, R18, R14, PT ;  /* 0x0000000e1200720c */ /* 0x000fe60003f06270 */
[----:B-1----:R1:W5:Y:S10]  /*77c0*/  LD.E.128 R8, [R2.64] ;  /* 0x0000000602087980 */ /* 0x002374000c101d00 */
        /* <DEDUP_REMOVED lines=9> */
[----:B------:R-:W-:Y:S02]  /*7860*/  MOV R36, R9 ;  /* 0x0000000900247202 */ /* 0x000fe40000000f00 */
[----:B------:R-:W-:Y:S02]  /*7870*/  MOV R38, R10 ;  /* 0x0000000a00267202 */ /* 0x000fe40000000f00 */
[----:B------:R-:W-:Y:S03]  /*7880*/  MOV R37, R11 ;  /* 0x0000000b00257202 */ /* 0x000fe60000000f00 */
[C---:B------:R-:W-:Y:S02]  /*7890*/  @P2 IADD3 R6, -R0.reuse, RZ, RZ ;  /* 0x000000ff00062210 */ /* 0x040fe40007ffe1ff */
[----:B------:R-:W-:Y:S02]  /*78a0*/  @P2 IADD3 R7, -R0, RZ, RZ ;  /* 0x000000ff00072210 */ /* 0x000fe40007ffe1ff */
[C---:B------:R-:W-:Y:S02]  /*78b0*/  LEA R12, P0, R6.reuse, R4, 0x1 ;  /* 0x00000004060c7211 */ /* 0x040fe400078008ff */
[C---:B-1----:R-:W-:Y:S02]  /*78c0*/  LEA R2, P1, R7.reuse, R2, 0x1 ;  /* 0x0000000207027211 */ /* 0x042fe400078208ff */
[----:B------:R-:W-:Y:S02]  /*78d0*/  LEA.HI.X.SX32 R13, R6, R5, 0x1, P0 ;  /* 0x00000005060d7211 */ /* 0x000fe400000f0eff */
[----:B------:R-:W-:Y:S03]  /*78e0*/  LEA.HI.X.SX32 R3, R7, R3, 0x1, P1 ;  /* 0x0000000307037211 */ /* 0x000fe600008f0eff */
[----:B------:R1:W2:Y:S08]  /*78f0*/  LD.E.128 R44, [R12.64] ;  /* 0x000000060c2c7980 */ /* 0x0002b0000c101d00 */
[----:B------:R3:W4:Y:S01]  /*7900*/  LD.E.128 R4, [R2.64] ;  /* 0x0000000602047980 */ /* 0x000722000c101d00 */
[----:B-1----:R-:W-:Y:S01]  /*7910*/  IMAD.MOV.U32 R12, RZ, RZ, RZ ;  /* 0x000000ffff0c7224 */ /* 0x002fe200078e00ff */
[----:B------:R-:W-:Y:S02]  /*7920*/  @P2 IADD3 R12, -R0, RZ, RZ ;  /* 0x000000ff000c2210 */ /* 0x000fe40007ffe1ff */
[----:B---3--:R-:W-:Y:S02]  /*7930*/  MOV R2, R58 ;  /* 0x0000003a00027202 */ /* 0x008fe40000000f00 */
[----:B------:R-:W-:Y:S02]  /*7940*/  MOV R3, R55 ;  /* 0x0000003700037202 */ /* 0x000fe40000000f00 */
[C---:B------:R-:W-:Y:S04]  /*7950*/  LEA R2, P0, R12.reuse, R2, 0x1 ;  /* 0x000000020c027211 */ /* 0x040fe800078008ff */
[----:B------:R-:W-:Y:S05]  /*7960*/  LEA.HI.X.SX32 R3, R12, R3, 0x1, P0 ;  /* 0x000000030c037211 */ /* 0x000fea00000f0eff */
[----:B------:R2:W3:Y:S02]  /*7970*/  LD.E.128 R32, [R2.64] ;  /* 0x0000000602207980 */ /* 0x0004e4000c101d00 */
[--C-:B--2---:R-:W-:Y:S02]  /*7980*/  HADD2.F32 R2, -RZ, R44.reuse.H1_H1 ;  /* 0x3000002cff027230 */ /* 0x104fe40000004100 */
[----:B------:R-:W-:Y:S02]  /*7990*/  HADD2.F32 R8, -RZ, R45.H1_H1 ;  /* 0x3000002dff087230 */ /* 0x000fe40000004100 */
[----:B------:R-:W-:Y:S01]  /*79a0*/  HADD2.F32 R0, -RZ, R44.H0_H0 ;  /* 0x2000002cff007230 */ /* 0x000fe20000004100 */
[----:B------:R-:W-:Y:S01]  /*79b0*/  @!P2 FADD.FTZ R2, -R2, -RZ ;  /* 0x800000ff0202a221 */ /* 0x000fe20000010100 */
[----:B------:R-:W-:Y:S01]  /*79c0*/  HADD2.F32 R9, -RZ, R46.H0_H0 ;  /* 0x2000002eff097230 */ /* 0x000fe20000004100 */
[----:B------:R-:W-:Y:S01]  /*79d0*/  @!P2 FADD.FTZ R8, -R8, -RZ ;  /* 0x800000ff0808a221 */ /* 0x000fe20000010100 */
[--C-:B----4-:R-:W-:Y:S01]  /*79e0*/  HADD2.F32 R13, -RZ, R4.reuse.H0_H0 ;  /* 0x20000004ff0d7230 */ /* 0x110fe20000004100 */
[----:B------:R-:W-:Y:S01]  /*79f0*/  @!P2 FADD.FTZ R0, -R0, -RZ ;  /* 0x800000ff0000a221 */ /* 0x000fe20000010100 */
[----:B------:R-:W-:Y:S01]  /*7a00*/  HADD2.F32 R4, -RZ, R4.H1_H1 ;  /* 0x30000004ff047230 */ /* 0x000fe20000004100 */
[----:B------:R-:W-:Y:S01]  /*7a10*/  @!P2 FADD.FTZ R9, -R9, -RZ ;  /* 0x800000ff0909a221 */ /* 0x000fe20000010100 */
[--C-:B------:R-:W-:Y:S01]  /*7a20*/  HADD2.F32 R15, -RZ, R5.reuse.H0_H0 ;  /* 0x20000005ff0f7230 */ /* 0x100fe20000004100 */
[----:B------:R-:W-:Y:S01]  /*7a30*/  FMUL.FTZ R0, R13, R0 ;  /* 0x000000000d007220 */ /* 0x000fe20000410000 */
[----:B------:R-:W-:Y:S01]  /*7a40*/  HADD2.F32 R5, -RZ, R5.H1_H1 ;  /* 0x30000005ff057230 */ /* 0x000fe20000004100 */
[----:B------:R-:W-:Y:S01]  /*7a50*/  FMUL.FTZ R2, R4, R2 ;  /* 0x0000000204027220 */ /* 0x000fe20000410000 */
[----:B------:R-:W-:Y:S02]  /*7a60*/  HADD2.F32 R10, -RZ, R46.H1_H1 ;  /* 0x3000002eff0a7230 */ /* 0x000fe40000004100 */
[--C-:B------:R-:W-:Y:S01]  /*7a70*/  HADD2.F32 R11, -RZ, R47.reuse.H0_H0 ;  /* 0x2000002fff0b7230 */ /* 0x100fe20000004100 */
        /* <DEDUP_REMOVED lines=19> */
[--C-:B---3--:R-:W-:Y:S02]  /*7bb0*/  HADD2.F32 R10, -RZ, R32.reuse.H0_H0 ;  /* 0x20000020ff0a7230 */ /* 0x108fe40000004100 */
[----:B------:R-:W-:Y:S02]  /*7bc0*/  HADD2.F32 R12, -RZ, R32.H1_H1 ;  /* 0x30000020ff0c7230 */ /* 0x000fe40000004100 */
[--C-:B------:R-:W-:Y:S01]  /*7bd0*/  HADD2.F32 R15, -RZ, R33.reuse.H0_H0 ;  /* 0x20000021ff0f7230 */ /* 0x100fe20000004100 */
[----:B------:R-:W-:Y:S01]  /*7be0*/  FFMA.FTZ R0, R9, R10, R0 ;  /* 0x0000000a09007223 */ /* 0x000fe20000010000 */
[----:B------:R-:W-:Y:S01]  /*7bf0*/  HADD2.F32 R16, -RZ, R33.H1_H1 ;  /* 0x30000021ff107230 */ /* 0x000fe20000004100 */
[----:B------:R-:W-:Y:S01]  /*7c00*/  FFMA.FTZ R2, R11, R12, R2 ;  /* 0x0000000c0b027223 */ /* 0x000fe20000010002 */
[----:B------:R-:W-:Y:S01]  /*7c10*/  HADD2.F32 R9, -RZ, R36.H1_H1 ;  /* 0x30000024ff097230 */ /* 0x000fe20000004100 */
[----:B------:R-:W-:Y:S01]  /*7c20*/  FFMA.FTZ R3, R13, R15, R3 ;  /* 0x0000000f0d037223 */ /* 0x000fe20000010003 */
[----:B------:R-:W-:Y:S02]  /*7c30*/  HADD2.F32 R17, -RZ, R34.H0_H0 ;  /* 0x20000022ff117230 */ /* 0x000fe40000004100 */
[----:B------:R-:W-:Y:S01]  /*7c40*/  HADD2.F32 R10, -RZ, R38.H0_H0 ;  /* 0x20000026ff0a7230 */ /* 0x000fe20000004100 */
[----:B------:R-:W-:Y:S01]  /*7c50*/  FFMA.FTZ R4, R9, R16, R4 ;  /* 0x0000001009047223 */ /* 0x000fe20000010004 */
[----:B------:R-:W-:Y:S01]  /*7c60*/  HADD2.F32 R30, -RZ, R34.H1_H1 ;  /* 0x30000022ff1e7230 */ /* 0x000fe20000004100 */
[----:B------:R-:W-:Y:S01]  /*7c70*/  F2FP.PACK_AB R0, R2, R0 ;  /* 0x000000000200723e */ /* 0x000fe200000000ff */
        /* <DEDUP_REMOVED lines=13> */
.L_x_4519:
[----:B------:R-:W-:Y:S05]  /*7d50*/  BSYNC B0 ;  /* 0x0000000000007941 */ /* 0x000fea0003800000 */
.L_x_4518:
[----:B-1----:R-:W-:Y:S02]  /*7d60*/  MOV R2, R48 ;  /* 0x0000003000027202 */ /* 0x002fe40000000f00 */
[----:B------:R-:W-:Y:S05]  /*7d70*/  MOV R3, R49 ;  /* 0x0000003100037202 */ /* 0x000fea0000000f00 */
[----:B-----5:R1:W-:Y:S02]  /*7d80*/  ST.E.128 [R2.64], R8 ;  /* 0x0000000802007985 */ /* 0x0203e4000c101d06 */
.L_x_4517:
[----:B------:R-:W-:Y:S05]  /*7d90*/  BSYNC B1 ;  /* 0x0000000000017941 */ /* 0x000fea0003800000 */
.L_x_4516:
        /* <DEDUP_REMOVED lines=8> */
[----:B------:R1:W5:Y:S10]  /*7e20*/  LD.E.128 R8, [R2.64+0x80] ;  /* 0x0000800602087980 */ /* 0x000374000c101d00 */
        /* <DEDUP_REMOVED lines=18> */
[----:B------:R1:W2:Y:S08]  /*7f50*/  LD.E.128 R44, [R12.64+0x80] ;  /* 0x000080060c2c7980 */ /* 0x0002b0000c101d00 */
[----:B------:R3:W4:Y:S01]  /*7f60*/  LD.E.128 R4, [R2.64+0x80] ;  /* 0x0000800602047980 */ /* 0x000722000c101d00 */
[----:B-1----:R-:W-:Y:S01]  /*7f70*/  IMAD.MOV.U32 R12, RZ, RZ, RZ ;  /* 0x000000ffff0c7224 */ /* 0x002fe200078e00ff */
[----:B------:R-:W-:Y:S02]  /*7f80*/  @P2 IADD3 R12, -R0, RZ, RZ ;  /* 0x000000ff000c2210 */ /* 0x000fe40007ffe1ff */
[----:B---3--:R-:W-:Y:S02]  /*7f90*/  MOV R2, R58 ;  /* 0x0000003a00027202 */ /* 0x008fe40000000f00 */
[----:B------:R-:W-:Y:S02]  /*7fa0*/  MOV R3, R55 ;  /* 0x0000003700037202 */ /* 0x000fe40000000f00 */
[C---:B------:R-:W-:Y:S04]  /*7fb0*/  LEA R2, P0, R12.reuse, R2, 0x1 ;  /* 0x000000020c027211 */ /* 0x040fe800078008ff */
[----:B------:R-:W-:Y:S05]  /*7fc0*/  LEA.HI.X.SX32 R3, R12, R3, 0x1, P0 ;  /* 0x000000030c037211 */ /* 0x000fea00000f0eff */
[----:B------:R2:W3:Y:S02]  /*7fd0*/  LD.E.128 R32, [R2.64+0x80] ;  /* 0x0000800602207980 */ /* 0x0004e4000c101d00 */
        /* <DEDUP_REMOVED lines=61> */
.L_x_4523:
[----:B------:R-:W-:Y:S05]  /*83b0*/  BSYNC B0 ;  /* 0x0000000000007941 */ /* 0x000fea0003800000 */
.L_x_4522:
[----:B-1----:R-:W-:Y:S02]  /*83c0*/  MOV R2, R48 ;  /* 0x0000003000027202 */ /* 0x002fe40000000f00 */
[----:B------:R-:W-:Y:S05]  /*83d0*/  MOV R3, R49 ;  /* 0x0000003100037202 */ /* 0x000fea0000000f00 */
[----:B-----5:R1:W-:Y:S02]  /*83e0*/  ST.E.128 [R2.64+0x80], R8 ;  /* 0x0000800802007985 */ /* 0x0203e4000c101d06 */
.L_x_4521:
[----:B------:R-:W-:Y:S05]  /*83f0*/  BSYNC B1 ;  /* 0x0000000000017941 */ /* 0x000fea0003800000 */
.L_x_4520:
        /* <DEDUP_REMOVED lines=97> */
.L_x_4527:
[----:B------:R-:W-:Y:S05]  /*8a10*/  BSYNC B0 ;  /* 0x0000000000007941 */ /* 0x000fea0003800000 */
.L_x_4526:
[----:B-1----:R-:W-:Y:S02]  /*8a20*/  MOV R2, R48 ;  /* 0x0000003000027202 */ /* 0x002fe40000000f00 */
[----:B------:R-:W-:Y:S05]  /*8a30*/  MOV R3, R49 ;  /* 0x0000003100037202 */ /* 0x000fea0000000f00 */
[----:B-----5:R1:W-:Y:S02]  /*8a40*/  ST.E.128 [R2.64+0x100], R8 ;  /* 0x0001000802007985 */ /* 0x0203e4000c101d06 */
.L_x_4525:
[----:B------:R-:W-:Y:S05]  /*8a50*/  BSYNC B1 ;  /* 0x0000000000017941 */ /* 0x000fea0003800000 */
.L_x_4524:
[----:B------:R-:W-:Y:S11]  /*8a60*/  ISETP.GE.AND P0, PT, R22, R52, PT ;  /* 0x000000341600720c */ /* 0x000ff60003f06270 */
[----:B------:R-:W-:Y:S02]  /*8a70*/  @!UPT UIADD3 URZ, URZ, URZ, URZ ;  /* 0x0000003f3f3ff290 */ /* 0x000fe4000fffe03f */
        /* <DEDUP_REMOVED lines=94> */
.L_x_4529:
[----:B------:R-:W-:Y:S05]  /*9060*/  BSYNC B0 ;  /* 0x0000000000007941 */ /* 0x000fea0003800000 */
.L_x_4528:
[----:B-1----:R-:W-:Y:S02]  /*9070*/  MOV R2, R48 ;  /* 0x0000003000027202 */ /* 0x002fe40000000f00 */
[----:B------:R-:W-:Y:S05]  /*9080*/  MOV R3, R49 ;  /* 0x0000003100037202 */ /* 0x000fea0000000f00 */
[----:B-----5:R1:W-:Y:S02]  /*9090*/  ST.E.128 [R2.64+0x180], R8 ;  /* 0x0001800802007985 */ /* 0x0203e4000c101d06 */
.L_x_4515:
[----:B------:R-:W-:Y:S05]  /*90a0*/  BSYNC B2 ;  /* 0x0000000000027941 */ /* 0x000fea0003800000 */
.L_x_4514:
        /* <DEDUP_REMOVED lines=26> */
[----:B-1----:R-:W-:Y:S02]  /*9250*/  LEA R2, P0, R5, R2, 0x1 ;  /* 0x0000000205027211 */ /* 0x002fe400078008ff */
[----:B------:R-:W-:Y:S02]  /*9260*/  IADD3 R6, P2, R61, R4, RZ ;  /* 0x000000043d067210 */ /* 0x000fe40007f5e0ff */
[----:B------:R-:W-:Y:S02]  /*9270*/  LEA.HI.X.SX32 R3, R5, R3, 0x1, P0 ;  /* 0x0000000305037211 */ /* 0x000fe400000f0eff */
[----:B------:R-:W-:Y:S02]  /*9280*/  LEA.HI.X.SX32 R4, R4, R153, 0x1, P2 ;  /* 0x0000009904047211 */ /* 0x000fe400010f0eff */
[C---:B------:R-:W-:Y:S04]  /*9290*/  LEA R12, P0, R6.reuse, R57, 0x1 ;  /* 0x00000039060c7211 */ /* 0x040fe800078008ff */
[----:B------:R-:W-:Y:S02]  /*92a0*/  LEA.HI.X R13, R6, R56, R4, 0x1, P0 ;  /* 0x00000038060d7211 */ /* 0x000fe400000f0c04 */
[----:B------:R1:W2:Y:S08]  /*92b0*/  LD.E.128 R4, [R2.64] ;  /* 0x0000000602047980 */ /* 0x0002b0000c101d00 */
[----:B------:R2:W3:Y:S01]  /*92c0*/  LD.E.128 R44, [R12.64] ;  /* 0x000000060c2c7980 */ /* 0x0004e2000c101d00 */
[----:B-1----:R-:W-:Y:S01]  /*92d0*/  IMAD.MOV.U32 R2, RZ, RZ, RZ ;  /* 0x000000ffff027224 */ /* 0x002fe200078e00ff */
[----:B------:R-:W-:Y:S04]  /*92e0*/  @P1 IADD3 R2, -R0, RZ, RZ ;  /* 0x000000ff00021210 */ /* 0x000fe80007ffe1ff */
[----:B------:R-:W-:Y:S04]  /*92f0*/  IADD3 R0, P0, R61, R2, RZ ;  /* 0x000000023d007210 */ /* 0x000fe80007f1e0ff */
[----:B------:R-:W-:Y:S02]  /*9300*/  LEA.HI.X.SX32 R3, R2, R153, 0x1, P0 ;  /* 0x0000009902037211 */ /* 0x000fe400000f0eff */
[C---:B------:R-:W-:Y:S04]  /*9310*/  LEA R2, P0, R0.reuse, R58, 0x1 ;  /* 0x0000003a00027211 */ /* 0x040fe800078008ff */
[----:B------:R-:W-:Y:S05]  /*9320*/  LEA.HI.X R3, R0, R55, R3, 0x1, P0 ;  /* 0x0000003700037211 */ /* 0x000fea00000f0c03 */
[----:B------:R3:W4:Y:S01]  /*9330*/  LD.E.128 R32, [R2.64] ;  /* 0x0000000602207980 */ /* 0x000722000c101d00 */
[--C-:B--2---:R-:W-:Y:S02]  /*9340*/  HADD2.F32 R13, -RZ, R4.reuse.H0_H0 ;  /* 0x20000004ff0d7230 */ /* 0x104fe40000004100 */
[----:B------:R-:W-:Y:S02]  /*9350*/  HADD2.F32 R4, -RZ, R4.H1_H1 ;  /* 0x30000004ff047230 */ /* 0x000fe40000004100 */
[--C-:B------:R-:W-:Y:S02]  /*9360*/  HADD2.F32 R15, -RZ, R5.reuse.H0_H0 ;  /* 0x20000005ff0f7230 */ /* 0x100fe40000004100 */
[----:B------:R-:W-:Y:S02]  /*9370*/  HADD2.F32 R5, -RZ, R5.H1_H1 ;  /* 0x30000005ff057230 */ /* 0x000fe40000004100 */
[--C-:B---3--:R-:W-:Y:S02]  /*9380*/  HADD2.F32 R2, -RZ, R44.reuse.H1_H1 ;  /* 0x3000002cff027230 */ /* 0x108fe40000004100 */
[----:B------:R-:W-:Y:S02]  /*9390*/  HADD2.F32 R8, -RZ, R45.H1_H1 ;  /* 0x3000002dff087230 */ /* 0x000fe40000004100 */
        /* <DEDUP_REMOVED lines=19> */
[----:B------:R-:W-:Y:S02]  /*94d0*/  @!P1 FADD.FTZ R12, -R12, -RZ ;  /* 0x800000ff0c0c9221 */ /* 0x000fe40000010100 */
[----:B------:R-:W-:Y:S02]  /*94e0*/  @!P1 FADD.FTZ R3, -R3, -RZ ;  /* 0x800000ff03039221 */ /* 0x000fe40000010100 */
[----:B------:R-:W-:Y:S01]  /*94f0*/  FMUL.FTZ R5, R5, R9 ;  /* 0x0000000905057220 */ /* 0x000fe20000410000 */
[--C-:B------:R-:W-:Y:S01]  /*9500*/  HADD2.F32 R9, -RZ, R16.reuse.H0_H0 ;  /* 0x20000010ff097230 */ /* 0x100fe20000004100 */
[----:B------:R-:W-:Y:S02]  /*9510*/  FMUL.FTZ R6, R6, R10 ;  /* 0x0000000a06067220 */ /* 0x000fe40000410000 */
[----:B------:R-:W-:Y:S01]  /*9520*/  FMUL.FTZ R7, R8, R11 ;  /* 0x0000000b08077220 */ /* 0x000fe20000410000 */
[----:B------:R-:W-:Y:S01]  /*9530*/  HADD2.F32 R11, -RZ, R16.H1_H1 ;  /* 0x30000010ff0b7230 */ /* 0x000fe20000004100 */
[----:B------:R-:W-:Y:S01]  /*9540*/  FMUL.FTZ R8, R13, R12 ;  /* 0x0000000c0d087220 */ /* 0x000fe20000410000 */
[----:B------:R-:W-:Y:S01]  /*9550*/  HADD2.F32 R13, -RZ, R36.H0_H0 ;  /* 0x20000024ff0d7230 */ /* 0x000fe20000004100 */
[----:B------:R-:W-:Y:S01]  /*9560*/  FMUL.FTZ R3, R15, R3 ;  /* 0x000000030f037220 */ /* 0x000fe20000410000 */
[--C-:B----4-:R-:W-:Y:S02]  /*9570*/  HADD2.F32 R10, -RZ, R32.reuse.H0_H0 ;  /* 0x20000020ff0a7230 */ /* 0x110fe40000004100 */
        /* <DEDUP_REMOVED lines=25> */
.L_x_4535:
[----:B------:R-:W-:Y:S05]  /*9710*/  BSYNC B0 ;  /* 0x0000000000007941 */ /* 0x000fea0003800000 */
.L_x_4534:
[C---:B-1----:R-:W-:Y:S04]  /*9720*/  LEA R2, P0, R248.reuse, R48, 0x1 ;  /* 0x00000030f8027211 */ /* 0x042fe800078008ff */
[----:B------:R-:W-:Y:S05]  /*9730*/  LEA.HI.X R3, R248, R49, R252, 0x1, P0 ;  /* 0x00000031f8037211 */ /* 0x000fea00000f0cfc */
[----:B-----5:R1:W-:Y:S04]  /*9740*/  ST.E.128 [R2.64], R8 ;  /* 0x0000000802007985 */ /* 0x0203e8000c101d06 */
.L_x_4533:
[----:B------:R-:W-:Y:S05]  /*9750*/  BSYNC B1 ;  /* 0x0000000000017941 */ /* 0x000fea0003800000 */
.L_x_4532:
        /* <DEDUP_REMOVED lines=21> */
[C---:B-1----:R-:W-:Y:S02]  /*98b0*/  LEA R2, P0, R5.reuse, R2, 0x1 ;  /* 0x0000000205027211 */ /* 0x042fe400078008ff */
        /* <DEDUP_REMOVED lines=75> */
.L_x_4539:
[----:B------:R-:W-:Y:S05]  /*9d70*/  BSYNC B0 ;  /* 0x0000000000007941 */ /* 0x000fea0003800000 */
.L_x_4538:
[C---:B-1----:R-:W-:Y:S04]  /*9d80*/  LEA R2, P0, R79.reuse, R48, 0x1 ;  /* 0x000000304f027211 */ /* 0x042fe800078008ff */
[----:B------:R-:W-:Y:S05]  /*9d90*/  LEA.HI.X R3, R79, R49, R100, 0x1, P0 ;  /* 0x000000314f037211 */ /* 0x000fea00000f0c64 */
[----:B-----5:R1:W-:Y:S04]  /*9da0*/  ST.E.128 [R2.64], R8 ;  /* 0x0000000802007985 */ /* 0x0203e8000c101d06 */
.L_x_4537:
[----:B------:R-:W-:Y:S05]  /*9db0*/  BSYNC B1 ;  /* 0x0000000000017941 */ /* 0x000fea0003800000 */
.L_x_4536:
        /* <DEDUP_REMOVED lines=97> */
.L_x_4543:
[----:B------:R-:W-:Y:S05]  /*a3d0*/  BSYNC B0 ;  /* 0x0000000000007941 */ /* 0x000fea0003800000 */
.L_x_4542:
[C---:B-1----:R-:W-:Y:S04]  /*a3e0*/  LEA R2, P0, R78.reuse, R48, 0x1 ;  /* 0x000000304e027211 */ /* 0x042fe800078008ff */
[----:B------:R-:W-:Y:S05]  /*a3f0*/  LEA.HI.X R3, R78, R49, R99, 0x1, P0 ;  /* 0x000000314e037211 */ /* 0x000fea00000f0c63 */
[----:B-----5:R1:W-:Y:S04]  /*a400*/  ST.E.128 [R2.64], R8 ;  /* 0x0000000802007985 */ /* 0x0203e8000c101d06 */
.L_x_4541:
[----:B------:R-:W-:Y:S05]  /*a410*/  BSYNC B1 ;  /* 0x0000000000017941 */ /* 0x000fea0003800000 */
.L_x_4540:
        /* <DEDUP_REMOVED lines=96> */
.L_x_4545:
[----:B------:R-:W-:Y:S05]  /*aa20*/  BSYNC B0 ;  /* 0x0000000000007941 */ /* 0x000fea0003800000 */
.L_x_4544:
[C---:B-1----:R-:W-:Y:S04]  /*aa30*/  LEA R2, P0, R77.reuse, R48, 0x1 ;  /* 0x000000304d027211 */ /* 0x042fe800078008ff */
[----:B------:R-:W-:Y:S05]  /*aa40*/  LEA.HI.X R3, R77, R49, R98, 0x1, P0 ;  /* 0x000000314d037211 */ /* 0x000fea00000f0c62 */
[----:B-----5:R1:W-:Y:S04]  /*aa50*/  ST.E.128 [R2.64], R8 ;  /* 0x0000000802007985 */ /* 0x0203e8000c101d06 */
.L_x_4531:
[----:B------:R-:W-:Y:S05]  /*aa60*/  BSYNC B2 ;  /* 0x0000000000027941 */ /* 0x000fea0003800000 */
.L_x_4530:
        /* <DEDUP_REMOVED lines=102> */
.L_x_4551:
[----:B------:R-:W-:Y:S05]  /*b0d0*/  BSYNC B0 ;  /* 0x0000000000007941 */ /* 0x000fea0003800000 */
.L_x_4550:
[C---:B-1----:R-:W-:Y:S04]  /*b0e0*/  LEA R2, P0, R89.reuse, R48, 0x1 ;  /* 0x0000003059027211 */ /* 0x042fe800078008ff */
[----:B------:R-:W-:Y:S05]  /*b0f0*/  LEA.HI.X R3, R89, R49, R110, 0x1, P0 ;  /* 0x0000003159037211 */ /* 0x000fea00000f0c6e */
[----:B-----5:R1:W-:Y:S04]  /*b100*/  ST.E.128 [R2.64], R8 ;  /* 0x0000000802007985 */ /* 0x0203e8000c101d06 */
.L_x_4549:
[----:B------:R-:W-:Y:S05]  /*b110*/  BSYNC B1 ;  /* 0x0000000000017941 */ /* 0x000fea0003800000 */
.L_x_4548:
        /* <DEDUP_REMOVED lines=97> */
.L_x_4555:
[----:B------:R-:W-:Y:S05]  /*b730*/  BSYNC B0 ;  /* 0x0000000000007941 */ /* 0x000fea0003800000 */
.L_x_4554:
[C---:B-1----:R-:W-:Y:S04]  /*b740*/  LEA R2, P0, R76.reuse, R48, 0x1 ;  /* 0x000000304c027211 */ /* 0x042fe800078008ff */
[----:B------:R-:W-:Y:S05]  /*b750*/  LEA.HI.X R3, R76, R49, R97, 0x1, P0 ;  /* 0x000000314c037211 */ /* 0x000fea00000f0c61 */
[----:B-----5:R1:W-:Y:S04]  /*b760*/  ST.E.128 [R2.64], R8 ;  /* 0x0000000802007985 */ /* 0x0203e8000c101d06 */
.L_x_4553:
[----:B------:R-:W-:Y:S05]  /*b770*/  BSYNC B1 ;  /* 0x0000000000017941 */ /* 0x000fea0003800000 */
.L_x_4552:
        /* <DEDUP_REMOVED lines=97> */
.L_x_4559:
[----:B------:R-:W-:Y:S05]  /*bd90*/  BSYNC B0 ;  /* 0x0000000000007941 */ /* 0x000fea0003800000 */
.L_x_4558:
[C---:B-1----:R-:W-:Y:S04]  /*bda0*/  LEA R2, P0, R75.reuse, R48, 0x1 ;  /* 0x000000304b027211 */ /* 0x042fe800078008ff */
[----:B------:R-:W-:Y:S05]  /*bdb0*/  LEA.HI.X R3, R75, R49, R96, 0x1, P0 ;  /* 0x000000314b037211 */ /* 0x000fea00000f0c60 */
[----:B-----5:R1:W-:Y:S04]  /*bdc0*/  ST.E.128 [R2.64], R8 ;  /* 0x0000000802007985 */ /* 0x0203e8000c101d06 */
.L_x_4557:
[----:B------:R-:W-:Y:S05]  /*bdd0*/  BSYNC B1 ;  /* 0x0000000000017941 */ /* 0x000fea0003800000 */
.L_x_4556:
        /* <DEDUP_REMOVED lines=96> */
.L_x_4561:
[----:B------:R-:W-:Y:S05]  /*c3e0*/  BSYNC B0 ;  /* 0x0000000000007941 */ /* 0x000fea0003800000 */
.L_x_4560:
[C---:B-1----:R-:W-:Y:S04]  /*c3f0*/  LEA R2, P0, R74.reuse, R48, 0x1 ;  /* 0x000000304a027211 */ /* 0x042fe800078008ff */
[----:B------:R-:W-:Y:S05]  /*c400*/  LEA.HI.X R3, R74, R49, R95, 0x1, P0 ;  /* 0x000000314a037211 */ /* 0x000fea00000f0c5f */
[----:B-----5:R1:W-:Y:S04]  /*c410*/  ST.E.128 [R2.64], R8 ;  /* 0x0000000802007985 */ /* 0x0203e8000c101d06 */
.L_x_4547:
[----:B------:R-:W-:Y:S05]  /*c420*/  BSYNC B2 ;  /* 0x0000000000027941 */ /* 0x000fea0003800000 */
.L_x_4546:
        /* <DEDUP_REMOVED lines=105> */
.L_x_4567:
[----:B------:R-:W-:Y:S05]  /*cac0*/  BSYNC B0 ;  /* 0x0000000000007941 */ /* 0x000fea0003800000 */
.L_x_4566:
[----:B-1----:R-:W-:Y:S01]  /*cad0*/  MOV R2, R48 ;  /* 0x0000003000027202 */ /* 0x002fe20000000f00 */
[----:B------:R-:W-:Y:S01]  /*cae0*/  IMAD R0, R117, 0x60, RZ ;  /* 0x0000006075007824 */ /* 0x000fe200078e02ff */
[----:B------:R-:W-:Y:S05]  /*caf0*/  MOV R3, R49 ;  /* 0x0000003100037202 */ /* 0x000fea0000000f00 */
[----:B------:R-:W-:Y:S05]  /*cb00*/  IMAD.WIDE.U32 R2, R116, 0x60, R2 ;  /* 0x0000006074027825 */ /* 0x000fea00078e0002 */
[----:B------:R-:W-:Y:S05]  /*cb10*/  IADD3 R3, R3, R0, RZ ;  /* 0x0000000003037210 */ /* 0x000fea0007ffe0ff */
[----:B-----5:R1:W-:Y:S02]  /*cb20*/  ST.E.128 [R2.64], R8 ;  /* 0x0000000802007985 */ /* 0x0203e4000c101d06 */
.L_x_4565:
[----:B------:R-:W-:Y:S05]  /*cb30*/  BSYNC B1 ;  /* 0x0000000000017941 */ /* 0x000fea0003800000 */
.L_x_4564:
        /* <DEDUP_REMOVED lines=97> */
.L_x_4571:
[----:B------:R-:W-:Y:S05]  /*d150*/  BSYNC B0 ;  /* 0x0000000000007941 */ /* 0x000fea0003800000 */
.L_x_4570:
[C---:B-1----:R-:W-:Y:S04]  /*d160*/  LEA R2, P0, R88.reuse, R48, 0x1 ;  /* 0x0000003058027211 */ /* 0x042fe800078008ff */
[----:B------:R-:W-:Y:S05]  /*d170*/  LEA.HI.X R3, R88, R49, R109, 0x1, P0 ;  /* 0x0000003158037211 */ /* 0x000fea00000f0c6d */
[----:B-----5:R1:W-:Y:S04]  /*d180*/  ST.E.128 [R2.64], R8 ;  /* 0x0000000802007985 */ /* 0x0203e8000c101d06 */
.L_x_4569:
[----:B------:R-:W-:Y:S05]  /*d190*/  BSYNC B1 ;  /* 0x0000000000017941 */ /* 0x000fea0003800000 */
.L_x_4568:
        /* <DEDUP_REMOVED lines=97> */
.L_x_4575:
[----:B------:R-:W-:Y:S05]  /*d7b0*/  BSYNC B0 ;  /* 0x0000000000007941 */ /* 0x000fea0003800000 */
.L_x_4574:
[C---:B-1----:R-:W-:Y:S04]  /*d7c0*/  LEA R2, P0, R87.reuse, R48, 0x1 ;  /* 0x0000003057027211 */ /* 0x042fe800078008ff */
[----:B------:R-:W-:Y:S05]  /*d7d0*/  LEA.HI.X R3, R87, R49, R108, 0x1, P0 ;  /* 0x0000003157037211 */ /* 0x000fea00000f0c6c */
[----:B-----5:R1:W-:Y:S04]  /*d7e0*/  ST.E.128 [R2.64], R8 ;  /* 0x0000000802007985 */ /* 0x0203e8000c101d06 */
.L_x_4573:
[----:B------:R-:W-:Y:S05]  /*d7f0*/  BSYNC B1 ;  /* 0x0000000000017941 */ /* 0x000fea0003800000 */
.L_x_4572:
        /* <DEDUP_REMOVED lines=96> */
.L_x_4577:
[----:B------:R-:W-:Y:S05]  /*de00*/  BSYNC B0 ;  /* 0x0000000000007941 */ /* 0x000fea0003800000 */
.L_x_4576:
[C---:B-1----:R-:W-:Y:S04]  /*de10*/  LEA R2, P0, R86.reuse, R48, 0x1 ;  /* 0x0000003056027211 */ /* 0x042fe800078008ff */
[----:B------:R-:W-:Y:S05]  /*de20*/  LEA.HI.X R3, R86, R49, R107, 0x1, P0 ;  /* 0x0000003156037211 */ /* 0x000fea00000f0c6b */
[----:B-----5:R1:W-:Y:S04]  /*de30*/  ST.E.128 [R2.64], R8 ;  /* 0x0000000802007985 */ /* 0x0203e8000c101d06 */
.L_x_4563:
[----:B------:R-:W-:Y:S05]  /*de40*/  BSYNC B2 ;  /* 0x0000000000027941 */ /* 0x000fea0003800000 */
.L_x_4562:
[----:B-1----:R-:W-:Y:S01]  /*de50*/  MOV R5, R55 ;  /* 0x0000003700057202 */ /* 0x002fe20000000f00 */
[----:B------:R-:W2:Y:S01]  /*de60*/  LD.E R0, [R24.64+0xd0] ;  /* 0x0000d00618007980 */ /* 0x000ea2000c101900 */
[----:B------:R-:W-:Y:S01]  /*de70*/  MOV R3, R56 ;  /* 0x0000003800037202 */ /* 0x000fe20000000f00 */
[----:B------:R-:W-:Y:S02]  /*de80*/  IMAD.MOV.U32 R4, RZ, RZ, R58 ;  /* 0x000000ffff047224 */ /* 0x000fe400078e003a */
[----:B------:R-:W-:Y:S02]  /*de90*/  IMAD.MOV.U32 R2, RZ, RZ, R57 ;  /* 0x000000ffff027224 */ /* 0x000fe400078e0039 */
[----:B--2---:R-:W-:Y:S05]  /*dea0*/  IMAD.U32 R0, R0, -0x20, RZ ;  /* 0xffffffe000007824 */ /* 0x004fea00078e00ff */
[C---:B------:R-:W-:Y:S02]  /*deb0*/  LEA R58, P1, R0.reuse, R4, 0x1 ;  /* 0x00000004003a7211 */ /* 0x040fe400078208ff */
[C---:B------:R-:W-:Y:S02]  /*dec0*/  LEA R57, P0, R0.reuse, R2, 0x1 ;  /* 0x0000000200397211 */ /* 0x040fe400078008ff */
[C---:B------:R-:W-:Y:S02]  /*ded0*/  LEA.HI.X.SX32 R55, R0.reuse, R5, 0x1, P1 ;  /* 0x0000000500377211 */ /* 0x040fe400008f0eff */
[----:B------:R-:W-:Y:S01]  /*dee0*/  LEA.HI.X.SX32 R56, R0, R3, 0x1, P0 ;  /* 0x0000000300387211 */ /* 0x000fe200000f0eff */
[----:B------:R-:W-:-:S05]  /*def0*/  BRA `(.L_x_4513) ;  /* 0x0000089000007947 */ /* 0x000fca0003800000 */
.L_x_4479:
[----:B------:R-:W-:Y:S01]  /*df00*/  BSSY B0, `(.L_x_4578) ;  /* 0x000001e000007945 */ /* 0x000fe20003800000 */
[----:B------:R-:W-:-:S05]  /*df10*/  @!P2 BRA `(.L_x_4579) ;  /* 0x000001c00000a947 */ /* 0x000fca0003800000 */
[----:B------:R-:W-:Y:S02]  /*df20*/  ISETP.NE.AND P1, PT, R64, RZ, PT ;  /* 0x000000ff4000720c */ /* 0x000fe40003f25270 */
[----:B------:R-:W-:Y:S11]  /*df30*/  ISETP.NE.AND P0, PT, R67, RZ, PT ;  /* 0x000000ff4300720c */ /* 0x000ff60003f05270 */
[----:B------:R-:W-:Y:S01]  /*df40*/  @P1 IMAD.MOV.U32 R2, RZ, RZ, R51 ;  /* 0x000000ffff021224 */ /* 0x000fe200078e0033 */
[----:B-1----:R-:W-:Y:S01]  /*df50*/  @P1 MOV R4, R48 ;  /* 0x0000003000041202 */ /* 0x002fe20000000f00 */
[----:B------:R-:W-:Y:S02]  /*df60*/  @P1 IMAD.MOV.U32 R3, RZ, RZ, R50 ;  /* 0x000000ffff031224 */ /* 0x000fe400078e0032 */
[----:B------:R-:W-:Y:S03]  /*df70*/  @P1 IMAD.MOV.U32 R5, RZ, RZ, R49 ;  /* 0x000000ffff051224 */ /* 0x000fe600078e0031 */
[----:B------:R1:W2:Y:S02]  /*df80*/  @P1 LD.E.128 R8, [R2.64] ;  /* 0x0000000602081980 */ /* 0x0002a4000c101d00 */
[--C-:B-1----:R-:W-:Y:S01]  /*df90*/  @P0 IMAD.MOV.U32 R2, RZ, RZ, R51.reuse ;  /* 0x000000ffff020224 */ /* 0x102fe200078e0033 */
[-C--:B------:R-:W-:Y:S01]  /*dfa0*/  @P0 MOV R3, R50.reuse ;  /* 0x0000003200030202 */ /* 0x080fe20000000f00 */
[----:B--2---:R1:W-:Y:S01]  /*dfb0*/  @P1 ST.E.128 [R4.64], R8 ;  /* 0x0000000804001985 */ /* 0x0043e2000c101d06 */
[----:B------:R-:W-:Y:S03]  /*dfc0*/  ISETP.NE.AND P1, PT, R66, RZ, PT ;  /* 0x000000ff4200720c */ /* 0x000fe60003f25270 */
[----:B-1----:R1:W2:Y:S01]  /*dfd0*/  @P0 LD.E.128 R8, [R2.64+0x80] ;  /* 0x0000800602080980 */ /* 0x0022a2000c101d00 */
[--C-:B------:R-:W-:Y:S01]  /*dfe0*/  @P0 IMAD.MOV.U32 R4, RZ, RZ, R48.reuse ;  /* 0x000000ffff040224 */ /* 0x100fe200078e0030 */
[-C--:B------:R-:W-:Y:S08]  /*dff0*/  @P0 MOV R5, R49.reuse ;  /* 0x0000003100050202 */ /* 0x080ff00000000f00 */
[--C-:B-1----:R-:W-:Y:S01]  /*e000*/  @P1 IMAD.MOV.U32 R2, RZ, RZ, R51.reuse ;  /* 0x000000ffff021224 */ /* 0x102fe200078e0033 */
[-C--:B------:R-:W-:Y:S01]  /*e010*/  @P1 MOV R3, R50.reuse ;  /* 0x0000003200031202 */ /* 0x080fe20000000f00 */
[----:B--2---:R1:W-:Y:S01]  /*e020*/  @P0 ST.E.128 [R4.64+0x80], R8 ;  /* 0x0000800804000985 */ /* 0x0043e2000c101d06 */
[----:B------:R-:W-:Y:S03]  /*e030*/  ISETP.NE.AND P0, PT, R65, RZ, PT ;  /* 0x000000ff4100720c */ /* 0x000fe60003f05270 */
[----:B-1----:R1:W2:Y:S01]  /*e040*/  @P1 LD.E.128 R8, [R2.64+0x100] ;  /* 0x0001000602081980 */ /* 0x0022a2000c101d00 */
[--C-:B------:R-:W-:Y:S01]  /*e050*/  @P1 IMAD.MOV.U32 R4, RZ, RZ, R48.reuse ;  /* 0x000000ffff041224 */ /* 0x100fe200078e0030 */
[-C--:B------:R-:W-:Y:S08]  /*e060*/  @P1 MOV R5, R49.reuse ;  /* 0x0000003100051202 */ /* 0x080ff00000000f00 */
[----:B-1----:R-:W-:Y:S01]  /*e070*/  @P0 IMAD.MOV.U32 R2, RZ, RZ, R51 ;  /* 0x000000ffff020224 */ /* 0x002fe200078e0033 */
[----:B------:R-:W-:Y:S01]  /*e080*/  @P0 MOV R3, R50 ;  /* 0x0000003200030202 */ /* 0x000fe20000000f00 */
[----:B--2---:R1:W-:Y:S04]  /*e090*/  @P1 ST.E.128 [R4.64+0x100], R8 ;  /* 0x0001000804001985 */ /* 0x0043e8000c101d06 */
[----:B-1----:R1:W2:Y:S02]  /*e0a0*/  @P0 LD.E.128 R4, [R2.64+0x180] ;  /* 0x0001800602040980 */ /* 0x0022a4000c101d00 */
[----:B-1----:R-:W-:Y:S01]  /*e0b0*/  @P0 IMAD.MOV.U32 R2, RZ, RZ, R48 ;  /* 0x000000ffff020224 */ /* 0x002fe200078e0030 */
[----:B------:R-:W-:Y:S05]  /*e0c0*/  @P0 MOV R3, R49 ;  /* 0x0000003100030202 */ /* 0x000fea0000000f00 */
[----:B--2---:R1:W-:Y:S02]  /*e0d0*/  @P0 ST.E.128 [R2.64+0x180], R4 ;  /* 0x0001800402000985 */ /* 0x0043e4000c101d06 */
.L_x_4579:
[----:B------:R-:W-:Y:S05]  /*e0e0*/  BSYNC B0 ;  /* 0x0000000000007941 */ /* 0x000fea0003800000 */
.L_x_4578:
        /* <DEDUP_REMOVED lines=10> */
[----:B------:R-:W-:Y:S03]  /*e190*/  @P3 LEA.HI.X R5, R248, R49, R252, 0x1, P1 ;  /* 0x00000031f8053211 */ /* 0x000fe600008f0cfc */
[----:B------:R1:W2:Y:S02]  /*e1a0*/  @P3 LD.E.128 R8, [R2.64] ;  /* 0x0000000602083980 */ /* 0x0002a4000c101d00 */
[C---:B-1----:R-:W-:Y:S04]  /*e1b0*/  @P2 LEA R2, P0, R71.reuse, R51, 0x1 ;  /* 0x0000003347022211 */ /* 0x042fe800078008ff */
[----:B------:R-:W-:Y:S01]  /*e1c0*/  @P2 LEA.HI.X R3, R71, R50, R92, 0x1, P0 ;  /* 0x0000003247032211 */ /* 0x000fe200000f0c5c */
        /* <DEDUP_REMOVED lines=19> */
.L_x_4581:
[----:B------:R-:W-:Y:S05]  /*e300*/  BSYNC B0 ;  /* 0x0000000000007941 */ /* 0x000fea0003800000 */
.L_x_4580:
        /* <DEDUP_REMOVED lines=33> */
.L_x_4583:
[----:B------:R-:W-:Y:S05]  /*e520*/  BSYNC B0 ;  /* 0x0000000000007941 */ /* 0x000fea0003800000 */
.L_x_4582:
        /* <DEDUP_REMOVED lines=8> */
[----:B------:R-:W-:Y:S01]  /*e5b0*/  @P1 IMAD.MOV.U32 R3, RZ, RZ, R50 ;  /* 0x000000ffff031224 */ /* 0x000fe200078e0032 */
[-C--:B------:R-:W-:Y:S01]  /*e5c0*/  @P2 LEA R4, P0, R82, R51.reuse, 0x1 ;  /* 0x0000003352042211 */ /* 0x080fe200078008ff */
[----:B------:R-:W-:Y:S02]  /*e5d0*/  @P1 IMAD R0, R63, 0x60, RZ ;  /* 0x000000603f001824 */ /* 0x000fe400078e02ff */
[----:B------:R-:W-:Y:S01]  /*e5e0*/  @P1 IMAD.WIDE.U32 R2, R62, 0x60, R2 ;  /* 0x000000603e021825 */ /* 0x000fe200078e0002 */
[-C--:B------:R-:W-:Y:S03]  /*e5f0*/  @P2 LEA.HI.X R5, R82, R50.reuse, R103, 0x1, P0 ;  /* 0x0000003252052211 */ /* 0x080fe600000f0c67 */
[----:B------:R-:W-:Y:S02]  /*e600*/  @P1 IMAD.IADD R3, R3, 0x1, R0 ;  /* 0x0000000103031824 */ /* 0x000fe400078e0200 */
[----:B------:R-:W-:Y:S03]  /*e610*/  @P1 IMAD R0, R117, 0x60, RZ ;  /* 0x0000006075001824 */ /* 0x000fe600078e02ff */
[----:B------:R1:W2:Y:S02]  /*e620*/  @P1 LD.E.128 R8, [R2.64] ;  /* 0x0000000602081980 */ /* 0x0002a4000c101d00 */
[----:B-1----:R-:W-:Y:S02]  /*e630*/  @P1 IMAD.MOV.U32 R2, RZ, RZ, R48 ;  /* 0x000000ffff021224 */ /* 0x002fe400078e0030 */
[----:B------:R-:W-:Y:S04]  /*e640*/  @P1 IMAD.MOV.U32 R3, RZ, RZ, R49 ;  /* 0x000000ffff031224 */ /* 0x000fe800078e0031 */
[----:B------:R-:W-:Y:S04]  /*e650*/  @P1 IMAD.WIDE.U32 R2, R116, 0x60, R2 ;  /* 0x0000006074021825 */ /* 0x000fe800078e0002 */
[----:B------:R-:W-:Y:S05]  /*e660*/  @P1 IMAD.IADD R3, R3, 0x1, R0 ;  /* 0x0000000103031824 */ /* 0x000fea00078e0200 */
[----:B--2---:R1:W-:Y:S04]  /*e670*/  @P1 ST.E.128 [R2.64], R8 ;  /* 0x0000000802001985 */ /* 0x0043e8000c101d06 */
[----:B-1----:R1:W2:Y:S01]  /*e680*/  @P2 LD.E.128 R8, [R4.64] ;  /* 0x0000000604082980 */ /* 0x0022a2000c101d00 */
[C---:B------:R-:W-:Y:S04]  /*e690*/  @P3 LEA R2, P0, R84.reuse, R51, 0x1 ;  /* 0x0000003354023211 */ /* 0x040fe800078008ff */
[----:B------:R-:W-:Y:S02]  /*e6a0*/  @P3 LEA.HI.X R3, R84, R50, R105, 0x1, P0 ;  /* 0x0000003254033211 */ /* 0x000fe400000f0c69 */
[CC--:B-1----:R-:W-:Y:S04]  /*e6b0*/  @P2 LEA R4, P1, R88.reuse, R48.reuse, 0x1 ;  /* 0x0000003058042211 */ /* 0x0c2fe800078208ff */
[-C--:B------:R-:W-:Y:S02]  /*e6c0*/  @P2 LEA.HI.X R5, R88, R49.reuse, R109, 0x1, P1 ;  /* 0x0000003158052211 */ /* 0x080fe400008f0c6d */
[----:B------:R-:W-:Y:S03]  /*e6d0*/  ISETP.NE.AND P1, PT, R65, RZ, PT ;  /* 0x000000ff4100720c */ /* 0x000fe60003f25270 */
        /* <DEDUP_REMOVED lines=11> */
.L_x_4513:
[----:B------:R-:W-:Y:S05]  /*e790*/  BSYNC B3 ;  /* 0x0000000000037941 */ /* 0x000fea0003800000 */
.L_x_4478:
        /* <DEDUP_REMOVED lines=15> */
[----:B------:R-:W-:Y:S03]  /*e890*/  IABS R9, R23 ;  /* 0x0000001700097213 */ /* 0x000fe60000000000 */
        /* <DEDUP_REMOVED lines=8> */
[--C-:B-1----:R-:W-:Y:S02]  /*e920*/  IMAD.MOV R0, RZ, RZ, -R7.reuse ;  /* 0x000000ffff007224 */ /* 0x102fe400078e0a07 */
[----:B------:R-:W-:Y:S02]  /*e930*/  IMAD.MOV.U32 R6, RZ, RZ, RZ ;  /* 0x000000ffff067224 */ /* 0x000fe400078e00ff */
[----:B------:R-:W-:Y:S01]  /*e940*/  IMAD.MOV.U32 R2, RZ, RZ, R0 ;  /* 0x000000ffff027224 */ /* 0x000fe200078e0000 */
[----:B------:R-:W-:Y:S03]  /*e950*/  IADD3 R0, R29, -0x80, RZ ;  /* 0xffffff801d007810 */ /* 0x000fe60007ffe0ff */
[----:B------:R-:W-:Y:S01]  /*e960*/  IMAD R2, R2, R5, RZ ;  /* 0x0000000502027224 */ /* 0x000fe200078e02ff */
[----:B------:R-:W-:Y:S03]  /*e970*/  IABS R4, R0 ;  /* 0x0000000000047213 */ /* 0x000fe60000000000 */
[----:B------:R-:W-:Y:S04]  /*e980*/  IMAD.HI.U32 R7, R7, R2, R6 ;  /* 0x0000000207077227 */ /* 0x000fe800078e0006 */
[----:B------:R-:W-:Y:S02]  /*e990*/  IMAD.MOV.U32 R6, RZ, RZ, R4 ;  /* 0x000000ffff067224 */ /* 0x000fe400078e0004 */
[C---:B------:R-:W-:Y:S04]  /*e9a0*/  IMAD.HI.U32 R4, R7.reuse, R9, RZ ;  /* 0x0000000907047227 */ /* 0x040fe800078e00ff */
[----:B------:R-:W-:Y:S04]  /*e9b0*/  IMAD.HI.U32 R2, R7, R6, RZ ;  /* 0x0000000607027227 */ /* 0x000fe800078e00ff */
[-C--:B------:R-:W-:Y:S02]  /*e9c0*/  IMAD R7, R4, R8.reuse, R9 ;  /* 0x0000000804077224 */ /* 0x080fe400078e0209 */
[----:B------:R-:W-:Y:S03]  /*e9d0*/  IMAD R6, R2, R8, R6 ;  /* 0x0000000802067224 */ /* 0x000fe600078e0206 */
        /* <DEDUP_REMOVED lines=8> */
[-C--:B------:R-:W-:Y:S02]  /*ea60*/  LOP3.LUT R6, R0, R3.reuse, RZ, 0x3c, !PT ;  /* 0x0000000300067212 */ /* 0x080fe400078e3cff */
[-C--:B------:R-:W-:Y:S02]  /*ea70*/  LOP3.LUT R5, R23, R3.reuse, RZ, 0x3c, !PT ;  /* 0x0000000317057212 */ /* 0x080fe400078e3cff */
[----:B------:R-:W-:Y:S02]  /*ea80*/  ISETP.GE.AND P1, PT, R6, RZ, PT ;  /* 0x000000ff0600720c */ /* 0x000fe40003f26270 */
[----:B------:R-:W-:Y:S02]  /*ea90*/  ISETP.GE.AND P2, PT, R5, RZ, PT ;  /* 0x000000ff0500720c */ /* 0x000fe40003f46270 */
[----:B------:R-:W-:Y:S02]  /*eaa0*/  LOP3.LUT R6, RZ, R3, RZ, 0x33, !PT ;  /* 0x00000003ff067212 */ /* 0x000fe400078e33ff */
[----:B------:R-:W-:Y:S02]  /*eab0*/  @P4 IADD3 R2, R2, 0x1, RZ ;  /* 0x0000000102024810 */ /* 0x000fe40007ffe0ff */
[----:B------:R-:W-:Y:S02]  /*eac0*/  @P5 IADD3 R4, R4, 0x1, RZ ;  /* 0x0000000104045810 */ /* 0x000fe40007ffe0ff */
[----:B------:R-:W-:Y:S02]  /*ead0*/  ISETP.NE.AND P0, PT, R3, RZ, PT ;  /* 0x000000ff0300720c */ /* 0x000fe40003f05270 */
[----:B------:R-:W-:Y:S01]  /*eae0*/  IADD3 R0, -R23, R0, RZ ;  /* 0x0000000017007210 */ /* 0x000fe20007ffe1ff */
[----:B------:R-:W-:Y:S02]  /*eaf0*/  @!P1 IMAD.MOV R2, RZ, RZ, -R2 ;  /* 0x000000ffff029224 */ /* 0x000fe400078e0a02 */
[----:B------:R-:W-:Y:S03]  /*eb00*/  @!P2 IMAD.MOV R4, RZ, RZ, -R4 ;  /* 0x000000ffff04a224 */ /* 0x000fe600078e0a04 */
[C---:B------:R-:W-:Y:S02]  /*eb10*/  SEL R5, R6.reuse, R2, !P0 ;  /* 0x0000000206057207 */ /* 0x040fe40004000000 */
[----:B------:R-:W-:Y:S02]  /*eb20*/  SEL R2, R6, R4, !P0 ;  /* 0x0000000406027207 */ /* 0x000fe40004000000 */
[CC--:B------:R-:W-:Y:S01]  /*eb30*/  LEA R10, P1, R5.reuse, R242.reuse, 0x2 ;  /* 0x000000f2050a7211 */ /* 0x0c0fe200078210ff */
[----:B------:R-:W2:Y:S01]  /*eb40*/  LD.E.64 R6, [R24.64+0x40] ;  /* 0x0000400618067980 */ /* 0x000ea2000c101b00 */
[C---:B------:R-:W-:Y:S02]  /*eb50*/  LEA R8, P0, R2.reuse, R242, 0x2 ;  /* 0x000000f202087211 */ /* 0x040fe400078010ff */
[-C--:B------:R-:W-:Y:S02]  /*eb60*/  LEA.HI.X.SX32 R11, R5, R243.reuse, 0x2, P1 ;  /* 0x000000f3050b7211 */ /* 0x080fe400008f16ff */
[C---:B------:R-:W-:Y:S01]  /*eb70*/  LEA.HI.X.SX32 R9, R2.reuse, R243, 0x2, P0 ;  /* 0x000000f302097211 */ /* 0x040fe200000f16ff */
[----:B------:R-:W-:Y:S02]  /*eb80*/  IMAD.IADD R2, R2, 0x1, -R5 ;  /* 0x0000000102027824 */ /* 0x000fe400078e0a05 */
[----:B------:R1:W4:Y:S02]  /*eb90*/  LD.E R15, [R10.64] ;  /* 0x000000060a0f7980 */ /* 0x000324000c101900 */
[----:B------:R-:W-:Y:S02]  /*eba0*/  IMAD R0, R2, R3, R0 ;  /* 0x0000000302007224 */ /* 0x000fe400078e0200 */
[----:B------:R3:W4:Y:S03]  /*ebb0*/  LD.E R4, [R8.64] ;  /* 0x0000000608047980 */ /* 0x000726000c101900 */
[----:B------:R-:W-:Y:S01]  /*ebc0*/  SHF.R.S32.HI R14, RZ, 0x1f, R0 ;  /* 0x0000001fff0e7819 */ /* 0x000fe20000011400 */
[----:B-1----:R-:W4:Y:S06]  /*ebd0*/  LD.E.64 R10, [R24.64+0x38] ;  /* 0x00003806180a7980 */ /* 0x002f2c000c101b00 */
[----:B---3--:R-:W3:Y:S01]  /*ebe0*/  LD.E.64 R8, [R24.64+0x20] ;  /* 0x0000200618087980 */ /* 0x008ee2000c101b00 */
[----:B--2---:R-:W-:Y:S04]  /*ebf0*/  IMAD R2, R7, R0, RZ ;  /* 0x0000000007027224 */ /* 0x004fe800078e02ff */
[C---:B------:R-:W-:Y:S02]  /*ec00*/  IMAD R7, R6.reuse, R14, R2 ;  /* 0x0000000e06077224 */ /* 0x040fe400078e0202 */
[----:B----4-:R-:W-:Y:S02]  /*ec10*/  IMAD.IADD R15, R15, 0x1, -R4 ;  /* 0x000000010f0f7824 */ /* 0x010fe400078e0a04 */
[----:B------:R-:W-:Y:S03]  /*ec20*/  IMAD.WIDE.U32 R4, R6, R0, RZ ;  /* 0x0000000006047225 */ /* 0x000fe600078e00ff */
[----:B------:R-:W-:Y:S01]  /*ec30*/  SHF.R.S32.HI R16, RZ, 0x1f, R15 ;  /* 0x0000001fff107819 */ /* 0x000fe2000001140f */
[----:B------:R-:W-:Y:S04]  /*ec40*/  IMAD.IADD R5, R5, 0x1, R7 ;  /* 0x0000000105057824 */ /* 0x000fe800078e0207 */
[----:B------:R-:W-:Y:S05]  /*ec50*/  IMAD.WIDE.U32 R4, R15, R12, R4 ;  /* 0x0000000c0f047225 */ /* 0x000fea00078e0004 */
[----:B------:R-:W-:Y:S01]  /*ec60*/  LEA R60, P1, R4, R60, 0x1 ;  /* 0x0000003c043c7211 */ /* 0x000fe200078208ff */
[-C--:B---3--:R-:W-:Y:S04]  /*ec70*/  IMAD R2, R9, R15.reuse, RZ ;  /* 0x0000000f09027224 */ /* 0x088fe800078e02ff */
[C---:B------:R-:W-:Y:S02]  /*ec80*/  IMAD R6, R8.reuse, R16, R2 ;  /* 0x0000001008067224 */ /* 0x040fe400078e0202 */
[-C--:B------:R-:W-:Y:S04]  /*ec90*/  IMAD.WIDE.U32 R2, R8, R15.reuse, RZ ;  /* 0x0000000f08027225 */ /* 0x080fe800078e00ff */
[----:B------:R-:W-:Y:S01]  /*eca0*/  IMAD R15, R13, R15, RZ ;  /* 0x0000000f0d0f7224 */ /* 0x000fe200078e02ff */
[----:B------:R-:W-:Y:S01]  /*ecb0*/  IADD3 R3, R3, R6, RZ ;  /* 0x0000000603037210 */ /* 0x000fe20007ffe0ff */
[----:B------:R-:W-:Y:S04]  /*ecc0*/  IMAD R6, R11, R0, RZ ;  /* 0x000000000b067224 */ /* 0x000fe800078e02ff */
        /* <DEDUP_REMOVED lines=9> */
.L_x_4585:
[----:B------:R-:W-:Y:S01]  /*ed60*/  MOV R5, R59 ;  /* 0x0000003b00057202 */ /* 0x000fe20000000f00 */
[----:B------:R-:W2:Y:S01]  /*ed70*/  LD.E R6, [R24.64+0x40] ;  /* 0x0000400618067980 */ /* 0x000ea2000c101900 */
[----:B------:R-:W-:Y:S01]  /*ed80*/  MOV R3, R49 ;  /* 0x0000003100037202 */ /* 0x000fe20000000f00 */
[----:B------:R-:W-:Y:S02]  /*ed90*/  IMAD.MOV.U32 R4, RZ, RZ, R60 ;  /* 0x000000ffff047224 */ /* 0x000fe400078e003c */
[----:B------:R-:W3:Y:S01]  /*eda0*/  LD.E R0, [R24.64+0x38] ;  /* 0x0000380618007980 */ /* 0x000ee2000c101900 */
[----:B------:R-:W-:Y:S02]  /*edb0*/  IMAD.MOV.U32 R2, RZ, RZ, R48 ;  /* 0x000000ffff027224 */ /* 0x000fe400078e0030 */
[----:B---3--:R-:W-:Y:S02]  /*edc0*/  IMAD.U32 R0, R0, -0x40, RZ ;  /* 0xffffffc000007824 */ /* 0x008fe400078e00ff */
[----:B--2---:R-:W-:Y:S03]  /*edd0*/  IMAD.U32 R6, R6, -0x40, RZ ;  /* 0xffffffc006067824 */ /* 0x004fe600078e00ff */
[----:B------:R-:W-:Y:S02]  /*ede0*/  LEA R48, P0, R0, R2, 0x1 ;  /* 0x0000000200307211 */ /* 0x000fe400078008ff */
[----:B------:R-:W-:Y:S02]  /*edf0*/  LEA R60, P1, R6, R4, 0x1 ;  /* 0x00000004063c7211 */ /* 0x000fe400078208ff */
[----:B------:R-:W-:Y:S02]  /*ee00*/  LEA.HI.X.SX32 R49, R0, R3, 0x1, P0 ;  /* 0x0000000300317211 */ /* 0x000fe400000f0eff */
[----:B------:R-:W-:Y:S04]  /*ee10*/  LEA.HI.X.SX32 R59, R6, R5, 0x1, P1 ;  /* 0x00000005063b7211 */ /* 0x000fe800008f0eff */
.L_x_4586:
[----:B------:R-:W-:Y:S05]  /*ee20*/  BSYNC B0 ;  /* 0x0000000000007941 */ /* 0x000fea0003800000 */
.L_x_4584:
[----:B------:R-:W-:Y:S04]  /*ee30*/  IADD3 R28, R28, -0x1, RZ ;  /* 0xffffffff1c1c7810 */ /* 0x000fe80007ffe0ff */
[----:B------:R-:W-:Y:S11]  /*ee40*/  ISETP.GT.AND P0, PT, R28, R120, PT ;  /* 0x000000781c00720c */ /* 0x000ff60003f04270 */
[----:B------:R-:W-:Y:S02]  /*ee50*/  @!UPT UIADD3 URZ, URZ, URZ, URZ ;  /* 0x0000003f3f3ff290 */ /* 0x000fe4000fffe03f */
[----:B------:R-:W-:-:S05]  /*ee60*/  @P0 BRA `(.L_x_4587) ;  /* 0xffff450000000947 */ /* 0x000fca000383ffff */
.L_x_4469:
[----:B------:R-:W-:Y:S01]  /*ee70*/  WARPSYNC 0xffffffff ;  /* 0xffffffff00007948 */ /* 0x000fe20003800000 */
[----:B------:R-:W-:Y:S06]  /*ee80*/  BAR.SYNC.DEFER_BLOCKING 0x0 ;  /* 0x0000000000007b1d */ /* 0x000fec0000010000 */
[----:B------:R1:W5:Y:S04]  /*ee90*/  LDL R184, [R1+0xc] ;  /* 0x00000c0001b87983 */ /* 0x0003680000100800 */
[----:B------:R1:W5:Y:S04]  /*eea0*/  LDL R183, [R1+0x18] ;  /* 0x0000180001b77983 */ /* 0x0003680000100800 */
[----:B------:R-:W2:Y:S01]  /*eeb0*/  LD.E R44, [R24.64+0xd0] ;  /* 0x0000d006182c7980 */ /* 0x000ea2000c101900 */
[----:B------:R-:W-:Y:S01]  /*eec0*/  BSSY B3, `(.L_x_4588) ;  /* 0x0000a95000037945 */ /* 0x000fe20003800000 */
[----:B------:R-:W-:Y:S01]  /*eed0*/  IMAD.SHL.U32 R235, R235, 0x2, RZ ;  /* 0x00000002ebeb7824 */ /* 0x000fe200078e00ff */
[C---:B------:R-:W-:Y:S01]  /*eee0*/  SHF.L.U64.HI R8, R148.reuse, 0x4, R149 ;  /* 0x0000000494087819 */ /* 0x040fe20000010295 */
[----:B------:R-:W-:Y:S01]  /*eef0*/  IMAD.SHL.U32 R0, R148, 0x10, RZ ;  /* 0x0000001094007824 */ /* 0x000fe200078e00ff */
[----:B--2---:R-:W-:-:S13]  /*ef00*/  ISETP.NE.AND P0, PT, R44, RZ, PT ;  /* 0x000000ff2c00720c */ /* 0x004fda0003f05270 */
[----:B------:R-:W-:Y:S05]  /*ef10*/  @!P0 BRA `(.L_x_4589) ;  /* 0x00009f9000008947 */ /* 0x000fea0003800000 */
[----:B-1----:R-:W2:Y:S01]  /*ef20*/  LD.E.64 R2, [R24.64+0xf0] ;  /* 0x0000f00618027980 */ /* 0x002ea2000c101b00 */
        /* <DEDUP_REMOVED lines=9> */
[----:B------:R2:W4:Y:S01]  /*efc0*/  @P1 LD.E R5, [R2.64] ;  /* 0x0000000602051980 */ /* 0x000522000c101900 */
[----:B------:R-:W-:Y:S02]  /*efd0*/  IADD3 R0, P1, R0, R134, RZ ;  /* 0x0000008600007210 */ /* 0x000fe40007f3e0ff */
[----:B------:R-:W-:Y:S02]  /*efe0*/  LEA.HI R23, R44, R44, RZ, 0x1 ;  /* 0x0000002c2c177211 */ /* 0x000fe400078f08ff */
[----:B------:R-:W-:Y:S01]  /*eff0*/  LEA R4, P0, R148, R134, 0x5 ;  /* 0x0000008694047211 */ /* 0x000fe200078028ff */
[----:B------:R-:W-:Y:S01]  /*f000*/  IMAD.X R6, R8, 0x1, R151, P1 ;  /* 0x0000000108067824 */ /* 0x000fe200008e0697 */
[----:B------:R-:W-:Y:S01]  /*f010*/  LEA R48, P1, R0, R112, 0x1 ;  /* 0x0000007000307211 */ /* 0x000fe200078208ff */
[----:B------:R-:W-:Y:S01]  /*f020*/  IMAD.MOV.U32 R150, RZ, RZ, R134 ;  /* 0x000000ffff967224 */ /* 0x000fe200078e0086 */
[----:B------:R-:W-:Y:S02]  /*f030*/  SHF.R.S32.HI R23, RZ, 0x1, R23 ;  /* 0x00000001ff177819 */ /* 0x000fe40000011417 */
[----:B------:R-:W-:-:S02]  /*f040*/  LEA.HI.X R7, R148, R151, R149, 0x5, P0 ;  /* 0x0000009794077211 */ /* 0x000fc400000f2c95 */
[-C--:B------:R-:W-:Y:S01]  /*f050*/  LEA R50, P0, R4, R112.reuse, 0x1 ;  /* 0x0000007004327211 */ /* 0x080fe200078008ff */
[----:B------:R-:W-:Y:S01]  /*f060*/  IMAD R9, R149, 0x30, RZ ;  /* 0x0000003095097824 */ /* 0x000fe200078e02ff */
[----:B---3--:R-:W-:Y:S02]  /*f070*/  ISETP.NE.AND P4, PT, R10, RZ, PT ;  /* 0x000000ff0a00720c */ /* 0x008fe40003f85270 */
[----:B------:R-:W-:Y:S01]  /*f080*/  LEA.HI.X R49, R0, R113, R6, 0x1, P1 ;  /* 0x0000007100317211 */ /* 0x000fe200008f0c06 */
[----:B------:R-:W-:Y:S01]  /*f090*/  IMAD R0, R114, R23, R180 ;  /* 0x0000001772007224 */ /* 0x000fe200078e02b4 */
[----:B------:R-:W-:Y:S01]  /*f0a0*/  LEA.HI.X R51, R4, R113, R7, 0x1, P0 ;  /* 0x0000007104337211 */ /* 0x000fe200000f0c07 */
[----:B------:R-:W-:Y:S02]  /*f0b0*/  IMAD.IADD R54, R183, 0x1, -R182 ;  /* 0x00000001b7367824 */ /* 0x000fe400078e0ab6 */
[----:B--2---:R-:W-:Y:S01]  /*f0c0*/  IMAD.WIDE.U32 R2, R148, 0x30, R150 ;  /* 0x0000003094027825 */ /* 0x004fe200078e0096 */
[----:B------:R-:W-:-:S02]  /*f0d0*/  LEA R32, P2, R134, R112, 0x1 ;  /* 0x0000007086207211 */ /* 0x000fc400078408ff */
[----:B------:R-:W-:Y:S02]  /*f0e0*/  ISETP.GE.AND P0, PT, R114, R54, PT ;  /* 0x000000367200720c */ /* 0x000fe40003f06270 */
[----:B------:R-:W-:Y:S02]  /*f0f0*/  LEA.HI.X R33, R134, R113, R151, 0x1, P2 ;  /* 0x0000007186217211 */ /* 0x000fe400010f0c97 */
[----:B------:R-:W-:Y:S01]  /*f100*/  LEA R52, P1, R2, R112, 0x1 ;  /* 0x0000007002347211 */ /* 0x000fe200078208ff */
[----:B------:R-:W-:Y:S01]  /*f110*/  IMAD.SHL.U32 R56, R23, 0x10, RZ ;  /* 0x0000001017387824 */ /* 0x000fe200078e00ff */
[----:B------:R-:W-:Y:S02]  /*f120*/  ISETP.GT.AND P0, PT, R181, -0x8, !P0 ;  /* 0xfffffff8b500780c */ /* 0x000fe40004704270 */
[----:B----4-:R-:W-:-:S05]  /*f130*/  IADD3 R5, R5, R129, R182 ;  /* 0x0000008105057210 */ /* 0x010fca0007ffe0b6 */
[----:B------:R-:W-:Y:S02]  /*f140*/  IMAD R4, R5, R23, RZ ;  /* 0x0000001705047224 */ /* 0x000fe400078e02ff */
[----:B------:R-:W-:Y:S02]  /*f150*/  IMAD.IADD R5, R3, 0x1, R9 ;  /* 0x0000000103057824 */ /* 0x000fe400078e0209 */
[----:B------:R-:W-:Y:S01]  /*f160*/  IMAD.IADD R3, R180, 0x1, R0 ;  /* 0x00000001b4037824 */ /* 0x000fe200078e0200 */
[----:B------:R-:W-:Y:S02]  /*f170*/  SHF.R.S32.HI R6, RZ, 0x1f, R4 ;  /* 0x0000001fff067819 */ /* 0x000fe40000011404 */
[C---:B------:R-:W-:Y:S02]  /*f180*/  IADD3 R29, P3, R4.reuse, R0, RZ ;  /* 0x00000000041d7210 */ /* 0x040fe40007f7e0ff */
[----:B------:R-:W-:Y:S02]  /*f190*/  IADD3 R47, P2, R4, R3, RZ ;  /* 0x00000003042f7210 */ /* 0x000fe40007f5e0ff */
[----:B------:R-:W-:-:S02]  /*f1a0*/  LEA.HI.X R53, R2, R113, R5, 0x1, P1 ;  /* 0x0000007102357211 */ /* 0x000fc400008f0c05 */
        /* <DEDUP_REMOVED lines=31> */
[----:B----4-:R-:W-:Y:S01]  /*f3a0*/  HADD2.F32 R15, -RZ, R8.H1_H1 ;  /* 0x30000008ff0f7230 */ /* 0x010fe20000004100 */
[----:B------:R-:W-:Y:S01]  /*f3b0*/  FMUL.FTZ R12, R3, R14 ;  /* 0x0000000e030c7220 */ /* 0x000fe20000410000 */
[----:B------:R-:W-:-:S02]  /*f3c0*/  HADD2.F32 R13, -RZ, R9.H1_H1 ;  /* 0x30000009ff0d7230 */ /* 0x000fc40000004100 */
[----:B------:R-:W-:Y:S01]  /*f3d0*/  HADD2.F32 R8, -RZ, R8.H0_H0 ;  /* 0x20000008ff087230 */ /* 0x000fe20000004100 */
[----:B------:R-:W-:Y:S01]  /*f3e0*/  FMUL.FTZ R6, R3, R15 ;  /* 0x0000000f03067220 */ /* 0x000fe20000410000 */
[----:B------:R-:W-:Y:S01]  /*f3f0*/  HADD2.F32 R10, -RZ, R10.H0_H0 ;  /* 0x2000000aff0a7230 */ /* 0x000fe20000004100 */
[CC--:B------:R-:W-:Y:S01]  /*f400*/  FMUL.FTZ R3, R0.reuse, R28.reuse ;  /* 0x0000001c00037220 */ /* 0x0c0fe20000410000 */
[----:B------:R-:W-:Y:S01]  /*f410*/  HADD2.F32 R11, -RZ, R11.H0_H0 ;  /* 0x2000000bff0b7230 */ /* 0x000fe20000004100 */
[----:B------:R-:W-:Y:S01]  /*f420*/  FMUL.FTZ R0, R0, R13 ;  /* 0x0000000d00007220 */ /* 0x000fe20000410000 */
[----:B------:R-:W-:Y:S01]  /*f430*/  HADD2.F32 R9, -RZ, R9.H0_H0 ;  /* 0x20000009ff097230 */ /* 0x000fe20000004100 */
[----:B------:R-:W-:Y:S02]  /*f440*/  FFMA.FTZ R15, R4, R15, -R12 ;  /* 0x0000000f040f7223 */ /* 0x000fe4000001080c */
[C---:B------:R-:W-:Y:S01]  /*f450*/  FFMA.FTZ R13, R2.reuse, R13, -R3 ;  /* 0x0000000d020d7223 */ /* 0x040fe20000010803 */
[----:B------:R-:W-:Y:S01]  /*f460*/  HADD2.F32 R3, -RZ, R7.H1_H1 ;  /* 0x30000007ff037230 */ /* 0x000fe20000004100 */
[----:B------:R-:W-:Y:S01]  /*f470*/  FFMA.FTZ R12, R2, R28, R0 ;  /* 0x0000001c020c7223 */ /* 0x000fe20000010000 */
[----:B------:R-:W-:Y:S01]  /*f480*/  HADD2.F32 R0, -RZ, R5.H1_H1 ;  /* 0x30000005ff007230 */ /* 0x000fe20000004100 */
[----:B------:R-:W-:Y:S01]  /*f490*/  FFMA.FTZ R14, R4, R14, R6 ;  /* 0x0000000e040e7223 */ /* 0x000fe20000010006 */
        /* <DEDUP_REMOVED lines=14> */
.L_x_4596:
[----:B------:R-:W-:Y:S05]  /*f580*/  BSYNC B0 ;  /* 0x0000000000007941 */ /* 0x000fea0003800000 */
.L_x_4595:
[----:B-----5:R3:W-:Y:S02]  /*f590*/  STS.128 [R235], R4 ;  /* 0x00000004eb007388 */ /* 0x0207e40000000c00 */
.L_x_4594:
[----:B------:R-:W-:Y:S05]  /*f5a0*/  BSYNC B1 ;  /* 0x0000000000017941 */ /* 0x000fea0003800000 */
.L_x_4593:
        /* <DEDUP_REMOVED lines=50> */
.L_x_4600:
[----:B------:R-:W-:Y:S05]  /*f8d0*/  BSYNC B0 ;  /* 0x0000000000007941 */ /* 0x000fea0003800000 */
.L_x_4599:
[----:B-----5:R1:W-:Y:S02]  /*f8e0*/  STS.128 [R235+0x2000], R4 ;  /* 0x00200004eb007388 */ /* 0x0203e40000000c00 */
.L_x_4598:
[----:B------:R-:W-:Y:S05]  /*f8f0*/  BSYNC B1 ;  /* 0x0000000000017941 */ /* 0x000fea0003800000 */
.L_x_4597:
        /* <DEDUP_REMOVED lines=50> */
.L_x_4604:
[----:B------:R-:W-:Y:S05]  /*fc20*/  BSYNC B0 ;  /* 0x0000000000007941 */ /* 0x000fea0003800000 */
.L_x_4603:
[----:B-----5:R3:W-:Y:S02]  /*fc30*/  STS.128 [R235+0x4000], R4 ;  /* 0x00400004eb007388 */ /* 0x0207e40000000c00 */
.L_x_4602:
[----:B------:R-:W-:Y:S05]  /*fc40*/  BSYNC B1 ;  /* 0x0000000000017941 */ /* 0x000fea0003800000 */
.L_x_4601:
        /* <DEDUP_REMOVED lines=49> */
.L_x_4606:
[----:B------:R-:W-:Y:S05]  /*ff60*/  BSYNC B0 ;  /* 0x0000000000007941 */ /* 0x000fea0003800000 */
.L_x_4605:
[----:B-----5:R3:W-:Y:S02]  /*ff70*/  STS.128 [R235+0x6000], R4 ;  /* 0x00600004eb007388 */ /* 0x0207e40000000c00 */
.L_x_4592:
[----:B------:R-:W-:Y:S05]  /*ff80*/  BSYNC B2 ;  /* 0x0000000000027941 */ /* 0x000fea0003800000 */
.L_x_4591:
        /* <DEDUP_REMOVED lines=63> */
.L_x_4612:
[----:B------:R-:W-:Y:S05]  /*10380*/  BSYNC B0 ;  /* 0x0000000000007941 */ /* 0x000fea0003800000 */
.L_x_4611:
[----:B-----5:R3:W-:Y:S02]  /*10390*/  STS.128 [R235+0x800], R4 ;  /* 0x00080004eb007388 */ /* 0x0207e40000000c00 */
.L_x_4610:
[----:B------:R-:W-:Y:S05]  /*103a0*/  BSYNC B1 ;  /* 0x0000000000017941 */ /* 0x000fea0003800000 */
.L_x_4609:
        /* <DEDUP_REMOVED lines=50> */
.L_x_4616:
[----:B------:R-:W-:Y:S05]  /*106d0*/  BSYNC B0 ;  /* 0x0000000000007941 */ /* 0x000fea0003800000 */
.L_x_4615:
[----:B-----5:R3:W-:Y:S02]  /*106e0*/  STS.128 [R235+0x2800], R4 ;  /* 0x00280004eb007388 */ /* 0x0207e40000000c00 */
.L_x_4614:
[----:B------:R-:W-:Y:S05]  /*106f0*/  BSYNC B1 ;  /* 0x0000000000017941 */ /* 0x000fea0003800000 */
.L_x_4613:
        /* <DEDUP_REMOVED lines=50> */
.L_x_4620:
[----:B------:R-:W-:Y:S05]  /*10a20*/  BSYNC B0 ;  /* 0x0000000000007941 */ /* 0x000fea0003800000 */
.L_x_4619:
[----:B-----5:R3:W-:Y:S02]  /*10a30*/  STS.128 [R235+0x4800], R4 ;  /* 0x00480004eb007388 */ /* 0x0207e40000000c00 */
.L_x_4618:
[----:B------:R-:W-:Y:S05]  /*10a40*/  BSYNC B1 ;  /* 0x0000000000017941 */ /* 0x000fea0003800000 */
.L_x_4617:
        /* <DEDUP_REMOVED lines=49> */
.L_x_4622:
[----:B------:R-:W-:Y:S05]  /*10d60*/  BSYNC B0 ;  /* 0x0000000000007941 */ /* 0x000fea0003800000 */
.L_x_4621:
[----:B-----5:R3:W-:Y:S02]  /*10d70*/  STS.128 [R235+0x6800], R4 ;  /* 0x00680004eb007388 */ /* 0x0207e40000000c00 */
.L_x_4608:
[----:B------:R-:W-:Y:S05]  /*10d80*/  BSYNC B2 ;  /* 0x0000000000027941 */ /* 0x000fea0003800000 */
.L_x_4607:
        /* <DEDUP_REMOVED lines=64> */
.L_x_4628:
[----:B------:R-:W-:Y:S05]  /*11190*/  BSYNC B0 ;  /* 0x0000000000007941 */ /* 0x000fea0003800000 */
.L_x_4627:
[----:B-----5:R3:W-:Y:S02]  /*111a0*/  STS.128 [R235+0x1000], R4 ;  /* 0x00100004eb007388 */ /* 0x0207e40000000c00 */
.L_x_4626:
[----:B------:R-:W-:Y:S05]  /*111b0*/  BSYNC B1 ;  /* 0x0000000000017941 */ /* 0x000fea0003800000 */
.L_x_4625:
        /* <DEDUP_REMOVED lines=50> */
.L_x_4632:
[----:B------:R-:W-:Y:S05]  /*114e0*/  BSYNC B0 ;  /* 0x0000000000007941 */ /* 0x000fea0003800000 */
.L_x_4631:
[----:B-----5:R3:W-:Y:S02]  /*114f0*/  STS.128 [R235+0x3000], R4 ;  /* 0x00300004eb007388 */ /* 0x0207e40000000c00 */
.L_x_4630:
[----:B------:R-:W-:Y:S05]  /*11500*/  BSYNC B1 ;  /* 0x0000000000017941 */ /* 0x000fea0003800000 */
.L_x_4629:
        /* <DEDUP_REMOVED lines=50> */
.L_x_4636:
[----:B------:R-:W-:Y:S05]  /*11830*/  BSYNC B0 ;  /* 0x0000000000007941 */ /* 0x000fea0003800000 */
.L_x_4635:
[----:B-----5:R3:W-:Y:S02]  /*11840*/  STS.128 [R235+0x5000], R4 ;  /* 0x00500004eb007388 */ /* 0x0207e40000000c00 */
.L_x_4634:
[----:B------:R-:W-:Y:S05]  /*11850*/  BSYNC B1 ;  /* 0x0000000000017941 */ /* 0x000fea0003800000 */
.L_x_4633:
        /* <DEDUP_REMOVED lines=49> */
.L_x_4638:
[----:B------:R-:W-:Y:S05]  /*11b70*/  BSYNC B0 ;  /* 0x0000000000007941 */ /* 0x000fea0003800000 */
.L_x_4637:
[----:B-----5:R3:W-:Y:S02]  /*11b80*/  STS.128 [R235+0x7000], R4 ;  /* 0x00700004eb007388 */ /* 0x0207e40000000c00 */
.L_x_4624:
[----:B------:R-:W-:Y:S05]  /*11b90*/  BSYNC B2 ;  /* 0x0000000000027941 */ /* 0x000fea0003800000 */
.L_x_4623:
        /* <DEDUP_REMOVED lines=63> */
.L_x_4643:
[----:B------:R-:W-:Y:S05]  /*11f90*/  BSYNC B0 ;  /* 0x0000000000007941 */ /* 0x000fea0003800000 */
.L_x_4642:
[----:B-----5:R3:W-:Y:S02]  /*11fa0*/  STS.128 [R235+0x1800], R4 ;  /* 0x00180004eb007388 */ /* 0x0207e40000000c00 */
.L_x_4641:
[----:B------:R-:W-:Y:S05]  /*11fb0*/  BSYNC B1 ;  /* 0x0000000000017941 */ /* 0x000fea0003800000 */
.L_x_4640:
        /* <DEDUP_REMOVED lines=50> */
.L_x_4647:
[----:B------:R-:W-:Y:S05]  /*122e0*/  BSYNC B0 ;  /* 0x0000000000007941 */ /* 0x000fea0003800000 */
.L_x_4646:
[----:B-----5:R3:W-:Y:S02]  /*122f0*/  STS.128 [R235+0x3800], R4 ;  /* 0x00380004eb007388 */ /* 0x0207e40000000c00 */
.L_x_4645:
[----:B------:R-:W-:Y:S05]  /*12300*/  BSYNC B1 ;  /* 0x0000000000017941 */ /* 0x000fea0003800000 */
.L_x_4644:
        /* <DEDUP_REMOVED lines=50> */
.L_x_4651:
[----:B------:R-:W-:Y:S05]  /*12630*/  BSYNC B0 ;  /* 0x0000000000007941 */ /* 0x000fea0003800000 */
.L_x_4650:
[----:B-----5:R3:W-:Y:S02]  /*12640*/  STS.128 [R235+0x5800], R4 ;  /* 0x00580004eb007388 */ /* 0x0207e40000000c00 */
.L_x_4649:
[----:B------:R-:W-:Y:S05]  /*12650*/  BSYNC B1 ;  /* 0x0000000000017941 */ /* 0x000fea0003800000 */
.L_x_4648:
        /* <DEDUP_REMOVED lines=49> */
.L_x_4653:
[----:B------:R-:W-:Y:S05]  /*12970*/  BSYNC B0 ;  /* 0x0000000000007941 */ /* 0x000fea0003800000 */
.L_x_4652:
[----:B-----5:R3:W-:Y:S01]  /*12980*/  STS.128 [R235+0x7800], R4 ;  /* 0x00780004eb007388 */ /* 0x0207e20000000c00 */
[----:B------:R-:W-:Y:S05]  /*12990*/  BRA `(.L_x_4639) ;  /* 0x00006e7000007947 */ /* 0x000fea0003800000 */
.L_x_4590:
        /* <DEDUP_REMOVED lines=18> */
[----:B------:R-:W-:-:S04]  /*12ac0*/  LEA R2, P0, R10, R36, 0x1 ;  /* 0x000000240a027211 */ /* 0x000fc800078008ff */
[----:B------:R-:W-:Y:S02]  /*12ad0*/  LEA.HI.X R3, R10, R37, R0, 0x1, P0 ;  /* 0x000000250a037211 */ /* 0x000fe400000f0c00 */
[----:B------:R-:W3:Y:S01]  /*12ae0*/  LD.E.128 R8, [R8.64] ;  /* 0x0000000608087980 */ /* 0x000ee2000c101d00 */
[----:B------:R-:W-:Y:S02]  /*12af0*/  MOV R0, RZ ;  /* 0x000000ff00007202 */ /* 0x000fe40000000f00 */
[----:B------:R-:W-:Y:S01]  /*12b00*/  @P1 IADD3 R0, -R23, RZ, RZ ;  /* 0x000000ff17001210 */ /* 0x000fe20007ffe1ff */
[----:B--2---:R4:W2:Y:S03]  /*12b10*/  LD.E.128 R12, [R2.64] ;  /* 0x00000006020c7980 */ /* 0x0048a6000c101d00 */
[----:B----4-:R-:W-:-:S04]  /*12b20*/  IADD3 R3, P0, R0, R47, RZ ;  /* 0x0000002f00037210 */ /* 0x010fc80007f1e0ff */
[----:B------:R-:W-:Y:S02]  /*12b30*/  LEA.HI.X.SX32 R0, R0, R46, 0x1, P0 ;  /* 0x0000002e00007211 */ /* 0x000fe400000f0eff */
[----:B------:R-:W-:-:S04]  /*12b40*/  LEA R2, P0, R3, R40, 0x1 ;  /* 0x0000002803027211 */ /* 0x000fc800078008ff */
[----:B------:R-:W-:-:S05]  /*12b50*/  LEA.HI.X R3, R3, R41, R0, 0x1, P0 ;  /* 0x0000002903037211 */ /* 0x000fca00000f0c00 */
[----:B------:R4:W4:Y:S01]  /*12b60*/  LD.E.128 R28, [R2.64] ;  /* 0x00000006021c7980 */ /* 0x000922000c101d00 */
[----:B-----5:R-:W-:Y:S02]  /*12b70*/  MOV R26, R6 ;  /* 0x00000006001a7202 */ /* 0x020fe40000000f00 */
[----:B------:R-:W-:Y:S02]  /*12b80*/  MOV R16, R5 ;  /* 0x0000000500107202 */ /* 0x000fe40000000f00 */
[----:B------:R-:W-:Y:S02]  /*12b90*/  MOV R17, R7 ;  /* 0x0000000700117202 */ /* 0x000fe40000000f00 */
[----:B------:R-:W-:Y:S02]  /*12ba0*/  MOV R27, R4 ;  /* 0x00000004001b7202 */ /* 0x000fe40000000f00 */
[----:B---3--:R-:W-:Y:S02]  /*12bb0*/  MOV R34, R9 ;  /* 0x0000000900227202 */ /* 0x008fe40000000f00 */
[----:B------:R-:W-:Y:S01]  /*12bc0*/  MOV R38, R8 ;  /* 0x0000000800267202 */ /* 0x000fe20000000f00 */
[--C-:B--2---:R-:W-:Y:S01]  /*12bd0*/  HADD2.F32 R6, -RZ, R13.reuse.H0_H0 ;  /* 0x2000000dff067230 */ /* 0x104fe20000004100 */
[----:B------:R-:W-:Y:S01]  /*12be0*/  MOV R35, R10 ;  /* 0x0000000a00237202 */ /* 0x000fe20000000f00 */
[----:B------:R-:W-:-:S02]  /*12bf0*/  HADD2.F32 R5, -RZ, R13.H1_H1 ;  /* 0x3000000dff057230 */ /* 0x000fc40000004100 */
[--C-:B----4-:R-:W-:Y:S01]  /*12c00*/  HADD2.F32 R2, -RZ, R15.reuse.H0_H0 ;  /* 0x2000000fff027230 */ /* 0x110fe20000004100 */
        /* <DEDUP_REMOVED lines=31> */
[----:B------:R-:W-:-:S02]  /*12e00*/  HADD2.F32 R3, -RZ, R16.H0_H0 ;  /* 0x20000010ff037230 */ /* 0x000fc40000004100 */
[--C-:B------:R-:W-:Y:S02]  /*12e10*/  HADD2.F32 R4, -RZ, R29.reuse.H0_H0 ;  /* 0x2000001dff047230 */ /* 0x100fe40000004100 */
[----:B------:R-:W-:Y:S02]  /*12e20*/  HADD2.F32 R8, -RZ, R29.H1_H1 ;  /* 0x3000001dff087230 */ /* 0x000fe40000004100 */
[--C-:B------:R-:W-:Y:S01]  /*12e30*/  HADD2.F32 R7, -RZ, R31.reuse.H0_H0 ;  /* 0x2000001fff077230 */ /* 0x100fe20000004100 */
[----:B------:R-:W-:Y:S01]  /*12e40*/  FFMA.FTZ R9, R3, R4, R9 ;  /* 0x0000000403097223 */ /* 0x000fe20000010009 */
[----:B------:R-:W-:Y:S01]  /*12e50*/  HADD2.F32 R15, -RZ, R28.H0_H0 ;  /* 0x2000001cff0f7230 */ /* 0x000fe20000004100 */
[----:B------:R-:W-:Y:S01]  /*12e60*/  FFMA.FTZ R8, R2, R8, R6 ;  /* 0x0000000802087223 */ /* 0x000fe20000010006 */
[----:B------:R-:W-:Y:S01]  /*12e70*/  HADD2.F32 R16, -RZ, R30.H0_H0 ;  /* 0x2000001eff107230 */ /* 0x000fe20000004100 */
[----:B------:R-:W-:Y:S01]  /*12e80*/  FFMA.FTZ R7, R0, R7, R5 ;  /* 0x0000000700077223 */ /* 0x000fe20000010005 */
[----:B------:R-:W-:-:S02]  /*12e90*/  HADD2.F32 R31, -RZ, R31.H1_H1 ;  /* 0x3000001fff1f7230 */ /* 0x000fc40000004100 */
[----:B------:R-:W-:Y:S01]  /*12ea0*/  HADD2.F32 R28, -RZ, R28.H1_H1 ;  /* 0x3000001cff1c7230 */ /* 0x000fe20000004100 */
[----:B------:R-:W-:Y:S01]  /*12eb0*/  F2FP.PACK_AB R5, R8, R9 ;  /* 0x000000090805723e */ /* 0x000fe200000000ff */
[----:B------:R-:W-:Y:S02]  /*12ec0*/  HADD2.F32 R30, -RZ, R30.H1_H1 ;  /* 0x3000001eff1e7230 */ /* 0x000fe40000004100 */
[----:B------:R-:W-:Y:S02]  /*12ed0*/  HADD2.F32 R0, -RZ, R17.H1_H1 ;  /* 0x30000011ff007230 */ /* 0x000fe40000004100 */
[--C-:B------:R-:W-:Y:S02]  /*12ee0*/  HADD2.F32 R2, -RZ, R27.reuse.H0_H0 ;  /* 0x2000001bff027230 */ /* 0x100fe40000004100 */
[----:B------:R-:W-:Y:S01]  /*12ef0*/  HADD2.F32 R4, -RZ, R27.H1_H1 ;  /* 0x3000001bff047230 */ /* 0x000fe20000004100 */
[----:B------:R-:W-:Y:S01]  /*12f00*/  FFMA.FTZ R0, R0, R31, R10 ;  /* 0x0000001f00007223 */ /* 0x000fe2000001000a */
[--C-:B------:R-:W-:Y:S01]  /*12f10*/  HADD2.F32 R3, -RZ, R26.reuse.H0_H0 ;  /* 0x2000001aff037230 */ /* 0x100fe20000004100 */
[----:B------:R-:W-:Y:S01]  /*12f20*/  FFMA.FTZ R2, R2, R15, R14 ;  /* 0x0000000f02027223 */ /* 0x000fe2000001000e */
[----:B------:R-:W-:Y:S01]  /*12f30*/  HADD2.F32 R6, -RZ, R26.H1_H1 ;  /* 0x3000001aff067230 */ /* 0x000fe20000004100 */
[----:B------:R-:W-:Y:S01]  /*12f40*/  FFMA.FTZ R4, R4, R28, R13 ;  /* 0x0000001c04047223 */ /* 0x000fe2000001000d */
[----:B------:R-:W-:Y:S01]  /*12f50*/  F2FP.PACK_AB R7, R0, R7 ;  /* 0x000000070007723e */ /* 0x000fe200000000ff */
[----:B------:R-:W-:-:S02]  /*12f60*/  FFMA.FTZ R3, R3, R16, R12 ;  /* 0x0000001003037223 */ /* 0x000fc4000001000c */
[----:B------:R-:W-:Y:S01]  /*12f70*/  FFMA.FTZ R6, R6, R30, R11 ;  /* 0x0000001e06067223 */ /* 0x000fe2000001000b */
[----:B------:R-:W-:-:S04]  /*12f80*/  F2FP.PACK_AB R4, R4, R2 ;  /* 0x000000020404723e */ /* 0x000fc800000000ff */
[----:B------:R-:W-:Y:S02]  /*12f90*/  F2FP.PACK_AB R6, R6, R3 ;  /* 0x000000030606723e */ /* 0x000fe400000000ff */
.L_x_4659:
[----:B------:R-:W-:Y:S05]  /*12fa0*/  BSYNC B0 ;  /* 0x0000000000007941 */ /* 0x000fea0003800000 */
.L_x_4658:
[----:B-----5:R3:W-:Y:S02]  /*12fb0*/  STS.128 [R235], R4 ;  /* 0x00000004eb007388 */ /* 0x0207e40000000c00 */
.L_x_4657:
[----:B------:R-:W-:Y:S05]  /*12fc0*/  BSYNC B1 ;  /* 0x0000000000017941 */ /* 0x000fea0003800000 */
.L_x_4656:
        /* <DEDUP_REMOVED lines=18> */
[----:B--2---:R-:W2:Y:S01]  /*130f0*/  LD.E.128 R8, [R8.64+0x80] ;  /* 0x0000800608087980 */ /* 0x004ea2000c101d00 */
[----:B------:R-:W-:Y:S02]  /*13100*/  MOV R0, RZ ;  /* 0x000000ff00007202 */ /* 0x000fe40000000f00 */
[----:B------:R-:W-:Y:S01]  /*13110*/  @P1 IADD3 R0, -R23, RZ, RZ ;  /* 0x000000ff17001210 */ /* 0x000fe20007ffe1ff */
[----:B---3--:R1:W3:Y:S03]  /*13120*/  LD.E.128 R12, [R2.64+0x80] ;  /* 0x00008006020c7980 */ /* 0x0082e6000c101d00 */
[----:B-1----:R-:W-:-:S04]  /*13130*/  IADD3 R3, P0, R0, R47, RZ ;  /* 0x0000002f00037210 */ /* 0x002fc80007f1e0ff */
[----:B------:R-:W-:Y:S02]  /*13140*/  LEA.HI.X.SX32 R0, R0, R46, 0x1, P0 ;  /* 0x0000002e00007211 */ /* 0x000fe400000f0eff */
[----:B------:R-:W-:-:S04]  /*13150*/  LEA R2, P0, R3, R40, 0x1 ;  /* 0x0000002803027211 */ /* 0x000fc800078008ff */
[----:B------:R-:W-:-:S05]  /*13160*/  LEA.HI.X R3, R3, R41, R0, 0x1, P0 ;  /* 0x0000002903037211 */ /* 0x000fca00000f0c00 */
[----:B----4-:R1:W4:Y:S01]  /*13170*/  LD.E.128 R28, [R2.64+0x80] ;  /* 0x00008006021c7980 */ /* 0x010322000c101d00 */
[----:B-----5:R-:W-:Y:S02]  /*13180*/  MOV R26, R6 ;  /* 0x00000006001a7202 */ /* 0x020fe40000000f00 */
[----:B------:R-:W-:Y:S02]  /*13190*/  MOV R16, R5 ;  /* 0x0000000500107202 */ /* 0x000fe40000000f00 */
[----:B------:R-:W-:Y:S02]  /*131a0*/  MOV R17, R7 ;  /* 0x0000000700117202 */ /* 0x000fe40000000f00 */
[----:B------:R-:W-:Y:S02]  /*131b0*/  MOV R27, R4 ;  /* 0x00000004001b7202 */ /* 0x000fe40000000f00 */
[----:B--2---:R-:W-:Y:S02]  /*131c0*/  MOV R34, R9 ;  /* 0x0000000900227202 */ /* 0x004fe40000000f00 */
[----:B------:R-:W-:Y:S01]  /*131d0*/  MOV R38, R8 ;  /* 0x0000000800267202 */ /* 0x000fe20000000f00 */
[--C-:B---3--:R-:W-:Y:S01]  /*131e0*/  HADD2.F32 R6, -RZ, R13.reuse.H0_H0 ;  /* 0x2000000dff067230 */ /* 0x108fe20000004100 */
[----:B------:R-:W-:Y:S01]  /*131f0*/  MOV R35, R10 ;  /* 0x0000000a00237202 */ /* 0x000fe20000000f00 */
[----:B------:R-:W-:-:S02]  /*13200*/  HADD2.F32 R5, -RZ, R13.H1_H1 ;  /* 0x3000000dff057230 */ /* 0x000fc40000004100 */
[--C-:B-1----:R-:W-:Y:S01]  /*13210*/  HADD2.F32 R2, -RZ, R15.reuse.H0_H0 ;  /* 0x2000000fff027230 */ /* 0x102fe20000004100 */
        /* <DEDUP_REMOVED lines=32> */
[--C-:B----4-:R-:W-:Y:S02]  /*13420*/  HADD2.F32 R4, -RZ, R29.reuse.H0_H0 ;  /* 0x2000001dff047230 */ /* 0x110fe40000004100 */
        /* <DEDUP_REMOVED lines=24> */
.L_x_4663:
[----:B------:R-:W-:Y:S05]  /*135b0*/  BSYNC B0 ;  /* 0x0000000000007941 */ /* 0x000fea0003800000 */
.L_x_4662:
[----:B-----5:R1:W-:Y:S02]  /*135c0*/  STS.128 [R235+0x2000], R4 ;  /* 0x00200004eb007388 */ /* 0x0203e40000000c00 */
.L_x_4661:
[----:B------:R-:W-:Y:S05]  /*135d0*/  BSYNC B1 ;  /* 0x0000000000017941 */ /* 0x000fea0003800000 */
.L_x_4660:
        /* <DEDUP_REMOVED lines=18> */
[----:B------:R-:W3:Y:S01]  /*13700*/  LD.E.128 R8, [R8.64+0x100] ;  /* 0x0001000608087980 */ /* 0x000ee2000c101d00 */
[----:B------:R-:W-:Y:S02]  /*13710*/  MOV R0, RZ ;  /* 0x000000ff00007202 */ /* 0x000fe40000000f00 */
[----:B------:R-:W-:Y:S01]  /*13720*/  @P1 IADD3 R0, -R23, RZ, RZ ;  /* 0x000000ff17001210 */ /* 0x000fe20007ffe1ff */
[----:B--2---:R1:W2:Y:S03]  /*13730*/  LD.E.128 R12, [R2.64+0x100] ;  /* 0x00010006020c7980 */ /* 0x0042a6000c101d00 */
        /* <DEDUP_REMOVED lines=72> */
.L_x_4667:
[----:B------:R-:W-:Y:S05]  /*13bc0*/  BSYNC B0 ;  /* 0x0000000000007941 */ /* 0x000fea0003800000 */
.L_x_4666:
[----:B-----5:R3:W-:Y:S02]  /*13bd0*/  STS.128 [R235+0x4000], R4 ;  /* 0x00400004eb007388 */ /* 0x0207e40000000c00 */
.L_x_4665:
[----:B------:R-:W-:Y:S05]  /*13be0*/  BSYNC B1 ;  /* 0x0000000000017941 */ /* 0x000fea0003800000 */
.L_x_4664:
        /* <DEDUP_REMOVED lines=17> */
[----:B------:R-:W-:Y:S01]  /*13d00*/  MOV R0, RZ ;  /* 0x000000ff00007202 */ /* 0x000fe20000000f00 */
[----:B------:R-:W3:Y:S01]  /*13d10*/  LD.E.128 R8, [R8.64+0x180] ;  /* 0x0001800608087980 */ /* 0x000ee2000c101d00 */
[----:B------:R-:W-:-:S03]  /*13d20*/  @P1 IADD3 R0, -R23, RZ, RZ ;  /* 0x000000ff17001210 */ /* 0x000fc60007ffe1ff */
[----:B--2---:R1:W2:Y:S02]  /*13d30*/  LD.E.128 R12, [R2.64+0x180] ;  /* 0x00018006020c7980 */ /* 0x0042a4000c101d00 */
        /* <DEDUP_REMOVED lines=13> */
[--C-:B------:R-:W-:Y:S01]  /*13e10*/  HADD2.F32 R5, -RZ, R13.reuse.H1_H1 ;  /* 0x3000000dff057230 */ /* 0x100fe20000004100 */
[----:B------:R-:W-:Y:S01]  /*13e20*/  MOV R34, R11 ;  /* 0x0000000b00227202 */ /* 0x000fe20000000f00 */
[----:B------:R-:W-:Y:S01]  /*13e30*/  HADD2.F32 R7, -RZ, R12.H1_H1 ;  /* 0x3000000cff077230 */ /* 0x000fe20000004100 */
[----:B------:R-:W-:Y:S01]  /*13e40*/  @!P1 FADD.FTZ R8, -R8, -RZ ;  /* 0x800000ff08089221 */ /* 0x000fe20000010100 */
[----:B------:R-:W-:Y:S01]  /*13e50*/  HADD2.F32 R6, -RZ, R13.H0_H0 ;  /* 0x2000000dff067230 */ /* 0x000fe20000004100 */
        /* <DEDUP_REMOVED lines=9> */
[--C-:B------:R-:W-:Y:S01]  /*13ef0*/  HADD2.F32 R4, -RZ, R14.reuse.H0_H0 ;  /* 0x2000000eff047230 */ /* 0x100fe20000004100 */
[----:B------:R-:W-:Y:S01]  /*13f00*/  FMUL.FTZ R8, R10, R7 ;  /* 0x000000070a087220 */ /* 0x000fe20000410000 */
[----:B-1----:R-:W-:Y:S01]  /*13f10*/  HADD2.F32 R3, -RZ, R14.H1_H1 ;  /* 0x3000000eff037230 */ /* 0x002fe20000004100 */
        /* <DEDUP_REMOVED lines=17> */
[----:B------:R-:W-:-:S02]  /*14030*/  HADD2.F32 R0, -RZ, R26.H0_H0 ;  /* 0x2000001aff007230 */ /* 0x000fc40000004100 */
        /* <DEDUP_REMOVED lines=8> */
[----:B------:R-:W-:-:S02]  /*140c0*/  HADD2.F32 R15, -RZ, R31.H0_H0 ;  /* 0x2000001fff0f7230 */ /* 0x000fc40000004100 */
[----:B------:R-:W-:Y:S02]  /*140d0*/  HADD2.F32 R4, -RZ, R26.H1_H1 ;  /* 0x3000001aff047230 */ /* 0x000fe40000004100 */
[----:B------:R-:W-:Y:S02]  /*140e0*/  HADD2.F32 R30, -RZ, R30.H1_H1 ;  /* 0x3000001eff1e7230 */ /* 0x000fe40000004100 */
[----:B------:R-:W-:Y:S01]  /*140f0*/  HADD2.F32 R31, -RZ, R31.H1_H1 ;  /* 0x3000001fff1f7230 */ /* 0x000fe20000004100 */
[----:B------:R-:W-:Y:S01]  /*14100*/  FFMA.FTZ R5, R4, R29, R5 ;  /* 0x0000001d04057223 */ /* 0x000fe20000010005 */
[--C-:B------:R-:W-:Y:S01]  /*14110*/  HADD2.F32 R3, -RZ, R17.reuse.H0_H0 ;  /* 0x20000011ff037230 */ /* 0x100fe20000004100 */
[----:B------:R-:W-:Y:S01]  /*14120*/  F2FP.PACK_AB R4, R8, R9 ;  /* 0x000000090804723e */ /* 0x000fe200000000ff */
[----:B------:R-:W-:Y:S02]  /*14130*/  HADD2.F32 R2, -RZ, R17.H1_H1 ;  /* 0x30000011ff027230 */ /* 0x000fe40000004100 */
        /* <DEDUP_REMOVED lines=9> */
.L_x_4669:
[----:B------:R-:W-:Y:S05]  /*141d0*/  BSYNC B0 ;  /* 0x0000000000007941 */ /* 0x000fea0003800000 */
.L_x_4668:
[----:B-----5:R3:W-:Y:S02]  /*141e0*/  STS.128 [R235+0x6000], R4 ;  /* 0x00600004eb007388 */ /* 0x0207e40000000c00 */
.L_x_4655:
[----:B------:R-:W-:Y:S05]  /*141f0*/  BSYNC B2 ;  /* 0x0000000000027941 */ /* 0x000fea0003800000 */
.L_x_4654:
        /* <DEDUP_REMOVED lines=13> */
[----:B------:R-:W-:Y:S02]  /*142d0*/  ISETP.GE.AND P0, PT, R18, R23, PT ;  /* 0x000000171200720c */ /* 0x000fe40003f06270 */
        /* <DEDUP_REMOVED lines=12> */
[----:B------:R-:W3:Y:S01]  /*143a0*/  LD.E.128 R8, [R8.64] ;  /* 0x0000000608087980 */ /* 0x000ee2000c101d00 */
[----:B------:R-:W-:-:S03]  /*143b0*/  @P0 IADD3 R0, -R23, RZ, RZ ;  /* 0x000000ff17000210 */ /* 0x000fc60007ffe1ff */
[----:B--2---:R1:W2:Y:S02]  /*143c0*/  LD.E.128 R28, [R2.64] ;  /* 0x00000006021c7980 */ /* 0x0042a4000c101d00 */
[----:B-1----:R-:W-:-:S04]  /*143d0*/  IADD3 R3, P1, R0, R12, RZ ;  /* 0x0000000c00037210 */ /* 0x002fc80007f3e0ff */
[----:B------:R-:W-:Y:S02]  /*143e0*/  LEA.HI.X.SX32 R0, R0, R13, 0x1, P1 ;  /* 0x0000000d00007211 */ /* 0x000fe400008f0eff */
[----:B------:R-:W-:-:S04]  /*143f0*/  LEA R2, P1, R3, R40, 0x1 ;  /* 0x0000002803027211 */ /* 0x000fc800078208ff */
[----:B------:R-:W-:-:S05]  /*14400*/  LEA.HI.X R3, R3, R41, R0, 0x1, P1 ;  /* 0x0000002903037211 */ /* 0x000fca00008f0c00 */
[----:B----4-:R1:W4:Y:S01]  /*14410*/  LD.E.128 R32, [R2.64] ;  /* 0x0000000602207980 */ /* 0x010322000c101d00 */
[----:B-----5:R-:W-:Y:S01]  /*14420*/  IMAD.MOV.U32 R14, RZ, RZ, R5 ;  /* 0x000000ffff0e7224 */ /* 0x020fe200078e0005 */
[----:B------:R-:W-:Y:S02]  /*14430*/  MOV R15, R7 ;  /* 0x00000007000f7202 */ /* 0x000fe40000000f00 */
[----:B------:R-:W-:Y:S02]  /*14440*/  MOV R13, R6 ;  /* 0x00000006000d7202 */ /* 0x000fe40000000f00 */
[----:B------:R-:W-:Y:S02]  /*14450*/  MOV R12, R4 ;  /* 0x00000004000c7202 */ /* 0x000fe40000000f00 */
[----:B---3--:R-:W-:Y:S01]  /*14460*/  MOV R16, R9 ;  /* 0x0000000900107202 */ /* 0x008fe20000000f00 */
[----:B------:R-:W-:Y:S01]  /*14470*/  IMAD.MOV.U32 R17, RZ, RZ, R8 ;  /* 0x000000ffff117224 */ /* 0x000fe200078e0008 */
[----:B------:R-:W-:Y:S01]  /*14480*/  MOV R26, R11 ;  /* 0x0000000b001a7202 */ /* 0x000fe20000000f00 */
[----:B--2---:R-:W-:Y:S01]  /*14490*/  HADD2.F32 R8, -RZ, R28.H0_H0 ;  /* 0x2000001cff087230 */ /* 0x004fe20000004100 */
[----:B------:R-:W-:Y:S01]  /*144a0*/  MOV R27, R10 ;  /* 0x0000000a001b7202 */ /* 0x000fe20000000f00 */
[----:B------:R-:W-:-:S02]  /*144b0*/  HADD2.F32 R5, -RZ, R29.H1_H1 ;  /* 0x3000001dff057230 */ /* 0x000fc40000004100 */
[----:B------:R-:W-:Y:S01]  /*144c0*/  HADD2.F32 R7, -RZ, R28.H1_H1 ;  /* 0x3000001cff077230 */ /* 0x000fe20000004100 */
[----:B------:R-:W-:Y:S01]  /*144d0*/  @!P0 FADD.FTZ R8, -R8, -RZ ;  /* 0x800000ff08088221 */ /* 0x000fe20000010100 */
[----:B------:R-:W-:Y:S01]  /*144e0*/  HADD2.F32 R6, -RZ, R29.H0_H0 ;  /* 0x2000001dff067230 */ /* 0x000fe20000004100 */
[----:B------:R-:W-:Y:S01]  /*144f0*/  @!P0 FADD.FTZ R5, -R5, -RZ ;  /* 0x800000ff05058221 */ /* 0x000fe20000010100 */
[--C-:B------:R-:W-:Y:S01]  /*14500*/  HADD2.F32 R11, -RZ, R16.reuse.H0_H0 ;  /* 0x20000010ff0b7230 */ /* 0x100fe20000004100 */
[----:B------:R-:W-:Y:S01]  /*14510*/  @!P0 FADD.FTZ R7, -R7, -RZ ;  /* 0x800000ff07078221 */ /* 0x000fe20000010100 */
[--C-:B------:R-:W-:Y:S01]  /*14520*/  HADD2.F32 R9, -RZ, R17.reuse.H0_H0 ;  /* 0x20000011ff097230 */ /* 0x100fe20000004100 */
[----:B------:R-:W-:Y:S01]  /*14530*/  @!P0 FADD.FTZ R6, -R6, -RZ ;  /* 0x800000ff06068221 */ /* 0x000fe20000010100 */
[----:B------:R-:W-:Y:S02]  /*14540*/  HADD2.F32 R16, -RZ, R16.H1_H1 ;  /* 0x30000010ff107230 */ /* 0x000fe40000004100 */
[----:B------:R-:W-:Y:S01]  /*14550*/  HADD2.F32 R10, -RZ, R17.H1_H1 ;  /* 0x30000011ff0a7230 */ /* 0x000fe20000004100 */
[----:B------:R-:W-:Y:S01]  /*14560*/  FMUL.FTZ R9, R9, R8 ;  /* 0x0000000809097220 */ /* 0x000fe20000410000 */
[--C-:B------:R-:W-:Y:S01]  /*14570*/  HADD2.F32 R4, -RZ, R30.reuse.H0_H0 ;  /* 0x2000001eff047230 */ /* 0x100fe20000004100 */
[----:B------:R-:W-:Y:S01]  /*14580*/  FMUL.FTZ R5, R16, R5 ;  /* 0x0000000510057220 */ /* 0x000fe20000410000 */
[----:B-1----:R-:W-:Y:S01]  /*14590*/  HADD2.F32 R3, -RZ, R30.H1_H1 ;  /* 0x3000001eff037230 */ /* 0x002fe20000004100 */
        /* <DEDUP_REMOVED lines=12> */
[----:B------:R-:W-:-:S02]  /*14660*/  FMUL.FTZ R17, R17, R4 ;  /* 0x0000000411117220 */ /* 0x000fc40000410000 */
[----:B------:R-:W-:Y:S01]  /*14670*/  FMUL.FTZ R16, R16, R3 ;  /* 0x0000000310107220 */ /* 0x000fe20000410000 */
[--C-:B------:R-:W-:Y:S01]  /*14680*/  HADD2.F32 R3, -RZ, R12.reuse.H0_H0 ;  /* 0x2000000cff037230 */ /* 0x100fe20000004100 */
[----:B------:R-:W-:Y:S01]  /*14690*/  FMUL.FTZ R11, R11, R2 ;  /* 0x000000020b0b7220 */ /* 0x000fe20000410000 */
[----:B------:R-:W-:Y:S01]  /*146a0*/  HADD2.F32 R2, -RZ, R12.H1_H1 ;  /* 0x3000000cff027230 */ /* 0x000fe20000004100 */
[----:B------:R-:W-:Y:S01]  /*146b0*/  FMUL.FTZ R10, R10, R0 ;  /* 0x000000000a0a7220 */ /* 0x000fe20000410000 */
[----:B------:R-:W-:Y:S02]  /*146c0*/  HADD2.F32 R0, -RZ, R14.H0_H0 ;  /* 0x2000000eff007230 */ /* 0x000fe40000004100 */
        /* <DEDUP_REMOVED lines=25> */
.L_x_4675:
[----:B------:R-:W-:Y:S05]  /*14860*/  BSYNC B0 ;  /* 0x0000000000007941 */ /* 0x000fea0003800000 */
.L_x_4674:
[----:B-----5:R3:W-:Y:S02]  /*14870*/  STS.128 [R235+0x800], R4 ;  /* 0x00080004eb007388 */ /* 0x0207e40000000c00 */
.L_x_4673:
[----:B------:R-:W-:Y:S05]  /*14880*/  BSYNC B1 ;  /* 0x0000000000017941 */ /* 0x000fea0003800000 */
.L_x_4672:
        /* <DEDUP_REMOVED lines=8> */
[----:B------:R-:W-:Y:S02]  /*14910*/  ISETP.GE.AND P0, PT, R21, R23, PT ;  /* 0x000000171500720c */ /* 0x000fe40003f06270 */
        /* <DEDUP_REMOVED lines=89> */
.L_x_4679:
[----:B------:R-:W-:Y:S05]  /*14eb0*/  BSYNC B0 ;  /* 0x0000000000007941 */ /* 0x000fea0003800000 */
.L_x_4678:
[----:B-----5:R3:W-:Y:S02]  /*14ec0*/  STS.128 [R235+0x2800], R4 ;  /* 0x00280004eb007388 */ /* 0x0207e40000000c00 */
.L_x_4677:
[----:B------:R-:W-:Y:S05]  /*14ed0*/  BSYNC B1 ;  /* 0x0000000000017941 */ /* 0x000fea0003800000 */
.L_x_4676:
        /* <DEDUP_REMOVED lines=98> */
.L_x_4683:
[----:B------:R-:W-:Y:S05]  /*15500*/  BSYNC B0 ;  /* 0x0000000000007941 */ /* 0x000fea0003800000 */
.L_x_4682:
[----:B-----5:R3:W-:Y:S02]  /*15510*/  STS.128 [R235+0x4800], R4 ;  /* 0x00480004eb007388 */ /* 0x0207e40000000c00 */
.L_x_4681:
[----:B------:R-:W-:Y:S05]  /*15520*/  BSYNC B1 ;  /* 0x0000000000017941 */ /* 0x000fea0003800000 */
.L_x_4680:
[----:B------:R-:W-:-:S13]  /*15530*/  ISETP.GE.AND P0, PT, R22, R45, PT ;  /* 0x0000002d1600720c */ /* 0x000fda0003f06270 */
        /* <DEDUP_REMOVED lines=96> */
.L_x_4685:
[----:B------:R-:W-:Y:S05]  /*15b40*/  BSYNC B0 ;  /* 0x0000000000007941 */ /* 0x000fea0003800000 */
.L_x_4684:
[----:B-----5:R3:W-:Y:S02]  /*15b50*/  STS.128 [R235+0x6800], R4 ;  /* 0x00680004eb007388 */ /* 0x0207e40000000c00 */
.L_x_4671:
[----:B------:R-:W-:Y:S05]  /*15b60*/  BSYNC B2 ;  /* 0x0000000000027941 */ /* 0x000fea0003800000 */
.L_x_4670:
        /* <DEDUP_REMOVED lines=27> */
[----:B------:R-:W-:Y:S01]  /*15d20*/  @P0 IMAD.MOV R0, RZ, RZ, -R23 ;  /* 0x000000ffff000224 */ /* 0x000fe200078e0a17 */
[----:B------:R-:W3:Y:S04]  /*15d30*/  LD.E.128 R8, [R8.64] ;  /* 0x0000000608087980 */ /* 0x000ee8000c101d00 */
[----:B--2---:R1:W2:Y:S02]  /*15d40*/  LD.E.128 R28, [R2.64] ;  /* 0x00000006021c7980 */ /* 0x0042a4000c101d00 */
[----:B-1----:R-:W-:-:S04]  /*15d50*/  IADD3 R3, P1, R0, R12, RZ ;  /* 0x0000000c00037210 */ /* 0x002fc80007f3e0ff */
[----:B------:R-:W-:Y:S02]  /*15d60*/  LEA.HI.X.SX32 R0, R0, R13, 0x1, P1 ;  /* 0x0000000d00007211 */ /* 0x000fe400008f0eff */
[----:B------:R-:W-:-:S04]  /*15d70*/  LEA R2, P1, R3, R40, 0x1 ;  /* 0x0000002803027211 */ /* 0x000fc800078208ff */
[----:B------:R-:W-:-:S05]  /*15d80*/  LEA.HI.X R3, R3, R41, R0, 0x1, P1 ;  /* 0x0000002903037211 */ /* 0x000fca00008f0c00 */
[----:B----4-:R1:W4:Y:S01]  /*15d90*/  LD.E.128 R32, [R2.64] ;  /* 0x0000000602207980 */ /* 0x010322000c101d00 */
[----:B-----5:R-:W-:Y:S01]  /*15da0*/  MOV R14, R5 ;  /* 0x00000005000e7202 */ /* 0x020fe20000000f00 */
[----:B------:R-:W-:Y:S01]  /*15db0*/  IMAD.MOV.U32 R13, RZ, RZ, R6 ;  /* 0x000000ffff0d7224 */ /* 0x000fe200078e0006 */
        /* <DEDUP_REMOVED lines=14> */
[----:B------:R-:W-:Y:S01]  /*15ea0*/  HADD2.F32 R9, -RZ, R17.H0_H0 ;  /* 0x20000011ff097230 */ /* 0x000fe20000004100 */
[----:B------:R-:W-:Y:S01]  /*15eb0*/  @!P0 FADD.FTZ R6, -R6, -RZ ;  /* 0x800000ff06068221 */ /* 0x000fe20000010100 */
[----:B------:R-:W-:-:S02]  /*15ec0*/  HADD2.F32 R16, -RZ, R16.H1_H1 ;  /* 0x30000010ff107230 */ /* 0x000fc40000004100 */
        /* <DEDUP_REMOVED lines=49> */
.L_x_4691:
[----:B------:R-:W-:Y:S05]  /*161e0*/  BSYNC B0 ;  /* 0x0000000000007941 */ /* 0x000fea0003800000 */
.L_x_4690:
[----:B-----5:R3:W-:Y:S02]  /*161f0*/  STS.128 [R235+0x1000], R4 ;  /* 0x00100004eb007388 */ /* 0x0207e40000000c00 */
.L_x_4689:
[----:B------:R-:W-:Y:S05]  /*16200*/  BSYNC B1 ;  /* 0x0000000000017941 */ /* 0x000fea0003800000 */
.L_x_4688:
        /* <DEDUP_REMOVED lines=98> */
.L_x_4695:
[----:B------:R-:W-:Y:S05]  /*16830*/  BSYNC B0 ;  /* 0x0000000000007941 */ /* 0x000fea0003800000 */
.L_x_4694:
[----:B-----5:R3:W-:Y:S02]  /*16840*/  STS.128 [R235+0x3000], R4 ;  /* 0x00300004eb007388 */ /* 0x0207e40000000c00 */
.L_x_4693:
[----:B------:R-:W-:Y:S05]  /*16850*/  BSYNC B1 ;  /* 0x0000000000017941 */ /* 0x000fea0003800000 */
.L_x_4692:
        /* <DEDUP_REMOVED lines=98> */
.L_x_4699:
[----:B------:R-:W-:Y:S05]  /*16e80*/  BSYNC B0 ;  /* 0x0000000000007941 */ /* 0x000fea0003800000 */
.L_x_4698:
[----:B-----5:R3:W-:Y:S02]  /*16e90*/  STS.128 [R235+0x5000], R4 ;  /* 0x00500004eb007388 */ /* 0x0207e40000000c00 */
.L_x_4697:
[----:B------:R-:W-:Y:S05]  /*16ea0*/  BSYNC B1 ;  /* 0x0000000000017941 */ /* 0x000fea0003800000 */
.L_x_4696:
        /* <DEDUP_REMOVED lines=97> */
.L_x_4701:
[----:B------:R-:W-:Y:S05]  /*174c0*/  BSYNC B0 ;  /* 0x0000000000007941 */ /* 0x000fea0003800000 */
.L_x_4700:
[----:B-----5:R3:W-:Y:S02]  /*174d0*/  STS.128 [R235+0x7000], R4 ;  /* 0x00700004eb007388 */ /* 0x0207e40000000c00 */
.L_x_4687:
[----:B------:R-:W-:Y:S05]  /*174e0*/  BSYNC B2 ;  /* 0x0000000000027941 */ /* 0x000fea0003800000 */
.L_x_4686:
        /* <DEDUP_REMOVED lines=42> */
[----:B------:R-:W-:Y:S01]  /*17790*/  HADD2.F32 R5, -RZ, R17.H1_H1 ;  /* 0x30000011ff057230 */ /* 0x000fe20000004100 */
[----:B------:R-:W-:Y:S01]  /*177a0*/  MOV R33, R10 ;  /* 0x0000000a00217202 */ /* 0x000fe20000000f00 */
[--C-:B------:R-:W-:Y:S01]  /*177b0*/  HADD2.F32 R7, -RZ, R16.reuse.H1_H1 ;  /* 0x30000010ff077230 */ /* 0x100fe20000004100 */
[----:B------:R-:W-:Y:S01]  /*177c0*/  @!P0 FADD.FTZ R6, -R6, -RZ ;  /* 0x800000ff06068221 */ /* 0x000fe20000010100 */
[----:B------:R-:W-:Y:S01]  /*177d0*/  HADD2.F32 R8, -RZ, R16.H0_H0 ;  /* 0x20000010ff087230 */ /* 0x000fe20000004100 */
        /* <DEDUP_REMOVED lines=55> */
.L_x_4705:
[----:B------:R-:W-:Y:S05]  /*17b50*/  BSYNC B0 ;  /* 0x0000000000007941 */ /* 0x000fea0003800000 */
.L_x_4704:
[----:B-----5:R3:W-:Y:S02]  /*17b60*/  STS.128 [R235+0x1800], R4 ;  /* 0x00180004eb007388 */ /* 0x0207e40000000c00 */
.L_x_4703:
[----:B------:R-:W-:Y:S05]  /*17b70*/  BSYNC B1 ;  /* 0x0000000000017941 */ /* 0x000fea0003800000 */
.L_x_4702:
        /* <DEDUP_REMOVED lines=23> */
[----:B------:R-:W-:Y:S01]  /*17cf0*/  @P0 IMAD.MOV R0, RZ, RZ, -R23 ;  /* 0x000000ffff000224 */ /* 0x000fe200078e0a17 */
[----:B------:R-:W3:Y:S04]  /*17d00*/  LD.E.128 R8, [R8.64+0x80] ;  /* 0x0000800608087980 */ /* 0x000ee8000c101d00 */
        /* <DEDUP_REMOVED lines=12> */
[--C-:B--2---:R-:W-:Y:S01]  /*17dd0*/  HADD2.F32 R5, -RZ, R13.reuse.H1_H1 ;  /* 0x3000000dff057230 */ /* 0x104fe20000004100 */
[----:B------:R-:W-:Y:S01]  /*17de0*/  MOV R32, R10 ;  /* 0x0000000a00207202 */ /* 0x000fe20000000f00 */
[--C-:B------:R-:W-:Y:S01]  /*17df0*/  HADD2.F32 R7, -RZ, R12.reuse.H1_H1 ;  /* 0x3000000cff077230 */ /* 0x100fe20000004100 */
[----:B------:R-:W-:Y:S01]  /*17e00*/  MOV R27, R11 ;  /* 0x0000000b001b7202 */ /* 0x000fe20000000f00 */
[----:B------:R-:W-:Y:S01]  /*17e10*/  HADD2.F32 R6, -RZ, R13.H0_H0 ;  /* 0x2000000dff067230 */ /* 0x000fe20000004100 */
[----:B------:R-:W-:Y:S01]  /*17e20*/  @!P0 FADD.FTZ R5, -R5, -RZ ;  /* 0x800000ff05058221 */ /* 0x000fe20000010100 */
[----:B------:R-:W-:Y:S01]  /*17e30*/  HADD2.F32 R8, -RZ, R12.H0_H0 ;  /* 0x2000000cff087230 */ /* 0x000fe20000004100 */
[----:B------:R-:W-:Y:S01]  /*17e40*/  @!P0 FADD.FTZ R7, -R7, -RZ ;  /* 0x800000ff07078221 */ /* 0x000fe20000010100 */
[--C-:B------:R-:W-:Y:S01]  /*17e50*/  HADD2.F32 R12, -RZ, R21.reuse.H1_H1 ;  /* 0x30000015ff0c7230 */ /* 0x100fe20000004100 */
[----:B------:R-:W-:Y:S01]  /*17e60*/  @!P0 FADD.FTZ R6, -R6, -RZ ;  /* 0x800000ff06068221 */ /* 0x000fe20000010100 */
[----:B------:R-:W-:Y:S01]  /*17e70*/  HADD2.F32 R10, -RZ, R26.H1_H1 ;  /* 0x3000001aff0a7230 */ /* 0x000fe20000004100 */
[----:B------:R-:W-:Y:S01]  /*17e80*/  @!P0 FADD.FTZ R8, -R8, -RZ ;  /* 0x800000ff08088221 */ /* 0x000fe20000010100 */
        /* <DEDUP_REMOVED lines=50> */
.L_x_4709:
[----:B------:R-:W-:Y:S05]  /*181b0*/  BSYNC B0 ;  /* 0x0000000000007941 */ /* 0x000fea0003800000 */
.L_x_4708:
[----:B-----5:R3:W-:Y:S02]  /*181c0*/  STS.128 [R235+0x3800], R4 ;  /* 0x00380004eb007388 */ /* 0x0207e40000000c00 */
.L_x_4707:
[----:B------:R-:W-:Y:S05]  /*181d0*/  BSYNC B1 ;  /* 0x0000000000017941 */ /* 0x000fea0003800000 */
.L_x_4706:
        /* <DEDUP_REMOVED lines=45> */
[----:B------:R-:W-:Y:S01]  /*184b0*/  HADD2.F32 R10, -RZ, R21.H1_H1 ;  /* 0x30000015ff0a7230 */ /* 0x000fe20000004100 */
[----:B------:R-:W-:Y:S01]  /*184c0*/  @!P0 FADD.FTZ R6, -R6, -RZ ;  /* 0x800000ff06068221 */ /* 0x000fe20000010100 */
[--C-:B------:R-:W-:Y:S01]  /*184d0*/  HADD2.F32 R12, -RZ, R20.reuse.H1_H1 ;  /* 0x30000014ff0c7230 */ /* 0x100fe20000004100 */
[----:B------:R-:W-:Y:S01]  /*184e0*/  @!P0 FADD.FTZ R8, -R8, -RZ ;  /* 0x800000ff08088221 */ /* 0x000fe20000010100 */
[----:B------:R-:W-:Y:S01]  /*184f0*/  HADD2.F32 R11, -RZ, R20.H0_H0 ;  /* 0x20000014ff0b7230 */ /* 0x000fe20000004100 */
[----:B------:R-:W-:Y:S01]  /*18500*/  FMUL.FTZ R7, R10, R7 ;  /* 0x000000070a077220 */ /* 0x000fe20000410000 */
[--C-:B------:R-:W-:Y:S01]  /*18510*/  HADD2.F32 R4, -RZ, R14.reuse.H0_H0 ;  /* 0x2000000eff047230 */ /* 0x100fe20000004100 */
[----:B------:R-:W-:Y:S01]  /*18520*/  FMUL.FTZ R5, R12, R5 ;  /* 0x000000050c057220 */ /* 0x000fe20000410000 */
[----:B-1----:R-:W-:Y:S01]  /*18530*/  HADD2.F32 R3, -RZ, R14.H1_H1 ;  /* 0x3000000eff037230 */ /* 0x002fe20000004100 */
[----:B------:R-:W-:Y:S01]  /*18540*/  FMUL.FTZ R6, R11, R6 ;  /* 0x000000060b067220 */ /* 0x000fe20000410000 */
[--C-:B------:R-:W-:Y:S01]  /*18550*/  HADD2.F32 R0, -RZ, R15.reuse.H1_H1 ;  /* 0x3000000fff007230 */ /* 0x100fe20000004100 */
[----:B------:R-:W-:Y:S01]  /*18560*/  @!P0 FADD.FTZ R4, -R4, -RZ ;  /* 0x800000ff04048221 */ /* 0x000fe20000010100 */
        /* <DEDUP_REMOVED lines=15> */
[----:B------:R-:W-:Y:S01]  /*18660*/  FMUL.FTZ R11, R11, R2 ;  /* 0x000000020b0b7220 */ /* 0x000fe20000410000 */
[----:B------:R-:W-:-:S02]  /*18670*/  HADD2.F32 R2, -RZ, R16.H1_H1 ;  /* 0x30000010ff027230 */ /* 0x000fc40000004100 */
[--C-:B----4-:R-:W-:Y:S02]  /*18680*/  HADD2.F32 R9, -RZ, R28.reuse.H0_H0 ;  /* 0x2000001cff097230 */ /* 0x110fe40000004100 */
[--C-:B------:R-:W-:Y:S02]  /*18690*/  HADD2.F32 R4, -RZ, R29.reuse.H0_H0 ;  /* 0x2000001dff047230 */ /* 0x100fe40000004100 */
[----:B------:R-:W-:Y:S01]  /*186a0*/  HADD2.F32 R28, -RZ, R28.H1_H1 ;  /* 0x3000001cff1c7230 */ /* 0x000fe20000004100 */
        /* <DEDUP_REMOVED lines=22> */
.L_x_4713:
[----:B------:R-:W-:Y:S05]  /*18810*/  BSYNC B0 ;  /* 0x0000000000007941 */ /* 0x000fea0003800000 */
.L_x_4712:
[----:B-----5:R3:W-:Y:S02]  /*18820*/  STS.128 [R235+0x5800], R4 ;  /* 0x00580004eb007388 */ /* 0x0207e40000000c00 */
.L_x_4711:
[----:B------:R-:W-:Y:S05]  /*18830*/  BSYNC B1 ;  /* 0x0000000000017941 */ /* 0x000fea0003800000 */
.L_x_4710:
        /* <DEDUP_REMOVED lines=50> */
[----:B------:R-:W-:Y:S01]  /*18b60*/  HADD2.F32 R5, -RZ, R13.H1_H1 ;  /* 0x3000000dff057230 */ /* 0x000fe20000004100 */
[----:B------:R-:W-:Y:S01]  /*18b70*/  FMUL.FTZ R7, R10, R7 ;  /* 0x000000070a077220 */ /* 0x000fe20000410000 */
[--C-:B-1----:R-:W-:Y:S01]  /*18b80*/  HADD2.F32 R3, -RZ, R14.reuse.H1_H1 ;  /* 0x3000000eff037230 */ /* 0x102fe20000004100 */
        /* <DEDUP_REMOVED lines=24> */
[----:B------:R-:W-:Y:S01]  /*18d10*/  HADD2.F32 R14, -RZ, R21.H0_H0 ;  /* 0x20000015ff0e7230 */ /* 0x000fe20000004100 */
        /* <DEDUP_REMOVED lines=10> */
[----:B------:R-:W-:Y:S02]  /*18dc0*/  HADD2.F32 R2, -RZ, R17.H0_H0 ;  /* 0x20000011ff027230 */ /* 0x000fe40000004100 */
        /* <DEDUP_REMOVED lines=8> */
[----:B------:R-:W-:-:S03]  /*18e50*/  FFMA.FTZ R6, R6, R22, R13 ;  /* 0x0000001606067223 */ /* 0x000fc6000001000d */
[----:B------:R-:W-:Y:S02]  /*18e60*/  F2FP.PACK_AB R7, R7, R0 ;  /* 0x000000000707723e */ /* 0x000fe400000000ff */
[----:B------:R-:W-:Y:S02]  /*18e70*/  F2FP.PACK_AB R6, R6, R2 ;  /* 0x000000020606723e */ /* 0x000fe400000000ff */
.L_x_4715:
[----:B------:R-:W-:Y:S05]  /*18e80*/  BSYNC B0 ;  /* 0x0000000000007941 */ /* 0x000fea0003800000 */
.L_x_4714:
[----:B-----5:R3:W-:Y:S01]  /*18e90*/  STS.128 [R235+0x7800], R4 ;  /* 0x00780004eb007388 */ /* 0x0207e20000000c00 */
[----:B------:R-:W-:Y:S05]  /*18ea0*/  BRA `(.L_x_4639) ;  /* 0x0000096000007947 */ /* 0x000fea0003800000 */
.L_x_4589:
[----:B-1---5:R-:W-:Y:S01]  /*18eb0*/  IMAD.IADD R10, R183, 0x1, -R182 ;  /* 0x00000001b70a7824 */ /* 0x022fe200078e0ab6 */
[----:B------:R-:W-:Y:S01]  /*18ec0*/  BSSY B0, `(.L_x_4716) ;  /* 0x0000024000007945 */ /* 0x000fe20003800000 */
[-C--:B------:R-:W-:Y:S02]  /*18ed0*/  ISETP.GE.AND P2, PT, R20, R150.reuse, PT ;  /* 0x000000961400720c */ /* 0x080fe40003f46270 */
        /* <DEDUP_REMOVED lines=34> */
.L_x_4717:
[----:B------:R-:W-:Y:S05]  /*19100*/  BSYNC B0 ;  /* 0x0000000000007941 */ /* 0x000fea0003800000 */
.L_x_4716:
[----:B------:R-:W-:Y:S01]  /*19110*/  IADD3 R55, R114, 0x10, RZ ;  /* 0x0000001072377810 */ /* 0x000fe20007ffe0ff */
        /* <DEDUP_REMOVED lines=35> */
.L_x_4719:
[----:B------:R-:W-:Y:S05]  /*19350*/  BSYNC B0 ;  /* 0x0000000000007941 */ /* 0x000fea0003800000 */
.L_x_4718:
[----:B------:R-:W-:Y:S01]  /*19360*/  IADD3 R38, R114, 0x20, RZ ;  /* 0x0000002072267810 */ /* 0x000fe20007ffe0ff */
[----:B------:R-:W-:Y:S03]  /*19370*/  BSSY B0, `(.L_x_4720) ;  /* 0x0000023000007945 */ /* 0x000fe60003800000 */
[----:B------:R-:W-:-:S13]  /*19380*/  ISETP.GE.AND P3, PT, R38, R10, PT ;  /* 0x0000000a2600720c */ /* 0x000fda0003f66270 */
[----:B------:R-:W-:Y:S05]  /*19390*/  @P3 BRA `(.L_x_4721) ;  /* 0x0000020000003947 */ /* 0x000fea0003800000 */
[----:B------:R-:W-:Y:S02]  /*193a0*/  ISETP.GE.AND P5, PT, R18, R150, PT ;  /* 0x000000961200720c */ /* 0x000fe40003fa6270 */
[----:B------:R-:W-:-:S04]  /*193b0*/  LEA R0, P3, R148, R134, 0x5 ;  /* 0x0000008694007211 */ /* 0x000fc800078628ff */
[----:B-1----:R-:W-:Y:S02]  /*193c0*/  LEA.HI.X R2, R148, R151, R149, 0x5, P3 ;  /* 0x0000009794027211 */ /* 0x002fe400018f2c95 */
        /* <DEDUP_REMOVED lines=29> */
.L_x_4721:
[----:B------:R-:W-:Y:S05]  /*195a0*/  BSYNC B0 ;  /* 0x0000000000007941 */ /* 0x000fea0003800000 */
.L_x_4720:
[----:B------:R-:W-:-:S04]  /*195b0*/  IADD3 R34, R114, 0x30, RZ ;  /* 0x0000003072227810 */ /* 0x000fc80007ffe0ff */
[----:B------:R-:W-:-:S13]  /*195c0*/  ISETP.GE.AND P3, PT, R34, R10, PT ;  /* 0x0000000a2200720c */ /* 0x000fda0003f66270 */
[----:B------:R-:W-:Y:S05]  /*195d0*/  @P3 BRA `(.L_x_4639) ;  /* 0x0000023000003947 */ /* 0x000fea0003800000 */
[----:B------:R-:W-:Y:S01]  /*195e0*/  ISETP.GE.AND P5, PT, R18, R150, PT ;  /* 0x000000961200720c */ /* 0x000fe20003fa6270 */
[----:B-1----:R-:W-:Y:S02]  /*195f0*/  IMAD.MOV.U32 R2, RZ, RZ, R134 ;  /* 0x000000ffff027224 */ /* 0x002fe400078e0086 */
[----:B------:R-:W-:Y:S02]  /*19600*/  IMAD.MOV.U32 R3, RZ, RZ, R151 ;  /* 0x000000ffff037224 */ /* 0x000fe400078e0097 */
[----:B------:R-:W-:Y:S02]  /*19610*/  IMAD R0, R149, 0x30, RZ ;  /* 0x0000003095007824 */ /* 0x000fe400078e02ff */
[----:B------:R-:W-:-:S04]  /*19620*/  IMAD.WIDE.U32 R8, R148, 0x30, R2 ;  /* 0x0000003094087825 */ /* 0x000fc800078e0002 */
[----:B------:R-:W-:Y:S01]  /*19630*/  IMAD.IADD R0, R0, 0x1, R9 ;  /* 0x0000000100007824 */ /* 0x000fe200078e0209 */
        /* <DEDUP_REMOVED lines=29> */
.L_x_4639:
[----:B------:R-:W-:Y:S05]  /*19810*/  BSYNC B3 ;  /* 0x0000000000037941 */ /* 0x000fea0003800000 */
.L_x_4588:
[----:B------:R-:W5:Y:S01]  /*19820*/  LDL R0, [R1+0x10] ;  /* 0x0000100001007983 */ /* 0x000f620000100800 */
[----:B------:R-:W-:Y:S01]  /*19830*/  BSSY B0, `(.L_x_4722) ;  /* 0x0000026000007945 */ /* 0x000fe20003800000 */
[----:B------:R-:W-:Y:S02]  /*19840*/  LOP3.LUT R246, R246, 0xff, RZ, 0xc0, !PT ;  /* 0x000000fff6f67812 */ /* 0x000fe400078ec0ff */
[----:B-----5:R-:W-:-:S05]  /*19850*/  IADD3 R241, R0, -0x1, RZ ;  /* 0xffffffff00f17810 */ /* 0x020fca0007ffe0ff */
[----:B------:R-:W-:-:S04]  /*19860*/  IMAD.SHL.U32 R129, R241, 0x40, RZ ;  /* 0x00000040f1817824 */ /* 0x000fc800078e00ff */
[----:B------:R-:W-:-:S05]  /*19870*/  IMAD.IADD R12, R156, 0x1, -R129 ;  /* 0x000000019c0c7824 */ /* 0x000fca00078e0a81 */
[----:B------:R-:W-:-:S13]  /*19880*/  ISETP.GE.AND P0, PT, R114, R12, PT ;  /* 0x0000000c7200720c */ /* 0x000fda0003f06270 */
[----:B------:R-:W-:Y:S05]  /*19890*/  @P0 BRA `(.L_x_4723) ;  /* 0x000001f000000947 */ /* 0x000fea0003800000 */
[C---:B------:R-:W-:Y:S02]  /*198a0*/  LOP3.LUT R0, R246.reuse, 0x1, RZ, 0xc0, !PT ;  /* 0x00000001f6007812 */ /* 0x040fe400078ec0ff */
[----:B------:R-:W-:Y:S02]  /*198b0*/  R2P PR, R246, 0xe ;  /* 0x0000000ef6007804 */ /* 0x000fe40000000000 */
[----:B------:R-:W-:-:S11]  /*198c0*/  ISETP.NE.U32.AND P0, PT, R0, 0x1, PT ;  /* 0x000000010000780c */ /* 0x000fd60003f05070 */
[----:B-1-3--:R-:W-:Y:S01]  /*198d0*/  @P1 IMAD.MOV.U32 R6, RZ, RZ, R247 ;  /* 0x000000ffff061224 */ /* 0x00afe200078e00f7 */
        /* <DEDUP_REMOVED lines=27> */
.L_x_4723:
[----:B------:R-:W-:Y:S05]  /*19a90*/  BSYNC B0 ;  /* 0x0000000000007941 */ /* 0x000fea0003800000 */
.L_x_4722:
        /* <DEDUP_REMOVED lines=8> */
[----:B------:R-:W-:-:S05]  /*19b20*/  IADD3 R0, P2, R248, R166, RZ ;  /* 0x000000a6f8007210 */ /* 0x000fca0007f5e0ff */
[----:B-1-3--:R-:W-:Y:S01]  /*19b30*/  IMAD.X R3, R252, 0x1, R165, P2 ;  /* 0x00000001fc037824 */ /* 0x00afe200010e06a5 */
[-C--:B------:R-:W-:Y:S02]  /*19b40*/  @P4 LEA R6, P6, R0, R154.reuse, 0x1 ;  /* 0x0000009a00064211 */ /* 0x080fe400078c08ff */
        /* <DEDUP_REMOVED lines=27> */
.L_x_4725:
[----:B------:R-:W-:Y:S05]  /*19d00*/  BSYNC B0 ;  /* 0x0000000000007941 */ /* 0x000fea0003800000 */
.L_x_4724:
[----:B------:R-:W-:Y:S01]  /*19d10*/  ISETP.GE.AND P0, PT, R38, R12, PT ;  /* 0x0000000c2600720c */ /* 0x000fe20003f06270 */
[----:B------:R-:W-:-:S12]  /*19d20*/  BSSY B0, `(.L_x_4726) ;  /* 0x0000027000007945 */ /* 0x000fd80003800000 */
[----:B------:R-:W-:Y:S05]  /*19d30*/  @P0 BRA `(.L_x_4727) ;  /* 0x0000025000000947 */ /* 0x000fea0003800000 */
[----:B------:R-:W-:Y:S01]  /*19d40*/  LOP3.LUT R0, R246, 0x1, RZ, 0xc0, !PT ;  /* 0x00000001f6007812 */ /* 0x000fe200078ec0ff */
[----:B-1-3--:R-:W-:Y:S01]  /*19d50*/  IMAD.SHL.U32 R2, R116, 0x20, RZ ;  /* 0x0000002074027824 */ /* 0x00afe200078e00ff */
[----:B------:R-:W-:Y:S02]  /*19d60*/  LOP3.LUT P4, RZ, R246, 0x2, RZ, 0xc0, !PT ;  /* 0x00000002f6ff7812 */ /* 0x000fe4000788c0ff */
[----:B------:R-:W-:Y:S02]  /*19d70*/  ISETP.NE.U32.AND P5, PT, R0, 0x1, PT ;  /* 0x000000010000780c */ /* 0x000fe40003fa5070 */
[C---:B------:R-:W-:Y:S02]  /*19d80*/  LOP3.LUT P3, RZ, R246.reuse, 0x4, RZ, 0xc0, !PT ;  /* 0x00000004f6ff7812 */ /* 0x040fe4000786c0ff */
[----:B------:R-:W-:Y:S02]  /*19d90*/  LOP3.LUT P1, RZ, R246, 0x8, RZ, 0xc0, !PT ;  /* 0x00000008f6ff7812 */ /* 0x000fe4000782c0ff */
[----:B------:R-:W-:-:S02]  /*19da0*/  SHF.L.U64.HI R3, R116, 0x5, R117 ;  /* 0x0000000574037819 */ /* 0x000fc40000010275 */
        /* <DEDUP_REMOVED lines=30> */
.L_x_4727:
[----:B------:R-:W-:Y:S05]  /*19f90*/  BSYNC B0 ;  /* 0x0000000000007941 */ /* 0x000fea0003800000 */
.L_x_4726:
        /* <DEDUP_REMOVED lines=9> */
[----:B-1-3--:R-:W-:Y:S01]  /*1a030*/  IMAD.WIDE.U32 R2, R116, 0x30, R164 ;  /* 0x0000003074027825 */ /* 0x00afe200078e00a4 */
[----:B------:R-:W-:-:S03]  /*1a040*/  LOP3.LUT P1, RZ, R246, 0x8, RZ, 0xc0, !PT ;  /* 0x00000008f6ff7812 */ /* 0x000fc6000782c0ff */
[----:B------:R-:W-:-:S04]  /*1a050*/  IMAD.IADD R0, R3, 0x1, R0 ;  /* 0x0000000103007824 */ /* 0x000fc800078e0200 */
[CC--:B------:R-:W-:Y:S02]  /*1a060*/  @P4 LEA R10, P6, R2.reuse, R154.reuse, 0x1 ;  /* 0x0000009a020a4211 */ /* 0x0c0fe400078c08ff */
        /* <DEDUP_REMOVED lines=9> */
[----:B------:R-:W-:Y:S01]  /*1a100*/  @P1 LEA.HI.X R7, R2, R155, R0, 0x1, P0 ;  /* 0x0000009b02071211 */ /* 0x000fe200000f0c00 */
[----:B------:R-:W-:-:S05]  /*1a110*/  @!P5 IMAD.MOV.U32 R2, RZ, RZ, R4 ;  /* 0x000000ffff02d224 */ /* 0x000fca00078e0004 */
        /* <DEDUP_REMOVED lines=20> */
.L_x_4729:
[----:B------:R-:W-:Y:S05]  /*1a260*/  BSYNC B0 ;  /* 0x0000000000007941 */ /* 0x000fea0003800000 */
.L_x_4728:
[----:B--2---:R-:W2:Y:S04]  /*1a270*/  LDL R0, [R1+0x14] ;  /* 0x0000140001007983 */ /* 0x004ea80000100800 */
[----:B-1-3--:R-:W3:Y:S04]  /*1a280*/  LD.E.64 R2, [R24.64+0x1c0] ;  /* 0x0001c00618027980 */ /* 0x00aee8000c101b00 */
[----:B----4-:R-:W4:Y:S04]  /*1a290*/  LD.E.64 R6, [R24.64+0x1b8] ;  /* 0x0001b80618067980 */ /* 0x010f28000c101b00 */
[----:B------:R-:W4:Y:S04]  /*1a2a0*/  LD.E R133, [R24.64+0xd8] ;  /* 0x0000d80618857980 */ /* 0x000f28000c101900 */
[----:B------:R-:W0:Y:S04]  /*1a2b0*/  LDGDEPBAR ;  /* 0x00000000000079af */ /* 0x000e280000000000 */
[----:B------:R1:W5:Y:S01]  /*1a2c0*/  LD.E R135, [R24.64+0x188] ;  /* 0x0001880618877980 */ /* 0x000362000c101900 */
[----:B--2---:R-:W-:-:S02]  /*1a2d0*/  IMAD.MOV.U32 R170, RZ, RZ, R0 ;  /* 0x000000ffffaa7224 */ /* 0x004fc400078e0000 */
[----:B---3--:R-:W-:Y:S02]  /*1a2e0*/  IMAD R3, R3, R184, RZ ;  /* 0x000000b803037224 */ /* 0x008fe400078e02ff */
[----:B------:R-:W-:-:S04]  /*1a2f0*/  IMAD.WIDE.U32 R4, R184, R2, R170 ;  /* 0x00000002b8047225 */ /* 0x000fc800078e00aa */
[----:B------:R-:W-:Y:S01]  /*1a300*/  IMAD R3, R2, R168, R3 ;  /* 0x000000a802037224 */ /* 0x000fe200078e0203 */
[----:B----4-:R-:W-:-:S03]  /*1a310*/  LEA R2, P0, R4, R6, 0x2 ;  /* 0x0000000604027211 */ /* 0x010fc600078010ff */
[----:B------:R-:W-:-:S05]  /*1a320*/  IMAD.IADD R3, R5, 0x1, R3 ;  /* 0x0000000105037824 */ /* 0x000fca00078e0203 */
[----:B------:R-:W-:-:S05]  /*1a330*/  LEA.HI.X R3, R4, R7, R3, 0x2, P0 ;  /* 0x0000000704037211 */ /* 0x000fca00000f1403 */
[----:B------:R2:W3:Y:S01]  /*1a340*/  LD.E R2, [R2.64] ;  /* 0x0000000602027980 */ /* 0x0004e2000c101900 */
[----:B------:R-:W-:-:S04]  /*1a350*/  DEPBAR.LE SB0, 0x0 ;  /* 0x000080000000791a */ /* 0x000fc80000000000 */
[----:B------:R-:W-:Y:S01]  /*1a360*/  BAR.SYNC.DEFER_BLOCKING 0x0 ;  /* 0x0000000000007b1d */ /* 0x000fe20000010000 */
[----:B------:R-:W-:-:S05]  /*1a370*/  ISETP.GE.AND P0, PT, R114, R12, PT ;  /* 0x0000000c7200720c */ /* 0x000fca0003f06270 */
[----:B------:R-:W3:Y:S01]  /*1a380*/  MUFU.RCP R133, R133 ;  /* 0x0000008500857308 */ /* 0x000ee20000001000 */
[----:B------:R-:W-:-:S07]  /*1a390*/  SHF.R.S32.HI R0, RZ, 0x1f, R177 ;  /* 0x0000001fff007819 */ /* 0x000fce00000114b1 */
[----:B------:R1:W-:Y:S04]  /*1a3a0*/  @P0 STS.128 [R235+0x10000], RZ ;  /* 0x010000ffeb000388 */ /* 0x0003e80000000c00 */
[----:B------:R1:W-:Y:S04]  /*1a3b0*/  @P0 STS.128 [R235+0x12000], RZ ;  /* 0x012000ffeb000388 */ /* 0x0003e80000000c00 */
[----:B------:R1:W-:Y:S04]  /*1a3c0*/  @P0 STS.128 [R235+0x14000], RZ ;  /* 0x014000ffeb000388 */ /* 0x0003e80000000c00 */
[----:B------:R1:W-:Y:S01]  /*1a3d0*/  @P0 STS.128 [R235+0x16000], RZ ;  /* 0x016000ffeb000388 */ /* 0x0003e20000000c00 */
[----:B--2---:R-:W-:Y:S01]  /*1a3e0*/  IMAD.SHL.U32 R3, R181, 0x2, RZ ;  /* 0x00000002b5037824 */ /* 0x004fe200078e00ff */
[----:B------:R-:W-:Y:S01]  /*1a3f0*/  LEA.HI R0, R0, R177, RZ, 0x2 ;  /* 0x000000b100007211 */ /* 0x000fe200078f10ff */
[----:B------:R-:W-:Y:S03]  /*1a400*/  BSSY B0, `(.L_x_4730) ;  /* 0x0000024000007945 */ /* 0x000fe60003800000 */
[----:B------:R-:W-:-:S02]  /*1a410*/  LOP3.LUT R26, R3, 0x6, RZ, 0xc0, !PT ;  /* 0x00000006031a7812 */ /* 0x000fc400078ec0ff */
[----:B------:R-:W-:Y:S01]  /*1a420*/  SHF.R.S32.HI R132, RZ, 0x2, R0 ;  /* 0x00000002ff847819 */ /* 0x000fe20000011400 */
[----:B---3--:R-:W-:Y:S01]  /*1a430*/  FMUL.FTZ R133, R2, R133 ;  /* 0x0000008502857220 */ /* 0x008fe20000410000 */
        /* <DEDUP_REMOVED lines=32> */
.L_x_4731:
[----:B-1----:R-:W-:Y:S05]  /*1a640*/  BSYNC B0 ;  /* 0x0000000000007941 */ /* 0x002fea0003800000 */
.L_x_4730:
[----:B------:R-:W-:Y:S01]  /*1a650*/  ISETP.GE.AND P0, PT, R55, R12, PT ;  /* 0x0000000c3700720c */ /* 0x000fe20003f06270 */
[----:B------:R-:W-:-:S12]  /*1a660*/  BSSY B0, `(.L_x_4732) ;  /* 0x0000029000007945 */ /* 0x000fd80003800000 */
[----:B------:R1:W-:Y:S04]  /*1a670*/  @P0 STS.128 [R235+0x10800], RZ ;  /* 0x010800ffeb000388 */ /* 0x0003e80000000c00 */
[----:B------:R1:W-:Y:S04]  /*1a680*/  @P0 STS.128 [R235+0x12800], RZ ;  /* 0x012800ffeb000388 */ /* 0x0003e80000000c00 */
[----:B------:R1:W-:Y:S04]  /*1a690*/  @P0 STS.128 [R235+0x14800], RZ ;  /* 0x014800ffeb000388 */ /* 0x0003e80000000c00 */
[----:B------:R1:W-:Y:S01]  /*1a6a0*/  @P0 STS.128 [R235+0x16800], RZ ;  /* 0x016800ffeb000388 */ /* 0x0003e20000000c00 */
[----:B------:R-:W-:Y:S05]  /*1a6b0*/  @P0 BRA `(.L_x_4733) ;  /* 0x0000023000000947 */ /* 0x000fea0003800000 */
[----:B------:R-:W3:Y:S04]  /*1a6c0*/  LDL R10, [R1] ;  /* 0x00000000010a7983 */ /* 0x000ee80000100800 */
[----:B------:R-:W4:Y:S01]  /*1a6d0*/  LDL R11, [R1+0x4] ;  /* 0x00000400010b7983 */ /* 0x000f220000100800 */
[----:B------:R-:W-:-:S02]  /*1a6e0*/  LOP3.LUT R0, R246, 0x1, RZ, 0xc0, !PT ;  /* 0x00000001f6007812 */ /* 0x000fc400078ec0ff */
[----:B------:R-:W-:Y:S02]  /*1a6f0*/  LOP3.LUT P5, RZ, R246, 0x2, RZ, 0xc0, !PT ;  /* 0x00000002f6ff7812 */ /* 0x000fe400078ac0ff */
[----:B------:R-:W-:Y:S02]  /*1a700*/  ISETP.NE.U32.AND P6, PT, R0, 0x1, PT ;  /* 0x000000010000780c */ /* 0x000fe40003fc5070 */
[C---:B------:R-:W-:Y:S02]  /*1a710*/  LOP3.LUT P3, RZ, R246.reuse, 0x4, RZ, 0xc0, !PT ;  /* 0x00000004f6ff7812 */ /* 0x040fe4000786c0ff */
[----:B------:R-:W-:-:S09]  /*1a720*/  LOP3.LUT P1, RZ, R246, 0x8, RZ, 0xc0, !PT ;  /* 0x00000008f6ff7812 */ /* 0x000fd2000782c0ff */
[CC--:B---3--:R-:W-:Y:S02]  /*1a730*/  @!P6 LEA R8, P0, R10.reuse, R244.reuse, 0x1 ;  /* 0x000000f40a08e211 */ /* 0x0c8fe400078008ff */
[CC--:B--2---:R-:W-:Y:S02]  /*1a740*/  @P5 LEA R6, P4, R10.reuse, R244.reuse, 0x1 ;  /* 0x000000f40a065211 */ /* 0x0c4fe400078808ff */
[CC--:B------:R-:W-:Y:S02]  /*1a750*/  @P3 LEA R4, P2, R10.reuse, R244.reuse, 0x1 ;  /* 0x000000f40a043211 */ /* 0x0c0fe400078408ff */
[CCC-:B----4-:R-:W-:Y:S02]  /*1a760*/  @!P6 LEA.HI.X R9, R10.reuse, R245.reuse, R11.reuse, 0x1, P0 ;  /* 0x000000f50a09e211 */ /* 0x1d0fe400000f0c0b */
        /* <DEDUP_REMOVED lines=24> */
.L_x_4733:
[----:B------:R-:W-:Y:S05]  /*1a8f0*/  BSYNC B0 ;  /* 0x0000000000007941 */ /* 0x000fea0003800000 */
.L_x_4732:
[----:B------:R-:W-:Y:S01]  /*1a900*/  ISETP.GE.AND P0, PT, R38, R12, PT ;  /* 0x0000000c2600720c */ /* 0x000fe20003f06270 */
[----:B------:R-:W-:-:S12]  /*1a910*/  BSSY B0, `(.L_x_4734) ;  /* 0x0000029000007945 */ /* 0x000fd80003800000 */
[----:B------:R3:W-:Y:S04]  /*1a920*/  @P0 STS.128 [R235+0x11000], RZ ;  /* 0x011000ffeb000388 */ /* 0x0007e80000000c00 */
[----:B------:R3:W-:Y:S04]  /*1a930*/  @P0 STS.128 [R235+0x13000], RZ ;  /* 0x013000ffeb000388 */ /* 0x0007e80000000c00 */
[----:B------:R3:W-:Y:S04]  /*1a940*/  @P0 STS.128 [R235+0x15000], RZ ;  /* 0x015000ffeb000388 */ /* 0x0007e80000000c00 */
[----:B------:R3:W-:Y:S01]  /*1a950*/  @P0 STS.128 [R235+0x17000], RZ ;  /* 0x017000ffeb000388 */ /* 0x0007e20000000c00 */
[----:B------:R-:W-:Y:S05]  /*1a960*/  @P0 BRA `(.L_x_4735) ;  /* 0x0000023000000947 */ /* 0x000fea0003800000 */
[----:B------:R-:W-:Y:S01]  /*1a970*/  LOP3.LUT R0, R246, 0x1, RZ, 0xc0, !PT ;  /* 0x00000001f6007812 */ /* 0x000fe200078ec0ff */
[----:B--2---:R-:W-:Y:S01]  /*1a980*/  IMAD.SHL.U32 R3, R158, 0x20, RZ ;  /* 0x000000209e037824 */ /* 0x004fe200078e00ff */
[----:B------:R-:W-:-:S02]  /*1a990*/  LOP3.LUT P5, RZ, R246, 0x2, RZ, 0xc0, !PT ;  /* 0x00000002f6ff7812 */ /* 0x000fc400078ac0ff */
[----:B------:R-:W-:Y:S02]  /*1a9a0*/  ISETP.NE.U32.AND P6, PT, R0, 0x1, PT ;  /* 0x000000010000780c */ /* 0x000fe40003fc5070 */
        /* <DEDUP_REMOVED lines=31> */
.L_x_4735:
[----:B------:R-:W-:Y:S05]  /*1aba0*/  BSYNC B0 ;  /* 0x0000000000007941 */ /* 0x000fea0003800000 */
.L_x_4734:
        /* <DEDUP_REMOVED lines=11> */
[--C-:B------:R-:W-:Y:S01]  /*1ac60*/  @P1 IMAD.MOV.U32 R3, RZ, RZ, R245.reuse ;  /* 0x000000ffff031224 */ /* 0x100fe200078e00f5 */
[-C--:B------:R-:W-:Y:S01]  /*1ac70*/  @P3 MOV R8, R244.reuse ;  /* 0x000000f400083202 */ /* 0x080fe20000000f00 */
[--C-:B------:R-:W-:Y:S01]  /*1ac80*/  @P3 IMAD.MOV.U32 R9, RZ, RZ, R245.reuse ;  /* 0x000000ffff093224 */ /* 0x100fe200078e00f5 */
[----:B------:R-:W-:Y:S01]  /*1ac90*/  @P2 MOV R4, R244 ;  /* 0x000000f400042202 */ /* 0x000fe20000000f00 */
[----:B------:R-:W-:Y:S02]  /*1aca0*/  @P2 IMAD.MOV.U32 R5, RZ, RZ, R245 ;  /* 0x000000ffff052224 */ /* 0x000fe400078e00f5 */
[----:B------:R-:W-:-:S04]  /*1acb0*/  @P1 IMAD.WIDE.U32 R6, R158, 0x60, R2 ;  /* 0x000000609e061825 */ /* 0x000fc800078e0002 */
[C---:B------:R-:W-:Y:S01]  /*1acc0*/  @P3 IMAD.WIDE.U32 R2, R158.reuse, 0x60, R8 ;  /* 0x000000609e023825 */ /* 0x040fe200078e0008 */
[----:B------:R-:W-:Y:S02]  /*1acd0*/  @!P0 MOV R8, R244 ;  /* 0x000000f400088202 */ /* 0x000fe40000000f00 */
[----:B------:R-:W-:Y:S01]  /*1ace0*/  @!P0 MOV R9, R245 ;  /* 0x000000f500098202 */ /* 0x000fe20000000f00 */
[----:B------:R-:W-:-:S04]  /*1acf0*/  @P2 IMAD.WIDE.U32 R4, R158, 0x60, R4 ;  /* 0x000000609e042825 */ /* 0x000fc800078e0004 */
[C---:B------:R-:W-:Y:S02]  /*1ad00*/  @P1 IMAD R11, R159.reuse, 0x60, RZ ;  /* 0x000000609f0b1824 */ /* 0x040fe400078e02ff */
[C---:B------:R-:W-:Y:S02]  /*1ad10*/  @P2 IMAD R10, R159.reuse, 0x60, RZ ;  /* 0x000000609f0a2824 */ /* 0x040fe400078e02ff */
[----:B------:R-:W-:Y:S02]  /*1ad20*/  @P3 IMAD R0, R159, 0x60, RZ ;  /* 0x000000609f003824 */ /* 0x000fe400078e02ff */
[----:B------:R-:W-:-:S03]  /*1ad30*/  @!P0 IMAD.WIDE.U32 R8, R158, 0x60, R8 ;  /* 0x000000609e088825 */ /* 0x000fc600078e0008 */
[----:B------:R-:W-:Y:S01]  /*1ad40*/  @P3 IADD3 R0, R0, R3, RZ ;  /* 0x0000000300003210 */ /* 0x000fe20007ffe0ff */
[----:B------:R-:W-:Y:S01]  /*1ad50*/  @P1 IMAD.IADD R11, R11, 0x1, R7 ;  /* 0x000000010b0b1824 */ /* 0x000fe200078e0207 */
[----:B------:R-:W-:Y:S01]  /*1ad60*/  @P2 IADD3 R7, R10, R5, RZ ;  /* 0x000000050a072210 */ /* 0x000fe20007ffe0ff */
[----:B------:R-:W-:Y:S01]  /*1ad70*/  @!P0 IMAD R12, R159, 0x60, RZ ;  /* 0x000000609f0c8824 */ /* 0x000fe200078e02ff */
[----:B------:R-:W-:Y:S02]  /*1ad80*/  @P1 MOV R10, R6 ;  /* 0x00000006000a1202 */ /* 0x000fe40000000f00 */
[----:B------:R-:W-:Y:S01]  /*1ad90*/  @P2 MOV R6, R4 ;  /* 0x0000000400062202 */ /* 0x000fe20000000f00 */
[----:B------:R-:W-:Y:S01]  /*1ada0*/  @P3 IMAD.MOV.U32 R4, RZ, RZ, R2 ;  /* 0x000000ffff043224 */ /* 0x000fe200078e0002 */
[----:B------:R-:W-:Y:S01]  /*1adb0*/  @!P0 MOV R2, R8 ;  /* 0x0000000800028202 */ /* 0x000fe20000000f00 */
[----:B------:R-:W-:Y:S01]  /*1adc0*/  @!P0 IMAD.IADD R3, R12, 0x1, R9 ;  /* 0x000000010c038824 */ /* 0x000fe200078e0209 */
[----:B------:R-:W-:-:S04]  /*1add0*/  @P3 MOV R5, R0 ;  /* 0x0000000000053202 */ /* 0x000fc80000000f00 */
        /* <DEDUP_REMOVED lines=20> */
.L_x_4737:
[----:B------:R-:W-:Y:S05]  /*1af20*/  BSYNC B0 ;  /* 0x0000000000007941 */ /* 0x000fea0003800000 */
.L_x_4736:
[C---:B------:R-:W-:Y:S01]  /*1af30*/  IMAD.SHL.U32 R0, R163.reuse, 0x40, RZ ;  /* 0x00000040a3007824 */ /* 0x040fe200078e00ff */
[----:B------:R-:W-:Y:S01]  /*1af40*/  R2P PR, R163, 0x6 ;  /* 0x00000006a3007804 */ /* 0x000fe20000000000 */
[----:B--2---:R-:W-:Y:S01]  /*1af50*/  IMAD.SHL.U32 R2, R114, 0x8, RZ ;  /* 0x0000000872027824 */ /* 0x004fe200078e00ff */
[----:B------:R-:W0:Y:S02]  /*1af60*/  LDGDEPBAR ;  /* 0x00000000000079af */ /* 0x000e240000000000 */
[----:B------:R-:W-:-:S04]  /*1af70*/  LOP3.LUT R0, R0, 0x1c0, RZ, 0xc0, !PT ;  /* 0x000001c000007812 */ /* 0x000fc800078ec0ff */
[----:B------:R-:W-:Y:S02]  /*1af80*/  LOP3.LUT R2, R0, 0x8, R2, 0xf8, !PT ;  /* 0x0000000800027812 */ /* 0x000fe400078ef802 */
[----:B------:R-:W-:-:S04]  /*1af90*/  SHF.R.U32.HI R0, RZ, 0x3, R0 ;  /* 0x00000003ff007819 */ /* 0x000fc80000011600 */
[----:B------:R-:W-:Y:S01]  /*1afa0*/  LOP3.LUT R0, R2, R0, RZ, 0x3c, !PT ;  /* 0x0000000002007212 */ /* 0x000fe200078e3cff */
[----:B------:R-:W-:-:S04]  /*1afb0*/  IMAD R2, R179, 0x400, R42 ;  /* 0x00000400b3027824 */ /* 0x000fc800078e022a */
[----:B------:R-:W-:Y:S02]  /*1afc0*/  IMAD R0, R178, 0x200, R0 ;  /* 0x00000200b2007824 */ /* 0x000fe400078e0200 */
[----:B------:R-:W-:Y:S02]  /*1afd0*/  IMAD.SHL.U32 R215, R2, 0x2, RZ ;  /* 0x0000000202d77824 */ /* 0x000fe400078e00ff */
[----:B------:R-:W-:Y:S02]  /*1afe0*/  IMAD.SHL.U32 R208, R0, 0x2, RZ ;  /* 0x0000000200d07824 */ /* 0x000fe400078e00ff */
[--C-:B------:R-:W-:Y:S01]  /*1aff0*/  IMAD R216, R43, 0x2, R215.reuse ;  /* 0x000000022bd87824 */ /* 0x100fe200078e02d7 */
[----:B------:R-:W-:Y:S01]  /*1b000*/  LDSM.16.M88.4 R4, [R215] ;  /* 0x00000000d704783b */ /* 0x000fe20000000200 */
[C---:B------:R-:W-:Y:S01]  /*1b010*/  IMAD R218, R39.reuse, 0x2, R215 ;  /* 0x0000000227da7824 */ /* 0x040fe200078e02d7 */
[C---:B------:R-:W-:Y:S01]  /*1b020*/  IADD3 R0, R208.reuse, 0x8000, RZ ;  /* 0x00008000d0007810 */ /* 0x040fe20007ffe0ff */
[----:B------:R-:W-:Y:S01]  /*1b030*/  IMAD R217, R39, 0x2, R216 ;  /* 0x0000000227d97824 */ /* 0x000fe200078e02d8 */
[----:B------:R-:W2:Y:S01]  /*1b040*/  LDSM.16.M88.4 R8, [R208+0x8000] ;  /* 0x00800000d008783b */ /* 0x000ea20000000200 */
[----:B------:R-:W-:-:S02]  /*1b050*/  IADD3 R219, R208, 0x8020, RZ ;  /* 0x00008020d0db7810 */ /* 0x000fc40007ffe0ff */
[----:B------:R-:W-:Y:S01]  /*1b060*/  @P1 IADD3 R219, R0, -0x20, RZ ;  /* 0xffffffe000db1810 */ /* 0x000fe20007ffe0ff */
[----:B------:R-:W1:Y:S01]  /*1b070*/  LDSM.16.M88.4 R44, [R208+0x9000] ;  /* 0x00900000d02c783b */ /* 0x000e620000000200 */
[----:B------:R-:W-:-:S03]  /*1b080*/  IMAD.MOV.U32 R0, RZ, RZ, 0x40 ;  /* 0x00000040ff007424 */ /* 0x000fc600078e00ff */
[----:B------:R-:W3:Y:S02]  /*1b090*/  LDSM.16.M88.4 R28, [R208+0x8800] ;  /* 0x00880000d01c783b */ /* 0x000ee40000000200 */
[----:B------:R-:W-:Y:S02]  /*1b0a0*/  SEL R0, R0, 0xffffffc0, !P2 ;  /* 0xffffffc000007807 */ /* 0x000fe40005000000 */
[----:B------:R-:W4:Y:S03]  /*1b0b0*/  LDSM.16.M88.4 R32, [R208+0x9800] ;  /* 0x00980000d020783b */ /* 0x000f260000000200 */
[----:B------:R-:W-:Y:S01]  /*1b0c0*/  IMAD.IADD R214, R208, 0x1, R0 ;  /* 0x00000001d0d67824 */ /* 0x000fe200078e0200 */
[----:B------:R-:W-:Y:S01]  /*1b0d0*/  LDSM.16.M88.4 R12, [R216] ;  /* 0x00000000d80c783b */ /* 0x000fe20000000200 */
[----:B------:R-:W-:-:S03]  /*1b0e0*/  IMAD.IADD R213, R0, 0x1, R219 ;  /* 0x0000000100d57824 */ /* 0x000fc600078e02db */
[----:B------:R-:W3:Y:S04]  /*1b0f0*/  LDSM.16.M88.4 R48, [R219] ;  /* 0x00000000db30783b */ /* 0x000ee80000000200 */
[----:B------:R-:W3:Y:S04]  /*1b100*/  LDSM.16.M88.4 R56, [R219+0x800] ;  /* 0x00080000db38783b */ /* 0x000ee80000000200 */
[----:B------:R-:W-:Y:S04]  /*1b110*/  LDSM.16.M88.4 R72, [R214+0x8800] ;  /* 0x00880000d648783b */ /* 0x000fe80000000200 */
[----:B------:R-:W-:Y:S04]  /*1b120*/  LDSM.16.M88.4 R88, [R214+0x9000] ;  /* 0x00900000d658783b */ /* 0x000fe80000000200 */
[----:B------:R-:W-:Y:S01]  /*1b130*/  LDSM.16.M88.4 R76, [R214+0x9800] ;  /* 0x00980000d64c783b */ /* 0x000fe20000000200 */
[C---:B--2---:R-:W-:Y:S03]  /*1b140*/  HMMA.16816.F32 R16, R4.reuse, R8, RZ ;  /* 0x000000080410723c */ /* 0x044fe600000018ff */
[----:B------:R-:W-:Y:S04]  /*1b150*/  LDSM.16.M88.4 R84, [R213] ;  /* 0x00000000d554783b */ /* 0x000fe80000000200 */
[----:B------:R-:W-:Y:S01]  /*1b160*/  LDSM.16.M88.4 R96, [R213+0x800] ;  /* 0x00080000d560783b */ /* 0x000fe20000000200 */
[C---:B------:R-:W-:Y:S03]  /*1b170*/  HMMA.16816.F32 R8, R4.reuse, R10, RZ ;  /* 0x0000000a0408723c */ /* 0x040fe600000018ff */
[----:B------:R-:W-:Y:S04]  /*1b180*/  LDSM.16.M88.4 R100, [R213+0x1000] ;  /* 0x00100000d564783b */ /* 0x000fe80000000200 */
[----:B------:R-:W2:Y:S01]  /*1b190*/  LD.E R0, [R24.64+0x18c] ;  /* 0x00018c0618007980 */ /* 0x000ea2000c101900 */
[C---:B-1----:R-:W-:Y:S03]  /*1b1a0*/  HMMA.16816.F32 R60, R4.reuse, R44, RZ ;  /* 0x0000002c043c723c */ /* 0x042fe600000018ff */
[----:B------:R-:W-:Y:S05]  /*1b1b0*/  LDSM.16.M88.4 R104, [R208+0xc000] ;  /* 0x00c00000d068783b */ /* 0x000fea0000000200 */
[C---:B------:R-:W-:Y:S08]  /*1b1c0*/  HMMA.16816.F32 R64, R4.reuse, R46, RZ ;  /* 0x0000002e0440723c */ /* 0x040ff000000018ff */
[C---:B---3--:R-:W-:Y:S08]  /*1b1d0*/  HMMA.16816.F32 R20, R4.reuse, R28, RZ ;  /* 0x0000001c0414723c */ /* 0x048ff000000018ff */
[C---:B------:R-:W-:Y:S01]  /*1b1e0*/  HMMA.16816.F32 R52, R4.reuse, R30, RZ ;  /* 0x0000001e0434723c */ /* 0x040fe200000018ff */
[----:B------:R-:W-:Y:S07]  /*1b1f0*/  LDSM.16.M88.4 R28, [R214+0x8000] ;  /* 0x00800000d61c783b */ /* 0x000fee0000000200 */
[C---:B----4-:R-:W-:Y:S08]  /*1b200*/  HMMA.16816.F32 R44, R4.reuse, R32, RZ ;  /* 0x00000020042c723c */ /* 0x050ff000000018ff */
[----:B------:R-:W-:Y:S01]  /*1b210*/  HMMA.16816.F32 R92, R4, R34, RZ ;  /* 0x00000022045c723c */ /* 0x000fe200000018ff */
[----:B------:R-:W1:Y:S04]  /*1b220*/  LDSM.16.M88.4 R4, [R219+0x1000] ;  /* 0x00100000db04783b */ /* 0x000e680000000200 */
[----:B------:R-:W3:Y:S03]  /*1b230*/  LDSM.16.M88.4 R32, [R219+0x1800] ;  /* 0x00180000db20783b */ /* 0x000ee60000000200 */
[C---:B------:R-:W-:Y:S01]  /*1b240*/  HMMA.16816.F32 R68, R12.reuse, R50, R8 ;  /* 0x000000320c44723c */ /* 0x040fe20000001808 */
[----:B------:R-:W4:Y:S07]  /*1b250*/  LDSM.16.M88.4 R8, [R218] ;  /* 0x00000000da08783b */ /* 0x000f2e0000000200 */
[C---:B------:R-:W-:Y:S08]  /*1b260*/  HMMA.16816.F32 R80, R12.reuse, R48, R16 ;  /* 0x000000300c50723c */ /* 0x040ff00000001810 */
[C---:B------:R-:W-:Y:S08]  /*1b270*/  HMMA.16816.F32 R16, R12.reuse, R58, R52 ;  /* 0x0000003a0c10723c */ /* 0x040ff00000001834 */
[C---:B------:R-:W-:Y:S08]  /*1b280*/  HMMA.16816.F32 R20, R12.reuse, R56, R20 ;  /* 0x000000380c14723c */ /* 0x040ff00000001814 */
[C---:B-1----:R-:W-:Y:S08]  /*1b290*/  HMMA.16816.F32 R52, R12.reuse, R4, R60 ;  /* 0x000000040c34723c */ /* 0x042ff0000000183c */
[C---:B------:R-:W-:Y:S01]  /*1b2a0*/  HMMA.16816.F32 R64, R12.reuse, R6, R64 ;  /* 0x000000060c40723c */ /* 0x040fe20000001840 */
[----:B------:R-:W1:Y:S07]  /*1b2b0*/  LDSM.16.M88.4 R4, [R217] ;  /* 0x00000000d904783b */ /* 0x000e6e0000000200 */
[C---:B---3--:R-:W-:Y:S08]  /*1b2c0*/  HMMA.16816.F32 R60, R12.reuse, R32, R44 ;  /* 0x000000200c3c723c */ /* 0x048ff0000000182c */
[----:B------:R-:W-:Y:S01]  /*1b2d0*/  HMMA.16816.F32 R44, R12, R34, R92 ;  /* 0x000000220c2c723c */ /* 0x000fe2000000185c */
[----:B------:R-:W-:Y:S04]  /*1b2e0*/  LDSM.16.M88.4 R12, [R215+0x2000] ;  /* 0x00200000d70c783b */ /* 0x000fe80000000200 */
[----:B------:R-:W-:Y:S03]  /*1b2f0*/  LDSM.16.M88.4 R92, [R208+0xa000] ;  /* 0x00a00000d05c783b */ /* 0x000fe60000000200 */
[C---:B----4-:R-:W-:Y:S01]  /*1b300*/  HMMA.16816.F32 R48, R8.reuse, R28, R80 ;  /* 0x0000001c0830723c */ /* 0x050fe20000001850 */
[----:B------:R-:W3:Y:S07]  /*1b310*/  LDSM.16.M88.4 R80, [R213+0x1800] ;  /* 0x00180000d550783b */ /* 0x000eee0000000200 */
[C---:B------:R-:W-:Y:S08]  /*1b320*/  HMMA.16816.F32 R56, R8.reuse, R30, R68 ;  /* 0x0000001e0838723c */ /* 0x040ff00000001844 */
        /* <DEDUP_REMOVED lines=12> */
[----:B------:R-:W1:Y:S04]  /*1b3f0*/  LDSM.16.M88.4 R56, [R208+0xa800] ;  /* 0x00a80000d038783b */ /* 0x000e680000000200 */
[----:B------:R-:W4:Y:S03]  /*1b400*/  LDSM.16.M88.4 R84, [R219+0x2000] ;  /* 0x00200000db54783b */ /* 0x000f260000000200 */
[C---:B------:R-:W-:Y:S08]  /*1b410*/  HMMA.16816.F32 R48, R4.reuse, R98, R28 ;  /* 0x000000620430723c */ /* 0x040ff0000000181c */
[C---:B------:R-:W-:Y:S08]  /*1b420*/  HMMA.16816.F32 R28, R4.reuse, R100, R20 ;  /* 0x00000064041c723c */ /* 0x040ff00000001814 */
[C---:B------:R-:W-:Y:S01]  /*1b430*/  HMMA.16816.F32 R68, R4.reuse, R96, R32 ;  /* 0x000000600444723c */ /* 0x040fe20000001820 */
[----:B------:R-:W-:Y:S07]  /*1b440*/  LDSM.16.M88.4 R96, [R213+0x2000] ;  /* 0x00200000d560783b */ /* 0x000fee0000000200 */
[C---:B------:R-:W-:Y:S01]  /*1b450*/  HMMA.16816.F32 R64, R4.reuse, R102, R64 ;  /* 0x000000660440723c */ /* 0x040fe20000001840 */
[----:B------:R-:W-:Y:S07]  /*1b460*/  LDSM.16.M88.4 R100, [R214+0xa000] ;  /* 0x00a00000d664783b */ /* 0x000fee0000000200 */
[C---:B---3--:R-:W-:Y:S08]  /*1b470*/  HMMA.16816.F32 R60, R4.reuse, R80, R60 ;  /* 0x00000050043c723c */ /* 0x048ff0000000183c */
[----:B------:R-:W-:Y:S01]  /*1b480*/  HMMA.16816.F32 R16, R4, R82, R16 ;  /* 0x000000520410723c */ /* 0x000fe20000001810 */
[----:B------:R-:W3:Y:S04]  /*1b490*/  LDSM.16.M88.4 R80, [R219+0x2800] ;  /* 0x00280000db50783b */ /* 0x000ee80000000200 */
[----:B------:R-:W-:Y:S03]  /*1b4a0*/  LDSM.16.M88.4 R4, [R218+0x2000] ;  /* 0x00200000da04783b */ /* 0x000fe60000000200 */
[C---:B------:R-:W-:Y:S08]  /*1b4b0*/  HMMA.16816.F32 R20, R12.reuse, R92, R44 ;  /* 0x0000005c0c14723c */ /* 0x040ff0000000182c */
[C---:B------:R-:W-:Y:S01]  /*1b4c0*/  HMMA.16816.F32 R32, R12.reuse, R94, R52 ;  /* 0x0000005e0c20723c */ /* 0x040fe20000001834 */
[----:B------:R-:W2:Y:S07]  /*1b4d0*/  LDSM.16.M88.4 R92, [R219+0x3800] ;  /* 0x00380000db5c783b */ /* 0x000eae0000000200 */
[C---:B-1----:R-:W-:Y:S01]  /*1b4e0*/  HMMA.16816.F32 R44, R12.reuse, R58, R48 ;  /* 0x0000003a0c2c723c */ /* 0x042fe20000001830 */
[----:B------:R-:W1:Y:S07]  /*1b4f0*/  LDSM.16.M88.4 R48, [R214+0xa800] ;  /* 0x00a80000d630783b */ /* 0x000e6e0000000200 */
[C---:B------:R-:W-:Y:S08]  /*1b500*/  HMMA.16816.F32 R28, R12.reuse, R72, R28 ;  /* 0x000000480c1c723c */ /* 0x040ff0000000181c */
[C---:B------:R-:W-:Y:S08]  /*1b510*/  HMMA.16816.F32 R68, R12.reuse, R56, R68 ;  /* 0x000000380c44723c */ /* 0x040ff00000001844 */
[C---:B------:R-:W-:Y:S01]  /*1b520*/  HMMA.16816.F32 R52, R12.reuse, R74, R64 ;  /* 0x0000004a0c34723c */ /* 0x040fe20000001840 */
[----:B------:R-:W-:Y:S07]  /*1b530*/  LDSM.16.M88.4 R72, [R214+0xb800] ;  /* 0x00b80000d648783b */ /* 0x000fee0000000200 */
[C---:B------:R-:W-:Y:S01]  /*1b540*/  HMMA.16816.F32 R56, R12.reuse, R76, R60 ;  /* 0x0000004c0c38723c */ /* 0x040fe2000000183c */
[----:B------:R-:W1:Y:S07]  /*1b550*/  LDSM.16.M88.4 R60, [R214+0xb000] ;  /* 0x00b00000d63c783b */ /* 0x000e6e0000000200 */
[----:B------:R-:W-:Y:S01]  /*1b560*/  HMMA.16816.F32 R12, R12, R78, R16 ;  /* 0x0000004e0c0c723c */ /* 0x000fe20000001810 */
[----:B------:R-:W1:Y:S04]  /*1b570*/  LDSM.16.M88.4 R16, [R217+0x2000] ;  /* 0x00200000d910783b */ /* 0x000e680000000200 */
[----:B------:R-:W-:Y:S03]  /*1b580*/  LDSM.16.M88.4 R76, [R208+0xd000] ;  /* 0x00d00000d04c783b */ /* 0x000fe60000000200 */
[C---:B----4-:R-:W-:Y:S08]  /*1b590*/  HMMA.16816.F32 R20, R8.reuse, R84, R20 ;  /* 0x000000540814723c */ /* 0x050ff00000001814 */
[C---:B------:R-:W-:Y:S01]  /*1b5a0*/  HMMA.16816.F32 R32, R8.reuse, R86, R32 ;  /* 0x000000560820723c */ /* 0x040fe20000001820 */
[----:B------:R-:W-:Y:S07]  /*1b5b0*/  LDSM.16.M88.4 R84, [R213+0x3000] ;  /* 0x00300000d554783b */ /* 0x000fee0000000200 */
[C---:B---3--:R-:W-:Y:S08]  /*1b5c0*/  HMMA.16816.F32 R44, R8.reuse, R82, R44 ;  /* 0x00000052082c723c */ /* 0x048ff0000000182c */
[C---:B------:R-:W-:Y:S08]  /*1b5d0*/  HMMA.16816.F32 R28, R8.reuse, R88, R28 ;  /* 0x00000058081c723c */ /* 0x040ff0000000181c */
[C---:B------:R-:W-:Y:S01]  /*1b5e0*/  HMMA.16816.F32 R52, R8.reuse, R90, R52 ;  /* 0x0000005a0834723c */ /* 0x040fe20000001834 */
[----:B------:R-:W-:Y:S07]  /*1b5f0*/  LDSM.16.M88.4 R88, [R213+0x3800] ;  /* 0x00380000d558783b */ /* 0x000fee0000000200 */
[C---:B------:R-:W-:Y:S01]  /*1b600*/  HMMA.16816.F32 R64, R8.reuse, R80, R68 ;  /* 0x000000500840723c */ /* 0x040fe20000001844 */
[----:B------:R-:W3:Y:S04]  /*1b610*/  LDSM.16.M88.4 R68, [R213+0x2800] ;  /* 0x00280000d544783b */ /* 0x000ee80000000200 */
[----:B------:R-:W-:Y:S03]  /*1b620*/  LDSM.16.M88.4 R80, [R208+0xd800] ;  /* 0x00d80000d050783b */ /* 0x000fe60000000200 */
[C---:B--2---:R-:W-:Y:S08]  /*1b630*/  HMMA.16816.F32 R56, R8.reuse, R92, R56 ;  /* 0x0000005c0838723c */ /* 0x044ff00000001838 */
[----:B------:R-:W-:Y:S01]  /*1b640*/  HMMA.16816.F32 R8, R8, R94, R12 ;  /* 0x0000005e0808723c */ /* 0x000fe2000000180c */
[----:B------:R-:W2:Y:S04]  /*1b650*/  LDSM.16.M88.4 R12, [R215+0x4000] ;  /* 0x00400000d70c783b */ /* 0x000ea80000000200 */
[----:B------:R-:W-:Y:S03]  /*1b660*/  LDSM.16.M88.4 R92, [R219+0x5000] ;  /* 0x00500000db5c783b */ /* 0x000fe60000000200 */
[C---:B------:R-:W-:Y:S08]  /*1b670*/  HMMA.16816.F32 R20, R4.reuse, R100, R20 ;  /* 0x000000640414723c */ /* 0x040ff00000001814 */
[C---:B------:R-:W-:Y:S01]  /*1b680*/  HMMA.16816.F32 R32, R4.reuse, R102, R32 ;  /* 0x000000660420723c */ /* 0x040fe20000001820 */
[----:B------:R-:W-:Y:S07]  /*1b690*/  LDSM.16.M88.4 R100, [R219+0x4000] ;  /* 0x00400000db64783b */ /* 0x000fee0000000200 */
[C---:B-1----:R-:W-:Y:S08]  /*1b6a0*/  HMMA.16816.F32 R44, R4.reuse, R50, R44 ;  /* 0x00000032042c723c */ /* 0x042ff0000000182c */
[C---:B------:R-:W-:Y:S08]  /*1b6b0*/  HMMA.16816.F32 R28, R4.reuse, R60, R28 ;  /* 0x0000003c041c723c */ /* 0x040ff0000000181c */
[C---:B------:R-:W-:Y:S01]  /*1b6c0*/  HMMA.16816.F32 R52, R4.reuse, R62, R52 ;  /* 0x0000003e0434723c */ /* 0x040fe20000001834 */
[----:B------:R-:W1:Y:S07]  /*1b6d0*/  LDSM.16.M88.4 R60, [R208+0xc800] ;  /* 0x00c80000d03c783b */ /* 0x000e6e0000000200 */
[C---:B------:R-:W-:Y:S08]  /*1b6e0*/  HMMA.16816.F32 R64, R4.reuse, R48, R64 ;  /* 0x000000300440723c */ /* 0x040ff00000001840 */
[C---:B------:R-:W-:Y:S08]  /*1b6f0*/  HMMA.16816.F32 R56, R4.reuse, R72, R56 ;  /* 0x000000480438723c */ /* 0x040ff00000001838 */
[----:B------:R-:W-:Y:S01]  /*1b700*/  HMMA.16816.F32 R4, R4, R74, R8 ;  /* 0x0000004a0404723c */ /* 0x000fe20000001808 */
[----:B------:R-:W4:Y:S04]  /*1b710*/  LDSM.16.M88.4 R8, [R216+0x4000] ;  /* 0x00400000d808783b */ /* 0x000f280000000200 */
[----:B------:R-:W1:Y:S03]  /*1b720*/  LDSM.16.M88.4 R72, [R219+0x4800] ;  /* 0x00480000db48783b */ /* 0x000e660000000200 */
[C---:B------:R-:W-:Y:S08]  /*1b730*/  HMMA.16816.F32 R20, R16.reuse, R96, R20 ;  /* 0x000000601014723c */ /* 0x040ff00000001814 */
[C---:B------:R-:W-:Y:S01]  /*1b740*/  HMMA.16816.F32 R32, R16.reuse, R98, R32 ;  /* 0x000000621020723c */ /* 0x040fe20000001820 */
[----:B------:R-:W1:Y:S07]  /*1b750*/  LDSM.16.M88.4 R96, [R219+0x5800] ;  /* 0x00580000db60783b */ /* 0x000e6e0000000200 */
[C---:B---3--:R-:W-:Y:S08]  /*1b760*/  HMMA.16816.F32 R48, R16.reuse, R70, R44 ;  /* 0x000000461030723c */ /* 0x048ff0000000182c */
[C---:B------:R-:W-:Y:S08]  /*1b770*/  HMMA.16816.F32 R44, R16.reuse, R84, R28 ;  /* 0x00000054102c723c */ /* 0x040ff0000000181c */
[C---:B------:R-:W-:Y:S01]  /*1b780*/  HMMA.16816.F32 R28, R16.reuse, R86, R52 ;  /* 0x00000056101c723c */ /* 0x040fe20000001834 */
[----:B------:R-:W-:Y:S07]  /*1b790*/  LDSM.16.M88.4 R84, [R214+0xd000] ;  /* 0x00d00000d654783b */ /* 0x000fee0000000200 */
        /* <DEDUP_REMOVED lines=9> */
[C---:B-1----:R-:W-:Y:S08]  /*1b830*/  HMMA.16816.F32 R52, R12.reuse, R62, R48 ;  /* 0x0000003e0c34723c */ /* 0x042ff00000001830 */
[C---:B------:R-:W-:Y:S08]  /*1b840*/  HMMA.16816.F32 R48, R12.reuse, R76, R44 ;  /* 0x0000004c0c30723c */ /* 0x040ff0000000182c */
[C---:B------:R-:W-:Y:S01]  /*1b850*/  HMMA.16816.F32 R44, R12.reuse, R78, R28 ;  /* 0x0000004e0c2c723c */ /* 0x040fe2000000181c */
[----:B------:R-:W-:Y:S07]  /*1b860*/  LDSM.16.M88.4 R76, [R208+0xe000] ;  /* 0x00e00000d04c783b */ /* 0x000fee0000000200 */
[C---:B------:R-:W-:Y:S08]  /*1b870*/  HMMA.16816.F32 R28, R12.reuse, R80, R56 ;  /* 0x000000500c1c723c */ /* 0x040ff00000001838 */
[C---:B------:R-:W-:Y:S08]  /*1b880*/  HMMA.16816.F32 R64, R12.reuse, R60, R64 ;  /* 0x0000003c0c40723c */ /* 0x040ff00000001840 */
[----:B------:R-:W-:Y:S01]  /*1b890*/  HMMA.16816.F32 R16, R12, R82, R16 ;  /* 0x000000520c10723c */ /* 0x000fe20000001810 */
[----:B------:R-:W1:Y:S07]  /*1b8a0*/  LDSM.16.M88.4 R80, [R214+0xd800] ;  /* 0x00d80000d650783b */ /* 0x000e6e0000000200 */
[C---:B----4-:R-:W-:Y:S01]  /*1b8b0*/  HMMA.16816.F32 R12, R8.reuse, R100, R20 ;  /* 0x00000064080c723c */ /* 0x050fe20000001814 */
[----:B------:R-:W3:Y:S07]  /*1b8c0*/  LDSM.16.M88.4 R20, [R217+0x4000] ;  /* 0x00400000d914783b */ /* 0x000eee0000000200 */
[C---:B------:R-:W-:Y:S08]  /*1b8d0*/  HMMA.16816.F32 R32, R8.reuse, R102, R32 ;  /* 0x000000660820723c */ /* 0x040ff00000001820 */
[C---:B------:R-:W-:Y:S08]  /*1b8e0*/  HMMA.16816.F32 R60, R8.reuse, R74, R52 ;  /* 0x0000004a083c723c */ /* 0x040ff00000001834 */
[C---:B------:R-:W-:Y:S08]  /*1b8f0*/  HMMA.16816.F32 R52, R8.reuse, R92, R48 ;  /* 0x0000005c0834723c */ /* 0x040ff00000001830 */
[C---:B------:R-:W-:Y:S08]  /*1b900*/  HMMA.16816.F32 R48, R8.reuse, R96, R28 ;  /* 0x000000600830723c */ /* 0x040ff0000000181c */
[----:B------:R-:W-:Y:S01]  /*1b910*/  HMMA.16816.F32 R28, R8, R98, R16 ;  /* 0x00000062081c723c */ /* 0x000fe20000001810 */
[----:B------:R-:W4:Y:S04]  /*1b920*/  LDSM.16.M88.4 R16, [R215+0x6000] ;  /* 0x00600000d710783b */ /* 0x000f280000000200 */
[----:B------:R-:W-:Y:S03]  /*1b930*/  LDSM.16.M88.4 R96, [R213+0x5000] ;  /* 0x00500000d560783b */ /* 0x000fe60000000200 */
[----:B--2---:R-:W-:Y:S08]  /*1b940*/  HMMA.16816.F32 R12, R4, R104, R12 ;  /* 0x00000068040c723c */ /* 0x004ff0000000180c */
[C---:B------:R-:W-:Y:S01]  /*1b950*/  HMMA.16816.F32 R64, R8.reuse, R72, R64 ;  /* 0x000000480840723c */ /* 0x040fe20000001840 */
[----:B------:R-:W2:Y:S07]  /*1b960*/  LDSM.16.M88.4 R72, [R213+0x4800] ;  /* 0x00480000d548783b */ /* 0x000eae0000000200 */
[----:B------:R-:W-:Y:S01]  /*1b970*/  HMMA.16816.F32 R56, R8, R94, R44 ;  /* 0x0000005e0838723c */ /* 0x000fe2000000182c */
[----:B------:R-:W-:Y:S07]  /*1b980*/  LDSM.16.M88.4 R92, [R208+0xf000] ;  /* 0x00f00000d05c783b */ /* 0x000fee0000000200 */
[C---:B------:R-:W-:Y:S08]  /*1b990*/  HMMA.16816.F32 R8, R4.reuse, R106, R32 ;  /* 0x0000006a0408723c */ /* 0x040ff00000001820 */
[----:B-1----:R-:W-:Y:S08]  /*1b9a0*/  HMMA.16816.F32 R104, R4, R82, R28 ;  /* 0x000000520468723c */ /* 0x002ff0000000181c */
[----:B---3--:R-:W-:Y:S01]  /*1b9b0*/  HMMA.16816.F32 R28, R20, R88, R12 ;  /* 0x00000058141c723c */ /* 0x008fe2000000180c */
[----:B------:R-:W-:Y:S07]  /*1b9c0*/  LDSM.16.M88.4 R12, [R216+0x6000] ;  /* 0x00600000d80c783b */ /* 0x000fee0000000200 */
[C---:B------:R-:W-:Y:S01]  /*1b9d0*/  HMMA.16816.F32 R32, R4.reuse, R68, R64 ;  /* 0x000000440420723c */ /* 0x040fe20000001840 */
[----:B------:R-:W-:Y:S07]  /*1b9e0*/  LDSM.16.M88.4 R64, [R219+0x6800] ;  /* 0x00680000db40783b */ /* 0x000fee0000000200 */
[C---:B------:R-:W-:Y:S01]  /*1b9f0*/  HMMA.16816.F32 R44, R4.reuse, R70, R60 ;  /* 0x00000046042c723c */ /* 0x040fe2000000183c */
[----:B------:R-:W1:Y:S04]  /*1ba00*/  LDSM.16.M88.4 R68, [R219+0x6000] ;  /* 0x00600000db44783b */ /* 0x000e680000000200 */
[----:B------:R-:W-:Y:S03]  /*1ba10*/  LDSM.16.M88.4 R60, [R213+0x6000] ;  /* 0x00600000d53c783b */ /* 0x000fe60000000200 */
[----:B------:R-:W-:Y:S08]  /*1ba20*/  HMMA.16816.F32 R52, R4, R84, R52 ;  /* 0x000000540434723c */ /* 0x000ff00000001834 */
[----:B------:R-:W-:Y:S01]  /*1ba30*/  HMMA.16816.F32 R8, R20, R90, R8 ;  /* 0x0000005a1408723c */ /* 0x000fe20000001808 */
[----:B------:R-:W-:Y:S07]  /*1ba40*/  LDSM.16.M88.4 R88, [R219+0x7000] ;  /* 0x00700000db58783b */ /* 0x000fee0000000200 */
[C---:B------:R-:W-:Y:S01]  /*1ba50*/  HMMA.16816.F32 R84, R4.reuse, R86, R56 ;  /* 0x000000560454723c */ /* 0x040fe20000001838 */
[----:B------:R-:W3:Y:S07]  /*1ba60*/  LDSM.16.M88.4 R56, [R208+0xe800] ;  /* 0x00e80000d038783b */ /* 0x000eee0000000200 */
[----:B------:R-:W-:Y:S08]  /*1ba70*/  HMMA.16816.F32 R100, R4, R80, R48 ;  /* 0x000000500464723c */ /* 0x000ff00000001830 */
[----:B----4-:R-:W-:Y:S08]  /*1ba80*/  HMMA.16816.F32 R28, R16, R76, R28 ;  /* 0x0000004c101c723c */ /* 0x010ff0000000181c */
[C---:B--2---:R-:W-:Y:S08]  /*1ba90*/  HMMA.16816.F32 R4, R20.reuse, R72, R32 ;  /* 0x000000481404723c */ /* 0x044ff00000001820 */
[----:B------:R-:W-:Y:S01]  /*1baa0*/  HMMA.16816.F32 R80, R20, R96, R52 ;  /* 0x000000601450723c */ /* 0x000fe20000001834 */
[----:B------:R-:W-:Y:S07]  /*1bab0*/  LDSM.16.M88.4 R52, [R214+0xe000] ;  /* 0x00e00000d634783b */ /* 0x000fee0000000200 */
[----:B------:R-:W-:Y:S01]  /*1bac0*/  HMMA.16816.F32 R32, R16, R78, R8 ;  /* 0x0000004e1020723c */ /* 0x000fe20000001808 */
[----:B------:R-:W2:Y:S04]  /*1bad0*/  LDSM.16.M88.4 R8, [R218+0x6000] ;  /* 0x00600000da08783b */ /* 0x000ea80000000200 */
[----:B------:R-:W-:Y:S03]  /*1bae0*/  LDSM.16.M88.4 R76, [R214+0xe800] ;  /* 0x00e80000d64c783b */ /* 0x000fe60000000200 */
[----:B------:R-:W-:Y:S01]  /*1baf0*/  HMMA.16816.F32 R44, R20, R74, R44 ;  /* 0x0000004a142c723c */ /* 0x000fe2000000182c */
[----:B------:R-:W-:Y:S07]  /*1bb00*/  LDSM.16.M88.4 R72, [R213+0x5800] ;  /* 0x00580000d548783b */ /* 0x000fee0000000200 */
[----:B-1----:R-:W-:Y:S08]  /*1bb10*/  HMMA.16816.F32 R28, R12, R68, R28 ;  /* 0x000000440c1c723c */ /* 0x002ff0000000181c */
[C---:B---3--:R-:W-:Y:S01]  /*1bb20*/  HMMA.16816.F32 R48, R16.reuse, R56, R4 ;  /* 0x000000381030723c */ /* 0x048fe20000001804 */
[----:B------:R-:W1:Y:S07]  /*1bb30*/  LDSM.16.M88.4 R4, [R217+0x6000] ;  /* 0x00600000d904783b */ /* 0x000e6e0000000200 */
[----:B------:R-:W-:Y:S08]  /*1bb40*/  HMMA.16816.F32 R56, R16, R58, R44 ;  /* 0x0000003a1038723c */ /* 0x000ff0000000182c */
[----:B------:R-:W-:Y:S01]  /*1bb50*/  HMMA.16816.F32 R44, R12, R70, R32 ;  /* 0x000000460c2c723c */ /* 0x000fe20000001820 */
[----:B------:R-:W3:Y:S07]  /*1bb60*/  LDSM.16.M88.4 R68, [R213+0x6800] ;  /* 0x00680000d544783b */ /* 0x000eee0000000200 */
[----:B--2---:R-:W-:Y:S08]  /*1bb70*/  HMMA.16816.F32 R28, R8, R52, R28 ;  /* 0x00000034081c723c */ /* 0x004ff0000000181c */
[----:B------:R-:W-:Y:S08]  /*1bb80*/  HMMA.16816.F32 R32, R12, R64, R48 ;  /* 0x000000400c20723c */ /* 0x000ff00000001830 */
[----:B------:R-:W-:Y:S08]  /*1bb90*/  HMMA.16816.F32 R80, R16, R92, R80 ;  /* 0x0000005c1050723c */ /* 0x000ff00000001850 */
[----:B------:R-:W-:Y:S08]  /*1bba0*/  HMMA.16816.F32 R44, R8, R54, R44 ;  /* 0x00000036082c723c */ /* 0x000ff0000000182c */
[----:B-1----:R-:W-:Y:S08]  /*1bbb0*/  HMMA.16816.F32 R52, R4, R60, R28 ;  /* 0x0000003c0434723c */ /* 0x002ff0000000181c */
[----:B------:R-:W-:Y:S08]  /*1bbc0*/  HMMA.16816.F32 R28, R8, R76, R32 ;  /* 0x0000004c081c723c */ /* 0x000ff00000001820 */
[----:B------:R-:W-:Y:S01]  /*1bbd0*/  HMMA.16816.F32 R32, R20, R98, R84 ;  /* 0x000000621420723c */ /* 0x000fe20000001854 */
[----:B------:R-:W1:Y:S07]  /*1bbe0*/  LDSM.16.M88.4 R84, [R214+0xf000] ;  /* 0x00f00000d654783b */ /* 0x000e6e0000000200 */
[C---:B------:R-:W-:Y:S08]  /*1bbf0*/  HMMA.16816.F32 R56, R12.reuse, R66, R56 ;  /* 0x000000420c38723c */ /* 0x040ff00000001838 */
[----:B------:R-:W-:Y:S01]  /*1bc00*/  HMMA.16816.F32 R48, R12, R88, R80 ;  /* 0x000000580c30723c */ /* 0x000fe20000001850 */
[----:B------:R-:W2:Y:S01]  /*1bc10*/  LDSM.16.M88.4 R80, [R213+0x7000] ;  /* 0x00700000d550783b */ /* 0x000ea20000000200 */
[----:B------:R-:W-:-:S04]  /*1bc20*/  FMUL.FTZ R3, R52, R0 ;  /* 0x0000000034037220 */ /* 0x000fc80000410000 */
[----:B------:R4:W-:Y:S10]  /*1bc30*/  MUFU.TANH R134, R3 ;  /* 0x0000000300867308 */ /* 0x0009f40000002400 */
[----:B------:R-:W-:Y:S01]  /*1bc40*/  HMMA.16816.F32 R56, R8, R78, R56 ;  /* 0x0000004e0838723c */ /* 0x000fe20000001838 */
[----:B------:R-:W2:Y:S01]  /*1bc50*/  LDSM.16.M88.4 R76, [R208+0xf800] ;  /* 0x00f80000d04c783b */ /* 0x000ea20000000200 */
[----:B----4-:R-:W-:-:S04]  /*1bc60*/  FMUL.FTZ R3, R53, R0 ;  /* 0x0000000035037220 */ /* 0x010fc80000410000 */
[----:B------:R4:W-:Y:S02]  /*1bc70*/  MUFU.TANH R41, R3 ;  /* 0x0000000300297308 */ /* 0x0009e40000002400 */
[C---:B------:R-:W-:Y:S08]  /*1bc80*/  HMMA.16816.F32 R44, R4.reuse, R62, R44 ;  /* 0x0000003e042c723c */ /* 0x040ff0000000182c */
[----:B---3--:R-:W-:Y:S01]  /*1bc90*/  HMMA.16816.F32 R60, R4, R68, R28 ;  /* 0x00000044043c723c */ /* 0x008fe2000000181c */
[----:B----4-:R-:W-:-:S07]  /*1bca0*/  FMUL.FTZ R3, R54, R0 ;  /* 0x0000000036037220 */ /* 0x010fce0000410000 */
[----:B------:R-:W-:Y:S01]  /*1bcb0*/  HMMA.16816.F32 R28, R16, R94, R32 ;  /* 0x0000005e101c723c */ /* 0x000fe20000001820 */
[----:B------:R3:W-:Y:S07]  /*1bcc0*/  MUFU.TANH R131, R3 ;  /* 0x0000000300837308 */ /* 0x0007ee0000002400 */
[----:B-1----:R-:W-:Y:S01]  /*1bcd0*/  HMMA.16816.F32 R32, R8, R84, R48 ;  /* 0x000000540820723c */ /* 0x002fe20000001830 */
[----:B---3--:R-:W-:-:S07]  /*1bce0*/  FMUL.FTZ R3, R55, R0 ;  /* 0x0000000037037220 */ /* 0x008fce0000410000 */
[----:B------:R-:W-:Y:S08]  /*1bcf0*/  HMMA.16816.F32 R52, R20, R74, R104 ;  /* 0x0000004a1434723c */ /* 0x000ff00000001868 */
[C---:B------:R-:W-:Y:S01]  /*1bd00*/  HMMA.16816.F32 R48, R4.reuse, R70, R56 ;  /* 0x000000460430723c */ /* 0x040fe20000001838 */
[----:B------:R-:W1:Y:S07]  /*1bd10*/  LDSM.16.M88.4 R68, [R219+0x7800] ;  /* 0x00780000db44783b */ /* 0x000e6e0000000200 */
[----:B--2---:R-:W-:Y:S08]  /*1bd20*/  HMMA.16816.F32 R56, R4, R80, R32 ;  /* 0x000000500438723c */ /* 0x004ff00000001820 */
[----:B------:R-:W-:Y:S01]  /*1bd30*/  HMMA.16816.F32 R32, R16, R78, R52 ;  /* 0x0000004e1020723c */ /* 0x000fe20000001834 */
[----:B------:R-:W2:Y:S07]  /*1bd40*/  LDL R55, [R1+0x8] ;  /* 0x0000080001377983 */ /* 0x000eae0000100800 */
[----:B------:R-:W-:Y:S01]  /*1bd50*/  HMMA.16816.F32 R64, R20, R72, R100 ;  /* 0x000000481440723c */ /* 0x000fe20000001864 */
[----:B------:R3:W-:Y:S07]  /*1bd60*/  MUFU.TANH R98, R3 ;  /* 0x0000000300627308 */ /* 0x0007ee0000002400 */
[----:B------:R-:W-:Y:S01]  /*1bd70*/  HMMA.16816.F32 R20, R12, R90, R28 ;  /* 0x0000005a0c14723c */ /* 0x000fe2000000181c */
[----:B---3--:R-:W-:-:S04]  /*1bd80*/  FMUL.FTZ R3, R44, R0 ;  /* 0x000000002c037220 */ /* 0x008fc80000410000 */
[----:B------:R3:W-:Y:S01]  /*1bd90*/  MUFU.TANH R89, R3 ;  /* 0x0000000300597308 */ /* 0x0007e20000002400 */
[----:B------:R-:W-:-:S10]  /*1bda0*/  FMUL.FTZ R61, R61, R0 ;  /* 0x000000003d3d7220 */ /* 0x000fd40000410000 */
[----:B------:R-:W-:Y:S01]  /*1bdb0*/  HMMA.16816.F32 R28, R16, R76, R64 ;  /* 0x0000004c101c723c */ /* 0x000fe20000001840 */
[-C--:B------:R-:W-:Y:S02]  /*1bdc0*/  FMUL.FTZ R62, R62, R0.reuse ;  /* 0x000000003e3e7220 */ /* 0x080fe40000410000 */
[-C--:B------:R-:W-:Y:S02]  /*1bdd0*/  FMUL.FTZ R63, R63, R0.reuse ;  /* 0x000000003f3f7220 */ /* 0x080fe40000410000 */
[----:B---3--:R-:W-:-:S04]  /*1bde0*/  FMUL.FTZ R3, R45, R0 ;  /* 0x000000002d037220 */ /* 0x008fc80000410000 */
[----:B------:R3:W-:Y:S02]  /*1bdf0*/  MUFU.TANH R99, R3 ;  /* 0x0000000300637308 */ /* 0x0007e40000002400 */
[----:B---3--:R-:W-:-:S06]  /*1be00*/  FMUL.FTZ R3, R46, R0 ;  /* 0x000000002e037220 */ /* 0x008fcc0000410000 */
[----:B------:R3:W-:Y:S08]  /*1be10*/  MUFU.TANH R88, R3 ;  /* 0x0000000300587308 */ /* 0x0007f00000002400 */
[----:B------:R-:W-:Y:S01]  /*1be20*/  MUFU.TANH R73, R61 ;  /* 0x0000003d00497308 */ /* 0x000fe20000002400 */
[----:B---3--:R-:W-:-:S07]  /*1be30*/  FMUL.FTZ R3, R47, R0 ;  /* 0x000000002f037220 */ /* 0x008fce0000410000 */
[----:B------:R-:W-:Y:S08]  /*1be40*/  MUFU.TANH R72, R62 ;  /* 0x0000003e00487308 */ /* 0x000ff00000002400 */
[----:B------:R3:W-:Y:S01]  /*1be50*/  MUFU.TANH R85, R3 ;  /* 0x0000000300557308 */ /* 0x0007e20000002400 */
[----:B------:R-:W-:Y:S07]  /*1be60*/  HMMA.16816.F32 R44, R8, R86, R20 ;  /* 0x00000056082c723c */ /* 0x000fee0000001814 */
[----:B------:R4:W-:Y:S01]  /*1be70*/  MUFU.TANH R67, R63 ;  /* 0x0000003f00437308 */ /* 0x0009e20000002400 */
[----:B---3--:R-:W-:-:S02]  /*1be80*/  FMUL.FTZ R3, R60, R0 ;  /* 0x000000003c037220 */ /* 0x008fc40000410000 */
[----:B----4-:R-:W3:Y:S01]  /*1be90*/  LDSM.16.M88.4 R60, [R214+0xf800] ;  /* 0x00f80000d63c783b */ /* 0x010ee20000000200 */
[----:B-1----:R-:W-:Y:S04]  /*1bea0*/  HMMA.16816.F32 R20, R12, R68, R28 ;  /* 0x000000440c14723c */ /* 0x002fe8000000181c */
[----:B------:R1:W-:Y:S01]  /*1beb0*/  MUFU.TANH R84, R3 ;  /* 0x0000000300547308 */ /* 0x0003e20000002400 */
[----:B------:R-:W-:-:S08]  /*1bec0*/  IMAD.IADD R2, R129, 0x1, R26 ;  /* 0x0000000181027824 */ /* 0x000fd000078e021a */
[----:B------:R-:W-:Y:S01]  /*1bed0*/  HMMA.16816.F32 R44, R4, R82, R44 ;  /* 0x00000052042c723c */ /* 0x000fe2000000182c */
[-C--:B------:R-:W-:Y:S02]  /*1bee0*/  FMUL.FTZ R48, R48, R0.reuse ;  /* 0x0000000030307220 */ /* 0x080fe40000410000 */
[----:B-1----:R-:W-:Y:S01]  /*1bef0*/  IMAD R3, R179, 0x10, R132 ;  /* 0x00000010b3037824 */ /* 0x002fe200078e0284 */
[----:B------:R-:W-:Y:S01]  /*1bf00*/  IADD3 R38, R2, 0x1, RZ ;  /* 0x0000000102267810 */ /* 0x000fe20007ffe0ff */
[----:B------:R-:W-:-:S03]  /*1bf10*/  FMUL.FTZ R49, R49, R0 ;  /* 0x0000000031317220 */ /* 0x000fc60000410000 */
[----:B------:R-:W-:Y:S01]  /*1bf20*/  IADD3 R3, R3, 0x1, R182 ;  /* 0x0000000103037810 */ /* 0x000fe20007ffe0b6 */
[-C--:B------:R-:W-:Y:S02]  /*1bf30*/  FMUL.FTZ R50, R50, R0.reuse ;  /* 0x0000000032327220 */ /* 0x080fe40000410000 */
[----:B------:R-:W-:Y:S01]  /*1bf40*/  FMUL.FTZ R51, R51, R0 ;  /* 0x0000000033337220 */ /* 0x000fe20000410000 */
[----:B------:R-:W-:Y:S02]  /*1bf50*/  IADD3 R3, R156, R3, -R183 ;  /* 0x000000039c037210 */ /* 0x000fe40007ffe8b7 */
[----:B------:R-:W-:Y:S01]  /*1bf60*/  IADD3 R26, R2, 0x8, RZ ;  /* 0x00000008021a7810 */ /* 0x000fe20007ffe0ff */
[----:B------:R-:W-:Y:S02]  /*1bf70*/  I2F R40, R38 ;  /* 0x0000002600287306 */ /* 0x000fe40000201400 */
[----:B-----5:R-:W-:-:S06]  /*1bf80*/  IMAD.IADD R3, R135, 0x1, R3 ;  /* 0x0000000187037824 */ /* 0x020fcc00078e0203 */
[----:B------:R-:W-:Y:S01]  /*1bf90*/  MUFU.TANH R65, R48 ;  /* 0x0000003000417308 */ /* 0x000fe20000002400 */
[----:B---3--:R-:W-:Y:S07]  /*1bfa0*/  HMMA.16816.F32 R28, R8, R60, R20 ;  /* 0x0000003c081c723c */ /* 0x008fee0000001814 */
[----:B------:R-:W-:Y:S01]  /*1bfb0*/  MUFU.TANH R66, R49 ;  /* 0x0000003100427308 */ /* 0x000fe20000002400 */
[----:B------:R-:W-:Y:S07]  /*1bfc0*/  HMMA.16816.F32 R20, R12, R70, R32 ;  /* 0x000000460c14723c */ /* 0x000fee0000001820 */
[----:B------:R-:W-:Y:S01]  /*1bfd0*/  MUFU.TANH R64, R50 ;  /* 0x0000003200407308 */ /* 0x000fe20000002400 */
[----:B------:R-:W-:-:S07]  /*1bfe0*/  IADD3 R16, R3, 0x8, RZ ;  /* 0x0000000803107810 */ /* 0x000fce0007ffe0ff */
[----:B------:R1:W-:Y:S08]  /*1bff0*/  MUFU.TANH R27, R51 ;  /* 0x00000033001b7308 */ /* 0x0003f00000002400 */
[----:B------:R-:W3:Y:S01]  /*1c000*/  I2F R116, R26 ;  /* 0x0000001a00747306 */ /* 0x000ee20000201400 */
[----:B-1----:R-:W1:Y:S01]  /*1c010*/  LDSM.16.M88.4 R48, [R213+0x7800] ;  /* 0x00780000d530783b */ /* 0x002e620000000200 */
[----:B------:R-:W-:Y:S01]  /*1c020*/  IMNMX R17, R3, R156, PT ;  /* 0x0000009c03117217 */ /* 0x000fe20003800200 */
[----:B------:R-:W-:Y:S01]  /*1c030*/  FMUL.FTZ R3, R59, R0 ;  /* 0x000000003b037220 */ /* 0x000fe20000410000 */
[----:B------:R-:W-:Y:S01]  /*1c040*/  IMNMX R16, R16, R156, PT ;  /* 0x0000009c10107217 */ /* 0x000fe20003800200 */
[----:B------:R-:W-:Y:S01]  /*1c050*/  FMUL.FTZ R12, R44, R0 ;  /* 0x000000002c0c7220 */ /* 0x000fe20000410000 */
[----:B------:R-:W-:-:S02]  /*1c060*/  ISETP.GE.AND P5, PT, R26, R17, PT ;  /* 0x000000111a00720c */ /* 0x000fc40003fa6270 */
[C---:B------:R-:W-:Y:S02]  /*1c070*/  IADD3 R37, R2.reuse, 0x9, RZ ;  /* 0x0000000902257810 */ /* 0x040fe40007ffe0ff */
[C---:B------:R-:W-:Y:S02]  /*1c080*/  IADD3 R36, R2.reuse, 0x10, RZ ;  /* 0x0000001002247810 */ /* 0x040fe40007ffe0ff */
[C---:B------:R-:W-:Y:S02]  /*1c090*/  IADD3 R110, R2.reuse, 0x18, RZ ;  /* 0x00000018026e7810 */ /* 0x040fe40007ffe0ff */
[C---:B------:R-:W-:Y:S02]  /*1c0a0*/  IADD3 R111, R2.reuse, 0x19, RZ ;  /* 0x00000019026f7810 */ /* 0x040fe40007ffe0ff */
[----:B------:R-:W-:Y:S01]  /*1c0b0*/  IADD3 R96, R2, 0x11, RZ ;  /* 0x0000001102607810 */ /* 0x000fe20007ffe0ff */
[----:B------:R-:W-:Y:S01]  /*1c0c0*/  FMUL.FTZ R56, R56, R0 ;  /* 0x0000000038387220 */ /* 0x000fe20000410000 */
[----:B------:R-:W-:-:S02]  /*1c0d0*/  ISETP.GE.AND P2, PT, R26, R16, PT ;  /* 0x000000101a00720c */ /* 0x000fc40003f46270 */
[----:B------:R-:W-:Y:S01]  /*1c0e0*/  IADD3 R97, R2, 0x20, RZ ;  /* 0x0000002002617810 */ /* 0x000fe20007ffe0ff */
[----:B------:R4:W-:Y:S01]  /*1c0f0*/  MUFU.TANH R26, R3 ;  /* 0x00000003001a7308 */ /* 0x0009e20000002400 */
[----:B------:R-:W-:Y:S01]  /*1c100*/  ISETP.GE.AND P6, PT, R38, R17, PT ;  /* 0x000000112600720c */ /* 0x000fe20003fc6270 */
[----:B---3--:R-:W-:Y:S02]  /*1c110*/  FFMA.FTZ R18, R133, R116, R88 ;  /* 0x0000007485127223 */ /* 0x008fe40000010058 */
[-C--:B------:R-:W-:Y:S02]  /*1c120*/  FMUL.FTZ R57, R57, R0.reuse ;  /* 0x0000000039397220 */ /* 0x080fe40000410000 */
[-C--:B------:R-:W-:Y:S01]  /*1c130*/  FMUL.FTZ R58, R58, R0.reuse ;  /* 0x000000003a3a7220 */ /* 0x080fe20000410000 */
[C---:B------:R-:W-:Y:S01]  /*1c140*/  IADD3 R113, R2.reuse, 0x21, RZ ;  /* 0x0000002102717810 */ /* 0x040fe20007ffe0ff */
[----:B------:R3:W-:Y:S01]  /*1c150*/  MUFU.TANH R19, R12 ;  /* 0x0000000c00137308 */ /* 0x0007e20000002400 */
[-C--:B------:R-:W-:Y:S01]  /*1c160*/  FMUL.FTZ R45, R45, R0.reuse ;  /* 0x000000002d2d7220 */ /* 0x080fe20000410000 */
[----:B------:R-:W-:Y:S01]  /*1c170*/  IADD3 R112, R2, 0x28, RZ ;  /* 0x0000002802707810 */ /* 0x000fe20007ffe0ff */
[-C--:B------:R-:W-:Y:S01]  /*1c180*/  FMUL.FTZ R46, R46, R0.reuse ;  /* 0x000000002e2e7220 */ /* 0x080fe20000410000 */
[C---:B------:R-:W-:Y:S01]  /*1c190*/  IADD3 R109, R2.reuse, 0x29, RZ ;  /* 0x00000029026d7810 */ /* 0x040fe20007ffe0ff */
[----:B------:R-:W-:Y:S01]  /*1c1a0*/  FMUL.FTZ R47, R47, R0 ;  /* 0x000000002f2f7220 */ /* 0x000fe20000410000 */
[----:B------:R-:W-:Y:S01]  /*1c1b0*/  IADD3 R93, R2, 0x30, RZ ;  /* 0x00000030025d7810 */ /* 0x000fe20007ffe0ff */
[----:B------:R-:W-:-:S04]  /*1c1c0*/  DEPBAR.LE SB0, 0x0 ;  /* 0x000080000000791a */ /* 0x000fc80000000000 */
[C---:B----4-:R-:W-:Y:S02]  /*1c1d0*/  FFMA.FTZ R3, R133.reuse, R40, R41 ;  /* 0x0000002885037223 */ /* 0x050fe40000010029 */
[----:B---3--:R-:W-:-:S03]  /*1c1e0*/  FFMA.FTZ R12, R133, R116, R89 ;  /* 0x00000074850c7223 */ /* 0x008fc60000010059 */
[----:B------:R-:W-:Y:S01]  /*1c1f0*/  FSEL R41, R3, -INF , !P6 ;  /* 0xff80000003297808 */ /* 0x000fe20007000000 */
[----:B------:R-:W-:Y:S01]  /*1c200*/  FFMA.FTZ R3, R133, R40, R98 ;  /* 0x0000002885037223 */ /* 0x000fe20000010062 */
[----:B------:R-:W-:Y:S02]  /*1c210*/  FSEL R40, R12, -INF , !P5 ;  /* 0xff8000000c287808 */ /* 0x000fe40006800000 */
[----:B------:R-:W-:Y:S01]  /*1c220*/  HMMA.16816.F32 R12, R8, R62, R20 ;  /* 0x0000003e080c723c */ /* 0x000fe20000001814 */
[----:B------:R-:W3:Y:S01]  /*1c230*/  I2F R120, R37 ;  /* 0x0000002500787306 */ /* 0x000ee20000201400 */
[----:B------:R-:W-:-:S07]  /*1c240*/  ISETP.GE.AND P4, PT, R38, R16, PT ;  /* 0x000000102600720c */ /* 0x000fce0003f86270 */
[----:B------:R4:W4:Y:S01]  /*1c250*/  I2F R119, R36 ;  /* 0x0000002400777306 */ /* 0x0009220000201400 */
[----:B-1----:R-:W-:Y:S01]  /*1c260*/  HMMA.16816.F32 R28, R4, R48, R28 ;  /* 0x00000030041c723c */ /* 0x002fe2000000181c */
[----:B------:R-:W-:-:S06]  /*1c270*/  FSEL R38, R3, -INF , !P4 ;  /* 0xff80000003267808 */ /* 0x000fcc0006000000 */
[----:B------:R-:W1:Y:S01]  /*1c280*/  I2F R128, R110 ;  /* 0x0000006e00807306 */ /* 0x000e620000201400 */
[----:B---3--:R-:W-:Y:S01]  /*1c290*/  FFMA.FTZ R3, R133, R120, R99 ;  /* 0x0000007885037223 */ /* 0x008fe20000010063 */
[-C--:B------:R-:W-:Y:S02]  /*1c2a0*/  ISETP.GE.AND P0, PT, R37, R17.reuse, PT ;  /* 0x000000112500720c */ /* 0x080fe40003f06270 */
[C---:B------:R-:W-:Y:S02]  /*1c2b0*/  ISETP.GE.AND P3, PT, R36.reuse, R17, PT ;  /* 0x000000112400720c */ /* 0x040fe40003f66270 */
[----:B------:R-:W-:Y:S01]  /*1c2c0*/  ISETP.GE.AND P6, PT, R36, R16, PT ;  /* 0x000000102400720c */ /* 0x000fe20003fc6270 */
[----:B------:R-:W-:Y:S01]  /*1c2d0*/  HMMA.16816.F32 R12, R4, R50, R12 ;  /* 0x00000032040c723c */ /* 0x000fe2000000180c */
[----:B------:R-:W3:Y:S01]  /*1c2e0*/  I2F R127, R111 ;  /* 0x0000006f007f7306 */ /* 0x000ee20000201400 */
[----:B----4-:R-:W-:Y:S01]  /*1c2f0*/  FSEL R36, R3, -INF , !P0 ;  /* 0xff80000003247808 */ /* 0x010fe20004000000 */
[----:B------:R-:W-:-:S06]  /*1c300*/  FFMA.FTZ R3, R133, R119, R72 ;  /* 0x0000007785037223 */ /* 0x000fcc0000010048 */
[----:B------:R-:W4:Y:S01]  /*1c310*/  I2F R122, R96 ;  /* 0x00000060007a7306 */ /* 0x000f220000201400 */
[----:B------:R-:W-:Y:S02]  /*1c320*/  ISETP.GE.AND P1, PT, R37, R16, PT ;  /* 0x000000102500720c */ /* 0x000fe40003f26270 */
[----:B------:R-:W-:Y:S01]  /*1c330*/  FSEL R147, R3, -INF , !P6 ;  /* 0xff80000003937808 */ /* 0x000fe20007000000 */
[----:B-1----:R-:W-:-:S04]  /*1c340*/  FFMA.FTZ R3, R133, R128, R65 ;  /* 0x0000008085037223 */ /* 0x002fc80000010041 */
[----:B------:R-:W-:Y:S01]  /*1c350*/  I2F R126, R97 ;  /* 0x00000061007e7306 */ /* 0x000fe20000201400 */
[----:B------:R-:W-:Y:S01]  /*1c360*/  FSEL R37, R18, -INF , !P2 ;  /* 0xff80000012257808 */ /* 0x000fe20005000000 */
[----:B------:R-:W-:Y:S01]  /*1c370*/  FFMA.FTZ R8, R133, R120, R85 ;  /* 0x0000007885087223 */ /* 0x000fe20000010055 */
[----:B------:R-:W-:-:S05]  /*1c380*/  ISETP.GE.AND P2, PT, R110, R17, PT ;  /* 0x000000116e00720c */ /* 0x000fca0003f46270 */
[----:B------:R-:W1:Y:S01]  /*1c390*/  MUFU.TANH R56, R56 ;  /* 0x0000003800387308 */ /* 0x000e620000002400 */
[----:B------:R-:W-:Y:S01]  /*1c3a0*/  FSEL R135, R3, -INF , !P2 ;  /* 0xff80000003877808 */ /* 0x000fe20005000000 */
[----:B---3--:R-:W-:Y:S01]  /*1c3b0*/  FFMA.FTZ R3, R133, R127, R66 ;  /* 0x0000007f85037223 */ /* 0x008fe20000010042 */
[----:B------:R-:W-:-:S05]  /*1c3c0*/  FSEL R44, R8, -INF , !P1 ;  /* 0xff800000082c7808 */ /* 0x000fca0004800000 */
[----:B------:R-:W-:Y:S01]  /*1c3d0*/  I2F R125, R113 ;  /* 0x00000071007d7306 */ /* 0x000fe20000201400 */
[----:B------:R-:W-:Y:S01]  /*1c3e0*/  ISETP.GE.AND P1, PT, R111, R17, PT ;  /* 0x000000116f00720c */ /* 0x000fe20003f26270 */
[----:B----4-:R-:W-:-:S06]  /*1c3f0*/  FFMA.FTZ R8, R133, R122, R73 ;  /* 0x0000007a85087223 */ /* 0x010fcc0000010049 */
[----:B------:R-:W-:Y:S01]  /*1c400*/  MUFU.TANH R57, R57 ;  /* 0x0000003900397308 */ /* 0x000fe20000002400 */
[----:B------:R-:W-:Y:S01]  /*1c410*/  ISETP.GE.AND P4, PT, R96, R17, PT ;  /* 0x000000116000720c */ /* 0x000fe20003f86270 */
[----:B------:R-:W-:-:S06]  /*1c420*/  FMUL.FTZ R28, R28, R0 ;  /* 0x000000001c1c7220 */ /* 0x000fcc0000410000 */
[----:B------:R-:W3:Y:S01]  /*1c430*/  MUFU.TANH R58, R58 ;  /* 0x0000003a003a7308 */ /* 0x000ee20000002400 */
[----:B------:R-:W-:Y:S01]  /*1c440*/  FSEL R132, R3, -INF , !P1 ;  /* 0xff80000003847808 */ /* 0x000fe20004800000 */
[C---:B------:R-:W-:Y:S01]  /*1c450*/  FFMA.FTZ R9, R133.reuse, R119, R84 ;  /* 0x0000007785097223 */ /* 0x040fe20000010054 */
[----:B------:R-:W-:Y:S01]  /*1c460*/  FSEL R140, R8, -INF , !P4 ;  /* 0xff800000088c7808 */ /* 0x000fe20006000000 */
[----:B------:R-:W-:-:S04]  /*1c470*/  FFMA.FTZ R4, R133, R128, R64 ;  /* 0x0000008085047223 */ /* 0x000fc80000010040 */
[----:B------:R-:W-:Y:S01]  /*1c480*/  I2F R124, R112 ;  /* 0x00000070007c7306 */ /* 0x000fe20000201400 */
[C---:B-1----:R-:W-:Y:S01]  /*1c490*/  FFMA.FTZ R3, R133.reuse, R126, R56 ;  /* 0x0000007e85037223 */ /* 0x042fe20000010038 */
[----:B------:R-:W-:Y:S01]  /*1c4a0*/  ISETP.GE.AND P0, PT, R110, R16, PT ;  /* 0x000000106e00720c */ /* 0x000fe20003f06270 */
[----:B------:R-:W-:-:S05]  /*1c4b0*/  FFMA.FTZ R8, R133, R122, R67 ;  /* 0x0000007a85087223 */ /* 0x000fca0000010043 */
[----:B------:R-:W-:Y:S01]  /*1c4c0*/  I2F R123, R109 ;  /* 0x0000006d007b7306 */ /* 0x000fe20000201400 */
[----:B------:R-:W-:Y:S01]  /*1c4d0*/  ISETP.GE.AND P6, PT, R97, R17, PT ;  /* 0x000000116100720c */ /* 0x000fe20003fc6270 */
[----:B------:R-:W-:-:S06]  /*1c4e0*/  FMUL.FTZ R5, R29, R0 ;  /* 0x000000001d057220 */ /* 0x000fcc0000410000 */
[----:B------:R-:W1:Y:S01]  /*1c4f0*/  MUFU.TANH R45, R45 ;  /* 0x0000002d002d7308 */ /* 0x000e620000002400 */
[----:B------:R-:W-:-:S07]  /*1c500*/  ISETP.GE.AND P5, PT, R96, R16, PT ;  /* 0x000000106000720c */ /* 0x000fce0003fa6270 */
[----:B------:R-:W4:Y:S01]  /*1c510*/  MUFU.TANH R46, R46 ;  /* 0x0000002e002e7308 */ /* 0x000f220000002400 */
[----:B------:R-:W-:Y:S01]  /*1c520*/  FMUL.FTZ R12, R12, R0 ;  /* 0x000000000c0c7220 */ /* 0x000fe20000410000 */
[----:B------:R-:W-:Y:S02]  /*1c530*/  IADD3 R92, R2, 0x38, RZ ;  /* 0x00000038025c7810 */ /* 0x000fe40007ffe0ff */
[----:B------:R-:W-:-:S04]  /*1c540*/  FSEL R136, R9, -INF , !P3 ;  /* 0xff80000009887808 */ /* 0x000fc80005800000 */
[----:B------:R-:W-:Y:S01]  /*1c550*/  I2F R121, R93 ;  /* 0x0000005d00797306 */ /* 0x000fe20000201400 */
[----:B------:R-:W-:Y:S01]  /*1c560*/  FSEL R145, R4, -INF , !P0 ;  /* 0xff80000004917808 */ /* 0x000fe20004000000 */
[----:B---3--:R-:W-:Y:S01]  /*1c570*/  FFMA.FTZ R4, R133, R126, R58 ;  /* 0x0000007e85047223 */ /* 0x008fe2000001003a */
[----:B------:R-:W-:Y:S01]  /*1c580*/  FSEL R161, R3, -INF , !P6 ;  /* 0xff80000003a17808 */ /* 0x000fe20007000000 */
[----:B------:R-:W-:-:S04]  /*1c590*/  FFMA.FTZ R3, R133, R125, R57 ;  /* 0x0000007d85037223 */ /* 0x000fc80000010039 */
[----:B------:R-:W3:Y:S01]  /*1c5a0*/  MUFU.TANH R47, R47 ;  /* 0x0000002f002f7308 */ /* 0x000ee20000002400 */
[----:B------:R-:W-:Y:S02]  /*1c5b0*/  FSEL R146, R8, -INF , !P5 ;  /* 0xff80000008927808 */ /* 0x000fe40006800000 */
[----:B------:R-:W-:-:S05]  /*1c5c0*/  ISETP.GE.AND P4, PT, R97, R16, PT ;  /* 0x000000106100720c */ /* 0x000fca0003f86270 */
[----:B------:R-:W2:Y:S01]  /*1c5d0*/  MUFU.TANH R28, R28 ;  /* 0x0000001c001c7308 */ /* 0x000ea20000002400 */
[----:B------:R-:W-:Y:S01]  /*1c5e0*/  ISETP.GE.AND P5, PT, R113, R17, PT ;  /* 0x000000117100720c */ /* 0x000fe20003fa6270 */
[----:B------:R-:W-:Y:S01]  /*1c5f0*/  FMUL.FTZ R6, R30, R0 ;  /* 0x000000001e067220 */ /* 0x000fe20000410000 */
[----:B------:R-:W-:-:S05]  /*1c600*/  ISETP.GE.AND P3, PT, R111, R16, PT ;  /* 0x000000106f00720c */ /* 0x000fca0003f66270 */
[----:B------:R2:W-:Y:S01]  /*1c610*/  MUFU.TANH R9, R5 ;  /* 0x0000000500097308 */ /* 0x0005e20000002400 */
[----:B------:R-:W-:Y:S01]  /*1c620*/  FSEL R165, R4, -INF , !P4 ;  /* 0xff80000004a57808 */ /* 0x000fe20006000000 */
[----:B-1----:R-:W-:Y:S01]  /*1c630*/  FFMA.FTZ R4, R133, R123, R45 ;  /* 0x0000007b85047223 */ /* 0x002fe2000001002d */
[----:B------:R-:W-:Y:S01]  /*1c640*/  FSEL R250, R3, -INF , !P5 ;  /* 0xff80000003fa7808 */ /* 0x000fe20006800000 */
[----:B----4-:R-:W-:-:S04]  /*1c650*/  FFMA.FTZ R3, R133, R124, R46 ;  /* 0x0000007c85037223 */ /* 0x010fc8000001002e */
[----:B------:R-:W-:Y:S01]  /*1c660*/  I2F R115, R92 ;  /* 0x0000005c00737306 */ /* 0x000fe20000201400 */
[----:B------:R-:W-:Y:S01]  /*1c670*/  ISETP.GE.AND P1, PT, R112, R16, PT ;  /* 0x000000107000720c */ /* 0x000fe20003f26270 */
[----:B--2---:R-:W-:-:S06]  /*1c680*/  FFMA.FTZ R5, R133, R127, R27 ;  /* 0x0000007f85057223 */ /* 0x004fcc000001001b */
[----:B------:R-:W-:Y:S01]  /*1c690*/  MUFU.TANH R12, R12 ;  /* 0x0000000c000c7308 */ /* 0x000fe20000002400 */
[----:B------:R-:W-:Y:S02]  /*1c6a0*/  IADD3 R114, R2, 0x31, RZ ;  /* 0x0000003102727810 */ /* 0x000fe40007ffe0ff */
[----:B------:R-:W-:Y:S02]  /*1c6b0*/  FSEL R144, R5, -INF , !P3 ;  /* 0xff80000005907808 */ /* 0x000fe40005800000 */
[----:B------:R-:W-:-:S03]  /*1c6c0*/  ISETP.GE.AND P3, PT, R109, R17, PT ;  /* 0x000000116d00720c */ /* 0x000fc60003f66270 */
[----:B------:R1:W2:Y:S01]  /*1c6d0*/  MUFU.TANH R8, R6 ;  /* 0x0000000600087308 */ /* 0x0002a20000002400 */
[----:B------:R-:W-:Y:S01]  /*1c6e0*/  FSEL R154, R3, -INF , !P1 ;  /* 0xff800000039a7808 */ /* 0x000fe20004800000 */
[C---:B---3--:R-:W-:Y:S01]  /*1c6f0*/  FFMA.FTZ R3, R133.reuse, R123, R47 ;  /* 0x0000007b85037223 */ /* 0x048fe2000001002f */
[----:B------:R-:W-:Y:S01]  /*1c700*/  FSEL R251, R4, -INF , !P3 ;  /* 0xff80000004fb7808 */ /* 0x000fe20005800000 */
[----:B------:R-:W-:Y:S01]  /*1c710*/  FFMA.FTZ R4, R133, R121, R28 ;  /* 0x0000007985047223 */ /* 0x000fe2000001001c */
[----:B------:R-:W-:Y:S01]  /*1c720*/  ISETP.GE.AND P6, PT, R109, R16, PT ;  /* 0x000000106d00720c */ /* 0x000fe20003fc6270 */
[-C--:B------:R-:W-:Y:S01]  /*1c730*/  FMUL.FTZ R13, R13, R0.reuse ;  /* 0x000000000d0d7220 */ /* 0x080fe20000410000 */
[----:B------:R-:W-:Y:S01]  /*1c740*/  ISETP.GE.AND P4, PT, R93, R17, PT ;  /* 0x000000115d00720c */ /* 0x000fe20003f86270 */
[----:B------:R-:W3:Y:S01]  /*1c750*/  I2F R118, R114 ;  /* 0x0000007200767306 */ /* 0x000ee20000201400 */
[-C--:B------:R-:W-:Y:S02]  /*1c760*/  FMUL.FTZ R14, R14, R0.reuse ;  /* 0x000000000e0e7220 */ /* 0x080fe40000410000 */
[----:B------:R-:W-:-:S02]  /*1c770*/  FMUL.FTZ R15, R15, R0 ;  /* 0x000000000f0f7220 */ /* 0x000fc40000410000 */
[----:B-1----:R-:W-:Y:S01]  /*1c780*/  FMUL.FTZ R6, R31, R0 ;  /* 0x000000001f067220 */ /* 0x002fe20000410000 */
[----:B------:R-:W-:-:S03]  /*1c790*/  IADD3 R108, R2, 0x39, RZ ;  /* 0x00000039026c7810 */ /* 0x000fc60007ffe0ff */
[----:B------:R1:W4:Y:S01]  /*1c7a0*/  MUFU.TANH R7, R6 ;  /* 0x0000000600077308 */ /* 0x0003220000002400 */
[----:B------:R-:W-:Y:S02]  /*1c7b0*/  FSEL R167, R3, -INF , !P6 ;  /* 0xff80000003a77808 */ /* 0x000fe40007000000 */
[----:B------:R-:W-:Y:S02]  /*1c7c0*/  FSEL R152, R4, -INF , !P4 ;  /* 0xff80000004987808 */ /* 0x000fe40006000000 */
[CC--:B------:R-:W-:Y:S02]  /*1c7d0*/  ISETP.GE.AND P6, PT, R2.reuse, R17.reuse, PT ;  /* 0x000000110200720c */ /* 0x0c0fe40003fc6270 */
[-C--:B------:R-:W-:Y:S01]  /*1c7e0*/  ISETP.GE.AND P4, PT, R2, R16.reuse, PT ;  /* 0x000000100200720c */ /* 0x080fe20003f86270 */
[----:B------:R3:W-:Y:S01]  /*1c7f0*/  I2F R130, R2 ;  /* 0x0000000200827306 */ /* 0x0007e20000201400 */
[----:B------:R-:W-:Y:S01]  /*1c800*/  ISETP.GE.AND P1, PT, R92, R17, PT ;  /* 0x000000115c00720c */ /* 0x000fe20003f26270 */
[----:B--2---:R-:W-:Y:S01]  /*1c810*/  FFMA.FTZ R0, R133, R121, R8 ;  /* 0x0000007985007223 */ /* 0x004fe20000010008 */
[----:B------:R-:W-:-:S05]  /*1c820*/  ISETP.GE.AND P5, PT, R93, R16, PT ;  /* 0x000000105d00720c */ /* 0x000fca0003fa6270 */
[----:B------:R-:W-:Y:S01]  /*1c830*/  I2F R117, R108 ;  /* 0x0000006c00757306 */ /* 0x000fe20000201400 */
[----:B-1----:R-:W-:Y:S01]  /*1c840*/  FFMA.FTZ R6, R133, R125, R26 ;  /* 0x0000007d85067223 */ /* 0x002fe2000001001a */
[----:B------:R-:W-:Y:S01]  /*1c850*/  ISETP.GE.AND P2, PT, R113, R16, PT ;  /* 0x000000107100720c */ /* 0x000fe20003f46270 */
[----:B------:R-:W-:-:S05]  /*1c860*/  FFMA.FTZ R5, R133, R124, R19 ;  /* 0x0000007c85057223 */ /* 0x000fca0000010013 */
[----:B------:R-:W-:Y:S01]  /*1c870*/  MUFU.TANH R13, R13 ;  /* 0x0000000d000d7308 */ /* 0x000fe20000002400 */
[----:B---3--:R-:W-:Y:S01]  /*1c880*/  FFMA.FTZ R2, R133, R115, R12 ;  /* 0x0000007385027223 */ /* 0x008fe2000001000c */
[----:B------:R-:W-:-:S06]  /*1c890*/  ISETP.GE.AND P0, PT, R112, R17, PT ;  /* 0x000000117000720c */ /* 0x000fcc0003f06270 */
[----:B------:R-:W1:Y:S01]  /*1c8a0*/  MUFU.TANH R14, R14 ;  /* 0x0000000e000e7308 */ /* 0x000e620000002400 */
[----:B------:R-:W-:-:S07]  /*1c8b0*/  FSEL R52, R2, -INF , !P1 ;  /* 0xff80000002347808 */ /* 0x000fce0004800000 */
[----:B------:R-:W2:Y:S01]  /*1c8c0*/  MUFU.TANH R15, R15 ;  /* 0x0000000f000f7308 */ /* 0x000ea20000002400 */
[----:B------:R-:W-:Y:S01]  /*1c8d0*/  ISETP.GT.AND P1, PT, R241, R55, PT ;  /* 0x00000037f100720c */ /* 0x000fe20003f24270 */
[CC--:B------:R-:W-:Y:S01]  /*1c8e0*/  FFMA.FTZ R3, R133.reuse, R118.reuse, R9 ;  /* 0x0000007685037223 */ /* 0x0c0fe20000010009 */
[----:B------:R-:W-:Y:S01]  /*1c8f0*/  FSEL R164, R0, -INF , !P5 ;  /* 0xff80000000a47808 */ /* 0x000fe20006800000 */
[----:B----4-:R-:W-:Y:S01]  /*1c900*/  FFMA.FTZ R0, R133, R118, R7 ;  /* 0x0000007685007223 */ /* 0x010fe20000010007 */
[----:B------:R-:W-:Y:S02]  /*1c910*/  FSEL R155, R6, -INF , !P2 ;  /* 0xff800000069b7808 */ /* 0x000fe40005000000 */
[----:B------:R-:W-:Y:S02]  /*1c920*/  FSEL R240, R5, -INF , !P0 ;  /* 0xff80000005f07808 */ /* 0x000fe40004000000 */
[C---:B------:R-:W-:Y:S02]  /*1c930*/  ISETP.GE.AND P2, PT, R114.reuse, R17, PT ;  /* 0x000000117200720c */ /* 0x040fe40003f46270 */
[----:B------:R-:W-:Y:S01]  /*1c940*/  ISETP.GE.AND P0, PT, R114, R16, PT ;  /* 0x000000107200720c */ /* 0x000fe20003f06270 */
[----:B-1----:R-:W-:Y:S01]  /*1c950*/  FFMA.FTZ R4, R133, R115, R14 ;  /* 0x0000007385047223 */ /* 0x002fe2000001000e */
[----:B------:R-:W-:Y:S01]  /*1c960*/  FSEL R53, R3, -INF , !P2 ;  /* 0xff80000003357808 */ /* 0x000fe20005000000 */
[CC--:B------:R-:W-:Y:S01]  /*1c970*/  FFMA.FTZ R6, R133.reuse, R130.reuse, R134 ;  /* 0x0000008285067223 */ /* 0x0c0fe20000010086 */
[----:B------:R-:W-:Y:S01]  /*1c980*/  FSEL R54, R0, -INF , !P0 ;  /* 0xff80000000367808 */ /* 0x000fe20004000000 */
[C---:B------:R-:W-:Y:S01]  /*1c990*/  FFMA.FTZ R5, R133.reuse, R130, R131 ;  /* 0x0000008285057223 */ /* 0x040fe20000010083 */
[-C--:B------:R-:W-:Y:S01]  /*1c9a0*/  ISETP.GE.AND P3, PT, R92, R16.reuse, PT ;  /* 0x000000105c00720c */ /* 0x080fe20003f66270 */
[C---:B------:R-:W-:Y:S01]  /*1c9b0*/  FFMA.FTZ R3, R133.reuse, R117, R13 ;  /* 0x0000007585037223 */ /* 0x040fe2000001000d */
[C---:B------:R-:W-:Y:S01]  /*1c9c0*/  ISETP.GE.AND P5, PT, R108.reuse, R17, PT ;  /* 0x000000116c00720c */ /* 0x040fe20003fa6270 */
[----:B--2---:R-:W-:Y:S01]  /*1c9d0*/  FFMA.FTZ R0, R133, R117, R15 ;  /* 0x0000007585007223 */ /* 0x004fe2000001000f */
[----:B------:R-:W-:Y:S01]  /*1c9e0*/  ISETP.GE.AND P2, PT, R108, R16, PT ;  /* 0x000000106c00720c */ /* 0x000fe20003f46270 */
[----:B------:R-:W-:Y:S01]  /*1c9f0*/  BSSY B1, `(.L_x_4738) ;  /* 0x00000d3000017945 */ /* 0x000fe20003800000 */
[----:B------:R-:W-:-:S02]  /*1ca00*/  ISETP.NE.U32.AND P0, PT, R242, RZ, PT ;  /* 0x000000fff200720c */ /* 0x000fc40003f05070 */
[----:B------:R-:W-:Y:S02]  /*1ca10*/  IADD3 R234, R219, 0x800, RZ ;  /* 0x00000800dbea7810 */ /* 0x000fe40007ffe0ff */
        /* <DEDUP_REMOVED lines=14> */
[----:B------:R-:W-:Y:S02]  /*1cb00*/  IADD3 R220, R219, 0x7800, RZ ;  /* 0x00007800dbdc7810 */ /* 0x000fe40007ffe0ff */
[----:B------:R-:W-:Y:S02]  /*1cb10*/  FSEL R47, R4, -INF , !P3 ;  /* 0xff800000042f7808 */ /* 0x000fe40005800000 */
[----:B------:R-:W-:-:S02]  /*1cb20*/  FSEL R34, R6, -INF , !P6 ;  /* 0xff80000006227808 */ /* 0x000fc40007000000 */
        /* <DEDUP_REMOVED lines=15> */
[----:B------:R-:W-:-:S05]  /*1cc20*/  IMAD.MOV R7, RZ, RZ, -R7 ;  /* 0x000000ffff077224 */ /* 0x000fca00078e0a07 */
[----:B-1----:R-:W1:Y:S02]  /*1cc30*/  MUFU.RCP R4, R4 ;  /* 0x0000000400047308 */ /* 0x002e640000001000 */
[----:B-1----:R-:W-:-:S06]  /*1cc40*/  IADD3 R4, R4, 0xffffffe, RZ ;  /* 0x0ffffffe04047810 */ /* 0x002fcc0007ffe0ff */
[----:B------:R-:W1:Y:S02]  /*1cc50*/  F2I.FTZ.U32.TRUNC.NTZ R5, R4 ;  /* 0x0000000400057305 */ /* 0x000e64000021f000 */
[----:B-1----:R-:W-:Y:S02]  /*1cc60*/  IMAD.MOV R3, RZ, RZ, -R5 ;  /* 0x000000ffff037224 */ /* 0x002fe400078e0a05 */
[----:B------:R-:W-:Y:S02]  /*1cc70*/  IMAD.MOV.U32 R4, RZ, RZ, RZ ;  /* 0x000000ffff047224 */ /* 0x000fe400078e00ff */
[----:B------:R-:W-:-:S04]  /*1cc80*/  IMAD R3, R3, R0, RZ ;  /* 0x0000000003037224 */ /* 0x000fc800078e02ff */
[----:B------:R-:W-:-:S04]  /*1cc90*/  IMAD.HI.U32 R3, R5, R3, R4 ;  /* 0x0000000305037227 */ /* 0x000fc800078e0004 */
[----:B------:R-:W-:Y:S02]  /*1cca0*/  IMAD.MOV.U32 R5, RZ, RZ, R9 ;  /* 0x000000ffff057224 */ /* 0x000fe400078e0009 */
        /* <DEDUP_REMOVED lines=14> */
[----:B------:R-:W-:Y:S02]  /*1cd90*/  ISETP.GE.AND P4, PT, R0, RZ, PT ;  /* 0x000000ff0000720c */ /* 0x000fe40003f86270 */
[----:B------:R-:W-:Y:S02]  /*1cda0*/  ISETP.NE.AND P3, PT, R2, RZ, PT ;  /* 0x000000ff0200720c */ /* 0x000fe40003f65270 */
[----:B------:R-:W-:Y:S02]  /*1cdb0*/  @P5 IADD3 R3, R3, 0x1, RZ ;  /* 0x0000000103035810 */ /* 0x000fe40007ffe0ff */
[----:B------:R-:W-:Y:S02]  /*1cdc0*/  @P6 IADD3 R4, R4, 0x1, RZ ;  /* 0x0000000104046810 */ /* 0x000fe40007ffe0ff */
[----:B------:R-:W-:-:S03]  /*1cdd0*/  LOP3.LUT R5, RZ, R2, RZ, 0x33, !PT ;  /* 0x00000002ff057212 */ /* 0x000fc600078e33ff */
[----:B------:R-:W-:Y:S02]  /*1cde0*/  @!P2 IMAD.MOV R3, RZ, RZ, -R3 ;  /* 0x000000ffff03a224 */ /* 0x000fe400078e0a03 */
[----:B------:R-:W-:-:S03]  /*1cdf0*/  @!P4 IMAD.MOV R4, RZ, RZ, -R4 ;  /* 0x000000ffff04c224 */ /* 0x000fc600078e0a04 */
[C---:B------:R-:W-:Y:S02]  /*1ce00*/  SEL R3, R5.reuse, R3, !P3 ;  /* 0x0000000305037207 */ /* 0x040fe40005800000 */
[----:B------:R-:W-:Y:S02]  /*1ce10*/  SEL R0, R5, R4, !P3 ;  /* 0x0000000405007207 */ /* 0x000fe40005800000 */
[----:B------:R-:W2:Y:S01]  /*1ce20*/  LD.E.64 R4, [R24.64+0x38] ;  /* 0x0000380618047980 */ /* 0x000ea2000c101b00 */
[----:B------:R-:W-:-:S04]  /*1ce30*/  IMAD.WIDE R8, R3, 0x4, R242 ;  /* 0x0000000403087825 */ /* 0x000fc800078e02f2 */
[C---:B------:R-:W-:Y:S02]  /*1ce40*/  IMAD.WIDE R6, R0.reuse, 0x4, R242 ;  /* 0x0000000400067825 */ /* 0x040fe400078e02f2 */
[----:B------:R1:W3:Y:S04]  /*1ce50*/  LD.E R9, [R8.64] ;  /* 0x0000000608097980 */ /* 0x0002e8000c101900 */
[----:B------:R4:W3:Y:S04]  /*1ce60*/  LD.E R10, [R6.64] ;  /* 0x00000006060a7980 */ /* 0x0008e8000c101900 */
[----:B----4-:R-:W4:Y:S01]  /*1ce70*/  LD.E.64 R6, [R24.64+0x20] ;  /* 0x0000200618067980 */ /* 0x010f22000c101b00 */
[----:B------:R-:W-:-:S05]  /*1ce80*/  IADD3 R0, R0, -R3, RZ ;  /* 0x8000000300007210 */ /* 0x000fca0007ffe0ff */
[----:B------:R-:W-:-:S05]  /*1ce90*/  IMAD R2, R2, R0, -0x40 ;  /* 0xffffffc002027424 */ /* 0x000fca00078e0200 */
[----:B-1----:R-:W-:Y:S01]  /*1cea0*/  SHF.R.S32.HI R8, RZ, 0x1f, R2 ;  /* 0x0000001fff087819 */ /* 0x002fe20000011402 */
[-C--:B--2---:R-:W-:Y:S02]  /*1ceb0*/  IMAD R0, R5, R2.reuse, RZ ;  /* 0x0000000205007224 */ /* 0x084fe400078e02ff */
[----:B------:R-:W-:-:S04]  /*1cec0*/  IMAD.WIDE.U32 R2, R4, R2, RZ ;  /* 0x0000000204027225 */ /* 0x000fc800078e00ff */
[----:B------:R-:W-:Y:S02]  /*1ced0*/  IMAD R4, R4, R8, R0 ;  /* 0x0000000804047224 */ /* 0x000fe400078e0200 */
[----:B---3--:R-:W-:Y:S02]  /*1cee0*/  IMAD.IADD R9, R9, 0x1, -R10 ;  /* 0x0000000109097824 */ /* 0x008fe400078e0a0a */
[----:B------:R-:W-:-:S03]  /*1cef0*/  IMAD.IADD R3, R3, 0x1, R4 ;  /* 0x0000000103037824 */ /* 0x000fc600078e0204 */
[----:B------:R-:W-:Y:S01]  /*1cf00*/  SHF.R.S32.HI R5, RZ, 0x1f, R9 ;  /* 0x0000001fff057819 */ /* 0x000fe20000011409 */
[----:B----4-:R-:W-:Y:S02]  /*1cf10*/  IMAD R0, R7, R9, RZ ;  /* 0x0000000907007224 */ /* 0x010fe400078e02ff */
[----:B------:R-:W-:-:S04]  /*1cf20*/  IMAD.WIDE.U32 R2, R9, R6, R2 ;  /* 0x0000000609027225 */ /* 0x000fc800078e0002 */
[----:B------:R-:W-:-:S05]  /*1cf30*/  IMAD R4, R6, R5, R0 ;  /* 0x0000000506047224 */ /* 0x000fca00078e0200 */
[----:B------:R-:W-:Y:S01]  /*1cf40*/  IADD3 R4, R3, R4, RZ ;  /* 0x0000000403047210 */ /* 0x000fe20007ffe0ff */
[----:B------:R-:W-:Y:S01]  /*1cf50*/  IMAD.MOV.U32 R3, RZ, RZ, R2 ;  /* 0x000000ffff037224 */ /* 0x000fe200078e0002 */
[----:B------:R-:W-:Y:S05]  /*1cf60*/  BRA `(.L_x_4742) ;  /* 0x0000003000007947 */ /* 0x000fea0003800000 */
.L_x_4741:
[----:B------:R-:W2:Y:S02]  /*1cf70*/  LD.E R3, [R24.64+0x38] ;  /* 0x0000380618037980 */ /* 0x000ea4000c101900 */
[----:B--2---:R-:W-:-:S04]  /*1cf80*/  LEA R3, -R3, RZ, 0x6 ;  /* 0x000000ff03037211 */ /* 0x004fc800078e31ff */
[----:B------:R-:W-:Y:S02]  /*1cf90*/  SHF.R.S32.HI R4, RZ, 0x1f, R3 ;  /* 0x0000001fff047819 */ /* 0x000fe40000011403 */
.L_x_4742:
[----:B------:R-:W-:Y:S05]  /*1cfa0*/  BSYNC B0 ;  /* 0x0000000000007941 */ /* 0x000fea0003800000 */
.L_x_4740:
        /* <DEDUP_REMOVED lines=8> */
[C---:B------:R-:W-:Y:S01]  /*1d030*/  @P6 LEA R32, P2, R0.reuse, R247, 0x1 ;  /* 0x000000f700206211 */ /* 0x040fe200078408ff */
        /* <DEDUP_REMOVED lines=11> */
[C-C-:B------:R-:W-:Y:S02]  /*1d0f0*/  @P5 LEA.HI.X R31, R0.reuse, R249, R4.reuse, 0x1, P2 ;  /* 0x000000f9001f5211 */ /* 0x140fe400010f0c04 */
[C---:B------:R-:W-:Y:S01]  /*1d100*/  @P4 LEA R28, P2, R0.reuse, R247, 0x1 ;  /* 0x000000f7001c4211 */ /* 0x040fe200078408ff */
        /* <DEDUP_REMOVED lines=15> */
[C---:B------:R-:W-:Y:S01]  /*1d200*/  @P6 LEA R22, P2, R0.reuse, R247, 0x1 ;  /* 0x000000f700166211 */ /* 0x040fe200078408ff */
        /* <DEDUP_REMOVED lines=8> */
[C-C-:B------:R-:W-:Y:S02]  /*1d290*/  @P5 LEA.HI.X R21, R0.reuse, R249, R4.reuse, 0x1, P2 ;  /* 0x000000f900155211 */ /* 0x140fe400010f0c04 */
[C---:B------:R-:W-:Y:S01]  /*1d2a0*/  @P4 LEA R18, P2, R0.reuse, R247, 0x1 ;  /* 0x000000f700124211 */ /* 0x040fe200078408ff */
        /* <DEDUP_REMOVED lines=71> */
.L_x_4739:
[----:B------:R-:W-:Y:S05]  /*1d720*/  BSYNC B1 ;  /* 0x0000000000017941 */ /* 0x000fea0003800000 */
.L_x_4738:
[----:B------:R2:W3:Y:S01]  /*1d730*/  LD.E R0, [R24.64+0xdc] ;  /* 0x0000dc0618007980 */ /* 0x0004e2000c101900 */
[----:B-1----:R-:W-:Y:S01]  /*1d740*/  FMNMX.FTZ R2, R34, R41, !PT ;  /* 0x0000002922027209 */ /* 0x002fe20007810000 */
[----:B------:R-:W-:Y:S01]  /*1d750*/  IMAD.MOV.U32 R18, RZ, RZ, R47 ;  /* 0x000000ffff127224 */ /* 0x000fe200078e002f */
[----:B------:R-:W-:Y:S01]  /*1d760*/  MOV R13, R54 ;  /* 0x00000036000d7202 */ /* 0x000fe20000000f00 */
[----:B------:R-:W-:Y:S01]  /*1d770*/  STL [R1+0x38], R216 ;  /* 0x000038d801007387 */ /* 0x000fe20000100800 */
[----:B------:R-:W-:-:S03]  /*1d780*/  FMNMX.FTZ R2, R40, R2, !PT ;  /* 0x0000000228027209 */ /* 0x000fc60007810000 */
[----:B------:R-:W-:Y:S01]  /*1d790*/  STL [R1+0x34], R215 ;  /* 0x000034d701007387 */ /* 0x000fe20000100800 */
[----:B------:R-:W-:-:S03]  /*1d7a0*/  FMNMX.FTZ R2, R36, R2, !PT ;  /* 0x0000000224027209 */ /* 0x000fc60007810000 */
[----:B------:R-:W-:Y:S01]  /*1d7b0*/  STL [R1+0x30], R214 ;  /* 0x000030d601007387 */ /* 0x000fe20000100800 */
[----:B------:R-:W-:-:S03]  /*1d7c0*/  FMNMX.FTZ R2, R136, R2, !PT ;  /* 0x0000000288027209 */ /* 0x000fc60007810000 */
[----:B------:R1:W-:Y:S01]  /*1d7d0*/  STL [R1+0x2c], R213 ;  /* 0x00002cd501007387 */ /* 0x0003e20000100800 */
[----:B------:R-:W-:Y:S02]  /*1d7e0*/  FMNMX.FTZ R3, R140, R2, !PT ;  /* 0x000000028c037209 */ /* 0x000fe40007810000 */
[----:B------:R-:W-:Y:S01]  /*1d7f0*/  FMNMX.FTZ R2, R35, R38, !PT ;  /* 0x0000002623027209 */ /* 0x000fe20007810000 */
[----:B------:R4:W-:Y:S01]  /*1d800*/  STL [R1+0x28], R208 ;  /* 0x000028d001007387 */ /* 0x0009e20000100800 */
[----:B------:R-:W-:Y:S02]  /*1d810*/  FMNMX.FTZ R3, R135, R3, !PT ;  /* 0x0000000387037209 */ /* 0x000fe40007810000 */
[----:B------:R-:W-:Y:S01]  /*1d820*/  FMNMX.FTZ R2, R37, R2, !PT ;  /* 0x0000000225027209 */ /* 0x000fe20007810000 */
[----:B------:R-:W-:Y:S01]  /*1d830*/  STL [R1+0x24], R133 ;  /* 0x0000248501007387 */ /* 0x000fe20000100800 */
[----:B------:R-:W-:Y:S02]  /*1d840*/  FMNMX.FTZ R134, R132, R3, !PT ;  /* 0x0000000384867209 */ /* 0x000fe40007810000 */
[----:B------:R-:W-:Y:S01]  /*1d850*/  FMNMX.FTZ R2, R44, R2, !PT ;  /* 0x000000022c027209 */ /* 0x000fe20007810000 */
[----:B------:R2:W-:Y:S01]  /*1d860*/  STL [R1+0x20], R17 ;  /* 0x0000201101007387 */ /* 0x0005e20000100800 */
[----:B------:R-:W-:-:S02]  /*1d870*/  FMNMX.FTZ R134, R161, R134, !PT ;  /* 0x00000086a1867209 */ /* 0x000fc40007810000 */
[----:B------:R-:W-:Y:S01]  /*1d880*/  FMNMX.FTZ R2, R147, R2, !PT ;  /* 0x0000000293027209 */ /* 0x000fe20007810000 */
[----:B------:R-:W-:Y:S01]  /*1d890*/  STL [R1+0x1c], R16 ;  /* 0x00001c1001007387 */ /* 0x000fe20000100800 */
[----:B------:R-:W-:Y:S02]  /*1d8a0*/  FMNMX.FTZ R134, R250, R134, !PT ;  /* 0x00000086fa867209 */ /* 0x000fe40007810000 */
[----:B------:R-:W-:Y:S02]  /*1d8b0*/  FMNMX.FTZ R2, R146, R2, !PT ;  /* 0x0000000292027209 */ /* 0x000fe40007810000 */
[----:B------:R-:W-:Y:S02]  /*1d8c0*/  FMNMX.FTZ R134, R240, R134, !PT ;  /* 0x00000086f0867209 */ /* 0x000fe40007810000 */
[----:B------:R-:W-:Y:S02]  /*1d8d0*/  FMNMX.FTZ R2, R145, R2, !PT ;  /* 0x0000000291027209 */ /* 0x000fe40007810000 */
[----:B------:R-:W-:-:S02]  /*1d8e0*/  FMNMX.FTZ R134, R251, R134, !PT ;  /* 0x00000086fb867209 */ /* 0x000fc40007810000 */
[----:B------:R-:W-:Y:S02]  /*1d8f0*/  FMNMX.FTZ R2, R144, R2, !PT ;  /* 0x0000000290027209 */ /* 0x000fe40007810000 */
[----:B-1----:R-:W-:Y:S01]  /*1d900*/  MOV R213, R53 ;  /* 0x0000003500d57202 */ /* 0x002fe20000000f00 */
[----:B----4-:R-:W-:Y:S01]  /*1d910*/  IMAD.MOV.U32 R208, RZ, RZ, R52 ;  /* 0x000000ffffd07224 */ /* 0x010fe200078e0034 */
[----:B------:R-:W-:Y:S02]  /*1d920*/  FMNMX.FTZ R2, R165, R2, !PT ;  /* 0x00000002a5027209 */ /* 0x000fe40007810000 */
[----:B------:R-:W-:Y:S02]  /*1d930*/  FMNMX.FTZ R134, R152, R134, !PT ;  /* 0x0000008698867209 */ /* 0x000fe40007810000 */
[----:B------:R-:W-:Y:S02]  /*1d940*/  FMNMX.FTZ R2, R155, R2, !PT ;  /* 0x000000029b027209 */ /* 0x000fe40007810000 */
[----:B------:R-:W-:Y:S01]  /*1d950*/  FMNMX.FTZ R134, R213, R134, !PT ;  /* 0x00000086d5867209 */ /* 0x000fe20007810000 */
[----:B--2---:R-:W-:Y:S01]  /*1d960*/  IMAD.MOV.U32 R17, RZ, RZ, R45 ;  /* 0x000000ffff117224 */ /* 0x004fe200078e002d */
[----:B------:R-:W-:-:S02]  /*1d970*/  FMNMX.FTZ R2, R154, R2, !PT ;  /* 0x000000029a027209 */ /* 0x000fc40007810000 */
[----:B------:R-:W-:Y:S02]  /*1d980*/  FMNMX.FTZ R134, R208, R134, !PT ;  /* 0x00000086d0867209 */ /* 0x000fe40007810000 */
[----:B------:R-:W-:Y:S02]  /*1d990*/  FMNMX.FTZ R2, R167, R2, !PT ;  /* 0x00000002a7027209 */ /* 0x000fe40007810000 */
[----:B------:R-:W-:Y:S02]  /*1d9a0*/  FMNMX.FTZ R134, R17, R134, !PT ;  /* 0x0000008611867209 */ /* 0x000fe40007810000 */
[----:B------:R-:W-:Y:S02]  /*1d9b0*/  FMNMX.FTZ R2, R164, R2, !PT ;  /* 0x00000002a4027209 */ /* 0x000fe40007810000 */
[----:B------:R-:W-:Y:S01]  /*1d9c0*/  MOV R133, R46 ;  /* 0x0000002e00857202 */ /* 0x000fe20000000f00 */
[----:B------:R-:W1:Y:S01]  /*1d9d0*/  SHFL.BFLY PT, R4, R134, 0x2, 0x1f ;  /* 0x0c401f0086047f89 */ /* 0x000e6200000e0000 */
[----:B------:R-:W-:-:S04]  /*1d9e0*/  FMNMX.FTZ R2, R13, R2, !PT ;  /* 0x000000020d027209 */ /* 0x000fc80007810000 */
[----:B------:R-:W-:-:S04]  /*1d9f0*/  FMNMX.FTZ R2, R18, R2, !PT ;  /* 0x0000000212027209 */ /* 0x000fc80007810000 */
[----:B------:R-:W-:-:S05]  /*1da00*/  FMNMX.FTZ R2, R133, R2, !PT ;  /* 0x0000000285027209 */ /* 0x000fca0007810000 */
[----:B------:R-:W2:Y:S01]  /*1da10*/  SHFL.BFLY PT, R3, R2, 0x2, 0x1f ;  /* 0x0c401f0002037f89 */ /* 0x000ea200000e0000 */
[----:B-1----:R-:W-:-:S05]  /*1da20*/  FMNMX.FTZ R134, R134, R4, !PT ;  /* 0x0000000486867209 */ /* 0x002fca0007810000 */
[----:B------:R-:W1:Y:S01]  /*1da30*/  SHFL.BFLY PT, R4, R134, 0x1, 0x1f ;  /* 0x0c201f0086047f89 */ /* 0x000e6200000e0000 */
[----:B--2---:R-:W-:-:S05]  /*1da40*/  FMNMX.FTZ R2, R2, R3, !PT ;  /* 0x0000000302027209 */ /* 0x004fca0007810000 */
[----:B------:R-:W2:Y:S01]  /*1da50*/  SHFL.BFLY PT, R12, R2, 0x1, 0x1f ;  /* 0x0c201f00020c7f89 */ /* 0x000ea200000e0000 */
[----:B-1----:R-:W-:-:S04]  /*1da60*/  FMNMX.FTZ R134, R134, R4, !PT ;  /* 0x0000000486867209 */ /* 0x002fc80007810000 */
[----:B------:R-:W-:Y:S02]  /*1da70*/  FSETP.NEU.FTZ.AND P2, PT, R134, -INF , PT ;  /* 0xff8000008600780b */ /* 0x000fe40003f5d000 */
[----:B--2---:R-:W-:Y:S02]  /*1da80*/  FMNMX.FTZ R12, R2, R12, !PT ;  /* 0x0000000c020c7209 */ /* 0x004fe40007810000 */
[----:B------:R-:W-:-:S04]  /*1da90*/  SHF.L.U32 R209, R42, 0x1, RZ ;  /* 0x000000012ad17819 */ /* 0x000fc800000006ff */
[----:B------:R-:W-:Y:S01]  /*1daa0*/  LEA R212, R39, R209, 0x1 ;  /* 0x000000d127d47211 */ /* 0x000fe200078e08ff */
[----:B------:R-:W-:Y:S01]  /*1dab0*/  IMAD R210, R43, 0x2, R209 ;  /* 0x000000022bd27824 */ /* 0x000fe200078e02d1 */
[----:B------:R-:W-:Y:S04]  /*1dac0*/  LDSM.16.MT88.4 R24, [R209+0x10000] ;  /* 0x01000000d118783b */ /* 0x000fe80000004200 */
[----:B------:R-:W1:Y:S01]  /*1dad0*/  LDSM.16.MT88.4 R8, [R212+0x10000] ;  /* 0x01000000d408783b */ /* 0x000e620000004200 */
[----:B------:R-:W-:-:S03]  /*1dae0*/  IMAD R211, R39, 0x2, R210 ;  /* 0x0000000227d37824 */ /* 0x000fc600078e02d2 */
[----:B------:R-:W-:Y:S04]  /*1daf0*/  LDSM.16.MT88.4 R20, [R210+0x10000] ;  /* 0x01000000d214783b */ /* 0x000fe80000004200 */
[----:B------:R-:W2:Y:S01]  /*1db00*/  LDSM.16.MT88.4 R28, [R211+0x10000] ;  /* 0x01000000d31c783b */ /* 0x000ea20000004200 */
[----:B---3--:R-:W-:-:S05]  /*1db10*/  FMUL.FTZ R3, R0, R134 ;  /* 0x0000008600037220 */ /* 0x008fca0000410000 */
[----:B------:R-:W-:-:S05]  /*1db20*/  FSEL R3, R3, RZ, P2 ;  /* 0x000000ff03037208 */ /* 0x000fca0001000000 */
[-CC-:B------:R-:W-:Y:S02]  /*1db30*/  FFMA.FTZ R4, R34, R0.reuse, -R3.reuse ;  /* 0x0000000022047223 */ /* 0x180fe40000010803 */
[----:B------:R-:W-:Y:S02]  /*1db40*/  FFMA.FTZ R2, R41, R0, -R3 ;  /* 0x0000000029027223 */ /* 0x000fe40000010803 */
[----:B------:R3:W-:Y:S01]  /*1db50*/  MUFU.EX2 R168, R4 ;  /* 0x0000000400a87308 */ /* 0x0007e20000000800 */
[----:B------:R-:W-:-:S07]  /*1db60*/  FSETP.NEU.FTZ.AND P2, PT, R12, -INF , PT ;  /* 0xff8000000c00780b */ /* 0x000fce0003f5d000 */
[----:B------:R4:W-:Y:S01]  /*1db70*/  MUFU.EX2 R166, R2 ;  /* 0x0000000200a67308 */ /* 0x0009e20000000800 */
[----:B---3--:R-:W-:Y:S02]  /*1db80*/  FFMA.FTZ R4, R40, R0, -R3 ;  /* 0x0000000028047223 */ /* 0x008fe40000010803 */
[----:B------:R-:W-:Y:S05]  /*1db90*/  LDSM.16.MT88.4 R40, [R209+0x12000] ;  /* 0x01200000d128783b */ /* 0x000fea0000004200 */
[----:B------:R3:W-:Y:S01]  /*1dba0*/  MUFU.EX2 R163, R4 ;  /* 0x0000000400a37308 */ /* 0x0007e20000000800 */
[----:B----4-:R-:W-:-:S05]  /*1dbb0*/  FMUL.FTZ R2, R0, R12 ;  /* 0x0000000c00027220 */ /* 0x010fca0000410000 */
[----:B------:R-:W-:Y:S01]  /*1dbc0*/  FSEL R2, R2, RZ, P2 ;  /* 0x000000ff02027208 */ /* 0x000fe20001000000 */
[----:B---3--:R-:W-:-:S04]  /*1dbd0*/  FFMA.FTZ R4, R36, R0, -R3 ;  /* 0x0000000024047223 */ /* 0x008fc80000010803 */
[----:B------:R3:W4:Y:S02]  /*1dbe0*/  MUFU.EX2 R162, R4 ;  /* 0x0000000400a27308 */ /* 0x0007240000000800 */
[-CC-:B---3--:R-:W-:Y:S01]  /*1dbf0*/  FFMA.FTZ R4, R35, R0.reuse, -R2.reuse ;  /* 0x0000000023047223 */ /* 0x188fe20000010802 */
[----:B----4-:R-:W-:Y:S01]  /*1dc00*/  F2FP.PACK_AB R6, R162, R163 ;  /* 0x000000a3a206723e */ /* 0x010fe200000000ff */
[----:B------:R-:W-:Y:S04]  /*1dc10*/  LDSM.16.MT88.4 R32, [R211+0x12000] ;  /* 0x01200000d320783b */ /* 0x000fe80000004200 */
[----:B------:R3:W-:Y:S02]  /*1dc20*/  MUFU.EX2 R19, R4 ;  /* 0x0000000400137308 */ /* 0x0007e40000000800 */
[----:B---3--:R-:W-:-:S06]  /*1dc30*/  FFMA.FTZ R4, R38, R0, -R2 ;  /* 0x0000000026047223 */ /* 0x008fcc0000010802 */
[----:B------:R3:W4:Y:S02]  /*1dc40*/  MUFU.EX2 R169, R4 ;  /* 0x0000000400a97308 */ /* 0x0007240000000800 */
[-CC-:B---3--:R-:W-:Y:S01]  /*1dc50*/  FFMA.FTZ R4, R37, R0.reuse, -R2.reuse ;  /* 0x0000000025047223 */ /* 0x188fe20000010802 */
[----:B----4-:R-:W-:Y:S01]  /*1dc60*/  F2FP.PACK_AB R5, R169, R19 ;  /* 0x00000013a905723e */ /* 0x010fe200000000ff */
[----:B------:R-:W-:Y:S04]  /*1dc70*/  LDSM.16.MT88.4 R36, [R212+0x12000] ;  /* 0x01200000d424783b */ /* 0x000fe80000004200 */
[----:B------:R3:W-:Y:S02]  /*1dc80*/  MUFU.EX2 R153, R4 ;  /* 0x0000000400997308 */ /* 0x0007e40000000800 */
[----:B---3--:R-:W-:-:S02]  /*1dc90*/  FFMA.FTZ R4, R44, R0, -R2 ;  /* 0x000000002c047223 */ /* 0x008fc40000010802 */
[----:B------:R-:W-:Y:S04]  /*1dca0*/  LDSM.16.MT88.4 R44, [R210+0x12000] ;  /* 0x01200000d22c783b */ /* 0x000fe80000004200 */
[----:B------:R3:W4:Y:S02]  /*1dcb0*/  MUFU.EX2 R170, R4 ;  /* 0x0000000400aa7308 */ /* 0x0007240000000800 */
[----:B---3--:R-:W-:Y:S02]  /*1dcc0*/  F2FP.PACK_AB R4, R166, R168 ;  /* 0x000000a8a604723e */ /* 0x008fe400000000ff */
[----:B----4-:R-:W-:-:S07]  /*1dcd0*/  F2FP.PACK_AB R7, R170, R153 ;  /* 0x00000099aa07723e */ /* 0x010fce00000000ff */
[C---:B-1----:R-:W-:Y:S08]  /*1dce0*/  HMMA.16816.F32 R104, R4.reuse, R8, RZ ;  /* 0x000000080468723c */ /* 0x042ff000000018ff */
[C---:B------:R-:W-:Y:S01]  /*1dcf0*/  HMMA.16816.F32 R76, R4.reuse, R10, RZ ;  /* 0x0000000a044c723c */ /* 0x040fe200000018ff */
[----:B------:R-:W1:Y:S07]  /*1dd00*/  LDSM.16.MT88.4 R8, [R212+0x14000] ;  /* 0x01400000d408783b */ /* 0x000e6e0000004200 */
[C---:B------:R-:W-:Y:S08]  /*1dd10*/  HMMA.16816.F32 R112, R4.reuse, R24, RZ ;  /* 0x000000180470723c */ /* 0x040ff000000018ff */
[C---:B------:R-:W-:Y:S01]  /*1dd20*/  HMMA.16816.F32 R84, R4.reuse, R26, RZ ;  /* 0x0000001a0454723c */ /* 0x040fe200000018ff */
[----:B------:R-:W3:Y:S07]  /*1dd30*/  LDSM.16.MT88.4 R24, [R209+0x14000] ;  /* 0x01400000d118783b */ /* 0x000eee0000004200 */
[C---:B--2---:R-:W-:Y:S08]  /*1dd40*/  HMMA.16816.F32 R48, R4.reuse, R28, RZ ;  /* 0x0000001c0430723c */ /* 0x044ff000000018ff */
[C---:B------:R-:W-:Y:S01]  /*1dd50*/  HMMA.16816.F32 R72, R4.reuse, R30, RZ ;  /* 0x0000001e0448723c */ /* 0x040fe200000018ff */
[----:B------:R-:W2:Y:S07]  /*1dd60*/  LDSM.16.MT88.4 R28, [R211+0x14000] ;  /* 0x01400000d31c783b */ /* 0x000eae0000004200 */
[C---:B------:R-:W-:Y:S08]  /*1dd70*/  HMMA.16816.F32 R108, R4.reuse, R20, RZ ;  /* 0x00000014046c723c */ /* 0x040ff000000018ff */
[C---:B------:R-:W-:Y:S01]  /*1dd80*/  HMMA.16816.F32 R80, R4.reuse, R22, RZ ;  /* 0x000000160450723c */ /* 0x040fe200000018ff */
[----:B------:R-:W4:Y:S07]  /*1dd90*/  LDSM.16.MT88.4 R20, [R210+0x14000] ;  /* 0x01400000d214783b */ /* 0x000f2e0000004200 */
[----:B-1----:R-:W-:Y:S07]  /*1dda0*/  HMMA.16816.F32 R124, R4, R8, RZ ;  /* 0x00000008047c723c */ /* 0x002fee00000018ff */
[----:B------:R-:W-:-:S04]  /*1ddb0*/  FFMA.FTZ R8, R136, R0, -R3 ;  /* 0x0000000088087223 */ /* 0x000fc80000010803 */
[----:B------:R1:W1:Y:S01]  /*1ddc0*/  MUFU.EX2 R14, R8 ;  /* 0x00000008000e7308 */ /* 0x0002620000000800 */
[C---:B------:R-:W-:Y:S08]  /*1ddd0*/  HMMA.16816.F32 R100, R4.reuse, R40, RZ ;  /* 0x000000280464723c */ /* 0x040ff000000018ff */
[----:B------:R-:W-:Y:S01]  /*1dde0*/  HMMA.16816.F32 R68, R4, R42, RZ ;  /* 0x0000002a0444723c */ /* 0x000fe200000018ff */
[----:B------:R-:W2:Y:S01]  /*1ddf0*/  LDSM.16.MT88.4 R40, [R209+0x16000] ;  /* 0x01600000d128783b */ /* 0x000ea20000004200 */
[----:B-1----:R-:W-:-:S04]  /*1de00*/  FFMA.FTZ R8, R140, R0, -R3 ;  /* 0x000000008c087223 */ /* 0x002fc80000010803 */
[----:B------:R1:W1:Y:S02]  /*1de10*/  MUFU.EX2 R15, R8 ;  /* 0x00000008000f7308 */ /* 0x0002640000000800 */
[C---:B------:R-:W-:Y:S08]  /*1de20*/  HMMA.16816.F32 R92, R4.reuse, R36, RZ ;  /* 0x00000024045c723c */ /* 0x040ff000000018ff */
[----:B------:R-:W-:Y:S01]  /*1de30*/  HMMA.16816.F32 R60, R4, R38, RZ ;  /* 0x00000026043c723c */ /* 0x000fe200000018ff */
[----:B------:R-:W4:Y:S01]  /*1de40*/  LDSM.16.MT88.4 R36, [R210+0x16000] ;  /* 0x01600000d224783b */ /* 0x000f220000004200 */
[----:B-1----:R-:W-:-:S06]  /*1de50*/  FFMA.FTZ R8, R135, R0, -R3 ;  /* 0x0000000087087223 */ /* 0x002fcc0000010803 */
[C---:B---3--:R-:W-:Y:S01]  /*1de60*/  HMMA.16816.F32 R88, R4.reuse, R24, RZ ;  /* 0x000000180458723c */ /* 0x048fe200000018ff */
[----:B------:R1:W-:Y:S07]  /*1de70*/  MUFU.EX2 R216, R8 ;  /* 0x0000000800d87308 */ /* 0x0003ee0000000800 */
[C---:B------:R-:W-:Y:S01]  /*1de80*/  HMMA.16816.F32 R52, R4.reuse, R26, RZ ;  /* 0x0000001a0434723c */ /* 0x040fe200000018ff */
[----:B------:R-:W3:Y:S07]  /*1de90*/  LDSM.16.MT88.4 R24, [R212+0x16000] ;  /* 0x01600000d418783b */ /* 0x000eee0000004200 */
[----:B--2---:R-:W-:Y:S01]  /*1dea0*/  HMMA.16816.F32 R136, R4, R28, RZ ;  /* 0x0000001c0488723c */ /* 0x004fe200000018ff */
[----:B-1----:R-:W-:-:S07]  /*1deb0*/  FFMA.FTZ R8, R132, R0, -R3 ;  /* 0x0000000084087223 */ /* 0x002fce0000010803 */
[C---:B------:R-:W-:Y:S01]  /*1dec0*/  HMMA.16816.F32 R140, R4.reuse, R30, RZ ;  /* 0x0000001e048c723c */ /* 0x040fe200000018ff */
[----:B------:R-:W1:Y:S01]  /*1ded0*/  LDSM.16.MT88.4 R28, [R211+0x16000] ;  /* 0x01600000d31c783b */ /* 0x000e620000004200 */
[----:B------:R2:W-:Y:S06]  /*1dee0*/  MUFU.EX2 R160, R8 ;  /* 0x0000000800a07308 */ /* 0x0005ec0000000800 */
[C---:B----4-:R-:W-:Y:S08]  /*1def0*/  HMMA.16816.F32 R116, R4.reuse, R20, RZ ;  /* 0x000000140474723c */ /* 0x050ff000000018ff */
[----:B------:R-:W-:Y:S01]  /*1df00*/  HMMA.16816.F32 R120, R4, R22, RZ ;  /* 0x000000160478723c */ /* 0x000fe200000018ff */
[----:B------:R-:W4:Y:S01]  /*1df10*/  LDSM.16.MT88.4 R20, [R210+0x10800] ;  /* 0x01080000d214783b */ /* 0x000f220000004200 */
[----:B--2---:R-:W-:Y:S01]  /*1df20*/  FFMA.FTZ R8, R147, R0, -R2 ;  /* 0x0000000093087223 */ /* 0x004fe20000010802 */
[----:B------:R-:W-:-:S03]  /*1df30*/  MOV R147, R14 ;  /* 0x0000000e00937202 */ /* 0x000fc60000000f00 */
[----:B------:R2:W-:Y:S02]  /*1df40*/  MUFU.EX2 R14, R8 ;  /* 0x00000008000e7308 */ /* 0x0005e40000000800 */
[C---:B------:R-:W-:Y:S08]  /*1df50*/  HMMA.16816.F32 R96, R4.reuse, R44, RZ ;  /* 0x0000002c0460723c */ /* 0x040ff000000018ff */
[----:B------:R-:W-:Y:S01]  /*1df60*/  HMMA.16816.F32 R64, R4, R46, RZ ;  /* 0x0000002e0440723c */ /* 0x000fe200000018ff */
[----:B--2---:R-:W-:-:S07]  /*1df70*/  FFMA.FTZ R8, R146, R0, -R2 ;  /* 0x0000000092087223 */ /* 0x004fce0000010802 */
[C---:B------:R-:W-:Y:S01]  /*1df80*/  HMMA.16816.F32 R44, R4.reuse, R32, RZ ;  /* 0x00000020042c723c */ /* 0x040fe200000018ff */
[----:B------:R2:W1:Y:S07]  /*1df90*/  MUFU.EX2 R132, R8 ;  /* 0x0000000800847308 */ /* 0x00046e0000000800 */
[----:B------:R-:W-:Y:S01]  /*1dfa0*/  HMMA.16816.F32 R56, R4, R34, RZ ;  /* 0x000000220438723c */ /* 0x000fe200000018ff */
[----:B------:R-:W1:Y:S01]  /*1dfb0*/  LDSM.16.MT88.4 R32, [R209+0x10800] ;  /* 0x01080000d120783b */ /* 0x000e620000004200 */
[----:B--2---:R-:W-:-:S04]  /*1dfc0*/  FFMA.FTZ R8, R145, R0, -R2 ;  /* 0x0000000091087223 */ /* 0x004fc80000010802 */
[----:B------:R2:W-:Y:S02]  /*1dfd0*/  MUFU.EX2 R135, R8 ;  /* 0x0000000800877308 */ /* 0x0005e40000000800 */
[----:B------:R-:W-:Y:S01]  /*1dfe0*/  HMMA.16816.F32 R128, R4, R10, RZ ;  /* 0x0000000a0480723c */ /* 0x000fe200000018ff */
[----:B--2---:R-:W-:-:S05]  /*1dff0*/  FFMA.FTZ R8, R144, R0, -R2 ;  /* 0x0000000090087223 */ /* 0x004fca0000010802 */
[----:B------:R2:W1:Y:S02]  /*1e000*/  MUFU.EX2 R215, R8 ;  /* 0x0000000800d77308 */ /* 0x0004640000000800 */
[C---:B------:R-:W-:Y:S08]  /*1e010*/  HMMA.16816.F32 R148, R4.reuse, R40, RZ ;  /* 0x000000280494723c */ /* 0x040ff000000018ff */
[C---:B------:R-:W-:Y:S01]  /*1e020*/  HMMA.16816.F32 R40, R4.reuse, R42, RZ ;  /* 0x0000002a0428723c */ /* 0x040fe200000018ff */
[----:B--2---:R-:W2:Y:S07]  /*1e030*/  LDSM.16.MT88.4 R8, [R212+0x10800] ;  /* 0x01080000d408783b */ /* 0x004eae0000004200 */
[C---:B------:R-:W-:Y:S08]  /*1e040*/  HMMA.16816.F32 R156, R4.reuse, R36, RZ ;  /* 0x00000024049c723c */ /* 0x040ff000000018ff */
[C---:B------:R-:W-:Y:S08]  /*1e050*/  HMMA.16816.F32 R172, R4.reuse, R38, RZ ;  /* 0x0000002604ac723c */ /* 0x040ff000000018ff */
[C---:B---3--:R-:W-:Y:S08]  /*1e060*/  HMMA.16816.F32 R184, R4.reuse, R24, RZ ;  /* 0x0000001804b8723c */ /* 0x048ff000000018ff */
[C---:B------:R-:W-:Y:S01]  /*1e070*/  HMMA.16816.F32 R188, R4.reuse, R26, RZ ;  /* 0x0000001a04bc723c */ /* 0x040fe200000018ff */
[----:B------:R-:W3:Y:S07]  /*1e080*/  LDSM.16.MT88.4 R24, [R211+0x10800] ;  /* 0x01080000d318783b */ /* 0x000eee0000004200 */
[C---:B-1----:R-:W-:Y:S08]  /*1e090*/  HMMA.16816.F32 R196, R4.reuse, R28, RZ ;  /* 0x0000001c04c4723c */ /* 0x042ff000000018ff */
[----:B------:R-:W-:Y:S01]  /*1e0a0*/  HMMA.16816.F32 R200, R4, R30, RZ ;  /* 0x0000001e04c8723c */ /* 0x000fe200000018ff */
[----:B------:R-:W-:Y:S06]  /*1e0b0*/  LDSM.16.MT88.4 R28, [R209+0x12800] ;  /* 0x01280000d11c783b */ /* 0x000fec0000004200 */
[----:B------:R-:W-:-:S02]  /*1e0c0*/  F2FP.PACK_AB R4, R15, R147 ;  /* 0x000000930f04723e */ /* 0x000fc400000000ff */
[----:B------:R-:W-:Y:S02]  /*1e0d0*/  F2FP.PACK_AB R5, R132, R14 ;  /* 0x0000000e8405723e */ /* 0x000fe400000000ff */
[----:B------:R-:W-:Y:S02]  /*1e0e0*/  F2FP.PACK_AB R6, R160, R216 ;  /* 0x000000d8a006723e */ /* 0x000fe400000000ff */
[----:B------:R-:W-:-:S07]  /*1e0f0*/  F2FP.PACK_AB R7, R215, R135 ;  /* 0x00000087d707723e */ /* 0x000fce00000000ff */
[C---:B----4-:R-:W-:Y:S08]  /*1e100*/  HMMA.16816.F32 R108, R4.reuse, R20, R108 ;  /* 0x00000014046c723c */ /* 0x050ff0000000186c */
[C---:B------:R-:W-:Y:S08]  /*1e110*/  HMMA.16816.F32 R112, R4.reuse, R32, R112 ;  /* 0x000000200470723c */ /* 0x040ff00000001870 */
[----:B------:R-:W-:Y:S08]  /*1e120*/  HMMA.16816.F32 R236, R4, R34, R84 ;  /* 0x0000002204ec723c */ /* 0x000ff00000001854 */
[----:B------:R-:W-:Y:S01]  /*1e130*/  IMAD.MOV.U32 R35, RZ, RZ, R109 ;  /* 0x000000ffff237224 */ /* 0x000fe200078e006d */
[----:B------:R-:W-:Y:S01]  /*1e140*/  MOV R34, R108 ;  /* 0x0000006c00227202 */ /* 0x000fe20000000f00 */
[----:B------:R-:W-:Y:S01]  /*1e150*/  IMAD.MOV.U32 R214, RZ, RZ, R110 ;  /* 0x000000ffffd67224 */ /* 0x000fe200078e006e */
[----:B------:R-:W-:-:S02]  /*1e160*/  MOV R16, R111 ;  /* 0x0000006f00107202 */ /* 0x000fc40000000f00 */
[C---:B------:R-:W-:Y:S01]  /*1e170*/  HMMA.16816.F32 R108, R4.reuse, R22, R80 ;  /* 0x00000016046c723c */ /* 0x040fe20000001850 */
[----:B------:R-:W1:Y:S02]  /*1e180*/  LDSM.16.MT88.4 R20, [R210+0x12800] ;  /* 0x01280000d214783b */ /* 0x000e640000004200 */
[----:B------:R-:W-:Y:S01]  /*1e190*/  IMAD.MOV.U32 R37, RZ, RZ, R113 ;  /* 0x000000ffff257224 */ /* 0x000fe200078e0071 */
[----:B------:R-:W-:Y:S01]  /*1e1a0*/  MOV R36, R114 ;  /* 0x0000007200247202 */ /* 0x000fe20000000f00 */
[----:B------:R-:W-:Y:S01]  /*1e1b0*/  IMAD.MOV.U32 R33, RZ, RZ, R115 ;  /* 0x000000ffff217224 */ /* 0x000fe200078e0073 */
[----:B------:R-:W-:Y:S02]  /*1e1c0*/  MOV R32, R112 ;  /* 0x0000007000207202 */ /* 0x000fe40000000f00 */
[C---:B--2---:R-:W-:Y:S08]  /*1e1d0*/  HMMA.16816.F32 R104, R4.reuse, R8, R104 ;  /* 0x000000080468723c */ /* 0x044ff00000001868 */
[C---:B------:R-:W-:Y:S01]  /*1e1e0*/  HMMA.16816.F32 R112, R4.reuse, R10, R76 ;  /* 0x0000000a0470723c */ /* 0x040fe2000000184c */
[----:B------:R-:W2:Y:S07]  /*1e1f0*/  LDSM.16.MT88.4 R8, [R212+0x12800] ;  /* 0x01280000d408783b */ /* 0x000eae0000004200 */
[----:B---3--:R-:W-:Y:S01]  /*1e200*/  HMMA.16816.F32 R48, R4, R24, R48 ;  /* 0x000000180430723c */ /* 0x008fe20000001830 */
[----:B------:R-:W-:Y:S01]  /*1e210*/  MOV R80, R36 ;  /* 0x0000002400507202 */ /* 0x000fe20000000f00 */
[----:B------:R-:W-:Y:S01]  /*1e220*/  IMAD.MOV.U32 R83, RZ, RZ, R35 ;  /* 0x000000ffff537224 */ /* 0x000fe200078e0023 */
[----:B------:R-:W-:Y:S01]  /*1e230*/  MOV R146, R165 ;  /* 0x000000a500927202 */ /* 0x000fe20000000f00 */
[----:B------:R-:W-:-:S04]  /*1e240*/  IMAD.MOV.U32 R81, RZ, RZ, R33 ;  /* 0x000000ffff517224 */ /* 0x000fc800078e0021 */
[C---:B------:R-:W-:Y:S01]  /*1e250*/  HMMA.16816.F32 R204, R4.reuse, R26, R72 ;  /* 0x0000001a04cc723c */ /* 0x040fe20000001848 */
[----:B------:R-:W3:Y:S01]  /*1e260*/  LDSM.16.MT88.4 R24, [R211+0x12800] ;  /* 0x01280000d318783b */ /* 0x000ee20000004200 */
[----:B------:R-:W-:Y:S01]  /*1e270*/  IMAD.MOV.U32 R87, RZ, RZ, R105 ;  /* 0x000000ffff577224 */ /* 0x000fe200078e0069 */
[----:B------:R-:W-:Y:S01]  /*1e280*/  MOV R85, R106 ;  /* 0x0000006a00557202 */ /* 0x000fe20000000f00 */
[----:B------:R-:W-:Y:S01]  /*1e290*/  IMAD.MOV.U32 R106, RZ, RZ, R166 ;  /* 0x000000ffff6a7224 */ /* 0x000fe200078e00a6 */
[----:B------:R-:W-:Y:S02]  /*1e2a0*/  MOV R105, R167 ;  /* 0x000000a700697202 */ /* 0x000fe40000000f00 */
[----:B------:R-:W-:Y:S01]  /*1e2b0*/  MOV R82, R34 ;  /* 0x0000002200527202 */ /* 0x000fe20000000f00 */
[----:B-1----:R-:W-:Y:S01]  /*1e2c0*/  HMMA.16816.F32 R176, R4, R20, R96 ;  /* 0x0000001404b0723c */ /* 0x002fe20000001860 */
[----:B------:R-:W-:-:S07]  /*1e2d0*/  MOV R36, R161 ;  /* 0x000000a100247202 */ /* 0x000fce0000000f00 */
[----:B------:R-:W-:Y:S01]  /*1e2e0*/  IMAD.MOV.U32 R84, RZ, RZ, R51 ;  /* 0x000000ffff547224 */ /* 0x000fe200078e0033 */
[----:B------:R-:W-:Y:S01]  /*1e2f0*/  MOV R77, R49 ;  /* 0x00000031004d7202 */ /* 0x000fe20000000f00 */
[----:B------:R-:W-:Y:S01]  /*1e300*/  IMAD.MOV.U32 R76, RZ, RZ, R48 ;  /* 0x000000ffff4c7224 */ /* 0x000fe200078e0030 */
[----:B------:R-:W-:Y:S01]  /*1e310*/  MOV R86, R50 ;  /* 0x0000003200567202 */ /* 0x000fe20000000f00 */
[----:B------:R-:W-:Y:S01]  /*1e320*/  IMAD.MOV.U32 R51, RZ, RZ, R37 ;  /* 0x000000ffff337224 */ /* 0x000fe200078e0025 */
[----:B------:R-:W-:Y:S01]  /*1e330*/  MOV R50, R32 ;  /* 0x0000002000327202 */ /* 0x000fe20000000f00 */
[----:B------:R-:W-:Y:S01]  /*1e340*/  IMAD.MOV.U32 R49, RZ, RZ, R164 ;  /* 0x000000ffff317224 */ /* 0x000fe200078e00a4 */
[----:B------:R-:W-:Y:S01]  /*1e350*/  MOV R48, R163 ;  /* 0x000000a300307202 */ /* 0x000fe20000000f00 */
[----:B------:R-:W-:Y:S01]  /*1e360*/  IMAD.MOV.U32 R37, RZ, RZ, R162 ;  /* 0x000000ffff257224 */ /* 0x000fe200078e00a2 */
[----:B------:R-:W1:Y:S01]  /*1e370*/  LDSM.16.MT88.4 R32, [R209+0x14800] ;  /* 0x01480000d120783b */ /* 0x000e620000004200 */
[----:B------:R-:W-:Y:S01]  /*1e380*/  IMAD.MOV.U32 R96, RZ, RZ, R160 ;  /* 0x000000ffff607224 */ /* 0x000fe200078e00a0 */
[----:B--2---:R-:W-:Y:S01]  /*1e390*/  HMMA.16816.F32 R164, R4, R8, R92 ;  /* 0x0000000804a4723c */ /* 0x004fe2000000185c */
[----:B------:R-:W-:-:S07]  /*1e3a0*/  IMAD.MOV.U32 R39, RZ, RZ, R107 ;  /* 0x000000ffff277224 */ /* 0x000fce00078e006b */
[----:B------:R-:W-:Y:S01]  /*1e3b0*/  HMMA.16816.F32 R160, R4, R10, R60 ;  /* 0x0000000a04a0723c */ /* 0x000fe2000000183c */
[----:B------:R-:W2:Y:S01]  /*1e3c0*/  LDSM.16.MT88.4 R8, [R212+0x14800] ;  /* 0x01480000d408783b */ /* 0x000ea20000004200 */
[----:B------:R-:W-:Y:S01]  /*1e3d0*/  IMAD.MOV.U32 R145, RZ, RZ, R170 ;  /* 0x000000ffff917224 */ /* 0x000fe200078e00aa */
[----:B------:R-:W-:-:S05]  /*1e3e0*/  MOV R144, R169 ;  /* 0x000000a900907202 */ /* 0x000fca0000000f00 */
[----:B------:R-:W-:Y:S01]  /*1e3f0*/  HMMA.16816.F32 R192, R4, R28, R100 ;  /* 0x0000001c04c0723c */ /* 0x000fe20000001864 */
[----:B------:R-:W-:-:S07]  /*1e400*/  IMAD.MOV.U32 R107, RZ, RZ, R168 ;  /* 0x000000ffff6b7224 */ /* 0x000fce00078e00a8 */
[C---:B------:R-:W-:Y:S01]  /*1e410*/  HMMA.16816.F32 R180, R4.reuse, R30, R68 ;  /* 0x0000001e04b4723c */ /* 0x040fe20000001844 */
[----:B------:R-:W4:Y:S07]  /*1e420*/  LDSM.16.MT88.4 R28, [R210+0x14800] ;  /* 0x01480000d21c783b */ /* 0x000f2e0000004200 */
[----:B------:R-:W-:Y:S01]  /*1e430*/  HMMA.16816.F32 R168, R4, R22, R64 ;  /* 0x0000001604a8723c */ /* 0x000fe20000001840 */
[----:B------:R-:W4:Y:S01]  /*1e440*/  LDSM.16.MT88.4 R20, [R211+0x14800] ;  /* 0x01480000d314783b */ /* 0x000f220000004200 */
[----:B------:R-:W-:Y:S01]  /*1e450*/  IMAD.MOV.U32 R103, RZ, RZ, R144 ;  /* 0x000000ffff677224 */ /* 0x000fe200078e0090 */
[----:B------:R-:W-:Y:S01]  /*1e460*/  MOV R102, R145 ;  /* 0x0000009100667202 */ /* 0x000fe20000000f00 */
[----:B------:R-:W-:Y:S01]  /*1e470*/  IMAD.MOV.U32 R60, RZ, RZ, R146 ;  /* 0x000000ffff3c7224 */ /* 0x000fe200078e0092 */
[----:B------:R-:W-:-:S03]  /*1e480*/  MOV R101, R147 ;  /* 0x0000009300657202 */ /* 0x000fc60000000f00 */
[C---:B---3--:R-:W-:Y:S01]  /*1e490*/  HMMA.16816.F32 R144, R4.reuse, R26, R56 ;  /* 0x0000001a0490723c */ /* 0x048fe20000001838 */
[----:B------:R-:W-:Y:S01]  /*1e4a0*/  MOV R38, R104 ;  /* 0x0000006800267202 */ /* 0x000fe20000000f00 */
[----:B------:R-:W-:Y:S01]  /*1e4b0*/  IMAD.MOV.U32 R79, RZ, RZ, R106 ;  /* 0x000000ffff4f7224 */ /* 0x000fe200078e006a */
[----:B------:R-:W-:Y:S01]  /*1e4c0*/  MOV R63, R105 ;  /* 0x00000069003f7202 */ /* 0x000fe20000000f00 */
[----:B------:R-:W-:Y:S01]  /*1e4d0*/  IMAD.MOV.U32 R98, RZ, RZ, R87 ;  /* 0x000000ffff627224 */ /* 0x000fe200078e0057 */
[----:B------:R-:W-:Y:S02]  /*1e4e0*/  MOV R78, R107 ;  /* 0x0000006b004e7202 */ /* 0x000fe40000000f00 */
[----:B------:R-:W-:Y:S01]  /*1e4f0*/  MOV R58, R36 ;  /* 0x00000024003a7202 */ /* 0x000fe20000000f00 */
[----:B-1----:R-:W-:Y:S01]  /*1e500*/  HMMA.16816.F32 R104, R4, R32, R88 ;  /* 0x000000200468723c */ /* 0x002fe20000001858 */
[----:B------:R-:W-:Y:S01]  /*1e510*/  MOV R99, R85 ;  /* 0x0000005500637202 */ /* 0x000fe20000000f00 */
[----:B------:R-:W-:Y:S01]  /*1e520*/  IMAD.MOV.U32 R85, RZ, RZ, R132 ;  /* 0x000000ffff557224 */ /* 0x000fe200078e0084 */
[----:B------:R-:W-:Y:S01]  /*1e530*/  MOV R61, R155 ;  /* 0x0000009b003d7202 */ /* 0x000fe20000000f00 */
[----:B------:R-:W-:Y:S01]  /*1e540*/  IMAD.MOV.U32 R62, RZ, RZ, R154 ;  /* 0x000000ffff3e7224 */ /* 0x000fe200078e009a */
[----:B------:R-:W-:Y:S01]  /*1e550*/  MOV R132, R153 ;  /* 0x0000009900847202 */ /* 0x000fe20000000f00 */
[----:B------:R-:W-:-:S02]  /*1e560*/  IMAD.MOV.U32 R87, RZ, RZ, R152 ;  /* 0x000000ffff577224 */ /* 0x000fc400078e0098 */
[C---:B--2---:R-:W-:Y:S07]  /*1e570*/  HMMA.16816.F32 R88, R4.reuse, R8, R124 ;  /* 0x000000080458723c */ /* 0x044fee000000187c */
[----:B------:R-:W-:Y:S01]  /*1e580*/  FFMA.FTZ R8, R58, R0, -R3 ;  /* 0x000000003a087223 */ /* 0x000fe20000010803 */
[C---:B------:R-:W-:Y:S01]  /*1e590*/  HMMA.16816.F32 R152, R4.reuse, R24, R44 ;  /* 0x000000180498723c */ /* 0x040fe2000000182c */
[----:B------:R-:W1:Y:S07]  /*1e5a0*/  LDSM.16.MT88.4 R24, [R210+0x16800] ;  /* 0x01680000d218783b */ /* 0x000e6e0000004200 */
[----:B----4-:R-:W-:Y:S07]  /*1e5b0*/  HMMA.16816.F32 R92, R4, R28, R116 ;  /* 0x0000001c045c723c */ /* 0x010fee0000001874 */
[----:B------:R-:W-:-:S02]  /*1e5c0*/  MOV R119, R214 ;  /* 0x000000d600777202 */ /* 0x000fc40000000f00 */
[----:B------:R2:W-:Y:S01]  /*1e5d0*/  MUFU.EX2 R214, R8 ;  /* 0x0000000800d67308 */ /* 0x0005e20000000800 */
[----:B------:R-:W-:Y:S07]  /*1e5e0*/  HMMA.16816.F32 R68, R4, R30, R120 ;  /* 0x0000001e0444723c */ /* 0x000fee0000001878 */
[----:B------:R-:W-:Y:S01]  /*1e5f0*/  IMAD.MOV.U32 R31, RZ, RZ, R60 ;  /* 0x000000ffff1f7224 */ /* 0x000fe200078e003c */
[----:B------:R-:W-:Y:S01]  /*1e600*/  MOV R120, R61 ;  /* 0x0000003d00787202 */ /* 0x000fe20000000f00 */
[----:B------:R-:W-:Y:S01]  /*1e610*/  IMAD.MOV.U32 R121, RZ, RZ, R62 ;  /* 0x000000ffff797224 */ /* 0x000fe200078e003e */
[----:B------:R-:W-:-:S02]  /*1e620*/  MOV R122, R63 ;  /* 0x0000003f007a7202 */ /* 0x000fc40000000f00 */
[----:B------:R-:W-:Y:S01]  /*1e630*/  HMMA.16816.F32 R60, R4, R22, R140 ;  /* 0x00000016043c723c */ /* 0x000fe2000000188c */
[----:B--2---:R-:W-:-:S04]  /*1e640*/  FFMA.FTZ R8, R250, R0, -R3 ;  /* 0x00000000fa087223 */ /* 0x004fc80000010803 */
[----:B------:R2:W-:Y:S01]  /*1e650*/  MUFU.EX2 R140, R8 ;  /* 0x00000008008c7308 */ /* 0x0005e20000000800 */
[----:B------:R-:W-:Y:S02]  /*1e660*/  IMAD.MOV.U32 R123, RZ, RZ, R96 ;  /* 0x000000ffff7b7224 */ /* 0x000fe400078e0060 */
[----:B------:R-:W-:Y:S01]  /*1e670*/  IMAD.MOV.U32 R96, RZ, RZ, R16 ;  /* 0x000000ffff607224 */ /* 0x000fe200078e0010 */
[----:B------:R-:W-:Y:S01]  /*1e680*/  HMMA.16816.F32 R64, R4, R10, R128 ;  /* 0x0000000a0440723c */ /* 0x000fe20000001880 */
[----:B--2---:R-:W-:-:S04]  /*1e690*/  FFMA.FTZ R8, R240, R0, -R3 ;  /* 0x00000000f0087223 */ /* 0x004fc80000010803 */
[----:B------:R2:W-:Y:S01]  /*1e6a0*/  MUFU.EX2 R16, R8 ;  /* 0x0000000800107308 */ /* 0x0005e20000000800 */
[----:B------:R-:W-:Y:S02]  /*1e6b0*/  IMAD.MOV.U32 R59, RZ, RZ, R37 ;  /* 0x000000ffff3b7224 */ /* 0x000fe400078e0025 */
[----:B--2---:R-:W-:-:S05]  /*1e6c0*/  FFMA.FTZ R8, R251, R0, -R3 ;  /* 0x00000000fb087223 */ /* 0x004fca0000010803 */
[----:B------:R2:W-:Y:S01]  /*1e6d0*/  MUFU.EX2 R10, R8 ;  /* 0x00000008000a7308 */ /* 0x0005e20000000800 */
[----:B------:R-:W-:Y:S01]  /*1e6e0*/  MOV R28, R48 ;  /* 0x00000030001c7202 */ /* 0x000fe20000000f00 */
[----:B------:R-:W-:Y:S01]  /*1e6f0*/  IMAD.MOV.U32 R29, RZ, RZ, R49 ;  /* 0x000000ffff1d7224 */ /* 0x000fe200078e0031 */
[----:B------:R-:W-:Y:S01]  /*1e700*/  MOV R116, R59 ;  /* 0x0000003b00747202 */ /* 0x000fe20000000f00 */
[----:B--2---:R-:W-:-:S06]  /*1e710*/  FFMA.FTZ R8, R31, R0, -R2 ;  /* 0x000000001f087223 */ /* 0x004fcc0000010802 */
[----:B------:R-:W2:Y:S01]  /*1e720*/  MUFU.EX2 R8, R8 ;  /* 0x0000000800087308 */ /* 0x000ea20000000800 */
        /* <DEDUP_REMOVED lines=24> */
[----:B------:R-:W3:Y:S01]  /*1e8b0*/  LDSM.16.MT88.4 R36, [R212+0x16800] ;  /* 0x01680000d424783b */ /* 0x000ee20000004200 */
[----:B------:R-:W-:-:S02]  /*1e8c0*/  IMAD.MOV.U32 R102, RZ, RZ, R76 ;  /* 0x000000ffff667224 */ /* 0x000fc400078e004c */
[----:B------:R-:W-:Y:S01]  /*1e8d0*/  IMAD.MOV.U32 R9, RZ, RZ, R30 ;  /* 0x000000ffff097224 */ /* 0x000fe200078e001e */
[----:B-1----:R-:W-:Y:S01]  /*1e8e0*/  HMMA.16816.F32 R76, R4, R26, R172 ;  /* 0x0000001a044c723c */ /* 0x002fe200000018ac */
[----:B------:R-:W-:Y:S01]  /*1e8f0*/  IMAD.MOV.U32 R125, RZ, RZ, R120 ;  /* 0x000000ffff7d7224 */ /* 0x000fe200078e0078 */
[----:B------:R-:W-:Y:S01]  /*1e900*/  MOV R131, R127 ;  /* 0x0000007f00837202 */ /* 0x000fe20000000f00 */
[----:B------:R-:W-:Y:S01]  /*1e910*/  IMAD.MOV.U32 R127, RZ, RZ, R29 ;  /* 0x000000ffff7f7224 */ /* 0x000fe200078e001d */
[----:B------:R-:W-:-:S03]  /*1e920*/  MOV R126, R28 ;  /* 0x0000001c007e7202 */ /* 0x000fc60000000f00 */
[----:B--2---:R-:W-:Y:S01]  /*1e930*/  MOV R174, R8 ;  /* 0x0000000800ae7202 */ /* 0x004fe20000000f00 */
[----:B------:R-:W-:Y:S01]  /*1e940*/  FFMA.FTZ R8, R130, R0, -R2 ;  /* 0x0000000082087223 */ /* 0x000fe20000010802 */
[----:B------:R-:W-:Y:S01]  /*1e950*/  MOV R124, R31 ;  /* 0x0000001f007c7202 */ /* 0x000fe20000000f00 */
[C---:B------:R-:W-:Y:S01]  /*1e960*/  HMMA.16816.F32 R72, R4.reuse, R34, R52 ;  /* 0x000000220448723c */ /* 0x040fe20000001834 */
[----:B------:R-:W-:Y:S01]  /*1e970*/  MOV R120, R116 ;  /* 0x0000007400787202 */ /* 0x000fe20000000f00 */
[----:B------:R-:W-:Y:S01]  /*1e980*/  IMAD.MOV.U32 R116, RZ, RZ, R117 ;  /* 0x000000ffff747224 */ /* 0x000fe200078e0075 */
[----:B------:R-:W-:Y:S01]  /*1e990*/  MOV R128, R9 ;  /* 0x0000000900807202 */ /* 0x000fe20000000f00 */
[----:B------:R-:W1:Y:S01]  /*1e9a0*/  LDSM.16.MT88.4 R32, [R209+0x16800] ;  /* 0x01680000d120783b */ /* 0x000e620000004200 */
[----:B------:R-:W-:Y:S01]  /*1e9b0*/  MOV R117, R118 ;  /* 0x0000007600757202 */ /* 0x000fe20000000f00 */
[----:B------:R2:W4:Y:S01]  /*1e9c0*/  MUFU.EX2 R240, R8 ;  /* 0x0000000800f07308 */ /* 0x0005220000000800 */
[----:B------:R-:W-:Y:S01]  /*1e9d0*/  MOV R129, R125 ;  /* 0x0000007d00817202 */ /* 0x000fe20000000f00 */
[----:B------:R-:W-:Y:S01]  /*1e9e0*/  HMMA.16816.F32 R44, R4, R20, R136 ;  /* 0x00000014042c723c */ /* 0x000fe20000001888 */
[----:B------:R-:W1:Y:S01]  /*1e9f0*/  LDSM.16.MT88.4 R20, [R211+0x16800] ;  /* 0x01680000d314783b */ /* 0x000e620000004200 */
        /* <DEDUP_REMOVED lines=12> */
[----:B--2---:R-:W-:Y:S01]  /*1eac0*/  FFMA.FTZ R8, R131, R0, -R2 ;  /* 0x0000000083087223 */ /* 0x004fe20000010802 */
[----:B------:R-:W2:Y:S01]  /*1ead0*/  LDSM.16.MT88.4 R28, [R209+0x11000] ;  /* 0x01100000d11c783b */ /* 0x000ea20000004200 */
[----:B------:R-:W-:-:S02]  /*1eae0*/  IMAD.MOV.U32 R131, RZ, RZ, R124 ;  /* 0x000000ffff837224 */ /* 0x000fc400078e007c */
        /* <DEDUP_REMOVED lines=16> */
[----:B------:R-:W-:-:S02]  /*1ebf0*/  IMAD.MOV.U32 R119, RZ, RZ, R99 ;  /* 0x000000ffff777224 */ /* 0x000fc400078e0063 */
[----:B------:R-:W-:Y:S01]  /*1ec00*/  IMAD.MOV.U32 R127, RZ, RZ, R120 ;  /* 0x000000ffff7f7224 */ /* 0x000fe200078e0078 */
[----:B------:R-:W-:Y:S01]  /*1ec10*/  MOV R120, R116 ;  /* 0x0000007400787202 */ /* 0x000fe20000000f00 */
[----:B------:R-:W-:Y:S01]  /*1ec20*/  HMMA.16816.F32 R48, R4, R24, R156 ;  /* 0x000000180430723c */ /* 0x000fe2000000189c */
[----:B------:R-:W-:Y:S01]  /*1ec30*/  IMAD.MOV.U32 R102, RZ, RZ, R103 ;  /* 0x000000ffff667224 */ /* 0x000fe200078e0067 */
[----:B------:R-:W-:Y:S01]  /*1ec40*/  MOV R103, R86 ;  /* 0x0000005600677202 */ /* 0x000fe20000000f00 */
[----:B------:R-:W-:Y:S01]  /*1ec50*/  IMAD.MOV.U32 R116, RZ, RZ, R117 ;  /* 0x000000ffff747224 */ /* 0x000fe200078e0075 */
[----:B------:R-:W-:Y:S01]  /*1ec60*/  MOV R117, R118 ;  /* 0x0000007600757202 */ /* 0x000fe20000000f00 */
[----:B------:R-:W2:Y:S01]  /*1ec70*/  LDSM.16.MT88.4 R24, [R211+0x11000] ;  /* 0x01100000d318783b */ /* 0x000ea20000004200 */
[----:B------:R-:W-:Y:S01]  /*1ec80*/  IMAD.MOV.U32 R118, RZ, RZ, R119 ;  /* 0x000000ffff767224 */ /* 0x000fe200078e0077 */
[----:B------:R-:W-:Y:S01]  /*1ec90*/  MOV R119, R100 ;  /* 0x0000006400777202 */ /* 0x000fe20000000f00 */
        /* <DEDUP_REMOVED lines=8> */
[C---:B---3--:R-:W-:Y:S01]  /*1ed20*/  HMMA.16816.F32 R96, R4.reuse, R36, R184 ;  /* 0x000000240460723c */ /* 0x048fe200000018b8 */
[----:B------:R3:W-:Y:S01]  /*1ed30*/  MUFU.EX2 R135, R8 ;  /* 0x0000000800877308 */ /* 0x0007e20000000800 */
        /* <DEDUP_REMOVED lines=9> */
[----:B-1----:R-:W-:Y:S01]  /*1edd0*/  HMMA.16816.F32 R52, R4, R32, R148 ;  /* 0x000000200434723c */ /* 0x002fe20000001894 */
[----:B------:R-:W-:Y:S01]  /*1ede0*/  IMAD.MOV.U32 R175, RZ, RZ, R121 ;  /* 0x000000ffffaf7224 */ /* 0x000fe200078e0079 */
[----:B------:R1:W5:Y:S01]  /*1edf0*/  LDL.LU R216, [R1+0x38] ;  /* 0x0000380001d87983 */ /* 0x0003620000300800 */
[----:B---3--:R-:W-:Y:S01]  /*1ee00*/  FFMA.FTZ R8, R11, R0, -R2 ;  /* 0x000000000b087223 */ /* 0x008fe20000010802 */
[----:B------:R-:W-:Y:S01]  /*1ee10*/  MOV R11, R120 ;  /* 0x00000078000b7202 */ /* 0x000fe20000000f00 */
[----:B------:R-:W-:-:S02]  /*1ee20*/  IMAD.MOV.U32 R120, RZ, RZ, R132 ;  /* 0x000000ffff787224 */ /* 0x000fc400078e0084 */
[----:B------:R3:W1:Y:S01]  /*1ee30*/  MUFU.EX2 R132, R8 ;  /* 0x0000000800847308 */ /* 0x0006620000000800 */
        /* <DEDUP_REMOVED lines=10> */
[----:B------:R-:W-:Y:S01]  /*1eee0*/  HMMA.16816.F32 R100, R4, R38, R188 ;  /* 0x000000260464723c */ /* 0x000fe200000018bc */
[----:B------:R-:W-:Y:S01]  /*1eef0*/  IMAD.MOV.U32 R119, RZ, RZ, R84 ;  /* 0x000000ffff777224 */ /* 0x000fe200078e0054 */
[----:B------:R-:W-:Y:S01]  /*1ef00*/  MOV R118, R85 ;  /* 0x0000005500767202 */ /* 0x000fe20000000f00 */
[----:B------:R-:W-:Y:S01]  /*1ef10*/  IMAD.MOV.U32 R117, RZ, RZ, R86 ;  /* 0x000000ffff757224 */ /* 0x000fe200078e0056 */
[----:B------:R-:W-:Y:S01]  /*1ef20*/  MOV R116, R87 ;  /* 0x0000005700747202 */ /* 0x000fe20000000f00 */
[----:B------:R-:W2:Y:S01]  /*1ef30*/  LDSM.16.MT88.4 R36, [R212+0x11000] ;  /* 0x01100000d424783b */ /* 0x000ea20000004200 */
[----:B------:R-:W-:-:S02]  /*1ef40*/  IMAD.MOV.U32 R158, RZ, RZ, R139 ;  /* 0x000000ffff9e7224 */ /* 0x000fc400078e008b */
[----:B------:R-:W-:Y:S01]  /*1ef50*/  HMMA.16816.F32 R80, R4, R34, R40 ;  /* 0x000000220450723c */ /* 0x000fe20000001828 */
[----:B------:R-:W2:Y:S01]  /*1ef60*/  LDSM.16.MT88.4 R32, [R210+0x11000] ;  /* 0x01100000d220783b */ /* 0x000ea20000004200 */
[----:B------:R-:W-:Y:S01]  /*1ef70*/  MOV R139, R128 ;  /* 0x00000080008b7202 */ /* 0x000fe20000000f00 */
[----:B------:R-:W-:-:S05]  /*1ef80*/  IMAD.MOV.U32 R128, RZ, RZ, R129 ;  /* 0x000000ffff807224 */ /* 0x000fca00078e0081 */
[----:B------:R-:W-:Y:S01]  /*1ef90*/  HMMA.16816.F32 R84, R4, R20, R196 ;  /* 0x000000140454723c */ /* 0x000fe200000018c4 */
[----:B------:R-:W-:Y:S01]  /*1efa0*/  MOV R157, R138 ;  /* 0x0000008a009d7202 */ /* 0x000fe20000000f00 */
[----:B------:R-:W-:Y:S01]  /*1efb0*/  IMAD.MOV.U32 R138, RZ, RZ, R11 ;  /* 0x000000ffff8a7224 */ /* 0x000fe200078e000b */
[----:B------:R-:W-:-:S04]  /*1efc0*/  MOV R129, R130 ;  /* 0x0000008200817202 */ /* 0x000fc80000000f00 */
[----:B------:R-:W-:Y:S01]  /*1efd0*/  MOV R197, R140 ;  /* 0x0000008c00c57202 */ /* 0x000fe20000000f00 */
[----:B------:R-:W-:Y:S01]  /*1efe0*/  HMMA.16816.F32 R40, R4, R22, R200 ;  /* 0x000000160428723c */ /* 0x000fe200000018c8 */
[----:B------:R-:W2:Y:S01]  /*1eff0*/  LDSM.16.MT88.4 R20, [R209+0x13000] ;  /* 0x01300000d114783b */ /* 0x000ea20000004200 */
[----:B------:R-:W-:Y:S01]  /*1f000*/  MOV R159, R10 ;  /* 0x0000000a009f7202 */ /* 0x000fe20000000f00 */
[----:B------:R-:W-:Y:S02]  /*1f010*/  IMAD.MOV.U32 R130, RZ, RZ, R9 ;  /* 0x000000ffff827224 */ /* 0x000fe400078e0009 */
[----:B---3--:R-:W3:Y:S02]  /*1f020*/  LDSM.16.MT88.4 R8, [R210+0x13000] ;  /* 0x01300000d208783b */ /* 0x008ee40000004200 */
[----:B------:R-:W-:Y:S02]  /*1f030*/  F2FP.PACK_AB R4, R197, R214 ;  /* 0x000000d6c504723e */ /* 0x000fe400000000ff */
[----:B----4-:R-:W-:-:S02]  /*1f040*/  F2FP.PACK_AB R5, R240, R174 ;  /* 0x000000aef005723e */ /* 0x010fc400000000ff */
[----:B------:R-:W-:Y:S02]  /*1f050*/  F2FP.PACK_AB R6, R187, R16 ;  /* 0x00000010bb06723e */ /* 0x000fe400000000ff */
[----:B-1----:R-:W-:Y:S01]  /*1f060*/  F2FP.PACK_AB R7, R132, R135 ;  /* 0x000000878407723e */ /* 0x002fe200000000ff */
[----:B------:R-:W-:Y:S01]  /*1f070*/  IMAD.MOV.U32 R148, RZ, RZ, R141 ;  /* 0x000000ffff947224 */ /* 0x000fe200078e008d */
[----:B------:R-:W-:Y:S01]  /*1f080*/  MOV R149, R142 ;  /* 0x0000008e00957202 */ /* 0x000fe20000000f00 */
[----:B------:R-:W-:-:S04]  /*1f090*/  IMAD.MOV.U32 R150, RZ, RZ, R143 ;  /* 0x000000ffff967224 */ /* 0x000fc800078e008f */
[C---:B--2---:R-:W-:Y:S08]  /*1f0a0*/  HMMA.16816.F32 R140, R4.reuse, R28, R56 ;  /* 0x0000001c048c723c */ /* 0x044ff00000001838 */
[C---:B------:R-:W-:Y:S08]  /*1f0b0*/  HMMA.16816.F32 R56, R4.reuse, R30, R236 ;  /* 0x0000001e0438723c */ /* 0x040ff000000018ec */
[C---:B------:R-:W-:Y:S08]  /*1f0c0*/  HMMA.16816.F32 R28, R4.reuse, R24, R124 ;  /* 0x00000018041c723c */ /* 0x040ff0000000187c */
[----:B------:R-:W-:Y:S01]  /*1f0d0*/  HMMA.16816.F32 R24, R4, R26, R204 ;  /* 0x0000001a0418723c */ /* 0x000fe200000018cc */
[----:B------:R-:W-:Y:S01]  /*1f0e0*/  IMAD.MOV.U32 R156, RZ, RZ, R137 ;  /* 0x000000ffff9c7224 */ /* 0x000fe200078e0089 */
[----:B------:R-:W-:Y:S01]  /*1f0f0*/  MOV R151, R136 ;  /* 0x0000008800977202 */ /* 0x000fe20000000f00 */
[----:B------:R-:W-:Y:S01]  /*1f100*/  IMAD.MOV.U32 R250, RZ, RZ, R129 ;  /* 0x000000fffffa7224 */ /* 0x000fe200078e0081 */
[----:B------:R-:W-:Y:S01]  /*1f110*/  MOV R136, R128 ;  /* 0x0000008000887202 */ /* 0x000fe20000000f00 */
[----:B------:R-:W-:Y:S01]  /*1f120*/  IMAD.MOV.U32 R186, RZ, RZ, R131 ;  /* 0x000000ffffba7224 */ /* 0x000fe200078e0083 */
[----:B------:R-:W-:-:S02]  /*1f130*/  MOV R172, R130 ;  /* 0x0000008200ac7202 */ /* 0x000fc40000000f00 */
[C---:B------:R-:W-:Y:S08]  /*1f140*/  HMMA.16816.F32 R156, R4.reuse, R36, R156 ;  /* 0x00000024049c723c */ /* 0x040ff0000000189c */
[----:B------:R-:W-:Y:S01]  /*1f150*/  MOV R131, R28 ;  /* 0x0000001c00837202 */ /* 0x000fe20000000f00 */
[----:B------:R-:W-:Y:S01]  /*1f160*/  IMAD.MOV.U32 R130, RZ, RZ, R29 ;  /* 0x000000ffff827224 */ /* 0x000fe200078e001d */
[----:B------:R-:W-:Y:S01]  /*1f170*/  MOV R129, R30 ;  /* 0x0000001e00817202 */ /* 0x000fe20000000f00 */
[----:B------:R-:W-:Y:S01]  /*1f180*/  IMAD.MOV.U32 R128, RZ, RZ, R31 ;  /* 0x000000ffff807224 */ /* 0x000fe200078e001f */
[C---:B------:R-:W-:Y:S01]  /*1f190*/  HMMA.16816.F32 R112, R4.reuse, R38, R112 ;  /* 0x000000260470723c */ /* 0x040fe20000001870 */
[----:B------:R-:W1:Y:S04]  /*1f1a0*/  LDSM.16.MT88.4 R28, [R209+0x15000] ;  /* 0x01500000d11c783b */ /* 0x000e680000004200 */
[----:B------:R-:W2:Y:S01]  /*1f1b0*/  LDSM.16.MT88.4 R36, [R212+0x13000] ;  /* 0x01300000d424783b */ /* 0x000ea20000004200 */
[----:B------:R-:W-:Y:S01]  /*1f1c0*/  MOV R127, R24 ;  /* 0x00000018007f7202 */ /* 0x000fe20000000f00 */
[----:B------:R-:W-:Y:S01]  /*1f1d0*/  IMAD.MOV.U32 R126, RZ, RZ, R25 ;  /* 0x000000ffff7e7224 */ /* 0x000fe200078e0019 */
[----:B------:R-:W-:Y:S01]  /*1f1e0*/  HMMA.16816.F32 R148, R4, R32, R148 ;  /* 0x000000200494723c */ /* 0x000fe20000001894 */
[----:B------:R-:W-:Y:S01]  /*1f1f0*/  MOV R125, R26 ;  /* 0x0000001a007d7202 */ /* 0x000fe20000000f00 */
[----:B------:R-:W-:-:S06]  /*1f200*/  IMAD.MOV.U32 R124, RZ, RZ, R27 ;  /* 0x000000ffff7c7224 */ /* 0x000fcc00078e001b */
[C---:B------:R-:W-:Y:S01]  /*1f210*/  HMMA.16816.F32 R108, R4.reuse, R34, R108 ;  /* 0x00000022046c723c */ /* 0x040fe2000000186c */
[----:B------:R-:W4:Y:S07]  /*1f220*/  LDSM.16.MT88.4 R32, [R211+0x13000] ;  /* 0x01300000d320783b */ /* 0x000f2e0000004200 */
[C---:B------:R-:W-:Y:S08]  /*1f230*/  HMMA.16816.F32 R24, R4.reuse, R20, R192 ;  /* 0x000000140418723c */ /* 0x040ff000000018c0 */
[C---:B------:R-:W-:Y:S01]  /*1f240*/  HMMA.16816.F32 R236, R4.reuse, R22, R180 ;  /* 0x0000001604ec723c */ /* 0x040fe200000018b4 */
[----:B------:R-:W2:Y:S07]  /*1f250*/  LDSM.16.MT88.4 R20, [R210+0x15000] ;  /* 0x01500000d214783b */ /* 0x000eae0000004200 */
[----:B---3--:R-:W-:Y:S07]  /*1f260*/  HMMA.16816.F32 R192, R4, R8, R176 ;  /* 0x0000000804c0723c */ /* 0x008fee00000018b0 */
[----:B------:R-:W-:Y:S01]  /*1f270*/  MOV R179, R186 ;  /* 0x000000ba00b37202 */ /* 0x000fe20000000f00 */
[----:B------:R-:W-:-:S02]  /*1f280*/  IMAD.MOV.U32 R178, RZ, RZ, R187 ;  /* 0x000000ffffb27224 */ /* 0x000fc400078e00bb */
[C---:B------:R-:W-:Y:S01]  /*1f290*/  HMMA.16816.F32 R184, R4.reuse, R10, R168 ;  /* 0x0000000a04b8723c */ /* 0x040fe200000018a8 */
[----:B------:R-:W3:Y:S01]  /*1f2a0*/  LDSM.16.MT88.4 R8, [R212+0x15000] ;  /* 0x01500000d408783b */ /* 0x000ee20000004200 */
        /* <DEDUP_REMOVED lines=16> */
[C---:B------:R-:W-:Y:S01]  /*1f3b0*/  HMMA.16816.F32 R204, R4.reuse, R30, R72 ;  /* 0x0000001e04cc723c */ /* 0x040fe20000001848 */
[----:B------:R-:W1:Y:S01]  /*1f3c0*/  LDSM.16.MT88.4 R28, [R209+0x17000] ;  /* 0x01700000d11c783b */ /* 0x000e620000004200 */
[----:B------:R-:W-:Y:S01]  /*1f3d0*/  MOV R170, R174 ;  /* 0x000000ae00aa7202 */ /* 0x000fe20000000f00 */
[----:B------:R-:W-:Y:S01]  /*1f3e0*/  IMAD.MOV.U32 R169, RZ, RZ, R175 ;  /* 0x000000ffffa97224 */ /* 0x000fe200078e00af */
[----:B------:R-:W-:Y:S01]  /*1f3f0*/  MOV R168, R120 ;  /* 0x0000007800a87202 */ /* 0x000fe20000000f00 */
[----:B------:R-:W-:Y:S01]  /*1f400*/  IMAD.MOV.U32 R198, RZ, RZ, R121 ;  /* 0x000000ffffc67224 */ /* 0x000fe200078e0079 */
[----:B------:R-:W-:Y:S01]  /*1f410*/  MOV R199, R122 ;  /* 0x0000007a00c77202 */ /* 0x000fe20000000f00 */
[----:B------:R-:W1:Y:S01]  /*1f420*/  LDSM.16.MT88.4 R24, [R211+0x15000] ;  /* 0x01500000d318783b */ /* 0x000e620000004200 */
[C---:B--2---:R-:W-:Y:S07]  /*1f430*/  HMMA.16816.F32 R188, R4.reuse, R36, R164 ;  /* 0x0000002404bc723c */ /* 0x044fee00000018a4 */
[----:B------:R-:W-:Y:S01]  /*1f440*/  IMAD.MOV.U32 R165, RZ, RZ, R123 ;  /* 0x000000ffffa57224 */ /* 0x000fe200078e007b */
[C---:B----4-:R-:W-:Y:S08]  /*1f450*/  HMMA.16816.F32 R172, R4.reuse, R32, R152 ;  /* 0x0000002004ac723c */ /* 0x050ff00000001898 */
[C---:B------:R-:W-:Y:S01]  /*1f460*/  HMMA.16816.F32 R120, R4.reuse, R34, R144 ;  /* 0x000000220478723c */ /* 0x040fe20000001890 */
[----:B------:R-:W2:Y:S07]  /*1f470*/  LDSM.16.MT88.4 R32, [R210+0x17000] ;  /* 0x01700000d220783b */ /* 0x000eae0000004200 */
[----:B------:R-:W-:Y:S01]  /*1f480*/  HMMA.16816.F32 R92, R4, R20, R92 ;  /* 0x00000014045c723c */ /* 0x000fe2000000185c */
[----:B------:R-:W-:-:S07]  /*1f490*/  MOV R171, R138 ;  /* 0x0000008a00ab7202 */ /* 0x000fce0000000f00 */
[----:B------:R-:W-:Y:S01]  /*1f4a0*/  HMMA.16816.F32 R200, R4, R22, R68 ;  /* 0x0000001604c8723c */ /* 0x000fe20000001844 */
[----:B------:R-:W4:Y:S01]  /*1f4b0*/  LDSM.16.MT88.4 R20, [R212+0x17000] ;  /* 0x01700000d414783b */ /* 0x000f220000004200 */
[----:B------:R-:W-:Y:S01]  /*1f4c0*/  IMAD.MOV.U32 R138, RZ, RZ, R213 ;  /* 0x000000ffff8a7224 */ /* 0x000fe200078e00d5 */
[----:B------:R-:W-:Y:S01]  /*1f4d0*/  MOV R166, R17 ;  /* 0x0000001100a67202 */ /* 0x000fe20000000f00 */
[----:B------:R-:W-:Y:S01]  /*1f4e0*/  IMAD.MOV.U32 R167, RZ, RZ, R133 ;  /* 0x000000ffffa77224 */ /* 0x000fe200078e0085 */
[----:B------:R-:W-:-:S03]  /*1f4f0*/  MOV R36, R170 ;  /* 0x000000aa00247202 */ /* 0x000fc60000000f00 */
[----:B---3--:R-:W-:Y:S01]  /*1f500*/  HMMA.16816.F32 R88, R4, R8, R88 ;  /* 0x000000080458723c */ /* 0x008fe20000001858 */
[----:B------:R-:W-:Y:S01]  /*1f510*/  MOV R170, R19 ;  /* 0x0000001300aa7202 */ /* 0x000fe20000000f00 */
[----:B------:R-:W-:-:S06]  /*1f520*/  IMAD.MOV.U32 R196, RZ, RZ, R139 ;  /* 0x000000ffffc47224 */ /* 0x000fcc00078e008b */
[----:B------:R-:W-:Y:S01]  /*1f530*/  HMMA.16816.F32 R180, R4, R38, R160 ;  /* 0x0000002604b4723c */ /* 0x000fe200000018a0 */
[----:B------:R-:W-:Y:S01]  /*1f540*/  FFMA.FTZ R8, R168, R0, -R3 ;  /* 0x00000000a8087223 */ /* 0x000fe20000010803 */
[----:B------:R-:W-:Y:S01]  /*1f550*/  MOV R139, R208 ;  /* 0x000000d0008b7202 */ /* 0x000fe20000000f00 */
[----:B------:R-:W-:Y:S01]  /*1f560*/  IMAD.MOV.U32 R37, RZ, RZ, R176 ;  /* 0x000000ffff257224 */ /* 0x000fe200078e00b0 */
[----:B------:R-:W-:Y:S01]  /*1f570*/  MOV R164, R177 ;  /* 0x000000b100a47202 */ /* 0x000fe20000000f00 */
[----:B------:R3:W-:Y:S01]  /*1f580*/  MUFU.EX2 R19, R8 ;  /* 0x0000000800137308 */ /* 0x0007e20000000800 */
        /* <DEDUP_REMOVED lines=9> */
[----:B------:R-:W2:Y:S01]  /*1f620*/  LDSM.16.MT88.4 R144, [R209+0x11800] ;  /* 0x01180000d190783b */ /* 0x000ea20000004200 */
[----:B---3--:R-:W-:Y:S01]  /*1f630*/  FFMA.FTZ R8, R138, R0, -R3 ;  /* 0x000000008a087223 */ /* 0x008fe20000010803 */
[----:B------:R-:W-:-:S03]  /*1f640*/  MOV R160, R161 ;  /* 0x000000a100a07202 */ /* 0x000fc60000000f00 */
[----:B------:R3:W1:Y:S01]  /*1f650*/  MUFU.EX2 R250, R8 ;  /* 0x0000000800fa7308 */ /* 0x0006620000000800 */
[----:B------:R-:W-:Y:S01]  /*1f660*/  IMAD.MOV.U32 R161, RZ, RZ, R162 ;  /* 0x000000ffffa17224 */ /* 0x000fe200078e00a2 */
[----:B------:R-:W-:Y:S01]  /*1f670*/  MOV R162, R15 ;  /* 0x0000000f00a27202 */ /* 0x000fe20000000f00 */
[----:B------:R-:W-:Y:S01]  /*1f680*/  IMAD.MOV.U32 R165, RZ, RZ, R178 ;  /* 0x000000ffffa57224 */ /* 0x000fe200078e00b2 */
[----:B------:R-:W-:Y:S01]  /*1f690*/  MOV R166, R179 ;  /* 0x000000b300a67202 */ /* 0x000fe20000000f00 */
[----:B------:R-:W-:Y:S01]  /*1f6a0*/  IMAD.MOV.U32 R169, RZ, RZ, R137 ;  /* 0x000000ffffa97224 */ /* 0x000fe200078e0089 */
[----:B------:R-:W-:Y:S01]  /*1f6b0*/  MOV R168, R136 ;  /* 0x0000008800a87202 */ /* 0x000fe20000000f00 */
[-CC-:B---3--:R-:W-:Y:S02]  /*1f6c0*/  FFMA.FTZ R8, R139, R0.reuse, -R3.reuse ;  /* 0x000000008b087223 */ /* 0x188fe40000010803 */
[----:B------:R-:W-:-:S04]  /*1f6d0*/  FFMA.FTZ R3, R152, R0, -R3 ;  /* 0x0000000098037223 */ /* 0x000fc80000010803 */
[----:B------:R3:W-:Y:S01]  /*1f6e0*/  MUFU.EX2 R15, R3 ;  /* 0x00000003000f7308 */ /* 0x0007e20000000800 */
[----:B------:R-:W-:Y:S01]  /*1f6f0*/  MOV R39, R95 ;  /* 0x0000005f00277202 */ /* 0x000fe20000000f00 */
[----:B------:R-:W-:Y:S01]  /*1f700*/  IMAD.MOV.U32 R38, RZ, RZ, R92 ;  /* 0x000000ffff267224 */ /* 0x000fe200078e005c */
[----:B-1----:R-:W-:Y:S01]  /*1f710*/  HMMA.16816.F32 R136, R4, R28, R52 ;  /* 0x0000001c0488723c */ /* 0x002fe20000001834 */
[----:B---3--:R-:W-:Y:S02]  /*1f720*/  FFMA.FTZ R3, R163, R0, -R2 ;  /* 0x00000000a3037223 */ /* 0x008fe40000010802 */
        /* <DEDUP_REMOVED lines=11> */
[----:B------:R1:W-:Y:S01]  /*1f7e0*/  MUFU.EX2 R14, R3 ;  /* 0x00000003000e7308 */ /* 0x0003e20000000800 */
[----:B------:R-:W-:Y:S01]  /*1f7f0*/  IMAD.MOV.U32 R154, RZ, RZ, R196 ;  /* 0x000000ffff9a7224 */ /* 0x000fe200078e00c4 */
[----:B------:R-:W-:Y:S01]  /*1f800*/  MOV R73, R93 ;  /* 0x0000005d00497202 */ /* 0x000fe20000000f00 */
[----:B------:R-:W-:Y:S01]  /*1f810*/  IMAD.MOV.U32 R72, RZ, RZ, R94 ;  /* 0x000000ffff487224 */ /* 0x000fe200078e005e */
[----:B------:R-:W-:Y:S01]  /*1f820*/  MOV R70, R153 ;  /* 0x0000009900467202 */ /* 0x000fe20000000f00 */
[----:B------:R-:W-:Y:S01]  /*1f830*/  IMAD.MOV.U32 R69, RZ, RZ, R18 ;  /* 0x000000ffff457224 */ /* 0x000fe200078e0012 */
[----:B------:R-:W-:Y:S01]  /*1f840*/  HMMA.16816.F32 R28, R4, R30, R80 ;  /* 0x0000001e041c723c */ /* 0x000fe20000001850 */
[----:B------:R-:W-:Y:S01]  /*1f850*/  MOV R74, R155 ;  /* 0x0000009b004a7202 */ /* 0x000fe20000000f00 */
[----:B------:R-:W-:Y:S01]  /*1f860*/  IMAD.MOV.U32 R53, RZ, RZ, R38 ;  /* 0x000000ffff357224 */ /* 0x000fe200078e0026 */
[----:B------:R-:W-:Y:S01]  /*1f870*/  MOV R38, R117 ;  /* 0x0000007500267202 */ /* 0x000fe20000000f00 */
[----:B------:R-:W-:Y:S01]  /*1f880*/  IMAD.MOV.U32 R71, RZ, RZ, R154 ;  /* 0x000000ffff477224 */ /* 0x000fe200078e009a */
[----:B------:R-:W-:-:S02]  /*1f890*/  MOV R213, R88 ;  /* 0x0000005800d57202 */ /* 0x000fc40000000f00 */
[----:B------:R-:W-:Y:S01]  /*1f8a0*/  IMAD.MOV.U32 R81, RZ, RZ, R124 ;  /* 0x000000ffff517224 */ /* 0x000fe200078e007c */
[C---:B------:R-:W-:Y:S01]  /*1f8b0*/  HMMA.16816.F32 R92, R4.reuse, R24, R44 ;  /* 0x00000018045c723c */ /* 0x040fe2000000182c */
[----:B-1----:R-:W-:Y:S01]  /*1f8c0*/  FFMA.FTZ R3, R13, R0, -R2 ;  /* 0x000000000d037223 */ /* 0x002fe20000010802 */
[----:B------:R-:W-:Y:S01]  /*1f8d0*/  MOV R82, R37 ;  /* 0x0000002500527202 */ /* 0x000fe20000000f00 */
[----:B------:R-:W-:Y:S01]  /*1f8e0*/  IMAD.MOV.U32 R83, RZ, RZ, R36 ;  /* 0x000000ffff537224 */ /* 0x000fe200078e0024 */
[----:B------:R-:W-:Y:S01]  /*1f8f0*/  MOV R36, R119 ;  /* 0x0000007700247202 */ /* 0x000fe20000000f00 */
[----:B------:R1:W3:Y:S03]  /*1f900*/  MUFU.EX2 R13, R3 ;  /* 0x00000003000d7308 */ /* 0x0002e60000000800 */
[C---:B------:R-:W-:Y:S01]  /*1f910*/  HMMA.16816.F32 R176, R4.reuse, R26, R60 ;  /* 0x0000001a04b0723c */ /* 0x040fe2000000183c */
[----:B------:R-:W-:Y:S01]  /*1f920*/  IMAD.MOV.U32 R37, RZ, RZ, R118 ;  /* 0x000000ffff257224 */ /* 0x000fe200078e0076 */
[----:B------:R-:W-:Y:S01]  /*1f930*/  MOV R52, R163 ;  /* 0x000000a300347202 */ /* 0x000fe20000000f00 */
[----:B------:R-:W-:Y:S01]  /*1f940*/  IMAD.MOV.U32 R208, RZ, RZ, R89 ;  /* 0x000000ffffd07224 */ /* 0x000fe200078e0059 */
[----:B------:R-:W-:Y:S01]  /*1f950*/  MOV R133, R90 ;  /* 0x0000005a00857202 */ /* 0x000fe20000000f00 */
[----:B------:R-:W-:Y:S01]  /*1f960*/  IMAD.MOV.U32 R17, RZ, RZ, R91 ;  /* 0x000000ffff117224 */ /* 0x000fe200078e005b */
[----:B------:R-:W-:Y:S01]  /*1f970*/  MOV R54, R73 ;  /* 0x0000004900367202 */ /* 0x000fe20000000f00 */
[----:B------:R-:W-:Y:S01]  /*1f980*/  IMAD.MOV.U32 R62, RZ, RZ, R162 ;  /* 0x000000ffff3e7224 */ /* 0x000fe200078e00a2 */
[C---:B--2---:R-:W-:Y:S01]  /*1f990*/  HMMA.16816.F32 R24, R4.reuse, R32, R48 ;  /* 0x000000200418723c */ /* 0x044fe20000001830 */
[----:B------:R-:W-:Y:S01]  /*1f9a0*/  MOV R61, R39 ;  /* 0x00000027003d7202 */ /* 0x000fe20000000f00 */
[----:B------:R-:W-:Y:S01]  /*1f9b0*/  IMAD.MOV.U32 R39, RZ, RZ, R116 ;  /* 0x000000ffff277224 */ /* 0x000fe200078e0074 */
[----:B------:R-:W-:Y:S01]  /*1f9c0*/  MOV R63, R161 ;  /* 0x000000a1003f7202 */ /* 0x000fe20000000f00 */
[----:B------:R-:W-:Y:S01]  /*1f9d0*/  IMAD.MOV.U32 R44, RZ, RZ, R160 ;  /* 0x000000ffff2c7224 */ /* 0x000fe200078e00a0 */
[----:B------:R-:W-:Y:S01]  /*1f9e0*/  MOV R80, R125 ;  /* 0x0000007d00507202 */ /* 0x000fe20000000f00 */
[-CC-:B-1----:R-:W-:Y:S01]  /*1f9f0*/  FFMA.FTZ R3, R69, R0.reuse, -R2.reuse ;  /* 0x0000000045037223 */ /* 0x182fe20000010802 */
[----:B------:R-:W-:Y:S01]  /*1fa00*/  MOV R45, R75 ;  /* 0x0000004b002d7202 */ /* 0x000fe20000000f00 */
[C---:B------:R-:W-:Y:S01]  /*1fa10*/  HMMA.16816.F32 R32, R4.reuse, R34, R76 ;  /* 0x000000220420723c */ /* 0x040fe2000000184c */
[----:B------:R-:W-:Y:S01]  /*1fa20*/  FFMA.FTZ R0, R70, R0, -R2 ;  /* 0x0000000046007223 */ /* 0x000fe20000010802 */
[----:B------:R-:W-:Y:S01]  /*1fa30*/  MOV R2, R82 ;  /* 0x0000005200027202 */ /* 0x000fe20000000f00 */
[----:B------:R-:W-:Y:S01]  /*1fa40*/  IMAD.MOV.U32 R46, RZ, RZ, R74 ;  /* 0x000000ffff2e7224 */ /* 0x000fe200078e004a */
[----:B------:R-:W-:Y:S01]  /*1fa50*/  MOV R47, R71 ;  /* 0x00000047002f7202 */ /* 0x000fe20000000f00 */
[----:B------:R-:W-:Y:S01]  /*1fa60*/  IMAD.MOV.U32 R60, RZ, RZ, R72 ;  /* 0x000000ffff3c7224 */ /* 0x000fe200078e0048 */
[----:B------:R1:W2:Y:S01]  /*1fa70*/  MUFU.EX2 R18, R8 ;  /* 0x0000000800127308 */ /* 0x0002a20000000800 */
[----:B------:R-:W-:Y:S01]  /*1fa80*/  MOV R78, R127 ;  /* 0x0000007f004e7202 */ /* 0x000fe20000000f00 */
[C---:B----4-:R-:W-:Y:S01]  /*1fa90*/  HMMA.16816.F32 R116, R4.reuse, R20, R96 ;  /* 0x000000140474723c */ /* 0x050fe20000001860 */
[----:B------:R-:W-:Y:S01]  /*1faa0*/  IMAD.MOV.U32 R79, RZ, RZ, R126 ;  /* 0x000000ffff4f7224 */ /* 0x000fe200078e007e */
[----:B------:R-:W-:Y:S01]  /*1fab0*/  MOV R77, R52 ;  /* 0x00000034004d7202 */ /* 0x000fe20000000f00 */
[----:B------:R-:W-:Y:S01]  /*1fac0*/  IMAD.MOV.U32 R76, RZ, RZ, R83 ;  /* 0x000000ffff4c7224 */ /* 0x000fe200078e0053 */
[----:B------:R-:W-:Y:S01]  /*1fad0*/  MOV R83, R63 ;  /* 0x0000003f00537202 */ /* 0x000fe20000000f00 */
[----:B------:R-:W-:Y:S01]  /*1fae0*/  IMAD.MOV.U32 R82, RZ, RZ, R62 ;  /* 0x000000ffff527224 */ /* 0x000fe200078e003e */
[----:B------:R-:W-:Y:S01]  /*1faf0*/  MUFU.EX2 R3, R3 ;  /* 0x0000000300037308 */ /* 0x000fe20000000800 */
[----:B------:R-:W-:Y:S01]  /*1fb00*/  IMAD.MOV.U32 R99, RZ, RZ, R81 ;  /* 0x000000ffff637224 */ /* 0x000fe200078e0051 */
[----:B------:R-:W-:Y:S01]  /*1fb10*/  MOV R81, R61 ;  /* 0x0000003d00517202 */ /* 0x000fe20000000f00 */
[----:B------:R-:W-:Y:S01]  /*1fb20*/  IMAD.MOV.U32 R61, RZ, RZ, R215 ;  /* 0x000000ffff3d7224 */ /* 0x000fe200078e00d7 */
[----:B------:R-:W-:Y:S01]  /*1fb30*/  MOV R96, R78 ;  /* 0x0000004e00607202 */ /* 0x000fe20000000f00 */
[----:B------:R4:W5:Y:S01]  /*1fb40*/  LDL.LU R215, [R1+0x34] ;  /* 0x0000340001d77983 */ /* 0x0009620000300800 */
[----:B------:R-:W-:Y:S01]  /*1fb50*/  MOV R62, R214 ;  /* 0x000000d6003e7202 */ /* 0x000fe20000000f00 */
[----:B------:R-:W-:Y:S01]  /*1fb60*/  IMAD.MOV.U32 R97, RZ, RZ, R79 ;  /* 0x000000ffff617224 */ /* 0x000fe200078e004f */
[----:B------:R-:W-:Y:S01]  /*1fb70*/  MOV R98, R80 ;  /* 0x0000005000627202 */ /* 0x000fe20000000f00 */
[----:B------:R-:W-:Y:S01]  /*1fb80*/  IMAD.MOV.U32 R78, RZ, RZ, R53 ;  /* 0x000000ffff4e7224 */ /* 0x000fe200078e0035 */
[----:B------:R4:W5:Y:S01]  /*1fb90*/  LDL.LU R214, [R1+0x30] ;  /* 0x0000300001d67983 */ /* 0x0009620000300800 */
        /* <DEDUP_REMOVED lines=13> */
[----:B------:R4:W5:Y:S04]  /*1fc70*/  LDL.LU R133, [R1+0x24] ;  /* 0x0000240001857983 */ /* 0x0009680000300800 */
[----:B------:R4:W5:Y:S04]  /*1fc80*/  LDL.LU R17, [R1+0x20] ;  /* 0x0000200001117983 */ /* 0x0009680000300800 */
[----:B------:R4:W5:Y:S01]  /*1fc90*/  LDL.LU R16, [R1+0x1c] ;  /* 0x00001c0001107983 */ /* 0x0009620000300800 */
[----:B------:R-:W-:Y:S01]  /*1fca0*/  HMMA.16816.F32 R196, R4, R10, R64 ;  /* 0x0000000a04c4723c */ /* 0x000fe20000001840 */
[----:B------:R-:W-:-:S02]  /*1fcb0*/  IMAD.MOV.U32 R90, RZ, RZ, R251 ;  /* 0x000000ffff5a7224 */ /* 0x000fc400078e00fb */
[----:B-1----:R-:W1:Y:S01]  /*1fcc0*/  LDSM.16.MT88.4 R8, [R211+0x17000] ;  /* 0x01700000d308783b */ /* 0x002e620000004200 */
[----:B------:R-:W2:Y:S01]  /*1fcd0*/  MUFU.EX2 R251, R0 ;  /* 0x0000000000fb7308 */ /* 0x000ea20000000800 */
        /* <DEDUP_REMOVED lines=9> */
[----:B------:R-:W-:Y:S01]  /*1fd70*/  F2FP.PACK_AB R128, R250, R19 ;  /* 0x00000013fa80723e */ /* 0x000fe200000000ff */
[----:B------:R-:W-:Y:S01]  /*1fd80*/  IMAD.MOV.U32 R91, RZ, RZ, R170 ;  /* 0x000000ffff5b7224 */ /* 0x000fe200078e00aa */
[----:B---3--:R-:W-:Y:S01]  /*1fd90*/  F2FP.PACK_AB R129, R13, R14 ;  /* 0x0000000e0d81723e */ /* 0x008fe200000000ff */
[----:B------:R-:W-:Y:S01]  /*1fda0*/  LDSM.16.MT88.4 R48, [R210+0x13800] ;  /* 0x01380000d230783b */ /* 0x000fe20000004200 */
[----:B--2---:R-:W-:-:S02]  /*1fdb0*/  F2FP.PACK_AB R130, R15, R18 ;  /* 0x000000120f82723e */ /* 0x004fc400000000ff */
[----:B------:R-:W-:Y:S01]  /*1fdc0*/  F2FP.PACK_AB R131, R251, R3 ;  /* 0x00000003fb83723e */ /* 0x000fe200000000ff */
[----:B------:R-:W-:Y:S01]  /*1fdd0*/  LDSM.16.MT88.4 R152, [R210+0x11800] ;  /* 0x01180000d298783b */ /* 0x000fe20000004200 */
[----:B------:R-:W-:Y:S02]  /*1fde0*/  MOV R68, R169 ;  /* 0x000000a900447202 */ /* 0x000fe40000000f00 */
[----:B------:R-:W-:Y:S01]  /*1fdf0*/  MOV R55, R171 ;  /* 0x000000ab00377202 */ /* 0x000fe20000000f00 */
[----:B------:R-:W-:Y:S04]  /*1fe00*/  LDSM.16.MT88.4 R160, [R212+0x11800] ;  /* 0x01180000d4a0783b */ /* 0x000fe80000004200 */
[----:B------:R-:W2:Y:S01]  /*1fe10*/  LDSM.16.MT88.4 R168, [R211+0x11800] ;  /* 0x01180000d3a8783b */ /* 0x000ea20000004200 */
[C---:B------:R-:W-:Y:S03]  /*1fe20*/  HMMA.16816.F32 R140, R128.reuse, R144, R140 ;  /* 0x00000090808c723c */ /* 0x040fe6000000188c */
[----:B------:R-:W-:Y:S04]  /*1fe30*/  LDSM.16.MT88.4 R64, [R211+0x13800] ;  /* 0x01380000d340783b */ /* 0x000fe80000004200 */
[----:B------:R-:W-:Y:S01]  /*1fe40*/  LDSM.16.MT88.4 R72, [R209+0x15800] ;  /* 0x01580000d148783b */ /* 0x000fe20000004200 */
[----:B------:R-:W-:Y:S03]  /*1fe50*/  HMMA.16816.F32 R144, R128, R146, R56 ;  /* 0x000000928090723c */ /* 0x000fe60000001838 */
[----:B------:R-:W3:Y:S05]  /*1fe60*/  LDSM.16.MT88.4 R56, [R212+0x13800] ;  /* 0x01380000d438783b */ /* 0x000eea0000004200 */
[C---:B-1----:R-:W-:Y:S08]  /*1fe70*/  HMMA.16816.F32 R124, R4.reuse, R8, R84 ;  /* 0x00000008047c723c */ /* 0x042ff00000001854 */
[----:B------:R-:W-:Y:S01]  /*1fe80*/  HMMA.16816.F32 R8, R4, R10, R40 ;  /* 0x0000000a0408723c */ /* 0x000fe20000001828 */
[----:B------:R-:W1:Y:S01]  /*1fe90*/  LDSM.16.MT88.4 R40, [R209+0x13800] ;  /* 0x01380000d128783b */ /* 0x000e620000004200 */
[----:B------:R-:W-:Y:S01]  /*1fea0*/  MOV R86, R2 ;  /* 0x0000000200567202 */ /* 0x000fe20000000f00 */
[----:B------:R-:W-:-:S02]  /*1feb0*/  IMAD.MOV.U32 R2, RZ, RZ, R63 ;  /* 0x000000ffff027224 */ /* 0x000fc400078e003f */
[----:B------:R-:W-:Y:S01]  /*1fec0*/  IMAD.MOV.U32 R63, RZ, RZ, R47 ;  /* 0x000000ffff3f7224 */ /* 0x000fe200078e002f */
[----:B------:R-:W-:Y:S02]  /*1fed0*/  MOV R0, R53 ;  /* 0x0000003500007202 */ /* 0x000fe40000000f00 */
[----:B------:R-:W-:Y:S08]  /*1fee0*/  HMMA.16816.F32 R20, R4, R22, R100 ;  /* 0x000000160414723c */ /* 0x000ff00000001864 */
[----:B--2---:R-:W-:Y:S01]  /*1fef0*/  HMMA.16816.F32 R164, R128, R168, R164 ;  /* 0x000000a880a4723c */ /* 0x004fe200000018a4 */
[----:B------:R-:W-:-:S07]  /*1ff00*/  IMAD.MOV.U32 R103, RZ, RZ, R52 ;  /* 0x000000ffff677224 */ /* 0x000fce00078e0034 */
[----:B------:R-:W-:Y:S01]  /*1ff10*/  HMMA.16816.F32 R168, R128, R170, R96 ;  /* 0x000000aa80a8723c */ /* 0x000fe20000001860 */
[----:B------:R-:W-:-:S06]  /*1ff20*/  IMAD.MOV.U32 R84, RZ, RZ, R2 ;  /* 0x000000ffff547224 */ /* 0x000fcc00078e0002 */
[----:B------:R-:W-:Y:S01]  /*1ff30*/  MOV R97, R60 ;  /* 0x0000003c00617202 */ /* 0x000fe20000000f00 */
[----:B------:R-:W-:Y:S01]  /*1ff40*/  IMAD.MOV.U32 R98, RZ, RZ, R61 ;  /* 0x000000ffff627224 */ /* 0x000fe200078e003d */
[----:B------:R-:W-:Y:S01]  /*1ff50*/  MOV R99, R62 ;  /* 0x0000003e00637202 */ /* 0x000fe20000000f00 */
[----:B------:R-:W-:Y:S01]  /*1ff60*/  IMAD.MOV.U32 R61, RZ, RZ, R45 ;  /* 0x000000ffff3d7224 */ /* 0x000fe200078e002d */
[----:B------:R-:W-:Y:S02]  /*1ff70*/  MOV R60, R44 ;  /* 0x0000002c003c7202 */ /* 0x000fe40000000f00 */
[----:B------:R-:W-:Y:S02]  /*1ff80*/  MOV R62, R46 ;  /* 0x0000002e003e7202 */ /* 0x000fe40000000f00 */
[----:B------:R-:W-:Y:S01]  /*1ff90*/  HMMA.16816.F32 R44, R128, R48, R192 ;  /* 0x00000030802c723c */ /* 0x000fe200000018c0 */
[----:B------:R-:W-:Y:S01]  /*1ffa0*/  IMAD.MOV.U32 R96, RZ, RZ, R54 ;  /* 0x000000ffff607224 */ /* 0x000fe200078e0036 */
[----:B------:R-:W-:Y:S01]  /*1ffb0*/  MOV R4, R0 ;  /* 0x0000000000047202 */ /* 0x000fe20000000f00 */
[----:B------:R-:W-:Y:S01]  /*1ffc0*/  IMAD.MOV.U32 R0, RZ, RZ, R68 ;  /* 0x000000ffff007224 */ /* 0x000fe200078e0044 */
[----:B------:R-:W-:-:S04]  /*1ffd0*/  MOV R2, R70 ;  /* 0x0000004600027202 */ /* 0x000fc80000000f00 */
[----:B------:R-:W-:Y:S01]  /*1ffe0*/  HMMA.16816.F32 R48, R128, R50, R184 ;  /* 0x000000328030723c */ /* 0x000fe200000018b8 */
[----:B------:R-:W-:-:S06]  /*1fff0*/  IMAD.MOV.U32 R87, RZ, RZ, R76 ;  /* 0x000000ffff577224 */ /* 0x000fcc00078e004c */
[----:B------:R-:W-:Y:S02]  /*20000*/  MOV R184, R55 ;  /* 0x0000003700b87202 */ /* 0x000fe40000000f00 */
[C---:B---3--:R-:W-:Y:S08]  /*20010*/  HMMA.16816.F32 R52, R128.reuse, R56, R188 ;  /* 0x000000388034723c */ /* 0x048ff000000018bc */
[----:B------:R-:W-:Y:S01]  /*20020*/  HMMA.16816.F32 R56, R128, R58, R180 ;  /* 0x0000003a8038723c */ /* 0x000fe200000018b4 */
[----:B------:R-:W-:-:S06]  /*20030*/  MOV R188, R90 ;  /* 0x0000005a00bc7202 */ /* 0x000fcc0000000f00 */
[----:B------:R-:W-:Y:S01]  /*20040*/  MOV R182, R69 ;  /* 0x0000004500b67202 */ /* 0x000fe20000000f00 */
[----:B------:R-:W-:Y:S01]  /*20050*/  IMAD.MOV.U32 R181, RZ, RZ, R71 ;  /* 0x000000ffffb57224 */ /* 0x000fe200078e0047 */
[----:B------:R-:W-:Y:S01]  /*20060*/  MOV R183, R91 ;  /* 0x0000005b00b77202 */ /* 0x000fe20000000f00 */
[----:B------:R-:W-:Y:S02]  /*20070*/  IMAD.MOV.U32 R100, RZ, RZ, R82 ;  /* 0x000000ffff647224 */ /* 0x000fe400078e0052 */
[----:B------:R-:W-:Y:S02]  /*20080*/  FADD.FTZ R2, R2, R181 ;  /* 0x000000b502027221 */ /* 0x000fe40000010000 */
[----:B------:R-:W-:Y:S01]  /*20090*/  FADD.FTZ R0, R0, R182 ;  /* 0x000000b600007221 */ /* 0x000fe20000010000 */
[----:B------:R-:W-:Y:S01]  /*200a0*/  MOV R102, R83 ;  /* 0x0000005300667202 */ /* 0x000fe20000000f00 */
[----:B------:R-:W-:Y:S01]  /*200b0*/  HMMA.16816.F32 R148, R128, R152, R148 ;  /* 0x000000988094723c */ /* 0x000fe20000001894 */
[----:B------:R-:W-:Y:S01]  /*200c0*/  MOV R190, R87 ;  /* 0x0000005700be7202 */ /* 0x000fe20000000f00 */
[----:B------:R-:W-:-:S02]  /*200d0*/  IMAD.MOV.U32 R189, RZ, RZ, R89 ;  /* 0x000000ffffbd7224 */ /* 0x000fc400078e0059 */
[----:B------:R-:W-:Y:S02]  /*200e0*/  FADD.FTZ R2, R183, R2 ;  /* 0x00000002b7027221 */ /* 0x000fe40000010000 */
[----:B------:R-:W-:Y:S01]  /*200f0*/  FADD.FTZ R0, R188, R0 ;  /* 0x00000000bc007221 */ /* 0x000fe20000010000 */
[----:B------:R-:W-:Y:S01]  /*20100*/  MOV R5, R96 ;  /* 0x0000006000057202 */ /* 0x000fe20000000f00 */
[C---:B------:R-:W-:Y:S01]  /*20110*/  HMMA.16816.F32 R152, R128.reuse, R154, R108 ;  /* 0x0000009a8098723c */ /* 0x040fe2000000186c */
[----:B------:R-:W-:Y:S01]  /*20120*/  IMAD.MOV.U32 R6, RZ, RZ, R97 ;  /* 0x000000ffff067224 */ /* 0x000fe200078e0061 */
[----:B------:R-:W-:Y:S01]  /*20130*/  MOV R7, R98 ;  /* 0x0000006200077202 */ /* 0x000fe20000000f00 */
[----:B------:R-:W-:Y:S01]  /*20140*/  IMAD.MOV.U32 R191, RZ, RZ, R86 ;  /* 0x000000ffffbf7224 */ /* 0x000fe200078e0056 */
[----:B------:R-:W-:Y:S01]  /*20150*/  MOV R101, R77 ;  /* 0x0000004d00657202 */ /* 0x000fe20000000f00 */
[----:B------:R-:W-:Y:S02]  /*20160*/  IMAD.MOV.U32 R87, RZ, RZ, R62 ;  /* 0x000000ffff577224 */ /* 0x000fe400078e003e */
[----:B------:R-:W-:Y:S01]  /*20170*/  IMAD.MOV.U32 R109, RZ, RZ, R100 ;  /* 0x000000ffff6d7224 */ /* 0x000fe200078e0064 */
[----:B------:R-:W-:Y:S01]  /*20180*/  MOV R110, R102 ;  /* 0x00000066006e7202 */ /* 0x000fe20000000f00 */
[----:B------:R-:W-:Y:S01]  /*20190*/  FADD.FTZ R2, R189, R2 ;  /* 0x00000002bd027221 */ /* 0x000fe20000010000 */
[----:B------:R-:W-:Y:S01]  /*201a0*/  MOV R85, R60 ;  /* 0x0000003c00557202 */ /* 0x000fe20000000f00 */
[----:B------:R-:W-:Y:S01]  /*201b0*/  FADD.FTZ R0, R190, R0 ;  /* 0x00000000be007221 */ /* 0x000fe20000010000 */
[----:B------:R-:W-:Y:S01]  /*201c0*/  MOV R86, R61 ;  /* 0x0000003d00567202 */ /* 0x000fe20000000f00 */
[C---:B------:R-:W-:Y:S01]  /*201d0*/  HMMA.16816.F32 R156, R128.reuse, R160, R156 ;  /* 0x000000a0809c723c */ /* 0x040fe2000000189c */
[----:B------:R-:W-:Y:S01]  /*201e0*/  MOV R102, R63 ;  /* 0x0000003f00667202 */ /* 0x000fe20000000f00 */
[----:B------:R-:W-:Y:S01]  /*201f0*/  IMAD.MOV.U32 R76, RZ, RZ, R78 ;  /* 0x000000ffff4c7224 */ /* 0x000fe200078e004e */
[----:B------:R-:W-:Y:S01]  /*20200*/  MOV R77, R79 ;  /* 0x0000004f004d7202 */ /* 0x000fe20000000f00 */
[----:B------:R-:W-:Y:S01]  /*20210*/  IMAD.MOV.U32 R111, RZ, RZ, R103 ;  /* 0x000000ffff6f7224 */ /* 0x000fe200078e0067 */
[----:B------:R-:W-:Y:S01]  /*20220*/  MOV R79, R81 ;  /* 0x00000051004f7202 */ /* 0x000fe20000000f00 */
[----:B------:R-:W-:Y:S01]  /*20230*/  IMAD.MOV.U32 R78, RZ, RZ, R80 ;  /* 0x000000ffff4e7224 */ /* 0x000fe200078e0050 */
[----:B------:R-:W-:Y:S01]  /*20240*/  MOV R100, R99 ;  /* 0x0000006300647202 */ /* 0x000fe20000000f00 */
[C---:B-1----:R-:W-:Y:S01]  /*20250*/  HMMA.16816.F32 R36, R128.reuse, R40, R36 ;  /* 0x000000288024723c */ /* 0x042fe20000001824 */
[----:B------:R-:W-:Y:S01]  /*20260*/  MOV R103, R88 ;  /* 0x0000005800677202 */ /* 0x000fe20000000f00 */
[----:B------:R-:W1:Y:S01]  /*20270*/  LDSM.16.MT88.4 R80, [R210+0x15800] ;  /* 0x01580000d250783b */ /* 0x000e620000004200 */
[----:B------:R-:W-:Y:S01]  /*20280*/  MOV R185, R109 ;  /* 0x0000006d00b97202 */ /* 0x000fe20000000f00 */
[----:B------:R-:W-:Y:S01]  /*20290*/  IMAD.MOV.U32 R193, RZ, RZ, R6 ;  /* 0x000000ffffc17224 */ /* 0x000fe200078e0006 */
[----:B------:R-:W-:Y:S01]  /*202a0*/  MOV R186, R110 ;  /* 0x0000006e00ba7202 */ /* 0x000fe20000000f00 */
[----:B------:R-:W2:Y:S02]  /*202b0*/  LDSM.16.MT88.4 R88, [R212+0x15800] ;  /* 0x01580000d458783b */ /* 0x000ea40000004200 */
[----:B------:R-:W-:Y:S01]  /*202c0*/  HMMA.16816.F32 R60, R128, R64, R172 ;  /* 0x00000040803c723c */ /* 0x000fe200000018ac */
[----:B------:R-:W-:Y:S01]  /*202d0*/  MOV R192, R4 ;  /* 0x0000000400c07202 */ /* 0x000fe20000000f00 */
[----:B------:R-:W3:Y:S01]  /*202e0*/  LDSM.16.MT88.4 R96, [R211+0x15800] ;  /* 0x01580000d360783b */ /* 0x000ee20000004200 */
[----:B------:R-:W-:Y:S01]  /*202f0*/  MOV R194, R7 ;  /* 0x0000000700c27202 */ /* 0x000fe20000000f00 */
[----:B------:R-:W-:-:S02]  /*20300*/  FADD.FTZ R2, R191, R2 ;  /* 0x00000002bf027221 */ /* 0x000fc40000010000 */
[----:B------:R-:W-:Y:S02]  /*20310*/  FADD.FTZ R0, R184, R0 ;  /* 0x00000000b8007221 */ /* 0x000fe40000010000 */
[----:B------:R-:W-:Y:S01]  /*20320*/  HMMA.16816.F32 R160, R128, R162, R112 ;  /* 0x000000a280a0723c */ /* 0x000fe20000001870 */
[----:B------:R-:W-:Y:S01]  /*20330*/  LDSM.16.MT88.4 R112, [R210+0x17800] ;  /* 0x01780000d270783b */ /* 0x000fe20000004200 */
[----:B------:R-:W-:-:S06]  /*20340*/  IMAD.MOV.U32 R187, RZ, RZ, R111 ;  /* 0x000000ffffbb7224 */ /* 0x000fcc00078e006f */
[----:B------:R-:W-:Y:S01]  /*20350*/  HMMA.16816.F32 R40, R128, R42, R236 ;  /* 0x0000002a8028723c */ /* 0x000fe200000018ec */
[----:B------:R-:W-:-:S06]  /*20360*/  FADD.FTZ R2, R185, R2 ;  /* 0x00000002b9027221 */ /* 0x000fcc0000010000 */
[----:B------:R-:W-:Y:S01]  /*20370*/  MOV R237, R5 ;  /* 0x0000000500ed7202 */ /* 0x000fe20000000f00 */
[C---:B------:R-:W-:Y:S01]  /*20380*/  HMMA.16816.F32 R64, R128.reuse, R66, R120 ;  /* 0x000000428040723c */ /* 0x040fe20000001878 */
[----:B------:R-:W-:Y:S04]  /*20390*/  LDSM.16.MT88.4 R120, [R212+0x17800] ;  /* 0x01780000d478783b */ /* 0x000fe80000004200 */
[----:B------:R-:W-:Y:S03]  /*203a0*/  LDSM.16.MT88.4 R4, [R211+0x17800] ;  /* 0x01780000d304783b */ /* 0x000fe60000004200 */
[----:B------:R-:W-:Y:S01]  /*203b0*/  HMMA.16816.F32 R68, R128, R72, R104 ;  /* 0x000000488044723c */ /* 0x000fe20000001868 */
[----:B------:R-:W2:Y:S01]  /*203c0*/  LDSM.16.MT88.4 R104, [R209+0x17800] ;  /* 0x01780000d168783b */ /* 0x000ea20000004200 */
[----:B------:R-:W-:-:S02]  /*203d0*/  FADD.FTZ R0, R186, R0 ;  /* 0x00000000ba007221 */ /* 0x000fc40000010000 */
[----:B------:R-:W-:Y:S02]  /*203e0*/  FADD.FTZ R2, R187, R2 ;  /* 0x00000002bb027221 */ /* 0x000fe40000010000 */
[----:B------:R-:W-:Y:S01]  /*203f0*/  FADD.FTZ R0, R192, R0 ;  /* 0x00000000c0007221 */ /* 0x000fe20000010000 */
[----:B------:R-:W-:Y:S01]  /*20400*/  MOV R195, R100 ;  /* 0x0000006400c37202 */ /* 0x000fe20000000f00 */
[----:B------:R-:W-:Y:S02]  /*20410*/  IMAD.MOV.U32 R236, RZ, RZ, R101 ;  /* 0x000000ffffec7224 */ /* 0x000fe400078e0065 */
[----:B------:R-:W-:Y:S02]  /*20420*/  FADD.FTZ R2, R193, R2 ;  /* 0x00000002c1027221 */ /* 0x000fe40000010000 */
[----:B------:R-:W-:Y:S02]  /*20430*/  FADD.FTZ R0, R194, R0 ;  /* 0x00000000c2007221 */ /* 0x000fe40000010000 */
[----:B------:R-:W-:-:S02]  /*20440*/  FADD.FTZ R2, R195, R2 ;  /* 0x00000002c3027221 */ /* 0x000fc40000010000 */
[----:B------:R-:W-:Y:S01]  /*20450*/  FADD.FTZ R0, R236, R0 ;  /* 0x00000000ec007221 */ /* 0x000fe20000010000 */
[----:B------:R-:W-:Y:S01]  /*20460*/  MOV R238, R102 ;  /* 0x0000006600ee7202 */ /* 0x000fe20000000f00 */
[----:B------:R-:W-:Y:S02]  /*20470*/  FADD.FTZ R2, R237, R2 ;  /* 0x00000002ed027221 */ /* 0x000fe40000010000 */
[----:B------:R-:W-:Y:S01]  /*20480*/  FADD.FTZ R0, R240, R0 ;  /* 0x00000000f0007221 */ /* 0x000fe20000010000 */
[----:B------:R-:W-:Y:S01]  /*20490*/  MOV R239, R103 ;  /* 0x0000006700ef7202 */ /* 0x000fe20000000f00 */
[----:B------:R-:W-:Y:S02]  /*204a0*/  FADD.FTZ R2, R238, R2 ;  /* 0x00000002ee027221 */ /* 0x000fe40000010000 */
[----:B------:R-:W-:Y:S02]  /*204b0*/  FADD.FTZ R0, R135, R0 ;  /* 0x0000000087007221 */ /* 0x000fe40000010000 */
[----:B------:R-:W-:-:S02]  /*204c0*/  FADD.FTZ R2, R239, R2 ;  /* 0x00000002ef027221 */ /* 0x000fc40000010000 */
[----:B------:R-:W-:Y:S02]  /*204d0*/  FADD.FTZ R0, R132, R0 ;  /* 0x0000000084007221 */ /* 0x000fe40000010000 */
[----:B------:R-:W-:Y:S02]  /*204e0*/  FADD.FTZ R2, R19, R2 ;  /* 0x0000000213027221 */ /* 0x000fe40000010000 */
[----:B------:R-:W-:Y:S02]  /*204f0*/  FADD.FTZ R0, R14, R0 ;  /* 0x000000000e007221 */ /* 0x000fe40000010000 */
[----:B------:R-:W-:Y:S02]  /*20500*/  FADD.FTZ R250, R250, R2 ;  /* 0x00000002fafa7221 */ /* 0x000fe40000010000 */
[----:B------:R-:W-:Y:S01]  /*20510*/  FADD.FTZ R0, R13, R0 ;  /* 0x000000000d007221 */ /* 0x000fe20000010000 */
[----:B-1----:R-:W-:Y:S01]  /*20520*/  HMMA.16816.F32 R76, R128, R80, R76 ;  /* 0x00000050804c723c */ /* 0x002fe2000000184c */
[----:B------:R-:W-:-:S02]  /*20530*/  FADD.FTZ R250, R18, R250 ;  /* 0x000000fa12fa7221 */ /* 0x000fc40000010000 */
[----:B------:R-:W-:-:S05]  /*20540*/  FADD.FTZ R0, R3, R0 ;  /* 0x0000000003007221 */ /* 0x000fca0000010000 */
[----:B--2---:R-:W-:Y:S01]  /*20550*/  HMMA.16816.F32 R84, R128, R88, R84 ;  /* 0x000000588054723c */ /* 0x004fe20000001854 */
[----:B------:R-:W-:Y:S02]  /*20560*/  FADD.FTZ R250, R15, R250 ;  /* 0x000000fa0ffa7221 */ /* 0x000fe40000010000 */
[----:B------:R-:W-:-:S05]  /*20570*/  FADD.FTZ R251, R251, R0 ;  /* 0x00000000fbfb7221 */ /* 0x000fca0000010000 */
        /* <DEDUP_REMOVED lines=12> */
[----:B------:R-:W-:Y:S01]  /*20640*/  HMMA.16816.F32 R128, R128, R6, R8 ;  /* 0x000000068080723c */ /* 0x000fe20000001808 */
[----:B------:R-:W-:Y:S07]  /*20650*/  @!UPT UIADD3 URZ, URZ, URZ, URZ ;  /* 0x0000003f3f3ff290 */ /* 0x000fee000fffe03f */
[----:B------:R-:W-:Y:S11]  /*20660*/  @!P1 BRA `(.L_x_4743) ;  /* 0x0000597000009947 */ /* 0x000ff60003800000 */
[----:B----4-:R-:W2:Y:S01]  /*20670*/  LDL.LU R239, [R1+0x10] ;  /* 0x0000100001ef7983 */ /* 0x010ea20000300800 */
[----:B------:R-:W-:Y:S01]  /*20680*/  ULDC.64 UR4, c[0x0][0x40] ;  /* 0x0000100000047ab9 */ /* 0x000fe20000000a00 */
[----:B------:R-:W-:-:S04]  /*20690*/  DEPBAR.LE SB0, 0x0 ;  /* 0x000080000000791a */ /* 0x000fc80000000000 */
[----:B------:R-:W-:-:S04]  /*206a0*/  UIADD3 UR4, UP0, UR4, 0x160, URZ ;  /* 0x0000016004047890 */ /* 0x000fc8000ff1e03f */
[----:B------:R-:W-:Y:S02]  /*206b0*/  UIADD3.X UR5, URZ, UR5, URZ, UP0, !UPT ;  /* 0x000000053f057290 */ /* 0x000fe400087fe43f */
[----:B------:R-:W-:-:S04]  /*206c0*/  IMAD.U32 R14, RZ, RZ, UR4 ;  /* 0x00000004ff0e7e24 */ /* 0x000fc8000f8e00ff */
[----:B------:R-:W-:Y:S01]  /*206d0*/  MOV R15, UR5 ;  /* 0x00000005000f7c02 */ /* 0x000fe20008000f00 */
[----:B------:R-:W-:Y:S01]  /*206e0*/  WARPSYNC 0xffffffff ;  /* 0xffffffff00007948 */ /* 0x000fe20003800000 */
[----:B------:R-:W-:Y:S01]  /*206f0*/  BSSY B0, `(.L_x_4744) ;  /* 0x0000047000007945 */ /* 0x000fe20003800000 */
[----:B------:R-:W-:Y:S01]  /*20700*/  BAR.SYNC.DEFER_BLOCKING 0x0 ;  /* 0x0000000000007b1d */ /* 0x000fe20000010000 */
[----:B--2---:R-:W-:-:S05]  /*20710*/  IADD3 R241, R239, -0x2, RZ ;  /* 0xfffffffeeff17810 */ /* 0x004fca0007ffe0ff */
        /* <DEDUP_REMOVED lines=11> */
[----:B------:R-:W-:Y:S02]  /*207d0*/  LOP3.LUT R9, R9, R2, RZ, 0x3c, !PT ;  /* 0x0000000209097212 */ /* 0x000fe400078e3cff */
[----:B------:R-:W-:-:S02]  /*207e0*/  ISETP.GE.AND P1, PT, R7, RZ, PT ;  /* 0x000000ff0700720c */ /* 0x000fc40003f26270 */
[----:B------:R-:W-:Y:S01]  /*207f0*/  ISETP.GE.AND P3, PT, R9, RZ, PT ;  /* 0x000000ff0900720c */ /* 0x000fe20003f66270 */
[----:B-1----:R-:W1:Y:S02]  /*20800*/  MUFU.RCP R4, R4 ;  /* 0x0000000400047308 */ /* 0x002e640000001000 */
[----:B-1----:R-:W-:-:S06]  /*20810*/  IADD3 R4, R4, 0xffffffe, RZ ;  /* 0x0ffffffe04047810 */ /* 0x002fcc0007ffe0ff */
[----:B------:R-:W1:Y:S02]  /*20820*/  F2I.FTZ.U32.TRUNC.NTZ R5, R4 ;  /* 0x0000000400057305 */ /* 0x000e64000021f000 */
[----:B-1----:R-:W-:Y:S02]  /*20830*/  IMAD.MOV R3, RZ, RZ, -R5 ;  /* 0x000000ffff037224 */ /* 0x002fe400078e0a05 */
[----:B------:R-:W-:Y:S02]  /*20840*/  IMAD.MOV.U32 R4, RZ, RZ, RZ ;  /* 0x000000ffff047224 */ /* 0x000fe400078e00ff */
[----:B------:R-:W-:-:S04]  /*20850*/  IMAD R3, R3, R0, RZ ;  /* 0x0000000003037224 */ /* 0x000fc800078e02ff */
[----:B------:R-:W-:Y:S01]  /*20860*/  IMAD.HI.U32 R4, R5, R3, R4 ;  /* 0x0000000305047227 */ /* 0x000fe200078e0004 */
[----:B------:R-:W-:-:S03]  /*20870*/  MOV R5, R6 ;  /* 0x0000000600057202 */ /* 0x000fc60000000f00 */
[----:B------:R-:W-:Y:S02]  /*20880*/  IMAD.MOV R6, RZ, RZ, -R10 ;  /* 0x000000ffff067224 */ /* 0x000fe400078e0a0a */
        /* <DEDUP_REMOVED lines=12> */
[----:B------:R-:W-:-:S02]  /*20950*/  ISETP.NE.AND P2, PT, R2, RZ, PT ;  /* 0x000000ff0200720c */ /* 0x000fc40003f45270 */
[----:B------:R-:W-:-:S05]  /*20960*/  LOP3.LUT R0, RZ, R2, RZ, 0x33, !PT ;  /* 0x00000002ff007212 */ /* 0x000fca00078e33ff */
[----:B------:R-:W-:Y:S02]  /*20970*/  @P5 IADD3 R3, R3, 0x1, RZ ;  /* 0x0000000103035810 */ /* 0x000fe40007ffe0ff */
[----:B------:R-:W-:-:S03]  /*20980*/  @P6 IADD3 R4, R4, 0x1, RZ ;  /* 0x0000000104046810 */ /* 0x000fc60007ffe0ff */
[----:B------:R-:W-:Y:S02]  /*20990*/  @!P1 IMAD.MOV R3, RZ, RZ, -R3 ;  /* 0x000000ffff039224 */ /* 0x000fe400078e0a03 */
[----:B------:R-:W-:-:S03]  /*209a0*/  @!P3 IMAD.MOV R4, RZ, RZ, -R4 ;  /* 0x000000ffff04b224 */ /* 0x000fc600078e0a04 */
[C---:B------:R-:W-:Y:S02]  /*209b0*/  SEL R3, R0.reuse, R3, !P2 ;  /* 0x0000000300037207 */ /* 0x040fe40005000000 */
[----:B------:R-:W-:Y:S02]  /*209c0*/  SEL R0, R0, R4, !P2 ;  /* 0x0000000400007207 */ /* 0x000fe40005000000 */
[----:B------:R-:W2:Y:S01]  /*209d0*/  LD.E.64 R4, [R14.64+0x40] ;  /* 0x000040040e047980 */ /* 0x000ea2000c101b00 */
[----:B------:R-:W-:-:S04]  /*209e0*/  IMAD.WIDE R8, R3, 0x4, R242 ;  /* 0x0000000403087825 */ /* 0x000fc800078e02f2 */
[C---:B------:R-:W-:Y:S01]  /*209f0*/  IMAD.WIDE R6, R0.reuse, 0x4, R242 ;  /* 0x0000000400067825 */ /* 0x040fe200078e02f2 */
[----:B------:R1:W3:Y:S04]  /*20a00*/  LD.E R10, [R8.64] ;  /* 0x00000004080a7980 */ /* 0x0002e8000c101900 */
[----:B-1----:R1:W3:Y:S04]  /*20a10*/  LD.E R9, [R6.64] ;  /* 0x0000000406097980 */ /* 0x0022e8000c101900 */
        /* <DEDUP_REMOVED lines=10> */
[----:B----4-:R-:W-:Y:S02]  /*20ac0*/  IMAD R0, R7, R9, RZ ;  /* 0x0000000907007224 */ /* 0x010fe400078e02ff */
[----:B------:R-:W-:-:S04]  /*20ad0*/  IMAD.WIDE.U32 R2, R9, R6, R2 ;  /* 0x0000000609027225 */ /* 0x000fc800078e0002 */
[----:B------:R-:W-:-:S05]  /*20ae0*/  IMAD R0, R6, R5, R0 ;  /* 0x0000000506007224 */ /* 0x000fca00078e0200 */
[----:B------:R-:W-:Y:S01]  /*20af0*/  IADD3 R3, R3, R0, RZ ;  /* 0x0000000003037210 */ /* 0x000fe20007ffe0ff */
[----:B------:R-:W-:Y:S01]  /*20b00*/  IMAD.MOV.U32 R0, RZ, RZ, R2 ;  /* 0x000000ffff007224 */ /* 0x000fe200078e0002 */
[----:B------:R-:W-:Y:S05]  /*20b10*/  BRA `(.L_x_4746) ;  /* 0x0000004000007947 */ /* 0x000fea0003800000 */
.L_x_4745:
[----:B------:R-:W-:Y:S02]  /*20b20*/  ULDC.64 UR4, c[0x0][0x118] ;  /* 0x0000460000047ab9 */ /* 0x000fe40000000a00 */
[----:B------:R-:W2:Y:S02]  /*20b30*/  LD.E R0, [R14.64+0x40] ;  /* 0x000040040e007980 */ /* 0x000ea4000c101900 */
[----:B--2---:R-:W-:-:S04]  /*20b40*/  LEA R0, -R0, RZ, 0x6 ;  /* 0x000000ff00007211 */ /* 0x004fc800078e31ff */
[----:B------:R-:W-:Y:S02]  /*20b50*/  SHF.R.S32.HI R3, RZ, 0x1f, R0 ;  /* 0x0000001fff037819 */ /* 0x000fe40000011400 */
.L_x_4746:
[----:B------:R-:W-:Y:S05]  /*20b60*/  BSYNC B0 ;  /* 0x0000000000007941 */ /* 0x000fea0003800000 */
.L_x_4744:
[----:B------:R-:W2:Y:S04]  /*20b70*/  LDL R5, [R1] ;  /* 0x0000000001057983 */ /* 0x000ea80000100800 */
[----:B------:R-:W3:Y:S01]  /*20b80*/  LDL R4, [R1+0x4] ;  /* 0x0000040001047983 */ /* 0x000ee20000100800 */
[C---:B------:R-:W-:Y:S02]  /*20b90*/  LOP3.LUT P6, RZ, R246.reuse, 0x1, RZ, 0xc0, !PT ;  /* 0x00000001f6ff7812 */ /* 0x040fe400078cc0ff */
[C---:B------:R-:W-:Y:S01]  /*20ba0*/  LOP3.LUT P4, RZ, R246.reuse, 0x2, RZ, 0xc0, !PT ;  /* 0x00000002f6ff7812 */ /* 0x040fe2000788c0ff */
[----:B------:R-:W4:Y:S01]  /*20bb0*/  LDL R13, [R1+0x8] ;  /* 0x00000800010d7983 */ /* 0x000f220000100800 */
[----:B------:R-:W-:Y:S01]  /*20bc0*/  LOP3.LUT P3, RZ, R246, 0x4, RZ, 0xc0, !PT ;  /* 0x00000004f6ff7812 */ /* 0x000fe2000786c0ff */
[----:B------:R-:W-:Y:S01]  /*20bd0*/  ULDC.64 UR4, c[0x0][0x118] ;  /* 0x0000460000047ab9 */ /* 0x000fe20000000a00 */
[----:B------:R-:W-:-:S02]  /*20be0*/  LEA R18, P5, R0, R244, 0x1 ;  /* 0x000000f400127211 */ /* 0x000fc400078a08ff */
[----:B------:R-:W-:Y:S02]  /*20bf0*/  LOP3.LUT P2, RZ, R246, 0x8, RZ, 0xc0, !PT ;  /* 0x00000008f6ff7812 */ /* 0x000fe4000784c0ff */
[----:B------:R-:W-:-:S05]  /*20c00*/  LEA.HI.X R19, R0, R245, R3, 0x1, P5 ;  /* 0x000000f500137211 */ /* 0x000fca00028f0c03 */
[----:B------:R-:W-:Y:S01]  /*20c10*/  @!PT LDS RZ, [RZ] ;  /* 0x00000000fffff984 */ /* 0x000fe20000000800 */
[----:B------:R-:W-:Y:S01]  /*20c20*/  @!PT LDS RZ, [RZ] ;  /* 0x00000000fffff984 */ /* 0x000fe20000000800 */
[----:B------:R-:W-:Y:S01]  /*20c30*/  @!PT LDS RZ, [RZ] ;  /* 0x00000000fffff984 */ /* 0x000fe20000000800 */
[----:B------:R1:W-:Y:S04]  /*20c40*/  @P6 LDGSTS.E.BYPASS.LTC128B.128 [R235+0x10000], [R18.64] ;  /* 0x1000000012eb6fae */ /* 0x0003e8000b901d44 */
[----:B------:R-:W-:Y:S01]  /*20c50*/  @!P6 STS.128 [R235+0x10000], RZ ;  /* 0x010000ffeb00e388 */ /* 0x000fe20000000c00 */
[----:B--2---:R-:W-:-:S04]  /*20c60*/  IADD3 R2, P1, R0, R5, RZ ;  /* 0x0000000500027210 */ /* 0x004fc80007f3e0ff */
[CC--:B------:R-:W-:Y:S01]  /*20c70*/  @P6 LEA R34, P5, R2.reuse, R244.reuse, 0x1 ;  /* 0x000000f402226211 */ /* 0x0c0fe200078a08ff */
[----:B---3--:R-:W-:Y:S01]  /*20c80*/  IMAD.X R3, R3, 0x1, R4, P1 ;  /* 0x0000000103037824 */ /* 0x008fe200008e0604 */
        /* <DEDUP_REMOVED lines=22> */
[CC--:B------:R-:W-:Y:S02]  /*20df0*/  @P4 LEA.HI.X R9, R2.reuse, R245.reuse, R3, 0x1, P1 ;  /* 0x000000f502094211 */ /* 0x0c0fe400008f0c03 */
[CC--:B------:R-:W-:Y:S02]  /*20e00*/  @P3 LEA R6, P5, R2.reuse, R244.reuse, 0x1 ;  /* 0x000000f402063211 */ /* 0x0c0fe400078a08ff */
[C---:B------:R-:W-:Y:S01]  /*20e10*/  @P2 LEA R4, P1, R2.reuse, R244, 0x1 ;  /* 0x000000f402042211 */ /* 0x040fe200078208ff */
[----:B----4-:R-:W-:Y:S01]  /*20e20*/  IMAD.MOV.U32 R244, RZ, RZ, R13 ;  /* 0x000000fffff47224 */ /* 0x010fe200078e000d */
        /* <DEDUP_REMOVED lines=83> */
[----:B-1---5:R-:W-:Y:S04]  /*21360*/  LDSM.16.M88.4 R20, [R208+0x8000] ;  /* 0x00800000d014783b */ /* 0x022fe80000000200 */
[----:B---3--:R-:W-:Y:S04]  /*21370*/  LDSM.16.M88.4 R32, [R208+0x9000] ;  /* 0x00900000d020783b */ /* 0x008fe80000000200 */
[----:B------:R-:W-:Y:S04]  /*21380*/  LDSM.16.M88.4 R136, [R208+0x8800] ;  /* 0x00880000d088783b */ /* 0x000fe80000000200 */
[----:B----4-:R-:W-:Y:S04]  /*21390*/  LDSM.16.M88.4 R28, [R208+0x9800] ;  /* 0x00980000d01c783b */ /* 0x010fe80000000200 */
[----:B--2---:R-:W-:Y:S04]  /*213a0*/  LDSM.16.M88.4 R8, [R216] ;  /* 0x00000000d808783b */ /* 0x004fe80000000200 */
[----:B------:R-:W1:Y:S04]  /*213b0*/  LDSM.16.M88.4 R4, [R215] ;  /* 0x00000000d704783b */ /* 0x000e680000000200 */
[----:B------:R-:W2:Y:S04]  /*213c0*/  LDSM.16.M88.4 R172, [R219] ;  /* 0x00000000dbac783b */ /* 0x000ea80000000200 */
[----:B------:R-:W3:Y:S04]  /*213d0*/  LDSM.16.M88.4 R184, [R234] ;  /* 0x00000000eab8783b */ /* 0x000ee80000000200 */
[----:B------:R-:W-:Y:S04]  /*213e0*/  LDSM.16.M88.4 R236, [R213+0x1000] ;  /* 0x00100000d5ec783b */ /* 0x000fe80000000200 */
[----:B------:R-:W4:Y:S04]  /*213f0*/  LD.E R0, [R14.64+0x18c] ;  /* 0x00018c040e007980 */ /* 0x000f28000c101900 */
[----:B------:R-:W2:Y:S04]  /*21400*/  S2R R2, SR_TID.X ;  /* 0x0000000000027919 */ /* 0x000ea80000002100 */
[----:B------:R-:W0:Y:S01]  /*21410*/  LDGDEPBAR ;  /* 0x00000000000079af */ /* 0x000e220000000000 */
[C---:B-1----:R-:W-:Y:S08]  /*21420*/  HMMA.16816.F32 R24, R4.reuse, R20, RZ ;  /* 0x000000140418723c */ /* 0x042ff000000018ff */
[C---:B------:R-:W-:Y:S08]  /*21430*/  HMMA.16816.F32 R20, R4.reuse, R22, RZ ;  /* 0x000000160414723c */ /* 0x040ff000000018ff */
[C---:B------:R-:W-:Y:S08]  /*21440*/  HMMA.16816.F32 R200, R4.reuse, R32, RZ ;  /* 0x0000002004c8723c */ /* 0x040ff000000018ff */
[C---:B------:R-:W-:Y:S01]  /*21450*/  HMMA.16816.F32 R196, R4.reuse, R34, RZ ;  /* 0x0000002204c4723c */ /* 0x040fe200000018ff */
[----:B------:R-:W1:Y:S07]  /*21460*/  LDSM.16.M88.4 R32, [R233] ;  /* 0x00000000e920783b */ /* 0x000e6e0000000200 */
[C---:B------:R-:W-:Y:S08]  /*21470*/  HMMA.16816.F32 R176, R4.reuse, R136, RZ ;  /* 0x0000008804b0723c */ /* 0x040ff000000018ff */
[C---:B------:R-:W-:Y:S08]  /*21480*/  HMMA.16816.F32 R188, R4.reuse, R138, RZ ;  /* 0x0000008a04bc723c */ /* 0x040ff000000018ff */
[C---:B------:R-:W-:Y:S08]  /*21490*/  HMMA.16816.F32 R192, R4.reuse, R28, RZ ;  /* 0x0000001c04c0723c */ /* 0x040ff000000018ff */
[----:B------:R-:W-:Y:S01]  /*214a0*/  HMMA.16816.F32 R180, R4, R30, RZ ;  /* 0x0000001e04b4723c */ /* 0x000fe200000018ff */
[----:B------:R-:W1:Y:S04]  /*214b0*/  LDSM.16.M88.4 R28, [R232] ;  /* 0x00000000e81c783b */ /* 0x000e680000000200 */
[----:B------:R-:W-:Y:S03]  /*214c0*/  LDSM.16.M88.4 R4, [R218] ;  /* 0x00000000da04783b */ /* 0x000fe60000000200 */
[C---:B--2---:R-:W-:Y:S01]  /*214d0*/  HMMA.16816.F32 R136, R8.reuse, R172, R24 ;  /* 0x000000ac0888723c */ /* 0x044fe20000001818 */
[----:B------:R-:W2:Y:S07]  /*214e0*/  LDSM.16.M88.4 R24, [R214+0x8000] ;  /* 0x00800000d618783b */ /* 0x000eae0000000200 */
[C---:B------:R-:W-:Y:S08]  /*214f0*/  HMMA.16816.F32 R20, R8.reuse, R174, R20 ;  /* 0x000000ae0814723c */ /* 0x040ff00000001814 */
        /* <DEDUP_REMOVED lines=9> */
[----:B------:R-:W-:Y:S03]  /*21590*/  LDSM.16.M88.4 R8, [R217] ;  /* 0x00000000d908783b */ /* 0x000fe60000000200 */
[C---:B--2---:R-:W-:Y:S01]  /*215a0*/  HMMA.16816.F32 R176, R4.reuse, R24, R136 ;  /* 0x0000001804b0723c */ /* 0x044fe20000001888 */
[----:B------:R-:W2:Y:S04]  /*215b0*/  LDSM.16.M88.4 R28, [R213] ;  /* 0x00000000d51c783b */ /* 0x000ea80000000200 */
[----:B------:R-:W2:Y:S03]  /*215c0*/  LDSM.16.M88.4 R136, [R213+0x800] ;  /* 0x00080000d588783b */ /* 0x000ea60000000200 */
[C---:B------:R-:W-:Y:S08]  /*215d0*/  HMMA.16816.F32 R24, R4.reuse, R26, R20 ;  /* 0x0000001a0418723c */ /* 0x040ff00000001814 */
[C---:B---3--:R-:W-:Y:S08]  /*215e0*/  HMMA.16816.F32 R20, R4.reuse, R184, R172 ;  /* 0x000000b80414723c */ /* 0x048ff000000018ac */
[C---:B------:R-:W-:Y:S08]  /*215f0*/  HMMA.16816.F32 R172, R4.reuse, R186, R188 ;  /* 0x000000ba04ac723c */ /* 0x040ff000000018bc */
[C---:B-1----:R-:W-:Y:S08]  /*21600*/  HMMA.16816.F32 R192, R4.reuse, R34, R192 ;  /* 0x0000002204c0723c */ /* 0x042ff000000018c0 */
[C---:B------:R-:W-:Y:S08]  /*21610*/  HMMA.16816.F32 R188, R4.reuse, R180, R204 ;  /* 0x000000b404bc723c */ /* 0x040ff000000018cc */
[C---:B------:R-:W-:Y:S08]  /*21620*/  HMMA.16816.F32 R204, R4.reuse, R182, R200 ;  /* 0x000000b604cc723c */ /* 0x040ff000000018c8 */
[----:B------:R-:W-:Y:S01]  /*21630*/  HMMA.16816.F32 R200, R4, R32, R196 ;  /* 0x0000002004c8723c */ /* 0x000fe200000018c4 */
[----:B------:R-:W1:Y:S04]  /*21640*/  LDSM.16.M88.4 R196, [R213+0x1800] ;  /* 0x00180000d5c4783b */ /* 0x000e680000000200 */
[----:B------:R-:W-:Y:S03]  /*21650*/  LDSM.16.M88.4 R4, [R215+0x2000] ;  /* 0x00200000d704783b */ /* 0x000fe60000000200 */
[C---:B--2---:R-:W-:Y:S01]  /*21660*/  HMMA.16816.F32 R184, R8.reuse, R28, R176 ;  /* 0x0000001c08b8723c */ /* 0x044fe200000018b0 */
[----:B------:R-:W-:Y:S04]  /*21670*/  LDSM.16.M88.4 R32, [R208+0xa800] ;  /* 0x00a80000d020783b */ /* 0x000fe80000000200 */
[----:B------:R-:W-:Y:S03]  /*21680*/  LDSM.16.M88.4 R176, [R208+0xb000] ;  /* 0x00b00000d0b0783b */ /* 0x000fe60000000200 */
[C---:B------:R-:W-:Y:S08]  /*21690*/  HMMA.16816.F32 R180, R8.reuse, R30, R24 ;  /* 0x0000001e08b4723c */ /* 0x040ff00000001818 */
[C---:B------:R-:W-:Y:S08]  /*216a0*/  HMMA.16816.F32 R28, R8.reuse, R136, R20 ;  /* 0x00000088081c723c */ /* 0x040ff00000001814 */
[C---:B------:R-:W-:Y:S01]  /*216b0*/  HMMA.16816.F32 R24, R8.reuse, R138, R172 ;  /* 0x0000008a0818723c */ /* 0x040fe200000018ac */
[----:B------:R-:W2:Y:S04]  /*216c0*/  LDSM.16.M88.4 R136, [R208+0xa000] ;  /* 0x00a00000d088783b */ /* 0x000ea80000000200 */
[----:B------:R-:W-:Y:S03]  /*216d0*/  LDSM.16.M88.4 R172, [R231] ;  /* 0x00000000e7ac783b */ /* 0x000fe60000000200 */
[C---:B------:R-:W-:Y:S08]  /*216e0*/  HMMA.16816.F32 R20, R8.reuse, R236, R188 ;  /* 0x000000ec0814723c */ /* 0x040ff000000018bc */
[C---:B------:R-:W-:Y:S08]  /*216f0*/  HMMA.16816.F32 R188, R8.reuse, R238, R204 ;  /* 0x000000ee08bc723c */ /* 0x040ff000000018cc */
[C---:B-1----:R-:W-:Y:S01]  /*21700*/  HMMA.16816.F32 R204, R8.reuse, R198, R192 ;  /* 0x000000c608cc723c */ /* 0x042fe200000018c0 */
[----:B------:R-:W1:Y:S07]  /*21710*/  LDSM.16.M88.4 R192, [R208+0xb800] ;  /* 0x00b80000d0c0783b */ /* 0x000e6e0000000200 */
[----:B------:R-:W-:Y:S01]  /*21720*/  HMMA.16816.F32 R236, R8, R196, R200 ;  /* 0x000000c408ec723c */ /* 0x000fe200000018c8 */
[----:B------:R-:W3:Y:S07]  /*21730*/  LDSM.16.M88.4 R8, [R216+0x2000] ;  /* 0x00200000d808783b */ /* 0x000eee0000000200 */
[C---:B--2---:R-:W-:Y:S08]  /*21740*/  HMMA.16816.F32 R200, R4.reuse, R136, R184 ;  /* 0x0000008804c8723c */ /* 0x044ff000000018b8 */
[C---:B------:R-:W-:Y:S01]  /*21750*/  HMMA.16816.F32 R196, R4.reuse, R138, R180 ;  /* 0x0000008a04c4723c */ /* 0x040fe200000018b4 */
[----:B------:R-:W2:Y:S07]  /*21760*/  LDSM.16.M88.4 R136, [R230] ;  /* 0x00000000e688783b */ /* 0x000eae0000000200 */
[C---:B------:R-:W-:Y:S08]  /*21770*/  HMMA.16816.F32 R184, R4.reuse, R32, R28 ;  /* 0x0000002004b8723c */ /* 0x040ff0000000181c */
[C---:B------:R-:W-:Y:S01]  /*21780*/  HMMA.16816.F32 R180, R4.reuse, R34, R24 ;  /* 0x0000002204b4723c */ /* 0x040fe20000001818 */
[----:B------:R-:W2:Y:S07]  /*21790*/  LDSM.16.M88.4 R32, [R229] ;  /* 0x00000000e520783b */ /* 0x000eae0000000200 */
[C---:B------:R-:W-:Y:S08]  /*217a0*/  HMMA.16816.F32 R28, R4.reuse, R176, R20 ;  /* 0x000000b0041c723c */ /* 0x040ff00000001814 */
[C---:B------:R-:W-:Y:S01]  /*217b0*/  HMMA.16816.F32 R24, R4.reuse, R178, R188 ;  /* 0x000000b20418723c */ /* 0x040fe200000018bc */
[----:B------:R-:W4:Y:S07]  /*217c0*/  LDSM.16.M88.4 R188, [R228] ;  /* 0x00000000e4bc783b */ /* 0x000f2e0000000200 */
[C---:B-1----:R-:W-:Y:S01]  /*217d0*/  HMMA.16816.F32 R20, R4.reuse, R192, R236 ;  /* 0x000000c00414723c */ /* 0x042fe200000018ec */
[----:B------:R-:W-:Y:S07]  /*217e0*/  LDSM.16.M88.4 R236, [R213+0x2000] ;  /* 0x00200000d5ec783b */ /* 0x000fee0000000200 */
[----:B------:R-:W-:Y:S01]  /*217f0*/  HMMA.16816.F32 R192, R4, R194, R204 ;  /* 0x000000c204c0723c */ /* 0x000fe200000018cc */
[----:B------:R-:W-:Y:S07]  /*21800*/  LDSM.16.M88.4 R4, [R218+0x2000] ;  /* 0x00200000da04783b */ /* 0x000fee0000000200 */
[C---:B---3--:R-:W-:Y:S08]  /*21810*/  HMMA.16816.F32 R204, R8.reuse, R172, R200 ;  /* 0x000000ac08cc723c */ /* 0x048ff000000018c8 */
[C---:B------:R-:W-:Y:S01]  /*21820*/  HMMA.16816.F32 R200, R8.reuse, R174, R196 ;  /* 0x000000ae08c8723c */ /* 0x040fe200000018c4 */
[----:B------:R-:W1:Y:S07]  /*21830*/  LDSM.16.M88.4 R172, [R214+0xa000] ;  /* 0x00a00000d6ac783b */ /* 0x000e6e0000000200 */
[C---:B--2---:R-:W-:Y:S08]  /*21840*/  HMMA.16816.F32 R196, R8.reuse, R136, R184 ;  /* 0x0000008808c4723c */ /* 0x044ff000000018b8 */
[C---:B------:R-:W-:Y:S01]  /*21850*/  HMMA.16816.F32 R184, R8.reuse, R138, R180 ;  /* 0x0000008a08b8723c */ /* 0x040fe200000018b4 */
[----:B------:R-:W2:Y:S07]  /*21860*/  LDSM.16.M88.4 R136, [R214+0xa800] ;  /* 0x00a80000d688783b */ /* 0x000eae0000000200 */
[C---:B------:R-:W-:Y:S01]  /*21870*/  HMMA.16816.F32 R180, R8.reuse, R32, R28 ;  /* 0x0000002008b4723c */ /* 0x040fe2000000181c */
[----:B------:R-:W3:Y:S07]  /*21880*/  LDSM.16.M88.4 R28, [R214+0xb000] ;  /* 0x00b00000d61c783b */ /* 0x000eee0000000200 */
[C---:B------:R-:W-:Y:S01]  /*21890*/  HMMA.16816.F32 R176, R8.reuse, R34, R24 ;  /* 0x0000002208b0723c */ /* 0x040fe20000001818 */
[----:B------:R-:W3:Y:S07]  /*218a0*/  LDSM.16.M88.4 R24, [R214+0xb800] ;  /* 0x00b80000d618783b */ /* 0x000eee0000000200 */
[C---:B----4-:R-:W-:Y:S01]  /*218b0*/  HMMA.16816.F32 R32, R8.reuse, R188, R20 ;  /* 0x000000bc0820723c */ /* 0x050fe20000001814 */
[----:B------:R-:W4:Y:S07]  /*218c0*/  LDSM.16.M88.4 R20, [R217+0x2000] ;  /* 0x00200000d914783b */ /* 0x000f2e0000000200 */
[----:B------:R-:W-:Y:S08]  /*218d0*/  HMMA.16816.F32 R8, R8, R190, R192 ;  /* 0x000000be0808723c */ /* 0x000ff000000018c0 */
[C---:B-1----:R-:W-:Y:S08]  /*218e0*/  HMMA.16816.F32 R188, R4.reuse, R172, R204 ;  /* 0x000000ac04bc723c */ /* 0x042ff000000018cc */
[C---:B------:R-:W-:Y:S01]  /*218f0*/  HMMA.16816.F32 R204, R4.reuse, R174, R200 ;  /* 0x000000ae04cc723c */ /* 0x040fe200000018c8 */
[----:B------:R-:W-:Y:S07]  /*21900*/  LDSM.16.M88.4 R172, [R208+0xc000] ;  /* 0x00c00000d0ac783b */ /* 0x000fee0000000200 */
[C---:B--2---:R-:W-:Y:S08]  /*21910*/  HMMA.16816.F32 R200, R4.reuse, R136, R196 ;  /* 0x0000008804c8723c */ /* 0x044ff000000018c4 */
[C---:B------:R-:W-:Y:S08]  /*21920*/  HMMA.16816.F32 R196, R4.reuse, R138, R184 ;  /* 0x0000008a04c4723c */ /* 0x040ff000000018b8 */
[C---:B---3--:R-:W-:Y:S01]  /*21930*/  HMMA.16816.F32 R184, R4.reuse, R30, R176 ;  /* 0x0000001e04b8723c */ /* 0x048fe200000018b0 */
[----:B------:R-:W1:Y:S07]  /*21940*/  LDSM.16.M88.4 R176, [R213+0x2800] ;  /* 0x00280000d5b0783b */ /* 0x000e6e0000000200 */
[C---:B------:R-:W-:Y:S01]  /*21950*/  HMMA.16816.F32 R136, R4.reuse, R24, R32 ;  /* 0x000000180488723c */ /* 0x040fe20000001820 */
[----:B------:R-:W2:Y:S07]  /*21960*/  LDSM.16.M88.4 R32, [R213+0x3000] ;  /* 0x00300000d520783b */ /* 0x000eae0000000200 */
[C---:B------:R-:W-:Y:S01]  /*21970*/  HMMA.16816.F32 R192, R4.reuse, R28, R180 ;  /* 0x0000001c04c0723c */ /* 0x040fe200000018b4 */
[----:B------:R-:W3:Y:S07]  /*21980*/  LDSM.16.M88.4 R28, [R213+0x3800] ;  /* 0x00380000d51c783b */ /* 0x000eee0000000200 */
[----:B------:R-:W-:Y:S01]  /*21990*/  HMMA.16816.F32 R24, R4, R26, R8 ;  /* 0x0000001a0418723c */ /* 0x000fe20000001808 */
[----:B------:R-:W3:Y:S07]  /*219a0*/  LDSM.16.M88.4 R8, [R215+0x4000] ;  /* 0x00400000d708783b */ /* 0x000eee0000000200 */
[C---:B----4-:R-:W-:Y:S08]  /*219b0*/  HMMA.16816.F32 R4, R20.reuse, R236, R188 ;  /* 0x000000ec1404723c */ /* 0x050ff000000018bc */
[C---:B------:R-:W-:Y:S08]  /*219c0*/  HMMA.16816.F32 R180, R20.reuse, R238, R204 ;  /* 0x000000ee14b4723c */ /* 0x040ff000000018cc */
[C---:B-1----:R-:W-:Y:S08]  /*219d0*/  HMMA.16816.F32 R204, R20.reuse, R178, R196 ;  /* 0x000000b214cc723c */ /* 0x042ff000000018c4 */
[C---:B--2---:R-:W-:Y:S01]  /*219e0*/  HMMA.16816.F32 R196, R20.reuse, R34, R184 ;  /* 0x0000002214c4723c */ /* 0x044fe200000018b8 */
[----:B------:R-:W1:Y:S07]  /*219f0*/  LDSM.16.M88.4 R184, [R208+0xc800] ;  /* 0x00c80000d0b8783b */ /* 0x000e6e0000000200 */
[C---:B------:R-:W-:Y:S08]  /*21a00*/  HMMA.16816.F32 R236, R20.reuse, R176, R200 ;  /* 0x000000b014ec723c */ /* 0x040ff000000018c8 */
[C---:B---3--:R-:W-:Y:S08]  /*21a10*/  HMMA.16816.F32 R176, R20.reuse, R30, R24 ;  /* 0x0000001e14b0723c */ /* 0x048ff00000001818 */
[----:B------:R-:W-:Y:S01]  /*21a20*/  HMMA.16816.F32 R188, R20, R28, R136 ;  /* 0x0000001c14bc723c */ /* 0x000fe20000001888 */
[----:B------:R-:W2:Y:S04]  /*21a30*/  LDSM.16.M88.4 R136, [R208+0xd000] ;  /* 0x00d00000d088783b */ /* 0x000ea80000000200 */
[----:B------:R-:W-:Y:S03]  /*21a40*/  LDSM.16.M88.4 R28, [R227] ;  /* 0x00000000e31c783b */ /* 0x000fe60000000200 */
[----:B------:R-:W-:Y:S01]  /*21a50*/  HMMA.16816.F32 R24, R8, R172, R4 ;  /* 0x000000ac0818723c */ /* 0x000fe20000001804 */
[----:B------:R-:W3:Y:S07]  /*21a60*/  LDSM.16.M88.4 R4, [R216+0x4000] ;  /* 0x00400000d804783b */ /* 0x000eee0000000200 */
[----:B------:R-:W-:Y:S01]  /*21a70*/  HMMA.16816.F32 R200, R20, R32, R192 ;  /* 0x0000002014c8723c */ /* 0x000fe200000018c0 */
[----:B------:R-:W4:Y:S04]  /*21a80*/  LDSM.16.M88.4 R32, [R208+0xd800] ;  /* 0x00d80000d020783b */ /* 0x000f280000000200 */
[----:B------:R-:W3:Y:S03]  /*21a90*/  LDSM.16.M88.4 R192, [R226] ;  /* 0x00000000e2c0783b */ /* 0x000ee60000000200 */
[C---:B------:R-:W-:Y:S08]  /*21aa0*/  HMMA.16816.F32 R20, R8.reuse, R174, R180 ;  /* 0x000000ae0814723c */ /* 0x040ff000000018b4 */
[C---:B-1----:R-:W-:Y:S01]  /*21ab0*/  HMMA.16816.F32 R180, R8.reuse, R184, R236 ;  /* 0x000000b808b4723c */ /* 0x042fe200000018ec */
[----:B------:R-:W-:Y:S07]  /*21ac0*/  LDSM.16.M88.4 R236, [R214+0xd000] ;  /* 0x00d00000d6ec783b */ /* 0x000fee0000000200 */
[C---:B------:R-:W-:Y:S08]  /*21ad0*/  HMMA.16816.F32 R184, R8.reuse, R186, R204 ;  /* 0x000000ba08b8723c */ /* 0x040ff000000018cc */
[C---:B--2---:R-:W-:Y:S08]  /*21ae0*/  HMMA.16816.F32 R200, R8.reuse, R136, R200 ;  /* 0x0000008808c8723c */ /* 0x044ff000000018c8 */
[----:B------:R-:W-:Y:S08]  /*21af0*/  HMMA.16816.F32 R196, R8, R138, R196 ;  /* 0x0000008a08c4723c */ /* 0x000ff000000018c4 */
[C---:B---3--:R-:W-:Y:S01]  /*21b00*/  HMMA.16816.F32 R172, R4.reuse, R28, R24 ;  /* 0x0000001c04ac723c */ /* 0x048fe20000001818 */
[----:B------:R-:W1:Y:S07]  /*21b10*/  LDSM.16.M88.4 R24, [R225] ;  /* 0x00000000e118783b */ /* 0x000e6e0000000200 */
[----:B------:R-:W-:Y:S01]  /*21b20*/  HMMA.16816.F32 R136, R4, R30, R20 ;  /* 0x0000001e0488723c */ /* 0x000fe20000001814 */
[----:B------:R-:W2:Y:S04]  /*21b30*/  LDSM.16.M88.4 R20, [R224] ;  /* 0x00000000e014783b */ /* 0x000ea80000000200 */
[----:B------:R-:W-:Y:S03]  /*21b40*/  LDSM.16.M88.4 R28, [R214+0xc000] ;  /* 0x00c00000d61c783b */ /* 0x000fe60000000200 */
[C---:B----4-:R-:W-:Y:S08]  /*21b50*/  HMMA.16816.F32 R188, R8.reuse, R32, R188 ;  /* 0x0000002008bc723c */ /* 0x050ff000000018bc */
[----:B------:R-:W-:Y:S01]  /*21b60*/  HMMA.16816.F32 R176, R8, R34, R176 ;  /* 0x0000002208b0723c */ /* 0x000fe200000018b0 */
[----:B------:R-:W3:Y:S07]  /*21b70*/  LDSM.16.M88.4 R8, [R218+0x4000] ;  /* 0x00400000da08783b */ /* 0x000eee0000000200 */
[C---:B------:R-:W-:Y:S01]  /*21b80*/  HMMA.16816.F32 R32, R4.reuse, R192, R180 ;  /* 0x000000c00420723c */ /* 0x040fe200000018b4 */
[----:B------:R-:W4:Y:S07]  /*21b90*/  LDSM.16.M88.4 R180, [R214+0xc800] ;  /* 0x00c80000d6b4783b */ /* 0x000f2e0000000200 */
[C---:B------:R-:W-:Y:S08]  /*21ba0*/  HMMA.16816.F32 R184, R4.reuse, R194, R184 ;  /* 0x000000c204b8723c */ /* 0x040ff000000018b8 */
[C---:B-1----:R-:W-:Y:S08]  /*21bb0*/  HMMA.16816.F32 R192, R4.reuse, R24, R200 ;  /* 0x0000001804c0723c */ /* 0x042ff000000018c8 */
[C---:B------:R-:W-:Y:S08]  /*21bc0*/  HMMA.16816.F32 R204, R4.reuse, R26, R196 ;  /* 0x0000001a04cc723c */ /* 0x040ff000000018c4 */
[C---:B--2---:R-:W-:Y:S08]  /*21bd0*/  HMMA.16816.F32 R200, R4.reuse, R20, R188 ;  /* 0x0000001404c8723c */ /* 0x044ff000000018bc */
[----:B------:R-:W-:Y:S01]  /*21be0*/  HMMA.16816.F32 R196, R4, R22, R176 ;  /* 0x0000001604c4723c */ /* 0x000fe200000018b0 */
[----:B------:R-:W1:Y:S04]  /*21bf0*/  LDSM.16.M88.4 R176, [R214+0xd800] ;  /* 0x00d80000d6b0783b */ /* 0x000e680000000200 */
[----:B------:R-:W-:Y:S03]  /*21c00*/  LDSM.16.M88.4 R4, [R217+0x4000] ;  /* 0x00400000d904783b */ /* 0x000fe60000000200 */
[C---:B---3--:R-:W-:Y:S08]  /*21c10*/  HMMA.16816.F32 R188, R8.reuse, R28, R172 ;  /* 0x0000001c08bc723c */ /* 0x048ff000000018ac */
[C---:B------:R-:W-:Y:S01]  /*21c20*/  HMMA.16816.F32 R172, R8.reuse, R30, R136 ;  /* 0x0000001e08ac723c */ /* 0x040fe20000001888 */
[----:B------:R-:W-:Y:S07]  /*21c30*/  LDSM.16.M88.4 R136, [R213+0x4000] ;  /* 0x00400000d588783b */ /* 0x000fee0000000200 */
[C---:B----4-:R-:W-:Y:S01]  /*21c40*/  HMMA.16816.F32 R28, R8.reuse, R180, R32 ;  /* 0x000000b4081c723c */ /* 0x050fe20000001820 */
[----:B------:R-:W2:Y:S07]  /*21c50*/  LDSM.16.M88.4 R32, [R213+0x4800] ;  /* 0x00480000d520783b */ /* 0x000eae0000000200 */
[C---:B------:R-:W-:Y:S01]  /*21c60*/  HMMA.16816.F32 R24, R8.reuse, R182, R184 ;  /* 0x000000b60818723c */ /* 0x040fe200000018b8 */
[----:B------:R-:W3:Y:S07]  /*21c70*/  LDSM.16.M88.4 R180, [R213+0x5000] ;  /* 0x00500000d5b4783b */ /* 0x000eee0000000200 */
[C---:B------:R-:W-:Y:S08]  /*21c80*/  HMMA.16816.F32 R20, R8.reuse, R236, R192 ;  /* 0x000000ec0814723c */ /* 0x040ff000000018c0 */
[C---:B------:R-:W-:Y:S01]  /*21c90*/  HMMA.16816.F32 R192, R8.reuse, R238, R204 ;  /* 0x000000ee08c0723c */ /* 0x040fe200000018cc */
[----:B------:R-:W-:Y:S07]  /*21ca0*/  LDSM.16.M88.4 R204, [R208+0xf800] ;  /* 0x00f80000d0cc783b */ /* 0x000fee0000000200 */
[C---:B-1----:R-:W-:Y:S08]  /*21cb0*/  HMMA.16816.F32 R236, R8.reuse, R176, R200 ;  /* 0x000000b008ec723c */ /* 0x042ff000000018c8 */
[----:B------:R-:W-:Y:S01]  /*21cc0*/  HMMA.16816.F32 R200, R8, R178, R196 ;  /* 0x000000b208c8723c */ /* 0x000fe200000018c4 */
[----:B------:R-:W1:Y:S04]  /*21cd0*/  LDSM.16.M88.4 R196, [R213+0x5800] ;  /* 0x00580000d5c4783b */ /* 0x000e680000000200 */
[----:B------:R-:W-:Y:S03]  /*21ce0*/  LDSM.16.M88.4 R8, [R215+0x6000] ;  /* 0x00600000d708783b */ /* 0x000fe60000000200 */
[C---:B--2---:R-:W-:Y:S01]  /*21cf0*/  HMMA.16816.F32 R176, R4.reuse, R32, R28 ;  /* 0x0000002004b0723c */ /* 0x044fe2000000181c */
[----:B------:R-:W2:Y:S07]  /*21d00*/  LDSM.16.M88.4 R28, [R208+0xe000] ;  /* 0x00e00000d01c783b */ /* 0x000eae0000000200 */
[C---:B------:R-:W-:Y:S08]  /*21d10*/  HMMA.16816.F32 R184, R4.reuse, R138, R172 ;  /* 0x0000008a04b8723c */ /* 0x040ff000000018ac */
[C---:B------:R-:W-:Y:S01]  /*21d20*/  HMMA.16816.F32 R172, R4.reuse, R34, R24 ;  /* 0x0000002204ac723c */ /* 0x040fe20000001818 */
[----:B------:R-:W4:Y:S04]  /*21d30*/  LDSM.16.M88.4 R24, [R208+0xe800] ;  /* 0x00e80000d018783b */ /* 0x000f280000000200 */
[----:B------:R-:W2:Y:S03]  /*21d40*/  LDSM.16.M88.4 R32, [R208+0xf000] ;  /* 0x00f00000d020783b */ /* 0x000ea60000000200 */
[C---:B------:R-:W-:Y:S08]  /*21d50*/  HMMA.16816.F32 R188, R4.reuse, R136, R188 ;  /* 0x0000008804bc723c */ /* 0x040ff000000018bc */
[C---:B---3--:R-:W-:Y:S08]  /*21d60*/  HMMA.16816.F32 R20, R4.reuse, R180, R20 ;  /* 0x000000b40414723c */ /* 0x048ff00000001814 */
[C---:B------:R-:W-:Y:S08]  /*21d70*/  HMMA.16816.F32 R136, R4.reuse, R182, R192 ;  /* 0x000000b60488723c */ /* 0x040ff000000018c0 */
[C---:B-1----:R-:W-:Y:S08]  /*21d80*/  HMMA.16816.F32 R180, R4.reuse, R196, R236 ;  /* 0x000000c404b4723c */ /* 0x042ff000000018ec */
[----:B------:R-:W-:Y:S01]  /*21d90*/  HMMA.16816.F32 R196, R4, R198, R200 ;  /* 0x000000c604c4723c */ /* 0x000fe200000018c8 */
[----:B------:R-:W-:Y:S07]  /*21da0*/  LDSM.16.M88.4 R4, [R216+0x6000] ;  /* 0x00600000d804783b */ /* 0x000fee0000000200 */
[C---:B--2---:R-:W-:Y:S08]  /*21db0*/  HMMA.16816.F32 R200, R8.reuse, R28, R188 ;  /* 0x0000001c08c8723c */ /* 0x044ff000000018bc */
[C---:B------:R-:W-:Y:S01]  /*21dc0*/  HMMA.16816.F32 R184, R8.reuse, R30, R184 ;  /* 0x0000001e08b8723c */ /* 0x040fe200000018b8 */
[----:B------:R-:W1:Y:S07]  /*21dd0*/  LDSM.16.M88.4 R28, [R223] ;  /* 0x00000000df1c783b */ /* 0x000e6e0000000200 */
[C---:B----4-:R-:W-:Y:S08]  /*21de0*/  HMMA.16816.F32 R176, R8.reuse, R24, R176 ;  /* 0x0000001808b0723c */ /* 0x050ff000000018b0 */
[C---:B------:R-:W-:Y:S01]  /*21df0*/  HMMA.16816.F32 R172, R8.reuse, R26, R172 ;  /* 0x0000001a08ac723c */ /* 0x040fe200000018ac */
[----:B------:R-:W2:Y:S07]  /*21e00*/  LDSM.16.M88.4 R24, [R222] ;  /* 0x00000000de18783b */ /* 0x000eae0000000200 */
[C---:B------:R-:W-:Y:S08]  /*21e10*/  HMMA.16816.F32 R20, R8.reuse, R32, R20 ;  /* 0x000000200814723c */ /* 0x040ff00000001814 */
[C---:B------:R-:W-:Y:S01]  /*21e20*/  HMMA.16816.F32 R136, R8.reuse, R34, R136 ;  /* 0x000000220888723c */ /* 0x040fe20000001888 */
[----:B------:R-:W3:Y:S07]  /*21e30*/  LDSM.16.M88.4 R32, [R221] ;  /* 0x00000000dd20783b */ /* 0x000eee0000000200 */
[----:B------:R-:W-:Y:S08]  /*21e40*/  HMMA.16816.F32 R188, R8, R206, R196 ;  /* 0x000000ce08bc723c */ /* 0x000ff000000018c4 */
[C---:B-1----:R-:W-:Y:S08]  /*21e50*/  HMMA.16816.F32 R236, R4.reuse, R28, R200 ;  /* 0x0000001c04ec723c */ /* 0x042ff000000018c8 */
[----:B------:R-:W-:Y:S01]  /*21e60*/  HMMA.16816.F32 R200, R4, R30, R184 ;  /* 0x0000001e04c8723c */ /* 0x000fe200000018b8 */
[----:B------:R-:W-:Y:S07]  /*21e70*/  LDSM.16.M88.4 R28, [R214+0xf000] ;  /* 0x00f00000d61c783b */ /* 0x000fee0000000200 */
[----:B------:R-:W-:Y:S01]  /*21e80*/  HMMA.16816.F32 R192, R8, R204, R180 ;  /* 0x000000cc08c0723c */ /* 0x000fe200000018b4 */
[----:B------:R-:W1:Y:S04]  /*21e90*/  LDSM.16.M88.4 R180, [R220] ;  /* 0x00000000dcb4783b */ /* 0x000e680000000200 */
[----:B------:R-:W-:Y:S03]  /*21ea0*/  LDSM.16.M88.4 R8, [R218+0x6000] ;  /* 0x00600000da08783b */ /* 0x000fe60000000200 */
[C---:B--2---:R-:W-:Y:S08]  /*21eb0*/  HMMA.16816.F32 R196, R4.reuse, R24, R176 ;  /* 0x0000001804c4723c */ /* 0x044ff000000018b0 */
[C---:B------:R-:W-:Y:S01]  /*21ec0*/  HMMA.16816.F32 R184, R4.reuse, R26, R172 ;  /* 0x0000001a04b8723c */ /* 0x040fe200000018ac */
[----:B------:R-:W2:Y:S07]  /*21ed0*/  LDSM.16.M88.4 R24, [R214+0xe000] ;  /* 0x00e00000d618783b */ /* 0x000eae0000000200 */
[C---:B---3--:R-:W-:Y:S01]  /*21ee0*/  HMMA.16816.F32 R204, R4.reuse, R32, R20 ;  /* 0x0000002004cc723c */ /* 0x048fe20000001814 */
[----:B------:R-:W3:Y:S07]  /*21ef0*/  LDSM.16.M88.4 R20, [R214+0xe800] ;  /* 0x00e80000d614783b */ /* 0x000eee0000000200 */
[C---:B------:R-:W-:Y:S01]  /*21f00*/  HMMA.16816.F32 R176, R4.reuse, R34, R136 ;  /* 0x0000002204b0723c */ /* 0x040fe20000001888 */
[----:B------:R-:W4:Y:S07]  /*21f10*/  LDSM.16.M88.4 R32, [R214+0xf800] ;  /* 0x00f80000d620783b */ /* 0x000f2e0000000200 */
[C---:B-1----:R-:W-:Y:S08]  /*21f20*/  HMMA.16816.F32 R172, R4.reuse, R180, R192 ;  /* 0x000000b404ac723c */ /* 0x042ff000000018c0 */
[----:B------:R-:W-:Y:S01]  /*21f30*/  HMMA.16816.F32 R136, R4, R182, R188 ;  /* 0x000000b60488723c */ /* 0x000fe200000018bc */
[----:B------:R-:W-:Y:S07]  /*21f40*/  LDSM.16.M88.4 R4, [R217+0x6000] ;  /* 0x00600000d904783b */ /* 0x000fee0000000200 */
[C---:B--2---:R-:W-:Y:S08]  /*21f50*/  HMMA.16816.F32 R236, R8.reuse, R24, R236 ;  /* 0x0000001808ec723c */ /* 0x044ff000000018ec */
[C---:B------:R-:W-:Y:S01]  /*21f60*/  HMMA.16816.F32 R200, R8.reuse, R26, R200 ;  /* 0x0000001a08c8723c */ /* 0x040fe200000018c8 */
[----:B------:R-:W1:Y:S07]  /*21f70*/  LDSM.16.M88.4 R24, [R213+0x6000] ;  /* 0x00600000d518783b */ /* 0x000e6e0000000200 */
[C---:B---3--:R-:W-:Y:S08]  /*21f80*/  HMMA.16816.F32 R192, R8.reuse, R20, R196 ;  /* 0x0000001408c0723c */ /* 0x048ff000000018c4 */
[C---:B------:R-:W-:Y:S08]  /*21f90*/  HMMA.16816.F32 R204, R8.reuse, R28, R204 ;  /* 0x0000001c08cc723c */ /* 0x040ff000000018cc */
[C---:B------:R-:W-:Y:S01]  /*21fa0*/  HMMA.16816.F32 R196, R8.reuse, R30, R176 ;  /* 0x0000001e08c4723c */ /* 0x040fe200000018b0 */
[----:B------:R-:W2:Y:S07]  /*21fb0*/  LDSM.16.M88.4 R28, [R213+0x6800] ;  /* 0x00680000d51c783b */ /* 0x000eae0000000200 */
[C---:B------:R-:W-:Y:S01]  /*21fc0*/  HMMA.16816.F32 R184, R8.reuse, R22, R184 ;  /* 0x0000001608b8723c */ /* 0x040fe200000018b8 */
[----:B------:R-:W3:Y:S07]  /*21fd0*/  LDSM.16.M88.4 R20, [R213+0x7000] ;  /* 0x00700000d514783b */ /* 0x000eee0000000200 */
[----:B----4-:R-:W-:Y:S01]  /*21fe0*/  HMMA.16816.F32 R188, R8, R32, R172 ;  /* 0x0000002008bc723c */ /* 0x010fe200000018ac */
[----:B------:R-:W4:Y:S01]  /*21ff0*/  LDSM.16.M88.4 R172, [R213+0x7800] ;  /* 0x00780000d5ac783b */ /* 0x000f220000000200 */
[----:B------:R-:W-:Y:S01]  /*22000*/  IMAD.SHL.U32 R2, R2, 0x2, RZ ;  /* 0x0000000202027824 */ /* 0x000fe200078e00ff */
[----:B------:R-:W-:-:S05]  /*22010*/  DEPBAR.LE SB0, 0x0 ;  /* 0x000080000000791a */ /* 0x000fca0000000000 */
[----:B-1----:R-:W-:Y:S08]  /*22020*/  HMMA.16816.F32 R236, R4, R24, R236 ;  /* 0x0000001804ec723c */ /* 0x002ff000000018ec */
[----:B------:R-:W-:Y:S08]  /*22030*/  HMMA.16816.F32 R180, R8, R34, R136 ;  /* 0x0000002208b4723c */ /* 0x000ff00000001888 */
[----:B------:R-:W-:Y:S01]  /*22040*/  HMMA.16816.F32 R176, R4, R26, R200 ;  /* 0x0000001a04b0723c */ /* 0x000fe200000018c8 */
[----:B------:R-:W-:-:S05]  /*22050*/  LOP3.LUT R2, R2, 0x6, RZ, 0xc0, !PT ;  /* 0x0000000602027812 */ /* 0x000fca00078ec0ff */
[----:B------:R-:W-:Y:S02]  /*22060*/  IMAD R2, R241, 0x40, R2 ;  /* 0x00000040f1027824 */ /* 0x000fe400078e0202 */
[----:B--2---:R-:W-:Y:S01]  /*22070*/  HMMA.16816.F32 R136, R4, R28, R192 ;  /* 0x0000001c0488723c */ /* 0x004fe200000018c0 */
[----:B------:R-:W-:Y:S02]  /*22080*/  FMUL.FTZ R237, R237, R0 ;  /* 0x00000000eded7220 */ /* 0x000fe40000410000 */
[----:B------:R-:W-:-:S05]  /*22090*/  IADD3 R8, R2, 0x1, RZ ;  /* 0x0000000102087810 */ /* 0x000fca0007ffe0ff */
[----:B------:R-:W-:Y:S01]  /*220a0*/  HMMA.16816.F32 R32, R4, R30, R184 ;  /* 0x0000001e0420723c */ /* 0x000fe200000018b8 */
[----:B------:R-:W-:Y:S01]  /*220b0*/  I2F R192, R8 ;  /* 0x0000000800c07306 */ /* 0x000fe20000201400 */
[----:B------:R-:W-:-:S06]  /*220c0*/  IADD3 R3, R2, 0x8, RZ ;  /* 0x0000000802037810 */ /* 0x000fcc0007ffe0ff */
[----:B---3--:R-:W-:Y:S01]  /*220d0*/  HMMA.16816.F32 R28, R4, R20, R204 ;  /* 0x00000014041c723c */ /* 0x008fe200000018cc */
[----:B------:R-:W-:-:S07]  /*220e0*/  FMUL.FTZ R176, R176, R0 ;  /* 0x00000000b0b07220 */ /* 0x000fce0000410000 */
[C---:B------:R-:W-:Y:S08]  /*220f0*/  HMMA.16816.F32 R24, R4.reuse, R22, R196 ;  /* 0x000000160418723c */ /* 0x040ff000000018c4 */
[C---:B----4-:R-:W-:Y:S08]  /*22100*/  HMMA.16816.F32 R188, R4.reuse, R172, R188 ;  /* 0x000000ac04bc723c */ /* 0x050ff000000018bc */
[----:B------:R-:W-:Y:S01]  /*22110*/  HMMA.16816.F32 R180, R4, R174, R180 ;  /* 0x000000ae04b4723c */ /* 0x000fe200000018b4 */
[----:B------:R-:W1:Y:S01]  /*22120*/  MUFU.TANH R4, R237 ;  /* 0x000000ed00047308 */ /* 0x000e620000002400 */
[----:B------:R-:W-:-:S02]  /*22130*/  FMUL.FTZ R178, R178, R0 ;  /* 0x00000000b2b27220 */ /* 0x000fc40000410000 */
[----:B------:R-:W-:-:S05]  /*22140*/  FMUL.FTZ R239, R239, R0 ;  /* 0x00000000efef7220 */ /* 0x000fca0000410000 */
[----:B------:R-:W-:Y:S01]  /*22150*/  I2F R185, R3 ;  /* 0x0000000300b97306 */ /* 0x000fe20000201400 */
[----:B------:R-:W-:-:S07]  /*22160*/  FMUL.FTZ R177, R177, R0 ;  /* 0x00000000b1b17220 */ /* 0x000fce0000410000 */
[----:B------:R-:W2:Y:S01]  /*22170*/  MUFU.TANH R176, R176 ;  /* 0x000000b000b07308 */ /* 0x000ea20000002400 */
[----:B------:R-:W-:Y:S01]  /*22180*/  IADD3 R20, R2, 0x10, RZ ;  /* 0x0000001002147810 */ /* 0x000fe20007ffe0ff */
[-C--:B------:R-:W-:Y:S01]  /*22190*/  FMUL.FTZ R136, R136, R0.reuse ;  /* 0x0000000088887220 */ /* 0x080fe20000410000 */
[----:B------:R-:W-:Y:S01]  /*221a0*/  IADD3 R10, R2, 0x9, RZ ;  /* 0x00000009020a7810 */ /* 0x000fe20007ffe0ff */
[----:B------:R-:W-:-:S04]  /*221b0*/  FMUL.FTZ R137, R137, R0 ;  /* 0x0000000089897220 */ /* 0x000fc80000410000 */
[----:B------:R-:W-:Y:S01]  /*221c0*/  MUFU.TANH R178, R178 ;  /* 0x000000b200b27308 */ /* 0x000fe20000002400 */
[----:B-1----:R-:W-:Y:S01]  /*221d0*/  FFMA.FTZ R4, R133, R192, R4 ;  /* 0x000000c085047223 */ /* 0x002fe20000010004 */
[----:B------:R-:W-:-:S06]  /*221e0*/  ISETP.GE.AND P6, PT, R8, R17, PT ;  /* 0x000000110800720c */ /* 0x000fcc0003fc6270 */
[----:B------:R-:W1:Y:S01]  /*221f0*/  MUFU.TANH R5, R239 ;  /* 0x000000ef00057308 */ /* 0x000e620000002400 */
[-C--:B------:R-:W-:Y:S01]  /*22200*/  FMUL.FTZ R138, R138, R0.reuse ;  /* 0x000000008a8a7220 */ /* 0x080fe20000410000 */
[----:B------:R-:W-:Y:S01]  /*22210*/  ISETP.GE.AND P1, PT, R3, R17, PT ;  /* 0x000000110300720c */ /* 0x000fe20003f26270 */
[----:B------:R-:W-:-:S05]  /*22220*/  FMUL.FTZ R179, R179, R0 ;  /* 0x00000000b3b37220 */ /* 0x000fca0000410000 */
[----:B------:R-:W-:Y:S08]  /*22230*/  MUFU.TANH R6, R177 ;  /* 0x000000b100067308 */ /* 0x000ff00000002400 */
[----:B------:R-:W-:Y:S08]  /*22240*/  I2F R23, R20 ;  /* 0x0000001400177306 */ /* 0x000ff00000201400 */
[----:B------:R-:W3:Y:S01]  /*22250*/  MUFU.TANH R177, R136 ;  /* 0x0000008800b17308 */ /* 0x000ee20000002400 */
[----:B------:R-:W-:-:S07]  /*22260*/  IADD3 R21, R2, 0x11, RZ ;  /* 0x0000001102157810 */ /* 0x000fce0007ffe0ff */
[----:B------:R-:W4:Y:S01]  /*22270*/  I2F R184, R10 ;  /* 0x0000000a00b87306 */ /* 0x000f220000201400 */
[----:B------:R-:W-:-:S07]  /*22280*/  IADD3 R22, R2, 0x18, RZ ;  /* 0x0000001802167810 */ /* 0x000fce0007ffe0ff */
[----:B------:R1:W-:Y:S01]  /*22290*/  MUFU.TANH R194, R137 ;  /* 0x0000008900c27308 */ /* 0x0003e20000002400 */
[-C--:B------:R-:W-:Y:S02]  /*222a0*/  FMUL.FTZ R139, R139, R0.reuse ;  /* 0x000000008b8b7220 */ /* 0x080fe40000410000 */
[----:B------:R-:W-:-:S05]  /*222b0*/  FMUL.FTZ R32, R32, R0 ;  /* 0x0000000020207220 */ /* 0x000fca0000410000 */
[----:B------:R3:W3:Y:S01]  /*222c0*/  MUFU.TANH R175, R138 ;  /* 0x0000008a00af7308 */ /* 0x0006e20000002400 */
[----:B-1----:R-:W-:Y:S02]  /*222d0*/  FSEL R137, R4, -INF , !P6 ;  /* 0xff80000004897808 */ /* 0x002fe40007000000 */
[----:B------:R-:W-:Y:S01]  /*222e0*/  ISETP.GE.AND P6, PT, R3, R16, PT ;  /* 0x000000100300720c */ /* 0x000fe20003fc6270 */
[----:B--2---:R-:W-:-:S04]  /*222f0*/  FFMA.FTZ R3, R133, R185, R176 ;  /* 0x000000b985037223 */ /* 0x004fc800000100b0 */
[----:B------:R-:W1:Y:S01]  /*22300*/  MUFU.TANH R179, R179 ;  /* 0x000000b300b37308 */ /* 0x000e620000002400 */
[----:B------:R-:W-:Y:S01]  /*22310*/  FFMA.FTZ R5, R133, R192, R5 ;  /* 0x000000c085057223 */ /* 0x000fe20000010005 */
[----:B------:R-:W-:Y:S01]  /*22320*/  FSEL R136, R3, -INF , !P1 ;  /* 0xff80000003887808 */ /* 0x000fe20004800000 */
[----:B------:R-:W-:Y:S01]  /*22330*/  FFMA.FTZ R3, R133, R185, R178 ;  /* 0x000000b985037223 */ /* 0x000fe200000100b2 */
[----:B------:R-:W-:Y:S01]  /*22340*/  ISETP.GE.AND P5, PT, R8, R16, PT ;  /* 0x000000100800720c */ /* 0x000fe20003fa6270 */
[----:B------:R-:W-:-:S03]  /*22350*/  FMUL.FTZ R34, R34, R0 ;  /* 0x0000000022227220 */ /* 0x000fc60000410000 */
[----:B------:R-:W-:Y:S01]  /*22360*/  I2F R173, R21 ;  /* 0x0000001500ad7306 */ /* 0x000fe20000201400 */
[----:B---3--:R-:W-:Y:S01]  /*22370*/  FSEL R138, R3, -INF , !P6 ;  /* 0xff800000038a7808 */ /* 0x008fe20007000000 */
[----:B------:R-:W-:-:S06]  /*22380*/  FFMA.FTZ R3, R133, R23, R177 ;  /* 0x0000001785037223 */ /* 0x000fcc00000100b1 */
[----:B------:R-:W-:Y:S01]  /*22390*/  I2F R132, R22 ;  /* 0x0000001600847306 */ /* 0x000fe20000201400 */
[----:B------:R-:W-:Y:S01]  /*223a0*/  FMUL.FTZ R35, R35, R0 ;  /* 0x0000000023237220 */ /* 0x000fe20000410000 */
[----:B------:R-:W-:Y:S01]  /*223b0*/  FSEL R174, R5, -INF , !P5 ;  /* 0xff80000005ae7808 */ /* 0x000fe20006800000 */
[----:B----4-:R-:W-:-:S05]  /*223c0*/  FFMA.FTZ R4, R133, R184, R6 ;  /* 0x000000b885047223 */ /* 0x010fca0000010006 */
[----:B------:R-:W2:Y:S01]  /*223d0*/  MUFU.TANH R186, R139 ;  /* 0x0000008b00ba7308 */ /* 0x000ea20000002400 */
[----:B------:R-:W-:-:S07]  /*223e0*/  ISETP.GE.AND P6, PT, R20, R17, PT ;  /* 0x000000111400720c */ /* 0x000fce0003fc6270 */
[----:B------:R-:W3:Y:S01]  /*223f0*/  MUFU.TANH R187, R32 ;  /* 0x0000002000bb7308 */ /* 0x000ee20000002400 */
[----:B------:R-:W-:Y:S01]  /*22400*/  ISETP.GE.AND P5, PT, R10, R17, PT ;  /* 0x000000110a00720c */ /* 0x000fe20003fa6270 */
[----:B------:R-:W-:Y:S01]  /*22410*/  FMUL.FTZ R28, R28, R0 ;  /* 0x000000001c1c7220 */ /* 0x000fe20000410000 */
[C---:B------:R-:W-:Y:S02]  /*22420*/  IADD3 R9, R2.reuse, 0x19, RZ ;  /* 0x0000001902097810 */ /* 0x040fe40007ffe0ff */
[----:B------:R-:W-:-:S03]  /*22430*/  IADD3 R13, R2, 0x20, RZ ;  /* 0x00000020020d7810 */ /* 0x000fc60007ffe0ff */
[----:B------:R-:W4:Y:S01]  /*22440*/  MUFU.TANH R34, R34 ;  /* 0x0000002200227308 */ /* 0x000f220000002400 */
[----:B------:R-:W-:Y:S01]  /*22450*/  FSEL R198, R3, -INF , !P6 ;  /* 0xff80000003c67808 */ /* 0x000fe20007000000 */
[C---:B------:R-:W-:Y:S01]  /*22460*/  FFMA.FTZ R3, R133.reuse, R23, R175 ;  /* 0x0000001785037223 */ /* 0x040fe200000100af */
[----:B------:R-:W-:Y:S01]  /*22470*/  ISETP.GE.AND P1, PT, R10, R16, PT ;  /* 0x000000100a00720c */ /* 0x000fe20003f26270 */
[----:B-1----:R-:W-:-:S04]  /*22480*/  FFMA.FTZ R5, R133, R184, R179 ;  /* 0x000000b885057223 */ /* 0x002fc800000100b3 */
[----:B------:R1:W-:Y:S01]  /*22490*/  MUFU.TANH R32, R35 ;  /* 0x0000002300207308 */ /* 0x0003e20000002400 */
[-C--:B------:R-:W-:Y:S01]  /*224a0*/  FMUL.FTZ R31, R31, R0.reuse ;  /* 0x000000001f1f7220 */ /* 0x080fe20000410000 */
[----:B------:R-:W-:Y:S01]  /*224b0*/  IADD3 R11, R2, 0x21, RZ ;  /* 0x00000021020b7810 */ /* 0x000fe20007ffe0ff */
[----:B------:R-:W-:Y:S01]  /*224c0*/  FMUL.FTZ R29, R29, R0 ;  /* 0x000000001d1d7220 */ /* 0x000fe20000410000 */
[----:B------:R-:W-:Y:S01]  /*224d0*/  ISETP.GE.AND P6, PT, R21, R16, PT ;  /* 0x000000101500720c */ /* 0x000fe20003fc6270 */
[----:B--2---:R-:W-:-:S03]  /*224e0*/  FFMA.FTZ R10, R133, R173, R186 ;  /* 0x000000ad850a7223 */ /* 0x004fc600000100ba */
[----:B------:R4:W2:Y:S01]  /*224f0*/  I2F R135, R9 ;  /* 0x0000000900877306 */ /* 0x0008a20000201400 */
[----:B------:R-:W-:Y:S01]  /*22500*/  FMUL.FTZ R33, R33, R0 ;  /* 0x0000000021217220 */ /* 0x000fe20000410000 */
[----:B-1----:R-:W-:Y:S02]  /*22510*/  FSEL R35, R4, -INF , !P5 ;  /* 0xff80000004237808 */ /* 0x002fe40006800000 */
[----:B------:R-:W-:-:S04]  /*22520*/  ISETP.GE.AND P5, PT, R20, R16, PT ;  /* 0x000000101400720c */ /* 0x000fc80003fa6270 */
[----:B------:R-:W-:Y:S01]  /*22530*/  I2F R172, R13 ;  /* 0x0000000d00ac7306 */ /* 0x000fe20000201400 */
[----:B------:R-:W-:Y:S01]  /*22540*/  FSEL R199, R3, -INF , !P5 ;  /* 0xff80000003c77808 */ /* 0x000fe20006800000 */
[----:B---3--:R-:W-:-:S06]  /*22550*/  FFMA.FTZ R3, R133, R132, R187 ;  /* 0x0000008485037223 */ /* 0x008fcc00000100bb */
[----:B------:R-:W1:Y:S01]  /*22560*/  MUFU.TANH R193, R28 ;  /* 0x0000001c00c17308 */ /* 0x000e620000002400 */
[----:B------:R-:W-:Y:S01]  /*22570*/  ISETP.GE.AND P5, PT, R22, R17, PT ;  /* 0x000000111600720c */ /* 0x000fe20003fa6270 */
[----:B------:R-:W-:Y:S01]  /*22580*/  FFMA.FTZ R4, R133, R173, R194 ;  /* 0x000000ad85047223 */ /* 0x000fe200000100c2 */
[----:B------:R-:W-:Y:S01]  /*22590*/  FSEL R139, R5, -INF , !P1 ;  /* 0xff800000058b7808 */ /* 0x000fe20004800000 */
[-C--:B------:R-:W-:Y:S01]  /*225a0*/  FMUL.FTZ R25, R25, R0.reuse ;  /* 0x0000000019197220 */ /* 0x080fe20000410000 */
[----:B------:R-:W-:Y:S01]  /*225b0*/  ISETP.GE.AND P1, PT, R21, R17, PT ;  /* 0x000000111500720c */ /* 0x000fe20003f26270 */
[----:B------:R-:W-:Y:S02]  /*225c0*/  FMUL.FTZ R30, R30, R0 ;  /* 0x000000001e1e7220 */ /* 0x000fe40000410000 */
[----:B------:R-:W-:Y:S01]  /*225d0*/  MUFU.TANH R197, R29 ;  /* 0x0000001d00c57308 */ /* 0x000fe20000002400 */
[----:B------:R-:W-:Y:S02]  /*225e0*/  IADD3 R7, R2, 0x29, RZ ;  /* 0x0000002902077810 */ /* 0x000fe40007ffe0ff */
[----:B------:R-:W-:-:S02]  /*225f0*/  FSEL R205, R10, -INF , !P6 ;  /* 0xff8000000acd7808 */ /* 0x000fc40007000000 */
[----:B------:R-:W-:-:S03]  /*22600*/  FSEL R194, R3, -INF , !P5 ;  /* 0xff80000003c27808 */ /* 0x000fc60006800000 */
[----:B------:R-:W3:Y:S01]  /*22610*/  I2F R28, R11 ;  /* 0x0000000b001c7306 */ /* 0x000ee20000201400 */
[C---:B------:R-:W-:Y:S02]  /*22620*/  ISETP.GE.AND P6, PT, R9.reuse, R17, PT ;  /* 0x000000110900720c */ /* 0x040fe40003fc6270 */
[----:B------:R-:W-:Y:S01]  /*22630*/  ISETP.GE.AND P5, PT, R9, R16, PT ;  /* 0x000000100900720c */ /* 0x000fe20003fa6270 */
[----:B----4-:R-:W-:Y:S01]  /*22640*/  FFMA.FTZ R9, R133, R132, R34 ;  /* 0x0000008485097223 */ /* 0x010fe20000010022 */
[----:B------:R-:W-:-:S03]  /*22650*/  FSEL R192, R4, -INF , !P1 ;  /* 0xff80000004c07808 */ /* 0x000fc60004800000 */
[----:B------:R-:W4:Y:S01]  /*22660*/  MUFU.TANH R31, R31 ;  /* 0x0000001f001f7308 */ /* 0x000f220000002400 */
[----:B------:R-:W-:Y:S01]  /*22670*/  ISETP.GE.AND P1, PT, R22, R16, PT ;  /* 0x000000101600720c */ /* 0x000fe20003f26270 */
[----:B------:R-:W-:-:S06]  /*22680*/  FMUL.FTZ R26, R26, R0 ;  /* 0x000000001a1a7220 */ /* 0x000fcc0000410000 */
[----:B------:R-:W3:Y:S01]  /*22690*/  MUFU.TANH R196, R33 ;  /* 0x0000002100c47308 */ /* 0x000ee20000002400 */
[----:B------:R-:W-:Y:S01]  /*226a0*/  FSEL R204, R9, -INF , !P1 ;  /* 0xff80000009cc7808 */ /* 0x000fe20004800000 */
[----:B------:R-:W-:Y:S01]  /*226b0*/  FMUL.FTZ R24, R24, R0 ;  /* 0x0000000018187220 */ /* 0x000fe20000410000 */
[----:B------:R-:W-:-:S05]  /*226c0*/  IADD3 R8, R2, 0x28, RZ ;  /* 0x0000002802087810 */ /* 0x000fca0007ffe0ff */
[----:B------:R-:W-:Y:S01]  /*226d0*/  MUFU.TANH R195, R25 ;  /* 0x0000001900c37308 */ /* 0x000fe20000002400 */
[----:B--2---:R-:W-:Y:S01]  /*226e0*/  FFMA.FTZ R20, R133, R135, R32 ;  /* 0x0000008785147223 */ /* 0x004fe20000010020 */
[----:B------:R-:W-:Y:S01]  /*226f0*/  ISETP.GE.AND P1, PT, R13, R17, PT ;  /* 0x000000110d00720c */ /* 0x000fe20003f26270 */
[----:B-1----:R-:W-:-:S05]  /*22700*/  FFMA.FTZ R9, R133, R172, R193 ;  /* 0x000000ac85097223 */ /* 0x002fca00000100c1 */
[----:B------:R-:W1:Y:S01]  /*22710*/  I2F R25, R7 ;  /* 0x0000000700197306 */ /* 0x000e620000201400 */
[----:B------:R-:W-:-:S07]  /*22720*/  FMUL.FTZ R188, R188, R0 ;  /* 0x00000000bcbc7220 */ /* 0x000fce0000410000 */
[----:B------:R-:W2:Y:S01]  /*22730*/  MUFU.TANH R30, R30 ;  /* 0x0000001e001e7308 */ /* 0x000ea20000002400 */
[----:B------:R-:W-:Y:S01]  /*22740*/  FSEL R193, R20, -INF , !P5 ;  /* 0xff80000014c17808 */ /* 0x000fe20006800000 */
[----:B------:R-:W-:Y:S01]  /*22750*/  FMUL.FTZ R27, R27, R0 ;  /* 0x000000001b1b7220 */ /* 0x000fe20000410000 */
[----:B------:R-:W-:Y:S01]  /*22760*/  FSEL R207, R9, -INF , !P1 ;  /* 0xff80000009cf7808 */ /* 0x000fe20004800000 */
[----:B---3--:R-:W-:Y:S01]  /*22770*/  FFMA.FTZ R9, R133, R28, R197 ;  /* 0x0000001c85097223 */ /* 0x008fe200000100c5 */
[----:B------:R-:W-:-:S03]  /*22780*/  ISETP.GE.AND P5, PT, R11, R17, PT ;  /* 0x000000110b00720c */ /* 0x000fc60003fa6270 */
[----:B------:R-:W-:Y:S01]  /*22790*/  MUFU.TANH R29, R26 ;  /* 0x0000001a001d7308 */ /* 0x000fe20000002400 */
[----:B------:R-:W-:Y:S01]  /*227a0*/  ISETP.GE.AND P1, PT, R11, R16, PT ;  /* 0x000000100b00720c */ /* 0x000fe20003f26270 */
[----:B------:R-:W-:Y:S01]  /*227b0*/  FMUL.FTZ R190, R190, R0 ;  /* 0x00000000bebe7220 */ /* 0x000fe20000410000 */
[----:B------:R-:W-:Y:S01]  /*227c0*/  IADD3 R6, R2, 0x30, RZ ;  /* 0x0000003002067810 */ /* 0x000fe20007ffe0ff */
[----:B----4-:R-:W-:-:S04]  /*227d0*/  FFMA.FTZ R11, R133, R28, R31 ;  /* 0x0000001c850b7223 */ /* 0x010fc8000001001f */
[----:B------:R-:W-:Y:S01]  /*227e0*/  MUFU.TANH R33, R24 ;  /* 0x0000001800217308 */ /* 0x000fe20000002400 */
[----:B------:R-:W-:-:S07]  /*227f0*/  FFMA.FTZ R10, R133, R135, R196 ;  /* 0x00000087850a7223 */ /* 0x000fce00000100c4 */
[----:B------:R-:W3:Y:S01]  /*22800*/  I2F R26, R8 ;  /* 0x00000008001a7306 */ /* 0x000ee20000201400 */
[----:B------:R-:W-:Y:S01]  /*22810*/  FSEL R206, R9, -INF , !P5 ;  /* 0xff80000009ce7808 */ /* 0x000fe20006800000 */
[----:B------:R-:W-:Y:S01]  /*22820*/  FMUL.FTZ R191, R191, R0 ;  /* 0x00000000bfbf7220 */ /* 0x000fe20000410000 */
[----:B------:R-:W-:Y:S01]  /*22830*/  FSEL R237, R11, -INF , !P1 ;  /* 0xff8000000bed7808 */ /* 0x000fe20004800000 */
[----:B-1----:R-:W-:Y:S01]  /*22840*/  FFMA.FTZ R9, R133, R25, R195 ;  /* 0x0000001985097223 */ /* 0x002fe200000100c3 */
[----:B------:R-:W-:-:S03]  /*22850*/  FSEL R196, R10, -INF , !P6 ;  /* 0xff8000000ac47808 */ /* 0x000fc60007000000 */
[----:B------:R-:W-:Y:S01]  /*22860*/  I2F R24, R6 ;  /* 0x0000000600187306 */ /* 0x000fe20000201400 */
[----:B------:R-:W-:Y:S01]  /*22870*/  ISETP.GE.AND P1, PT, R7, R17, PT ;  /* 0x000000110700720c */ /* 0x000fe20003f26270 */
[----:B--2---:R-:W-:Y:S01]  /*22880*/  FFMA.FTZ R10, R133, R172, R30 ;  /* 0x000000ac850a7223 */ /* 0x004fe2000001001e */
[----:B------:R-:W-:Y:S01]  /*22890*/  IADD3 R5, R2, 0x31, RZ ;  /* 0x0000003102057810 */ /* 0x000fe20007ffe0ff */
[----:B------:R-:W-:Y:S01]  /*228a0*/  FMUL.FTZ R180, R180, R0 ;  /* 0x00000000b4b47220 */ /* 0x000fe20000410000 */
[----:B------:R-:W-:-:S03]  /*228b0*/  IADD3 R4, R2, 0x38, RZ ;  /* 0x0000003802047810 */ /* 0x000fc60007ffe0ff */
[----:B------:R-:W1:Y:S01]  /*228c0*/  MUFU.TANH R188, R188 ;  /* 0x000000bc00bc7308 */ /* 0x000e620000002400 */
[----:B------:R-:W-:Y:S02]  /*228d0*/  ISETP.GE.AND P6, PT, R13, R16, PT ;  /* 0x000000100d00720c */ /* 0x000fe40003fc6270 */
[----:B------:R-:W-:-:S05]  /*228e0*/  FSEL R197, R9, -INF , !P1 ;  /* 0xff80000009c57808 */ /* 0x000fca0004800000 */
[----:B------:R-:W2:Y:S01]  /*228f0*/  MUFU.TANH R27, R27 ;  /* 0x0000001b001b7308 */ /* 0x000ea20000002400 */
[----:B------:R-:W-:Y:S01]  /*22900*/  FMUL.FTZ R9, R238, R0 ;  /* 0x00000000ee097220 */ /* 0x000fe20000410000 */
[----:B------:R-:W-:-:S06]  /*22910*/  FSEL R239, R10, -INF , !P6 ;  /* 0xff8000000aef7808 */ /* 0x000fcc0007000000 */
[----:B------:R-:W4:Y:S01]  /*22920*/  MUFU.TANH R190, R190 ;  /* 0x000000be00be7308 */ /* 0x000f220000002400 */
[C---:B------:R-:W-:Y:S01]  /*22930*/  ISETP.GE.AND P6, PT, R8.reuse, R17, PT ;  /* 0x000000110800720c */ /* 0x040fe20003fc6270 */
[C---:B---3--:R-:W-:Y:S01]  /*22940*/  FFMA.FTZ R10, R133.reuse, R26, R33 ;  /* 0x0000001a850a7223 */ /* 0x048fe20000010021 */
[----:B------:R-:W-:Y:S01]  /*22950*/  ISETP.GE.AND P5, PT, R8, R16, PT ;  /* 0x000000100800720c */ /* 0x000fe20003fa6270 */
[----:B------:R-:W-:-:S04]  /*22960*/  FFMA.FTZ R8, R133, R26, R29 ;  /* 0x0000001a85087223 */ /* 0x000fc8000001001d */
[----:B------:R-:W-:Y:S01]  /*22970*/  I2F R23, R5 ;  /* 0x0000000500177306 */ /* 0x000fe20000201400 */
[----:B------:R-:W-:-:S07]  /*22980*/  FMUL.FTZ R189, R189, R0 ;  /* 0x00000000bdbd7220 */ /* 0x000fce0000410000 */
[----:B------:R-:W-:Y:S01]  /*22990*/  I2F R21, R4 ;  /* 0x0000000400157306 */ /* 0x000fe20000201400 */
[----:B------:R-:W-:-:S07]  /*229a0*/  FSEL R195, R10, -INF , !P6 ;  /* 0xff8000000ac37808 */ /* 0x000fce0007000000 */
[----:B------:R-:W3:Y:S08]  /*229b0*/  MUFU.TANH R191, R191 ;  /* 0x000000bf00bf7308 */ /* 0x000ef00000002400 */
[----:B------:R-:W3:Y:S01]  /*229c0*/  MUFU.TANH R11, R180 ;  /* 0x000000b4000b7308 */ /* 0x000ee20000002400 */
[----:B------:R-:W-:Y:S01]  /*229d0*/  ISETP.GE.AND P6, PT, R7, R16, PT ;  /* 0x000000100700720c */ /* 0x000fe20003fc6270 */
[----:B-1----:R-:W-:Y:S01]  /*229e0*/  FFMA.FTZ R7, R133, R24, R188 ;  /* 0x0000001885077223 */ /* 0x002fe200000100bc */
[----:B------:R-:W-:-:S02]  /*229f0*/  FSEL R240, R8, -INF , !P5 ;  /* 0xff80000008f07808 */ /* 0x000fc40006800000 */
[----:B------:R-:W-:-:S03]  /*22a00*/  ISETP.GE.AND P5, PT, R6, R17, PT ;  /* 0x000000110600720c */ /* 0x000fc60003fa6270 */
[----:B------:R-:W-:Y:S01]  /*22a10*/  I2F R200, R2 ;  /* 0x0000000200c87306 */ /* 0x000fe20000201400 */
[----:B------:R-:W-:Y:S01]  /*22a20*/  ISETP.GE.AND P1, PT, R6, R16, PT ;  /* 0x000000100600720c */ /* 0x000fe20003f26270 */
[----:B--2---:R-:W-:-:S06]  /*22a30*/  FFMA.FTZ R6, R133, R25, R27 ;  /* 0x0000001985067223 */ /* 0x004fcc000001001b */
[----:B------:R-:W1:Y:S01]  /*22a40*/  MUFU.TANH R9, R9 ;  /* 0x0000000900097308 */ /* 0x000e620000002400 */
[-C--:B------:R-:W-:Y:S02]  /*22a50*/  FMUL.FTZ R236, R236, R0.reuse ;  /* 0x00000000ecec7220 */ /* 0x080fe40000410000 */
[----:B------:R-:W-:Y:S02]  /*22a60*/  FMUL.FTZ R10, R182, R0 ;  /* 0x00000000b60a7220 */ /* 0x000fe40000410000 */
[----:B----4-:R-:W-:-:S03]  /*22a70*/  FFMA.FTZ R8, R133, R24, R190 ;  /* 0x0000001885087223 */ /* 0x010fc600000100be */
[----:B------:R-:W2:Y:S01]  /*22a80*/  MUFU.TANH R189, R189 ;  /* 0x000000bd00bd7308 */ /* 0x000ea20000002400 */
[----:B------:R-:W-:Y:S01]  /*22a90*/  FSEL R175, R7, -INF , !P5 ;  /* 0xff80000007af7808 */ /* 0x000fe20006800000 */
[-C--:B------:R-:W-:Y:S01]  /*22aa0*/  FMUL.FTZ R7, R181, R0.reuse ;  /* 0x00000000b5077220 */ /* 0x080fe20000410000 */
[----:B------:R-:W-:Y:S01]  /*22ab0*/  FSEL R238, R6, -INF , !P6 ;  /* 0xff80000006ee7808 */ /* 0x000fe20007000000 */
[----:B------:R-:W-:Y:S01]  /*22ac0*/  FMUL.FTZ R183, R183, R0 ;  /* 0x00000000b7b77220 */ /* 0x000fe20000410000 */
[----:B------:R-:W-:Y:S01]  /*22ad0*/  FSEL R185, R8, -INF , !P1 ;  /* 0xff80000008b97808 */ /* 0x000fe20004800000 */
[----:B---3--:R-:W-:Y:S01]  /*22ae0*/  FFMA.FTZ R6, R133, R23, R191 ;  /* 0x0000001785067223 */ /* 0x008fe200000100bf */
[----:B------:R-:W-:Y:S01]  /*22af0*/  ISETP.GE.AND P5, PT, R5, R16, PT ;  /* 0x000000100500720c */ /* 0x000fe20003fa6270 */
[----:B------:R-:W-:Y:S01]  /*22b00*/  FFMA.FTZ R0, R133, R21, R11 ;  /* 0x0000001585007223 */ /* 0x000fe2000001000b */
[----:B------:R-:W3:Y:S01]  /*22b10*/  MUFU.TANH R236, R236 ;  /* 0x000000ec00ec7308 */ /* 0x000ee20000002400 */
[----:B------:R-:W-:-:S02]  /*22b20*/  ISETP.GE.AND P1, PT, R4, R17, PT ;  /* 0x000000110400720c */ /* 0x000fc40003f26270 */
[----:B------:R-:W-:-:S05]  /*22b30*/  IADD3 R3, R2, 0x39, RZ ;  /* 0x0000003902037810 */ /* 0x000fca0007ffe0ff */
[----:B------:R-:W4:Y:S01]  /*22b40*/  MUFU.TANH R10, R10 ;  /* 0x0000000a000a7308 */ /* 0x000f220000002400 */
[----:B------:R-:W-:Y:S02]  /*22b50*/  FSEL R202, R6, -INF , !P5 ;  /* 0xff80000006ca7808 */ /* 0x000fe40006800000 */
[----:B------:R-:W-:Y:S01]  /*22b60*/  FSEL R203, R0, -INF , !P1 ;  /* 0xff80000000cb7808 */ /* 0x000fe20004800000 */
[----:B-1----:R-:W-:Y:S01]  /*22b70*/  FFMA.FTZ R0, R133, R200, R9 ;  /* 0x000000c885007223 */ /* 0x002fe20000010009 */
[----:B------:R-:W-:-:S03]  /*22b80*/  ISETP.GE.AND P1, PT, R2, R16, PT ;  /* 0x000000100200720c */ /* 0x000fc60003f26270 */
[----:B------:R-:W-:Y:S01]  /*22b90*/  I2F R22, R3 ;  /* 0x0000000300167306 */ /* 0x000fe20000201400 */
[----:B------:R-:W-:Y:S01]  /*22ba0*/  BAR.SYNC.DEFER_BLOCKING 0x0 ;  /* 0x0000000000007b1d */ /* 0x000fe20000010000 */
[----:B------:R-:W-:Y:S01]  /*22bb0*/  ISETP.GE.AND P6, PT, R5, R17, PT ;  /* 0x000000110500720c */ /* 0x000fe20003fc6270 */
[----:B--2---:R-:W-:-:S05]  /*22bc0*/  FFMA.FTZ R5, R133, R23, R189 ;  /* 0x0000001785057223 */ /* 0x004fca00000100bd */
[----:B------:R-:W1:Y:S01]  /*22bd0*/  MUFU.TANH R7, R7 ;  /* 0x0000000700077308 */ /* 0x000e620000002400 */
[----:B------:R-:W-:-:S07]  /*22be0*/  FSEL R34, R0, -INF , !P1 ;  /* 0xff80000000227808 */ /* 0x000fce0004800000 */
[----:B------:R-:W2:Y:S01]  /*22bf0*/  MUFU.TANH R6, R183 ;  /* 0x000000b700067308 */ /* 0x000ea20000002400 */
[----:B------:R-:W-:Y:S02]  /*22c00*/  ISETP.GT.AND P1, PT, R241, R244, PT ;  /* 0x000000f4f100720c */ /* 0x000fe40003f24270 */
[----:B------:R-:W-:Y:S01]  /*22c10*/  FSEL R173, R5, -INF , !P6 ;  /* 0xff80000005ad7808 */ /* 0x000fe20007000000 */
[C---:B---3--:R-:W-:Y:S01]  /*22c20*/  FFMA.FTZ R5, R133.reuse, R200, R236 ;  /* 0x000000c885057223 */ /* 0x048fe200000100ec */
[----:B------:R-:W-:Y:S01]  /*22c30*/  ISETP.GE.AND P6, PT, R4, R16, PT ;  /* 0x000000100400720c */ /* 0x000fe20003fc6270 */
[C---:B----4-:R-:W-:Y:S01]  /*22c40*/  FFMA.FTZ R4, R133.reuse, R21, R10 ;  /* 0x0000001585047223 */ /* 0x050fe2000001000a */
[----:B------:R-:W-:Y:S01]  /*22c50*/  ISETP.GE.AND P5, PT, R2, R17, PT ;  /* 0x000000110200720c */ /* 0x000fe20003fa6270 */
[----:B-1----:R-:W-:Y:S01]  /*22c60*/  FFMA.FTZ R2, R133, R22, R7 ;  /* 0x0000001685027223 */ /* 0x002fe20000010007 */
[----:B------:R-:W-:Y:S02]  /*22c70*/  BSSY B1, `(.L_x_4747) ;  /* 0x00000cb000017945 */ /* 0x000fe40003800000 */
[----:B------:R-:W-:-:S02]  /*22c80*/  FSEL R201, R4, -INF , !P6 ;  /* 0xff80000004c97808 */ /* 0x000fc40007000000 */
[----:B------:R-:W-:Y:S02]  /*22c90*/  FSEL R33, R5, -INF , !P5 ;  /* 0xff80000005217808 */ /* 0x000fe40006800000 */
[----:B------:R-:W-:Y:S01]  /*22ca0*/  ISETP.GE.AND P6, PT, R3, R17, PT ;  /* 0x000000110300720c */ /* 0x000fe20003fc6270 */
[----:B--2---:R-:W-:Y:S01]  /*22cb0*/  FFMA.FTZ R0, R133, R22, R6 ;  /* 0x0000001685007223 */ /* 0x004fe20000010006 */
        /* <DEDUP_REMOVED lines=11> */
[----:B------:R-:W-:Y:S02]  /*22d70*/  IABS R6, R7 ;  /* 0x0000000700067213 */ /* 0x000fe40000000000 */
[C---:B------:R-:W-:Y:S02]  /*22d80*/  IADD3 R9, R7.reuse, -0x40, RZ ;  /* 0xffffffc007097810 */ /* 0x040fe40007ffe0ff */
[-C--:B--2---:R-:W-:Y:S02]  /*22d90*/  IABS R0, R2.reuse ;  /* 0x0000000200007213 */ /* 0x084fe40000000000 */
[-C--:B------:R-:W-:Y:S02]  /*22da0*/  IABS R8, R2.reuse ;  /* 0x0000000200087213 */ /* 0x080fe40000000000 */
[----:B------:R-:W1:Y:S01]  /*22db0*/  I2F.RP R4, R0 ;  /* 0x0000000000047306 */ /* 0x000e620000209400 */
[----:B------:R-:W-:-:S07]  /*22dc0*/  LOP3.LUT R7, R7, R2, RZ, 0x3c, !PT ;  /* 0x0000000207077212 */ /* 0x000fce00078e3cff */
[----:B-1----:R-:W1:Y:S02]  /*22dd0*/  MUFU.RCP R4, R4 ;  /* 0x0000000400047308 */ /* 0x002e640000001000 */
[----:B-1----:R-:W-:-:S06]  /*22de0*/  IADD3 R4, R4, 0xffffffe, RZ ;  /* 0x0ffffffe04047810 */ /* 0x002fcc0007ffe0ff */
[----:B------:R-:W1:Y:S02]  /*22df0*/  F2I.FTZ.U32.TRUNC.NTZ R5, R4 ;  /* 0x0000000400057305 */ /* 0x000e64000021f000 */
[----:B-1----:R-:W-:Y:S02]  /*22e00*/  IMAD.MOV R3, RZ, RZ, -R5 ;  /* 0x000000ffff037224 */ /* 0x002fe400078e0a05 */
[----:B------:R-:W-:Y:S02]  /*22e10*/  IMAD.MOV.U32 R4, RZ, RZ, RZ ;  /* 0x000000ffff047224 */ /* 0x000fe400078e00ff */
[----:B------:R-:W-:-:S04]  /*22e20*/  IMAD R3, R3, R0, RZ ;  /* 0x0000000003037224 */ /* 0x000fc800078e02ff */
[----:B------:R-:W-:-:S04]  /*22e30*/  IMAD.HI.U32 R3, R5, R3, R4 ;  /* 0x0000000305037227 */ /* 0x000fc800078e0004 */
[----:B------:R-:W-:Y:S01]  /*22e40*/  IMAD.MOV R5, RZ, RZ, -R8 ;  /* 0x000000ffff057224 */ /* 0x000fe200078e0a08 */
[----:B------:R-:W-:Y:S01]  /*22e50*/  IABS R8, R9 ;  /* 0x0000000900087213 */ /* 0x000fe20000000000 */
[----:B------:R-:W-:Y:S01]  /*22e60*/  IMAD.HI.U32 R4, R3, R6, RZ ;  /* 0x0000000603047227 */ /* 0x000fe200078e00ff */
[----:B------:R-:W-:-:S03]  /*22e70*/  LOP3.LUT R9, R9, R2, RZ, 0x3c, !PT ;  /* 0x0000000209097212 */ /* 0x000fc600078e3cff */
        /* <DEDUP_REMOVED lines=12> */
[----:B------:R-:W-:-:S04]  /*22f40*/  LOP3.LUT R5, RZ, R2, RZ, 0x33, !PT ;  /* 0x00000002ff057212 */ /* 0x000fc800078e33ff */
[----:B------:R-:W-:Y:S02]  /*22f50*/  @P5 IADD3 R4, R4, 0x1, RZ ;  /* 0x0000000104045810 */ /* 0x000fe40007ffe0ff */
[----:B------:R-:W-:-:S05]  /*22f60*/  ISETP.GE.AND P5, PT, R7, RZ, PT ;  /* 0x000000ff0700720c */ /* 0x000fca0003fa6270 */
[----:B------:R-:W-:Y:S02]  /*22f70*/  @P6 IADD3 R3, R3, 0x1, RZ ;  /* 0x0000000103036810 */ /* 0x000fe40007ffe0ff */
[----:B------:R-:W-:Y:S02]  /*22f80*/  ISETP.NE.AND P6, PT, R2, RZ, PT ;  /* 0x000000ff0200720c */ /* 0x000fe40003fc5270 */
[----:B------:R-:W-:-:S04]  /*22f90*/  @!P0 IADD3 R3, -R3, RZ, RZ ;  /* 0x000000ff03038210 */ /* 0x000fc80007ffe1ff */
[----:B------:R-:W-:Y:S01]  /*22fa0*/  @!P5 IMAD.MOV R4, RZ, RZ, -R4 ;  /* 0x000000ffff04d224 */ /* 0x000fe200078e0a04 */
[----:B------:R-:W-:-:S04]  /*22fb0*/  SEL R3, R5, R3, !P6 ;  /* 0x0000000305037207 */ /* 0x000fc80007000000 */
[----:B------:R-:W-:Y:S01]  /*22fc0*/  SEL R0, R5, R4, !P6 ;  /* 0x0000000405007207 */ /* 0x000fe20007000000 */
[--C-:B------:R-:W-:Y:S01]  /*22fd0*/  IMAD.WIDE R8, R3, 0x4, R242.reuse ;  /* 0x0000000403087825 */ /* 0x100fe200078e02f2 */
[----:B------:R-:W2:Y:S03]  /*22fe0*/  LD.E.64 R4, [R14.64+0x38] ;  /* 0x000038040e047980 */ /* 0x000ea6000c101b00 */
[C---:B------:R-:W-:Y:S02]  /*22ff0*/  IMAD.WIDE R6, R0.reuse, 0x4, R242 ;  /* 0x0000000400067825 */ /* 0x040fe400078e02f2 */
[----:B------:R1:W3:Y:S04]  /*23000*/  LD.E R9, [R8.64] ;  /* 0x0000000408097980 */ /* 0x0002e8000c101900 */
[----:B------:R4:W3:Y:S04]  /*23010*/  LD.E R10, [R6.64] ;  /* 0x00000004060a7980 */ /* 0x0008e8000c101900 */
[----:B----4-:R-:W4:Y:S01]  /*23020*/  LD.E.64 R6, [R14.64+0x20] ;  /* 0x000020040e067980 */ /* 0x010f22000c101b00 */
[----:B------:R-:W-:-:S04]  /*23030*/  IMAD.IADD R0, R0, 0x1, -R3 ;  /* 0x0000000100007824 */ /* 0x000fc800078e0a03 */
[----:B------:R-:W-:-:S05]  /*23040*/  IMAD R2, R2, R0, -0x40 ;  /* 0xffffffc002027424 */ /* 0x000fca00078e0200 */
[----:B-1----:R-:W-:Y:S01]  /*23050*/  SHF.R.S32.HI R8, RZ, 0x1f, R2 ;  /* 0x0000001fff087819 */ /* 0x002fe20000011402 */
[-C--:B--2---:R-:W-:Y:S02]  /*23060*/  IMAD R0, R5, R2.reuse, RZ ;  /* 0x0000000205007224 */ /* 0x084fe400078e02ff */
[----:B------:R-:W-:-:S04]  /*23070*/  IMAD.WIDE.U32 R2, R4, R2, RZ ;  /* 0x0000000204027225 */ /* 0x000fc800078e00ff */
[----:B------:R-:W-:Y:S02]  /*23080*/  IMAD R4, R4, R8, R0 ;  /* 0x0000000804047224 */ /* 0x000fe400078e0200 */
[----:B---3--:R-:W-:-:S03]  /*23090*/  IMAD.IADD R9, R9, 0x1, -R10 ;  /* 0x0000000109097824 */ /* 0x008fc600078e0a0a */
[----:B------:R-:W-:Y:S02]  /*230a0*/  IADD3 R3, R3, R4, RZ ;  /* 0x0000000403037210 */ /* 0x000fe40007ffe0ff */
[----:B------:R-:W-:Y:S01]  /*230b0*/  SHF.R.S32.HI R5, RZ, 0x1f, R9 ;  /* 0x0000001fff057819 */ /* 0x000fe20000011409 */
[----:B----4-:R-:W-:Y:S02]  /*230c0*/  IMAD R0, R7, R9, RZ ;  /* 0x0000000907007224 */ /* 0x010fe400078e02ff */
[----:B------:R-:W-:-:S04]  /*230d0*/  IMAD.WIDE.U32 R2, R9, R6, R2 ;  /* 0x0000000609027225 */ /* 0x000fc800078e0002 */
[----:B------:R-:W-:-:S04]  /*230e0*/  IMAD R0, R6, R5, R0 ;  /* 0x0000000506007224 */ /* 0x000fc800078e0200 */
[----:B------:R-:W-:Y:S01]  /*230f0*/  IMAD.IADD R6, R3, 0x1, R0 ;  /* 0x0000000103067824 */ /* 0x000fe200078e0200 */
[----:B------:R-:W-:Y:S05]  /*23100*/  BRA `(.L_x_4751) ;  /* 0x0000004000007947 */ /* 0x000fea0003800000 */
.L_x_4750:
[----:B------:R-:W-:Y:S02]  /*23110*/  ULDC.64 UR4, c[0x0][0x118] ;  /* 0x0000460000047ab9 */ /* 0x000fe40000000a00 */
[----:B------:R-:W2:Y:S02]  /*23120*/  LD.E R2, [R14.64+0x38] ;  /* 0x000038040e027980 */ /* 0x000ea4000c101900 */
[----:B--2---:R-:W-:-:S04]  /*23130*/  LEA R2, -R2, RZ, 0x6 ;  /* 0x000000ff02027211 */ /* 0x004fc800078e31ff */
[----:B------:R-:W-:Y:S02]  /*23140*/  SHF.R.S32.HI R6, RZ, 0x1f, R2 ;  /* 0x0000001fff067819 */ /* 0x000fe40000011402 */
.L_x_4751:
[----:B------:R-:W-:Y:S05]  /*23150*/  BSYNC B0 ;  /* 0x0000000000007941 */ /* 0x000fea0003800000 */
.L_x_4749:
[CC--:B------:R-:W-:Y:S01]  /*23160*/  @P4 IADD3 R3, P0, R2.reuse, R248.reuse, RZ ;  /* 0x000000f802034210 */ /* 0x0c0fe20007f1e0ff */
[----:B------:R-:W-:Y:S01]  /*23170*/  ULDC.64 UR4, c[0x0][0x118] ;  /* 0x0000460000047ab9 */ /* 0x000fe20000000a00 */
[----:B------:R-:W-:Y:S02]  /*23180*/  LEA R4, P5, R2, R247, 0x1 ;  /* 0x000000f702047211 */ /* 0x000fe400078a08ff */
[----:B------:R-:W-:Y:S01]  /*23190*/  LOP3.LUT R8, R246, 0x1, RZ, 0xc0, !PT ;  /* 0x00000001f6087812 */ /* 0x000fe200078ec0ff */
[----:B------:R-:W-:Y:S01]  /*231a0*/  @P4 IMAD.X R7, R6, 0x1, R252, P0 ;  /* 0x0000000106074824 */ /* 0x000fe200000e06fc */
[C---:B------:R-:W-:Y:S02]  /*231b0*/  LEA.HI.X R5, R2.reuse, R249, R6, 0x1, P5 ;  /* 0x000000f902057211 */ /* 0x040fe400028f0c06 */
[----:B------:R-:W-:Y:S02]  /*231c0*/  @P4 LEA R30, P5, R3, R247, 0x1 ;  /* 0x000000f7031e4211 */ /* 0x000fe400078a08ff */
[----:B------:R-:W-:-:S02]  /*231d0*/  @P3 IADD3 R0, P0, R2, R248, RZ ;  /* 0x000000f802003210 */ /* 0x000fc40007f1e0ff */
[----:B------:R-:W-:Y:S02]  /*231e0*/  @P4 LEA.HI.X R31, R3, R249, R7, 0x1, P5 ;  /* 0x000000f9031f4211 */ /* 0x000fe400028f0c07 */
[----:B------:R-:W-:Y:S01]  /*231f0*/  ISETP.NE.U32.AND P6, PT, R8, 0x1, PT ;  /* 0x000000010800780c */ /* 0x000fe20003fc5070 */
[----:B------:R-:W-:Y:S01]  /*23200*/  @P3 IMAD.X R7, R6, 0x1, R252, P0 ;  /* 0x0000000106073824 */ /* 0x000fe200000e06fc */
[----:B------:R-:W-:Y:S02]  /*23210*/  @P2 IADD3 R3, P0, R2, R248, RZ ;  /* 0x000000f802032210 */ /* 0x000fe40007f1e0ff */
[----:B------:R-:W-:-:S03]  /*23220*/  @P3 LEA R28, P5, R0, R247, 0x1 ;  /* 0x000000f7001c3211 */ /* 0x000fc600078a08ff */
[----:B------:R-:W-:Y:S01]  /*23230*/  @P2 IMAD.X R8, R6, 0x1, R252, P0 ;  /* 0x0000000106082824 */ /* 0x000fe200000e06fc */
[----:B------:R-:W-:Y:S02]  /*23240*/  @P3 LEA.HI.X R29, R0, R249, R7, 0x1, P5 ;  /* 0x000000f9001d3211 */ /* 0x000fe400028f0c07 */
[----:B------:R-:W-:-:S03]  /*23250*/  IADD3 R0, P5, P0, R248, R248, R2 ;  /* 0x000000f8f8007210 */ /* 0x000fc600078be002 */
[----:B------:R-:W-:Y:S01]  /*23260*/  @!PT LDS RZ, [RZ] ;  /* 0x00000000fffff984 */ /* 0x000fe20000000800 */
[----:B------:R-:W-:Y:S01]  /*23270*/  @!PT LDS RZ, [RZ] ;  /* 0x00000000fffff984 */ /* 0x000fe20000000800 */
[----:B------:R-:W-:Y:S01]  /*23280*/  @!PT LDS RZ, [RZ] ;  /* 0x00000000fffff984 */ /* 0x000fe20000000800 */
[----:B------:R1:W-:Y:S01]  /*23290*/  @!P6 LDGSTS.E.BYPASS.LTC128B.128 [R235+0x8000], [R4.64] ;  /* 0x0800000004ebefae */ /* 0x0003e2000b901d44 */
[----:B------:R-:W-:Y:S02]  /*232a0*/  IADD3.X R7, R252, R252, R6, P5, P0 ;  /* 0x000000fcfc077210 */ /* 0x000fe40002fe0406 */
[CC--:B------:R-:W-:Y:S01]  /*232b0*/  @P2 LEA R24, P0, R3.reuse, R247.reuse, 0x1 ;  /* 0x000000f703182211 */ /* 0x0c0fe200078008ff */
[----:B------:R1:W-:Y:S01]  /*232c0*/  @P6 STS.128 [R235+0x8000], RZ ;  /* 0x008000ffeb006388 */ /* 0x0003e20000000c00 */
[C---:B------:R-:W-:Y:S02]  /*232d0*/  @!P6 LEA R26, P5, R0.reuse, R247, 0x1 ;  /* 0x000000f7001ae211 */ /* 0x040fe400078a08ff */
[----:B------:R-:W-:Y:S01]  /*232e0*/  @P2 LEA.HI.X R25, R3, R249, R8, 0x1, P0 ;  /* 0x000000f903192211 */ /* 0x000fe200000f0c08 */
[----:B------:R-:W-:Y:S01]  /*232f0*/  @!PT LDS RZ, [RZ] ;  /* 0x00000000fffff984 */ /* 0x000fe20000000800 */
[----:B------:R-:W-:Y:S01]  /*23300*/  @!PT LDS RZ, [RZ] ;  /* 0x00000000fffff984 */ /* 0x000fe20000000800 */
[----:B------:R-:W-:Y:S01]  /*23310*/  @!PT LDS RZ, [RZ] ;  /* 0x00000000fffff984 */ /* 0x000fe20000000800 */
[----:B------:R1:W-:Y:S01]  /*23320*/  @P4 LDGSTS.E.BYPASS.LTC128B.128 [R235+0xa000], [R4.64+0x80] ;  /* 0x0a00008004eb4fae */ /* 0x0003e2000b901d44 */
[C---:B------:R-:W-:Y:S02]  /*23330*/  @P4 LEA R22, P0, R0.reuse, R247, 0x1 ;  /* 0x000000f700164211 */ /* 0x040fe400078008ff */
[C---:B------:R-:W-:Y:S01]  /*23340*/  @!P6 LEA.HI.X R27, R0.reuse, R249, R7, 0x1, P5 ;  /* 0x000000f9001be211 */ /* 0x040fe200028f0c07 */
[----:B------:R1:W-:Y:S01]  /*23350*/  @!P4 STS.128 [R235+0xa000], RZ ;  /* 0x00a000ffeb00c388 */ /* 0x0003e20000000c00 */
[----:B------:R-:W-:-:S02]  /*23360*/  @P3 LEA R20, P5, R0, R247, 0x1 ;  /* 0x000000f700143211 */ /* 0x000fc400078a08ff */
[C-C-:B------:R-:W-:Y:S01]  /*23370*/  @P4 LEA.HI.X R23, R0.reuse, R249, R7.reuse, 0x1, P0 ;  /* 0x000000f900174211 */ /* 0x140fe200000f0c07 */
[----:B------:R-:W-:Y:S01]  /*23380*/  @!PT LDS RZ, [RZ] ;  /* 0x00000000fffff984 */ /* 0x000fe20000000800 */
[----:B------:R-:W-:Y:S01]  /*23390*/  @!PT LDS RZ, [RZ] ;  /* 0x00000000fffff984 */ /* 0x000fe20000000800 */
[----:B------:R-:W-:Y:S01]  /*233a0*/  @!PT LDS RZ, [RZ] ;  /* 0x00000000fffff984 */ /* 0x000fe20000000800 */
[----:B------:R1:W-:Y:S01]  /*233b0*/  @P3 LDGSTS.E.BYPASS.LTC128B.128 [R235+0xc000], [R4.64+0x100] ;  /* 0x0c00010004eb3fae */ /* 0x0003e2000b901d44 */
[C---:B------:R-:W-:Y:S02]  /*233c0*/  @P2 LEA R18, P0, R0.reuse, R247, 0x1 ;  /* 0x000000f700122211 */ /* 0x040fe400078008ff */
[CCC-:B------:R-:W-:Y:S01]  /*233d0*/  @P3 LEA.HI.X R21, R0.reuse, R249.reuse, R7.reuse, 0x1, P5 ;  /* 0x000000f900153211 */ /* 0x1c0fe200028f0c07 */
[----:B------:R1:W-:Y:S01]  /*233e0*/  @!P3 STS.128 [R235+0xc000], RZ ;  /* 0x00c000ffeb00b388 */ /* 0x0003e20000000c00 */
[CC--:B------:R-:W-:Y:S02]  /*233f0*/  IADD3 R3, P5, R0.reuse, R248.reuse, RZ ;  /* 0x000000f800037210 */ /* 0x0c0fe40007fbe0ff */
[----:B------:R-:W-:Y:S01]  /*23400*/  @P2 LEA.HI.X R19, R0, R249, R7, 0x1, P0 ;  /* 0x000000f900132211 */ /* 0x000fe200000f0c07 */
[----:B------:R-:W-:Y:S01]  /*23410*/  @!PT LDS RZ, [RZ] ;  /* 0x00000000fffff984 */ /* 0x000fe20000000800 */
[----:B------:R-:W-:Y:S01]  /*23420*/  @!PT LDS RZ, [RZ] ;  /* 0x00000000fffff984 */ /* 0x000fe20000000800 */
[----:B------:R-:W-:Y:S01]  /*23430*/  @!PT LDS RZ, [RZ] ;  /* 0x00000000fffff984 */ /* 0x000fe20000000800 */
[----:B------:R1:W-:Y:S01]  /*23440*/  @P2 LDGSTS.E.BYPASS.LTC128B.128 [R235+0xe000], [R4.64+0x180] ;  /* 0x0e00018004eb2fae */ /* 0x0003e2000b901d44 */
[----:B------:R-:W-:Y:S01]  /*23450*/  @!P6 IADD3 R13, P0, R2, R248, RZ ;  /* 0x000000f8020de210 */ /* 0x000fe20007f1e0ff */
[--C-:B------:R-:W-:Y:S01]  /*23460*/  IMAD.X R0, R7, 0x1, R252.reuse, P5 ;  /* 0x0000000107007824 */ /* 0x100fe200028e06fc */
[CC--:B------:R-:W-:Y:S01]  /*23470*/  @!P6 LEA R16, P5, R3.reuse, R247.reuse, 0x1 ;  /* 0x000000f70310e211 */ /* 0x0c0fe200078a08ff */
[----:B------:R1:W-:Y:S02]  /*23480*/  @!P2 STS.128 [R235+0xe000], RZ ;  /* 0x00e000ffeb00a388 */ /* 0x0003e40000000c00 */
[----:B------:R-:W-:Y:S01]  /*23490*/  @!P6 IMAD.X R32, R6, 0x1, R252, P0 ;  /* 0x000000010620e824 */ /* 0x000fe200000e06fc */
[----:B------:R-:W-:-:S02]  /*234a0*/  @P4 LEA R10, P0, R3, R247, 0x1 ;  /* 0x000000f7030a4211 */ /* 0x000fc400078008ff */
[C-C-:B------:R-:W-:Y:S02]  /*234b0*/  @!P6 LEA.HI.X R17, R3.reuse, R249, R0.reuse, 0x1, P5 ;  /* 0x000000f90311e211 */ /* 0x140fe400028f0c00 */
[C---:B------:R-:W-:Y:S02]  /*234c0*/  @P3 LEA R8, P5, R3.reuse, R247, 0x1 ;  /* 0x000000f703083211 */ /* 0x040fe400078a08ff */
[C-C-:B------:R-:W-:Y:S02]  /*234d0*/  @P4 LEA.HI.X R11, R3.reuse, R249, R0.reuse, 0x1, P0 ;  /* 0x000000f9030b4211 */ /* 0x140fe400000f0c00 */
[C---:B------:R-:W-:Y:S02]  /*234e0*/  @P2 LEA R6, P0, R3.reuse, R247, 0x1 ;  /* 0x000000f703062211 */ /* 0x040fe400078008ff */
[----:B------:R-:W-:Y:S02]  /*234f0*/  @P3 LEA.HI.X R9, R3, R249, R0, 0x1, P5 ;  /* 0x000000f903093211 */ /* 0x000fe400028f0c00 */
[----:B------:R-:W-:Y:S01]  /*23500*/  @!P6 LEA R2, P5, R13, R247, 0x1 ;  /* 0x000000f70d02e211 */ /* 0x000fe200078a08ff */
[----:B------:R-:W-:Y:S01]  /*23510*/  IMAD.MOV.U32 R247, RZ, RZ, R4 ;  /* 0x000000fffff77224 */ /* 0x000fe200078e0004 */
[----:B------:R-:W-:-:S02]  /*23520*/  @P2 LEA.HI.X R7, R3, R249, R0, 0x1, P0 ;  /* 0x000000f903072211 */ /* 0x000fc400000f0c00 */
[----:B------:R-:W-:Y:S01]  /*23530*/  @!P6 LEA.HI.X R3, R13, R249, R32, 0x1, P5 ;  /* 0x000000f90d03e211 */ /* 0x000fe200028f0c20 */
[----:B------:R-:W-:-:S04]  /*23540*/  IMAD.MOV.U32 R249, RZ, RZ, R5 ;  /* 0x000000fffff97224 */ /* 0x000fc800078e0005 */
        /* <DEDUP_REMOVED lines=61> */
.L_x_4748:
[----:B------:R-:W-:Y:S05]  /*23920*/  BSYNC B1 ;  /* 0x0000000000017941 */ /* 0x000fea0003800000 */
.L_x_4747:
[----:B------:R-:W-:Y:S01]  /*23930*/  ULDC.64 UR4, c[0x0][0x118] ;  /* 0x0000460000047ab9 */ /* 0x000fe20000000a00 */
[----:B-1----:R-:W-:Y:S01]  /*23940*/  FMNMX.FTZ R2, R134, R33, !PT ;  /* 0x0000002186027209 */ /* 0x002fe20007810000 */
[----:B------:R-:W2:Y:S01]  /*23950*/  LD.E R0, [R14.64+0xdc] ;  /* 0x0000dc040e007980 */ /* 0x000ea2000c101900 */
[----:B------:R-:W-:-:S02]  /*23960*/  MOV R10, R132 ;  /* 0x00000084000a7202 */ /* 0x000fc40000000f00 */
[----:B------:R-:W-:Y:S01]  /*23970*/  FMNMX.FTZ R2, R137, R2, !PT ;  /* 0x0000000289027209 */ /* 0x000fe20007810000 */
[----:B------:R-:W-:Y:S03]  /*23980*/  LDSM.16.MT88.4 R16, [R209+0x10000] ;  /* 0x01000000d110783b */ /* 0x000fe60000004200 */
        /* <DEDUP_REMOVED lines=40> */
[----:B---3--:R-:W-:-:S04]  /*23c10*/  FMNMX.FTZ R132, R3, R4, !PT ;  /* 0x0000000403847209 */ /* 0x008fc80007810000 */
[----:B------:R-:W-:Y:S02]  /*23c20*/  FSETP.NEU.FTZ.AND P0, PT, R132, -INF , PT ;  /* 0xff8000008400780b */ /* 0x000fe40003f1d000 */
[----:B------:R-:W-:-:S05]  /*23c30*/  FSEL R3, R135, RZ, P2 ;  /* 0x000000ff87037208 */ /* 0x000fca0001000000 */
[----:B------:R-:W-:Y:S01]  /*23c40*/  FADD.FTZ R4, R134, -R3 ;  /* 0x8000000386047221 */ /* 0x000fe20000010000 */
[----:B------:R-:W-:Y:S01]  /*23c50*/  FSEL R3, R132, RZ, P0 ;  /* 0x000000ff84037208 */ /* 0x000fe20000000000 */
[----:B--2---:R-:W-:-:S05]  /*23c60*/  FMUL.FTZ R9, R0, R135 ;  /* 0x0000008700097220 */ /* 0x004fca0000410000 */
[----:B------:R-:W-:-:S05]  /*23c70*/  FSEL R9, R9, RZ, P2 ;  /* 0x000000ff09097208 */ /* 0x000fca0001000000 */
[----:B------:R-:W-:-:S04]  /*23c80*/  FFMA.FTZ R2, R33, R0, -R9 ;  /* 0x0000000021027223 */ /* 0x000fc80000010809 */
[----:B------:R1:W2:Y:S01]  /*23c90*/  MUFU.EX2 R6, R2 ;  /* 0x0000000200067308 */ /* 0x0002a20000000800 */
[----:B------:R-:W-:-:S05]  /*23ca0*/  FMUL.FTZ R8, R0, R132 ;  /* 0x0000008400087220 */ /* 0x000fca0000410000 */
[----:B------:R-:W-:Y:S01]  /*23cb0*/  FSEL R8, R8, RZ, P0 ;  /* 0x000000ff08087208 */ /* 0x000fe20000000000 */
[----:B-1----:R-:W-:-:S04]  /*23cc0*/  FFMA.FTZ R2, R137, R0, -R9 ;  /* 0x0000000089027223 */ /* 0x002fc80000010809 */
[----:B------:R1:W-:Y:S02]  /*23cd0*/  MUFU.EX2 R176, R2 ;  /* 0x0000000200b07308 */ /* 0x0003e40000000800 */
[----:B-1----:R-:W-:-:S06]  /*23ce0*/  FFMA.FTZ R2, R136, R0, -R9 ;  /* 0x0000000088027223 */ /* 0x002fcc0000010809 */
[----:B------:R1:W-:Y:S02]  /*23cf0*/  MUFU.EX2 R177, R2 ;  /* 0x0000000200b17308 */ /* 0x0003e40000000800 */
[----:B-1----:R-:W-:-:S06]  /*23d00*/  FFMA.FTZ R2, R35, R0, -R9 ;  /* 0x0000000023027223 */ /* 0x002fcc0000010809 */
[----:B------:R1:W-:Y:S02]  /*23d10*/  MUFU.EX2 R11, R2 ;  /* 0x00000002000b7308 */ /* 0x0003e40000000800 */
[----:B-1----:R-:W-:-:S06]  /*23d20*/  FFMA.FTZ R2, R34, R0, -R8 ;  /* 0x0000000022027223 */ /* 0x002fcc0000010808 */
[----:B------:R1:W-:Y:S02]  /*23d30*/  MUFU.EX2 R137, R2 ;  /* 0x0000000200897308 */ /* 0x0003e40000000800 */
[----:B-1----:R-:W-:-:S06]  /*23d40*/  FFMA.FTZ R2, R174, R0, -R8 ;  /* 0x00000000ae027223 */ /* 0x002fcc0000010808 */
[----:B------:R1:W3:Y:S02]  /*23d50*/  MUFU.EX2 R172, R2 ;  /* 0x0000000200ac7308 */ /* 0x0002e40000000800 */
[----:B-1----:R-:W-:-:S06]  /*23d60*/  FFMA.FTZ R2, R138, R0, -R8 ;  /* 0x000000008a027223 */ /* 0x002fcc0000010808 */
[----:B------:R1:W-:Y:S01]  /*23d70*/  MUFU.EX2 R178, R2 ;  /* 0x0000000200b27308 */ /* 0x0003e20000000800 */
[----:B------:R-:W-:Y:S02]  /*23d80*/  FMUL.FTZ R4, R0, R4 ;  /* 0x0000000400047220 */ /* 0x000fe40000410000 */
[----:B-1----:R-:W-:-:S05]  /*23d90*/  FFMA.FTZ R2, R139, R0, -R8 ;  /* 0x000000008b027223 */ /* 0x002fca0000010808 */
[----:B------:R1:W4:Y:S02]  /*23da0*/  MUFU.EX2 R138, R2 ;  /* 0x00000002008a7308 */ /* 0x0003240000000800 */
[----:B-1----:R-:W-:Y:S02]  /*23db0*/  FADD.FTZ R2, R12, -R3 ;  /* 0x800000030c027221 */ /* 0x002fe40000010000 */
[----:B------:R-:W1:Y:S02]  /*23dc0*/  LDSM.16.MT88.4 R12, [R210+0x10000] ;  /* 0x01000000d20c783b */ /* 0x000e640000004200 */
[----:B------:R-:W-:Y:S02]  /*23dd0*/  FMUL.FTZ R2, R0, R2 ;  /* 0x0000000200027220 */ /* 0x000fe40000410000 */
[----:B------:R-:W5:Y:S08]  /*23de0*/  MUFU.EX2 R3, R4 ;  /* 0x0000000400037308 */ /* 0x000f700000000800 */
[----:B------:R-:W5:Y:S01]  /*23df0*/  MUFU.EX2 R2, R2 ;  /* 0x0000000200027308 */ /* 0x000f620000000800 */
[----:B--2---:R-:W-:-:S02]  /*23e00*/  MOV R134, R6 ;  /* 0x0000000600867202 */ /* 0x004fc40000000f00 */
[----:B---3--:R-:W-:Y:S02]  /*23e10*/  F2FP.PACK_AB R5, R172, R137 ;  /* 0x00000089ac05723e */ /* 0x008fe400000000ff */
[----:B------:R-:W-:Y:S02]  /*23e20*/  F2FP.PACK_AB R6, R11, R177 ;  /* 0x000000b10b06723e */ /* 0x000fe400000000ff */
[----:B----4-:R-:W-:Y:S01]  /*23e30*/  F2FP.PACK_AB R7, R138, R178 ;  /* 0x000000b28a07723e */ /* 0x010fe200000000ff */
[-C--:B-----5:R-:W-:Y:S01]  /*23e40*/  FMUL.FTZ R140, R140, R3.reuse ;  /* 0x000000038c8c7220 */ /* 0x0a0fe20000410000 */
[----:B------:R-:W-:Y:S01]  /*23e50*/  F2FP.PACK_AB R4, R176, R134 ;  /* 0x00000086b004723e */ /* 0x000fe200000000ff */
[-C--:B------:R-:W-:Y:S02]  /*23e60*/  FMUL.FTZ R141, R141, R3.reuse ;  /* 0x000000038d8d7220 */ /* 0x080fe40000410000 */
[-C--:B------:R-:W-:Y:S02]  /*23e70*/  FMUL.FTZ R144, R144, R3.reuse ;  /* 0x0000000390907220 */ /* 0x080fe40000410000 */
[----:B------:R-:W-:-:S02]  /*23e80*/  FMUL.FTZ R145, R145, R3 ;  /* 0x0000000391917220 */ /* 0x000fc40000410000 */
[-C--:B------:R-:W-:Y:S02]  /*23e90*/  FMUL.FTZ R142, R142, R2.reuse ;  /* 0x000000028e8e7220 */ /* 0x080fe40000410000 */
[-C--:B------:R-:W-:Y:S02]  /*23ea0*/  FMUL.FTZ R143, R143, R2.reuse ;  /* 0x000000028f8f7220 */ /* 0x080fe40000410000 */
[-C--:B------:R-:W-:Y:S02]  /*23eb0*/  FMUL.FTZ R146, R146, R2.reuse ;  /* 0x0000000292927220 */ /* 0x080fe40000410000 */
[----:B------:R-:W-:Y:S02]  /*23ec0*/  FMUL.FTZ R147, R147, R2 ;  /* 0x0000000293937220 */ /* 0x000fe40000410000 */
[-C--:B------:R-:W-:Y:S01]  /*23ed0*/  FMUL.FTZ R148, R148, R3.reuse ;  /* 0x0000000394947220 */ /* 0x080fe20000410000 */
[----:B------:R-:W-:Y:S01]  /*23ee0*/  HMMA.16816.F32 R140, R4, R16, R140 ;  /* 0x00000010048c723c */ /* 0x000fe2000000188c */
[----:B------:R-:W-:-:S02]  /*23ef0*/  FMUL.FTZ R149, R149, R3 ;  /* 0x0000000395957220 */ /* 0x000fc40000410000 */
[-C--:B------:R-:W-:Y:S02]  /*23f00*/  FMUL.FTZ R150, R150, R2.reuse ;  /* 0x0000000296967220 */ /* 0x080fe40000410000 */
[-C--:B------:R-:W-:Y:S02]  /*23f10*/  FMUL.FTZ R151, R151, R2.reuse ;  /* 0x0000000297977220 */ /* 0x080fe40000410000 */
[-C--:B------:R-:W-:Y:S01]  /*23f20*/  FMUL.FTZ R152, R152, R3.reuse ;  /* 0x0000000398987220 */ /* 0x080fe20000410000 */
[----:B------:R-:W-:Y:S01]  /*23f30*/  HMMA.16816.F32 R32, R4, R18, R144 ;  /* 0x000000120420723c */ /* 0x000fe20000001890 */
[----:B------:R-:W-:Y:S01]  /*23f40*/  FMUL.FTZ R153, R153, R3 ;  /* 0x0000000399997220 */ /* 0x000fe20000410000 */
[----:B------:R-:W2:Y:S01]  /*23f50*/  LDSM.16.MT88.4 R16, [R209+0x12000] ;  /* 0x01200000d110783b */ /* 0x000ea20000004200 */
[-C--:B------:R-:W-:Y:S02]  /*23f60*/  FMUL.FTZ R154, R154, R2.reuse ;  /* 0x000000029a9a7220 */ /* 0x080fe40000410000 */
[----:B------:R-:W-:-:S03]  /*23f70*/  FMUL.FTZ R155, R155, R2 ;  /* 0x000000029b9b7220 */ /* 0x000fc60000410000 */
[C---:B-1----:R-:W-:Y:S08]  /*23f80*/  HMMA.16816.F32 R148, R4.reuse, R12, R148 ;  /* 0x0000000c0494723c */ /* 0x042ff00000001894 */
[----:B------:R-:W-:Y:S01]  /*23f90*/  HMMA.16816.F32 R28, R4, R14, R152 ;  /* 0x0000000e041c723c */ /* 0x000fe20000001898 */
[----:B------:R-:W1:Y:S01]  /*23fa0*/  LDSM.16.MT88.4 R12, [R210+0x12000] ;  /* 0x01200000d20c783b */ /* 0x000e620000004200 */
[----:B------:R-:W-:-:S02]  /*23fb0*/  FMUL.FTZ R164, R164, R3 ;  /* 0x00000003a4a47220 */ /* 0x000fc40000410000 */
[-C--:B------:R-:W-:Y:S02]  /*23fc0*/  FMUL.FTZ R165, R165, R3.reuse ;  /* 0x00000003a5a57220 */ /* 0x080fe40000410000 */
[-C--:B------:R-:W-:Y:S02]  /*23fd0*/  FMUL.FTZ R166, R166, R2.reuse ;  /* 0x00000002a6a67220 */ /* 0x080fe40000410000 */
[-C--:B------:R-:W-:Y:S02]  /*23fe0*/  FMUL.FTZ R167, R167, R2.reuse ;  /* 0x00000002a7a77220 */ /* 0x080fe40000410000 */
[-C--:B------:R-:W-:Y:S02]  /*23ff0*/  FMUL.FTZ R168, R168, R3.reuse ;  /* 0x00000003a8a87220 */ /* 0x080fe40000410000 */
[----:B------:R-:W-:Y:S02]  /*24000*/  FMUL.FTZ R169, R169, R3 ;  /* 0x00000003a9a97220 */ /* 0x000fe40000410000 */
[----:B------:R-:W-:-:S02]  /*24010*/  FMUL.FTZ R170, R170, R2 ;  /* 0x00000002aaaa7220 */ /* 0x000fc40000410000 */
[-C--:B------:R-:W-:Y:S02]  /*24020*/  FMUL.FTZ R171, R171, R2.reuse ;  /* 0x00000002abab7220 */ /* 0x080fe40000410000 */
[-C--:B------:R-:W-:Y:S02]  /*24030*/  FMUL.FTZ R36, R36, R3.reuse ;  /* 0x0000000324247220 */ /* 0x080fe40000410000 */
[-C--:B------:R-:W-:Y:S02]  /*24040*/  FMUL.FTZ R37, R37, R3.reuse ;  /* 0x0000000325257220 */ /* 0x080fe40000410000 */
[-C--:B------:R-:W-:Y:S02]  /*24050*/  FMUL.FTZ R38, R38, R2.reuse ;  /* 0x0000000226267220 */ /* 0x080fe40000410000 */
[----:B------:R-:W-:Y:S02]  /*24060*/  FMUL.FTZ R39, R39, R2 ;  /* 0x0000000227277220 */ /* 0x000fe40000410000 */
[----:B------:R-:W-:-:S02]  /*24070*/  FMUL.FTZ R40, R40, R3 ;  /* 0x0000000328287220 */ /* 0x000fc40000410000 */
[----:B------:R-:W-:Y:S02]  /*24080*/  FMUL.FTZ R41, R41, R3 ;  /* 0x0000000329297220 */ /* 0x000fe40000410000 */
[-C--:B------:R-:W-:Y:S02]  /*24090*/  FMUL.FTZ R42, R42, R2.reuse ;  /* 0x000000022a2a7220 */ /* 0x080fe40000410000 */
[-C--:B------:R-:W-:Y:S01]  /*240a0*/  FMUL.FTZ R43, R43, R2.reuse ;  /* 0x000000022b2b7220 */ /* 0x080fe20000410000 */
[----:B------:R-:W-:Y:S01]  /*240b0*/  MOV R136, R185 ;  /* 0x000000b900887202 */ /* 0x000fe20000000f00 */
[----:B------:R-:W-:Y:S01]  /*240c0*/  HMMA.16816.F32 R164, R4, R20, R164 ;  /* 0x0000001404a4723c */ /* 0x000fe200000018a4 */
[-C--:B------:R-:W-:Y:S02]  /*240d0*/  FMUL.FTZ R44, R44, R3.reuse ;  /* 0x000000032c2c7220 */ /* 0x080fe40000410000 */
[----:B------:R-:W-:Y:S02]  /*240e0*/  FMUL.FTZ R45, R45, R3 ;  /* 0x000000032d2d7220 */ /* 0x000fe40000410000 */
[----:B------:R-:W-:-:S02]  /*240f0*/  FMUL.FTZ R46, R46, R2 ;  /* 0x000000022e2e7220 */ /* 0x000fc40000410000 */
[-C--:B------:R-:W-:Y:S01]  /*24100*/  FMUL.FTZ R47, R47, R2.reuse ;  /* 0x000000022f2f7220 */ /* 0x080fe20000410000 */
[C---:B------:R-:W-:Y:S01]  /*24110*/  HMMA.16816.F32 R188, R4.reuse, R22, R168 ;  /* 0x0000001604bc723c */ /* 0x040fe200000018a8 */
[----:B------:R-:W3:Y:S01]  /*24120*/  LDSM.16.MT88.4 R20, [R212+0x12000] ;  /* 0x01200000d414783b */ /* 0x000ee20000004200 */
[-C--:B------:R-:W-:Y:S02]  /*24130*/  FMUL.FTZ R48, R48, R3.reuse ;  /* 0x0000000330307220 */ /* 0x080fe40000410000 */
[----:B------:R-:W-:Y:S02]  /*24140*/  FMUL.FTZ R49, R49, R3 ;  /* 0x0000000331317220 */ /* 0x000fe40000410000 */
[-C--:B------:R-:W-:Y:S02]  /*24150*/  FMUL.FTZ R50, R50, R2.reuse ;  /* 0x0000000232327220 */ /* 0x080fe40000410000 */
[----:B--2---:R-:W-:Y:S01]  /*24160*/  HMMA.16816.F32 R184, R4, R16, R36 ;  /* 0x0000001004b8723c */ /* 0x004fe20000001824 */
[----:B------:R-:W-:Y:S01]  /*24170*/  FMUL.FTZ R51, R51, R2 ;  /* 0x0000000233337220 */ /* 0x000fe20000410000 */
[----:B------:R-:W-:-:S06]  /*24180*/  MOV R174, R201 ;  /* 0x000000c900ae7202 */ /* 0x000fcc0000000f00 */
[----:B------:R-:W-:Y:S01]  /*24190*/  HMMA.16816.F32 R180, R4, R18, R40 ;  /* 0x0000001204b4723c */ /* 0x000fe20000001828 */
[----:B------:R-:W2:Y:S01]  /*241a0*/  LDSM.16.MT88.4 R16, [R211+0x12000] ;  /* 0x01200000d310783b */ /* 0x000ea20000004200 */
[----:B------:R-:W-:Y:S02]  /*241b0*/  MOV R37, R178 ;  /* 0x000000b200257202 */ /* 0x000fe40000000f00 */
[----:B------:R-:W-:-:S03]  /*241c0*/  MOV R36, R177 ;  /* 0x000000b100247202 */ /* 0x000fc60000000f00 */
[----:B------:R-:W-:Y:S02]  /*241d0*/  MOV R41, R176 ;  /* 0x000000b000297202 */ /* 0x000fe40000000f00 */
[C---:B-1----:R-:W-:Y:S01]  /*241e0*/  HMMA.16816.F32 R176, R4.reuse, R12, R44 ;  /* 0x0000000c04b0723c */ /* 0x042fe2000000182c */
[----:B------:R-:W-:Y:S02]  /*241f0*/  MOV R39, R174 ;  /* 0x000000ae00277202 */ /* 0x000fe40000000f00 */
[----:B------:R-:W-:Y:S02]  /*24200*/  MOV R40, R173 ;  /* 0x000000ad00287202 */ /* 0x000fe40000000f00 */
[----:B------:R-:W-:Y:S02]  /*24210*/  MOV R42, R175 ;  /* 0x000000af002a7202 */ /* 0x000fe40000000f00 */
[----:B------:R-:W-:Y:S02]  /*24220*/  MOV R44, R172 ;  /* 0x000000ac002c7202 */ /* 0x000fe40000000f00 */
        /* <DEDUP_REMOVED lines=21> */
[----:B------:R-:W-:Y:S01]  /*24380*/  FMUL.FTZ R67, R67, R2 ;  /* 0x0000000243437220 */ /* 0x000fe20000410000 */
[----:B------:R-:W-:Y:S02]  /*24390*/  MOV R139, R202 ;  /* 0x000000ca008b7202 */ /* 0x000fe40000000f00 */
[----:B------:R-:W-:Y:S01]  /*243a0*/  MOV R147, R203 ;  /* 0x000000cb00937202 */ /* 0x000fe20000000f00 */
[C---:B---3--:R-:W-:Y:S01]  /*243b0*/  HMMA.16816.F32 R152, R4.reuse, R22, R56 ;  /* 0x000000160498723c */ /* 0x048fe20000001838 */
[----:B------:R-:W-:Y:S02]  /*243c0*/  MOV R43, R139 ;  /* 0x0000008b002b7202 */ /* 0x000fe40000000f00 */
[----:B------:R-:W-:Y:S02]  /*243d0*/  MOV R47, R147 ;  /* 0x00000093002f7202 */ /* 0x000fe40000000f00 */
[----:B------:R-:W-:Y:S02]  /*243e0*/  MOV R46, R138 ;  /* 0x0000008a002e7202 */ /* 0x000fe40000000f00 */
[----:B------:R-:W-:Y:S01]  /*243f0*/  MOV R45, R136 ;  /* 0x00000088002d7202 */ /* 0x000fe20000000f00 */
[----:B------:R-:W-:Y:S01]  /*24400*/  HMMA.16816.F32 R200, R4, R26, R160 ;  /* 0x0000001a04c8723c */ /* 0x000fe200000018a0 */
[----:B------:R-:W-:Y:S01]  /*24410*/  MOV R38, R137 ;  /* 0x0000008900267202 */ /* 0x000fe20000000f00 */
[----:B------:R-:W-:-:S02]  /*24420*/  FMUL.FTZ R68, R68, R3 ;  /* 0x0000000344447220 */ /* 0x000fc40000410000 */
[----:B------:R-:W-:-:S04]  /*24430*/  FMUL.FTZ R69, R69, R3 ;  /* 0x0000000345457220 */ /* 0x000fc80000410000 */
[C---:B------:R-:W-:Y:S01]  /*24440*/  HMMA.16816.F32 R160, R4.reuse, R20, R52 ;  /* 0x0000001404a0723c */ /* 0x040fe20000001834 */
[----:B------:R-:W3:Y:S01]  /*24450*/  LDSM.16.MT88.4 R20, [R210+0x14000] ;  /* 0x01400000d214783b */ /* 0x000ee20000004200 */
[-C--:B------:R-:W-:Y:S02]  /*24460*/  FMUL.FTZ R70, R70, R2.reuse ;  /* 0x0000000246467220 */ /* 0x080fe40000410000 */
[-C--:B------:R-:W-:Y:S02]  /*24470*/  FMUL.FTZ R71, R71, R2.reuse ;  /* 0x0000000247477220 */ /* 0x080fe40000410000 */
[-C--:B------:R-:W-:Y:S02]  /*24480*/  FMUL.FTZ R72, R72, R3.reuse ;  /* 0x0000000348487220 */ /* 0x080fe40000410000 */
[----:B--2---:R-:W-:Y:S01]  /*24490*/  HMMA.16816.F32 R136, R4, R16, R60 ;  /* 0x000000100488723c */ /* 0x004fe2000000183c */
[----:B------:R-:W-:Y:S02]  /*244a0*/  FMUL.FTZ R73, R73, R3 ;  /* 0x0000000349497220 */ /* 0x000fe40000410000 */
[----:B------:R-:W-:-:S02]  /*244b0*/  FMUL.FTZ R74, R74, R2 ;  /* 0x000000024a4a7220 */ /* 0x000fc40000410000 */
[----:B------:R-:W-:-:S03]  /*244c0*/  FMUL.FTZ R75, R75, R2 ;  /* 0x000000024b4b7220 */ /* 0x000fc60000410000 */
[C---:B------:R-:W-:Y:S01]  /*244d0*/  HMMA.16816.F32 R144, R4.reuse, R18, R64 ;  /* 0x000000120490723c */ /* 0x040fe20000001840 */
[----:B------:R-:W2:Y:S07]  /*244e0*/  LDSM.16.MT88.4 R16, [R212+0x14000] ;  /* 0x01400000d410783b */ /* 0x000eae0000004200 */
        /* <DEDUP_REMOVED lines=23> */
[----:B------:R-:W-:Y:S01]  /*24660*/  HMMA.16816.F32 R156, R4, R24, R156 ;  /* 0x00000018049c723c */ /* 0x000fe2000000189c */
[----:B------:R-:W4:Y:S01]  /*24670*/  LDSM.16.MT88.4 R24, [R209+0x16000] ;  /* 0x01600000d118783b */ /* 0x000f220000004200 */
[-C--:B------:R-:W-:Y:S02]  /*24680*/  FMUL.FTZ R92, R92, R3.reuse ;  /* 0x000000035c5c7220 */ /* 0x080fe40000410000 */
[----:B------:R-:W-:-:S04]  /*24690*/  FMUL.FTZ R93, R93, R3 ;  /* 0x000000035d5d7220 */ /* 0x000fc80000410000 */
[----:B---3--:R-:W-:Y:S01]  /*246a0*/  HMMA.16816.F32 R64, R4, R20, R76 ;  /* 0x000000140440723c */ /* 0x008fe2000000184c */
[-C--:B------:R-:W-:Y:S02]  /*246b0*/  FMUL.FTZ R94, R94, R2.reuse ;  /* 0x000000025e5e7220 */ /* 0x080fe40000410000 */
[----:B------:R-:W-:Y:S02]  /*246c0*/  FMUL.FTZ R95, R95, R2 ;  /* 0x000000025f5f7220 */ /* 0x000fe40000410000 */
[----:B------:R-:W-:-:S03]  /*246d0*/  FMUL.FTZ R96, R96, R3 ;  /* 0x0000000360607220 */ /* 0x000fc60000410000 */
[C---:B------:R-:W-:Y:S01]  /*246e0*/  HMMA.16816.F32 R80, R4.reuse, R22, R80 ;  /* 0x000000160450723c */ /* 0x040fe20000001850 */
[----:B------:R-:W3:Y:S01]  /*246f0*/  LDSM.16.MT88.4 R20, [R210+0x16000] ;  /* 0x01600000d214783b */ /* 0x000ee20000004200 */
[----:B------:R-:W-:Y:S02]  /*24700*/  FMUL.FTZ R97, R97, R3 ;  /* 0x0000000361617220 */ /* 0x000fe40000410000 */
[-C--:B------:R-:W-:Y:S02]  /*24710*/  FMUL.FTZ R98, R98, R2.reuse ;  /* 0x0000000262627220 */ /* 0x080fe40000410000 */
[----:B------:R-:W-:Y:S02]  /*24720*/  FMUL.FTZ R99, R99, R2 ;  /* 0x0000000263637220 */ /* 0x000fe40000410000 */
[C---:B--2---:R-:W-:Y:S08]  /*24730*/  HMMA.16816.F32 R56, R4.reuse, R16, R84 ;  /* 0x000000100438723c */ /* 0x044ff00000001854 */
[C---:B------:R-:W-:Y:S01]  /*24740*/  HMMA.16816.F32 R88, R4.reuse, R18, R88 ;  /* 0x000000120458723c */ /* 0x040fe20000001858 */
[----:B------:R-:W2:Y:S07]  /*24750*/  LDSM.16.MT88.4 R16, [R212+0x16000] ;  /* 0x01600000d410783b */ /* 0x000eae0000004200 */
[C---:B-1----:R-:W-:Y:S08]  /*24760*/  HMMA.16816.F32 R92, R4.reuse, R12, R92 ;  /* 0x0000000c045c723c */ /* 0x042ff0000000185c */
[----:B------:R-:W-:Y:S01]  /*24770*/  HMMA.16816.F32 R96, R4, R14, R96 ;  /* 0x0000000e0460723c */ /* 0x000fe20000001860 */
[----:B------:R-:W1:Y:S01]  /*24780*/  LDSM.16.MT88.4 R12, [R211+0x16000] ;  /* 0x01600000d30c783b */ /* 0x000e620000004200 */
[----:B------:R-:W-:Y:S01]  /*24790*/  MOV R51, R10 ;  /* 0x0000000a00337202 */ /* 0x000fe20000000f00 */
[----:B------:R-:W-:Y:S01]  /*247a0*/  FFMA.FTZ R10, R198, R0, -R9 ;  /* 0x00000000c60a7223 */ /* 0x000fe20000010809 */
[----:B------:R-:W-:-:S02]  /*247b0*/  MOV R50, R45 ;  /* 0x0000002d00327202 */ /* 0x000fc40000000f00 */
[----:B------:R-:W-:Y:S02]  /*247c0*/  MOV R45, R47 ;  /* 0x0000002f002d7202 */ /* 0x000fe40000000f00 */
[----:B------:R-:W-:Y:S02]  /*247d0*/  MOV R47, R36 ;  /* 0x00000024002f7202 */ /* 0x000fe40000000f00 */
[----:B------:R-:W-:Y:S02]  /*247e0*/  MOV R36, R37 ;  /* 0x0000002500247202 */ /* 0x000fe40000000f00 */
[----:B------:R-:W-:Y:S02]  /*247f0*/  MOV R37, R134 ;  /* 0x0000008600257202 */ /* 0x000fe40000000f00 */
[----:B------:R5:W-:Y:S01]  /*24800*/  MUFU.EX2 R134, R10 ;  /* 0x0000000a00867308 */ /* 0x000be20000000800 */
[----:B------:R-:W-:Y:S02]  /*24810*/  MOV R198, R51 ;  /* 0x0000003300c67202 */ /* 0x000fe40000000f00 */
[----:B------:R-:W-:-:S02]  /*24820*/  MOV R51, R44 ;  /* 0x0000002c00337202 */ /* 0x000fc40000000f00 */
[----:B------:R-:W-:Y:S02]  /*24830*/  MOV R44, R46 ;  /* 0x0000002e002c7202 */ /* 0x000fe40000000f00 */
[----:B------:R-:W-:Y:S01]  /*24840*/  MOV R46, R41 ;  /* 0x00000029002e7202 */ /* 0x000fe20000000f00 */
[----:B-----5:R-:W-:-:S04]  /*24850*/  FFMA.FTZ R10, R192, R0, -R9 ;  /* 0x00000000c00a7223 */ /* 0x020fc80000010809 */
[----:B------:R5:W-:Y:S01]  /*24860*/  MUFU.EX2 R68, R10 ;  /* 0x0000000a00447308 */ /* 0x000be20000000800 */
[-C--:B------:R-:W-:Y:S02]  /*24870*/  FMUL.FTZ R100, R100, R3.reuse ;  /* 0x0000000364647220 */ /* 0x080fe40000410000 */
[-C--:B------:R-:W-:Y:S02]  /*24880*/  FMUL.FTZ R101, R101, R3.reuse ;  /* 0x0000000365657220 */ /* 0x080fe40000410000 */
[-C--:B------:R-:W-:Y:S02]  /*24890*/  FMUL.FTZ R102, R102, R2.reuse ;  /* 0x0000000266667220 */ /* 0x080fe40000410000 */
[----:B------:R-:W-:Y:S02]  /*248a0*/  FMUL.FTZ R103, R103, R2 ;  /* 0x0000000267677220 */ /* 0x000fe40000410000 */
[-C--:B------:R-:W-:Y:S02]  /*248b0*/  FMUL.FTZ R104, R104, R3.reuse ;  /* 0x0000000368687220 */ /* 0x080fe40000410000 */
[----:B------:R-:W-:-:S02]  /*248c0*/  FMUL.FTZ R105, R105, R3 ;  /* 0x0000000369697220 */ /* 0x000fc40000410000 */
[----:B-----5:R-:W-:Y:S02]  /*248d0*/  FFMA.FTZ R10, R194, R0, -R9 ;  /* 0x00000000c20a7223 */ /* 0x020fe40000010809 */
[-C--:B------:R-:W-:Y:S02]  /*248e0*/  FMUL.FTZ R106, R106, R2.reuse ;  /* 0x000000026a6a7220 */ /* 0x080fe40000410000 */
[----:B------:R5:W-:Y:S01]  /*248f0*/  MUFU.EX2 R41, R10 ;  /* 0x0000000a00297308 */ /* 0x000be20000000800 */
[-C--:B------:R-:W-:Y:S02]  /*24900*/  FMUL.FTZ R107, R107, R2.reuse ;  /* 0x000000026b6b7220 */ /* 0x080fe40000410000 */
[-C--:B------:R-:W-:Y:S02]  /*24910*/  FMUL.FTZ R108, R108, R3.reuse ;  /* 0x000000036c6c7220 */ /* 0x080fe40000410000 */
[----:B------:R-:W-:Y:S02]  /*24920*/  FMUL.FTZ R109, R109, R3 ;  /* 0x000000036d6d7220 */ /* 0x000fe40000410000 */
[----:B------:R-:W-:-:S02]  /*24930*/  FMUL.FTZ R110, R110, R2 ;  /* 0x000000026e6e7220 */ /* 0x000fc40000410000 */
[-C--:B------:R-:W-:Y:S02]  /*24940*/  FMUL.FTZ R111, R111, R2.reuse ;  /* 0x000000026f6f7220 */ /* 0x080fe40000410000 */
[-C--:B------:R-:W-:Y:S02]  /*24950*/  FMUL.FTZ R112, R112, R3.reuse ;  /* 0x0000000370707220 */ /* 0x080fe40000410000 */
[----:B------:R-:W-:Y:S02]  /*24960*/  FMUL.FTZ R113, R113, R3 ;  /* 0x0000000371717220 */ /* 0x000fe40000410000 */
[-C--:B------:R-:W-:Y:S02]  /*24970*/  FMUL.FTZ R114, R114, R2.reuse ;  /* 0x0000000272727220 */ /* 0x080fe40000410000 */
[----:B------:R-:W-:Y:S02]  /*24980*/  FMUL.FTZ R115, R115, R2 ;  /* 0x0000000273737220 */ /* 0x000fe40000410000 */
[----:B-----5:R-:W-:-:S02]  /*24990*/  FFMA.FTZ R10, R196, R0, -R9 ;  /* 0x00000000c40a7223 */ /* 0x020fc40000010809 */
[-C--:B------:R-:W-:Y:S02]  /*249a0*/  FMUL.FTZ R116, R116, R3.reuse ;  /* 0x0000000374747220 */ /* 0x080fe40000410000 */
[-C--:B------:R-:W-:Y:S02]  /*249b0*/  FMUL.FTZ R117, R117, R3.reuse ;  /* 0x0000000375757220 */ /* 0x080fe40000410000 */
[-C--:B------:R-:W-:Y:S02]  /*249c0*/  FMUL.FTZ R118, R118, R2.reuse ;  /* 0x0000000276767220 */ /* 0x080fe40000410000 */
[----:B------:R-:W-:Y:S01]  /*249d0*/  FMUL.FTZ R119, R119, R2 ;  /* 0x0000000277777220 */ /* 0x000fe20000410000 */
[----:B------:R5:W-:Y:S01]  /*249e0*/  MUFU.EX2 R76, R10 ;  /* 0x0000000a004c7308 */ /* 0x000be20000000800 */
[----:B----4-:R-:W-:Y:S01]  /*249f0*/  HMMA.16816.F32 R100, R4, R24, R100 ;  /* 0x000000180464723c */ /* 0x010fe20000001864 */
[-C--:B------:R-:W-:Y:S02]  /*24a00*/  FMUL.FTZ R124, R124, R3.reuse ;  /* 0x000000037c7c7220 */ /* 0x080fe40000410000 */
[----:B------:R-:W-:-:S02]  /*24a10*/  FMUL.FTZ R125, R125, R3 ;  /* 0x000000037d7d7220 */ /* 0x000fc40000410000 */
[----:B------:R-:W-:-:S03]  /*24a20*/  FMUL.FTZ R126, R126, R2 ;  /* 0x000000027e7e7220 */ /* 0x000fc60000410000 */
[----:B------:R-:W-:Y:S01]  /*24a30*/  HMMA.16816.F32 R104, R4, R26, R104 ;  /* 0x0000001a0468723c */ /* 0x000fe20000001868 */
[----:B------:R-:W-:Y:S01]  /*24a40*/  LDSM.16.MT88.4 R24, [R210+0x10800] ;  /* 0x01080000d218783b */ /* 0x000fe20000004200 */
[----:B------:R-:W-:Y:S02]  /*24a50*/  FMUL.FTZ R127, R127, R2 ;  /* 0x000000027f7f7220 */ /* 0x000fe40000410000 */
[----:B-----5:R-:W-:-:S04]  /*24a60*/  FFMA.FTZ R10, R199, R0, -R8 ;  /* 0x00000000c70a7223 */ /* 0x020fc80000010808 */
[----:B---3--:R-:W-:Y:S01]  /*24a70*/  HMMA.16816.F32 R108, R4, R20, R108 ;  /* 0x00000014046c723c */ /* 0x008fe2000000186c */
[-C--:B------:R-:W-:Y:S02]  /*24a80*/  FMUL.FTZ R128, R128, R3.reuse ;  /* 0x0000000380807220 */ /* 0x080fe40000410000 */
[----:B------:R-:W-:Y:S02]  /*24a90*/  FMUL.FTZ R129, R129, R3 ;  /* 0x0000000381817220 */ /* 0x000fe40000410000 */
[----:B------:R-:W-:-:S03]  /*24aa0*/  FMUL.FTZ R130, R130, R2 ;  /* 0x0000000282827220 */ /* 0x000fc60000410000 */
[----:B------:R-:W-:Y:S01]  /*24ab0*/  HMMA.16816.F32 R112, R4, R22, R112 ;  /* 0x000000160470723c */ /* 0x000fe20000001870 */
[----:B------:R-:W3:Y:S01]  /*24ac0*/  LDSM.16.MT88.4 R20, [R209+0x10800] ;  /* 0x01080000d114783b */ /* 0x000ee20000004200 */
[----:B------:R-:W-:-:S06]  /*24ad0*/  FMUL.FTZ R131, R131, R2 ;  /* 0x0000000283837220 */ /* 0x000fcc0000410000 */
[C---:B--2---:R-:W-:Y:S01]  /*24ae0*/  HMMA.16816.F32 R116, R4.reuse, R16, R116 ;  /* 0x000000100474723c */ /* 0x044fe20000001874 */
[----:B------:R2:W4:Y:S01]  /*24af0*/  MUFU.EX2 R16, R10 ;  /* 0x0000000a00107308 */ /* 0x0005220000000800 */
[----:B------:R-:W-:Y:S01]  /*24b00*/  FMUL.FTZ R120, R120, R3 ;  /* 0x0000000378787220 */ /* 0x000fe20000410000 */
[----:B------:R-:W-:Y:S01]  /*24b10*/  MOV R199, R11 ;  /* 0x0000000b00c77202 */ /* 0x000fe20000000f00 */
[----:B------:R-:W-:Y:S01]  /*24b20*/  FMUL.FTZ R121, R121, R3 ;  /* 0x0000000379797220 */ /* 0x000fe20000410000 */
[----:B------:R-:W-:Y:S01]  /*24b30*/  MOV R194, R40 ;  /* 0x0000002800c27202 */ /* 0x000fe20000000f00 */
[-C--:B------:R-:W-:Y:S02]  /*24b40*/  FMUL.FTZ R122, R122, R2.reuse ;  /* 0x000000027a7a7220 */ /* 0x080fe40000410000 */
[----:B-1----:R-:W-:Y:S01]  /*24b50*/  HMMA.16816.F32 R124, R4, R12, R124 ;  /* 0x0000000c047c723c */ /* 0x002fe2000000187c */
[----:B------:R-:W-:Y:S02]  /*24b60*/  FMUL.FTZ R123, R123, R2 ;  /* 0x000000027b7b7220 */ /* 0x000fe40000410000 */
[----:B------:R-:W-:-:S05]  /*24b70*/  FFMA.FTZ R11, R204, R0, -R8 ;  /* 0x00000000cc0b7223 */ /* 0x000fca0000010808 */
[C---:B------:R-:W-:Y:S01]  /*24b80*/  HMMA.16816.F32 R128, R4.reuse, R14, R128 ;  /* 0x0000000e0480723c */ /* 0x040fe20000001880 */
[--C-:B--2---:R-:W-:Y:S01]  /*24b90*/  FFMA.FTZ R10, R205, R0, -R8.reuse ;  /* 0x00000000cd0a7223 */ /* 0x104fe20000010808 */
[----:B------:R-:W1:Y:S03]  /*24ba0*/  LDSM.16.MT88.4 R12, [R211+0x10800] ;  /* 0x01080000d30c783b */ /* 0x000e660000004200 */
[----:B------:R2:W5:Y:S01]  /*24bb0*/  MUFU.EX2 R40, R10 ;  /* 0x0000000a00287308 */ /* 0x0005620000000800 */
[----:B------:R-:W-:Y:S02]  /*24bc0*/  MOV R192, R42 ;  /* 0x0000002a00c07202 */ /* 0x000fe40000000f00 */
[----:B------:R-:W-:Y:S05]  /*24bd0*/  HMMA.16816.F32 R120, R4, R18, R120 ;  /* 0x000000120478723c */ /* 0x000fea0000001878 */
[----:B------:R4:W-:Y:S01]  /*24be0*/  MUFU.EX2 R42, R11 ;  /* 0x0000000b002a7308 */ /* 0x0009e20000000800 */
[----:B--2---:R-:W-:-:S07]  /*24bf0*/  FFMA.FTZ R10, R193, R0, -R8 ;  /* 0x00000000c10a7223 */ /* 0x004fce0000010808 */
[----:B------:R-:W2:Y:S01]  /*24c00*/  MUFU.EX2 R84, R10 ;  /* 0x0000000a00547308 */ /* 0x000ea20000000800 */
[----:B----4-:R-:W-:Y:S02]  /*24c10*/  MOV R11, R16 ;  /* 0x00000010000b7202 */ /* 0x010fe40000000f00 */
[----:B------:R-:W4:Y:S01]  /*24c20*/  LDSM.16.MT88.4 R16, [R212+0x10800] ;  /* 0x01080000d410783b */ /* 0x000f220000004200 */
[----:B------:R-:W-:Y:S02]  /*24c30*/  F2FP.PACK_AB R4, R68, R134 ;  /* 0x000000864404723e */ /* 0x000fe400000000ff */
[----:B-----5:R-:W-:Y:S02]  /*24c40*/  F2FP.PACK_AB R5, R40, R11 ;  /* 0x0000000b2805723e */ /* 0x020fe400000000ff */
[----:B------:R-:W-:Y:S02]  /*24c50*/  F2FP.PACK_AB R6, R76, R41 ;  /* 0x000000294c06723e */ /* 0x000fe400000000ff */
[----:B--2---:R-:W-:-:S02]  /*24c60*/  F2FP.PACK_AB R7, R84, R42 ;  /* 0x0000002a5407723e */ /* 0x004fc400000000ff */
[----:B------:R-:W-:Y:S02]  /*24c70*/  MOV R78, R36 ;  /* 0x00000024004e7202 */ /* 0x000fe40000000f00 */
[----:B------:R-:W-:Y:S02]  /*24c80*/  MOV R77, R37 ;  /* 0x00000025004d7202 */ /* 0x000fe40000000f00 */
[----:B------:R-:W-:Y:S01]  /*24c90*/  MOV R87, R38 ;  /* 0x0000002600577202 */ /* 0x000fe20000000f00 */
[----:B---3--:R-:W-:Y:S01]  /*24ca0*/  HMMA.16816.F32 R140, R4, R20, R140 ;  /* 0x00000014048c723c */ /* 0x008fe2000000188c */
[----:B------:R-:W-:-:S07]  /*24cb0*/  MOV R86, R39 ;  /* 0x0000002700567202 */ /* 0x000fce0000000f00 */
[C---:B------:R-:W-:Y:S01]  /*24cc0*/  HMMA.16816.F32 R32, R4.reuse, R22, R32 ;  /* 0x000000160420723c */ /* 0x040fe20000001820 */
[----:B------:R-:W2:Y:S07]  /*24cd0*/  LDSM.16.MT88.4 R20, [R209+0x12800] ;  /* 0x01280000d114783b */ /* 0x000eae0000004200 */
[C---:B------:R-:W-:Y:S01]  /*24ce0*/  HMMA.16816.F32 R36, R4.reuse, R26, R28 ;  /* 0x0000001a0424723c */ /* 0x040fe2000000181c */
[----:B------:R-:W3:Y:S07]  /*24cf0*/  LDSM.16.MT88.4 R28, [R210+0x12800] ;  /* 0x01280000d21c783b */ /* 0x000eee0000004200 */
[----:B------:R-:W-:Y:S01]  /*24d00*/  HMMA.16816.F32 R148, R4, R24, R148 ;  /* 0x000000180494723c */ /* 0x000fe20000001894 */
[----:B------:R-:W5:Y:S01]  /*24d10*/  LDSM.16.MT88.4 R24, [R212+0x12800] ;  /* 0x01280000d418783b */ /* 0x000f620000004200 */
[----:B------:R-:W-:-:S02]  /*24d20*/  MOV R196, R50 ;  /* 0x0000003200c47202 */ /* 0x000fc40000000f00 */
[----:B------:R-:W-:-:S04]  /*24d30*/  MOV R204, R51 ;  /* 0x0000003300cc7202 */ /* 0x000fc80000000f00 */
[----:B-1----:R-:W-:Y:S01]  /*24d40*/  HMMA.16816.F32 R164, R4, R12, R164 ;  /* 0x0000000c04a4723c */ /* 0x002fe200000018a4 */
[----:B------:R-:W-:-:S07]  /*24d50*/  MOV R71, R44 ;  /* 0x0000002c00477202 */ /* 0x000fce0000000f00 */
[C---:B------:R-:W-:Y:S01]  /*24d60*/  HMMA.16816.F32 R48, R4.reuse, R14, R188 ;  /* 0x0000000e0430723c */ /* 0x040fe200000018bc */
[----:B------:R-:W1:Y:S01]  /*24d70*/  LDSM.16.MT88.4 R12, [R211+0x12800] ;  /* 0x01280000d30c783b */ /* 0x000e620000004200 */
[----:B------:R-:W-:Y:S02]  /*24d80*/  MOV R70, R45 ;  /* 0x0000002d00467202 */ /* 0x000fe40000000f00 */
[----:B------:R-:W-:Y:S02]  /*24d90*/  MOV R69, R46 ;  /* 0x0000002e00457202 */ /* 0x000fe40000000f00 */
[----:B------:R-:W-:Y:S02]  /*24da0*/  MOV R79, R47 ;  /* 0x0000002f004f7202 */ /* 0x000fe40000000f00 */
[C---:B----4-:R-:W-:Y:S08]  /*24db0*/  HMMA.16816.F32 R156, R4.reuse, R16, R156 ;  /* 0x00000010049c723c */ /* 0x050ff0000000189c */
[C---:B------:R-:W-:Y:S01]  /*24dc0*/  HMMA.16816.F32 R44, R4.reuse, R18, R200 ;  /* 0x00000012042c723c */ /* 0x040fe200000018c8 */
[----:B------:R-:W4:Y:S06]  /*24dd0*/  LDSM.16.MT88.4 R16, [R209+0x14800] ;  /* 0x01480000d110783b */ /* 0x000f2c0000004200 */
[----:B------:R-:W-:Y:S01]  /*24de0*/  MOV R203, R43 ;  /* 0x0000002b00cb7202 */ /* 0x000fe20000000f00 */
[----:B--2---:R-:W-:Y:S01]  /*24df0*/  HMMA.16816.F32 R52, R4, R22, R180 ;  /* 0x000000160434723c */ /* 0x004fe200000018b4 */
[----:B------:R-:W-:-:S02]  /*24e00*/  MOV R202, R42 ;  /* 0x0000002a00ca7202 */ /* 0x000fc40000000f00 */
[----:B------:R-:W-:Y:S02]  /*24e10*/  MOV R201, R41 ;  /* 0x0000002900c97202 */ /* 0x000fe40000000f00 */
[----:B------:R-:W-:Y:S02]  /*24e20*/  MOV R200, R40 ;  /* 0x0000002800c87202 */ /* 0x000fe40000000f00 */
[----:B------:R-:W-:Y:S01]  /*24e30*/  MOV R180, R84 ;  /* 0x0000005400b47202 */ /* 0x000fe20000000f00 */
[----:B------:R-:W-:Y:S01]  /*24e40*/  HMMA.16816.F32 R40, R4, R20, R184 ;  /* 0x000000140428723c */ /* 0x000fe200000018b8 */
[----:B------:R-:W-:Y:S01]  /*24e50*/  MOV R181, R76 ;  /* 0x0000004c00b57202 */ /* 0x000fe20000000f00 */
[----:B------:R-:W2:Y:S01]  /*24e60*/  LDSM.16.MT88.4 R20, [R210+0x14800] ;  /* 0x01480000d214783b */ /* 0x000ea20000004200 */
[----:B------:R-:W-:-:S04]  /*24e70*/  MOV R182, R77 ;  /* 0x0000004d00b67202 */ /* 0x000fc80000000f00 */
[----:B------:R-:W-:Y:S01]  /*24e80*/  MOV R184, R78 ;  /* 0x0000004e00b87202 */ /* 0x000fe20000000f00 */
[----:B---3--:R-:W-:Y:S01]  /*24e90*/  HMMA.16816.F32 R60, R4, R28, R176 ;  /* 0x0000001c043c723c */ /* 0x008fe200000018b0 */
[----:B------:R-:W-:-:S06]  /*24ea0*/  MOV R185, R79 ;  /* 0x0000004f00b97202 */ /* 0x000fcc0000000f00 */
[----:B------:R-:W-:Y:S01]  /*24eb0*/  MOV R176, R86 ;  /* 0x0000005600b07202 */ /* 0x000fe20000000f00 */
[----:B-----5:R-:W-:Y:S01]  /*24ec0*/  HMMA.16816.F32 R76, R4, R24, R160 ;  /* 0x00000018044c723c */ /* 0x020fe200000018a0 */
[----:B------:R-:W-:-:S07]  /*24ed0*/  MOV R177, R87 ;  /* 0x0000005700b17202 */ /* 0x000fce0000000f00 */
[C---:B------:R-:W-:Y:S01]  /*24ee0*/  HMMA.16816.F32 R84, R4.reuse, R26, R152 ;  /* 0x0000001a0454723c */ /* 0x040fe20000001898 */
[----:B------:R-:W3:Y:S07]  /*24ef0*/  LDSM.16.MT88.4 R24, [R212+0x14800] ;  /* 0x01480000d418783b */ /* 0x000eee0000004200 */
[C---:B-1----:R-:W-:Y:S08]  /*24f00*/  HMMA.16816.F32 R136, R4.reuse, R12, R136 ;  /* 0x0000000c0488723c */ /* 0x042ff00000001888 */
[C---:B------:R-:W-:Y:S01]  /*24f10*/  HMMA.16816.F32 R144, R4.reuse, R14, R144 ;  /* 0x0000000e0490723c */ /* 0x040fe20000001890 */
[----:B------:R-:W1:Y:S07]  /*24f20*/  LDSM.16.MT88.4 R12, [R211+0x14800] ;  /* 0x01480000d30c783b */ /* 0x000e6e0000004200 */
[C---:B----4-:R-:W-:Y:S08]  /*24f30*/  HMMA.16816.F32 R168, R4.reuse, R16, R168 ;  /* 0x0000001004a8723c */ /* 0x050ff000000018a8 */
[----:B------:R-:W-:Y:S01]  /*24f40*/  HMMA.16816.F32 R188, R4, R18, R72 ;  /* 0x0000001204bc723c */ /* 0x000fe20000001848 */
[----:B------:R-:W4:Y:S01]  /*24f50*/  LDSM.16.MT88.4 R16, [R209+0x16800] ;  /* 0x01680000d110783b */ /* 0x000f220000004200 */
[----:B------:R-:W-:-:S04]  /*24f60*/  FFMA.FTZ R10, R207, R0, -R9 ;  /* 0x00000000cf0a7223 */ /* 0x000fc80000010809 */
[----:B------:R5:W-:Y:S01]  /*24f70*/  MUFU.EX2 R179, R10 ;  /* 0x0000000a00b37308 */ /* 0x000be20000000800 */
[----:B------:R-:W-:Y:S01]  /*24f80*/  MOV R186, R69 ;  /* 0x0000004500ba7202 */ /* 0x000fe20000000f00 */
[----:B--2---:R-:W-:Y:S01]  /*24f90*/  HMMA.16816.F32 R160, R4, R20, R64 ;  /* 0x0000001404a0723c */ /* 0x004fe20000001840 */
[----:B------:R-:W-:Y:S02]  /*24fa0*/  MOV R187, R68 ;  /* 0x0000004400bb7202 */ /* 0x000fe40000000f00 */
[----:B------:R-:W-:Y:S02]  /*24fb0*/  MOV R183, R70 ;  /* 0x0000004600b77202 */ /* 0x000fe40000000f00 */
[----:B------:R-:W-:-:S03]  /*24fc0*/  MOV R205, R71 ;  /* 0x0000004700cd7202 */ /* 0x000fc60000000f00 */
[----:B------:R-:W-:Y:S01]  /*24fd0*/  HMMA.16816.F32 R152, R4, R22, R80 ;  /* 0x000000160498723c */ /* 0x000fe20000001850 */
[----:B------:R-:W2:Y:S01]  /*24fe0*/  LDSM.16.MT88.4 R20, [R210+0x16800] ;  /* 0x01680000d214783b */ /* 0x000ea20000004200 */
[----:B-----5:R-:W-:-:S04]  /*24ff0*/  FFMA.FTZ R10, R206, R0, -R9 ;  /* 0x00000000ce0a7223 */ /* 0x020fc80000010809 */
[----:B------:R5:W-:Y:S02]  /*25000*/  MUFU.EX2 R193, R10 ;  /* 0x0000000a00c17308 */ /* 0x000be40000000800 */
[C---:B------:R-:W-:Y:S01]  /*25010*/  HMMA.16816.F32 R68, R4.reuse, R30, R172 ;  /* 0x0000001e0444723c */ /* 0x040fe200000018ac */
[----:B------:R-:W-:Y:S07]  /*25020*/  LDSM.16.MT88.4 R28, [R211+0x16800] ;  /* 0x01680000d31c783b */ /* 0x000fee0000004200 */
[----:B---3--:R-:W-:Y:S01]  /*25030*/  HMMA.16816.F32 R80, R4, R24, R56 ;  /* 0x000000180450723c */ /* 0x008fe20000001838 */
[----:B-----5:R-:W-:-:S07]  /*25040*/  FFMA.FTZ R10, R195, R0, -R9 ;  /* 0x00000000c30a7223 */ /* 0x020fce0000010809 */
[C---:B------:R-:W-:Y:S01]  /*25050*/  HMMA.16816.F32 R88, R4.reuse, R26, R88 ;  /* 0x0000001a0458723c */ /* 0x040fe20000001858 */
[----:B------:R-:W3:Y:S01]  /*25060*/  LDSM.16.MT88.4 R24, [R212+0x16800] ;  /* 0x01680000d418783b */ /* 0x000ee20000004200 */
[----:B------:R5:W-:Y:S06]  /*25070*/  MUFU.EX2 R175, R10 ;  /* 0x0000000a00af7308 */ /* 0x000bec0000000800 */
[----:B-1----:R-:W-:Y:S01]  /*25080*/  HMMA.16816.F32 R72, R4, R12, R92 ;  /* 0x0000000c0448723c */ /* 0x002fe2000000185c */
[----:B-----5:R-:W-:-:S07]  /*25090*/  FFMA.FTZ R10, R197, R0, -R9 ;  /* 0x00000000c50a7223 */ /* 0x020fce0000010809 */
[C---:B------:R-:W-:Y:S01]  /*250a0*/  HMMA.16816.F32 R64, R4.reuse, R14, R96 ;  /* 0x0000000e0440723c */ /* 0x040fe20000001860 */
[----:B------:R-:W1:Y:S01]  /*250b0*/  LDSM.16.MT88.4 R12, [R210+0x11000] ;  /* 0x01100000d20c783b */ /* 0x000e620000004200 */
[----:B------:R5:W1:Y:S06]  /*250c0*/  MUFU.EX2 R174, R10 ;  /* 0x0000000a00ae7308 */ /* 0x000a6c0000000800 */
[----:B----4-:R-:W-:Y:S01]  /*250d0*/  HMMA.16816.F32 R56, R4, R16, R100 ;  /* 0x000000100438723c */ /* 0x010fe20000001864 */
[----:B-----5:R-:W-:-:S04]  /*250e0*/  FFMA.FTZ R10, R239, R0, -R8 ;  /* 0x00000000ef0a7223 */ /* 0x020fc80000010808 */
[----:B------:R4:W-:Y:S03]  /*250f0*/  MUFU.EX2 R178, R10 ;  /* 0x0000000a00b27308 */ /* 0x0009e60000000800 */
[----:B------:R-:W-:Y:S01]  /*25100*/  HMMA.16816.F32 R104, R4, R18, R104 ;  /* 0x000000120468723c */ /* 0x000fe20000001868 */
[----:B------:R-:W5:Y:S01]  /*25110*/  LDSM.16.MT88.4 R16, [R209+0x11000] ;  /* 0x01100000d110783b */ /* 0x000f620000004200 */
[----:B----4-:R-:W-:-:S04]  /*25120*/  FFMA.FTZ R10, R237, R0, -R8 ;  /* 0x00000000ed0a7223 */ /* 0x010fc80000010808 */
[----:B------:R4:W1:Y:S02]  /*25130*/  MUFU.EX2 R239, R10 ;  /* 0x0000000a00ef7308 */ /* 0x0008640000000800 */
[----:B----4-:R-:W-:-:S06]  /*25140*/  FFMA.FTZ R10, R240, R0, -R8 ;  /* 0x00000000f00a7223 */ /* 0x010fcc0000010808 */
[----:B------:R4:W-:Y:S02]  /*25150*/  MUFU.EX2 R237, R10 ;  /* 0x0000000a00ed7308 */ /* 0x0009e40000000800 */
[----:B----4-:R-:W-:-:S06]  /*25160*/  FFMA.FTZ R10, R238, R0, -R8 ;  /* 0x00000000ee0a7223 */ /* 0x010fcc0000010808 */
[----:B------:R-:W4:Y:S01]  /*25170*/  MUFU.EX2 R207, R10 ;  /* 0x0000000a00cf7308 */ /* 0x000f220000000800 */
[----:B-1----:R-:W-:Y:S01]  /*25180*/  MOV R240, R174 ;  /* 0x000000ae00f07202 */ /* 0x002fe20000000f00 */
[----:B--2---:R-:W-:Y:S01]  /*25190*/  HMMA.16816.F32 R108, R4, R20, R108 ;  /* 0x00000014046c723c */ /* 0x004fe2000000186c */
[----:B------:R-:W-:-:S07]  /*251a0*/  MOV R238, R175 ;  /* 0x000000af00ee7202 */ /* 0x000fce0000000f00 */
[C---:B------:R-:W-:Y:S01]  /*251b0*/  HMMA.16816.F32 R112, R4.reuse, R22, R112 ;  /* 0x000000160470723c */ /* 0x040fe20000001870 */
[----:B------:R-:W1:Y:S07]  /*251c0*/  LDSM.16.MT88.4 R20, [R212+0x11000] ;  /* 0x01100000d414783b */ /* 0x000e6e0000004200 */
[C---:B---3--:R-:W-:Y:S08]  /*251d0*/  HMMA.16816.F32 R116, R4.reuse, R24, R116 ;  /* 0x000000180474723c */ /* 0x048ff00000001874 */
[C---:B------:R-:W-:Y:S01]  /*251e0*/  HMMA.16816.F32 R120, R4.reuse, R26, R120 ;  /* 0x0000001a0478723c */ /* 0x040fe20000001878 */
[----:B------:R-:W2:Y:S07]  /*251f0*/  LDSM.16.MT88.4 R24, [R211+0x11000] ;  /* 0x01100000d318783b */ /* 0x000eae0000004200 */
[C---:B------:R-:W-:Y:S08]  /*25200*/  HMMA.16816.F32 R124, R4.reuse, R28, R124 ;  /* 0x0000001c047c723c */ /* 0x040ff0000000187c */
[----:B------:R-:W-:Y:S01]  /*25210*/  HMMA.16816.F32 R128, R4, R30, R128 ;  /* 0x0000001e0480723c */ /* 0x000fe20000001880 */
[----:B------:R-:W3:Y:S06]  /*25220*/  LDSM.16.MT88.4 R28, [R209+0x13000] ;  /* 0x01300000d11c783b */ /* 0x000eec0000004200 */
[----:B------:R-:W-:-:S02]  /*25230*/  F2FP.PACK_AB R4, R193, R179 ;  /* 0x000000b3c104723e */ /* 0x000fc400000000ff */
[----:B------:R-:W-:Y:S02]  /*25240*/  F2FP.PACK_AB R5, R239, R178 ;  /* 0x000000b2ef05723e */ /* 0x000fe400000000ff */
[----:B------:R-:W-:Y:S02]  /*25250*/  F2FP.PACK_AB R6, R240, R238 ;  /* 0x000000eef006723e */ /* 0x000fe400000000ff */
[----:B----4-:R-:W-:-:S07]  /*25260*/  F2FP.PACK_AB R7, R207, R237 ;  /* 0x000000edcf07723e */ /* 0x010fce00000000ff */
[C---:B------:R-:W-:Y:S08]  /*25270*/  HMMA.16816.F32 R148, R4.reuse, R12, R148 ;  /* 0x0000000c0494723c */ /* 0x040ff00000001894 */
[C---:B------:R-:W-:Y:S01]  /*25280*/  HMMA.16816.F32 R36, R4.reuse, R14, R36 ;  /* 0x0000000e0424723c */ /* 0x040fe20000001824 */
[----:B------:R-:W4:Y:S07]  /*25290*/  LDSM.16.MT88.4 R12, [R212+0x13000] ;  /* 0x01300000d40c783b */ /* 0x000f2e0000004200 */
[C---:B-----5:R-:W-:Y:S08]  /*252a0*/  HMMA.16816.F32 R140, R4.reuse, R16, R140 ;  /* 0x00000010048c723c */ /* 0x060ff0000000188c */
[----:B------:R-:W-:Y:S01]  /*252b0*/  HMMA.16816.F32 R32, R4, R18, R32 ;  /* 0x000000120420723c */ /* 0x000fe20000001820 */
[----:B------:R-:W5:Y:S01]  /*252c0*/  LDSM.16.MT88.4 R16, [R210+0x13000] ;  /* 0x01300000d210783b */ /* 0x000f620000004200 */
[----:B------:R-:W-:-:S02]  /*252d0*/  MOV R175, R200 ;  /* 0x000000c800af7202 */ /* 0x000fc40000000f00 */
[----:B------:R-:W-:Y:S02]  /*252e0*/  MOV R174, R201 ;  /* 0x000000c900ae7202 */ /* 0x000fe40000000f00 */
[----:B------:R-:W-:Y:S02]  /*252f0*/  MOV R173, R202 ;  /* 0x000000ca00ad7202 */ /* 0x000fe40000000f00 */
[----:B-1----:R-:W-:Y:S01]  /*25300*/  HMMA.16816.F32 R156, R4, R20, R156 ;  /* 0x00000014049c723c */ /* 0x002fe2000000189c */
[----:B------:R-:W-:Y:S02]  /*25310*/  MOV R172, R203 ;  /* 0x000000cb00ac7202 */ /* 0x000fe40000000f00 */
[----:B------:R-:W-:-:S05]  /*25320*/  MOV R10, R11 ;  /* 0x0000000b000a7202 */ /* 0x000fca0000000f00 */
[----:B------:R-:W-:Y:S01]  /*25330*/  HMMA.16816.F32 R44, R4, R22, R44 ;  /* 0x00000016042c723c */ /* 0x000fe2000000182c */
[----:B------:R-:W1:Y:S01]  /*25340*/  LDSM.16.MT88.4 R20, [R211+0x13000] ;  /* 0x01300000d314783b */ /* 0x000e620000004200 */
[----:B------:R-:W-:Y:S02]  /*25350*/  MOV R102, R204 ;  /* 0x000000cc00667202 */ /* 0x000fe40000000f00 */
[----:B------:R-:W-:-:S04]  /*25360*/  MOV R103, R199 ;  /* 0x000000c700677202 */ /* 0x000fc80000000f00 */
[----:B--2---:R-:W-:Y:S01]  /*25370*/  HMMA.16816.F32 R164, R4, R24, R164 ;  /* 0x0000001804a4723c */ /* 0x004fe200000018a4 */
[----:B------:R-:W-:Y:S02]  /*25380*/  MOV R204, R196 ;  /* 0x000000c400cc7202 */ /* 0x000fe40000000f00 */
[----:B------:R-:W-:-:S05]  /*25390*/  MOV R11, R198 ;  /* 0x000000c6000b7202 */ /* 0x000fca0000000f00 */
        /* <DEDUP_REMOVED lines=9> */
[----:B------:R-:W-:Y:S01]  /*25430*/  HMMA.16816.F32 R68, R4, R18, R68 ;  /* 0x000000120444723c */ /* 0x000fe20000001844 */
[----:B------:R-:W5:Y:S01]  /*25440*/  LDSM.16.MT88.4 R16, [R212+0x15000] ;  /* 0x01500000d410783b */ /* 0x000f620000004200 */
[----:B------:R-:W-:-:S06]  /*25450*/  MOV R206, R192 ;  /* 0x000000c000ce7202 */ /* 0x000fcc0000000f00 */
[----:B-1----:R-:W-:Y:S07]  /*25460*/  HMMA.16816.F32 R96, R4, R22, R144 ;  /* 0x000000160460723c */ /* 0x002fee0000001890 */
[----:B------:R-:W-:Y:S02]  /*25470*/  MOV R144, R11 ;  /* 0x0000000b00907202 */ /* 0x000fe40000000f00 */
[----:B------:R-:W-:Y:S02]  /*25480*/  MOV R145, R193 ;  /* 0x000000c100917202 */ /* 0x000fe40000000f00 */
[----:B------:R-:W-:-:S02]  /*25490*/  MOV R11, R194 ;  /* 0x000000c2000b7202 */ /* 0x000fc40000000f00 */
[----:B--2---:R-:W-:Y:S01]  /*254a0*/  HMMA.16816.F32 R192, R4, R24, R160 ;  /* 0x0000001804c0723c */ /* 0x004fe200000018a0 */
[----:B------:R-:W-:Y:S02]  /*254b0*/  MOV R147, R102 ;  /* 0x0000006600937202 */ /* 0x000fe40000000f00 */
[----:B------:R-:W-:-:S04]  /*254c0*/  MOV R146, R103 ;  /* 0x0000006700927202 */ /* 0x000fc80000000f00 */
[----:B------:R-:W-:Y:S01]  /*254d0*/  MOV R160, R10 ;  /* 0x0000000a00a07202 */ /* 0x000fe20000000f00 */
[----:B------:R-:W-:Y:S01]  /*254e0*/  FFMA.FTZ R10, R206, R0, -R9 ;  /* 0x00000000ce0a7223 */ /* 0x000fe20000010809 */
[C---:B---3--:R-:W-:Y:S01]  /*254f0*/  HMMA.16816.F32 R100, R4.reuse, R28, R168 ;  /* 0x0000001c0464723c */ /* 0x048fe200000018a8 */
[----:B------:R-:W-:Y:S02]  /*25500*/  MOV R48, R184 ;  /* 0x000000b800307202 */ /* 0x000fe40000000f00 */
[----:B------:R-:W-:Y:S01]  /*25510*/  MOV R49, R185 ;  /* 0x000000b900317202 */ /* 0x000fe20000000f00 */
[----:B------:R1:W-:Y:S01]  /*25520*/  MUFU.EX2 R206, R10 ;  /* 0x0000000a00ce7308 */ /* 0x0003e20000000800 */
[----:B------:R-:W-:Y:S02]  /*25530*/  MOV R50, R186 ;  /* 0x000000ba00327202 */ /* 0x000fe40000000f00 */
[----:B------:R-:W-:Y:S01]  /*25540*/  MOV R168, R187 ;  /* 0x000000bb00a87202 */ /* 0x000fe20000000f00 */
[----:B------:R-:W-:Y:S01]  /*25550*/  HMMA.16816.F32 R92, R4, R20, R136 ;  /* 0x00000014045c723c */ /* 0x000fe20000001888 */
[----:B------:R-:W-:Y:S01]  /*25560*/  MOV R161, R172 ;  /* 0x000000ac00a17202 */ /* 0x000fe20000000f00 */
[----:B------:R-:W-:Y:S01]  /*25570*/  LDSM.16.MT88.4 R20, [R209+0x17000] ;  /* 0x01700000d114783b */ /* 0x000fe20000004200 */
[----:B------:R-:W-:-:S02]  /*25580*/  MOV R171, R173 ;  /* 0x000000ad00ab7202 */ /* 0x000fc40000000f00 */
[----:B------:R-:W-:Y:S02]  /*25590*/  MOV R170, R174 ;  /* 0x000000ae00aa7202 */ /* 0x000fe40000000f00 */
[----:B------:R-:W-:Y:S01]  /*255a0*/  MOV R169, R175 ;  /* 0x000000af00a97202 */ /* 0x000fe20000000f00 */
[----:B------:R-:W-:Y:S01]  /*255b0*/  HMMA.16816.F32 R184, R4, R26, R152 ;  /* 0x0000001a04b8723c */ /* 0x000fe20000001898 */
[----:B------:R-:W-:Y:S01]  /*255c0*/  MOV R162, R176 ;  /* 0x000000b000a27202 */ /* 0x000fe20000000f00 */
[----:B------:R-:W-:Y:S01]  /*255d0*/  LDSM.16.MT88.4 R24, [R210+0x17000] ;  /* 0x01700000d218783b */ /* 0x000fe20000004200 */
[----:B-1----:R-:W-:-:S04]  /*255e0*/  FFMA.FTZ R10, R11, R0, -R9 ;  /* 0x000000000b0a7223 */ /* 0x002fc80000010809 */
[----:B------:R-:W-:Y:S01]  /*255f0*/  MOV R155, R183 ;  /* 0x000000b7009b7202 */ /* 0x000fe20000000f00 */
[C---:B----4-:R-:W-:Y:S01]  /*25600*/  HMMA.16816.F32 R172, R4.reuse, R12, R72 ;  /* 0x0000000c04ac723c */ /* 0x050fe20000001848 */
[----:B------:R-:W-:Y:S02]  /*25610*/  MOV R11, R204 ;  /* 0x000000cc000b7202 */ /* 0x000fe40000000f00 */
[----:B------:R1:W2:Y:S05]  /*25620*/  MUFU.EX2 R204, R10 ;  /* 0x0000000a00cc7308 */ /* 0x0002aa0000000800 */
[----:B------:R-:W-:Y:S01]  /*25630*/  HMMA.16816.F32 R136, R4, R14, R64 ;  /* 0x0000000e0488723c */ /* 0x000fe20000001840 */
[----:B------:R-:W3:Y:S01]  /*25640*/  LDSM.16.MT88.4 R12, [R211+0x17000] ;  /* 0x01700000d30c783b */ /* 0x000ee20000004200 */
[----:B------:R-:W-:-:S02]  /*25650*/  MOV R51, R177 ;  /* 0x000000b100337202 */ /* 0x000fc40000000f00 */
[----:B------:R-:W-:Y:S01]  /*25660*/  MOV R163, R178 ;  /* 0x000000b200a37202 */ /* 0x000fe20000000f00 */
[----:B------:R-:W-:Y:S01]  /*25670*/  LDSM.16.MT88.4 R64, [R211+0x13800] ;  /* 0x01380000d340783b */ /* 0x000fe20000004200 */
[----:B------:R-:W-:Y:S02]  /*25680*/  MOV R40, R179 ;  /* 0x000000b300287202 */ /* 0x000fe40000000f00 */
[----:B------:R-:W-:Y:S01]  /*25690*/  MOV R41, R180 ;  /* 0x000000b400297202 */ /* 0x000fe20000000f00 */
[-CC-:B-1----:R-:W-:Y:S01]  /*256a0*/  FFMA.FTZ R10, R155, R0.reuse, -R9.reuse ;  /* 0x000000009b0a7223 */ /* 0x182fe20000010809 */
[----:B------:R-:W-:Y:S01]  /*256b0*/  MOV R42, R181 ;  /* 0x000000b5002a7202 */ /* 0x000fe20000000f00 */
[----:B------:R-:W-:Y:S01]  /*256c0*/  FFMA.FTZ R9, R236, R0, -R9 ;  /* 0x00000000ec097223 */ /* 0x000fe20000010809 */
[----:B------:R-:W-:Y:S01]  /*256d0*/  MOV R43, R182 ;  /* 0x000000b6002b7202 */ /* 0x000fe20000000f00 */
[C---:B-----5:R-:W-:Y:S01]  /*256e0*/  HMMA.16816.F32 R176, R4.reuse, R16, R80 ;  /* 0x0000001004b0723c */ /* 0x060fe20000001850 */
[----:B------:R-:W-:Y:S06]  /*256f0*/  LDSM.16.MT88.4 R152, [R210+0x11800] ;  /* 0x01180000d298783b */ /* 0x000fec0000004200 */
[----:B------:R-:W-:Y:S01]  /*25700*/  MOV R83, R146 ;  /* 0x0000009200537202 */ /* 0x000fe20000000f00 */
[----:B------:R-:W-:Y:S01]  /*25710*/  HMMA.16816.F32 R180, R4, R18, R88 ;  /* 0x0000001204b4723c */ /* 0x000fe20000001858 */
[----:B------:R-:W-:Y:S01]  /*25720*/  MOV R82, R147 ;  /* 0x0000009300527202 */ /* 0x000fe20000000f00 */
[----:B------:R-:W1:Y:S01]  /*25730*/  LDSM.16.MT88.4 R16, [R212+0x17000] ;  /* 0x01700000d410783b */ /* 0x000e620000004200 */
[----:B------:R-:W-:-:S02]  /*25740*/  MOV R80, R134 ;  /* 0x0000008600507202 */ /* 0x000fc40000000f00 */
[----:B------:R4:W-:Y:S02]  /*25750*/  MUFU.EX2 R134, R9 ;  /* 0x0000000900867308 */ /* 0x0009e40000000800 */
[----:B------:R-:W-:Y:S02]  /*25760*/  MOV R89, R144 ;  /* 0x0000009000597202 */ /* 0x000fe40000000f00 */
[----:B------:R-:W-:Y:S02]  /*25770*/  MOV R90, R145 ;  /* 0x00000091005a7202 */ /* 0x000fe40000000f00 */
[----:B------:R-:W5:Y:S01]  /*25780*/  LDSM.16.MT88.4 R144, [R209+0x11800] ;  /* 0x01180000d190783b */ /* 0x000f620000004200 */
[----:B------:R-:W-:Y:S01]  /*25790*/  MOV R81, R205 ;  /* 0x000000cd00517202 */ /* 0x000fe20000000f00 */
[----:B----4-:R-:W-:-:S04]  /*257a0*/  FFMA.FTZ R9, R11, R0, -R8 ;  /* 0x000000000b097223 */ /* 0x010fc80000010808 */
[----:B------:R4:W-:Y:S08]  /*257b0*/  MUFU.EX2 R11, R9 ;  /* 0x00000009000b7308 */ /* 0x0009f00000000800 */
[----:B------:R-:W-:Y:S01]  /*257c0*/  MUFU.EX2 R205, R10 ;  /* 0x0000000a00cd7308 */ /* 0x000fe20000000800 */
[----:B----4-:R-:W-:-:S07]  /*257d0*/  FFMA.FTZ R9, R161, R0, -R8 ;  /* 0x00000000a1097223 */ /* 0x010fce0000010808 */
[----:B------:R4:W1:Y:S02]  /*257e0*/  MUFU.EX2 R10, R9 ;  /* 0x00000009000a7308 */ /* 0x0008640000000800 */
[-CC-:B----4-:R-:W-:Y:S02]  /*257f0*/  FFMA.FTZ R9, R162, R0.reuse, -R8.reuse ;  /* 0x00000000a2097223 */ /* 0x190fe40000010808 */
[----:B------:R-:W-:-:S04]  /*25800*/  FFMA.FTZ R0, R89, R0, -R8 ;  /* 0x0000000059007223 */ /* 0x000fc80000010808 */
[----:B------:R-:W-:Y:S08]  /*25810*/  MUFU.EX2 R9, R9 ;  /* 0x0000000900097308 */ /* 0x000ff00000000800 */
[----:B------:R-:W4:Y:S01]  /*25820*/  MUFU.EX2 R8, R0 ;  /* 0x0000000000087308 */ /* 0x000f220000000800 */
[C---:B---3--:R-:W-:Y:S08]  /*25830*/  HMMA.16816.F32 R124, R4.reuse, R12, R124 ;  /* 0x0000000c047c723c */ /* 0x048ff0000000187c */
[----:B------:R-:W-:Y:S07]  /*25840*/  HMMA.16816.F32 R12, R4, R14, R128 ;  /* 0x0000000e040c723c */ /* 0x000fee0000001880 */
[----:B--2---:R-:W-:-:S02]  /*25850*/  F2FP.PACK_AB R128, R204, R206 ;  /* 0x000000cecc80723e */ /* 0x004fc400000000ff */
[----:B-1----:R-:W-:Y:S02]  /*25860*/  F2FP.PACK_AB R129, R10, R11 ;  /* 0x0000000b0a81723e */ /* 0x002fe400000000ff */
[----:B------:R-:W-:Y:S02]  /*25870*/  F2FP.PACK_AB R130, R134, R205 ;  /* 0x000000cd8682723e */ /* 0x000fe400000000ff */
[----:B----4-:R-:W-:Y:S01]  /*25880*/  F2FP.PACK_AB R131, R8, R9 ;  /* 0x000000090883723e */ /* 0x010fe200000000ff */
[----:B------:R-:W-:Y:S08]  /*25890*/  HMMA.16816.F32 R116, R4, R16, R116 ;  /* 0x000000100474723c */ /* 0x000ff00000001874 */
[----:B-----5:R-:W-:Y:S08]  /*258a0*/  HMMA.16816.F32 R140, R128, R144, R140 ;  /* 0x00000090808c723c */ /* 0x020ff0000000188c */
[----:B------:R-:W-:Y:S07]  /*258b0*/  HMMA.16816.F32 R16, R4, R18, R120 ;  /* 0x000000120410723c */ /* 0x000fee0000001878 */
[----:B------:R-:W-:Y:S01]  /*258c0*/  MOV R123, R43 ;  /* 0x0000002b007b7202 */ /* 0x000fe20000000f00 */
[----:B------:R-:W-:Y:S07]  /*258d0*/  HMMA.16816.F32 R144, R128, R146, R32 ;  /* 0x000000928090723c */ /* 0x000fee0000001820 */
[----:B------:R-:W-:-:S02]  /*258e0*/  MOV R34, R40 ;  /* 0x0000002800227202 */ /* 0x000fc40000000f00 */
[----:B------:R-:W-:Y:S02]  /*258f0*/  MOV R33, R41 ;  /* 0x0000002900217202 */ /* 0x000fe40000000f00 */
[----:B------:R-:W-:Y:S02]  /*25900*/  MOV R32, R42 ;  /* 0x0000002a00207202 */ /* 0x000fe40000000f00 */
[----:B------:R-:W1:Y:S01]  /*25910*/  LDSM.16.MT88.4 R40, [R209+0x13800] ;  /* 0x01380000d128783b */ /* 0x000e620000004200 */
[----:B------:R-:W-:Y:S01]  /*25920*/  MOV R75, R163 ;  /* 0x000000a3004b7202 */ /* 0x000fe20000000f00 */
[----:B------:R-:W-:Y:S01]  /*25930*/  HMMA.16816.F32 R108, R4, R24, R108 ;  /* 0x00000018046c723c */ /* 0x000fe2000000186c */
[----:B------:R-:W-:Y:S02]  /*25940*/  MOV R91, R160 ;  /* 0x000000a0005b7202 */ /* 0x000fe40000000f00 */
[----:B------:R-:W2:Y:S01]  /*25950*/  LDSM.16.MT88.4 R160, [R212+0x11800] ;  /* 0x01180000d4a0783b */ /* 0x000ea20000004200 */
[----:B------:R-:W-:-:S02]  /*25960*/  MOV R35, R75 ;  /* 0x0000004b00237202 */ /* 0x000fc40000000f00 */
[----:B------:R-:W-:Y:S01]  /*25970*/  MOV R0, R82 ;  /* 0x0000005200007202 */ /* 0x000fe20000000f00 */
[----:B------:R-:W-:Y:S01]  /*25980*/  LDSM.16.MT88.4 R72, [R209+0x15800] ;  /* 0x01580000d148783b */ /* 0x000fe20000004200 */
[----:B------:R-:W-:Y:S07]  /*25990*/  HMMA.16816.F32 R24, R4, R26, R112 ;  /* 0x0000001a0418723c */ /* 0x000fee0000001870 */
[----:B------:R-:W-:Y:S01]  /*259a0*/  MOV R115, R48 ;  /* 0x0000003000737202 */ /* 0x000fe20000000f00 */
[----:B------:R-:W-:Y:S01]  /*259b0*/  HMMA.16816.F32 R148, R128, R152, R148 ;  /* 0x000000988094723c */ /* 0x000fe20000001894 */
[----:B------:R-:W-:-:S02]  /*259c0*/  MOV R114, R49 ;  /* 0x0000003100727202 */ /* 0x000fc40000000f00 */
[----:B------:R-:W-:Y:S02]  /*259d0*/  MOV R113, R50 ;  /* 0x0000003200717202 */ /* 0x000fe40000000f00 */
[----:B------:R-:W-:Y:S02]  /*259e0*/  MOV R112, R51 ;  /* 0x0000003300707202 */ /* 0x000fe40000000f00 */
[----:B------:R-:W3:Y:S01]  /*259f0*/  LDSM.16.MT88.4 R48, [R210+0x13800] ;  /* 0x01380000d230783b */ /* 0x000ee20000004200 */
[----:B------:R-:W-:Y:S08]  /*25a00*/  HMMA.16816.F32 R188, R4, R30, R188 ;  /* 0x0000001e04bc723c */ /* 0x000ff000000018bc */
[----:B------:R-:W-:Y:S08]  /*25a10*/  HMMA.16816.F32 R152, R128, R154, R36 ;  /* 0x0000009a8098723c */ /* 0x000ff00000001824 */
[----:B------:R-:W-:Y:S01]  /*25a20*/  HMMA.16816.F32 R28, R4, R20, R56 ;  /* 0x00000014041c723c */ /* 0x000fe20000001838 */
[----:B------:R-:W4:Y:S07]  /*25a30*/  LDSM.16.MT88.4 R56, [R212+0x13800] ;  /* 0x01380000d438783b */ /* 0x000f2e0000004200 */
[----:B-1----:R-:W-:Y:S07]  /*25a40*/  HMMA.16816.F32 R36, R128, R40, R196 ;  /* 0x000000288024723c */ /* 0x002fee00000018c4 */
[----:B------:R-:W-:-:S02]  /*25a50*/  MOV R198, R80 ;  /* 0x0000005000c67202 */ /* 0x000fc40000000f00 */
[----:B------:R-:W-:Y:S02]  /*25a60*/  MOV R197, R81 ;  /* 0x0000005100c57202 */ /* 0x000fe40000000f00 */
[----:B------:R-:W-:Y:S02]  /*25a70*/  MOV R196, R83 ;  /* 0x0000005300c47202 */ /* 0x000fe40000000f00 */
[----:B------:R-:W1:Y:S01]  /*25a80*/  LDSM.16.MT88.4 R80, [R210+0x15800] ;  /* 0x01580000d250783b */ /* 0x000e620000004200 */
[----:B------:R-:W-:Y:S01]  /*25a90*/  HMMA.16816.F32 R20, R4, R22, R104 ;  /* 0x000000160414723c */ /* 0x000fe20000001868 */
[----:B------:R-:W-:Y:S02]  /*25aa0*/  MOV R236, R90 ;  /* 0x0000005a00ec7202 */ /* 0x000fe40000000f00 */
[----:B------:R-:W-:Y:S01]  /*25ab0*/  MOV R90, R168 ;  /* 0x000000a8005a7202 */ /* 0x000fe20000000f00 */
[----:B------:R-:W-:Y:S01]  /*25ac0*/  LDSM.16.MT88.4 R4, [R211+0x17800] ;  /* 0x01780000d304783b */ /* 0x000fe20000004200 */
[----:B------:R-:W-:-:S02]  /*25ad0*/  MOV R89, R169 ;  /* 0x000000a900597202 */ /* 0x000fc40000000f00 */
[----:B------:R-:W-:Y:S02]  /*25ae0*/  MOV R88, R170 ;  /* 0x000000aa00587202 */ /* 0x000fe40000000f00 */
[----:B------:R-:W-:Y:S02]  /*25af0*/  MOV R107, R171 ;  /* 0x000000ab006b7202 */ /* 0x000fe40000000f00 */
[----:B------:R-:W5:Y:S01]  /*25b00*/  LDSM.16.MT88.4 R168, [R211+0x11800] ;  /* 0x01180000d3a8783b */ /* 0x000f620000004200 */
[C---:B--2---:R-:W-:Y:S08]  /*25b10*/  HMMA.16816.F32 R156, R128.reuse, R160, R156 ;  /* 0x000000a0809c723c */ /* 0x044ff0000000189c */
[C---:B------:R-:W-:Y:S08]  /*25b20*/  HMMA.16816.F32 R160, R128.reuse, R162, R44 ;  /* 0x000000a280a0723c */ /* 0x040ff0000000182c */
[C---:B------:R-:W-:Y:S08]  /*25b30*/  HMMA.16816.F32 R40, R128.reuse, R42, R52 ;  /* 0x0000002a8028723c */ /* 0x040ff00000001834 */
[C---:B---3--:R-:W-:Y:S08]  /*25b40*/  HMMA.16816.F32 R44, R128.reuse, R48, R60 ;  /* 0x00000030802c723c */ /* 0x048ff0000000183c */
[C---:B------:R-:W-:Y:S08]  /*25b50*/  HMMA.16816.F32 R48, R128.reuse, R50, R68 ;  /* 0x000000328030723c */ /* 0x040ff00000001844 */
[C---:B----4-:R-:W-:Y:S08]  /*25b60*/  HMMA.16816.F32 R52, R128.reuse, R56, R76 ;  /* 0x000000388034723c */ /* 0x050ff0000000184c */
[C---:B------:R-:W-:Y:S08]  /*25b70*/  HMMA.16816.F32 R68, R128.reuse, R72, R100 ;  /* 0x000000488044723c */ /* 0x040ff00000001864 */
[C---:B-1----:R-:W-:Y:S07]  /*25b80*/  HMMA.16816.F32 R76, R128.reuse, R80, R192 ;  /* 0x00000050804c723c */ /* 0x042fee00000018c0 */
[----:B------:R-:W-:Y:S01]  /*25b90*/  MOV R195, R123 ;  /* 0x0000007b00c37202 */ /* 0x000fe20000000f00 */
[----:B------:R-:W-:Y:S01]  /*25ba0*/  HMMA.16816.F32 R72, R128, R74, R188 ;  /* 0x0000004a8048723c */ /* 0x000fe200000018bc */
[----:B------:R-:W-:Y:S01]  /*25bb0*/  MOV R199, R91 ;  /* 0x0000005b00c77202 */ /* 0x000fe20000000f00 */
[----:B------:R-:W-:Y:S05]  /*25bc0*/  LDSM.16.MT88.4 R120, [R212+0x17800] ;  /* 0x01780000d478783b */ /* 0x000fea0000004200 */
[----:B------:R-:W-:Y:S01]  /*25bd0*/  MOV R188, R112 ;  /* 0x0000007000bc7202 */ /* 0x000fe20000000f00 */
[----:B------:R-:W-:Y:S01]  /*25be0*/  FFMA.FTZ R3, R250, R3, R195 ;  /* 0x00000003fa037223 */ /* 0x000fe200000100c3 */
[----:B------:R-:W-:-:S03]  /*25bf0*/  MOV R189, R113 ;  /* 0x0000007100bd7202 */ /* 0x000fc60000000f00 */
[----:B------:R-:W-:Y:S01]  /*25c00*/  FFMA.FTZ R2, R251, R2, R188 ;  /* 0x00000002fb027223 */ /* 0x000fe200000100bc */
[----:B------:R-:W-:Y:S01]  /*25c10*/  MOV R190, R114 ;  /* 0x0000007200be7202 */ /* 0x000fe20000000f00 */
[----:B------:R-:W-:Y:S01]  /*25c20*/  FADD.FTZ R3, R189, R3 ;  /* 0x00000003bd037221 */ /* 0x000fe20000010000 */
[----:B------:R-:W-:Y:S01]  /*25c30*/  MOV R191, R115 ;  /* 0x0000007300bf7202 */ /* 0x000fe20000000f00 */
[----:B------:R-:W-:Y:S01]  /*25c40*/  FADD.FTZ R0, R0, R2 ;  /* 0x0000000200007221 */ /* 0x000fe20000010000 */
[----:B-----5:R-:W-:Y:S01]  /*25c50*/  HMMA.16816.F32 R164, R128, R168, R164 ;  /* 0x000000a880a4723c */ /* 0x020fe200000018a4 */
[----:B------:R-:W-:Y:S01]  /*25c60*/  FADD.FTZ R2, R190, R3 ;  /* 0x00000003be027221 */ /* 0x000fe20000010000 */
[----:B------:R-:W-:Y:S01]  /*25c70*/  LDSM.16.MT88.4 R112, [R210+0x17800] ;  /* 0x01780000d270783b */ /* 0x000fe20000004200 */
[----:B------:R-:W-:Y:S02]  /*25c80*/  FADD.FTZ R0, R191, R0 ;  /* 0x00000000bf007221 */ /* 0x000fe40000010000 */
[----:B------:R-:W-:-:S02]  /*25c90*/  FADD.FTZ R2, R196, R2 ;  /* 0x00000002c4027221 */ /* 0x000fc40000010000 */
[----:B------:R-:W-:Y:S01]  /*25ca0*/  FADD.FTZ R0, R197, R0 ;  /* 0x00000000c5007221 */ /* 0x000fe20000010000 */
[----:B------:R-:W-:Y:S01]  /*25cb0*/  HMMA.16816.F32 R168, R128, R170, R200 ;  /* 0x000000aa80a8723c */ /* 0x000fe200000018c8 */
[----:B------:R-:W-:Y:S02]  /*25cc0*/  FADD.FTZ R2, R198, R2 ;  /* 0x00000002c6027221 */ /* 0x000fe40000010000 */
[----:B------:R-:W-:-:S04]  /*25cd0*/  FADD.FTZ R0, R199, R0 ;  /* 0x00000000c7007221 */ /* 0x000fc80000010000 */
[----:B------:R-:W-:Y:S01]  /*25ce0*/  MOV R200, R90 ;  /* 0x0000005a00c87202 */ /* 0x000fe20000000f00 */
[C---:B------:R-:W-:Y:S01]  /*25cf0*/  HMMA.16816.F32 R60, R128.reuse, R64, R92 ;  /* 0x00000040803c723c */ /* 0x040fe2000000185c */
[----:B------:R-:W-:Y:S02]  /*25d00*/  MOV R201, R89 ;  /* 0x0000005900c97202 */ /* 0x000fe40000000f00 */
[----:B------:R-:W-:Y:S02]  /*25d10*/  MOV R203, R107 ;  /* 0x0000006b00cb7202 */ /* 0x000fe40000000f00 */
[----:B------:R-:W-:Y:S01]  /*25d20*/  MOV R202, R88 ;  /* 0x0000005800ca7202 */ /* 0x000fe20000000f00 */
[----:B------:R-:W-:Y:S02]  /*25d30*/  LDSM.16.MT88.4 R104, [R209+0x17800] ;  /* 0x01780000d168783b */ /* 0x000fe40000004200 */
[----:B------:R-:W-:Y:S02]  /*25d40*/  HMMA.16816.F32 R64, R128, R66, R96 ;  /* 0x000000428040723c */ /* 0x000fe40000001860 */
[----:B------:R-:W1:Y:S01]  /*25d50*/  LDSM.16.MT88.4 R88, [R212+0x15800] ;  /* 0x01580000d458783b */ /* 0x000e620000004200 */
[----:B------:R-:W-:-:S03]  /*25d60*/  FADD.FTZ R2, R200, R2 ;  /* 0x00000002c8027221 */ /* 0x000fc60000010000 */
[----:B------:R-:W2:Y:S01]  /*25d70*/  LDSM.16.MT88.4 R96, [R211+0x15800] ;  /* 0x01580000d360783b */ /* 0x000ea20000004200 */
[----:B------:R-:W-:Y:S02]  /*25d80*/  FADD.FTZ R0, R201, R0 ;  /* 0x00000000c9007221 */ /* 0x000fe40000010000 */
[----:B------:R-:W-:Y:S02]  /*25d90*/  FADD.FTZ R2, R202, R2 ;  /* 0x00000002ca027221 */ /* 0x000fe40000010000 */
[----:B------:R-:W-:Y:S02]  /*25da0*/  FADD.FTZ R0, R203, R0 ;  /* 0x00000000cb007221 */ /* 0x000fe40000010000 */
[----:B------:R-:W-:Y:S02]  /*25db0*/  FADD.FTZ R2, R32, R2 ;  /* 0x0000000220027221 */ /* 0x000fe40000010000 */
[----:B------:R-:W-:Y:S02]  /*25dc0*/  FADD.FTZ R0, R33, R0 ;  /* 0x0000000021007221 */ /* 0x000fe40000010000 */
[----:B------:R-:W-:-:S02]  /*25dd0*/  FADD.FTZ R2, R34, R2 ;  /* 0x0000000222027221 */ /* 0x000fc40000010000 */
        /* <DEDUP_REMOVED lines=11> */
[----:B------:R-:W-:Y:S01]  /*25e90*/  HMMA.16816.F32 R56, R128, R58, R84 ;  /* 0x0000003a8038723c */ /* 0x000fe20000001854 */
[----:B------:R-:W-:-:S02]  /*25ea0*/  FADD.FTZ R250, R205, R2 ;  /* 0x00000002cdfa7221 */ /* 0x000fc40000010000 */
[----:B------:R-:W-:Y:S02]  /*25eb0*/  FADD.FTZ R0, R9, R0 ;  /* 0x0000000009007221 */ /* 0x000fe40000010000 */
[----:B------:R-:W-:-:S03]  /*25ec0*/  FADD.FTZ R250, R134, R250 ;  /* 0x000000fa86fa7221 */ /* 0x000fc60000010000 */
[----:B-1----:R-:W-:Y:S01]  /*25ed0*/  HMMA.16816.F32 R84, R128, R88, R176 ;  /* 0x000000588054723c */ /* 0x002fe200000018b0 */
[----:B------:R-:W-:Y:S01]  /*25ee0*/  FADD.FTZ R251, R8, R0 ;  /* 0x0000000008fb7221 */ /* 0x000fe20000010000 */
[----:B------:R-:W-:-:S06]  /*25ef0*/  MOV R134, R135 ;  /* 0x0000008700867202 */ /* 0x000fcc0000000f00 */
        /* <DEDUP_REMOVED lines=11> */
[----:B------:R-:W-:Y:S07]  /*25fb0*/  HMMA.16816.F32 R128, R128, R6, R12 ;  /* 0x000000068080723c */ /* 0x000fee000000180c */
[----:B------:R-:W-:Y:S11]  /*25fc0*/  MOV R12, R132 ;  /* 0x00000084000c7202 */ /* 0x000ff60000000f00 */
[----:B------:R-:W-:Y:S01]  /*25fd0*/  @!UPT UIADD3 URZ, URZ, URZ, URZ ;  /* 0x0000003f3f3ff290 */ /* 0x000fe2000fffe03f */
.L_x_4743:
[----:B----4-:R-:W-:Y:S05]  /*25fe0*/  @!P1 BRA `(.L_x_4752) ;  /* 0x00004db000009947 */ /* 0x010fea0003800000 */
[----:B------:R-:W-:Y:S02]  /*25ff0*/  MOV R135, R12 ;  /* 0x0000000c00877202 */ /* 0x000fe40000000f00 */
[----:B------:R-:W-:-:S02]  /*26000*/  MOV R136, R134 ;  /* 0x0000008600887202 */ /* 0x000fc40000000f00 */
.L_x_4761:
        /* <DEDUP_REMOVED lines=16> */
[----:B------:R-:W-:Y:S02]  /*26110*/  IADD3 R12, R10, 0x40, RZ ;  /* 0x000000400a0c7810 */ /* 0x000fe40007ffe0ff */
[----:B------:R-:W-:Y:S02]  /*26120*/  IABS R11, R10 ;  /* 0x0000000a000b7213 */ /* 0x000fe40000000000 */
[----:B------:R-:W-:Y:S02]  /*26130*/  IABS R8, R12 ;  /* 0x0000000c00087213 */ /* 0x000fe40000000000 */
[-C--:B--2---:R-:W-:Y:S02]  /*26140*/  IABS R0, R4.reuse ;  /* 0x0000000400007213 */ /* 0x084fe40000000000 */
[-C--:B------:R-:W-:Y:S02]  /*26150*/  IABS R9, R4.reuse ;  /* 0x0000000400097213 */ /* 0x080fe40000000000 */
[----:B------:R-:W1:Y:S01]  /*26160*/  I2F.RP R6, R0 ;  /* 0x0000000000067306 */ /* 0x000e620000209400 */
[-C--:B------:R-:W-:Y:S02]  /*26170*/  LOP3.LUT R12, R12, R4.reuse, RZ, 0x3c, !PT ;  /* 0x000000040c0c7212 */ /* 0x080fe400078e3cff */
[----:B------:R-:W-:Y:S01]  /*26180*/  IMAD.MOV R9, RZ, RZ, -R9 ;  /* 0x000000ffff097224 */ /* 0x000fe200078e0a09 */
[----:B------:R-:W-:Y:S02]  /*26190*/  LOP3.LUT R10, R10, R4, RZ, 0x3c, !PT ;  /* 0x000000040a0a7212 */ /* 0x000fe400078e3cff */
[----:B------:R-:W-:Y:S02]  /*261a0*/  ISETP.GE.AND P2, PT, R12, RZ, PT ;  /* 0x000000ff0c00720c */ /* 0x000fe40003f46270 */
[----:B------:R-:W-:Y:S02]  /*261b0*/  ISETP.GE.AND P0, PT, R10, RZ, PT ;  /* 0x000000ff0a00720c */ /* 0x000fe40003f06270 */
        /* <DEDUP_REMOVED lines=33> */
[----:B------:R1:W3:Y:S02]  /*263d0*/  LD.E R12, [R10.64] ;  /* 0x000000040a0c7980 */ /* 0x0002e4000c101900 */
[----:B------:R-:W-:Y:S02]  /*263e0*/  IMAD R4, R4, R0, -0x40 ;  /* 0xffffffc004047424 */ /* 0x000fe400078e0200 */
[----:B-1----:R1:W3:Y:S03]  /*263f0*/  LD.E R11, [R8.64] ;  /* 0x00000004080b7980 */ /* 0x0022e6000c101900 */
[----:B------:R-:W-:Y:S01]  /*26400*/  SHF.R.S32.HI R10, RZ, 0x1f, R4 ;  /* 0x0000001fff0a7819 */ /* 0x000fe20000011404 */
[----:B-1----:R-:W4:Y:S01]  /*26410*/  LD.E.64 R8, [R2.64+0x28] ;  /* 0x0000280402087980 */ /* 0x002f22000c101b00 */
        /* <DEDUP_REMOVED lines=8> */
[----:B------:R-:W-:Y:S04]  /*264a0*/  IMAD R6, R8, R0, R6 ;  /* 0x0000000008067224 */ /* 0x000fe800078e0206 */
[----:B------:R-:W-:Y:S02]  /*264b0*/  IMAD.IADD R6, R5, 0x1, R6 ;  /* 0x0000000105067824 */ /* 0x000fe400078e0206 */
[----:B------:R-:W-:Y:S01]  /*264c0*/  IMAD.MOV.U32 R5, RZ, RZ, R4 ;  /* 0x000000ffff057224 */ /* 0x000fe200078e0004 */
[----:B------:R-:W-:-:S05]  /*264d0*/  BRA `(.L_x_4755) ;  /* 0x0000004000007947 */ /* 0x000fca0003800000 */
.L_x_4754:
[----:B------:R-:W-:Y:S02]  /*264e0*/  ULDC.64 UR4, c[0x0][0x118] ;  /* 0x0000460000047ab9 */ /* 0x000fe40000000a00 */
[----:B------:R-:W2:Y:S02]  /*264f0*/  LD.E R5, [R2.64+0x40] ;  /* 0x0000400402057980 */ /* 0x000ea4000c101900 */
[----:B--2---:R-:W-:Y:S04]  /*26500*/  LEA R5, -R5, RZ, 0x6 ;  /* 0x000000ff05057211 */ /* 0x004fe800078e31ff */
[----:B------:R-:W-:Y:S02]  /*26510*/  SHF.R.S32.HI R6, RZ, 0x1f, R5 ;  /* 0x0000001fff067819 */ /* 0x000fe40000011405 */
.L_x_4755:
[----:B------:R-:W-:Y:S05]  /*26520*/  BSYNC B0 ;  /* 0x0000000000007941 */ /* 0x000fea0003800000 */
.L_x_4753:
[----:B------:R-:W2:Y:S01]  /*26530*/  LDL R9, [R1] ;  /* 0x0000000001097983 */ /* 0x000ea20000100800 */
[C---:B------:R-:W-:Y:S01]  /*26540*/  LOP3.LUT P6, RZ, R246.reuse, 0x1, RZ, 0xc0, !PT ;  /* 0x00000001f6ff7812 */ /* 0x040fe200078cc0ff */
[----:B------:R-:W-:Y:S01]  /*26550*/  ULDC.64 UR4, c[0x0][0x118] ;  /* 0x0000460000047ab9 */ /* 0x000fe20000000a00 */
[C---:B------:R-:W-:Y:S01]  /*26560*/  LOP3.LUT P4, RZ, R246.reuse, 0x4, RZ, 0xc0, !PT ;  /* 0x00000004f6ff7812 */ /* 0x040fe2000788c0ff */
[----:B------:R-:W-:Y:S01]  /*26570*/  BSSY B1, `(.L_x_4756) ;  /* 0x0000252000017945 */ /* 0x000fe20003800000 */
[----:B------:R-:W3:Y:S01]  /*26580*/  LDL R8, [R1+0x4] ;  /* 0x0000040001087983 */ /* 0x000ee20000100800 */
[C---:B------:R-:W-:Y:S02]  /*26590*/  LOP3.LUT P5, RZ, R246.reuse, 0x2, RZ, 0xc0, !PT ;  /* 0x00000002f6ff7812 */ /* 0x040fe400078ac0ff */
[----:B------:R-:W-:Y:S02]  /*265a0*/  LOP3.LUT P3, RZ, R246, 0x8, RZ, 0xc0, !PT ;  /* 0x00000008f6ff7812 */ /* 0x000fe4000786c0ff */
[CC--:B------:R-:W-:Y:S04]  /*265b0*/  LEA R138, P0, R5.reuse, R244.reuse, 0x1 ;  /* 0x000000f4058a7211 */ /* 0x0c0fe800078008ff */
[C---:B------:R-:W-:Y:S05]  /*265c0*/  LEA.HI.X R139, R5.reuse, R245, R6, 0x1, P0 ;  /* 0x000000f5058b7211 */ /* 0x040fea00000f0c06 */
[----:B------:R-:W-:Y:S01]  /*265d0*/  @!PT LDS RZ, [RZ] ;  /* 0x00000000fffff984 */ /* 0x000fe20000000800 */
[----:B------:R-:W-:Y:S01]  /*265e0*/  @!PT LDS RZ, [RZ] ;  /* 0x00000000fffff984 */ /* 0x000fe20000000800 */
[----:B------:R-:W-:Y:S01]  /*265f0*/  @!PT LDS RZ, [RZ] ;  /* 0x00000000fffff984 */ /* 0x000fe20000000800 */
[----:B------:R1:W-:Y:S05]  /*26600*/  @P6 LDGSTS.E.BYPASS.LTC128B.128 [R235+0x10000], [R138.64] ;  /* 0x100000008aeb6fae */ /* 0x0003ea000b901d44 */
[----:B------:R-:W-:Y:S01]  /*26610*/  @!P6 STS.128 [R235+0x10000], RZ ;  /* 0x010000ffeb00e388 */ /* 0x000fe20000000c00 */
[-C--:B--2---:R-:W-:Y:S04]  /*26620*/  IADD3 R4, P1, R5, R9.reuse, RZ ;  /* 0x0000000905047210 */ /* 0x084fe80007f3e0ff */
[----:B------:R-:W-:Y:S01]  /*26630*/  IADD3 R0, P2, R4, R9, RZ ;  /* 0x0000000904007210 */ /* 0x000fe20007f5e0ff */
[--C-:B---3--:R-:W-:Y:S01]  /*26640*/  IMAD.X R7, R6, 0x1, R8.reuse, P1 ;  /* 0x0000000106077824 */ /* 0x108fe200008e0608 */
[CC--:B------:R-:W-:Y:S02]  /*26650*/  @P6 LEA R28, P1, R4.reuse, R244.reuse, 0x1 ;  /* 0x000000f4041c6211 */ /* 0x0c0fe400078208ff */
[C---:B------:R-:W-:Y:S02]  /*26660*/  @P5 LEA R24, P0, R4.reuse, R244, 0x1 ;  /* 0x000000f404185211 */ /* 0x040fe400078008ff */
[----:B------:R-:W-:Y:S02]  /*26670*/  IADD3.X R5, R7, R8, RZ, P2, !PT ;  /* 0x0000000807057210 */ /* 0x000fe400017fe4ff */
[CC--:B------:R-:W-:Y:S02]  /*26680*/  @P4 LEA R22, P2, R4.reuse, R244.reuse, 0x1 ;  /* 0x000000f404164211 */ /* 0x0c0fe400078408ff */
[CCC-:B------:R-:W-:Y:S02]  /*26690*/  @P6 LEA.HI.X R29, R4.reuse, R245.reuse, R7.reuse, 0x1, P1 ;  /* 0x000000f5041d6211 */ /* 0x1c0fe400008f0c07 */
        /* <DEDUP_REMOVED lines=8> */
[CC--:B-----5:R-:W-:Y:S02]  /*26720*/  @P4 LEA R16, P1, R0.reuse, R244.reuse, 0x1 ;  /* 0x000000f400104211 */ /* 0x0e0fe400078208ff */
[CCC-:B------:R-:W-:Y:S02]  /*26730*/  @P6 LEA.HI.X R27, R0.reuse, R245.reuse, R5.reuse, 0x1, P0 ;  /* 0x000000f5001b6211 */ /* 0x1c0fe400000f0c05 */
[CC--:B------:R-:W-:Y:S02]  /*26740*/  @P3 LEA R14, P0, R0.reuse, R244.reuse, 0x1 ;  /* 0x000000f4000e3211 */ /* 0x0c0fe400078008ff */
[CCC-:B------:R-:W-:Y:S02]  /*26750*/  @P4 LEA.HI.X R17, R0.reuse, R245.reuse, R5.reuse, 0x1, P1 ;  /* 0x000000f500114211 */ /* 0x1c0fe400008f0c05 */
[-C--:B------:R-:W-:Y:S01]  /*26760*/  @P3 LEA.HI.X R15, R0, R245.reuse, R5, 0x1, P0 ;  /* 0x000000f5000f3211 */ /* 0x080fe200000f0c05 */
[----:B------:R-:W-:Y:S01]  /*26770*/  IMAD.X R5, R5, 0x1, R8, P2 ;  /* 0x0000000105057824 */ /* 0x000fe200010e0608 */
[CC--:B------:R-:W-:Y:S02]  /*26780*/  @P6 LEA R12, P0, R4.reuse, R244.reuse, 0x1 ;  /* 0x000000f4040c6211 */ /* 0x0c0fe400078008ff */
        /* <DEDUP_REMOVED lines=8> */
[-C--:B------:R-:W-:Y:S01]  /*26810*/  @P5 MOV R4, R138.reuse ;  /* 0x0000008a00045202 */ /* 0x080fe20000000f00 */
[--C-:B------:R-:W-:Y:S01]  /*26820*/  IMAD.MOV.U32 R245, RZ, RZ, R139.reuse ;  /* 0x000000fffff57224 */ /* 0x100fe200078e008b */
[-C--:B------:R-:W-:Y:S03]  /*26830*/  MOV R244, R138.reuse ;  /* 0x0000008a00f47202 */ /* 0x080fe60000000f00 */
        /* <DEDUP_REMOVED lines=12> */
[----:B--2---:R-:W-:Y:S01]  /*26900*/  @P3 MOV R4, R138 ;  /* 0x0000008a00043202 */ /* 0x004fe20000000f00 */
[----:B------:R-:W-:Y:S05]  /*26910*/  @P3 IMAD.MOV.U32 R5, RZ, RZ, R139 ;  /* 0x000000ffff053224 */ /* 0x000fea00078e008b */
        /* <DEDUP_REMOVED lines=66> */
[----:B-1----:R-:W-:Y:S05]  /*26d40*/  LDSM.16.M88.4 R16, [R208+0x8800] ;  /* 0x00880000d010783b */ /* 0x002fea0000000200 */
[----:B--2---:R-:W3:Y:S05]  /*26d50*/  LDSM.16.M88.4 R8, [R208+0x8000] ;  /* 0x00800000d008783b */ /* 0x004eea0000000200 */
[----:B----4-:R-:W1:Y:S05]  /*26d60*/  LDSM.16.M88.4 R24, [R208+0x9000] ;  /* 0x00900000d018783b */ /* 0x010e6a0000000200 */
[----:B------:R-:W0:Y:S05]  /*26d70*/  LDGDEPBAR ;  /* 0x00000000000079af */ /* 0x000e2a0000000000 */
[----:B------:R-:W2:Y:S05]  /*26d80*/  LDSM.16.M88.4 R172, [R208+0x9800] ;  /* 0x00980000d0ac783b */ /* 0x000eaa0000000200 */
[----:B------:R-:W-:Y:S05]  /*26d90*/  LDSM.16.M88.4 R176, [R216] ;  /* 0x00000000d8b0783b */ /* 0x000fea0000000200 */
[----:B------:R-:W4:Y:S05]  /*26da0*/  LDSM.16.M88.4 R180, [R219] ;  /* 0x00000000dbb4783b */ /* 0x000f2a0000000200 */
[----:B------:R-:W1:Y:S05]  /*26db0*/  LDSM.16.M88.4 R184, [R234] ;  /* 0x00000000eab8783b */ /* 0x000e6a0000000200 */
[----:B------:R-:W2:Y:S01]  /*26dc0*/  LDSM.16.M88.4 R188, [R233] ;  /* 0x00000000e9bc783b */ /* 0x000ea20000000200 */
[C---:B---3--:R-:W-:Y:S04]  /*26dd0*/  HMMA.16816.F32 R4, R32.reuse, R8, RZ ;  /* 0x000000082004723c */ /* 0x048fe800000018ff */
[----:B------:R-:W4:Y:S05]  /*26de0*/  LDSM.16.M88.4 R192, [R232] ;  /* 0x00000000e8c0783b */ /* 0x000f2a0000000200 */
[----:B------:R-:W-:Y:S01]  /*26df0*/  LDSM.16.M88.4 R196, [R218] ;  /* 0x00000000dac4783b */ /* 0x000fe20000000200 */
[C---:B------:R-:W-:Y:S04]  /*26e00*/  HMMA.16816.F32 R8, R32.reuse, R10, RZ ;  /* 0x0000000a2008723c */ /* 0x040fe800000018ff */
[----:B------:R-:W4:Y:S04]  /*26e10*/  LDSM.16.M88.4 R200, [R214+0x8000] ;  /* 0x00800000d6c8783b */ /* 0x000f280000000200 */
[C---:B------:R-:W-:Y:S01]  /*26e20*/  HMMA.16816.F32 R12, R32.reuse, R16, RZ ;  /* 0x00000010200c723c */ /* 0x040fe200000018ff */
[----:B------:R-:W-:Y:S05]  /*26e30*/  LDSM.16.M88.4 R204, [R214+0x9000] ;  /* 0x00900000d6cc783b */ /* 0x000fea0000000200 */
[----:B------:R-:W3:Y:S02]  /*26e40*/  LD.E R0, [R2.64+0x18c] ;  /* 0x00018c0402007980 */ /* 0x000ee4000c101900 */
[C---:B------:R-:W-:Y:S08]  /*26e50*/  HMMA.16816.F32 R16, R32.reuse, R18, RZ ;  /* 0x000000122010723c */ /* 0x040ff000000018ff */
[C---:B-1----:R-:W-:Y:S08]  /*26e60*/  HMMA.16816.F32 R20, R32.reuse, R24, RZ ;  /* 0x000000182014723c */ /* 0x042ff000000018ff */
[C---:B------:R-:W-:Y:S08]  /*26e70*/  HMMA.16816.F32 R24, R32.reuse, R26, RZ ;  /* 0x0000001a2018723c */ /* 0x040ff000000018ff */
[C---:B--2---:R-:W-:Y:S08]  /*26e80*/  HMMA.16816.F32 R28, R32.reuse, R172, RZ ;  /* 0x000000ac201c723c */ /* 0x044ff000000018ff */
[----:B------:R-:W-:Y:S01]  /*26e90*/  HMMA.16816.F32 R32, R32, R174, RZ ;  /* 0x000000ae2020723c */ /* 0x000fe200000018ff */
[----:B------:R-:W1:Y:S07]  /*26ea0*/  LDSM.16.M88.4 R172, [R214+0x8800] ;  /* 0x00880000d6ac783b */ /* 0x000e6e0000000200 */
[C---:B----4-:R-:W-:Y:S08]  /*26eb0*/  HMMA.16816.F32 R4, R176.reuse, R180, R4 ;  /* 0x000000b4b004723c */ /* 0x050ff00000001804 */
[C---:B------:R-:W-:Y:S01]  /*26ec0*/  HMMA.16816.F32 R8, R176.reuse, R182, R8 ;  /* 0x000000b6b008723c */ /* 0x040fe20000001808 */
[----:B------:R-:W2:Y:S07]  /*26ed0*/  LDSM.16.M88.4 R180, [R214+0x9800] ;  /* 0x00980000d6b4783b */ /* 0x000eae0000000200 */
        /* <DEDUP_REMOVED lines=8> */
[----:B------:R-:W2:Y:S05]  /*26f60*/  LDSM.16.M88.4 R176, [R213+0x800] ;  /* 0x00080000d5b0783b */ /* 0x000eaa0000000200 */
        /* <DEDUP_REMOVED lines=10> */
[C---:B--2---:R-:W-:Y:S08]  /*27010*/  HMMA.16816.F32 R28, R196.reuse, R180, R28 ;  /* 0x000000b4c41c723c */ /* 0x044ff0000000181c */
[----:B------:R-:W-:Y:S01]  /*27020*/  HMMA.16816.F32 R32, R196, R182, R32 ;  /* 0x000000b6c420723c */ /* 0x000fe20000001820 */
[----:B------:R-:W-:Y:S05]  /*27030*/  LDSM.16.M88.4 R180, [R208+0xb000] ;  /* 0x00b00000d0b4783b */ /* 0x000fea0000000200 */
[----:B------:R-:W-:Y:S02]  /*27040*/  LDSM.16.M88.4 R196, [R231] ;  /* 0x00000000e7c4783b */ /* 0x000fe40000000200 */
[C---:B----4-:R-:W-:Y:S08]  /*27050*/  HMMA.16816.F32 R4, R184.reuse, R188, R4 ;  /* 0x000000bcb804723c */ /* 0x050ff00000001804 */
[C---:B------:R-:W-:Y:S01]  /*27060*/  HMMA.16816.F32 R8, R184.reuse, R190, R8 ;  /* 0x000000beb808723c */ /* 0x040fe20000001808 */
[----:B------:R-:W-:Y:S07]  /*27070*/  LDSM.16.M88.4 R188, [R208+0xb800] ;  /* 0x00b80000d0bc783b */ /* 0x000fee0000000200 */
[C---:B------:R-:W-:Y:S08]  /*27080*/  HMMA.16816.F32 R12, R184.reuse, R176, R12 ;  /* 0x000000b0b80c723c */ /* 0x040ff0000000180c */
[C---:B------:R-:W-:Y:S01]  /*27090*/  HMMA.16816.F32 R16, R184.reuse, R178, R16 ;  /* 0x000000b2b810723c */ /* 0x040fe20000001810 */
[----:B------:R-:W2:Y:S07]  /*270a0*/  LDSM.16.M88.4 R176, [R208+0xa800] ;  /* 0x00a80000d0b0783b */ /* 0x000eae0000000200 */
[C---:B------:R-:W-:Y:S08]  /*270b0*/  HMMA.16816.F32 R20, R184.reuse, R192, R20 ;  /* 0x000000c0b814723c */ /* 0x040ff00000001814 */
[C---:B------:R-:W-:Y:S01]  /*270c0*/  HMMA.16816.F32 R24, R184.reuse, R194, R24 ;  /* 0x000000c2b818723c */ /* 0x040fe20000001818 */
[----:B------:R-:W4:Y:S07]  /*270d0*/  LDSM.16.M88.4 R192, [R216+0x2000] ;  /* 0x00200000d8c0783b */ /* 0x000f2e0000000200 */
[C---:B-1----:R-:W-:Y:S08]  /*270e0*/  HMMA.16816.F32 R28, R184.reuse, R172, R28 ;  /* 0x000000acb81c723c */ /* 0x042ff0000000181c */
[----:B------:R-:W-:Y:S01]  /*270f0*/  HMMA.16816.F32 R32, R184, R174, R32 ;  /* 0x000000aeb820723c */ /* 0x000fe20000001820 */
[----:B------:R-:W1:Y:S05]  /*27100*/  LDSM.16.M88.4 R172, [R230] ;  /* 0x00000000e6ac783b */ /* 0x000e6a0000000200 */
[----:B------:R-:W1:Y:S02]  /*27110*/  LDSM.16.M88.4 R184, [R229] ;  /* 0x00000000e5b8783b */ /* 0x000e640000000200 */
[C---:B------:R-:W-:Y:S08]  /*27120*/  HMMA.16816.F32 R4, R200.reuse, R204, R4 ;  /* 0x000000ccc804723c */ /* 0x040ff00000001804 */
[C---:B------:R-:W-:Y:S01]  /*27130*/  HMMA.16816.F32 R8, R200.reuse, R206, R8 ;  /* 0x000000cec808723c */ /* 0x040fe20000001808 */
[----:B------:R-:W1:Y:S07]  /*27140*/  LDSM.16.M88.4 R204, [R228] ;  /* 0x00000000e4cc783b */ /* 0x000e6e0000000200 */
[C---:B--2---:R-:W-:Y:S08]  /*27150*/  HMMA.16816.F32 R12, R200.reuse, R176, R12 ;  /* 0x000000b0c80c723c */ /* 0x044ff0000000180c */
[C---:B------:R-:W-:Y:S01]  /*27160*/  HMMA.16816.F32 R16, R200.reuse, R178, R16 ;  /* 0x000000b2c810723c */ /* 0x040fe20000001810 */
[----:B------:R-:W-:Y:S07]  /*27170*/  LDSM.16.M88.4 R176, [R218+0x2000] ;  /* 0x00200000dab0783b */ /* 0x000fee0000000200 */
[C---:B------:R-:W-:Y:S08]  /*27180*/  HMMA.16816.F32 R20, R200.reuse, R180, R20 ;  /* 0x000000b4c814723c */ /* 0x040ff00000001814 */
[C---:B------:R-:W-:Y:S01]  /*27190*/  HMMA.16816.F32 R24, R200.reuse, R182, R24 ;  /* 0x000000b6c818723c */ /* 0x040fe20000001818 */
[----:B------:R-:W2:Y:S07]  /*271a0*/  LDSM.16.M88.4 R180, [R214+0xa000] ;  /* 0x00a00000d6b4783b */ /* 0x000eae0000000200 */
        /* <DEDUP_REMOVED lines=20> */
[C---:B------:R-:W-:Y:S08]  /*272f0*/  HMMA.16816.F32 R12, R176.reuse, R188, R12 ;  /* 0x000000bcb00c723c */ /* 0x040ff0000000180c */
[C---:B------:R-:W-:Y:S01]  /*27300*/  HMMA.16816.F32 R16, R176.reuse, R190, R16 ;  /* 0x000000beb010723c */ /* 0x040fe20000001810 */
[----:B------:R-:W-:Y:S07]  /*27310*/  LDSM.16.M88.4 R188, [R215+0x4000] ;  /* 0x00400000d7bc783b */ /* 0x000fee0000000200 */
[C---:B----4-:R-:W-:Y:S08]  /*27320*/  HMMA.16816.F32 R20, R176.reuse, R196, R20 ;  /* 0x000000c4b014723c */ /* 0x050ff00000001814 */
[C---:B------:R-:W-:Y:S01]  /*27330*/  HMMA.16816.F32 R24, R176.reuse, R198, R24 ;  /* 0x000000c6b018723c */ /* 0x040fe20000001818 */
[----:B------:R-:W4:Y:S07]  /*27340*/  LDSM.16.M88.4 R196, [R208+0xc000] ;  /* 0x00c00000d0c4783b */ /* 0x000f2e0000000200 */
[C---:B------:R-:W-:Y:S08]  /*27350*/  HMMA.16816.F32 R28, R176.reuse, R200, R28 ;  /* 0x000000c8b01c723c */ /* 0x040ff0000000181c */
[----:B------:R-:W-:Y:S01]  /*27360*/  HMMA.16816.F32 R32, R176, R202, R32 ;  /* 0x000000cab020723c */ /* 0x000fe20000001820 */
[----:B------:R-:W2:Y:S05]  /*27370*/  LDSM.16.M88.4 R176, [R208+0xc800] ;  /* 0x00c80000d0b0783b */ /* 0x000eaa0000000200 */
        /* <DEDUP_REMOVED lines=13> */
[----:B------:R-:W-:Y:S02]  /*27450*/  LDSM.16.M88.4 R180, [R224] ;  /* 0x00000000e0b4783b */ /* 0x000fe40000000200 */
[C---:B----4-:R-:W-:Y:S08]  /*27460*/  HMMA.16816.F32 R4, R188.reuse, R196, R4 ;  /* 0x000000c4bc04723c */ /* 0x050ff00000001804 */
[C---:B------:R-:W-:Y:S01]  /*27470*/  HMMA.16816.F32 R8, R188.reuse, R198, R8 ;  /* 0x000000c6bc08723c */ /* 0x040fe20000001808 */
[----:B------:R-:W-:Y:S07]  /*27480*/  LDSM.16.M88.4 R196, [R218+0x4000] ;  /* 0x00400000dac4783b */ /* 0x000fee0000000200 */
[C---:B------:R-:W-:Y:S08]  /*27490*/  HMMA.16816.F32 R12, R188.reuse, R176, R12 ;  /* 0x000000b0bc0c723c */ /* 0x040ff0000000180c */
[C---:B------:R-:W-:Y:S01]  /*274a0*/  HMMA.16816.F32 R16, R188.reuse, R178, R16 ;  /* 0x000000b2bc10723c */ /* 0x040fe20000001810 */
[----:B------:R-:W4:Y:S07]  /*274b0*/  LDSM.16.M88.4 R176, [R225] ;  /* 0x00000000e1b0783b */ /* 0x000f2e0000000200 */
[C---:B------:R-:W-:Y:S08]  /*274c0*/  HMMA.16816.F32 R20, R188.reuse, R200, R20 ;  /* 0x000000c8bc14723c */ /* 0x040ff00000001814 */
[C---:B------:R-:W-:Y:S01]  /*274d0*/  HMMA.16816.F32 R24, R188.reuse, R202, R24 ;  /* 0x000000cabc18723c */ /* 0x040fe20000001818 */
[----:B------:R-:W3:Y:S07]  /*274e0*/  LDSM.16.M88.4 R200, [R214+0xc000] ;  /* 0x00c00000d6c8783b */ /* 0x000eee0000000200 */
[C---:B-1----:R-:W-:Y:S08]  /*274f0*/  HMMA.16816.F32 R28, R188.reuse, R184, R28 ;  /* 0x000000b8bc1c723c */ /* 0x042ff0000000181c */
[----:B------:R-:W-:Y:S01]  /*27500*/  HMMA.16816.F32 R32, R188, R186, R32 ;  /* 0x000000babc20723c */ /* 0x000fe20000001820 */
[----:B------:R-:W1:Y:S05]  /*27510*/  LDSM.16.M88.4 R184, [R214+0xc800] ;  /* 0x00c80000d6b8783b */ /* 0x000e6a0000000200 */
[----:B------:R-:W1:Y:S02]  /*27520*/  LDSM.16.M88.4 R188, [R214+0xd000] ;  /* 0x00d00000d6bc783b */ /* 0x000e640000000200 */
[C---:B------:R-:W-:Y:S08]  /*27530*/  HMMA.16816.F32 R4, R192.reuse, R204, R4 ;  /* 0x000000ccc004723c */ /* 0x040ff00000001804 */
[C---:B------:R-:W-:Y:S01]  /*27540*/  HMMA.16816.F32 R8, R192.reuse, R206, R8 ;  /* 0x000000cec008723c */ /* 0x040fe20000001808 */
[----:B------:R-:W1:Y:S07]  /*27550*/  LDSM.16.M88.4 R204, [R214+0xd800] ;  /* 0x00d80000d6cc783b */ /* 0x000e6e0000000200 */
        /* <DEDUP_REMOVED lines=26> */
[C---:B----4-:R-:W-:Y:S08]  /*27700*/  HMMA.16816.F32 R12, R172.reuse, R180, R12 ;  /* 0x000000b4ac0c723c */ /* 0x050ff0000000180c */
[C---:B------:R-:W-:Y:S01]  /*27710*/  HMMA.16816.F32 R16, R172.reuse, R182, R16 ;  /* 0x000000b6ac10723c */ /* 0x040fe20000001810 */
[----:B------:R-:W-:Y:S07]  /*27720*/  LDSM.16.M88.4 R180, [R216+0x6000] ;  /* 0x00600000d8b4783b */ /* 0x000fee0000000200 */
[C---:B------:R-:W-:Y:S08]  /*27730*/  HMMA.16816.F32 R20, R172.reuse, R192, R20 ;  /* 0x000000c0ac14723c */ /* 0x040ff00000001814 */
[C---:B------:R-:W-:Y:S01]  /*27740*/  HMMA.16816.F32 R24, R172.reuse, R194, R24 ;  /* 0x000000c2ac18723c */ /* 0x040fe20000001818 */
[----:B------:R-:W4:Y:S07]  /*27750*/  LDSM.16.M88.4 R192, [R223] ;  /* 0x00000000dfc0783b */ /* 0x000f2e0000000200 */
[C---:B---3--:R-:W-:Y:S08]  /*27760*/  HMMA.16816.F32 R28, R172.reuse, R200, R28 ;  /* 0x000000c8ac1c723c */ /* 0x048ff0000000181c */
[----:B------:R-:W-:Y:S01]  /*27770*/  HMMA.16816.F32 R32, R172, R202, R32 ;  /* 0x000000caac20723c */ /* 0x000fe20000001820 */
[----:B------:R-:W3:Y:S05]  /*27780*/  LDSM.16.M88.4 R172, [R222] ;  /* 0x00000000deac783b */ /* 0x000eea0000000200 */
[----:B------:R-:W2:Y:S02]  /*27790*/  LDSM.16.M88.4 R200, [R221] ;  /* 0x00000000ddc8783b */ /* 0x000ea40000000200 */
        /* <DEDUP_REMOVED lines=8> */
[----:B------:R-:W1:Y:S07]  /*27820*/  LDSM.16.M88.4 R204, [R214+0xe000] ;  /* 0x00e00000d6cc783b */ /* 0x000e6e0000000200 */
[C---:B--2---:R-:W-:Y:S08]  /*27830*/  HMMA.16816.F32 R28, R184.reuse, R176, R28 ;  /* 0x000000b0b81c723c */ /* 0x044ff0000000181c */
[----:B------:R-:W-:Y:S01]  /*27840*/  HMMA.16816.F32 R32, R184, R178, R32 ;  /* 0x000000b2b820723c */ /* 0x000fe20000001820 */
[----:B------:R-:W-:Y:S05]  /*27850*/  LDSM.16.M88.4 R176, [R214+0xf000] ;  /* 0x00f00000d6b0783b */ /* 0x000fea0000000200 */
[----:B------:R-:W-:Y:S02]  /*27860*/  LDSM.16.M88.4 R184, [R214+0xf800] ;  /* 0x00f80000d6b8783b */ /* 0x000fe40000000200 */
[C---:B----4-:R-:W-:Y:S08]  /*27870*/  HMMA.16816.F32 R4, R180.reuse, R192, R4 ;  /* 0x000000c0b404723c */ /* 0x050ff00000001804 */
[C---:B------:R-:W-:Y:S01]  /*27880*/  HMMA.16816.F32 R8, R180.reuse, R194, R8 ;  /* 0x000000c2b408723c */ /* 0x040fe20000001808 */
[----:B------:R-:W-:Y:S07]  /*27890*/  LDSM.16.M88.4 R192, [R217+0x6000] ;  /* 0x00600000d9c0783b */ /* 0x000fee0000000200 */
[C---:B---3--:R-:W-:Y:S08]  /*278a0*/  HMMA.16816.F32 R12, R180.reuse, R172, R12 ;  /* 0x000000acb40c723c */ /* 0x048ff0000000180c */
[C---:B------:R-:W-:Y:S01]  /*278b0*/  HMMA.16816.F32 R16, R180.reuse, R174, R16 ;  /* 0x000000aeb410723c */ /* 0x040fe20000001810 */
[----:B------:R-:W2:Y:S07]  /*278c0*/  LDSM.16.M88.4 R172, [R214+0xe800] ;  /* 0x00e80000d6ac783b */ /* 0x000eae0000000200 */
[C---:B------:R-:W-:Y:S08]  /*278d0*/  HMMA.16816.F32 R20, R180.reuse, R200, R20 ;  /* 0x000000c8b414723c */ /* 0x040ff00000001814 */
[C---:B------:R-:W-:Y:S01]  /*278e0*/  HMMA.16816.F32 R24, R180.reuse, R202, R24 ;  /* 0x000000cab418723c */ /* 0x040fe20000001818 */
[----:B------:R-:W3:Y:S07]  /*278f0*/  LDSM.16.M88.4 R200, [R213+0x6000] ;  /* 0x00600000d5c8783b */ /* 0x000eee0000000200 */
[C---:B-1----:R-:W-:Y:S08]  /*27900*/  HMMA.16816.F32 R28, R180.reuse, R188, R28 ;  /* 0x000000bcb41c723c */ /* 0x042ff0000000181c */
[----:B------:R-:W-:Y:S08]  /*27910*/  HMMA.16816.F32 R32, R180, R190, R32 ;  /* 0x000000beb420723c */ /* 0x000ff00000001820 */
[C---:B------:R-:W-:Y:S08]  /*27920*/  HMMA.16816.F32 R4, R196.reuse, R204, R4 ;  /* 0x000000ccc404723c */ /* 0x040ff00000001804 */
        /* <DEDUP_REMOVED lines=37> */
[----:B------:R2:W2:Y:S10]  /*27b80*/  MUFU.TANH R180, R12 ;  /* 0x0000000c00b47308 */ /* 0x0004b40000002400 */
[----:B------:R2:W2:Y:S01]  /*27b90*/  MUFU.TANH R182, R13 ;  /* 0x0000000d00b67308 */ /* 0x0004a20000002400 */
[----:B-1----:R-:W1:Y:S01]  /*27ba0*/  LDSM.16.M88.4 R8, [R213+0x7800] ;  /* 0x00780000d508783b */ /* 0x002e620000000200 */
[C---:B----4-:R-:W-:Y:S01]  /*27bb0*/  HMMA.16816.F32 R20, R192.reuse, R4, R20 ;  /* 0x00000004c014723c */ /* 0x050fe20000001814 */
[----:B------:R-:W-:Y:S07]  /*27bc0*/  DEPBAR.LE SB0, 0x0 ;  /* 0x000080000000791a */ /* 0x000fee0000000000 */
[----:B------:R4:W1:Y:S01]  /*27bd0*/  MUFU.TANH R188, R14 ;  /* 0x0000000e00bc7308 */ /* 0x0008620000002400 */
[----:B------:R-:W-:Y:S01]  /*27be0*/  BAR.SYNC.DEFER_BLOCKING 0x0 ;  /* 0x0000000000007b1d */ /* 0x000fe20000010000 */
[C---:B------:R-:W-:Y:S08]  /*27bf0*/  HMMA.16816.F32 R24, R192.reuse, R6, R24 ;  /* 0x00000006c018723c */ /* 0x040ff00000001818 */
[----:B------:R4:W1:Y:S06]  /*27c00*/  MUFU.TANH R173, R15 ;  /* 0x0000000f00ad7308 */ /* 0x00086c0000002400 */
[-C--:B------:R-:W-:Y:S04]  /*27c10*/  FMUL.FTZ R20, R20, R0.reuse ;  /* 0x0000000014147220 */ /* 0x080fe80000410000 */
[----:B------:R4:W2:Y:S01]  /*27c20*/  MUFU.TANH R181, R16 ;  /* 0x0000001000b57308 */ /* 0x0008a20000002400 */
[-C--:B------:R-:W-:Y:S02]  /*27c30*/  FMUL.FTZ R21, R21, R0.reuse ;  /* 0x0000000015157220 */ /* 0x080fe40000410000 */
[-C--:B------:R-:W-:Y:S02]  /*27c40*/  FMUL.FTZ R22, R22, R0.reuse ;  /* 0x0000000016167220 */ /* 0x080fe40000410000 */
[-C--:B------:R-:W-:Y:S02]  /*27c50*/  FMUL.FTZ R23, R23, R0.reuse ;  /* 0x0000000017177220 */ /* 0x080fe40000410000 */
[-C--:B------:R-:W-:Y:S02]  /*27c60*/  FMUL.FTZ R24, R24, R0.reuse ;  /* 0x0000000018187220 */ /* 0x080fe40000410000 */
[-C--:B------:R-:W-:Y:S01]  /*27c70*/  FMUL.FTZ R25, R25, R0.reuse ;  /* 0x0000000019197220 */ /* 0x080fe20000410000 */
[----:B------:R4:W2:Y:S01]  /*27c80*/  MUFU.TANH R187, R17 ;  /* 0x0000001100bb7308 */ /* 0x0008a20000002400 */
[-C--:B------:R-:W-:Y:S02]  /*27c90*/  FMUL.FTZ R26, R26, R0.reuse ;  /* 0x000000001a1a7220 */ /* 0x080fe40000410000 */
[-C--:B------:R-:W-:Y:S01]  /*27ca0*/  FMUL.FTZ R27, R27, R0.reuse ;  /* 0x000000001b1b7220 */ /* 0x080fe20000410000 */
[C---:B-1----:R-:W-:Y:S06]  /*27cb0*/  HMMA.16816.F32 R28, R192.reuse, R8, R28 ;  /* 0x00000008c01c723c */ /* 0x042fec000000181c */
[----:B------:R4:W1:Y:S02]  /*27cc0*/  MUFU.TANH R175, R18 ;  /* 0x0000001200af7308 */ /* 0x0008640000002400 */
[----:B------:R-:W-:Y:S01]  /*27cd0*/  HMMA.16816.F32 R32, R192, R10, R32 ;  /* 0x0000000ac020723c */ /* 0x000fe20000001820 */
[----:B------:R-:W2:Y:S07]  /*27ce0*/  LDL R195, [R1+0x8] ;  /* 0x0000080001c37983 */ /* 0x000eae0000100800 */
        /* <DEDUP_REMOVED lines=22> */
[----:B------:R-:W1:Y:S10]  /*27e50*/  MUFU.TANH R33, R33 ;  /* 0x0000002100217308 */ /* 0x000e740000002400 */
[----:B------:R4:W1:Y:S10]  /*27e60*/  MUFU.TANH R137, R34 ;  /* 0x0000002200897308 */ /* 0x0008740000002400 */
[----:B------:R-:W1:Y:S01]  /*27e70*/  MUFU.TANH R0, R0 ;  /* 0x0000000000007308 */ /* 0x000e620000002400 */
[----:B--2---:R-:W-:Y:S11]  /*27e80*/  ISETP.GT.AND P0, PT, R241, R195, PT ;  /* 0x000000c3f100720c */ /* 0x004ff60003f04270 */
[----:B------:R-:W-:Y:S02]  /*27e90*/  @!UPT UIADD3 URZ, URZ, URZ, URZ ;  /* 0x0000003f3f3ff290 */ /* 0x000fe4000fffe03f */
[----:B------:R-:W-:-:S05]  /*27ea0*/  @!P0 BRA `(.L_x_4757) ;  /* 0x00000be000008947 */ /* 0x000fca0003800000 */
[----:B-1-34-:R-:W-:Y:S01]  /*27eb0*/  ISETP.NE.U32.AND P0, PT, R242, RZ, PT ;  /* 0x000000fff200720c */ /* 0x01afe20003f05070 */
[----:B------:R-:W-:Y:S03]  /*27ec0*/  BSSY B0, `(.L_x_4758) ;  /* 0x0000048000007945 */ /* 0x000fe60003800000 */
[----:B------:R-:W-:Y:S11]  /*27ed0*/  ISETP.NE.AND.EX P0, PT, R243, RZ, PT, P0 ;  /* 0x000000fff300720c */ /* 0x000ff60003f05300 */
[----:B------:R-:W-:Y:S02]  /*27ee0*/  @!UPT UIADD3 URZ, URZ, URZ, URZ ;  /* 0x0000003f3f3ff290 */ /* 0x000fe4000fffe03f */
[----:B------:R-:W-:-:S05]  /*27ef0*/  @!P0 BRA `(.L_x_4759) ;  /* 0x0000040000008947 */ /* 0x000fca0003800000 */
[----:B------:R-:W-:Y:S01]  /*27f00*/  IMAD.SHL.U32 R11, R241, 0x40, RZ ;  /* 0x00000040f10b7824 */ /* 0x000fe200078e00ff */
[----:B------:R-:W-:Y:S02]  /*27f10*/  ULDC.64 UR4, c[0x0][0x118] ;  /* 0x0000460000047ab9 */ /* 0x000fe40000000a00 */
[----:B------:R-:W2:Y:S02]  /*27f20*/  LD.E R5, [R2.64+0x170] ;  /* 0x0001700402057980 */ /* 0x000ea4000c101900 */
[----:B------:R-:W-:Y:S04]  /*27f30*/  IADD3 R12, R11, -0x40, RZ ;  /* 0xffffffc00b0c7810 */ /* 0x000fe80007ffe0ff */
        /* <DEDUP_REMOVED lines=9> */
[--C-:B-1----:R-:W-:Y:S04]  /*27fd0*/  IMAD.MOV R6, RZ, RZ, -R7.reuse ;  /* 0x000000ffff067224 */ /* 0x102fe800078e0a07 */
[----:B------:R-:W-:Y:S02]  /*27fe0*/  IMAD R9, R6, R4, RZ ;  /* 0x0000000406097224 */ /* 0x000fe400078e02ff */
[----:B------:R-:W-:Y:S04]  /*27ff0*/  IMAD.MOV.U32 R6, RZ, RZ, RZ ;  /* 0x000000ffff067224 */ /* 0x000fe800078e00ff */
[----:B------:R-:W-:Y:S01]  /*28000*/  IMAD.HI.U32 R7, R7, R9, R6 ;  /* 0x0000000907077227 */ /* 0x000fe200078e0006 */
[----:B------:R-:W-:Y:S02]  /*28010*/  IABS R9, R11 ;  /* 0x0000000b00097213 */ /* 0x000fe40000000000 */
[----:B------:R-:W-:Y:S03]  /*28020*/  LOP3.LUT R11, R11, R5, RZ, 0x3c, !PT ;  /* 0x000000050b0b7212 */ /* 0x000fe600078e3cff */
[C---:B------:R-:W-:Y:S04]  /*28030*/  IMAD.HI.U32 R6, R7.reuse, R8, RZ ;  /* 0x0000000807067227 */ /* 0x040fe800078e00ff */
        /* <DEDUP_REMOVED lines=18> */
[----:B------:R-:W-:Y:S03]  /*28160*/  SEL R10, R4, R6, !P2 ;  /* 0x00000006040a7207 */ /* 0x000fe60005000000 */
[----:B------:R-:W-:Y:S01]  /*28170*/  @!P1 IMAD.MOV R7, RZ, RZ, -R7 ;  /* 0x000000ffff079224 */ /* 0x000fe200078e0a07 */
[-C--:B------:R-:W-:Y:S04]  /*28180*/  LEA R12, P1, R10, R242.reuse, 0x2 ;  /* 0x000000f20a0c7211 */ /* 0x080fe800078210ff */
[----:B------:R-:W-:Y:S02]  /*28190*/  SEL R4, R4, R7, !P2 ;  /* 0x0000000704047207 */ /* 0x000fe40005000000 */
[-C--:B------:R-:W-:Y:S01]  /*281a0*/  LEA.HI.X.SX32 R13, R10, R243.reuse, 0x2, P1 ;  /* 0x000000f30a0d7211 */ /* 0x080fe200008f16ff */
[----:B------:R-:W2:Y:S01]  /*281b0*/  LD.E.64 R6, [R2.64+0x38] ;  /* 0x0000380402067980 */ /* 0x000ea2000c101b00 */
[C---:B------:R-:W-:Y:S04]  /*281c0*/  LEA R8, P0, R4.reuse, R242, 0x2 ;  /* 0x000000f204087211 */ /* 0x040fe800078010ff */
[C---:B------:R-:W-:Y:S01]  /*281d0*/  LEA.HI.X.SX32 R9, R4.reuse, R243, 0x2, P0 ;  /* 0x000000f304097211 */ /* 0x040fe200000f16ff */
[----:B------:R-:W-:Y:S01]  /*281e0*/  IMAD.IADD R4, R4, 0x1, -R10 ;  /* 0x0000000104047824 */ /* 0x000fe200078e0a0a */
[----:B------:R-:W3:Y:S03]  /*281f0*/  LD.E R12, [R12.64] ;  /* 0x000000040c0c7980 */ /* 0x000ee6000c101900 */
[----:B------:R-:W-:Y:S01]  /*28200*/  IMAD R5, R5, R4, -0x40 ;  /* 0xffffffc005057424 */ /* 0x000fe200078e0204 */
[----:B------:R1:W3:Y:S04]  /*28210*/  LD.E R11, [R8.64] ;  /* 0x00000004080b7980 */ /* 0x0002e8000c101900 */
        /* <DEDUP_REMOVED lines=14> */
.L_x_4759:
[----:B------:R-:W-:Y:S02]  /*28300*/  ULDC.64 UR4, c[0x0][0x118] ;  /* 0x0000460000047ab9 */ /* 0x000fe40000000a00 */
[----:B------:R-:W2:Y:S02]  /*28310*/  LD.E R7, [R2.64+0x38] ;  /* 0x0000380402077980 */ /* 0x000ea4000c101900 */
[----:B--2---:R-:W-:Y:S04]  /*28320*/  LEA R7, -R7, RZ, 0x6 ;  /* 0x000000ff07077211 */ /* 0x004fe800078e31ff */
[----:B------:R-:W-:Y:S02]  /*28330*/  SHF.R.S32.HI R8, RZ, 0x1f, R7 ;  /* 0x0000001fff087819 */ /* 0x000fe40000011407 */
.L_x_4760:
[----:B------:R-:W-:Y:S05]  /*28340*/  BSYNC B0 ;  /* 0x0000000000007941 */ /* 0x000fea0003800000 */
.L_x_4758:
[C---:B------:R-:W-:Y:S01]  /*28350*/  LEA R6, P0, R7.reuse, R247, 0x1 ;  /* 0x000000f707067211 */ /* 0x040fe200078008ff */
[----:B------:R-:W-:Y:S01]  /*28360*/  ULDC.64 UR4, c[0x0][0x118] ;  /* 0x0000460000047ab9 */ /* 0x000fe20000000a00 */
[CC--:B------:R-:W-:Y:S02]  /*28370*/  IADD3 R5, P1, R7.reuse, R248.reuse, RZ ;  /* 0x000000f807057210 */ /* 0x0c0fe40007f3e0ff */
[----:B------:R-:W-:Y:S02]  /*28380*/  LEA.HI.X R7, R7, R249, R8, 0x1, P0 ;  /* 0x000000f907077211 */ /* 0x000fe400000f0c08 */
[CC--:B------:R-:W-:Y:S01]  /*28390*/  @P5 LEA R26, P0, R5.reuse, R247.reuse, 0x1 ;  /* 0x000000f7051a5211 */ /* 0x0c0fe200078008ff */
[--C-:B------:R-:W-:Y:S01]  /*283a0*/  IMAD.X R9, R8, 0x1, R252.reuse, P1 ;  /* 0x0000000108097824 */ /* 0x100fe200008e06fc */
[C---:B------:R-:W-:Y:S01]  /*283b0*/  @P6 LEA R30, P1, R5.reuse, R247, 0x1 ;  /* 0x000000f7051e6211 */ /* 0x040fe200078208ff */
[----:B------:R-:W-:Y:S01]  /*283c0*/  @!PT LDS RZ, [RZ] ;  /* 0x00000000fffff984 */ /* 0x000fe20000000800 */
[----:B------:R-:W-:Y:S01]  /*283d0*/  @!PT LDS RZ, [RZ] ;  /* 0x00000000fffff984 */ /* 0x000fe20000000800 */
[----:B------:R-:W-:Y:S01]  /*283e0*/  @!PT LDS RZ, [RZ] ;  /* 0x00000000fffff984 */ /* 0x000fe20000000800 */
[----:B------:R1:W-:Y:S01]  /*283f0*/  @P6 LDGSTS.E.BYPASS.LTC128B.128 [R235+0x8000], [R6.64] ;  /* 0x0800000006eb6fae */ /* 0x0003e2000b901d44 */
[CC--:B------:R-:W-:Y:S02]  /*28400*/  IADD3 R4, P2, R5.reuse, R248.reuse, RZ ;  /* 0x000000f805047210 */ /* 0x0c0fe40007f5e0ff */
[CCC-:B------:R-:W-:Y:S01]  /*28410*/  @P6 LEA.HI.X R31, R5.reuse, R249.reuse, R9.reuse, 0x1, P1 ;  /* 0x000000f9051f6211 */ /* 0x1c0fe200008f0c09 */
[----:B------:R1:W-:Y:S01]  /*28420*/  @!P6 STS.128 [R235+0x8000], RZ ;  /* 0x008000ffeb00e388 */ /* 0x0003e20000000c00 */
[--C-:B------:R-:W-:Y:S01]  /*28430*/  @P5 LEA.HI.X R27, R5, R249, R9.reuse, 0x1, P0 ;  /* 0x000000f9051b5211 */ /* 0x100fe200000f0c09 */
[----:B------:R-:W-:Y:S01]  /*28440*/  IMAD.X R8, R9, 0x1, R252, P2 ;  /* 0x0000000109087824 */ /* 0x000fe200010e06fc */
        /* <DEDUP_REMOVED lines=8> */
[----:B------:R-:W-:Y:S02]  /*284d0*/  @P3 LEA.HI.X R23, R5, R249, R9, 0x1, P1 ;  /* 0x000000f905173211 */ /* 0x000fe400008f0c09 */
        /* <DEDUP_REMOVED lines=8> */
[C-C-:B------:R-:W-:Y:S02]  /*28560*/  @P5 LEA.HI.X R21, R4.reuse, R249, R8.reuse, 0x1, P2 ;  /* 0x000000f904155211 */ /* 0x140fe400010f0c08 */
        /* <DEDUP_REMOVED lines=16> */
[CC--:B------:R-:W-:Y:S01]  /*28670*/  @P4 LEA R10, P1, R5.reuse, R247.reuse, 0x1 ;  /* 0x000000f7050a4211 */ /* 0x0c0fe200078208ff */
[----:B------:R-:W-:Y:S01]  /*28680*/  IMAD.X R8, R8, 0x1, R252, P2 ;  /* 0x0000000108087824 */ /* 0x000fe200010e06fc */
[C---:B------:R-:W-:Y:S01]  /*28690*/  @P5 LEA R12, P2, R5.reuse, R247, 0x1 ;  /* 0x000000f7050c5211 */ /* 0x040fe200078408ff */
[----:B------:R-:W-:Y:S01]  /*286a0*/  @!PT LDS RZ, [RZ] ;  /* 0x00000000fffff984 */ /* 0x000fe20000000800 */
[----:B------:R-:W-:Y:S01]  /*286b0*/  @!PT LDS RZ, [RZ] ;  /* 0x00000000fffff984 */ /* 0x000fe20000000800 */
[----:B------:R-:W-:Y:S01]  /*286c0*/  @!PT LDS RZ, [RZ] ;  /* 0x00000000fffff984 */ /* 0x000fe20000000800 */
[----:B------:R1:W-:Y:S03]  /*286d0*/  @P5 LDGSTS.E.BYPASS.LTC128B.128 [R235+0xa800], [R26.64+0x80] ;  /* 0x0a8000801aeb5fae */ /* 0x0003e6000b901d44 */
[CCC-:B------:R-:W-:Y:S01]  /*286e0*/  @P6 LEA.HI.X R15, R5.reuse, R249.reuse, R8.reuse, 0x1, P0 ;  /* 0x000000f9050f6211 */ /* 0x1c0fe200000f0c08 */
[----:B------:R1:W-:Y:S01]  /*286f0*/  @!P5 STS.128 [R235+0xa800], RZ ;  /* 0x00a800ffeb00d388 */ /* 0x0003e20000000c00 */
[CCC-:B------:R-:W-:Y:S02]  /*28700*/  @P5 LEA.HI.X R13, R5.reuse, R249.reuse, R8.reuse, 0x1, P2 ;  /* 0x000000f9050d5211 */ /* 0x1c0fe400010f0c08 */
[C---:B------:R-:W-:Y:S01]  /*28710*/  @P4 LEA.HI.X R11, R5.reuse, R249, R8, 0x1, P1 ;  /* 0x000000f9050b4211 */ /* 0x040fe200008f0c08 */
        /* <DEDUP_REMOVED lines=55> */
.L_x_4757:
[----:B-1-34-:R-:W-:Y:S05]  /*28a90*/  BSYNC B1 ;  /* 0x0000000000017941 */ /* 0x01afea0003800000 */
.L_x_4756:
[----:B------:R-:W-:Y:S01]  /*28aa0*/  ULDC.64 UR4, c[0x0][0x118] ;  /* 0x0000460000047ab9 */ /* 0x000fe20000000a00 */
[----:B------:R-:W-:Y:S08]  /*28ab0*/  LDSM.16.MT88.4 R28, [R212+0x10000] ;  /* 0x01000000d41c783b */ /* 0x000ff00000004200 */
[----:B------:R1:W2:Y:S04]  /*28ac0*/  LD.E R132, [R2.64+0xdc] ;  /* 0x0000dc0402847980 */ /* 0x0002a8000c101900 */
[----:B-1----:R-:W1:Y:S02]  /*28ad0*/  S2R R2, SR_TID.X ;  /* 0x0000000000027919 */ /* 0x002e640000002100 */
        /* <DEDUP_REMOVED lines=16> */
[----:B------:R-:W4:Y:S01]  /*28be0*/  I2F R9, R9 ;  /* 0x0000000900097306 */ /* 0x000f220000201400 */
[C---:B------:R-:W-:Y:S02]  /*28bf0*/  IADD3 R20, R2.reuse, 0x30, RZ ;  /* 0x0000003002147810 */ /* 0x040fe40007ffe0ff */
[----:B------:R-:W-:Y:S01]  /*28c00*/  IADD3 R19, R2, 0x31, RZ ;  /* 0x0000003102137810 */ /* 0x000fe20007ffe0ff */
[CC--:B-1----:R-:W-:Y:S02]  /*28c10*/  FFMA.FTZ R4, R133.reuse, R5.reuse, R199 ;  /* 0x0000000585047223 */ /* 0x0c2fe400000100c7 */
[C---:B------:R-:W-:Y:S03]  /*28c20*/  FFMA.FTZ R5, R133.reuse, R5, R202 ;  /* 0x0000000585057223 */ /* 0x040fe600000100ca */
[----:B------:R-:W-:Y:S01]  /*28c30*/  FMNMX.FTZ R3, R4, R135, !PT ;  /* 0x0000008704037209 */ /* 0x000fe20007810000 */
[----:B------:R-:W1:Y:S01]  /*28c40*/  I2F R11, R11 ;  /* 0x0000000b000b7306 */ /* 0x000e620000201400 */
[CC--:B---3--:R-:W-:Y:S02]  /*28c50*/  FFMA.FTZ R8, R133.reuse, R10.reuse, R198 ;  /* 0x0000000a85087223 */ /* 0x0c8fe400000100c6 */
[C---:B------:R-:W-:Y:S03]  /*28c60*/  FFMA.FTZ R10, R133.reuse, R10, R201 ;  /* 0x0000000a850a7223 */ /* 0x040fe600000100c9 */
[----:B------:R-:W-:Y:S04]  /*28c70*/  FMNMX.FTZ R3, R8, R3, !PT ;  /* 0x0000000308037209 */ /* 0x000fe80007810000 */
[----:B------:R-:W3:Y:S01]  /*28c80*/  I2F R12, R12 ;  /* 0x0000000c000c7306 */ /* 0x000ee20000201400 */
[CC--:B----4-:R-:W-:Y:S02]  /*28c90*/  FFMA.FTZ R7, R133.reuse, R9.reuse, R191 ;  /* 0x0000000985077223 */ /* 0x0d0fe400000100bf */
[----:B------:R-:W-:Y:S03]  /*28ca0*/  FFMA.FTZ R9, R133, R9, R200 ;  /* 0x0000000985097223 */ /* 0x000fe600000100c8 */
[----:B------:R-:W-:Y:S04]  /*28cb0*/  FMNMX.FTZ R3, R7, R3, !PT ;  /* 0x0000000307037209 */ /* 0x000fe80007810000 */
[----:B------:R-:W4:Y:S01]  /*28cc0*/  I2F R13, R13 ;  /* 0x0000000d000d7306 */ /* 0x000f220000201400 */
[CC--:B-1----:R-:W-:Y:S02]  /*28cd0*/  FFMA.FTZ R6, R133.reuse, R11.reuse, R190 ;  /* 0x0000000b85067223 */ /* 0x0c2fe400000100be */
[C---:B------:R-:W-:Y:S03]  /*28ce0*/  FFMA.FTZ R11, R133.reuse, R11, R197 ;  /* 0x0000000b850b7223 */ /* 0x040fe600000100c5 */
[----:B------:R-:W-:Y:S04]  /*28cf0*/  FMNMX.FTZ R3, R6, R3, !PT ;  /* 0x0000000306037209 */ /* 0x000fe80007810000 */
[----:B------:R-:W1:Y:S01]  /*28d00*/  I2F R14, R14 ;  /* 0x0000000e000e7306 */ /* 0x000e620000201400 */
[CC--:B---3--:R-:W-:Y:S02]  /*28d10*/  FFMA.FTZ R139, R133.reuse, R12.reuse, R188 ;  /* 0x0000000c858b7223 */ /* 0x0c8fe400000100bc */
[----:B------:R-:W-:Y:S01]  /*28d20*/  FFMA.FTZ R180, R133, R12, R180 ;  /* 0x0000000c85b47223 */ /* 0x000fe200000100b4 */
[----:B------:R-:W-:Y:S02]  /*28d30*/  FMNMX.FTZ R12, R5, R136, !PT ;  /* 0x00000088050c7209 */ /* 0x000fe40007810000 */
[----:B------:R-:W-:Y:S04]  /*28d40*/  FMNMX.FTZ R3, R139, R3, !PT ;  /* 0x000000038b037209 */ /* 0x000fe80007810000 */
[----:B------:R-:W3:Y:S01]  /*28d50*/  I2F R15, R15 ;  /* 0x0000000f000f7306 */ /* 0x000ee20000201400 */
[----:B------:R-:W-:Y:S01]  /*28d60*/  FMNMX.FTZ R12, R10, R12, !PT ;  /* 0x0000000c0a0c7209 */ /* 0x000fe20007810000 */
[-C--:B----4-:R-:W-:Y:S03]  /*28d70*/  FFMA.FTZ R173, R133, R13.reuse, R173 ;  /* 0x0000000d85ad7223 */ /* 0x090fe600000100ad */
[----:B------:R-:W-:Y:S01]  /*28d80*/  FMNMX.FTZ R12, R9, R12, !PT ;  /* 0x0000000c090c7209 */ /* 0x000fe20007810000 */
[----:B------:R-:W-:Y:S01]  /*28d90*/  FFMA.FTZ R182, R133, R13, R182 ;  /* 0x0000000d85b67223 */ /* 0x000fe200000100b6 */
[----:B------:R-:W-:Y:S02]  /*28da0*/  IADD3 R13, R2, 0x38, RZ ;  /* 0x00000038020d7810 */ /* 0x000fe40007ffe0ff */
[----:B------:R-:W-:Y:S01]  /*28db0*/  FMNMX.FTZ R3, R173, R3, !PT ;  /* 0x00000003ad037209 */ /* 0x000fe20007810000 */
[----:B------:R-:W4:Y:S01]  /*28dc0*/  I2F R16, R16 ;  /* 0x0000001000107306 */ /* 0x000f220000201400 */
[----:B------:R-:W-:Y:S01]  /*28dd0*/  FMNMX.FTZ R12, R11, R12, !PT ;  /* 0x0000000c0b0c7209 */ /* 0x000fe20007810000 */
[C---:B-1----:R-:W-:Y:S03]  /*28de0*/  FFMA.FTZ R175, R133.reuse, R14, R175 ;  /* 0x0000000e85af7223 */ /* 0x042fe600000100af */
[----:B------:R-:W-:Y:S01]  /*28df0*/  FMNMX.FTZ R12, R180, R12, !PT ;  /* 0x0000000cb40c7209 */ /* 0x000fe20007810000 */
[----:B------:R-:W-:Y:S01]  /*28e00*/  FFMA.FTZ R181, R133, R14, R181 ;  /* 0x0000000e85b57223 */ /* 0x000fe200000100b5 */
[----:B------:R-:W-:Y:S02]  /*28e10*/  IADD3 R14, R2, 0x39, RZ ;  /* 0x00000039020e7810 */ /* 0x000fe40007ffe0ff */
[----:B------:R-:W-:Y:S01]  /*28e20*/  FMNMX.FTZ R3, R175, R3, !PT ;  /* 0x00000003af037209 */ /* 0x000fe20007810000 */
[----:B------:R-:W1:Y:S01]  /*28e30*/  I2F R17, R17 ;  /* 0x0000001100117306 */ /* 0x000e620000201400 */
[----:B------:R-:W-:Y:S01]  /*28e40*/  FMNMX.FTZ R12, R182, R12, !PT ;  /* 0x0000000cb60c7209 */ /* 0x000fe20007810000 */
[-C--:B---3--:R-:W-:Y:S03]  /*28e50*/  FFMA.FTZ R174, R133, R15.reuse, R174 ;  /* 0x0000000f85ae7223 */ /* 0x088fe600000100ae */
[----:B------:R-:W-:Y:S01]  /*28e60*/  FMNMX.FTZ R12, R181, R12, !PT ;  /* 0x0000000cb50c7209 */ /* 0x000fe20007810000 */
[----:B------:R-:W-:Y:S01]  /*28e70*/  FFMA.FTZ R187, R133, R15, R187 ;  /* 0x0000000f85bb7223 */ /* 0x000fe200000100bb */
[----:B------:R-:W-:Y:S03]  /*28e80*/  FMNMX.FTZ R2, R174, R3, !PT ;  /* 0x00000003ae027209 */ /* 0x000fe60007810000 */
[----:B------:R-:W3:Y:S01]  /*28e90*/  I2F R18, R18 ;  /* 0x0000001200127306 */ /* 0x000ee20000201400 */
[----:B------:R-:W-:Y:S01]  /*28ea0*/  FMNMX.FTZ R12, R187, R12, !PT ;  /* 0x0000000cbb0c7209 */ /* 0x000fe20007810000 */
[CC--:B----4-:R-:W-:Y:S02]  /*28eb0*/  FFMA.FTZ R185, R133.reuse, R16.reuse, R185 ;  /* 0x0000001085b97223 */ /* 0x0d0fe400000100b9 */
[----:B------:R-:W-:Y:S03]  /*28ec0*/  FFMA.FTZ R196, R133, R16, R196 ;  /* 0x0000001085c47223 */ /* 0x000fe600000100c4 */
[----:B------:R-:W-:Y:S03]  /*28ed0*/  FMNMX.FTZ R2, R185, R2, !PT ;  /* 0x00000002b9027209 */ /* 0x000fe60007810000 */
[----:B------:R-:W4:Y:S01]  /*28ee0*/  I2F R21, R21 ;  /* 0x0000001500157306 */ /* 0x000f220000201400 */
[----:B------:R-:W-:Y:S01]  /*28ef0*/  FMNMX.FTZ R12, R196, R12, !PT ;  /* 0x0000000cc40c7209 */ /* 0x000fe20007810000 */
[CC--:B-1----:R-:W-:Y:S02]  /*28f00*/  FFMA.FTZ R186, R133.reuse, R17.reuse, R186 ;  /* 0x0000001185ba7223 */ /* 0x0c2fe400000100ba */
[----:B------:R-:W-:Y:S03]  /*28f10*/  FFMA.FTZ R189, R133, R17, R189 ;  /* 0x0000001185bd7223 */ /* 0x000fe600000100bd */
[----:B------:R-:W-:Y:S03]  /*28f20*/  FMNMX.FTZ R2, R186, R2, !PT ;  /* 0x00000002ba027209 */ /* 0x000fe60007810000 */
[----:B------:R-:W1:Y:S01]  /*28f30*/  I2F R20, R20 ;  /* 0x0000001400147306 */ /* 0x000e620000201400 */
[----:B------:R-:W-:Y:S01]  /*28f40*/  FMNMX.FTZ R12, R189, R12, !PT ;  /* 0x0000000cbd0c7209 */ /* 0x000fe20007810000 */
[CC--:B---3--:R-:W-:Y:S02]  /*28f50*/  FFMA.FTZ R178, R133.reuse, R18.reuse, R178 ;  /* 0x0000001285b27223 */ /* 0x0c8fe400000100b2 */
[C---:B------:R-:W-:Y:S03]  /*28f60*/  FFMA.FTZ R184, R133.reuse, R18, R184 ;  /* 0x0000001285b87223 */ /* 0x040fe600000100b8 */
        /* <DEDUP_REMOVED lines=9> */
[----:B------:R-:W-:Y:S02]  /*29000*/  FFMA.FTZ R179, R133, R20, R179 ;  /* 0x0000001485b37223 */ /* 0x000fe400000100b3 */
[----:B------:R-:W-:Y:S01]  /*29010*/  LDSM.16.MT88.4 R20, [R210+0x10000] ;  /* 0x01000000d214783b */ /* 0x000fe20000004200 */
[----:B------:R-:W-:Y:S03]  /*29020*/  FMNMX.FTZ R2, R201, R2, !PT ;  /* 0x00000002c9027209 */ /* 0x000fe60007810000 */
[----:B------:R-:W1:Y:S01]  /*29030*/  I2F R3, R14 ;  /* 0x0000000e00037306 */ /* 0x000e620000201400 */
[-C--:B---3--:R-:W-:Y:S01]  /*29040*/  FFMA.FTZ R202, R133, R19.reuse, R134 ;  /* 0x0000001385ca7223 */ /* 0x088fe20000010086 */
[----:B------:R-:W-:Y:S01]  /*29050*/  FMNMX.FTZ R134, R179, R12, !PT ;  /* 0x0000000cb3867209 */ /* 0x000fe20007810000 */
[C---:B------:R-:W-:Y:S03]  /*29060*/  FFMA.FTZ R176, R133.reuse, R19, R176 ;  /* 0x0000001385b07223 */ /* 0x040fe600000100b0 */
[----:B------:R-:W-:Y:S02]  /*29070*/  FMNMX.FTZ R2, R202, R2, !PT ;  /* 0x00000002ca027209 */ /* 0x000fe40007810000 */
[----:B------:R-:W-:Y:S01]  /*29080*/  FMNMX.FTZ R134, R176, R134, !PT ;  /* 0x00000086b0867209 */ /* 0x000fe20007810000 */
[CC--:B----4-:R-:W-:Y:S02]  /*29090*/  FFMA.FTZ R137, R133.reuse, R13.reuse, R137 ;  /* 0x0000000d85897223 */ /* 0x0d0fe40000010089 */
[----:B------:R-:W-:Y:S05]  /*290a0*/  FFMA.FTZ R203, R133, R13, R32 ;  /* 0x0000000d85cb7223 */ /* 0x000fea0000010020 */
[----:B------:R-:W-:Y:S01]  /*290b0*/  FMNMX.FTZ R134, R203, R134, !PT ;  /* 0x00000086cb867209 */ /* 0x000fe20007810000 */
[-C--:B-1----:R-:W-:Y:S01]  /*290c0*/  FFMA.FTZ R138, R133, R3.reuse, R0 ;  /* 0x00000003858a7223 */ /* 0x082fe20000010000 */
[----:B------:R-:W-:Y:S01]  /*290d0*/  FMNMX.FTZ R0, R137, R2, !PT ;  /* 0x0000000289007209 */ /* 0x000fe20007810000 */
[----:B------:R-:W-:Y:S03]  /*290e0*/  FFMA.FTZ R204, R133, R3, R33 ;  /* 0x0000000385cc7223 */ /* 0x000fe60000010021 */
        /* <DEDUP_REMOVED lines=11> */
[----:B---3--:R-:W-:Y:S03]  /*291a0*/  FMNMX.FTZ R134, R134, R12, !PT ;  /* 0x0000000c86867209 */ /* 0x008fe60007810000 */
[C---:B--2---:R-:W-:Y:S01]  /*291b0*/  FMUL.FTZ R0, R132.reuse, R0 ;  /* 0x0000000084007220 */ /* 0x044fe20000410000 */
[----:B------:R-:W1:Y:S03]  /*291c0*/  LDSM.16.MT88.4 R12, [R209+0x10000] ;  /* 0x01000000d10c783b */ /* 0x000e660000004200 */
[----:B------:R2:W3:Y:S01]  /*291d0*/  MUFU.EX2 R2, R0 ;  /* 0x0000000000027308 */ /* 0x0004e20000000800 */
[----:B------:R-:W-:Y:S02]  /*291e0*/  FMUL.FTZ R135, R132, R134 ;  /* 0x0000008684877220 */ /* 0x000fe40000410000 */
[----:B--2---:R-:W-:Y:S02]  /*291f0*/  FADD.FTZ R0, -R134, R136 ;  /* 0x0000008886007221 */ /* 0x004fe40000010100 */
[C---:B------:R-:W-:Y:S02]  /*29200*/  FMUL.FTZ R136, R132.reuse, R3 ;  /* 0x0000000384887220 */ /* 0x040fe40000410000 */
[----:B------:R-:W-:Y:S02]  /*29210*/  FMUL.FTZ R0, R132, R0 ;  /* 0x0000000084007220 */ /* 0x000fe40000410000 */
[----:B---3--:R-:W-:Y:S01]  /*29220*/  FMUL.FTZ R18, R2, R154 ;  /* 0x0000009a02127220 */ /* 0x008fe20000410000 */
[----:B------:R-:W-:Y:S01]  /*29230*/  FSEL R136, R136, RZ, P0 ;  /* 0x000000ff88887208 */ /* 0x000fe20000000000 */
[----:B------:R-:W-:Y:S01]  /*29240*/  FMUL.FTZ R19, R2, R155 ;  /* 0x0000009b02137220 */ /* 0x000fe20000410000 */
[----:B------:R-:W-:Y:S01]  /*29250*/  FSETP.NEU.FTZ.AND P0, PT, R134, -INF , PT ;  /* 0xff8000008600780b */ /* 0x000fe20003f1d000 */
[----:B------:R-:W2:Y:S01]  /*29260*/  MUFU.EX2 R0, R0 ;  /* 0x0000000000007308 */ /* 0x000ea20000000800 */
[----:B------:R-:W-:Y:S02]  /*29270*/  FMUL.FTZ R26, R2, R162 ;  /* 0x000000a2021a7220 */ /* 0x000fe40000410000 */
[----:B------:R-:W-:Y:S01]  /*29280*/  FSEL R135, R135, RZ, P0 ;  /* 0x000000ff87877208 */ /* 0x000fe20000000000 */
[-CC-:B------:R-:W-:Y:S02]  /*29290*/  FFMA.FTZ R8, R8, R132.reuse, -R136.reuse ;  /* 0x0000008408087223 */ /* 0x180fe40000010888 */
[-CC-:B------:R-:W-:Y:S02]  /*292a0*/  FFMA.FTZ R4, R4, R132.reuse, -R136.reuse ;  /* 0x0000008404047223 */ /* 0x180fe40000010888 */
[-CC-:B------:R-:W-:Y:S02]  /*292b0*/  FFMA.FTZ R10, R10, R132.reuse, -R135.reuse ;  /* 0x000000840a0a7223 */ /* 0x180fe40000010887 */
[-CC-:B------:R-:W-:Y:S01]  /*292c0*/  FFMA.FTZ R9, R9, R132.reuse, -R135.reuse ;  /* 0x0000008409097223 */ /* 0x180fe20000010887 */
[----:B------:R3:W-:Y:S01]  /*292d0*/  MUFU.EX2 R239, R8 ;  /* 0x0000000800ef7308 */ /* 0x0007e20000000800 */
[-CC-:B------:R-:W-:Y:S02]  /*292e0*/  FFMA.FTZ R11, R11, R132.reuse, -R135.reuse ;  /* 0x000000840b0b7223 */ /* 0x180fe40000010887 */
[-CC-:B------:R-:W-:Y:S02]  /*292f0*/  FFMA.FTZ R7, R7, R132.reuse, -R136.reuse ;  /* 0x0000008407077223 */ /* 0x180fe40000010888 */
[-CC-:B------:R-:W-:Y:S02]  /*29300*/  FFMA.FTZ R6, R6, R132.reuse, -R136.reuse ;  /* 0x0000008406067223 */ /* 0x180fe40000010888 */
[--C-:B------:R-:W-:Y:S02]  /*29310*/  FFMA.FTZ R5, R5, R132, -R135.reuse ;  /* 0x0000008405057223 */ /* 0x100fe40000010887 */
[C---:B------:R-:W-:Y:S01]  /*29320*/  FMUL.FTZ R27, R2.reuse, R163 ;  /* 0x000000a3021b7220 */ /* 0x040fe20000410000 */
[----:B------:R4:W-:Y:S01]  /*29330*/  MUFU.EX2 R207, R10 ;  /* 0x0000000a00cf7308 */ /* 0x0009e20000000800 */
[----:B------:R-:W-:Y:S02]  /*29340*/  FMUL.FTZ R34, R2, R170 ;  /* 0x000000aa02227220 */ /* 0x000fe40000410000 */
[C---:B--2---:R-:W-:Y:S02]  /*29350*/  FMUL.FTZ R16, R0.reuse, R152 ;  /* 0x0000009800107220 */ /* 0x044fe40000410000 */
[C---:B------:R-:W-:Y:S02]  /*29360*/  FMUL.FTZ R17, R0.reuse, R153 ;  /* 0x0000009900117220 */ /* 0x040fe40000410000 */
[----:B------:R-:W-:Y:S01]  /*29370*/  LDSM.16.MT88.4 R152, [R210+0x12000] ;  /* 0x01200000d298783b */ /* 0x000fe20000004200 */
[C---:B------:R-:W-:Y:S02]  /*29380*/  FMUL.FTZ R24, R0.reuse, R160 ;  /* 0x000000a000187220 */ /* 0x040fe40000410000 */
[----:B------:R2:W-:Y:S01]  /*29390*/  MUFU.EX2 R206, R9 ;  /* 0x0000000900ce7308 */ /* 0x0005e20000000800 */
[----:B------:R-:W-:Y:S02]  /*293a0*/  FMUL.FTZ R25, R0, R161 ;  /* 0x000000a100197220 */ /* 0x000fe40000410000 */
[----:B------:R-:W-:Y:S02]  /*293b0*/  FMUL.FTZ R35, R2, R171 ;  /* 0x000000ab02237220 */ /* 0x000fe40000410000 */
[C---:B---3--:R-:W-:Y:S01]  /*293c0*/  FMUL.FTZ R8, R0.reuse, R144 ;  /* 0x0000009000087220 */ /* 0x048fe20000410000 */
[----:B------:R-:W-:Y:S01]  /*293d0*/  LDSM.16.MT88.4 R160, [R209+0x12800] ;  /* 0x01280000d1a0783b */ /* 0x000fe20000004200 */
[C---:B------:R-:W-:Y:S02]  /*293e0*/  FMUL.FTZ R32, R0.reuse, R168 ;  /* 0x000000a800207220 */ /* 0x040fe40000410000 */
[----:B------:R-:W-:Y:S01]  /*293f0*/  FMUL.FTZ R33, R0, R169 ;  /* 0x000000a900217220 */ /* 0x000fe20000410000 */
[----:B------:R3:W-:Y:S01]  /*29400*/  MUFU.EX2 R205, R11 ;  /* 0x0000000b00cd7308 */ /* 0x0007e20000000800 */
[--C-:B------:R-:W-:Y:S02]  /*29410*/  FFMA.FTZ R139, R139, R132, -R136.reuse ;  /* 0x000000848b8b7223 */ /* 0x100fe40000010888 */
[C---:B------:R-:W-:Y:S01]  /*29420*/  FMUL.FTZ R38, R2.reuse, R38 ;  /* 0x0000002602267220 */ /* 0x040fe20000410000 */
[----:B------:R-:W-:Y:S01]  /*29430*/  LDSM.16.MT88.4 R168, [R209+0x14800] ;  /* 0x01480000d1a8783b */ /* 0x000fe20000004200 */
[C---:B----4-:R-:W-:Y:S02]  /*29440*/  FMUL.FTZ R10, R2.reuse, R146 ;  /* 0x00000092020a7220 */ /* 0x050fe40000410000 */
[----:B------:R-:W-:Y:S02]  /*29450*/  FMUL.FTZ R39, R2, R39 ;  /* 0x0000002702277220 */ /* 0x000fe40000410000 */
[C---:B------:R-:W-:Y:S01]  /*29460*/  FMUL.FTZ R36, R0.reuse, R36 ;  /* 0x0000002400247220 */ /* 0x040fe20000410000 */
[----:B------:R4:W-:Y:S01]  /*29470*/  MUFU.EX2 R240, R4 ;  /* 0x0000000400f07308 */ /* 0x0009e20000000800 */
[----:B------:R-:W-:Y:S02]  /*29480*/  FMUL.FTZ R37, R0, R37 ;  /* 0x0000002500257220 */ /* 0x000fe40000410000 */
[----:B------:R-:W-:Y:S02]  /*29490*/  FMUL.FTZ R42, R2, R42 ;  /* 0x0000002a022a7220 */ /* 0x000fe40000410000 */
[----:B--2---:R-:W-:Y:S02]  /*294a0*/  FMUL.FTZ R9, R0, R145 ;  /* 0x0000009100097220 */ /* 0x004fe40000410000 */
[----:B------:R-:W-:Y:S02]  /*294b0*/  FMUL.FTZ R43, R2, R43 ;  /* 0x0000002b022b7220 */ /* 0x000fe40000410000 */
[C---:B------:R-:W-:Y:S01]  /*294c0*/  FMUL.FTZ R40, R0.reuse, R40 ;  /* 0x0000002800287220 */ /* 0x040fe20000410000 */
[----:B------:R2:W-:Y:S01]  /*294d0*/  MUFU.EX2 R238, R7 ;  /* 0x0000000700ee7308 */ /* 0x0005e20000000800 */
[----:B------:R-:W-:Y:S02]  /*294e0*/  FMUL.FTZ R41, R0, R41 ;  /* 0x0000002900297220 */ /* 0x000fe40000410000 */
[C---:B------:R-:W-:Y:S02]  /*294f0*/  FMUL.FTZ R46, R2.reuse, R46 ;  /* 0x0000002e022e7220 */ /* 0x040fe40000410000 */
[C---:B---3--:R-:W-:Y:S02]  /*29500*/  FMUL.FTZ R11, R2.reuse, R147 ;  /* 0x00000093020b7220 */ /* 0x048fe40000410000 */
[----:B------:R-:W3:Y:S01]  /*29510*/  LDSM.16.MT88.4 R144, [R211+0x10000] ;  /* 0x01000000d390783b */ /* 0x000ee20000004200 */
[----:B------:R-:W-:Y:S02]  /*29520*/  FMUL.FTZ R47, R2, R47 ;  /* 0x0000002f022f7220 */ /* 0x000fe40000410000 */
[----:B------:R-:W5:Y:S01]  /*29530*/  MUFU.EX2 R237, R6 ;  /* 0x0000000600ed7308 */ /* 0x000f620000000800 */
[C---:B------:R-:W-:Y:S02]  /*29540*/  FMUL.FTZ R44, R0.reuse, R44 ;  /* 0x0000002c002c7220 */ /* 0x040fe40000410000 */
[C---:B------:R-:W-:Y:S02]  /*29550*/  FMUL.FTZ R45, R0.reuse, R45 ;  /* 0x0000002d002d7220 */ /* 0x040fe40000410000 */
[----:B----4-:R-:W-:Y:S02]  /*29560*/  FMUL.FTZ R4, R0, R140 ;  /* 0x0000008c00047220 */ /* 0x010fe40000410000 */
[C---:B------:R-:W-:Y:S02]  /*29570*/  FMUL.FTZ R50, R2.reuse, R50 ;  /* 0x0000003202327220 */ /* 0x040fe40000410000 */
[----:B------:R-:W-:Y:S01]  /*29580*/  FMUL.FTZ R51, R2, R51 ;  /* 0x0000003302337220 */ /* 0x000fe20000410000 */
[----:B------:R-:W4:Y:S01]  /*29590*/  MUFU.EX2 R236, R5 ;  /* 0x0000000500ec7308 */ /* 0x000f220000000800 */
[C---:B------:R-:W-:Y:S02]  /*295a0*/  FMUL.FTZ R48, R0.reuse, R48 ;  /* 0x0000003000307220 */ /* 0x040fe40000410000 */
[----:B------:R-:W-:Y:S02]  /*295b0*/  FMUL.FTZ R49, R0, R49 ;  /* 0x0000003100317220 */ /* 0x000fe40000410000 */
[C---:B--2---:R-:W-:Y:S02]  /*295c0*/  FMUL.FTZ R7, R2.reuse, R143 ;  /* 0x0000008f02077220 */ /* 0x044fe40000410000 */
[C---:B------:R-:W-:Y:S02]  /*295d0*/  FMUL.FTZ R54, R2.reuse, R54 ;  /* 0x0000003602367220 */ /* 0x040fe40000410000 */
[----:B------:R-:W-:Y:S01]  /*295e0*/  FMUL.FTZ R55, R2, R55 ;  /* 0x0000003702377220 */ /* 0x000fe20000410000 */
[----:B------:R2:W-:Y:S01]  /*295f0*/  MUFU.EX2 R200, R139 ;  /* 0x0000008b00c87308 */ /* 0x0005e20000000800 */
[C---:B------:R-:W-:Y:S02]  /*29600*/  FMUL.FTZ R52, R0.reuse, R52 ;  /* 0x0000003400347220 */ /* 0x040fe40000410000 */
[----:B------:R-:W-:Y:S01]  /*29610*/  FMUL.FTZ R53, R0, R53 ;  /* 0x0000003500357220 */ /* 0x000fe20000410000 */
[----:B-----5:R-:W-:Y:S01]  /*29620*/  F2FP.PACK_AB R143, R237, R238 ;  /* 0x000000eeed8f723e */ /* 0x020fe200000000ff */
[C---:B------:R-:W-:Y:S01]  /*29630*/  FMUL.FTZ R6, R2.reuse, R142 ;  /* 0x0000008e02067220 */ /* 0x040fe20000410000 */
[----:B------:R-:W-:Y:S01]  /*29640*/  F2FP.PACK_AB R142, R205, R206 ;  /* 0x000000cecd8e723e */ /* 0x000fe200000000ff */
[C---:B------:R-:W-:Y:S02]  /*29650*/  FMUL.FTZ R58, R2.reuse, R58 ;  /* 0x0000003a023a7220 */ /* 0x040fe40000410000 */
[----:B------:R-:W-:Y:S02]  /*29660*/  FMUL.FTZ R59, R2, R59 ;  /* 0x0000003b023b7220 */ /* 0x000fe40000410000 */
[C---:B------:R-:W-:Y:S02]  /*29670*/  FMUL.FTZ R56, R0.reuse, R56 ;  /* 0x0000003800387220 */ /* 0x040fe40000410000 */
[C---:B------:R-:W-:Y:S01]  /*29680*/  FMUL.FTZ R57, R0.reuse, R57 ;  /* 0x0000003900397220 */ /* 0x040fe20000410000 */
[----:B----4-:R-:W-:Y:S01]  /*29690*/  F2FP.PACK_AB R140, R207, R236 ;  /* 0x000000eccf8c723e */ /* 0x010fe200000000ff */
[----:B------:R-:W-:Y:S01]  /*296a0*/  FMUL.FTZ R5, R0, R141 ;  /* 0x0000008d00057220 */ /* 0x000fe20000410000 */
[----:B------:R-:W-:Y:S01]  /*296b0*/  F2FP.PACK_AB R141, R239, R240 ;  /* 0x000000f0ef8d723e */ /* 0x000fe200000000ff */
[C---:B------:R-:W-:Y:S02]  /*296c0*/  FMUL.FTZ R62, R2.reuse, R62 ;  /* 0x0000003e023e7220 */ /* 0x040fe40000410000 */
[----:B------:R-:W-:Y:S02]  /*296d0*/  FMUL.FTZ R63, R2, R63 ;  /* 0x0000003f023f7220 */ /* 0x000fe40000410000 */
[C---:B------:R-:W-:Y:S02]  /*296e0*/  FMUL.FTZ R60, R0.reuse, R60 ;  /* 0x0000003c003c7220 */ /* 0x040fe40000410000 */
[C---:B-1----:R-:W-:Y:S05]  /*296f0*/  HMMA.16816.F32 R4, R140.reuse, R12, R4 ;  /* 0x0000000c8c04723c */ /* 0x042fea0000001804 */
[--C-:B--2---:R-:W-:Y:S02]  /*29700*/  FFMA.FTZ R139, R173, R132, -R136.reuse ;  /* 0x00000084ad8b7223 */ /* 0x104fe40000010888 */
[C---:B------:R-:W-:Y:S01]  /*29710*/  FMUL.FTZ R12, R0.reuse, R148 ;  /* 0x00000094000c7220 */ /* 0x040fe20000410000 */
[C---:B------:R-:W-:Y:S01]  /*29720*/  HMMA.16816.F32 R8, R140.reuse, R14, R8 ;  /* 0x0000000e8c08723c */ /* 0x040fe20000001808 */
[----:B------:R1:W2:Y:S03]  /*29730*/  MUFU.EX2 R199, R139 ;  /* 0x0000008b00c77308 */ /* 0x0002a60000000800 */
[C---:B------:R-:W-:Y:S02]  /*29740*/  FMUL.FTZ R13, R0.reuse, R149 ;  /* 0x00000095000d7220 */ /* 0x040fe40000410000 */
[----:B------:R-:W-:Y:S02]  /*29750*/  FMUL.FTZ R61, R0, R61 ;  /* 0x0000003d003d7220 */ /* 0x000fe40000410000 */
[C---:B------:R-:W-:Y:S04]  /*29760*/  FMUL.FTZ R14, R2.reuse, R150 ;  /* 0x00000096020e7220 */ /* 0x040fe80000410000 */
[C---:B------:R-:W-:Y:S02]  /*29770*/  FMUL.FTZ R15, R2.reuse, R151 ;  /* 0x00000097020f7220 */ /* 0x040fe40000410000 */
[----:B------:R-:W4:Y:S01]  /*29780*/  LDSM.16.MT88.4 R148, [R209+0x12000] ;  /* 0x01200000d194783b */ /* 0x000f220000004200 */
        /* <DEDUP_REMOVED lines=8> */
[--C-:B-1----:R-:W-:Y:S02]  /*29810*/  FFMA.FTZ R139, R175, R132, -R136.reuse ;  /* 0x00000084af8b7223 */ /* 0x102fe40000010888 */
[C---:B------:R-:W-:Y:S02]  /*29820*/  FMUL.FTZ R22, R2.reuse, R158 ;  /* 0x0000009e02167220 */ /* 0x040fe40000410000 */
[----:B------:R1:W-:Y:S02]  /*29830*/  MUFU.EX2 R198, R139 ;  /* 0x0000008b00c67308 */ /* 0x0003e40000000800 */
[C---:B------:R-:W-:Y:S02]  /*29840*/  FMUL.FTZ R23, R2.reuse, R159 ;  /* 0x0000009f02177220 */ /* 0x040fe40000410000 */
[----:B------:R-:W-:Y:S01]  /*29850*/  LDSM.16.MT88.4 R156, [R212+0x10800] ;  /* 0x01080000d49c783b */ /* 0x000fe20000004200 */
        /* <DEDUP_REMOVED lines=10> */
[----:B------:R-:W-:Y:S02]  /*29900*/  FMUL.FTZ R31, R2, R167 ;  /* 0x000000a7021f7220 */ /* 0x000fe40000410000 */
[----:B------:R-:W-:Y:S01]  /*29910*/  LDSM.16.MT88.4 R164, [R211+0x12800] ;  /* 0x01280000d3a4783b */ /* 0x000fe20000004200 */
[--C-:B-1----:R-:W-:Y:S02]  /*29920*/  FFMA.FTZ R139, R174, R132, -R136.reuse ;  /* 0x00000084ae8b7223 */ /* 0x102fe40000010888 */
[----:B------:R-:W-:Y:S02]  /*29930*/  FMUL.FTZ R75, R2, R75 ;  /* 0x0000004b024b7220 */ /* 0x000fe40000410000 */
[C---:B---3--:R-:W-:Y:S01]  /*29940*/  HMMA.16816.F32 R28, R140.reuse, R144, R28 ;  /* 0x000000908c1c723c */ /* 0x048fe2000000181c */
[----:B------:R1:W3:Y:S02]  /*29950*/  MUFU.EX2 R197, R139 ;  /* 0x0000008b00c57308 */ /* 0x0002e40000000800 */
[----:B------:R-:W-:Y:S01]  /*29960*/  LDSM.16.MT88.4 R172, [R210+0x14800] ;  /* 0x01480000d2ac783b */ /* 0x000fe20000004200 */
[C---:B------:R-:W-:Y:S02]  /*29970*/  FMUL.FTZ R72, R0.reuse, R72 ;  /* 0x0000004800487220 */ /* 0x040fe40000410000 */
[----:B------:R-:W-:Y:S02]  /*29980*/  FMUL.FTZ R73, R0, R73 ;  /* 0x0000004900497220 */ /* 0x000fe40000410000 */
[C---:B------:R-:W-:Y:S03]  /*29990*/  HMMA.16816.F32 R32, R140.reuse, R146, R32 ;  /* 0x000000928c20723c */ /* 0x040fe60000001820 */
[----:B------:R-:W5:Y:S01]  /*299a0*/  LDSM.16.MT88.4 R144, [R212+0x12000] ;  /* 0x01200000d490783b */ /* 0x000f620000004200 */
        /* <DEDUP_REMOVED lines=13> */
[----:B------:R-:W1:Y:S03]  /*29a80*/  LDSM.16.MT88.4 R152, [R209+0x14000] ;  /* 0x01400000d198783b */ /* 0x000e660000004200 */
        /* <DEDUP_REMOVED lines=8> */
[----:B------:R-:W5:Y:S03]  /*29b10*/  LDSM.16.MT88.4 R144, [R210+0x14000] ;  /* 0x01400000d290783b */ /* 0x000f660000004200 */
        /* <DEDUP_REMOVED lines=14> */
[--C-:B------:R-:W-:Y:S01]  /*29c00*/  FFMA.FTZ R139, R180, R132, -R135.reuse ;  /* 0x00000084b48b7223 */ /* 0x100fe20000010887 */
[----:B------:R-:W-:Y:S01]  /*29c10*/  MOV R180, R195 ;  /* 0x000000c300b47202 */ /* 0x000fe20000000f00 */
[C---:B------:R-:W-:Y:S02]  /*29c20*/  FMUL.FTZ R96, R0.reuse, R96 ;  /* 0x0000006000607220 */ /* 0x040fe40000410000 */
[----:B------:R-:W-:Y:S01]  /*29c30*/  FMUL.FTZ R97, R0, R97 ;  /* 0x0000006100617220 */ /* 0x000fe20000410000 */
[C---:B-----5:R-:W-:Y:S01]  /*29c40*/  HMMA.16816.F32 R76, R140.reuse, R144, R76 ;  /* 0x000000908c4c723c */ /* 0x060fe2000000184c */
[----:B------:R5:W-:Y:S02]  /*29c50*/  MUFU.EX2 R195, R139 ;  /* 0x0000008b00c37308 */ /* 0x000be40000000800 */
        /* <DEDUP_REMOVED lines=9> */
[----:B------:R-:W-:Y:S02]  /*29cf0*/  FMUL.FTZ R104, R0, R104 ;  /* 0x0000006800687220 */ /* 0x000fe40000410000 */
[C---:B------:R-:W-:Y:S01]  /*29d00*/  HMMA.16816.F32 R88, R140.reuse, R150, R88 ;  /* 0x000000968c58723c */ /* 0x040fe20000001858 */
[----:B------:R-:W4:Y:S03]  /*29d10*/  LDSM.16.MT88.4 R148, [R210+0x16000] ;  /* 0x01600000d294783b */ /* 0x000f260000004200 */
[--C-:B-----5:R-:W-:Y:S02]  /*29d20*/  FFMA.FTZ R139, R182, R132, -R135.reuse ;  /* 0x00000084b68b7223 */ /* 0x120fe40000010887 */
[----:B------:R-:W-:Y:S02]  /*29d30*/  FMUL.FTZ R105, R0, R105 ;  /* 0x0000006900697220 */ /* 0x000fe40000410000 */
[C---:B-1----:R-:W-:Y:S01]  /*29d40*/  HMMA.16816.F32 R92, R140.reuse, R152, R92 ;  /* 0x000000988c5c723c */ /* 0x042fe2000000185c */
[----:B------:R1:W5:Y:S03]  /*29d50*/  MUFU.EX2 R194, R139 ;  /* 0x0000008b00c27308 */ /* 0x0003660000000800 */
[C---:B------:R-:W-:Y:S02]  /*29d60*/  FMUL.FTZ R110, R2.reuse, R110 ;  /* 0x0000006e026e7220 */ /* 0x040fe40000410000 */
[----:B------:R-:W-:Y:S02]  /*29d70*/  FMUL.FTZ R111, R2, R111 ;  /* 0x0000006f026f7220 */ /* 0x000fe40000410000 */
[C---:B------:R-:W-:Y:S01]  /*29d80*/  HMMA.16816.F32 R96, R140.reuse, R154, R96 ;  /* 0x0000009a8c60723c */ /* 0x040fe20000001860 */
[----:B------:R-:W3:Y:S03]  /*29d90*/  LDSM.16.MT88.4 R152, [R212+0x16000] ;  /* 0x01600000d498783b */ /* 0x000ee60000004200 */
        /* <DEDUP_REMOVED lines=9> */
[--C-:B-1----:R-:W-:Y:S02]  /*29e30*/  FFMA.FTZ R139, R181, R132, -R135.reuse ;  /* 0x00000084b58b7223 */ /* 0x102fe40000010887 */
[C---:B------:R-:W-:Y:S02]  /*29e40*/  FMUL.FTZ R118, R2.reuse, R118 ;  /* 0x0000007602767220 */ /* 0x040fe40000410000 */
[C---:B----4-:R-:W-:Y:S01]  /*29e50*/  HMMA.16816.F32 R108, R140.reuse, R148, R108 ;  /* 0x000000948c6c723c */ /* 0x050fe2000000186c */
[----:B------:R1:W-:Y:S03]  /*29e60*/  MUFU.EX2 R193, R139 ;  /* 0x0000008b00c17308 */ /* 0x0003e60000000800 */
[----:B------:R-:W-:Y:S02]  /*29e70*/  FMUL.FTZ R119, R2, R119 ;  /* 0x0000007702777220 */ /* 0x000fe40000410000 */
[C---:B------:R-:W-:Y:S02]  /*29e80*/  FMUL.FTZ R116, R0.reuse, R116 ;  /* 0x0000007400747220 */ /* 0x040fe40000410000 */
[C---:B------:R-:W-:Y:S01]  /*29e90*/  HMMA.16816.F32 R112, R140.reuse, R150, R112 ;  /* 0x000000968c70723c */ /* 0x040fe20000001870 */
[----:B------:R-:W4:Y:S03]  /*29ea0*/  LDSM.16.MT88.4 R148, [R209+0x10800] ;  /* 0x01080000d194783b */ /* 0x000f260000004200 */
[----:B------:R-:W-:Y:S02]  /*29eb0*/  FMUL.FTZ R117, R0, R117 ;  /* 0x0000007500757220 */ /* 0x000fe40000410000 */
[C---:B------:R-:W-:Y:S02]  /*29ec0*/  FMUL.FTZ R122, R2.reuse, R122 ;  /* 0x0000007a027a7220 */ /* 0x040fe40000410000 */
[----:B------:R-:W-:Y:S03]  /*29ed0*/  FMUL.FTZ R123, R2, R123 ;  /* 0x0000007b027b7220 */ /* 0x000fe60000410000 */
[C---:B---3--:R-:W-:Y:S03]  /*29ee0*/  HMMA.16816.F32 R116, R140.reuse, R152, R116 ;  /* 0x000000988c74723c */ /* 0x048fe60000001874 */
[C---:B------:R-:W-:Y:S02]  /*29ef0*/  FMUL.FTZ R120, R0.reuse, R120 ;  /* 0x0000007800787220 */ /* 0x040fe40000410000 */
[----:B------:R-:W-:Y:S02]  /*29f00*/  FMUL.FTZ R121, R0, R121 ;  /* 0x0000007900797220 */ /* 0x000fe40000410000 */
[--C-:B-1----:R-:W-:Y:S02]  /*29f10*/  FFMA.FTZ R139, R187, R132, -R135.reuse ;  /* 0x00000084bb8b7223 */ /* 0x102fe40000010887 */
[C---:B------:R-:W-:Y:S02]  /*29f20*/  FMUL.FTZ R126, R2.reuse, R126 ;  /* 0x0000007e027e7220 */ /* 0x040fe40000410000 */
[----:B------:R1:W3:Y:S01]  /*29f30*/  MUFU.EX2 R192, R139 ;  /* 0x0000008b00c07308 */ /* 0x0002e20000000800 */
[C---:B------:R-:W-:Y:S01]  /*29f40*/  HMMA.16816.F32 R120, R140.reuse, R154, R120 ;  /* 0x0000009a8c78723c */ /* 0x040fe20000001878 */
[----:B------:R-:W4:Y:S02]  /*29f50*/  LDSM.16.MT88.4 R152, [R210+0x10800] ;  /* 0x01080000d298783b */ /* 0x000f240000004200 */
[----:B------:R-:W-:Y:S02]  /*29f60*/  FMUL.FTZ R127, R2, R127 ;  /* 0x0000007f027f7220 */ /* 0x000fe40000410000 */
[C---:B------:R-:W-:Y:S02]  /*29f70*/  FMUL.FTZ R124, R0.reuse, R124 ;  /* 0x0000007c007c7220 */ /* 0x040fe40000410000 */
[----:B------:R-:W-:Y:S02]  /*29f80*/  FMUL.FTZ R125, R0, R125 ;  /* 0x0000007d007d7220 */ /* 0x000fe40000410000 */
[C---:B------:R-:W-:Y:S03]  /*29f90*/  FMUL.FTZ R130, R2.reuse, R130 ;  /* 0x0000008202827220 */ /* 0x040fe60000410000 */
[----:B------:R-:W-:Y:S02]  /*29fa0*/  FMUL.FTZ R131, R2, R131 ;  /* 0x0000008302837220 */ /* 0x000fe40000410000 */
[C---:B--2---:R-:W-:Y:S03]  /*29fb0*/  HMMA.16816.F32 R124, R140.reuse, R144, R124 ;  /* 0x000000908c7c723c */ /* 0x044fe6000000187c */
[C---:B------:R-:W-:Y:S02]  /*29fc0*/  FMUL.FTZ R128, R0.reuse, R128 ;  /* 0x0000008000807220 */ /* 0x040fe40000410000 */
[C---:B------:R-:W-:Y:S02]  /*29fd0*/  FMUL.FTZ R129, R0.reuse, R129 ;  /* 0x0000008100817220 */ /* 0x040fe40000410000 */
[-CC-:B------:R-:W-:Y:S02]  /*29fe0*/  FFMA.FTZ R137, R137, R132.reuse, -R136.reuse ;  /* 0x0000008489897223 */ /* 0x180fe40000010888 */
[----:B-1----:R-:W-:Y:S03]  /*29ff0*/  FFMA.FTZ R139, R185, R132, -R136 ;  /* 0x00000084b98b7223 */ /* 0x002fe60000010888 */
[----:B------:R-:W-:Y:S01]  /*2a000*/  HMMA.16816.F32 R128, R140, R146, R128 ;  /* 0x000000928c80723c */ /* 0x000fe20000001880 */
[----:B------:R-:W1:Y:S01]  /*2a010*/  LDSM.16.MT88.4 R144, [R211+0x10800] ;  /* 0x01080000d390783b */ /* 0x000e620000004200 */
[----:B------:R2:W-:Y:S01]  /*2a020*/  MUFU.EX2 R191, R139 ;  /* 0x0000008b00bf7308 */ /* 0x0005e20000000800 */
[----:B------:R-:W-:Y:S02]  /*2a030*/  FFMA.FTZ R0, R0, R250, R236 ;  /* 0x000000fa00007223 */ /* 0x000fe400000100ec */
[----:B------:R-:W-:Y:S02]  /*2a040*/  FFMA.FTZ R2, R2, R251, R240 ;  /* 0x000000fb02027223 */ /* 0x000fe400000100f0 */
[----:B------:R-:W-:Y:S02]  /*2a050*/  F2FP.PACK_AB R141, R199, R200 ;  /* 0x000000c8c78d723e */ /* 0x000fe400000000ff */
[----:B------:R-:W-:Y:S03]  /*2a060*/  F2FP.PACK_AB R143, R197, R198 ;  /* 0x000000c6c58f723e */ /* 0x000fe600000000ff */
[----:B-----5:R-:W-:Y:S02]  /*2a070*/  F2FP.PACK_AB R140, R194, R195 ;  /* 0x000000c3c28c723e */ /* 0x020fe400000000ff */
[----:B---3--:R-:W-:Y:S07]  /*2a080*/  F2FP.PACK_AB R142, R192, R193 ;  /* 0x000000c1c08e723e */ /* 0x008fee00000000ff */
[C---:B----4-:R-:W-:Y:S03]  /*2a090*/  HMMA.16816.F32 R4, R140.reuse, R148, R4 ;  /* 0x000000948c04723c */ /* 0x050fe60000001804 */
[-CC-:B--2---:R-:W-:Y:S05]  /*2a0a0*/  FFMA.FTZ R139, R186, R132.reuse, -R136.reuse ;  /* 0x00000084ba8b7223 */ /* 0x184fea0000010888 */
[C---:B------:R-:W-:Y:S01]  /*2a0b0*/  HMMA.16816.F32 R8, R140.reuse, R150, R8 ;  /* 0x000000968c08723c */ /* 0x040fe20000001808 */
[----:B------:R-:W2:Y:S01]  /*2a0c0*/  LDSM.16.MT88.4 R148, [R210+0x12800] ;  /* 0x01280000d294783b */ /* 0x000ea20000004200 */
[----:B------:R3:W4:Y:S06]  /*2a0d0*/  MUFU.EX2 R190, R139 ;  /* 0x0000008b00be7308 */ /* 0x00072c0000000800 */
[C---:B------:R-:W-:Y:S08]  /*2a0e0*/  HMMA.16816.F32 R12, R140.reuse, R152, R12 ;  /* 0x000000988c0c723c */ /* 0x040ff0000000180c */
[C---:B------:R-:W-:Y:S01]  /*2a0f0*/  HMMA.16816.F32 R16, R140.reuse, R154, R16 ;  /* 0x0000009a8c10723c */ /* 0x040fe20000001810 */
[----:B------:R-:W5:Y:S07]  /*2a100*/  LDSM.16.MT88.4 R152, [R212+0x12800] ;  /* 0x01280000d498783b */ /* 0x000f6e0000004200 */
[C---:B------:R-:W-:Y:S04]  /*2a110*/  HMMA.16816.F32 R20, R140.reuse, R156, R20 ;  /* 0x0000009c8c14723c */ /* 0x040fe80000001814 */
[-CC-:B---3--:R-:W-:Y:S04]  /*2a120*/  FFMA.FTZ R139, R178, R132.reuse, -R136.reuse ;  /* 0x00000084b28b7223 */ /* 0x188fe80000010888 */
[C---:B------:R-:W-:Y:S01]  /*2a130*/  HMMA.16816.F32 R24, R140.reuse, R158, R24 ;  /* 0x0000009e8c18723c */ /* 0x040fe20000001818 */
[----:B------:R-:W3:Y:S01]  /*2a140*/  LDSM.16.MT88.4 R156, [R212+0x14800] ;  /* 0x01480000d49c783b */ /* 0x000ee20000004200 */
[----:B------:R2:W-:Y:S06]  /*2a150*/  MUFU.EX2 R188, R139 ;  /* 0x0000008b00bc7308 */ /* 0x0005ec0000000800 */
[C---:B-1----:R-:W-:Y:S08]  /*2a160*/  HMMA.16816.F32 R28, R140.reuse, R144, R28 ;  /* 0x000000908c1c723c */ /* 0x042ff0000000181c */
[C---:B------:R-:W-:Y:S01]  /*2a170*/  HMMA.16816.F32 R32, R140.reuse, R146, R32 ;  /* 0x000000928c20723c */ /* 0x040fe20000001820 */
[----:B------:R-:W1:Y:S07]  /*2a180*/  LDSM.16.MT88.4 R144, [R211+0x14800] ;  /* 0x01480000d390783b */ /* 0x000e6e0000004200 */
[C---:B------:R-:W-:Y:S04]  /*2a190*/  HMMA.16816.F32 R36, R140.reuse, R160, R36 ;  /* 0x000000a08c24723c */ /* 0x040fe80000001824 */
[-CC-:B--2---:R-:W-:Y:S04]  /*2a1a0*/  FFMA.FTZ R139, R177, R132.reuse, -R136.reuse ;  /* 0x00000084b18b7223 */ /* 0x184fe80000010888 */
[C---:B------:R-:W-:Y:S01]  /*2a1b0*/  HMMA.16816.F32 R40, R140.reuse, R162, R40 ;  /* 0x000000a28c28723c */ /* 0x040fe20000001828 */
[----:B------:R-:W-:Y:S01]  /*2a1c0*/  LDSM.16.MT88.4 R160, [R212+0x11000] ;  /* 0x01100000d4a0783b */ /* 0x000fe20000004200 */
[----:B------:R2:W1:Y:S06]  /*2a1d0*/  MUFU.EX2 R187, R139 ;  /* 0x0000008b00bb7308 */ /* 0x00046c0000000800 */
[C---:B------:R-:W-:Y:S08]  /*2a1e0*/  HMMA.16816.F32 R44, R140.reuse, R148, R44 ;  /* 0x000000948c2c723c */ /* 0x040ff0000000182c */
[C---:B------:R-:W-:Y:S01]  /*2a1f0*/  HMMA.16816.F32 R48, R140.reuse, R150, R48 ;  /* 0x000000968c30723c */ /* 0x040fe20000001830 */
[----:B------:R-:W1:Y:S07]  /*2a200*/  LDSM.16.MT88.4 R148, [R209+0x16800] ;  /* 0x01680000d194783b */ /* 0x000e6e0000004200 */
[C---:B-----5:R-:W-:Y:S04]  /*2a210*/  HMMA.16816.F32 R52, R140.reuse, R152, R52 ;  /* 0x000000988c34723c */ /* 0x060fe80000001834 */
[--C-:B--2---:R-:W-:Y:S01]  /*2a220*/  FFMA.FTZ R139, R196, R132, -R135.reuse ;  /* 0x00000084c48b7223 */ /* 0x104fe20000010887 */
[----:B------:R-:W-:Y:S03]  /*2a230*/  MOV R196, R180 ;  /* 0x000000b400c47202 */ /* 0x000fe60000000f00 */
[C---:B------:R-:W-:Y:S01]  /*2a240*/  HMMA.16816.F32 R56, R140.reuse, R154, R56 ;  /* 0x0000009a8c38723c */ /* 0x040fe20000001838 */
[----:B------:R-:W2:Y:S01]  /*2a250*/  LDSM.16.MT88.4 R152, [R210+0x16800] ;  /* 0x01680000d298783b */ /* 0x000ea20000004200 */
[----:B------:R5:W-:Y:S01]  /*2a260*/  MUFU.EX2 R186, R139 ;  /* 0x0000008b00ba7308 */ /* 0x000be20000000800 */
[----:B------:R-:W-:Y:S05]  /*2a270*/  ISETP.GT.AND P0, PT, R241, R196, PT ;  /* 0x000000c4f100720c */ /* 0x000fea0003f04270 */
[C---:B------:R-:W-:Y:S08]  /*2a280*/  HMMA.16816.F32 R60, R140.reuse, R164, R60 ;  /* 0x000000a48c3c723c */ /* 0x040ff0000000183c */
[C---:B------:R-:W-:Y:S01]  /*2a290*/  HMMA.16816.F32 R64, R140.reuse, R166, R64 ;  /* 0x000000a68c40723c */ /* 0x040fe20000001840 */
[----:B------:R-:W-:Y:S07]  /*2a2a0*/  LDSM.16.MT88.4 R164, [R211+0x13000] ;  /* 0x01300000d3a4783b */ /* 0x000fee0000004200 */
[C---:B------:R-:W-:Y:S04]  /*2a2b0*/  HMMA.16816.F32 R68, R140.reuse, R168, R68 ;  /* 0x000000a88c44723c */ /* 0x040fe80000001844 */
[-CC-:B-----5:R-:W-:Y:S04]  /*2a2c0*/  FFMA.FTZ R139, R189, R132.reuse, -R135.reuse ;  /* 0x00000084bd8b7223 */ /* 0x1a0fe80000010887 */
[C---:B------:R-:W-:Y:S01]  /*2a2d0*/  HMMA.16816.F32 R72, R140.reuse, R170, R72 ;  /* 0x000000aa8c48723c */ /* 0x040fe20000001848 */
[----:B------:R-:W-:Y:S01]  /*2a2e0*/  LDSM.16.MT88.4 R168, [R209+0x15000] ;  /* 0x01500000d1a8783b */ /* 0x000fe20000004200 */
[----:B------:R5:W1:Y:S06]  /*2a2f0*/  MUFU.EX2 R185, R139 ;  /* 0x0000008b00b97308 */ /* 0x000a6c0000000800 */
[C---:B------:R-:W-:Y:S08]  /*2a300*/  HMMA.16816.F32 R76, R140.reuse, R172, R76 ;  /* 0x000000ac8c4c723c */ /* 0x040ff0000000184c */
[C---:B------:R-:W-:Y:S01]  /*2a310*/  HMMA.16816.F32 R80, R140.reuse, R174, R80 ;  /* 0x000000ae8c50723c */ /* 0x040fe20000001850 */
[----:B------:R-:W-:Y:S07]  /*2a320*/  LDSM.16.MT88.4 R172, [R210+0x15000] ;  /* 0x01500000d2ac783b */ /* 0x000fee0000004200 */
[C---:B---3--:R-:W-:Y:S04]  /*2a330*/  HMMA.16816.F32 R84, R140.reuse, R156, R84 ;  /* 0x0000009c8c54723c */ /* 0x048fe80000001854 */
[-CC-:B-----5:R-:W-:Y:S04]  /*2a340*/  FFMA.FTZ R139, R184, R132.reuse, -R135.reuse ;  /* 0x00000084b88b7223 */ /* 0x1a0fe80000010887 */
[C---:B------:R-:W-:Y:S01]  /*2a350*/  HMMA.16816.F32 R88, R140.reuse, R158, R88 ;  /* 0x0000009e8c58723c */ /* 0x040fe20000001858 */
[----:B------:R-:W3:Y:S01]  /*2a360*/  LDSM.16.MT88.4 R156, [R212+0x16800] ;  /* 0x01680000d49c783b */ /* 0x000ee20000004200 */
[----:B------:R5:W-:Y:S06]  /*2a370*/  MUFU.EX2 R184, R139 ;  /* 0x0000008b00b87308 */ /* 0x000bec0000000800 */
[C---:B-1----:R-:W-:Y:S08]  /*2a380*/  HMMA.16816.F32 R92, R140.reuse, R144, R92 ;  /* 0x000000908c5c723c */ /* 0x042ff0000000185c */
[C---:B------:R-:W-:Y:S01]  /*2a390*/  HMMA.16816.F32 R96, R140.reuse, R146, R96 ;  /* 0x000000928c60723c */ /* 0x040fe20000001860 */
[----:B------:R-:W1:Y:S07]  /*2a3a0*/  LDSM.16.MT88.4 R144, [R211+0x16800] ;  /* 0x01680000d390783b */ /* 0x000e6e0000004200 */
[C---:B------:R-:W-:Y:S04]  /*2a3b0*/  HMMA.16816.F32 R100, R140.reuse, R148, R100 ;  /* 0x000000948c64723c */ /* 0x040fe80000001864 */
[-CC-:B-----5:R-:W-:Y:S04]  /*2a3c0*/  FFMA.FTZ R139, R183, R132.reuse, -R135.reuse ;  /* 0x00000084b78b7223 */ /* 0x1a0fe80000010887 */
[C---:B------:R-:W-:Y:S01]  /*2a3d0*/  HMMA.16816.F32 R104, R140.reuse, R150, R104 ;  /* 0x000000968c68723c */ /* 0x040fe20000001868 */
[----:B------:R-:W5:Y:S01]  /*2a3e0*/  LDSM.16.MT88.4 R148, [R209+0x11000] ;  /* 0x01100000d194783b */ /* 0x000f620000004200 */
[----:B------:R1:W1:Y:S06]  /*2a3f0*/  MUFU.EX2 R182, R139 ;  /* 0x0000008b00b67308 */ /* 0x00026c0000000800 */
[C---:B--2---:R-:W-:Y:S08]  /*2a400*/  HMMA.16816.F32 R108, R140.reuse, R152, R108 ;  /* 0x000000988c6c723c */ /* 0x044ff0000000186c */
[C---:B------:R-:W-:Y:S01]  /*2a410*/  HMMA.16816.F32 R112, R140.reuse, R154, R112 ;  /* 0x0000009a8c70723c */ /* 0x040fe20000001870 */
[----:B------:R-:W2:Y:S07]  /*2a420*/  LDSM.16.MT88.4 R152, [R210+0x11000] ;  /* 0x01100000d298783b */ /* 0x000eae0000004200 */
[C---:B---3--:R-:W-:Y:S04]  /*2a430*/  HMMA.16816.F32 R116, R140.reuse, R156, R116 ;  /* 0x0000009c8c74723c */ /* 0x048fe80000001874 */
[--C-:B-1----:R-:W-:Y:S04]  /*2a440*/  FFMA.FTZ R139, R201, R132, -R136.reuse ;  /* 0x00000084c98b7223 */ /* 0x102fe80000010888 */
[C---:B------:R-:W-:Y:S01]  /*2a450*/  HMMA.16816.F32 R120, R140.reuse, R158, R120 ;  /* 0x0000009e8c78723c */ /* 0x040fe20000001878 */
[----:B------:R-:W-:Y:S01]  /*2a460*/  LDSM.16.MT88.4 R156, [R209+0x13000] ;  /* 0x01300000d19c783b */ /* 0x000fe20000004200 */
[----:B------:R1:W-:Y:S06]  /*2a470*/  MUFU.EX2 R181, R139 ;  /* 0x0000008b00b57308 */ /* 0x0003ec0000000800 */
[C---:B------:R-:W-:Y:S08]  /*2a480*/  HMMA.16816.F32 R124, R140.reuse, R144, R124 ;  /* 0x000000908c7c723c */ /* 0x040ff0000000187c */
[----:B------:R-:W-:Y:S01]  /*2a490*/  HMMA.16816.F32 R128, R140, R146, R128 ;  /* 0x000000928c80723c */ /* 0x000fe20000001880 */
[----:B------:R-:W3:Y:S06]  /*2a4a0*/  LDSM.16.MT88.4 R144, [R211+0x11000] ;  /* 0x01100000d390783b */ /* 0x000eec0000004200 */
[----:B----4-:R-:W-:Y:S02]  /*2a4b0*/  F2FP.PACK_AB R141, R190, R191 ;  /* 0x000000bfbe8d723e */ /* 0x010fe400000000ff */
[----:B------:R-:W-:Y:S03]  /*2a4c0*/  F2FP.PACK_AB R143, R187, R188 ;  /* 0x000000bcbb8f723e */ /* 0x000fe600000000ff */
[----:B------:R-:W-:Y:S01]  /*2a4d0*/  F2FP.PACK_AB R140, R185, R186 ;  /* 0x000000bab98c723e */ /* 0x000fe200000000ff */
[--C-:B-1----:R-:W-:Y:S01]  /*2a4e0*/  FFMA.FTZ R139, R202, R132, -R136.reuse ;  /* 0x00000084ca8b7223 */ /* 0x102fe20000010888 */
[----:B------:R-:W-:Y:S01]  /*2a4f0*/  F2FP.PACK_AB R142, R182, R184 ;  /* 0x000000b8b68e723e */ /* 0x000fe200000000ff */
[-C--:B------:R-:W-:Y:S02]  /*2a500*/  FFMA.FTZ R136, R138, R132.reuse, -R136 ;  /* 0x000000848a887223 */ /* 0x080fe40000010888 */
[----:B------:R1:W-:Y:S04]  /*2a510*/  MUFU.EX2 R180, R139 ;  /* 0x0000008b00b47308 */ /* 0x0003e80000000800 */
[C---:B-----5:R-:W-:Y:S08]  /*2a520*/  HMMA.16816.F32 R4, R140.reuse, R148, R4 ;  /* 0x000000948c04723c */ /* 0x060ff00000001804 */
[C---:B------:R-:W-:Y:S01]  /*2a530*/  HMMA.16816.F32 R8, R140.reuse, R150, R8 ;  /* 0x000000968c08723c */ /* 0x040fe20000001808 */
[----:B------:R-:W4:Y:S07]  /*2a540*/  LDSM.16.MT88.4 R148, [R210+0x13000] ;  /* 0x01300000d294783b */ /* 0x000f2e0000004200 */
[C---:B--2---:R-:W-:Y:S04]  /*2a550*/  HMMA.16816.F32 R12, R140.reuse, R152, R12 ;  /* 0x000000988c0c723c */ /* 0x044fe8000000180c */
[-CC-:B-1----:R-:W-:Y:S04]  /*2a560*/  FFMA.FTZ R139, R179, R132.reuse, -R135.reuse ;  /* 0x00000084b38b7223 */ /* 0x182fe80000010887 */
[C---:B------:R-:W-:Y:S01]  /*2a570*/  HMMA.16816.F32 R16, R140.reuse, R154, R16 ;  /* 0x0000009a8c10723c */ /* 0x040fe20000001810 */
[----:B------:R-:W1:Y:S01]  /*2a580*/  LDSM.16.MT88.4 R152, [R212+0x13000] ;  /* 0x01300000d498783b */ /* 0x000e620000004200 */
[----:B------:R2:W-:Y:S06]  /*2a590*/  MUFU.EX2 R179, R139 ;  /* 0x0000008b00b37308 */ /* 0x0005ec0000000800 */
[C---:B------:R-:W-:Y:S08]  /*2a5a0*/  HMMA.16816.F32 R20, R140.reuse, R160, R20 ;  /* 0x000000a08c14723c */ /* 0x040ff00000001814 */
[C---:B------:R-:W-:Y:S01]  /*2a5b0*/  HMMA.16816.F32 R24, R140.reuse, R162, R24 ;  /* 0x000000a28c18723c */ /* 0x040fe20000001818 */
[----:B------:R-:W5:Y:S07]  /*2a5c0*/  LDSM.16.MT88.4 R160, [R212+0x15000] ;  /* 0x01500000d4a0783b */ /* 0x000f6e0000004200 */
[C---:B---3--:R-:W-:Y:S04]  /*2a5d0*/  HMMA.16816.F32 R28, R140.reuse, R144, R28 ;  /* 0x000000908c1c723c */ /* 0x048fe8000000181c */
[-CC-:B--2---:R-:W-:Y:S04]  /*2a5e0*/  FFMA.FTZ R139, R176, R132.reuse, -R135.reuse ;  /* 0x00000084b08b7223 */ /* 0x184fe80000010887 */
[C---:B------:R-:W-:Y:S01]  /*2a5f0*/  HMMA.16816.F32 R32, R140.reuse, R146, R32 ;  /* 0x000000928c20723c */ /* 0x040fe20000001820 */
[----:B------:R-:W2:Y:S01]  /*2a600*/  LDSM.16.MT88.4 R144, [R211+0x15000] ;  /* 0x01500000d390783b */ /* 0x000ea20000004200 */
[----:B------:R3:W-:Y:S06]  /*2a610*/  MUFU.EX2 R178, R139 ;  /* 0x0000008b00b27308 */ /* 0x0007ec0000000800 */
[C---:B------:R-:W-:Y:S08]  /*2a620*/  HMMA.16816.F32 R36, R140.reuse, R156, R36 ;  /* 0x0000009c8c24723c */ /* 0x040ff00000001824 */
[C---:B------:R-:W-:Y:S01]  /*2a630*/  HMMA.16816.F32 R40, R140.reuse, R158, R40 ;  /* 0x0000009e8c28723c */ /* 0x040fe20000001828 */
[----:B------:R-:W-:Y:S07]  /*2a640*/  LDSM.16.MT88.4 R156, [R212+0x17000] ;  /* 0x01700000d49c783b */ /* 0x000fee0000004200 */
[C---:B----4-:R-:W-:Y:S04]  /*2a650*/  HMMA.16816.F32 R44, R140.reuse, R148, R44 ;  /* 0x000000948c2c723c */ /* 0x050fe8000000182c */
[-CC-:B---3--:R-:W-:Y:S02]  /*2a660*/  FFMA.FTZ R139, R203, R132.reuse, -R135.reuse ;  /* 0x00000084cb8b7223 */ /* 0x188fe40000010887 */
[----:B------:R-:W-:Y:S02]  /*2a670*/  FFMA.FTZ R135, R204, R132, -R135 ;  /* 0x00000084cc877223 */ /* 0x000fe40000010887 */
[C---:B------:R-:W-:Y:S01]  /*2a680*/  HMMA.16816.F32 R48, R140.reuse, R150, R48 ;  /* 0x000000968c30723c */ /* 0x040fe20000001830 */
[----:B------:R-:W3:Y:S01]  /*2a690*/  LDSM.16.MT88.4 R148, [R209+0x17000] ;  /* 0x01700000d194783b */ /* 0x000ee20000004200 */
[----:B------:R-:W-:Y:S06]  /*2a6a0*/  MUFU.EX2 R177, R139 ;  /* 0x0000008b00b17308 */ /* 0x000fec0000000800 */
[C---:B-1----:R-:W-:Y:S04]  /*2a6b0*/  HMMA.16816.F32 R52, R140.reuse, R152, R52 ;  /* 0x000000988c34723c */ /* 0x042fe80000001834 */
[----:B------:R-:W1:Y:S04]  /*2a6c0*/  MUFU.EX2 R176, R135 ;  /* 0x0000008700b07308 */ /* 0x000e680000000800 */
[C---:B------:R-:W-:Y:S01]  /*2a6d0*/  HMMA.16816.F32 R56, R140.reuse, R154, R56 ;  /* 0x0000009a8c38723c */ /* 0x040fe20000001838 */
[----:B------:R-:W4:Y:S05]  /*2a6e0*/  LDSM.16.MT88.4 R152, [R210+0x17000] ;  /* 0x01700000d298783b */ /* 0x000f2a0000004200 */
[----:B------:R2:W-:Y:S02]  /*2a6f0*/  MUFU.EX2 R135, R137 ;  /* 0x0000008900877308 */ /* 0x0005e40000000800 */
[C---:B------:R-:W-:Y:S08]  /*2a700*/  HMMA.16816.F32 R60, R140.reuse, R164, R60 ;  /* 0x000000a48c3c723c */ /* 0x040ff0000000183c */
[C---:B------:R-:W-:Y:S01]  /*2a710*/  HMMA.16816.F32 R64, R140.reuse, R166, R64 ;  /* 0x000000a68c40723c */ /* 0x040fe20000001840 */
[----:B------:R3:W3:Y:S03]  /*2a720*/  MUFU.EX2 R132, R136 ;  /* 0x0000008800847308 */ /* 0x0006e60000000800 */
[----:B-1----:R-:W-:Y:S04]  /*2a730*/  F2FP.PACK_AB R138, R176, R177 ;  /* 0x000000b1b08a723e */ /* 0x002fe800000000ff */
[C---:B------:R-:W-:Y:S04]  /*2a740*/  HMMA.16816.F32 R68, R140.reuse, R168, R68 ;  /* 0x000000a88c44723c */ /* 0x040fe80000001844 */
[----:B--2---:R-:W-:Y:S04]  /*2a750*/  F2FP.PACK_AB R137, R180, R181 ;  /* 0x000000b5b489723e */ /* 0x004fe800000000ff */
[C---:B------:R-:W-:Y:S01]  /*2a760*/  HMMA.16816.F32 R72, R140.reuse, R170, R72 ;  /* 0x000000aa8c48723c */ /* 0x040fe20000001848 */
[----:B------:R-:W-:Y:S07]  /*2a770*/  LDSM.16.MT88.4 R168, [R211+0x11800] ;  /* 0x01180000d3a8783b */ /* 0x000fee0000004200 */
[C---:B------:R-:W-:Y:S04]  /*2a780*/  HMMA.16816.F32 R76, R140.reuse, R172, R76 ;  /* 0x000000ac8c4c723c */ /* 0x040fe8000000184c */
[----:B---3--:R-:W-:Y:S02]  /*2a790*/  F2FP.PACK_AB R136, R178, R179 ;  /* 0x000000b3b288723e */ /* 0x008fe400000000ff */
[----:B------:R-:W-:Y:S02]  /*2a7a0*/  F2FP.PACK_AB R139, R132, R135 ;  /* 0x00000087848b723e */ /* 0x000fe400000000ff */
[C---:B------:R-:W-:Y:S01]  /*2a7b0*/  HMMA.16816.F32 R80, R140.reuse, R174, R80 ;  /* 0x000000ae8c50723c */ /* 0x040fe20000001850 */
[----:B------:R-:W-:Y:S07]  /*2a7c0*/  LDSM.16.MT88.4 R172, [R209+0x13800] ;  /* 0x01380000d1ac783b */ /* 0x000fee0000004200 */
[C---:B-----5:R-:W-:Y:S08]  /*2a7d0*/  HMMA.16816.F32 R84, R140.reuse, R160, R84 ;  /* 0x000000a08c54723c */ /* 0x060ff00000001854 */
[C---:B------:R-:W-:Y:S01]  /*2a7e0*/  HMMA.16816.F32 R88, R140.reuse, R162, R88 ;  /* 0x000000a28c58723c */ /* 0x040fe20000001858 */
[----:B------:R-:W-:Y:S07]  /*2a7f0*/  LDSM.16.MT88.4 R160, [R212+0x11800] ;  /* 0x01180000d4a0783b */ /* 0x000fee0000004200 */
[C---:B------:R-:W-:Y:S08]  /*2a800*/  HMMA.16816.F32 R92, R140.reuse, R144, R92 ;  /* 0x000000908c5c723c */ /* 0x040ff0000000185c */
[C---:B------:R-:W-:Y:S01]  /*2a810*/  HMMA.16816.F32 R96, R140.reuse, R146, R96 ;  /* 0x000000928c60723c */ /* 0x040fe20000001860 */
[----:B------:R-:W1:Y:S07]  /*2a820*/  LDSM.16.MT88.4 R144, [R211+0x17000] ;  /* 0x01700000d390783b */ /* 0x000e6e0000004200 */
[C---:B------:R-:W-:Y:S08]  /*2a830*/  HMMA.16816.F32 R100, R140.reuse, R148, R100 ;  /* 0x000000948c64723c */ /* 0x040ff00000001864 */
[C---:B------:R-:W-:Y:S01]  /*2a840*/  HMMA.16816.F32 R104, R140.reuse, R150, R104 ;  /* 0x000000968c68723c */ /* 0x040fe20000001868 */
[----:B------:R-:W2:Y:S07]  /*2a850*/  LDSM.16.MT88.4 R148, [R209+0x11800] ;  /* 0x01180000d194783b */ /* 0x000eae0000004200 */
[C---:B----4-:R-:W-:Y:S08]  /*2a860*/  HMMA.16816.F32 R108, R140.reuse, R152, R108 ;  /* 0x000000988c6c723c */ /* 0x050ff0000000186c */
[C---:B------:R-:W-:Y:S01]  /*2a870*/  HMMA.16816.F32 R112, R140.reuse, R154, R112 ;  /* 0x0000009a8c70723c */ /* 0x040fe20000001870 */
[----:B------:R-:W3:Y:S07]  /*2a880*/  LDSM.16.MT88.4 R152, [R210+0x11800] ;  /* 0x01180000d298783b */ /* 0x000eee0000004200 */
[C---:B------:R-:W-:Y:S08]  /*2a890*/  HMMA.16816.F32 R116, R140.reuse, R156, R116 ;  /* 0x0000009c8c74723c */ /* 0x040ff00000001874 */
[C---:B------:R-:W-:Y:S08]  /*2a8a0*/  HMMA.16816.F32 R120, R140.reuse, R158, R120 ;  /* 0x0000009e8c78723c */ /* 0x040ff00000001878 */
[C---:B-1----:R-:W-:Y:S08]  /*2a8b0*/  HMMA.16816.F32 R124, R140.reuse, R144, R124 ;  /* 0x000000908c7c723c */ /* 0x042ff0000000187c */
[----:B------:R-:W-:Y:S08]  /*2a8c0*/  HMMA.16816.F32 R128, R140, R146, R128 ;  /* 0x000000928c80723c */ /* 0x000ff00000001880 */
[C---:B--2---:R-:W-:Y:S01]  /*2a8d0*/  HMMA.16816.F32 R140, R136.reuse, R148, R4 ;  /* 0x00000094888c723c */ /* 0x044fe20000001804 */
[----:B------:R-:W1:Y:S07]  /*2a8e0*/  LDSM.16.MT88.4 R4, [R210+0x13800] ;  /* 0x01380000d204783b */ /* 0x000e6e0000004200 */
[C---:B------:R-:W-:Y:S01]  /*2a8f0*/  HMMA.16816.F32 R144, R136.reuse, R150, R8 ;  /* 0x000000968890723c */ /* 0x040fe20000001808 */
[----:B------:R-:W2:Y:S07]  /*2a900*/  LDSM.16.MT88.4 R8, [R212+0x13800] ;  /* 0x01380000d408783b */ /* 0x000eae0000004200 */
[C---:B---3--:R-:W-:Y:S01]  /*2a910*/  HMMA.16816.F32 R148, R136.reuse, R152, R12 ;  /* 0x000000988894723c */ /* 0x048fe2000000180c */
[----:B------:R-:W3:Y:S07]  /*2a920*/  LDSM.16.MT88.4 R12, [R211+0x13800] ;  /* 0x01380000d30c783b */ /* 0x000eee0000004200 */
[C---:B------:R-:W-:Y:S01]  /*2a930*/  HMMA.16816.F32 R152, R136.reuse, R154, R16 ;  /* 0x0000009a8898723c */ /* 0x040fe20000001810 */
[----:B------:R-:W4:Y:S07]  /*2a940*/  LDSM.16.MT88.4 R16, [R209+0x15800] ;  /* 0x01580000d110783b */ /* 0x000f2e0000004200 */
[C---:B------:R-:W-:Y:S01]  /*2a950*/  HMMA.16816.F32 R156, R136.reuse, R160, R20 ;  /* 0x000000a0889c723c */ /* 0x040fe20000001814 */
[----:B------:R-:W5:Y:S07]  /*2a960*/  LDSM.16.MT88.4 R20, [R210+0x15800] ;  /* 0x01580000d214783b */ /* 0x000f6e0000004200 */
[C---:B------:R-:W-:Y:S01]  /*2a970*/  HMMA.16816.F32 R160, R136.reuse, R162, R24 ;  /* 0x000000a288a0723c */ /* 0x040fe20000001818 */
[----:B------:R-:W2:Y:S07]  /*2a980*/  LDSM.16.MT88.4 R24, [R212+0x15800] ;  /* 0x01580000d418783b */ /* 0x000eae0000004200 */
[C---:B------:R-:W-:Y:S01]  /*2a990*/  HMMA.16816.F32 R164, R136.reuse, R168, R28 ;  /* 0x000000a888a4723c */ /* 0x040fe2000000181c */
[----:B------:R-:W2:Y:S07]  /*2a9a0*/  LDSM.16.MT88.4 R28, [R211+0x15800] ;  /* 0x01580000d31c783b */ /* 0x000eae0000004200 */
[C---:B------:R-:W-:Y:S01]  /*2a9b0*/  HMMA.16816.F32 R168, R136.reuse, R170, R32 ;  /* 0x000000aa88a8723c */ /* 0x040fe20000001820 */
[----:B------:R-:W3:Y:S07]  /*2a9c0*/  LDSM.16.MT88.4 R32, [R209+0x17800] ;  /* 0x01780000d120783b */ /* 0x000eee0000004200 */
[C---:B------:R-:W-:Y:S08]  /*2a9d0*/  HMMA.16816.F32 R36, R136.reuse, R172, R36 ;  /* 0x000000ac8824723c */ /* 0x040ff00000001824 */
        /* <DEDUP_REMOVED lines=10> */
[C---:B----4-:R-:W-:Y:S07]  /*2aa80*/  HMMA.16816.F32 R68, R136.reuse, R16, R68 ;  /* 0x000000108844723c */ /* 0x050fee0000001844 */
[----:B------:R-:W-:Y:S01]  /*2aa90*/  FADD.FTZ R16, R207, R0 ;  /* 0x00000000cf107221 */ /* 0x000fe20000010000 */
[C---:B------:R-:W-:Y:S04]  /*2aaa0*/  HMMA.16816.F32 R72, R136.reuse, R18, R72 ;  /* 0x000000128848723c */ /* 0x040fe80000001848 */
[----:B------:R-:W-:Y:S02]  /*2aab0*/  FADD.FTZ R0, R239, R2 ;  /* 0x00000002ef007221 */ /* 0x000fe40000010000 */
[----:B------:R-:W-:Y:S02]  /*2aac0*/  FADD.FTZ R2, R206, R16 ;  /* 0x00000010ce027221 */ /* 0x000fe40000010000 */
[C---:B-----5:R-:W-:Y:S04]  /*2aad0*/  HMMA.16816.F32 R76, R136.reuse, R20, R76 ;  /* 0x00000014884c723c */ /* 0x060fe8000000184c */
[----:B------:R-:W-:Y:S02]  /*2aae0*/  FADD.FTZ R0, R238, R0 ;  /* 0x00000000ee007221 */ /* 0x000fe40000010000 */
[----:B------:R-:W-:Y:S02]  /*2aaf0*/  FADD.FTZ R2, R205, R2 ;  /* 0x00000002cd027221 */ /* 0x000fe40000010000 */
[C---:B------:R-:W-:Y:S04]  /*2ab00*/  HMMA.16816.F32 R80, R136.reuse, R22, R80 ;  /* 0x000000168850723c */ /* 0x040fe80000001850 */
        /* <DEDUP_REMOVED lines=20> */
[C---:B-1----:R-:W-:Y:S04]  /*2ac50*/  HMMA.16816.F32 R108, R136.reuse, R4, R108 ;  /* 0x00000004886c723c */ /* 0x042fe8000000186c */
[----:B------:R-:W-:Y:S02]  /*2ac60*/  FADD.FTZ R0, R188, R0 ;  /* 0x00000000bc007221 */ /* 0x000fe40000010000 */
[----:B------:R-:W-:Y:S02]  /*2ac70*/  FADD.FTZ R2, R182, R2 ;  /* 0x00000002b6027221 */ /* 0x000fe40000010000 */
[C---:B------:R-:W-:Y:S04]  /*2ac80*/  HMMA.16816.F32 R112, R136.reuse, R6, R112 ;  /* 0x000000068870723c */ /* 0x040fe80000001870 */
[----:B------:R-:W-:Y:S02]  /*2ac90*/  FADD.FTZ R0, R187, R0 ;  /* 0x00000000bb007221 */ /* 0x000fe40000010000 */
[----:B------:R-:W-:Y:S02]  /*2aca0*/  FADD.FTZ R2, R179, R2 ;  /* 0x00000002b3027221 */ /* 0x000fe40000010000 */
[C---:B--2---:R-:W-:Y:S04]  /*2acb0*/  HMMA.16816.F32 R116, R136.reuse, R8, R116 ;  /* 0x000000088874723c */ /* 0x044fe80000001874 */
[----:B------:R-:W-:Y:S02]  /*2acc0*/  FADD.FTZ R0, R181, R0 ;  /* 0x00000000b5007221 */ /* 0x000fe40000010000 */
[----:B------:R-:W-:Y:S02]  /*2acd0*/  FADD.FTZ R2, R178, R2 ;  /* 0x00000002b2027221 */ /* 0x000fe40000010000 */
[C---:B------:R-:W-:Y:S04]  /*2ace0*/  HMMA.16816.F32 R120, R136.reuse, R10, R120 ;  /* 0x0000000a8878723c */ /* 0x040fe80000001878 */
[----:B------:R-:W-:Y:S02]  /*2acf0*/  FADD.FTZ R0, R180, R0 ;  /* 0x00000000b4007221 */ /* 0x000fe40000010000 */
[----:B------:R-:W-:Y:S02]  /*2ad00*/  FADD.FTZ R2, R177, R2 ;  /* 0x00000002b1027221 */ /* 0x000fe40000010000 */
[C---:B---3--:R-:W-:Y:S04]  /*2ad10*/  HMMA.16816.F32 R124, R136.reuse, R12, R124 ;  /* 0x0000000c887c723c */ /* 0x048fe8000000187c */
[----:B------:R-:W-:Y:S01]  /*2ad20*/  FADD.FTZ R0, R135, R0 ;  /* 0x0000000087007221 */ /* 0x000fe20000010000 */
[-C--:B------:R-:W-:Y:S01]  /*2ad30*/  MOV R135, R3.reuse ;  /* 0x0000000300877202 */ /* 0x080fe20000000f00 */
[----:B------:R-:W-:Y:S01]  /*2ad40*/  FADD.FTZ R250, R176, R2 ;  /* 0x00000002b0fa7221 */ /* 0x000fe20000010000 */
[----:B------:R-:W-:Y:S01]  /*2ad50*/  MOV R12, R3 ;  /* 0x00000003000c7202 */ /* 0x000fe20000000f00 */
[----:B------:R-:W-:Y:S04]  /*2ad60*/  HMMA.16816.F32 R128, R136, R14, R128 ;  /* 0x0000000e8880723c */ /* 0x000fe80000001880 */
[----:B------:R-:W-:Y:S03]  /*2ad70*/  FADD.FTZ R251, R132, R0 ;  /* 0x0000000084fb7221 */ /* 0x000fe60000010000 */
[----:B------:R-:W-:Y:S01]  /*2ad80*/  MOV R136, R134 ;  /* 0x0000008600887202 */ /* 0x000fe20000000f00 */
[----:B------:R-:W-:-:S05]  /*2ad90*/  @P0 BRA `(.L_x_4761) ;  /* 0xffffb27000000947 */ /* 0x000fca000383ffff */
.L_x_4752:
[----:B------:R-:W-:Y:S02]  /*2ada0*/  ULDC.64 UR4, c[0x0][0x40] ;  /* 0x0000100000047ab9 */ /* 0x000fe40000000a00 */
[----:B------:R-:W-:-:S04]  /*2adb0*/  UIADD3 UR4, UP0, UR4, 0x160, URZ ;  /* 0x0000016004047890 */ /* 0x000fc8000ff1e03f */
[----:B------:R-:W-:Y:S02]  /*2adc0*/  UIADD3.X UR5, URZ, UR5, URZ, UP0, !UPT ;  /* 0x000000053f057290 */ /* 0x000fe400087fe43f */
[----:B------:R-:W-:-:S04]  /*2add0*/  IMAD.U32 R132, RZ, RZ, UR4 ;  /* 0x00000004ff847e24 */ /* 0x000fc8000f8e00ff */
[----:B-----5:R-:W-:Y:S01]  /*2ade0*/  IMAD.U32 R133, RZ, RZ, UR5 ;  /* 0x00000005ff857e24 */ /* 0x020fe2000f8e00ff */
[----:B------:R-:W-:Y:S01]  /*2adf0*/  ULDC.64 UR4, c[0x0][0x118] ;  /* 0x0000460000047ab9 */ /* 0x000fe20000000a00 */
[----:B------:R-:W-:-:S03]  /*2ae00*/  MOV R7, 0x1f ;  /* 0x0000001f00077802 */ /* 0x000fc60000000f00 */
[----:B------:R1:W5:Y:S01]  /*2ae10*/  LD.E R173, [R132.64+0xd8] ;  /* 0x0000d80484ad7980 */ /* 0x000362000c101900 */
[----:B------:R-:W-:Y:S01]  /*2ae20*/  MOV R6, 0xffffffff ;  /* 0xffffffff00067802 */ /* 0x000fe20000000f00 */
[----:B------:R-:W-:Y:S05]  /*2ae30*/  BRA.DIV ~URZ, `(.L_x_4762) ;  /* 0x00001ea27f007947 */ /* 0x000fea000b800000 */
[----:B------:R2:W3:Y:S02]  /*2ae40*/  SHFL.BFLY PT, R0, R250, 0x2, 0x1f ;  /* 0x0c401f00fa007f89 */ /* 0x0004e400000e0000 */
.L_x_4780:
[----:B---3--:R-:W-:Y:S01]  /*2ae50*/  FADD.FTZ R0, R0, R250 ;  /* 0x000000fa00007221 */ /* 0x008fe20000010000 */
[----:B------:R-:W-:Y:S05]  /*2ae60*/  BRA.DIV ~URZ, `(.L_x_4763) ;  /* 0x00001ed27f007947 */ /* 0x000fea000b800000 */
[----:B------:R-:W3:Y:S04]  /*2ae70*/  SHFL.BFLY PT, R4, R251, 0x2, 0x1f ;  /* 0x0c401f00fb047f89 */ /* 0x000ee800000e0000 */
[----:B------:R-:W4:Y:S01]  /*2ae80*/  SHFL.BFLY PT, R3, R0, 0x1, 0x1f ;  /* 0x0c201f0000037f89 */ /* 0x000f2200000e0000 */
[----:B---3--:R-:W-:Y:S02]  /*2ae90*/  FADD.FTZ R4, R4, R251 ;  /* 0x000000fb04047221 */ /* 0x008fe40000010000 */
[----:B----4-:R-:W-:-:S03]  /*2aea0*/  FADD.FTZ R172, R0, R3 ;  /* 0x0000000300ac7221 */ /* 0x010fc60000010000 */
[----:B------:R3:W4:Y:S04]  /*2aeb0*/  SHFL.BFLY PT, R2, R4, 0x1, 0x1f ;  /* 0x0c201f0004027f89 */ /* 0x00072800000e0000 */
.L_x_4781:
[----:B------:R-:W1:Y:S01]  /*2aec0*/  S2R R175, SR_TID.X ;  /* 0x0000000000af7919 */ /* 0x000e620000002100 */
[----:B----4-:R-:W-:Y:S01]  /*2aed0*/  FADD.FTZ R13, R2, R4 ;  /* 0x00000004020d7221 */ /* 0x010fe20000010000 */
[----:B------:R-:W-:Y:S02]  /*2aee0*/  FSETP.NE.FTZ.AND P4, PT, R172, RZ, PT ;  /* 0x000000ffac00720b */ /* 0x000fe40003f95000 */
[----:B------:R-:W-:Y:S01]  /*2aef0*/  MOV R0, 0x3f800000 ;  /* 0x3f80000000007802 */ /* 0x000fe20000000f00 */
[----:B------:R-:W-:Y:S01]  /*2af00*/  BAR.SYNC.DEFER_BLOCKING 0x0 ;  /* 0x0000000000007b1d */ /* 0x000fe20000010000 */
[----:B------:R-:W-:-:S05]  /*2af10*/  FSETP.NE.FTZ.AND P3, PT, R13, RZ, PT ;  /* 0x000000ff0d00720b */ /* 0x000fca0003f75000 */
[----:B------:R-:W2:Y:S01]  /*2af20*/  LDL.LU R176, [R1+0xc] ;  /* 0x00000c0001b07983 */ /* 0x000ea20000300800 */
[----:B-1----:R-:W-:-:S03]  /*2af30*/  SHF.R.S32.HI R16, RZ, 0x1f, R175 ;  /* 0x0000001fff107819 */ /* 0x002fc600000114af */
[----:B------:R-:W1:Y:S01]  /*2af40*/  @P4 MUFU.RCP R0, R172 ;  /* 0x000000ac00004308 */ /* 0x000e620000001000 */
[----:B------:R-:W-:Y:S01]  /*2af50*/  MOV R2, 0x3f800000 ;  /* 0x3f80000000027802 */ /* 0x000fe20000000f00 */
[----:B------:R-:W-:Y:S01]  /*2af60*/  ULDC.64 UR4, c[0x0][0x118] ;  /* 0x0000460000047ab9 */ /* 0x000fe20000000a00 */
[CC--:B------:R-:W-:Y:S01]  /*2af70*/  LEA.HI R8, R16.reuse, R175.reuse, RZ, 0x2 ;  /* 0x000000af10087211 */ /* 0x0c0fe200078f10ff */
[----:B--2---:R-:W2:Y:S03]  /*2af80*/  LDL.LU R178, [R1+0x14] ;  /* 0x0000140001b27983 */ /* 0x004ea60000300800 */
[--C-:B---3--:R-:W-:Y:S02]  /*2af90*/  SHF.R.S32.HI R4, RZ, 0x2, R8.reuse ;  /* 0x00000002ff047819 */ /* 0x108fe40000011408 */
[----:B------:R-:W-:Y:S01]  /*2afa0*/  LEA.HI R174, R16, R175, RZ, 0x5 ;  /* 0x000000af10ae7211 */ /* 0x000fe200078f28ff */
[----:B------:R-:W3:Y:S01]  /*2afb0*/  @P3 MUFU.RCP R2, R13 ;  /* 0x0000000d00023308 */ /* 0x000ee20000001000 */
[----:B------:R-:W-:Y:S01]  /*2afc0*/  SHF.R.S32.HI R3, RZ, 0x1f, R8 ;  /* 0x0000001fff037819 */ /* 0x000fe20000011408 */
[----:B------:R2:W5:Y:S01]  /*2afd0*/  LDL R177, [R1+0x18] ;  /* 0x0000180001b17983 */ /* 0x0005620000100800 */
[----:B------:R-:W-:-:S02]  /*2afe0*/  LOP3.LUT R8, R8, 0x1ffffffc, RZ, 0xc0, !PT ;  /* 0x1ffffffc08087812 */ /* 0x000fc400078ec0ff */
[----:B------:R-:W-:Y:S01]  /*2aff0*/  LEA.HI R3, R3, R4, RZ, 0x3 ;  /* 0x0000000403037211 */ /* 0x000fe200078f18ff */
[C---:B-1----:R-:W-:Y:S01]  /*2b000*/  FMUL.FTZ R140, R0.reuse, R140 ;  /* 0x0000008c008c7220 */ /* 0x042fe20000410000 */
        /* <DEDUP_REMOVED lines=9> */
[C---:B------:R-:W-:Y:S01]  /*2b0a0*/  FMUL.FTZ R149, R0.reuse, R149 ;  /* 0x0000009500957220 */ /* 0x040fe20000410000 */
[C---:B------:R-:W-:Y:S01]  /*2b0b0*/  SHF.L.U32 R4, R3.reuse, 0x6, RZ ;  /* 0x0000000603047819 */ /* 0x040fe200000006ff */
[C---:B------:R-:W-:Y:S01]  /*2b0c0*/  FMUL.FTZ R152, R0.reuse, R152 ;  /* 0x0000009800987220 */ /* 0x040fe20000410000 */
[----:B------:R-:W-:Y:S01]  /*2b0d0*/  LOP3.LUT R5, R3, 0x1, RZ, 0xc0, !PT ;  /* 0x0000000103057812 */ /* 0x000fe200078ec0ff */
[----:B------:R-:W-:Y:S01]  /*2b0e0*/  FMUL.FTZ R153, R0, R153 ;  /* 0x0000009900997220 */ /* 0x000fe20000410000 */
[----:B------:R-:W-:Y:S01]  /*2b0f0*/  LOP3.LUT R4, R4, 0x1c0, RZ, 0xc0, !PT ;  /* 0x000001c004047812 */ /* 0x000fe200078ec0ff */
[C---:B------:R-:W-:Y:S01]  /*2b100*/  FMUL.FTZ R156, R0.reuse, R156 ;  /* 0x0000009c009c7220 */ /* 0x040fe20000410000 */
[----:B------:R-:W-:Y:S01]  /*2b110*/  ISETP.NE.U32.AND P0, PT, R5, 0x1, PT ;  /* 0x000000010500780c */ /* 0x000fe20003f05070 */
[----:B------:R-:W-:Y:S01]  /*2b120*/  FMUL.FTZ R157, R0, R157 ;  /* 0x0000009d009d7220 */ /* 0x000fe20000410000 */
[----:B------:R-:W-:Y:S01]  /*2b130*/  LEA.HI R4, R4, R4, RZ, 0x1d ;  /* 0x0000000404047211 */ /* 0x000fe200078fe8ff */
[C---:B------:R-:W-:Y:S01]  /*2b140*/  FMUL.FTZ R160, R0.reuse, R160 ;  /* 0x000000a000a07220 */ /* 0x040fe20000410000 */
[----:B------:R-:W-:Y:S01]  /*2b150*/  R2P PR, R3, 0x6 ;  /* 0x0000000603007804 */ /* 0x000fe20000000000 */
[----:B------:R-:W-:Y:S01]  /*2b160*/  FMUL.FTZ R161, R0, R161 ;  /* 0x000000a100a17220 */ /* 0x000fe20000410000 */
[----:B------:R-:W-:Y:S01]  /*2b170*/  LEA R8, R8, R4, 0x1 ;  /* 0x0000000408087211 */ /* 0x000fe200078e08ff */
[C---:B------:R-:W-:Y:S01]  /*2b180*/  FMUL.FTZ R164, R0.reuse, R164 ;  /* 0x000000a400a47220 */ /* 0x040fe20000410000 */
[----:B------:R-:W-:Y:S01]  /*2b190*/  MOV R4, 0x80 ;  /* 0x0000008000047802 */ /* 0x000fe20000000f00 */
[----:B------:R-:W-:Y:S01]  /*2b1a0*/  FMUL.FTZ R165, R0, R165 ;  /* 0x000000a500a57220 */ /* 0x000fe20000410000 */
[----:B------:R-:W-:Y:S01]  /*2b1b0*/  SHF.L.U32 R6, R8, 0x2, RZ ;  /* 0x0000000208067819 */ /* 0x000fe200000006ff */
[----:B------:R-:W-:Y:S01]  /*2b1c0*/  FMUL.FTZ R168, R0, R168 ;  /* 0x000000a800a87220 */ /* 0x000fe20000410000 */
[----:B------:R-:W-:Y:S01]  /*2b1d0*/  SEL R4, R4, 0xffffff80, !P2 ;  /* 0xffffff8004047807 */ /* 0x000fe20005000000 */
[----:B------:R-:W-:Y:S01]  /*2b1e0*/  FMUL.FTZ R169, R0, R169 ;  /* 0x000000a900a97220 */ /* 0x000fe20000410000 */
[----:B------:R-:W-:Y:S01]  /*2b1f0*/  IADD3 R3, R6, -0x20, RZ ;  /* 0xffffffe006037810 */ /* 0x000fe20007ffe0ff */
[----:B------:R-:W-:Y:S01]  /*2b200*/  FMUL.FTZ R36, R0, R36 ;  /* 0x0000002400247220 */ /* 0x000fe20000410000 */
[----:B------:R-:W-:Y:S01]  /*2b210*/  @P0 IADD3 R3, R6, 0x20, RZ ;  /* 0x0000002006030810 */ /* 0x000fe20007ffe0ff */
[C---:B------:R-:W-:Y:S01]  /*2b220*/  FMUL.FTZ R37, R0.reuse, R37 ;  /* 0x0000002500257220 */ /* 0x040fe20000410000 */
[----:B------:R-:W-:Y:S01]  /*2b230*/  STS.64 [R8.X4], R140 ;  /* 0x0000008c08007388 */ /* 0x000fe20000004a00 */
[----:B------:R-:W-:Y:S01]  /*2b240*/  FMUL.FTZ R40, R0, R40 ;  /* 0x0000002800287220 */ /* 0x000fe20000410000 */
[----:B------:R-:W-:Y:S01]  /*2b250*/  IADD3 R7, R4, R3, RZ ;  /* 0x0000000304077210 */ /* 0x000fe20007ffe0ff */
        /* <DEDUP_REMOVED lines=46> */
[C---:B---3--:R-:W-:Y:S02]  /*2b540*/  FMUL.FTZ R143, R2.reuse, R143 ;  /* 0x0000008f028f7220 */ /* 0x048fe40000410000 */
[----:B------:R-:W-:Y:S01]  /*2b550*/  FMUL.FTZ R142, R2, R142 ;  /* 0x0000008e028e7220 */ /* 0x000fe20000410000 */
[----:B------:R-:W-:Y:S01]  /*2b560*/  SEL R0, R0, 0xffffffc0, !P1 ;  /* 0xffffffc000007807 */ /* 0x000fe20004800000 */
        /* <DEDUP_REMOVED lines=65> */
[----:B------:R-:W-:Y:S02]  /*2b980*/  IADD3 R2, R6, R0, RZ ;  /* 0x0000000006027210 */ /* 0x000fe40007ffe0ff */
[----:B------:R-:W-:-:S02]  /*2b990*/  IADD3 R0, R0, R3, RZ ;  /* 0x0000000300007210 */ /* 0x000fc40007ffe0ff */
[-C--:B------:R-:W-:Y:S01]  /*2b9a0*/  IADD3 R6, R6, R4.reuse, RZ ;  /* 0x0000000406067210 */ /* 0x080fe20007ffe0ff */
[----:B------:R1:W-:Y:S01]  /*2b9b0*/  STS.64 [R2], R148 ;  /* 0x0000009402007388 */ /* 0x0003e20000000a00 */
        /* <DEDUP_REMOVED lines=61> */
[----:B-1----:R-:W4:Y:S04]  /*2bd90*/  LD.E.64 R148, [R132.64+0xb0] ;  /* 0x0000b00484947980 */ /* 0x002f28000c101b00 */
[----:B---3--:R-:W3:Y:S01]  /*2bda0*/  LD.E R6, [R132.64+0x60] ;  /* 0x0000600484067980 */ /* 0x008ee2000c101900 */
[----:B------:R-:W-:-:S03]  /*2bdb0*/  LEA.HI R0, R16, R175, RZ, 0x4 ;  /* 0x000000af10007211 */ /* 0x000fc600078f20ff */
[----:B------:R1:W5:Y:S04]  /*2bdc0*/  LD.E R135, [R132.64+0xcc] ;  /* 0x0000cc0484877980 */ /* 0x000368000c101900 */
[----:B--2---:R-:W2:Y:S01]  /*2bdd0*/  S2R R5, SR_TID.X ;  /* 0x0000000000057919 */ /* 0x004ea20000002100 */
[----:B------:R-:W-:-:S03]  /*2bde0*/  LOP3.LUT R0, R0, 0xfffffff0, RZ, 0xc0, !PT ;  /* 0xfffffff000007812 */ /* 0x000fc600078ec0ff */
[----:B------:R1:W5:Y:S01]  /*2bdf0*/  LD.E.64 R14, [R132.64+0x78] ;  /* 0x00007804840e7980 */ /* 0x000362000c101b00 */
[----:B------:R-:W-:-:S03]  /*2be00*/  IADD3 R4, -R0, R175, RZ ;  /* 0x000000af00047210 */ /* 0x000fc60007ffe1ff */
[----:B------:R1:W5:Y:S01]  /*2be10*/  LD.E.64 R10, [R132.64+0xa8] ;  /* 0x0000a804840a7980 */ /* 0x000362000c101b00 */
[----:B------:R-:W2:Y:S01]  /*2be20*/  @P3 MUFU.LG2 R13, R13 ;  /* 0x0000000d000d3308 */ /* 0x000ea20000000c00 */
[----:B------:R-:W-:Y:S01]  /*2be30*/  BSSY B0, `(.L_x_4764) ;  /* 0x0000058000007945 */ /* 0x000fe20003800000 */
[----:B------:R-:W-:-:S04]  /*2be40*/  LEA.HI R2, R4, R4, RZ, 0x1 ;  /* 0x0000000404027211 */ /* 0x000fc800078f08ff */
[C---:B------:R-:W-:Y:S02]  /*2be50*/  SHF.L.U32 R3, R2.reuse, 0x2, RZ ;  /* 0x0000000202037819 */ /* 0x040fe400000006ff */
[----:B------:R-:W-:-:S04]  /*2be60*/  LOP3.LUT R2, R2, 0xffffffe, RZ, 0xc0, !PT ;  /* 0x0ffffffe02027812 */ /* 0x000fc800078ec0ff */
[C---:B------:R-:W-:Y:S02]  /*2be70*/  IADD3 R2, R4.reuse, -R2, RZ ;  /* 0x8000000204027210 */ /* 0x040fe40007ffe0ff */
[----:B--2---:R-:W-:Y:S02]  /*2be80*/  SHF.R.S32.HI R7, RZ, 0x1f, R5 ;  /* 0x0000001fff077819 */ /* 0x004fe40000011405 */
[----:B------:R-:W-:Y:S01]  /*2be90*/  SHF.L.U32 R4, R4, 0x2, RZ ;  /* 0x0000000204047819 */ /* 0x000fe200000006ff */
[----:B------:R-:W-:Y:S01]  /*2bea0*/  @P3 FMUL.FTZ R13, R13, 0.69314718246459960938 ;  /* 0x3f3172180d0d3820 */ /* 0x000fe20000410000 */
[----:B------:R-:W-:-:S04]  /*2beb0*/  LEA.HI R8, R7, R5, RZ, 0x4 ;  /* 0x0000000507087211 */ /* 0x000fc800078f20ff */
[----:B------:R-:W-:-:S04]  /*2bec0*/  SHF.R.S32.HI R8, RZ, 0x4, R8 ;  /* 0x00000004ff087819 */ /* 0x000fc80000011408 */
[----:B------:R-:W-:-:S04]  /*2bed0*/  SHF.L.U32 R0, R8, 0x6, RZ ;  /* 0x0000000608007819 */ /* 0x000fc800000006ff */
[----:B------:R-:W-:-:S04]  /*2bee0*/  LOP3.LUT R0, R0, 0x1c0, RZ, 0xc0, !PT ;  /* 0x000001c000007812 */ /* 0x000fc800078ec0ff */
[----:B------:R-:W-:Y:S02]  /*2bef0*/  LOP3.LUT R3, R0, 0x38, R3, 0xf8, !PT ;  /* 0x0000003800037812 */ /* 0x000fe400078ef803 */
[----:B------:R-:W-:-:S04]  /*2bf00*/  SHF.R.U32.HI R0, RZ, 0x3, R0 ;  /* 0x00000003ff007819 */ /* 0x000fc80000011600 */
[----:B------:R-:W-:Y:S02]  /*2bf10*/  LOP3.LUT R0, R3, R0, RZ, 0x3c, !PT ;  /* 0x0000000003007212 */ /* 0x000fe400078e3cff */
[----:B------:R-:W-:Y:S02]  /*2bf20*/  SHF.R.S32.HI R3, RZ, 0x1f, R9 ;  /* 0x0000001fff037819 */ /* 0x000fe40000011409 */
[----:B------:R-:W-:Y:S01]  /*2bf30*/  LEA R0, R2, R0, 0x2 ;  /* 0x0000000002007211 */ /* 0x000fe200078e10ff */
[----:B------:R-:W-:Y:S01]  /*2bf40*/  BAR.SYNC.DEFER_BLOCKING 0x0 ;  /* 0x0000000000007b1d */ /* 0x000fe20000010000 */
[----:B------:R-:W-:Y:S02]  /*2bf50*/  LEA.HI R2, R7, R5, RZ, 0x5 ;  /* 0x0000000507027211 */ /* 0x000fe400078f28ff */
[----:B------:R-:W-:-:S03]  /*2bf60*/  LEA.HI R3, R3, R9, RZ, 0x2 ;  /* 0x0000000903037211 */ /* 0x000fc600078f10ff */
[----:B------:R-:W2:Y:S02]  /*2bf70*/  @P4 MUFU.LG2 R7, R172 ;  /* 0x000000ac00074308 */ /* 0x000ea40000000c00 */
[----:B--2---:R-:W-:Y:S01]  /*2bf80*/  @P4 FMUL.FTZ R7, R7, 0.69314718246459960938 ;  /* 0x3f31721807074820 */ /* 0x004fe20000410000 */
[----:B------:R-:W2:Y:S04]  /*2bf90*/  LDS.128 R60, [R0.X4] ;  /* 0x00000000003c7984 */ /* 0x000ea80000004c00 */
        /* <DEDUP_REMOVED lines=31> */
[----:B--2---:R-:W-:-:S02]  /*2c190*/  LOP3.LUT R0, R2, 0xffffffe0, RZ, 0xc0, !PT ;  /* 0xffffffe002007812 */ /* 0x004fc400078ec0ff */
[----:B------:R-:W-:Y:S02]  /*2c1a0*/  LOP3.LUT R2, R174, 0xffffffe0, RZ, 0xc0, !PT ;  /* 0xffffffe0ae027812 */ /* 0x000fe400078ec0ff */
[----:B------:R-:W-:Y:S02]  /*2c1b0*/  IADD3 R0, -R0, R5, RZ ;  /* 0x0000000500007210 */ /* 0x000fe40007ffe1ff */
[----:B------:R-:W-:Y:S02]  /*2c1c0*/  IADD3 R5, -R2, R175, RZ ;  /* 0x000000af02057210 */ /* 0x000fe40007ffe1ff */
[----:B------:R-:W-:Y:S02]  /*2c1d0*/  LOP3.LUT R2, R3, 0xffffffc, RZ, 0xc0, !PT ;  /* 0x0ffffffc03027812 */ /* 0x000fe400078ec0ff */
[----:B------:R-:W-:Y:S02]  /*2c1e0*/  LOP3.LUT P0, RZ, R5, 0x3, RZ, 0xc0, !PT ;  /* 0x0000000305ff7812 */ /* 0x000fe4000780c0ff */
[----:B------:R-:W-:-:S02]  /*2c1f0*/  SHF.R.S32.HI R150, RZ, 0x1f, R0 ;  /* 0x0000001fff967819 */ /* 0x000fc40000011400 */
[----:B------:R-:W-:Y:S02]  /*2c200*/  IADD3 R2, R9, -R2, RZ ;  /* 0x8000000209027210 */ /* 0x000fe40007ffe0ff */
[----:B------:R-:W-:Y:S02]  /*2c210*/  LEA.HI R0, R150, R0, RZ, 0x2 ;  /* 0x0000000096007211 */ /* 0x000fe400078f10ff */
[----:B------:R-:W-:Y:S01]  /*2c220*/  MOV R9, 0xff800000 ;  /* 0xff80000000097802 */ /* 0x000fe20000000f00 */
[----:B-----5:R-:W-:Y:S01]  /*2c230*/  @P3 FFMA.FTZ R9, R12, R173, R13 ;  /* 0x000000ad0c093223 */ /* 0x020fe2000001000d */
[----:B------:R-:W-:Y:S02]  /*2c240*/  SHF.R.S32.HI R0, RZ, 0x2, R0 ;  /* 0x00000002ff007819 */ /* 0x000fe40000011400 */
[----:B------:R-:W-:Y:S02]  /*2c250*/  SHF.R.S32.HI R5, RZ, 0x1f, R4 ;  /* 0x0000001fff057819 */ /* 0x000fe40000011404 */
[----:B------:R-:W-:Y:S01]  /*2c260*/  LEA R0, R2, R0, 0x4 ;  /* 0x0000000002007211 */ /* 0x000fe200078e20ff */
[----:B----4-:R-:W-:-:S02]  /*2c270*/  IMAD R3, R148, UR8, R176 ;  /* 0x0000000894037c24 */ /* 0x010fc4000f8e02b0 */
[----:B------:R-:W2:Y:S02]  /*2c280*/  S2R R176, SR_CTAID.X ;  /* 0x0000000000b07919 */ /* 0x000ea40000002500 */
[----:B---3--:R-:W-:Y:S01]  /*2c290*/  IMAD R3, R3, R6, R178 ;  /* 0x0000000603037224 */ /* 0x008fe200078e02b2 */
[----:B------:R-:W-:Y:S01]  /*2c2a0*/  MOV R6, 0xff800000 ;  /* 0xff80000000067802 */ /* 0x000fe20000000f00 */
[----:B------:R-:W-:Y:S01]  /*2c2b0*/  @P4 FFMA.FTZ R6, R134, R173, R7 ;  /* 0x000000ad86064223 */ /* 0x000fe20000010007 */
[----:B--2---:R-:W-:-:S05]  /*2c2c0*/  SHF.L.U32 R148, R176, 0x6, RZ ;  /* 0x00000006b0947819 */ /* 0x004fca00000006ff */
[----:B------:R-:W-:Y:S01]  /*2c2d0*/  IMAD R7, R149, R3, R148 ;  /* 0x0000000395077224 */ /* 0x000fe200078e0294 */
[----:B------:R-:W-:Y:S05]  /*2c2e0*/  @P0 BRA `(.L_x_4765) ;  /* 0x000000c000000947 */ /* 0x000fea0003800000 */
[----:B-1----:R-:W-:Y:S01]  /*2c2f0*/  IMAD R2, R176, -0x40, R177 ;  /* 0xffffffc0b0027824 */ /* 0x002fe200078e02b1 */
        /* <DEDUP_REMOVED lines=11> */
.L_x_4765:
[----:B-1----:R-:W-:Y:S05]  /*2c3b0*/  BSYNC B0 ;  /* 0x0000000000007941 */ /* 0x002fea0003800000 */
.L_x_4764:
[----:B------:R-:W-:Y:S01]  /*2c3c0*/  IMAD R0, R7, R135, RZ ;  /* 0x0000008707007224 */ /* 0x000fe200078e02ff */
[----:B------:R-:W-:Y:S01]  /*2c3d0*/  ULDC.64 UR4, c[0x0][0x118] ;  /* 0x0000460000047ab9 */ /* 0x000fe20000000a00 */
[----:B------:R-:W-:Y:S01]  /*2c3e0*/  IMAD R7, R176, -0x40, R177 ;  /* 0xffffffc0b0077824 */ /* 0x000fe200078e02b1 */
[----:B------:R1:W5:Y:S01]  /*2c3f0*/  LD.E R6, [R132.64+0xc0] ;  /* 0x0000c00484067980 */ /* 0x000362000c101900 */
[C---:B------:R-:W-:Y:S01]  /*2c400*/  IMAD.WIDE R2, R8.reuse, 0x100, R4 ;  /* 0x0000010008027825 */ /* 0x040fe200078e0204 */
[----:B------:R-:W-:Y:S02]  /*2c410*/  BSSY B0, `(.L_x_4766) ;  /* 0x0000014000007945 */ /* 0x000fe40003800000 */
[----:B------:R-:W-:-:S02]  /*2c420*/  ISETP.GE.AND P1, PT, R8, R7, PT ;  /* 0x000000070800720c */ /* 0x000fc40003f26270 */
        /* <DEDUP_REMOVED lines=18> */
.L_x_4767:
[----:B------:R-:W-:Y:S05]  /*2c550*/  BSYNC B0 ;  /* 0x0000000000007941 */ /* 0x000fea0003800000 */
.L_x_4766:
        /* <DEDUP_REMOVED lines=15> */
.L_x_4769:
[----:B------:R-:W-:Y:S05]  /*2c650*/  BSYNC B0 ;  /* 0x0000000000007941 */ /* 0x000fea0003800000 */
.L_x_4768:
        /* <DEDUP_REMOVED lines=15> */
.L_x_4771:
[----:B------:R-:W-:Y:S05]  /*2c750*/  BSYNC B0 ;  /* 0x0000000000007941 */ /* 0x000fea0003800000 */
.L_x_4770:
        /* <DEDUP_REMOVED lines=15> */
.L_x_4773:
[----:B------:R-:W-:Y:S05]  /*2c850*/  BSYNC B0 ;  /* 0x0000000000007941 */ /* 0x000fea0003800000 */
.L_x_4772:
        /* <DEDUP_REMOVED lines=15> */
.L_x_4775:
[----:B------:R-:W-:Y:S05]  /*2c950*/  BSYNC B0 ;  /* 0x0000000000007941 */ /* 0x000fea0003800000 */
.L_x_4774:
        /* <DEDUP_REMOVED lines=15> */
.L_x_4777:
[----:B------:R-:W-:Y:S05]  /*2ca50*/  BSYNC B0 ;  /* 0x0000000000007941 */ /* 0x000fea0003800000 */
.L_x_4776:
        /* <DEDUP_REMOVED lines=15> */
.L_x_4779:
[----:B------:R-:W-:Y:S05]  /*2cb50*/  BSYNC B0 ;  /* 0x0000000000007941 */ /* 0x000fea0003800000 */
.L_x_4778:
[----:B------:R-:W-:Y:S01]  /*2cb60*/  IADD3 R8, R8, 0x38, RZ ;  /* 0x0000003808087810 */ /* 0x000fe20007ffe0ff */
[----:B------:R-:W-:Y:S01]  /*2cb70*/  IMAD.MOV.U32 R9, RZ, RZ, 0x0 ;  /* 0x00000000ff097424 */ /* 0x000fe200078e00ff */
[----:B------:R-:W-:-:S02]  /*2cb80*/  MOV R10, 0x1f0 ;  /* 0x000001f0000a7802 */ /* 0x000fc40000000f00 */
[----:B------:R-:W-:-:S03]  /*2cb90*/  ISETP.GE.AND P0, PT, R8, R7, PT ;  /* 0x000000070800720c */ /* 0x000fc60003f06270 */
[----:B------:R-:W-:-:S10]  /*2cba0*/  IMAD.MOV.U32 R8, RZ, RZ, R10 ;  /* 0x000000ffff087224 */ /* 0x000fd400078e000a */
[----:B------:R-:W-:Y:S05]  /*2cbb0*/  @P0 RET.REL.NODEC R8 `(_ZN5flash24flash_fwd_splitkv_kernelI23Flash_fwd_kernel_traitsILi256ELi64ELi64ELi4ELb0ELb0EN7cutlass6half_tE19Flash_kernel_traitsILi256ELi64ELi64ELi4ES3_EELb1ELb0ELb1ELb0ELb0ELb1ELb1ELb1EEEvNS_16Flash_fwd_paramsE) ;  /* 0xfffd344008000950 */ /* 0x000fea0003c3ffff */
[C---:B------:R-:W-:Y:S01]  /*2cbc0*/  IADD3 R5, R0.reuse, 0x40, RZ ;  /* 0x0000004000057810 */ /* 0x040fe20007ffe0ff */
[----:B------:R-:W-:Y:S01]  /*2cbd0*/  ULDC.64 UR4, c[0x0][0x118] ;  /* 0x0000460000047ab9 */ /* 0x000fe20000000a00 */
[CC--:B-----5:R-:W-:Y:S02]  /*2cbe0*/  ISETP.GE.AND P1, PT, R0.reuse, R6.reuse, PT ;  /* 0x000000060000720c */ /* 0x0e0fe40003f26270 */
[-C--:B------:R-:W-:Y:S01]  /*2cbf0*/  ISETP.GE.AND P0, PT, R5, R6.reuse, PT ;  /* 0x000000060500720c */ /* 0x080fe20003f06270 */
[----:B------:R-:W-:Y:S01]  /*2cc00*/  IMAD.MOV.U32 R5, RZ, RZ, 0x0 ;  /* 0x00000000ff057424 */ /* 0x000fe200078e00ff */
[----:B------:R-:W-:Y:S02]  /*2cc10*/  IADD3 R0, R0, 0x80, RZ ;  /* 0x0000008000007810 */ /* 0x000fe40007ffe0ff */
[----:B------:R-:W-:Y:S01]  /*2cc20*/  ISETP.GE.AND P2, PT, R4, R6, PT ;  /* 0x000000060400720c */ /* 0x000fe20003f46270 */
[----:B------:R-:W-:-:S06]  /*2cc30*/  IMAD.MOV.U32 R4, RZ, RZ, R10 ;  /* 0x000000ffff047224 */ /* 0x000fcc00078e000a */
[----:B------:R1:W-:Y:S04]  /*2cc40*/  @!P1 ST.E.128 [R2.64+0xe100], R140 ;  /* 0x00e1008c02009985 */ /* 0x0003e8000c101d04 */
[----:B------:R1:W-:Y:S01]  /*2cc50*/  @!P0 ST.E.128 [R2.64+0xe200], R136 ;  /* 0x00e2008802008985 */ /* 0x0003e2000c101d04 */
[----:B------:R-:W-:-:S03]  /*2cc60*/  ISETP.GE.AND P0, PT, R0, R6, PT ;  /* 0x000000060000720c */ /* 0x000fc60003f06270 */
[----:B------:R1:W-:Y:S10]  /*2cc70*/  @!P2 ST.E.128 [R2.64+0xe000], R144 ;  /* 0x00e000900200a985 */ /* 0x0003f4000c101d04 */
[----:B------:R-:W-:Y:S05]  /*2cc80*/  @P0 RET.REL.NODEC R4 `(_ZN5flash24flash_fwd_splitkv_kernelI23Flash_fwd_kernel_traitsILi256ELi64ELi64ELi4ELb0ELb0EN7cutlass6half_tE19Flash_kernel_traitsILi256ELi64ELi64ELi4ES3_EELb1ELb0ELb1ELb0ELb0ELb1ELb1ELb1EEEvNS_16Flash_fwd_paramsE) ;  /* 0xfffd337004000950 */ /* 0x000fea0003c3ffff */
[----:B------:R-:W-:Y:S02]  /*2cc90*/  ULDC.64 UR4, c[0x0][0x118] ;  /* 0x0000460000047ab9 */ /* 0x000fe40000000a00 */
[----:B------:R5:W-:Y:S02]  /*2cca0*/  ST.E.128 [R2.64+0xe300], R128 ;  /* 0x00e3008002007985 */ /* 0x000be4000c101d04 */
[----:B-12345:R-:W-:-:S02]  /*2ccb0*/  MOV R2, R10 ;  /* 0x0000000a00027202 */ /* 0x03efc40000000f00 */
[----:B------:R-:W-:-:S04]  /*2ccc0*/  MOV R3, 0x0 ;  /* 0x0000000000037802 */ /* 0x000fc80000000f00 */
[----:B------:R-:W-:Y:S05]  /*2ccd0*/  RET.REL.NODEC R2 `(_ZN5flash24flash_fwd_splitkv_kernelI23Flash_fwd_kernel_traitsILi256ELi64ELi64ELi4ELb0ELb0EN7cutlass6half_tE19Flash_kernel_traitsILi256ELi64ELi64ELi4ES3_EELb1ELb0ELb1ELb0ELb0ELb1ELb1ELb1EEEvNS_16Flash_fwd_paramsE) ;  /* 0xfffd332002007950 */ /* 0x000fea0003c3ffff */
.L_x_4762:
[----:B------:R-:W-:Y:S01]  /*2cce0*/  IMAD.MOV.U32 R0, RZ, RZ, R250 ;  /* 0x000000ffff007224 */ /* 0x000fe200078e00fa */
[----:B------:R-:W-:Y:S02]  /*2ccf0*/  MOV R3, 0x2 ;  /* 0x0000000200037802 */ /* 0x000fe40000000f00 */
[----:B------:R-:W-:Y:S02]  /*2cd00*/  MOV R2, 0x2cd20 ;  /* 0x0002cd2000027802 */ /* 0x000fe40000000f00 */
[----:B-1---5:R-:W-:Y:S05]  /*2cd10*/  CALL.REL.NOINC `($__internal_22_$__cuda_sm70_shflsync_bfly_p) ;  /* 0x0000011000007944 */ /* 0x022fea0003c00000 */
[----:B------:R-:W-:Y:S01]  /*2cd20*/  MOV R0, R5 ;  /* 0x0000000500007202 */ /* 0x000fe20000000f00 */
[----:B------:R-:W-:Y:S05]  /*2cd30*/  BRA `(.L_x_4780) ;  /* 0xffffe11000007947 */ /* 0x000fea000383ffff */
.L_x_4763:
[----:B------:R-:W-:Y:S02]  /*2cd40*/  MOV R3, 0x1 ;  /* 0x0000000100037802 */ /* 0x000fe40000000f00 */
[----:B------:R-:W-:Y:S02]  /*2cd50*/  MOV R2, 0x2cd70 ;  /* 0x0002cd7000027802 */ /* 0x000fe40000000f00 */
[----:B-12--5:R-:W-:Y:S05]  /*2cd60*/  CALL.REL.NOINC `($__internal_22_$__cuda_sm70_shflsync_bfly_p) ;  /* 0x000000c000007944 */ /* 0x026fea0003c00000 */
[----:B------:R-:W-:Y:S01]  /*2cd70*/  FADD.FTZ R172, R0, R5 ;  /* 0x0000000500ac7221 */ /* 0x000fe20000010000 */
[----:B------:R-:W-:Y:S02]  /*2cd80*/  MOV R0, R251 ;  /* 0x000000fb00007202 */ /* 0x000fe40000000f00 */
[----:B------:R-:W-:Y:S02]  /*2cd90*/  MOV R3, 0x2 ;  /* 0x0000000200037802 */ /* 0x000fe40000000f00 */
[----:B------:R-:W-:-:S02]  /*2cda0*/  MOV R2, 0x2cdc0 ;  /* 0x0002cdc000027802 */ /* 0x000fc40000000f00 */
[----:B------:R-:W-:Y:S05]  /*2cdb0*/  CALL.REL.NOINC `($__internal_22_$__cuda_sm70_shflsync_bfly_p) ;  /* 0x0000007000007944 */ /* 0x000fea0003c00000 */
[----:B------:R-:W-:Y:S01]  /*2cdc0*/  FADD.FTZ R4, R251, R5 ;  /* 0x00000005fb047221 */ /* 0x000fe20000010000 */
[----:B------:R-:W-:-:S02]  /*2cdd0*/  MOV R3, 0x1 ;  /* 0x0000000100037802 */ /* 0x000fc40000000f00 */
[----:B------:R-:W-:Y:S02]  /*2cde0*/  MOV R2, 0x2ce10 ;  /* 0x0002ce1000027802 */ /* 0x000fe40000000f00 */
[----:B------:R-:W-:Y:S02]  /*2cdf0*/  MOV R0, R4 ;  /* 0x0000000400007202 */ /* 0x000fe40000000f00 */
[----:B------:R-:W-:Y:S05]  /*2ce00*/  CALL.REL.NOINC `($__internal_22_$__cuda_sm70_shflsync_bfly_p) ;  /* 0x0000002000007944 */ /* 0x000fea0003c00000 */
[----:B------:R-:W-:Y:S01]  /*2ce10*/  MOV R2, R5 ;  /* 0x0000000500027202 */ /* 0x000fe20000000f00 */
[----:B------:R-:W-:Y:S05]  /*2ce20*/  BRA `(.L_x_4781) ;  /* 0xffffe09000007947 */ /* 0x000fea000383ffff */
        .weak           $__internal_22_$__cuda_sm70_shflsync_bfly_p
        .type           $__internal_22_$__cuda_sm70_shflsync_bfly_p,@function
        .size           $__internal_22_$__cuda_sm70_shflsync_bfly_p,(.L_x_4814 - $__internal_22_$__cuda_sm70_shflsync_bfly_p)
$__internal_22_$__cuda_sm70_shflsync_bfly_p:
[----:B------:R-:W-:Y:S04]  /*2ce30*/  WARPSYNC R6 ;  /* 0x0000000600007348 */ /* 0x000fe80003800000 */
[----:B------:R1:W2:Y:S02]  /*2ce40*/  SHFL.BFLY PT, R5, R0, R3, R7 ;  /* 0x0c00000300057389 */ /* 0x0002a400000e0007 */
[----:B-1----:R-:W-:-:S04]  /*2ce50*/  MOV R3, 0x0 ;  /* 0x0000000000037802 */ /* 0x002fc80000000f00 */
[----:B--2---:R-:W-:Y:S05]  /*2ce60*/  RET.REL.NODEC R2 `(_ZN5flash24flash_fwd_splitkv_kernelI23Flash_fwd_kernel_traitsILi256ELi64ELi64ELi4ELb0ELb0EN7cutlass6half_tE19Flash_kernel_traitsILi256ELi64ELi64ELi4ES3_EELb1ELb0ELb1ELb0ELb0ELb1ELb1ELb1EEEvNS_16Flash_fwd_paramsE) ;  /* 0xfffd319002007950 */ /* 0x004fea0003c3ffff */
.L_x_4782:
        /* <DEDUP_REMOVED lines=9> */
.L_x_4814:


//--------------------- .nv.shared._ZN5flash32flash_fwd_splitkv_combine_kernelI23Flash_fwd_kernel_traitsILi256ELi64ELi64ELi4ELb0ELb0EN7cutlass6half_tE19Flash_kernel_traitsILi256ELi64ELi64ELi4ES3_EELi4ELi7ELb0EEEvNS_16Flash_fwd_paramsE --------------------------
	.section	.nv.shared._ZN5flash32flash_fwd_splitkv_combine_kernelI23Flash_fwd_kernel_traitsILi256ELi64ELi64ELi4ELb0ELb0EN7cutlass6half_tE19Flash_kernel_traitsILi256ELi64ELi64ELi4ES3_EELi4ELi7ELb0EEEvNS_16Flash_fwd_paramsE,"aw",@nobits
	.sectionflags	@""
	.align	16
.nv.shared._ZN5flash32flash_fwd_splitkv_combine_kernelI23Flash_fwd_kernel_traitsILi256ELi64ELi64ELi4ELb0ELb0EN7cutlass6half_tE19Flash_kernel_traitsILi256ELi64ELi64ELi4ES3_EELi4ELi7ELb0EEEvNS_16Flash_fwd_paramsE:
	.zero		2560


//--------------------- .nv.global                --------------------------
	.section	.nv.global,"aw",@nobits
.nv.global:
	.type		_ZN79_INTERNAL_7a85c845_43_flash_fwd_split_hdim256_fp16_causal_sm80_cu_4022bc09_34934cute1_E,@object
	.size		_ZN79_INTERNAL_7a85c845_43_flash_fwd_split_hdim256_fp16_causal_sm80_cu_4022bc09_34934cute1_E,(_ZN79_INTERNAL_7a85c845_43_flash_fwd_split_hdim256_fp16_causal_sm80_cu_4022bc09_34934cuda3std3__45__cpo6cbeginE - _ZN79_INTERNAL_7a85c845_43_flash_fwd_split_hdim256_fp16_causal_sm80_cu_4022bc09_34934cute1_E)
_ZN79_INTERNAL_7a85c845_43_flash_fwd_split_hdim256_fp16_causal_sm80_cu_4022bc09_34934cute1_E:
	.zero		1
	.type		_ZN79_INTERNAL_7a85c845_43_flash_fwd_split_hdim256_fp16_causal_sm80_cu_4022bc09_34934cuda3std3__45__cpo6cbeginE,@object
	.size		_ZN79_INTERNAL_7a85c845_43_flash_fwd_split_hdim256_fp16_causal_sm80_cu_4022bc09_34934cuda3std3__45__cpo6cbeginE,(_ZN79_INTERNAL_7a85c845_43_flash_fwd_split_hdim256_fp16_causal_sm80_cu_4022bc09_34934cuda3std3__48in_placeE - _ZN79_INTERNAL_7a85c845_43_flash_fwd_split_hdim256_fp16_causal_sm80_cu_4022bc09_34934cuda3std3__45__cpo6cbeginE)
_ZN79_INTERNAL_7a85c845_43_flash_fwd_split_hdim256_fp16_causal_sm80_cu_4022bc09_34934cuda3std3__45__cpo6cbeginE:
	.zero		1
	.type		_ZN79_INTERNAL_7a85c845_43_flash_fwd_split_hdim256_fp16_causal_sm80_cu_4022bc09_34934cuda3std3__48in_placeE,@object
	.size		_ZN79_INTERNAL_7a85c845_43_flash_fwd_split_hdim256_fp16_causal_sm80_cu_4022bc09_34934cuda3std3__48in_placeE,(_ZN79_INTERNAL_7a85c845_43_flash_fwd_split_hdim256_fp16_causal_sm80_cu_4022bc09_34934cuda3std6ranges3__45__cpo9iter_moveE - _ZN79_INTERNAL_7a85c845_43_flash_fwd_split_hdim256_fp16_causal_sm80_cu_4022bc09_34934cuda3std3__48in_placeE)
_ZN79_INTERNAL_7a85c845_43_flash_fwd_split_hdim256_fp16_causal_sm80_cu_4022bc09_34934cuda3std3__48in_placeE:
	.zero		1
	.type		_ZN79_INTERNAL_7a85c845_43_flash_fwd_split_hdim256_fp16_causal_sm80_cu_4022bc09_34934cuda3std6ranges3__45__cpo9iter_moveE,@object
	.size		_ZN79_INTERNAL_7a85c845_43_flash_fwd_split_hdim256_fp16_causal_sm80_cu_4022bc09_34934cuda3std6ranges3__45__cpo9iter_moveE,(_ZN79_INTERNAL_7a85c845_43_flash_fwd_split_hdim256_fp16_causal_sm80_cu_4022bc09_34934cuda3std3__45__cpo5beginE - _ZN79_INTERNAL_7a85c845_43_flash_fwd_split_hdim256_fp16_causal_sm80_cu_4022bc09_34934cuda3std6ranges3__45__cpo9iter_moveE)
_ZN79_INTERNAL_7a85c845_43_flash_fwd_split_hdim256_fp16_causal_sm80_cu_4022bc09_34934cuda3std6ranges3__45__cpo9iter_moveE:
	.zero		1
	.type		_ZN79_INTERNAL_7a85c845_43_flash_fwd_split_hdim256_fp16_causal_sm80_cu_4022bc09_34934cuda3std3__45__cpo5beginE,@object
	.size		_ZN79_INTERNAL_7a85c845_43_flash_fwd_split_hdim256_fp16_causal_sm80_cu_4022bc09_34934cuda3std3__45__cpo5beginE,(_ZN79_INTERNAL_7a85c845_43_flash_fwd_split_hdim256_fp16_causal_sm80_cu_4022bc09_34934cuda3std3__481_GLOBAL__N__7a85c845_43_flash_fwd_split_hdim256_fp16_causal_sm80_cu_4022bc09_34936ignoreE - _ZN79_INTERNAL_7a85c845_43_flash_fwd_split_hdim256_fp16_causal_sm80_cu_4022bc09_34934cuda3std3__45__cpo5beginE)
_ZN79_INTERNAL_7a85c845_43_flash_fwd_split_hdim256_fp16_causal_sm80_cu_4022bc09_34934cuda3std3__45__cpo5beginE:
	.zero		1
	.type		_ZN79_INTERNAL_7a85c845_43_flash_fwd_split_hdim256_fp16_causal_sm80_cu_4022bc09_34934cuda3std3__481_GLOBAL__N__7a85c845_43_flash_fwd_split_hdim256_fp16_causal_sm80_cu_4022bc09_34936ignoreE,@object
	.size		_ZN79_INTERNAL_7a85c845_43_flash_fwd_split_hdim256_fp16_causal_sm80_cu_4022bc09_34934cuda3std3__481_GLOBAL__N__7a85c845_43_flash_fwd_split_hdim256_fp16_causal_sm80_cu_4022bc09_34936ignoreE,(_ZN79_INTERNAL_7a85c845_43_flash_fwd_split_hdim256_fp16_causal_sm80_cu_4022bc09_34934cute7productE - _ZN79_INTERNAL_7a85c845_43_flash_fwd_split_hdim256_fp16_causal_sm80_cu_4022bc09_34934cuda3std3__481_GLOBAL__N__7a85c845_43_flash_fwd_split_hdim256_fp16_causal_sm80_cu_4022bc09_34936ignoreE)
_ZN79_INTERNAL_7a85c845_43_flash_fwd_split_hdim256_fp16_causal_sm80_cu_4022bc09_34934cuda3std3__481_GLOBAL__N__7a85c845_43_flash_fwd_split_hdim256_fp16_causal_sm80_cu_4022bc09_34936ignoreE:
	.zero		1
	.type		_ZN79_INTERNAL_7a85c845_43_flash_fwd_split_hdim256_fp16_causal_sm80_cu_4022bc09_34934cute7productE,@object
	.size		_ZN79_INTERNAL_7a85c845_43_flash_fwd_split_hdim256_fp16_causal_sm80_cu_4022bc09_34934cute7productE,(_ZN79_INTERNAL_7a85c845_43_flash_fwd_split_hdim256_fp16_causal_sm80_cu_4022bc09_34934cuda3std3__45__cpo3endE - _ZN79_INTERNAL_7a85c845_43_flash_fwd_split_hdim256_fp16_causal_sm80_cu_4022bc09_34934cute7productE)
_ZN79_INTERNAL_7a85c845_43_flash_fwd_split_hdim256_fp16_causal_sm80_cu_4022bc09_34934cute7productE:
	.zero		1
	.type		_ZN79_INTERNAL_7a85c845_43_flash_fwd_split_hdim256_fp16_causal_sm80_cu_4022bc09_34934cuda3std3__45__cpo3endE,@object
	.size		_ZN79_INTERNAL_7a85c845_43_flash_fwd_split_hdim256_fp16_causal_sm80_cu_4022bc09_34934cuda3std3__45__cpo3endE,(_ZN79_INTERNAL_7a85c845_43_flash_fwd_split_hdim256_fp16_causal_sm80_cu_4022bc09_34934cuda3std3__419piecewise_constructE - _ZN79_INTERNAL_7a85c845_43_flash_fwd_split_hdim256_fp16_causal_sm80_cu_4022bc09_34934cuda3std3__45__cpo3endE)
_ZN79_INTERNAL_7a85c845_43_flash_fwd_split_hdim256_fp16_causal_sm80_cu_4022bc09_34934cuda3std3__45__cpo3endE:
	.zero		1
	.type		_ZN79_INTERNAL_7a85c845_43_flash_fwd_split_hdim256_fp16_causal_sm80_cu_4022bc09_34934cuda3std3__419piecewise_constructE,@object
	.size		_ZN79_INTERNAL_7a85c845_43_flash_fwd_split_hdim256_fp16_causal_sm80_cu_4022bc09_34934cuda3std3__419piecewise_constructE,(_ZN79_INTERNAL_7a85c845_43_flash_fwd_split_hdim256_fp16_causal_sm80_cu_4022bc09_34934cuda3std3__45__cpo4cendE - _ZN79_INTERNAL_7a85c845_43_flash_fwd_split_hdim256_fp16_causal_sm80_cu_4022bc09_34934cuda3std3__419piecewise_constructE)
_ZN79_INTERNAL_7a85c845_43_flash_fwd_split_hdim256_fp16_causal_sm80_cu_4022bc09_34934cuda3std3__419piecewise_constructE:
	.zero		1
	.type		_ZN79_INTERNAL_7a85c845_43_flash_fwd_split_hdim256_fp16_causal_sm80_cu_4022bc09_34934cuda3std3__45__cpo4cendE,@object
	.size		_ZN79_INTERNAL_7a85c845_43_flash_fwd_split_hdim256_fp16_causal_sm80_cu_4022bc09_34934cuda3std3__45__cpo4cendE,(_ZN79_INTERNAL_7a85c845_43_flash_fwd_split_hdim256_fp16_causal_sm80_cu_4022bc09_34934cuda3std6ranges3__45__cpo4swapE - _ZN79_INTERNAL_7a85c845_43_flash_fwd_split_hdim256_fp16_causal_sm80_cu_4022bc09_34934cuda3std3__45__cpo4cendE)
_ZN79_INTERNAL_7a85c845_43_flash_fwd_split_hdim256_fp16_causal_sm80_cu_4022bc09_34934cuda3std3__45__cpo4cendE:
	.zero		1
	.type		_ZN79_INTERNAL_7a85c845_43_flash_fwd_split_hdim256_fp16_causal_sm80_cu_4022bc09_34934cuda3std6ranges3__45__cpo4swapE,@object
	.size		_ZN79_INTERNAL_7a85c845_43_flash_fwd_split_hdim256_fp16_causal_sm80_cu_4022bc09_34934cuda3std6ranges3__45__cpo4swapE,(.L_7 - _ZN79_INTERNAL_7a85c845_43_flash_fwd_split_hdim256_fp16_causal_sm80_cu_4022bc09_34934cuda3std6ranges3__45__cpo4swapE)
_ZN79_INTERNAL_7a85c845_43_flash_fwd_split_hdim256_fp16_causal_sm80_cu_4022bc09_34934cuda3std6ranges3__45__cpo4swapE:
	.zero		1
.L_7:


//--------------------- .nv.shared._ZN5flash32flash_fwd_splitkv_combine_kernelI23Flash_fwd_kernel_traitsILi256ELi64ELi64ELi4ELb0ELb0EN7cutlass6half_tE19Flash_kernel_traitsILi256ELi64ELi64ELi4ES3_EELi4ELi6ELb0EEEvNS_16Flash_fwd_paramsE --------------------------
	.section	.nv.shared._ZN5flash32flash_fwd_splitkv_combine_kernelI23Flash_fwd_kernel_traitsILi256ELi64ELi64ELi4ELb0ELb0EN7cutlass6half_tE19Flash_kernel_traitsILi256ELi64ELi64ELi4ES3_EELi4ELi6ELb0EEEvNS_16Flash_fwd_paramsE,"aw",@nobits
	.sectionflags	@""
	.align	16
.nv.shared._ZN5flash32flash_fwd_splitkv_combine_kernelI23Flash_fwd_kernel_traitsILi256ELi64ELi64ELi4ELb0ELb0EN7cutlass6half_tE19Flash_kernel_traitsILi256ELi64ELi64ELi4ES3_EELi4ELi6ELb0EEEvNS_16Flash_fwd_paramsE:
	.zero		1280


//--------------------- .nv.shared._ZN5flash32flash_fwd_splitkv_combine_kernelI23Flash_fwd_kernel_traitsILi256ELi64ELi64ELi4ELb0ELb0EN7cutlass6half_tE19Flash_kernel_traitsILi256ELi64ELi64ELi4ES3_EELi4ELi5ELb0EEEvNS_16Flash_fwd_paramsE --------------------------
	.section	.nv.shared._ZN5flash32flash_fwd_splitkv_combine_kernelI23Flash_fwd_kernel_traitsILi256ELi64ELi64ELi4ELb0ELb0EN7cutlass6half_tE19Flash_kernel_traitsILi256ELi64ELi64ELi4ES3_EELi4ELi5ELb0EEEvNS_16Flash_fwd_paramsE,"aw",@nobits
	.sectionflags	@""
	.align	16
.nv.shared._ZN5flash32flash_fwd_splitkv_combine_kernelI23Flash_fwd_kernel_traitsILi256ELi64ELi64ELi4ELb0ELb0EN7cutlass6half_tE19Flash_kernel_traitsILi256ELi64ELi64ELi4ES3_EELi4ELi5ELb0EEEvNS_16Flash_fwd_paramsE:
	.zero		640


//--------------------- .nv.shared._ZN5flash32flash_fwd_splitkv_combine_kernelI23Flash_fwd_kernel_traitsILi256ELi64ELi64ELi4ELb0ELb0EN7cutlass6half_tE19Flash_kernel_traitsILi256ELi64ELi64ELi4ES3_EELi4ELi4ELb0EEEvNS_16Flash_fwd_paramsE --------------------------
	.section	.nv.shared._ZN5flash32flash_fwd_splitkv_combine_kernelI23Flash_fwd_kernel_traitsILi256ELi64ELi64ELi4ELb0ELb0EN7cutlass6half_tE19Flash_kernel_traitsILi256ELi64ELi64ELi4ES3_EELi4ELi4ELb0EEEvNS_16Flash_fwd_paramsE,"aw",@nobits
	.sectionflags	@""
	.align	16
.nv.shared._ZN5flash32flash_fwd_splitkv_combine_kernelI23Flash_fwd_kernel_traitsILi256ELi64ELi64ELi4ELb0ELb0EN7cutlass6half_tE19Flash_kernel_traitsILi256ELi64ELi64ELi4ES3_EELi4ELi4ELb0EEEvNS_16Flash_fwd_paramsE:
	.zero		320


//--------------------- .nv.shared._ZN5flash32flash_fwd_splitkv_combine_kernelI23Flash_fwd_kernel_traitsILi256ELi64ELi64ELi4ELb0ELb0EN7cutlass6half_tE19Flash_kernel_traitsILi256ELi64ELi64ELi4ES3_EELi4ELi3ELb0EEEvNS_16Flash_fwd_paramsE --------------------------
	.section	.nv.shared._ZN5flash32flash_fwd_splitkv_combine_kernelI23Flash_fwd_kernel_traitsILi256ELi64ELi64ELi4ELb0ELb0EN7cutlass6half_tE19Flash_kernel_traitsILi256ELi64ELi64ELi4ES3_EELi4ELi3ELb0EEEvNS_16Flash_fwd_paramsE,"aw",@nobits
	.sectionflags	@""
	.align	16
.nv.shared._ZN5flash32flash_fwd_splitkv_combine_kernelI23Flash_fwd_kernel_traitsILi256ELi64ELi64ELi4ELb0ELb0EN7cutlass6half_tE19Flash_kernel_traitsILi256ELi64ELi64ELi4ES3_EELi4ELi3ELb0EEEvNS_16Flash_fwd_paramsE:
	.zero		160


//--------------------- .nv.shared._ZN5flash32flash_fwd_splitkv_combine_kernelI23Flash_fwd_kernel_traitsILi256ELi64ELi64ELi4ELb0ELb0EN7cutlass6half_tE19Flash_kernel_traitsILi256ELi64ELi64ELi4ES3_EELi4ELi2ELb0EEEvNS_16Flash_fwd_paramsE --------------------------
	.section	.nv.shared._ZN5flash32flash_fwd_splitkv_combine_kernelI23Flash_fwd_kernel_traitsILi256ELi64ELi64ELi4ELb0ELb0EN7cutlass6half_tE19Flash_kernel_traitsILi256ELi64ELi64ELi4ES3_EELi4ELi2ELb0EEEvNS_16Flash_fwd_paramsE,"aw",@nobits
	.sectionflags	@""
	.align	16
.nv.shared._ZN5flash32flash_fwd_splitkv_combine_kernelI23Flash_fwd_kernel_traitsILi256ELi64ELi64ELi4ELb0ELb0EN7cutlass6half_tE19Flash_kernel_traitsILi256ELi64ELi64ELi4ES3_EELi4ELi2ELb0EEEvNS_16Flash_fwd_paramsE:
	.zero		80


//--------------------- .nv.shared._ZN5flash32flash_fwd_splitkv_combine_kernelI23Flash_fwd_kernel_traitsILi256ELi64ELi64ELi4ELb0ELb0EN7cutlass6half_tE19Flash_kernel_traitsILi256ELi64ELi64ELi4ES3_EELi4ELi1ELb0EEEvNS_16Flash_fwd_paramsE --------------------------
	.section	.nv.shared._ZN5flash32flash_fwd_splitkv_combine_kernelI23Flash_fwd_kernel_traitsILi256ELi64ELi64ELi4ELb0ELb0EN7cutlass6half_tE19Flash_kernel_traitsILi256ELi64ELi64ELi4ES3_EELi4ELi1ELb0EEEvNS_16Flash_fwd_paramsE,"aw",@nobits
	.sectionflags	@""
	.align	16
.nv.shared._ZN5flash32flash_fwd_splitkv_combine_kernelI23Flash_fwd_kernel_traitsILi256ELi64ELi64ELi4ELb0ELb0EN7cutlass6half_tE19Flash_kernel_traitsILi256ELi64ELi64ELi4ES3_EELi4ELi1ELb0EEEvNS_16Flash_fwd_paramsE:
	.zero		48


//--------------------- .nv.shared._ZN5flash32flash_fwd_splitkv_combine_kernelI23Flash_fwd_kernel_traitsILi256ELi64ELi64ELi4ELb0ELb0EN7cutlass6half_tE19Flash_kernel_traitsILi256ELi64ELi64ELi4ES3_EELi4ELi7ELb1EEEvNS_16Flash_fwd_paramsE --------------------------
	.section	.nv.shared._ZN5flash32flash_fwd_splitkv_combine_kernelI23Flash_fwd_kernel_traitsILi256ELi64ELi64ELi4ELb0ELb0EN7cutlass6half_tE19Flash_kernel_traitsILi256ELi64ELi64ELi4ES3_EELi4ELi7ELb1EEEvNS_16Flash_fwd_paramsE,"aw",@nobits
	.sectionflags	@""
	.align	16
.nv.shared._ZN5flash32flash_fwd_splitkv_combine_kernelI23Flash_fwd_kernel_traitsILi256ELi64ELi64ELi4ELb0ELb0EN7cutlass6half_tE19Flash_kernel_traitsILi256ELi64ELi64ELi4ES3_EELi4ELi7ELb1EEEvNS_16Flash_fwd_paramsE:
	.zero		2560


//--------------------- .nv.shared._ZN5flash32flash_fwd_splitkv_combine_kernelI23Flash_fwd_kernel_traitsILi256ELi64ELi64ELi4ELb0ELb0EN7cutlass6half_tE19Flash_kernel_traitsILi256ELi64ELi64ELi4ES3_EELi4ELi6ELb1EEEvNS_16Flash_fwd_paramsE --------------------------
	.section	.nv.shared._ZN5flash32flash_fwd_splitkv_combine_kernelI23Flash_fwd_kernel_traitsILi256ELi64ELi64ELi4ELb0ELb0EN7cutlass6half_tE19Flash_kernel_traitsILi256ELi64ELi64ELi4ES3_EELi4ELi6ELb1EEEvNS_16Flash_fwd_paramsE,"aw",@nobits
	.sectionflags	@""
	.align	16
.nv.shared._ZN5flash32flash_fwd_splitkv_combine_kernelI23Flash_fwd_kernel_traitsILi256ELi64ELi64ELi4ELb0ELb0EN7cutlass6half_tE19Flash_kernel_traitsILi256ELi64ELi64ELi4ES3_EELi4ELi6ELb1EEEvNS_16Flash_fwd_paramsE:
	.zero		1280


//--------------------- .nv.shared._ZN5flash32flash_fwd_splitkv_combine_kernelI23Flash_fwd_kernel_traitsILi256ELi64ELi64ELi4ELb0ELb0EN7cutlass6half_tE19Flash_kernel_traitsILi256ELi64ELi64ELi4ES3_EELi4ELi5ELb1EEEvNS_16Flash_fwd_paramsE --------------------------
	.section	.nv.shared._ZN5flash32flash_fwd_splitkv_combine_kernelI23Flash_fwd_kernel_traitsILi256ELi64ELi64ELi4ELb0ELb0EN7cutlass6half_tE19Flash_kernel_traitsILi256ELi64ELi64ELi4ES3_EELi4ELi5ELb1EEEvNS_16Flash_fwd_paramsE,"aw",@nobits
	.sectionflags	@""
	.align	16
.nv.shared._ZN5flash32flash_fwd_splitkv_combine_kernelI23Flash_fwd_kernel_traitsILi256ELi64ELi64ELi4ELb0ELb0EN7cutlass6half_tE19Flash_kernel_traitsILi256ELi64ELi64ELi4ES3_EELi4ELi5ELb1EEEvNS_16Flash_fwd_paramsE:
	.zero		640


//--------------------- .nv.shared._ZN5flash32flash_fwd_splitkv_combine_kernelI23Flash_fwd_kernel_traitsILi256ELi64ELi64ELi4ELb0ELb0EN7cutlass6half_tE19Flash_kernel_traitsILi256ELi64ELi64ELi4ES3_EELi4ELi4ELb1EEEvNS_16Flash_fwd_paramsE --------------------------
	.section	.nv.shared._ZN5flash32flash_fwd_splitkv_combine_kernelI23Flash_fwd_kernel_traitsILi256ELi64ELi64ELi4ELb0ELb0EN7cutlass6half_tE19Flash_kernel_traitsILi256ELi64ELi64ELi4ES3_EELi4ELi4ELb1EEEvNS_16Flash_fwd_paramsE,"aw",@nobits
	.sectionflags	@""
	.align	16
.nv.shared._ZN5flash32flash_fwd_splitkv_combine_kernelI23Flash_fwd_kernel_traitsILi256ELi64ELi64ELi4ELb0ELb0EN7cutlass6half_tE19Flash_kernel_traitsILi256ELi64ELi64ELi4ES3_EELi4ELi4ELb1EEEvNS_16Flash_fwd_paramsE:
	.zero		320


//--------------------- .nv.shared._ZN5flash32flash_fwd_splitkv_combine_kernelI23Flash_fwd_kernel_traitsILi256ELi64ELi64ELi4ELb0ELb0EN7cutlass6half_tE19Flash_kernel_traitsILi256ELi64ELi64ELi4ES3_EELi4ELi3ELb1EEEvNS_16Flash_fwd_paramsE --------------------------
	.section	.nv.shared._ZN5flash32flash_fwd_splitkv_combine_kernelI23Flash_fwd_kernel_traitsILi256ELi64ELi64ELi4ELb0ELb0EN7cutlass6half_tE19Flash_kernel_traitsILi256ELi64ELi64ELi4ES3_EELi4ELi3ELb1EEEvNS_16Flash_fwd_paramsE,"aw",@nobits
	.sectionflags	@""
	.align	16
.nv.shared._ZN5flash32flash_fwd_splitkv_combine_kernelI23Flash_fwd_kernel_traitsILi256ELi64ELi64ELi4ELb0ELb0EN7cutlass6half_tE19Flash_kernel_traitsILi256ELi64ELi64ELi4ES3_EELi4ELi3ELb1EEEvNS_16Flash_fwd_paramsE:
	.zero		160


//--------------------- .nv.shared._ZN5flash32flash_fwd_splitkv_combine_kernelI23Flash_fwd_kernel_traitsILi256ELi64ELi64ELi4ELb0ELb0EN7cutlass6half_tE19Flash_kernel_traitsILi256ELi64ELi64ELi4ES3_EELi4ELi2ELb1EEEvNS_16Flash_fwd_paramsE --------------------------
	.section	.nv.shared._ZN5flash32flash_fwd_splitkv_combine_kernelI23Flash_fwd_kernel_traitsILi256ELi64ELi64ELi4ELb0ELb0EN7cutlass6half_tE19Flash_kernel_traitsILi256ELi64ELi64ELi4ES3_EELi4ELi2ELb1EEEvNS_16Flash_fwd_paramsE,"aw",@nobits
	.sectionflags	@""
	.align	16
.nv.shared._ZN5flash32flash_fwd_splitkv_combine_kernelI23Flash_fwd_kernel_traitsILi256ELi64ELi64ELi4ELb0ELb0EN7cutlass6half_tE19Flash_kernel_traitsILi256ELi64ELi64ELi4ES3_EELi4ELi2ELb1EEEvNS_16Flash_fwd_paramsE:
	.zero		80


//--------------------- .nv.shared._ZN5flash32flash_fwd_splitkv_combine_kernelI23Flash_fwd_kernel_traitsILi256ELi64ELi64ELi4ELb0ELb0EN7cutlass6half_tE19Flash_kernel_traitsILi256ELi64ELi64ELi4ES3_EELi4ELi1ELb1EEEvNS_16Flash_fwd_paramsE --------------------------
	.section	.nv.shared._ZN5flash32flash_fwd_splitkv_combine_kernelI23Flash_fwd_kernel_traitsILi256ELi64ELi64ELi4ELb0ELb0EN7cutlass6half_tE19Flash_kernel_traitsILi256ELi64ELi64ELi4ES3_EELi4ELi1ELb1EEEvNS_16Flash_fwd_paramsE,"aw",@nobits
	.sectionflags	@""
	.align	16
.nv.shared._ZN5flash32flash_fwd_splitkv_combine_kernelI23Flash_fwd_kernel_traitsILi256ELi64ELi64ELi4ELb0ELb0EN7cutlass6half_tE19Flash_kernel_traitsILi256ELi64ELi64ELi4ES3_EELi4ELi1ELb1EEEvNS_16Flash_fwd_paramsE:
	.zero		48


//--------------------- .nv.shared._ZN5flash24flash_fwd_splitkv_kernelI23Flash_fwd_kernel_traitsILi256ELi64ELi64ELi4ELb0ELb0EN7cutlass6half_tE19Flash_kernel_traitsILi256ELi64ELi64ELi4ES3_EELb1ELb0ELb0ELb0ELb0ELb0ELb0ELb0EEEvNS_16Flash_fwd_paramsE --------------------------
	.section	.nv.shared._ZN5flash24flash_fwd_splitkv_kernelI23Flash_fwd_kernel_traitsILi256ELi64ELi64ELi4ELb0ELb0EN7cutlass6half_tE19Flash_kernel_traitsILi256ELi64ELi64ELi4ES3_EELb1ELb0ELb0ELb0ELb0ELb0ELb0ELb0EEEvNS_16Flash_fwd_paramsE,"aw",@nobits
	.sectionflags	@""
	.align	16


//--------------------- .nv.shared._ZN5flash24flash_fwd_splitkv_kernelI23Flash_fwd_kernel_traitsILi256ELi64ELi64ELi4ELb0ELb0EN7cutlass6half_tE19Flash_kernel_traitsILi256ELi64ELi64ELi4ES3_EELb1ELb0ELb0ELb0ELb0ELb1ELb0ELb0EEEvNS_16Flash_fwd_paramsE --------------------------
	.section	.nv.shared._ZN5flash24flash_fwd_splitkv_kernelI23Flash_fwd_kernel_traitsILi256ELi64ELi64ELi4ELb0ELb0EN7cutlass6half_tE19Flash_kernel_traitsILi256ELi64ELi64ELi4ES3_EELb1ELb0ELb0ELb0ELb0ELb1ELb0ELb0EEEvNS_16Flash_fwd_paramsE,"aw",@nobits
	.sectionflags	@""
	.align	16


//--------------------- .nv.shared._ZN5flash24flash_fwd_splitkv_kernelI23Flash_fwd_kernel_traitsILi256ELi64ELi64ELi4ELb0ELb0EN7cutlass6half_tE19Flash_kernel_traitsILi256ELi64ELi64ELi4ES3_EELb1ELb0ELb0ELb0ELb0ELb0ELb0ELb1EEEvNS_16Flash_fwd_paramsE --------------------------
	.section	.nv.shared._ZN5flash24flash_fwd_splitkv_kernelI23Flash_fwd_kernel_traitsILi256ELi64ELi64ELi4ELb0ELb0EN7cutlass6half_tE19Flash_kernel_traitsILi256ELi64ELi64ELi4ES3_EELb1ELb0ELb0ELb0ELb0ELb0ELb0ELb1EEEvNS_16Flash_fwd_paramsE,"aw",@nobits
	.sectionflags	@""
	.align	16


//--------------------- .nv.shared._ZN5flash24flash_fwd_splitkv_kernelI23Flash_fwd_kernel_traitsILi256ELi64ELi64ELi4ELb0ELb0EN7cutlass6half_tE19Flash_kernel_traitsILi256ELi64ELi64ELi4ES3_EELb1ELb0ELb0ELb0ELb0ELb1ELb0ELb1EEEvNS_16Flash_fwd_paramsE --------------------------
	.section	.nv.shared._ZN5flash24flash_fwd_splitkv_kernelI23Flash_fwd_kernel_traitsILi256ELi64ELi64ELi4ELb0ELb0EN7cutlass6half_tE19Flash_kernel_traitsILi256ELi64ELi64ELi4ES3_EELb1ELb0ELb0ELb0ELb0ELb1ELb0ELb1EEEvNS_16Flash_fwd_paramsE,"aw",@nobits
	.sectionflags	@""
	.align	16


//--------------------- .nv.shared._ZN5flash24flash_fwd_splitkv_kernelI23Flash_fwd_kernel_traitsILi256ELi64ELi64ELi4ELb0ELb0EN7cutlass6half_tE19Flash_kernel_traitsILi256ELi64ELi64ELi4ES3_EELb1ELb0ELb0ELb0ELb0ELb0ELb1ELb0EEEvNS_16Flash_fwd_paramsE --------------------------
	.section	.nv.shared._ZN5flash24flash_fwd_splitkv_kernelI23Flash_fwd_kernel_traitsILi256ELi64ELi64ELi4ELb0ELb0EN7cutlass6half_tE19Flash_kernel_traitsILi256ELi64ELi64ELi4ES3_EELb1ELb0ELb0ELb0ELb0ELb0ELb1ELb0EEEvNS_16Flash_fwd_paramsE,"aw",@nobits
	.sectionflags	@""
	.align	16


//--------------------- .nv.shared._ZN5flash24flash_fwd_splitkv_kernelI23Flash_fwd_kernel_traitsILi256ELi64ELi64ELi4ELb0ELb0EN7cutlass6half_tE19Flash_kernel_traitsILi256ELi64ELi64ELi4ES3_EELb1ELb0ELb0ELb0ELb0ELb1ELb1ELb0EEEvNS_16Flash_fwd_paramsE --------------------------
	.section	.nv.shared._ZN5flash24flash_fwd_splitkv_kernelI23Flash_fwd_kernel_traitsILi256ELi64ELi64ELi4ELb0ELb0EN7cutlass6half_tE19Flash_kernel_traitsILi256ELi64ELi64ELi4ES3_EELb1ELb0ELb0ELb0ELb0ELb1ELb1ELb0EEEvNS_16Flash_fwd_paramsE,"aw",@nobits
	.sectionflags	@""
	.align	16


//--------------------- .nv.shared._ZN5flash24flash_fwd_splitkv_kernelI23Flash_fwd_kernel_traitsILi256ELi64ELi64ELi4ELb0ELb0EN7cutlass6half_tE19Flash_kernel_traitsILi256ELi64ELi64ELi4ES3_EELb1ELb0ELb0ELb0ELb0ELb0ELb1ELb1EEEvNS_16Flash_fwd_paramsE --------------------------
	.section	.nv.shared._ZN5flash24flash_fwd_splitkv_kernelI23Flash_fwd_kernel_traitsILi256ELi64ELi64ELi4ELb0ELb0EN7cutlass6half_tE19Flash_kernel_traitsILi256ELi64ELi64ELi4ES3_EELb1ELb0ELb0ELb0ELb0ELb0ELb1ELb1EEEvNS_16Flash_fwd_paramsE,"aw",@nobits
	.sectionflags	@""
	.align	16


//--------------------- .nv.shared._ZN5flash24flash_fwd_splitkv_kernelI23Flash_fwd_kernel_traitsILi256ELi64ELi64ELi4ELb0ELb0EN7cutlass6half_tE19Flash_kernel_traitsILi256ELi64ELi64ELi4ES3_EELb1ELb0ELb0ELb0ELb0ELb1ELb1ELb1EEEvNS_16Flash_fwd_paramsE --------------------------
	.section	.nv.shared._ZN5flash24flash_fwd_splitkv_kernelI23Flash_fwd_kernel_traitsILi256ELi64ELi64ELi4ELb0ELb0EN7cutlass6half_tE19Flash_kernel_traitsILi256ELi64ELi64ELi4ES3_EELb1ELb0ELb0ELb0ELb0ELb1ELb1ELb1EEEvNS_16Flash_fwd_paramsE,"aw",@nobits
	.sectionflags	@""
	.align	16


//--------------------- .nv.shared._ZN5flash24flash_fwd_splitkv_kernelI23Flash_fwd_kernel_traitsILi256ELi64ELi64ELi4ELb0ELb0EN7cutlass6half_tE19Flash_kernel_traitsILi256ELi64ELi64ELi4ES3_EELb1ELb0ELb0ELb0ELb1ELb0ELb0ELb0EEEvNS_16Flash_fwd_paramsE --------------------------
	.section	.nv.shared._ZN5flash24flash_fwd_splitkv_kernelI23Flash_fwd_kernel_traitsILi256ELi64ELi64ELi4ELb0ELb0EN7cutlass6half_tE19Flash_kernel_traitsILi256ELi64ELi64ELi4ES3_EELb1ELb0ELb0ELb0ELb1ELb0ELb0ELb0EEEvNS_16Flash_fwd_paramsE,"aw",@nobits
	.sectionflags	@""
	.align	16


//--------------------- .nv.shared._ZN5flash24flash_fwd_splitkv_kernelI23Flash_fwd_kernel_traitsILi256ELi64ELi64ELi4ELb0ELb0EN7cutlass6half_tE19Flash_kernel_traitsILi256ELi64ELi64ELi4ES3_EELb1ELb0ELb0ELb0ELb1ELb1ELb0ELb0EEEvNS_16Flash_fwd_paramsE --------------------------
	.section	.nv.shared._ZN5flash24flash_fwd_splitkv_kernelI23Flash_fwd_kernel_traitsILi256ELi64ELi64ELi4ELb0ELb0EN7cutlass6half_tE19Flash_kernel_traitsILi256ELi64ELi64ELi4ES3_EELb1ELb0ELb0ELb0ELb1ELb1ELb0ELb0EEEvNS_16Flash_fwd_paramsE,"aw",@nobits
	.sectionflags	@""
	.align	16


//--------------------- .nv.shared._ZN5flash24flash_fwd_splitkv_kernelI23Flash_fwd_kernel_traitsILi256ELi64ELi64ELi4ELb0ELb0EN7cutlass6half_tE19Flash_kernel_traitsILi256ELi64ELi64ELi4ES3_EELb1ELb0ELb1ELb0ELb0ELb0ELb0ELb0EEEvNS_16Flash_fwd_paramsE --------------------------
	.section	.nv.shared._ZN5flash24flash_fwd_splitkv_kernelI23Flash_fwd_kernel_traitsILi256ELi64ELi64ELi4ELb0ELb0EN7cutlass6half_tE19Flash_kernel_traitsILi256ELi64ELi64ELi4ES3_EELb1ELb0ELb1ELb0ELb0ELb0ELb0ELb0EEEvNS_16Flash_fwd_paramsE,"aw",@nobits
	.sectionflags	@""
	.align	16


//--------------------- .nv.shared._ZN5flash24flash_fwd_splitkv_kernelI23Flash_fwd_kernel_traitsILi256ELi64ELi64ELi4ELb0ELb0EN7cutlass6half_tE19Flash_kernel_traitsILi256ELi64ELi64ELi4ES3_EELb1ELb0ELb1ELb0ELb0ELb1ELb0ELb0EEEvNS_16Flash_fwd_paramsE --------------------------
	.section	.nv.shared._ZN5flash24flash_fwd_splitkv_kernelI23Flash_fwd_kernel_traitsILi256ELi64ELi64ELi4ELb0ELb0EN7cutlass6half_tE19Flash_kernel_traitsILi256ELi64ELi64ELi4ES3_EELb1ELb0ELb1ELb0ELb0ELb1ELb0ELb0EEEvNS_16Flash_fwd_paramsE,"aw",@nobits
	.sectionflags	@""
	.align	16


//--------------------- .nv.shared._ZN5flash24flash_fwd_splitkv_kernelI23Flash_fwd_kernel_traitsILi256ELi64ELi64ELi4ELb0ELb0EN7cutlass6half_tE19Flash_kernel_traitsILi256ELi64ELi64ELi4ES3_EELb1ELb0ELb0ELb0ELb1ELb0ELb0ELb1EEEvNS_16Flash_fwd_paramsE --------------------------
	.section	.nv.shared._ZN5flash24flash_fwd_splitkv_kernelI23Flash_fwd_kernel_traitsILi256ELi64ELi64ELi4ELb0ELb0EN7cutlass6half_tE19Flash_kernel_traitsILi256ELi64ELi64ELi4ES3_EELb1ELb0ELb0ELb0ELb1ELb0ELb0ELb1EEEvNS_16Flash_fwd_paramsE,"aw",@nobits
	.sectionflags	@""
	.align	16


//--------------------- .nv.shared._ZN5flash24flash_fwd_splitkv_kernelI23Flash_fwd_kernel_traitsILi256ELi64ELi64ELi4ELb0ELb0EN7cutlass6half_tE19Flash_kernel_traitsILi256ELi64ELi64ELi4ES3_EELb1ELb0ELb0ELb0ELb1ELb1ELb0ELb1EEEvNS_16Flash_fwd_paramsE --------------------------
	.section	.nv.shared._ZN5flash24flash_fwd_splitkv_kernelI23Flash_fwd_kernel_traitsILi256ELi64ELi64ELi4ELb0ELb0EN7cutlass6half_tE19Flash_kernel_traitsILi256ELi64ELi64ELi4ES3_EELb1ELb0ELb0ELb0ELb1ELb1ELb0ELb1EEEvNS_16Flash_fwd_paramsE,"aw",@nobits
	.sectionflags	@""
	.align	16


//--------------------- .nv.shared._ZN5flash24flash_fwd_splitkv_kernelI23Flash_fwd_kernel_traitsILi256ELi64ELi64ELi4ELb0ELb0EN7cutlass6half_tE19Flash_kernel_traitsILi256ELi64ELi64ELi4ES3_EELb1ELb0ELb1ELb0ELb0ELb0ELb0ELb1EEEvNS_16Flash_fwd_paramsE --------------------------
	.section	.nv.shared._ZN5flash24flash_fwd_splitkv_kernelI23Flash_fwd_kernel_traitsILi256ELi64ELi64ELi4ELb0ELb0EN7cutlass6half_tE19Flash_kernel_traitsILi256ELi64ELi64ELi4ES3_EELb1ELb0ELb1ELb0ELb0ELb0ELb0ELb1EEEvNS_16Flash_fwd_paramsE,"aw",@nobits
	.sectionflags	@""
	.align	16


//--------------------- .nv.shared._ZN5flash24flash_fwd_splitkv_kernelI23Flash_fwd_kernel_traitsILi256ELi64ELi64ELi4ELb0ELb0EN7cutlass6half_tE19Flash_kernel_traitsILi256ELi64ELi64ELi4ES3_EELb1ELb0ELb1ELb0ELb0ELb1ELb0ELb1EEEvNS_16Flash_fwd_paramsE --------------------------
	.section	.nv.shared._ZN5flash24flash_fwd_splitkv_kernelI23Flash_fwd_kernel_traitsILi256ELi64ELi64ELi4ELb0ELb0EN7cutlass6half_tE19Flash_kernel_traitsILi256ELi64ELi64ELi4ES3_EELb1ELb0ELb1ELb0ELb0ELb1ELb0ELb1EEEvNS_16Flash_fwd_paramsE,"aw",@nobits
	.sectionflags	@""
	.align	16


//--------------------- .nv.shared._ZN5flash24flash_fwd_splitkv_kernelI23Flash_fwd_kernel_traitsILi256ELi64ELi64ELi4ELb0ELb0EN7cutlass6half_tE19Flash_kernel_traitsILi256ELi64ELi64ELi4ES3_EELb1ELb0ELb0ELb0ELb1ELb0ELb1ELb0EEEvNS_16Flash_fwd_paramsE --------------------------
	.section	.nv.shared._ZN5flash24flash_fwd_splitkv_kernelI23Flash_fwd_kernel_traitsILi256ELi64ELi64ELi4ELb0ELb0EN7cutlass6half_tE19Flash_kernel_traitsILi256ELi64ELi64ELi4ES3_EELb1ELb0ELb0ELb0ELb1ELb0ELb1ELb0EEEvNS_16Flash_fwd_paramsE,"aw",@nobits
	.sectionflags	@""
	.align	16


//--------------------- .nv.shared._ZN5flash24flash_fwd_splitkv_kernelI23Flash_fwd_kernel_traitsILi256ELi64ELi64ELi4ELb0ELb0EN7cutlass6half_tE19Flash_kernel_traitsILi256ELi64ELi64ELi4ES3_EELb1ELb0ELb0ELb0ELb1ELb1ELb1ELb0EEEvNS_16Flash_fwd_paramsE --------------------------
	.section	.nv.shared._ZN5flash24flash_fwd_splitkv_kernelI23Flash_fwd_kernel_traitsILi256ELi64ELi64ELi4ELb0ELb0EN7cutlass6half_tE19Flash_kernel_traitsILi256ELi64ELi64ELi4ES3_EELb1ELb0ELb0ELb0ELb1ELb1ELb1ELb0EEEvNS_16Flash_fwd_paramsE,"aw",@nobits
	.sectionflags	@""
	.align	16


//--------------------- .nv.shared._ZN5flash24flash_fwd_splitkv_kernelI23Flash_fwd_kernel_traitsILi256ELi64ELi64ELi4ELb0ELb0EN7cutlass6half_tE19Flash_kernel_traitsILi256ELi64ELi64ELi4ES3_EELb1ELb0ELb1ELb0ELb0ELb0ELb1ELb0EEEvNS_16Flash_fwd_paramsE --------------------------
	.section	.nv.shared._ZN5flash24flash_fwd_splitkv_kernelI23Flash_fwd_kernel_traitsILi256ELi64ELi64ELi4ELb0ELb0EN7cutlass6half_tE19Flash_kernel_traitsILi256ELi64ELi64ELi4ES3_EELb1ELb0ELb1ELb0ELb0ELb0ELb1ELb0EEEvNS_16Flash_fwd_paramsE,"aw",@nobits
	.sectionflags	@""
	.align	16


//--------------------- .nv.shared._ZN5flash24flash_fwd_splitkv_kernelI23Flash_fwd_kernel_traitsILi256ELi64ELi64ELi4ELb0ELb0EN7cutlass6half_tE19Flash_kernel_traitsILi256ELi64ELi64ELi4ES3_EELb1ELb0ELb1ELb0ELb0ELb1ELb1ELb0EEEvNS_16Flash_fwd_paramsE --------------------------
	.section	.nv.shared._ZN5flash24flash_fwd_splitkv_kernelI23Flash_fwd_kernel_traitsILi256ELi64ELi64ELi4ELb0ELb0EN7cutlass6half_tE19Flash_kernel_traitsILi256ELi64ELi64ELi4ES3_EELb1ELb0ELb1ELb0ELb0ELb1ELb1ELb0EEEvNS_16Flash_fwd_paramsE,"aw",@nobits
	.sectionflags	@""
	.align	16


//--------------------- .nv.shared._ZN5flash24flash_fwd_splitkv_kernelI23Flash_fwd_kernel_traitsILi256ELi64ELi64ELi4ELb0ELb0EN7cutlass6half_tE19Flash_kernel_traitsILi256ELi64ELi64ELi4ES3_EELb1ELb0ELb0ELb0ELb1ELb0ELb1ELb1EEEvNS_16Flash_fwd_paramsE --------------------------
	.section	.nv.shared._ZN5flash24flash_fwd_splitkv_kernelI23Flash_fwd_kernel_traitsILi256ELi64ELi64ELi4ELb0ELb0EN7cutlass6half_tE19Flash_kernel_traitsILi256ELi64ELi64ELi4ES3_EELb1ELb0ELb0ELb0ELb1ELb0ELb1ELb1EEEvNS_16Flash_fwd_paramsE,"aw",@nobits
	.sectionflags	@""
	.align	16


//--------------------- .nv.shared._ZN5flash24flash_fwd_splitkv_kernelI23Flash_fwd_kernel_traitsILi256ELi64ELi64ELi4ELb0ELb0EN7cutlass6half_tE19Flash_kernel_traitsILi256ELi64ELi64ELi4ES3_EELb1ELb0ELb0ELb0ELb1ELb1ELb1ELb1EEEvNS_16Flash_fwd_paramsE --------------------------
	.section	.nv.shared._ZN5flash24flash_fwd_splitkv_kernelI23Flash_fwd_kernel_traitsILi256ELi64ELi64ELi4ELb0ELb0EN7cutlass6half_tE19Flash_kernel_traitsILi256ELi64ELi64ELi4ES3_EELb1ELb0ELb0ELb0ELb1ELb1ELb1ELb1EEEvNS_16Flash_fwd_paramsE,"aw",@nobits
	.sectionflags	@""
	.align	16


//--------------------- .nv.shared._ZN5flash24flash_fwd_splitkv_kernelI23Flash_fwd_kernel_traitsILi256ELi64ELi64ELi4ELb0ELb0EN7cutlass6half_tE19Flash_kernel_traitsILi256ELi64ELi64ELi4ES3_EELb1ELb0ELb1ELb0ELb0ELb0ELb1ELb1EEEvNS_16Flash_fwd_paramsE --------------------------
	.section	.nv.shared._ZN5flash24flash_fwd_splitkv_kernelI23Flash_fwd_kernel_traitsILi256ELi64ELi64ELi4ELb0ELb0EN7cutlass6half_tE19Flash_kernel_traitsILi256ELi64ELi64ELi4ES3_EELb1ELb0ELb1ELb0ELb0ELb0ELb1ELb1EEEvNS_16Flash_fwd_paramsE,"aw",@nobits
	.sectionflags	@""
	.align	16


//--------------------- .nv.shared._ZN5flash24flash_fwd_splitkv_kernelI23Flash_fwd_kernel_traitsILi256ELi64ELi64ELi4ELb0ELb0EN7cutlass6half_tE19Flash_kernel_traitsILi256ELi64ELi64ELi4ES3_EELb1ELb0ELb1ELb0ELb0ELb1ELb1ELb1EEEvNS_16Flash_fwd_paramsE --------------------------
	.section	.nv.shared._ZN5flash24flash_fwd_splitkv_kernelI23Flash_fwd_kernel_traitsILi256ELi64ELi64ELi4ELb0ELb0EN7cutlass6half_tE19Flash_kernel_traitsILi256ELi64ELi64ELi4ES3_EELb1ELb0ELb1ELb0ELb0ELb1ELb1ELb1EEEvNS_16Flash_fwd_paramsE,"aw",@nobits
	.sectionflags	@""
	.align	16
